	.target	sm_103a

	.elftype	@"ET_EXEC"


//--------------------- .note.nv.tkinfo           --------------------------
	.section	.note.nv.tkinfo,"",@"SHT_NOTE"
	.sectionflags	@"SHF_NOTE_NV_TKINFO"
	.tkinfo
        /*0018*/ 	.word	0x00000002
        /*0030*/ 	.string	""
        /*0030*/ 	.string	"ptxas"
        /*0030*/ 	.string	"Cuda compilation tools, release 13.0, V13.0.88"
        /*0030*/ 	.string	"Build cuda_13.0.r13.0/compiler.36424714_0"
        /*0030*/ 	.string	"-arch sm_103a -m 64 "



//--------------------- .note.nv.cuinfo           --------------------------
	.section	.note.nv.cuinfo,"",@"SHT_NOTE"
	.sectionflags	@"SHF_NOTE_NV_CUINFO"
        /*0018*/ 	.short	0x0002
        /*001a*/ 	.short	0x0067
        /*001c*/ 	.short	0x0082
	.zero		2


//--------------------- .nv.info                  --------------------------
	.section	.nv.info,"",@"SHT_CUDA_INFO"
	.align	4


	//----- nvinfo : EIATTR_REGCOUNT
	.align		4
        /*0000*/ 	.byte	0x04, 0x2f
        /*0002*/ 	.short	(.L_12 - .L_11)
	.align		4
.L_11:
        /*0004*/ 	.word	index@(_ZN5flash16flash_fwd_kernelI23Flash_fwd_kernel_traitsILi256ELi128ELi64ELi8ELb0ELb0EN7cutlass6half_tE19Flash_kernel_traitsILi256ELi128ELi64ELi8ES3_EELb0ELb0ELb1ELb1ELb0ELb0ELb1ELb0EEEvNS_16Flash_fwd_paramsE)
        /*0008*/ 	.word	0x000000ff


	//----- nvinfo : EIATTR_FRAME_SIZE
	.align		4
.L_12:
        /*000c*/ 	.byte	0x04, 0x11
        /*000e*/ 	.short	(.L_14 - .L_13)
	.align		4
.L_13:
        /*0010*/ 	.word	index@(_ZN5flash16flash_fwd_kernelI23Flash_fwd_kernel_traitsILi256ELi128ELi64ELi8ELb0ELb0EN7cutlass6half_tE19Flash_kernel_traitsILi256ELi128ELi64ELi8ES3_EELb0ELb0ELb1ELb1ELb0ELb0ELb1ELb0EEEvNS_16Flash_fwd_paramsE)
        /*0014*/ 	.word	0x00000000


	//----- nvinfo : EIATTR_REGCOUNT
	.align		4
.L_14:
        /*0018*/ 	.byte	0x04, 0x2f
        /*001a*/ 	.short	(.L_16 - .L_15)
	.align		4
.L_15:
        /*001c*/ 	.word	index@(_ZN5flash16flash_fwd_kernelI23Flash_fwd_kernel_traitsILi256ELi128ELi64ELi8ELb0ELb0EN7cutlass6half_tE19Flash_kernel_traitsILi256ELi128ELi64ELi8ES3_EELb1ELb0ELb1ELb1ELb0ELb0ELb0ELb1EEEvNS_16Flash_fwd_paramsE)
        /*0020*/ 	.word	0x000000ff


	//----- nvinfo : EIATTR_FRAME_SIZE
	.align		4
.L_16:
        /*0024*/ 	.byte	0x04, 0x11
        /*0026*/ 	.short	(.L_18 - .L_17)
	.align		4
.L_17:
        /*0028*/ 	.word	index@(_ZN5flash16flash_fwd_kernelI23Flash_fwd_kernel_traitsILi256ELi128ELi64ELi8ELb0ELb0EN7cutlass6half_tE19Flash_kernel_traitsILi256ELi128ELi64ELi8ES3_EELb1ELb0ELb1ELb1ELb0ELb0ELb0ELb1EEEvNS_16Flash_fwd_paramsE)
        /*002c*/ 	.word	0x00000040


	//----- nvinfo : EIATTR_REGCOUNT
	.align		4
.L_18:
        /*0030*/ 	.byte	0x04, 0x2f
        /*0032*/ 	.short	(.L_20 - .L_19)
	.align		4
.L_19:
        /*0034*/ 	.word	index@(_ZN5flash16flash_fwd_kernelI23Flash_fwd_kernel_traitsILi256ELi128ELi64ELi8ELb0ELb0EN7cutlass6half_tE19Flash_kernel_traitsILi256ELi128ELi64ELi8ES3_EELb0ELb0ELb1ELb0ELb0ELb0ELb1ELb0EEEvNS_16Flash_fwd_paramsE)
        /*0038*/ 	.word	0x000000ff


	//----- nvinfo : EIATTR_FRAME_SIZE
	.align		4
.L_20:
        /*003c*/ 	.byte	0x04, 0x11
        /*003e*/ 	.short	(.L_22 - .L_21)
	.align		4
.L_21:
        /*0040*/ 	.word	index@(_ZN5flash16flash_fwd_kernelI23Flash_fwd_kernel_traitsILi256ELi128ELi64ELi8ELb0ELb0EN7cutlass6half_tE19Flash_kernel_traitsILi256ELi128ELi64ELi8ES3_EELb0ELb0ELb1ELb0ELb0ELb0ELb1ELb0EEEvNS_16Flash_fwd_paramsE)
        /*0044*/ 	.word	0x00000000


	//----- nvinfo : EIATTR_REGCOUNT
	.align		4
.L_22:
        /*0048*/ 	.byte	0x04, 0x2f
        /*004a*/ 	.short	(.L_24 - .L_23)
	.align		4
.L_23:
        /*004c*/ 	.word	index@(_ZN5flash16flash_fwd_kernelI23Flash_fwd_kernel_traitsILi256ELi128ELi64ELi8ELb0ELb0EN7cutlass6half_tE19Flash_kernel_traitsILi256ELi128ELi64ELi8ES3_EELb1ELb0ELb1ELb0ELb0ELb0ELb0ELb1EEEvNS_16Flash_fwd_paramsE)
        /*0050*/ 	.word	0x000000ff


	//----- nvinfo : EIATTR_FRAME_SIZE
	.align		4
.L_24:
        /*0054*/ 	.byte	0x04, 0x11
        /*0056*/ 	.short	(.L_26 - .L_25)
	.align		4
.L_25:
        /*0058*/ 	.word	index@(_ZN5flash16flash_fwd_kernelI23Flash_fwd_kernel_traitsILi256ELi128ELi64ELi8ELb0ELb0EN7cutlass6half_tE19Flash_kernel_traitsILi256ELi128ELi64ELi8ES3_EELb1ELb0ELb1ELb0ELb0ELb0ELb0ELb1EEEvNS_16Flash_fwd_paramsE)
        /*005c*/ 	.word	0x00000040


	//----- nvinfo : EIATTR_REGCOUNT
	.align		4
.L_26:
        /*0060*/ 	.byte	0x04, 0x2f
        /*0062*/ 	.short	(.L_28 - .L_27)
	.align		4
.L_27:
        /*0064*/ 	.word	index@(_ZN5flash16flash_fwd_kernelI23Flash_fwd_kernel_traitsILi256ELi128ELi64ELi8ELb0ELb0EN7cutlass6half_tE19Flash_kernel_traitsILi256ELi128ELi64ELi8ES3_EELb1ELb0ELb1ELb1ELb0ELb0ELb0ELb0EEEvNS_16Flash_fwd_paramsE)
        /*0068*/ 	.word	0x000000fe


	//----- nvinfo : EIATTR_FRAME_SIZE
	.align		4
.L_28:
        /*006c*/ 	.byte	0x04, 0x11
        /*006e*/ 	.short	(.L_30 - .L_29)
	.align		4
.L_29:
        /*0070*/ 	.word	index@(_ZN5flash16flash_fwd_kernelI23Flash_fwd_kernel_traitsILi256ELi128ELi64ELi8ELb0ELb0EN7cutlass6half_tE19Flash_kernel_traitsILi256ELi128ELi64ELi8ES3_EELb1ELb0ELb1ELb1ELb0ELb0ELb0ELb0EEEvNS_16Flash_fwd_paramsE)
        /*0074*/ 	.word	0x00000000


	//----- nvinfo : EIATTR_REGCOUNT
	.align		4
.L_30:
        /*0078*/ 	.byte	0x04, 0x2f
        /*007a*/ 	.short	(.L_32 - .L_31)
	.align		4
.L_31:
        /*007c*/ 	.word	index@(_ZN5flash16flash_fwd_kernelI23Flash_fwd_kernel_traitsILi256ELi128ELi64ELi8ELb0ELb0EN7cutlass6half_tE19Flash_kernel_traitsILi256ELi128ELi64ELi8ES3_EELb0ELb0ELb1ELb0ELb0ELb1ELb1ELb0EEEvNS_16Flash_fwd_paramsE)
        /*0080*/ 	.word	0x000000ff


	//----- nvinfo : EIATTR_FRAME_SIZE
	.align		4
.L_32:
        /*0084*/ 	.byte	0x04, 0x11
        /*0086*/ 	.short	(.L_34 - .L_33)
	.align		4
.L_33:
        /*0088*/ 	.word	index@(_ZN5flash16flash_fwd_kernelI23Flash_fwd_kernel_traitsILi256ELi128ELi64ELi8ELb0ELb0EN7cutlass6half_tE19Flash_kernel_traitsILi256ELi128ELi64ELi8ES3_EELb0ELb0ELb1ELb0ELb0ELb1ELb1ELb0EEEvNS_16Flash_fwd_paramsE)
        /*008c*/ 	.word	0x00000000


	//----- nvinfo : EIATTR_REGCOUNT
	.align		4
.L_34:
        /*0090*/ 	.byte	0x04, 0x2f
        /*0092*/ 	.short	(.L_36 - .L_35)
	.align		4
.L_35:
        /*0094*/ 	.word	index@(_ZN5flash16flash_fwd_kernelI23Flash_fwd_kernel_traitsILi256ELi128ELi64ELi8ELb0ELb0EN7cutlass6half_tE19Flash_kernel_traitsILi256ELi128ELi64ELi8ES3_EELb1ELb0ELb1ELb0ELb0ELb1ELb0ELb0EEEvNS_16Flash_fwd_paramsE)
        /*0098*/ 	.word	0x000000fe


	//----- nvinfo : EIATTR_FRAME_SIZE
	.align		4
.L_36:
        /*009c*/ 	.byte	0x04, 0x11
        /*009e*/ 	.short	(.L_38 - .L_37)
	.align		4
.L_37:
        /*00a0*/ 	.word	index@(_ZN5flash16flash_fwd_kernelI23Flash_fwd_kernel_traitsILi256ELi128ELi64ELi8ELb0ELb0EN7cutlass6half_tE19Flash_kernel_traitsILi256ELi128ELi64ELi8ES3_EELb1ELb0ELb1ELb0ELb0ELb1ELb0ELb0EEEvNS_16Flash_fwd_paramsE)
        /*00a4*/ 	.word	0x00000000


	//----- nvinfo : EIATTR_REGCOUNT
	.align		4
.L_38:
        /*00a8*/ 	.byte	0x04, 0x2f
        /*00aa*/ 	.short	(.L_40 - .L_39)
	.align		4
.L_39:
        /*00ac*/ 	.word	index@(_ZN5flash16flash_fwd_kernelI23Flash_fwd_kernel_traitsILi256ELi128ELi64ELi8ELb0ELb0EN7cutlass6half_tE19Flash_kernel_traitsILi256ELi128ELi64ELi8ES3_EELb0ELb0ELb0ELb1ELb0ELb0ELb1ELb0EEEvNS_16Flash_fwd_paramsE)
        /*00b0*/ 	.word	0x000000ff


	//----- nvinfo : EIATTR_FRAME_SIZE
	.align		4
.L_40:
        /*00b4*/ 	.byte	0x04, 0x11
        /*00b6*/ 	.short	(.L_42 - .L_41)
	.align		4
.L_41:
        /*00b8*/ 	.word	index@(_ZN5flash16flash_fwd_kernelI23Flash_fwd_kernel_traitsILi256ELi128ELi64ELi8ELb0ELb0EN7cutlass6half_tE19Flash_kernel_traitsILi256ELi128ELi64ELi8ES3_EELb0ELb0ELb0ELb1ELb0ELb0ELb1ELb0EEEvNS_16Flash_fwd_paramsE)
        /*00bc*/ 	.word	0x00000000


	//----- nvinfo : EIATTR_REGCOUNT
	.align		4
.L_42:
        /*00c0*/ 	.byte	0x04, 0x2f
        /*00c2*/ 	.short	(.L_44 - .L_43)
	.align		4
.L_43:
        /*00c4*/ 	.word	index@(_ZN5flash16flash_fwd_kernelI23Flash_fwd_kernel_traitsILi256ELi128ELi64ELi8ELb0ELb0EN7cutlass6half_tE19Flash_kernel_traitsILi256ELi128ELi64ELi8ES3_EELb1ELb0ELb0ELb1ELb0ELb0ELb0ELb1EEEvNS_16Flash_fwd_paramsE)
        /*00c8*/ 	.word	0x000000ff


	//----- nvinfo : EIATTR_FRAME_SIZE
	.align		4
.L_44:
        /*00cc*/ 	.byte	0x04, 0x11
        /*00ce*/ 	.short	(.L_46 - .L_45)
	.align		4
.L_45:
        /*00d0*/ 	.word	index@(_ZN5flash16flash_fwd_kernelI23Flash_fwd_kernel_traitsILi256ELi128ELi64ELi8ELb0ELb0EN7cutlass6half_tE19Flash_kernel_traitsILi256ELi128ELi64ELi8ES3_EELb1ELb0ELb0ELb1ELb0ELb0ELb0ELb1EEEvNS_16Flash_fwd_paramsE)
        /*00d4*/ 	.word	0x00000078


	//----- nvinfo : EIATTR_REGCOUNT
	.align		4
.L_46:
        /*00d8*/ 	.byte	0x04, 0x2f
        /*00da*/ 	.short	(.L_48 - .L_47)
	.align		4
.L_47:
        /*00dc*/ 	.word	index@(_ZN5flash16flash_fwd_kernelI23Flash_fwd_kernel_traitsILi256ELi128ELi64ELi8ELb0ELb0EN7cutlass6half_tE19Flash_kernel_traitsILi256ELi128ELi64ELi8ES3_EELb0ELb0ELb0ELb0ELb0ELb0ELb1ELb0EEEvNS_16Flash_fwd_paramsE)
        /*00e0*/ 	.word	0x000000ff


	//----- nvinfo : EIATTR_FRAME_SIZE
	.align		4
.L_48:
        /*00e4*/ 	.byte	0x04, 0x11
        /*00e6*/ 	.short	(.L_50 - .L_49)
	.align		4
.L_49:
        /*00e8*/ 	.word	index@(_ZN5flash16flash_fwd_kernelI23Flash_fwd_kernel_traitsILi256ELi128ELi64ELi8ELb0ELb0EN7cutlass6half_tE19Flash_kernel_traitsILi256ELi128ELi64ELi8ES3_EELb0ELb0ELb0ELb0ELb0ELb0ELb1ELb0EEEvNS_16Flash_fwd_paramsE)
        /*00ec*/ 	.word	0x00000000


	//----- nvinfo : EIATTR_REGCOUNT
	.align		4
.L_50:
        /*00f0*/ 	.byte	0x04, 0x2f
        /*00f2*/ 	.short	(.L_52 - .L_51)
	.align		4
.L_51:
        /*00f4*/ 	.word	index@(_ZN5flash16flash_fwd_kernelI23Flash_fwd_kernel_traitsILi256ELi128ELi64ELi8ELb0ELb0EN7cutlass6half_tE19Flash_kernel_traitsILi256ELi128ELi64ELi8ES3_EELb1ELb0ELb0ELb0ELb0ELb0ELb0ELb1EEEvNS_16Flash_fwd_paramsE)
        /*00f8*/ 	.word	0x000000ff


	//----- nvinfo : EIATTR_FRAME_SIZE
	.align		4
.L_52:
        /*00fc*/ 	.byte	0x04, 0x11
        /*00fe*/ 	.short	(.L_54 - .L_53)
	.align		4
.L_53:
        /*0100*/ 	.word	index@(_ZN5flash16flash_fwd_kernelI23Flash_fwd_kernel_traitsILi256ELi128ELi64ELi8ELb0ELb0EN7cutlass6half_tE19Flash_kernel_traitsILi256ELi128ELi64ELi8ES3_EELb1ELb0ELb0ELb0ELb0ELb0ELb0ELb1EEEvNS_16Flash_fwd_paramsE)
        /*0104*/ 	.word	0x00000050


	//----- nvinfo : EIATTR_REGCOUNT
	.align		4
.L_54:
        /*0108*/ 	.byte	0x04, 0x2f
        /*010a*/ 	.short	(.L_56 - .L_55)
	.align		4
.L_55:
        /*010c*/ 	.word	index@(_ZN5flash16flash_fwd_kernelI23Flash_fwd_kernel_traitsILi256ELi128ELi64ELi8ELb0ELb0EN7cutlass6half_tE19Flash_kernel_traitsILi256ELi128ELi64ELi8ES3_EELb1ELb0ELb0ELb1ELb0ELb0ELb0ELb0EEEvNS_16Flash_fwd_paramsE)
        /*0110*/ 	.word	0x000000fc


	//----- nvinfo : EIATTR_FRAME_SIZE
	.align		4
.L_56:
        /*0114*/ 	.byte	0x04, 0x11
        /*0116*/ 	.short	(.L_58 - .L_57)
	.align		4
.L_57:
        /*0118*/ 	.word	index@(_ZN5flash16flash_fwd_kernelI23Flash_fwd_kernel_traitsILi256ELi128ELi64ELi8ELb0ELb0EN7cutlass6half_tE19Flash_kernel_traitsILi256ELi128ELi64ELi8ES3_EELb1ELb0ELb0ELb1ELb0ELb0ELb0ELb0EEEvNS_16Flash_fwd_paramsE)
        /*011c*/ 	.word	0x00000000


	//----- nvinfo : EIATTR_REGCOUNT
	.align		4
.L_58:
        /*0120*/ 	.byte	0x04, 0x2f
        /*0122*/ 	.short	(.L_60 - .L_59)
	.align		4
.L_59:
        /*0124*/ 	.word	index@(_ZN5flash16flash_fwd_kernelI23Flash_fwd_kernel_traitsILi256ELi128ELi64ELi8ELb0ELb0EN7cutlass6half_tE19Flash_kernel_traitsILi256ELi128ELi64ELi8ES3_EELb0ELb0ELb0ELb0ELb0ELb1ELb1ELb0EEEvNS_16Flash_fwd_paramsE)
        /*0128*/ 	.word	0x000000ff


	//----- nvinfo : EIATTR_FRAME_SIZE
	.align		4
.L_60:
        /*012c*/ 	.byte	0x04, 0x11
        /*012e*/ 	.short	(.L_62 - .L_61)
	.align		4
.L_61:
        /*0130*/ 	.word	index@(_ZN5flash16flash_fwd_kernelI23Flash_fwd_kernel_traitsILi256ELi128ELi64ELi8ELb0ELb0EN7cutlass6half_tE19Flash_kernel_traitsILi256ELi128ELi64ELi8ES3_EELb0ELb0ELb0ELb0ELb0ELb1ELb1ELb0EEEvNS_16Flash_fwd_paramsE)
        /*0134*/ 	.word	0x00000000


	//----- nvinfo : EIATTR_REGCOUNT
	.align		4
.L_62:
        /*0138*/ 	.byte	0x04, 0x2f
        /*013a*/ 	.short	(.L_64 - .L_63)
	.align		4
.L_63:
        /*013c*/ 	.word	index@(_ZN5flash16flash_fwd_kernelI23Flash_fwd_kernel_traitsILi256ELi128ELi64ELi8ELb0ELb0EN7cutlass6half_tE19Flash_kernel_traitsILi256ELi128ELi64ELi8ES3_EELb1ELb0ELb0ELb0ELb0ELb1ELb0ELb0EEEvNS_16Flash_fwd_paramsE)
        /*0140*/ 	.word	0x000000fc


	//----- nvinfo : EIATTR_FRAME_SIZE
	.align		4
.L_64:
        /*0144*/ 	.byte	0x04, 0x11
        /*0146*/ 	.short	(.L_66 - .L_65)
	.align		4
.L_65:
        /*0148*/ 	.word	index@(_ZN5flash16flash_fwd_kernelI23Flash_fwd_kernel_traitsILi256ELi128ELi64ELi8ELb0ELb0EN7cutlass6half_tE19Flash_kernel_traitsILi256ELi128ELi64ELi8ES3_EELb1ELb0ELb0ELb0ELb0ELb1ELb0ELb0EEEvNS_16Flash_fwd_paramsE)
        /*014c*/ 	.word	0x00000000


	//----- nvinfo : EIATTR_REGCOUNT
	.align		4
.L_66:
        /*0150*/ 	.byte	0x04, 0x2f
        /*0152*/ 	.short	(.L_68 - .L_67)
	.align		4
.L_67:
        /*0154*/ 	.word	index@(_ZN5flash16flash_fwd_kernelI23Flash_fwd_kernel_traitsILi256ELi128ELi64ELi8ELb0ELb0EN7cutlass6half_tE19Flash_kernel_traitsILi256ELi128ELi64ELi8ES3_EELb1ELb0ELb1ELb0ELb0ELb0ELb0ELb0EEEvNS_16Flash_fwd_paramsE)
        /*0158*/ 	.word	0x000000fe


	//----- nvinfo : EIATTR_FRAME_SIZE
	.align		4
.L_68:
        /*015c*/ 	.byte	0x04, 0x11
        /*015e*/ 	.short	(.L_70 - .L_69)
	.align		4
.L_69:
        /*0160*/ 	.word	index@(_ZN5flash16flash_fwd_kernelI23Flash_fwd_kernel_traitsILi256ELi128ELi64ELi8ELb0ELb0EN7cutlass6half_tE19Flash_kernel_traitsILi256ELi128ELi64ELi8ES3_EELb1ELb0ELb1ELb0ELb0ELb0ELb0ELb0EEEvNS_16Flash_fwd_paramsE)
        /*0164*/ 	.word	0x00000000


	//----- nvinfo : EIATTR_REGCOUNT
	.align		4
.L_70:
        /*0168*/ 	.byte	0x04, 0x2f
        /*016a*/ 	.short	(.L_72 - .L_71)
	.align		4
.L_71:
        /*016c*/ 	.word	index@(_ZN5flash16flash_fwd_kernelI23Flash_fwd_kernel_traitsILi256ELi128ELi64ELi8ELb0ELb0EN7cutlass6half_tE19Flash_kernel_traitsILi256ELi128ELi64ELi8ES3_EELb1ELb0ELb0ELb0ELb0ELb0ELb0ELb0EEEvNS_16Flash_fwd_paramsE)
        /*0170*/ 	.word	0x000000fe


	//----- nvinfo : EIATTR_FRAME_SIZE
	.align		4
.L_72:
        /*0174*/ 	.byte	0x04, 0x11
        /*0176*/ 	.short	(.L_74 - .L_73)
	.align		4
.L_73:
        /*0178*/ 	.word	index@(_ZN5flash16flash_fwd_kernelI23Flash_fwd_kernel_traitsILi256ELi128ELi64ELi8ELb0ELb0EN7cutlass6half_tE19Flash_kernel_traitsILi256ELi128ELi64ELi8ES3_EELb1ELb0ELb0ELb0ELb0ELb0ELb0ELb0EEEvNS_16Flash_fwd_paramsE)
        /*017c*/ 	.word	0x00000000


	//----- nvinfo : EIATTR_REGCOUNT
	.align		4
.L_74:
        /*0180*/ 	.byte	0x04, 0x2f
        /*0182*/ 	.short	(.L_76 - .L_75)
	.align		4
.L_75:
        /*0184*/ 	.word	index@(_ZN5flash16flash_fwd_kernelI23Flash_fwd_kernel_traitsILi256ELi64ELi64ELi4ELb0ELb0EN7cutlass6half_tE19Flash_kernel_traitsILi256ELi64ELi64ELi4ES3_EELb0ELb0ELb1ELb1ELb0ELb0ELb1ELb0EEEvNS_16Flash_fwd_paramsE)
        /*0188*/ 	.word	0x000000ff


	//----- nvinfo : EIATTR_FRAME_SIZE
	.align		4
.L_76:
        /*018c*/ 	.byte	0x04, 0x11
        /*018e*/ 	.short	(.L_78 - .L_77)
	.align		4
.L_77:
        /*0190*/ 	.word	index@(_ZN5flash16flash_fwd_kernelI23Flash_fwd_kernel_traitsILi256ELi64ELi64ELi4ELb0ELb0EN7cutlass6half_tE19Flash_kernel_traitsILi256ELi64ELi64ELi4ES3_EELb0ELb0ELb1ELb1ELb0ELb0ELb1ELb0EEEvNS_16Flash_fwd_paramsE)
        /*0194*/ 	.word	0x00000000


	//----- nvinfo : EIATTR_REGCOUNT
	.align		4
.L_78:
        /*0198*/ 	.byte	0x04, 0x2f
        /*019a*/ 	.short	(.L_80 - .L_79)
	.align		4
.L_79:
        /*019c*/ 	.word	index@(_ZN5flash16flash_fwd_kernelI23Flash_fwd_kernel_traitsILi256ELi64ELi64ELi4ELb0ELb0EN7cutlass6half_tE19Flash_kernel_traitsILi256ELi64ELi64ELi4ES3_EELb1ELb0ELb1ELb1ELb0ELb0ELb0ELb1EEEvNS_16Flash_fwd_paramsE)
        /*01a0*/ 	.word	0x000000ff


	//----- nvinfo : EIATTR_FRAME_SIZE
	.align		4
.L_80:
        /*01a4*/ 	.byte	0x04, 0x11
        /*01a6*/ 	.short	(.L_82 - .L_81)
	.align		4
.L_81:
        /*01a8*/ 	.word	index@(_ZN5flash16flash_fwd_kernelI23Flash_fwd_kernel_traitsILi256ELi64ELi64ELi4ELb0ELb0EN7cutlass6half_tE19Flash_kernel_traitsILi256ELi64ELi64ELi4ES3_EELb1ELb0ELb1ELb1ELb0ELb0ELb0ELb1EEEvNS_16Flash_fwd_paramsE)
        /*01ac*/ 	.word	0x00000118


	//----- nvinfo : EIATTR_REGCOUNT
	.align		4
.L_82:
        /*01b0*/ 	.byte	0x04, 0x2f
        /*01b2*/ 	.short	(.L_84 - .L_83)
	.align		4
.L_83:
        /*01b4*/ 	.word	index@(_ZN5flash16flash_fwd_kernelI23Flash_fwd_kernel_traitsILi256ELi64ELi64ELi4ELb0ELb0EN7cutlass6half_tE19Flash_kernel_traitsILi256ELi64ELi64ELi4ES3_EELb0ELb0ELb1ELb0ELb0ELb0ELb1ELb0EEEvNS_16Flash_fwd_paramsE)
        /*01b8*/ 	.word	0x000000ff


	//----- nvinfo : EIATTR_FRAME_SIZE
	.align		4
.L_84:
        /*01bc*/ 	.byte	0x04, 0x11
        /*01be*/ 	.short	(.L_86 - .L_85)
	.align		4
.L_85:
        /*01c0*/ 	.word	index@(_ZN5flash16flash_fwd_kernelI23Flash_fwd_kernel_traitsILi256ELi64ELi64ELi4ELb0ELb0EN7cutlass6half_tE19Flash_kernel_traitsILi256ELi64ELi64ELi4ES3_EELb0ELb0ELb1ELb0ELb0ELb0ELb1ELb0EEEvNS_16Flash_fwd_paramsE)
        /*01c4*/ 	.word	0x00000000


	//----- nvinfo : EIATTR_REGCOUNT
	.align		4
.L_86:
        /*01c8*/ 	.byte	0x04, 0x2f
        /*01ca*/ 	.short	(.L_88 - .L_87)
	.align		4
.L_87:
        /*01cc*/ 	.word	index@(_ZN5flash16flash_fwd_kernelI23Flash_fwd_kernel_traitsILi256ELi64ELi64ELi4ELb0ELb0EN7cutlass6half_tE19Flash_kernel_traitsILi256ELi64ELi64ELi4ES3_EELb1ELb0ELb1ELb0ELb0ELb0ELb0ELb1EEEvNS_16Flash_fwd_paramsE)
        /*01d0*/ 	.word	0x000000ff


	//----- nvinfo : EIATTR_FRAME_SIZE
	.align		4
.L_88:
        /*01d4*/ 	.byte	0x04, 0x11
        /*01d6*/ 	.short	(.L_90 - .L_89)
	.align		4
.L_89:
        /*01d8*/ 	.word	index@(_ZN5flash16flash_fwd_kernelI23Flash_fwd_kernel_traitsILi256ELi64ELi64ELi4ELb0ELb0EN7cutlass6half_tE19Flash_kernel_traitsILi256ELi64ELi64ELi4ES3_EELb1ELb0ELb1ELb0ELb0ELb0ELb0ELb1EEEvNS_16Flash_fwd_paramsE)
        /*01dc*/ 	.word	0x00000148


	//----- nvinfo : EIATTR_REGCOUNT
	.align		4
.L_90:
        /*01e0*/ 	.byte	0x04, 0x2f
        /*01e2*/ 	.short	(.L_92 - .L_91)
	.align		4
.L_91:
        /*01e4*/ 	.word	index@(_ZN5flash16flash_fwd_kernelI23Flash_fwd_kernel_traitsILi256ELi64ELi64ELi4ELb0ELb0EN7cutlass6half_tE19Flash_kernel_traitsILi256ELi64ELi64ELi4ES3_EELb1ELb0ELb1ELb1ELb0ELb0ELb0ELb0EEEvNS_16Flash_fwd_paramsE)
        /*01e8*/ 	.word	0x000000fe


	//----- nvinfo : EIATTR_FRAME_SIZE
	.align		4
.L_92:
        /*01ec*/ 	.byte	0x04, 0x11
        /*01ee*/ 	.short	(.L_94 - .L_93)
	.align		4
.L_93:
        /*01f0*/ 	.word	index@(_ZN5flash16flash_fwd_kernelI23Flash_fwd_kernel_traitsILi256ELi64ELi64ELi4ELb0ELb0EN7cutlass6half_tE19Flash_kernel_traitsILi256ELi64ELi64ELi4ES3_EELb1ELb0ELb1ELb1ELb0ELb0ELb0ELb0EEEvNS_16Flash_fwd_paramsE)
        /*01f4*/ 	.word	0x00000000


	//----- nvinfo : EIATTR_REGCOUNT
	.align		4
.L_94:
        /*01f8*/ 	.byte	0x04, 0x2f
        /*01fa*/ 	.short	(.L_96 - .L_95)
	.align		4
.L_95:
        /*01fc*/ 	.word	index@(_ZN5flash16flash_fwd_kernelI23Flash_fwd_kernel_traitsILi256ELi64ELi64ELi4ELb0ELb0EN7cutlass6half_tE19Flash_kernel_traitsILi256ELi64ELi64ELi4ES3_EELb0ELb0ELb1ELb0ELb0ELb1ELb1ELb0EEEvNS_16Flash_fwd_paramsE)
        /*0200*/ 	.word	0x000000ff


	//----- nvinfo : EIATTR_FRAME_SIZE
	.align		4
.L_96:
        /*0204*/ 	.byte	0x04, 0x11
        /*0206*/ 	.short	(.L_98 - .L_97)
	.align		4
.L_97:
        /*0208*/ 	.word	index@(_ZN5flash16flash_fwd_kernelI23Flash_fwd_kernel_traitsILi256ELi64ELi64ELi4ELb0ELb0EN7cutlass6half_tE19Flash_kernel_traitsILi256ELi64ELi64ELi4ES3_EELb0ELb0ELb1ELb0ELb0ELb1ELb1ELb0EEEvNS_16Flash_fwd_paramsE)
        /*020c*/ 	.word	0x00000000


	//----- nvinfo : EIATTR_REGCOUNT
	.align		4
.L_98:
        /*0210*/ 	.byte	0x04, 0x2f
        /*0212*/ 	.short	(.L_100 - .L_99)
	.align		4
.L_99:
        /*0214*/ 	.word	index@(_ZN5flash16flash_fwd_kernelI23Flash_fwd_kernel_traitsILi256ELi64ELi64ELi4ELb0ELb0EN7cutlass6half_tE19Flash_kernel_traitsILi256ELi64ELi64ELi4ES3_EELb1ELb0ELb1ELb0ELb0ELb1ELb0ELb0EEEvNS_16Flash_fwd_paramsE)
        /*0218*/ 	.word	0x000000fe


	//----- nvinfo : EIATTR_FRAME_SIZE
	.align		4
.L_100:
        /*021c*/ 	.byte	0x04, 0x11
        /*021e*/ 	.short	(.L_102 - .L_101)
	.align		4
.L_101:
        /*0220*/ 	.word	index@(_ZN5flash16flash_fwd_kernelI23Flash_fwd_kernel_traitsILi256ELi64ELi64ELi4ELb0ELb0EN7cutlass6half_tE19Flash_kernel_traitsILi256ELi64ELi64ELi4ES3_EELb1ELb0ELb1ELb0ELb0ELb1ELb0ELb0EEEvNS_16Flash_fwd_paramsE)
        /*0224*/ 	.word	0x00000000


	//----- nvinfo : EIATTR_REGCOUNT
	.align		4
.L_102:
        /*0228*/ 	.byte	0x04, 0x2f
        /*022a*/ 	.short	(.L_104 - .L_103)
	.align		4
.L_103:
        /*022c*/ 	.word	index@(_ZN5flash16flash_fwd_kernelI23Flash_fwd_kernel_traitsILi256ELi64ELi64ELi4ELb0ELb0EN7cutlass6half_tE19Flash_kernel_traitsILi256ELi64ELi64ELi4ES3_EELb0ELb0ELb0ELb1ELb0ELb0ELb1ELb0EEEvNS_16Flash_fwd_paramsE)
        /*0230*/ 	.word	0x000000ff


	//----- nvinfo : EIATTR_FRAME_SIZE
	.align		4
.L_104:
        /*0234*/ 	.byte	0x04, 0x11
        /*0236*/ 	.short	(.L_106 - .L_105)
	.align		4
.L_105:
        /*0238*/ 	.word	index@(_ZN5flash16flash_fwd_kernelI23Flash_fwd_kernel_traitsILi256ELi64ELi64ELi4ELb0ELb0EN7cutlass6half_tE19Flash_kernel_traitsILi256ELi64ELi64ELi4ES3_EELb0ELb0ELb0ELb1ELb0ELb0ELb1ELb0EEEvNS_16Flash_fwd_paramsE)
        /*023c*/ 	.word	0x00000000


	//----- nvinfo : EIATTR_REGCOUNT
	.align		4
.L_106:
        /*0240*/ 	.byte	0x04, 0x2f
        /*0242*/ 	.short	(.L_108 - .L_107)
	.align		4
.L_107:
        /*0244*/ 	.word	index@(_ZN5flash16flash_fwd_kernelI23Flash_fwd_kernel_traitsILi256ELi64ELi64ELi4ELb0ELb0EN7cutlass6half_tE19Flash_kernel_traitsILi256ELi64ELi64ELi4ES3_EELb1ELb0ELb0ELb1ELb0ELb0ELb0ELb1EEEvNS_16Flash_fwd_paramsE)
        /*0248*/ 	.word	0x000000ff


	//----- nvinfo : EIATTR_FRAME_SIZE
	.align		4
.L_108:
        /*024c*/ 	.byte	0x04, 0x11
        /*024e*/ 	.short	(.L_110 - .L_109)
	.align		4
.L_109:
        /*0250*/ 	.word	index@(_ZN5flash16flash_fwd_kernelI23Flash_fwd_kernel_traitsILi256ELi64ELi64ELi4ELb0ELb0EN7cutlass6half_tE19Flash_kernel_traitsILi256ELi64ELi64ELi4ES3_EELb1ELb0ELb0ELb1ELb0ELb0ELb0ELb1EEEvNS_16Flash_fwd_paramsE)
        /*0254*/ 	.word	0x00000090


	//----- nvinfo : EIATTR_REGCOUNT
	.align		4
.L_110:
        /*0258*/ 	.byte	0x04, 0x2f
        /*025a*/ 	.short	(.L_112 - .L_111)
	.align		4
.L_111:
        /*025c*/ 	.word	index@(_ZN5flash16flash_fwd_kernelI23Flash_fwd_kernel_traitsILi256ELi64ELi64ELi4ELb0ELb0EN7cutlass6half_tE19Flash_kernel_traitsILi256ELi64ELi64ELi4ES3_EELb0ELb0ELb0ELb0ELb0ELb0ELb1ELb0EEEvNS_16Flash_fwd_paramsE)
        /*0260*/ 	.word	0x000000ff


	//----- nvinfo : EIATTR_FRAME_SIZE
	.align		4
.L_112:
        /*0264*/ 	.byte	0x04, 0x11
        /*0266*/ 	.short	(.L_114 - .L_113)
	.align		4
.L_113:
        /*0268*/ 	.word	index@(_ZN5flash16flash_fwd_kernelI23Flash_fwd_kernel_traitsILi256ELi64ELi64ELi4ELb0ELb0EN7cutlass6half_tE19Flash_kernel_traitsILi256ELi64ELi64ELi4ES3_EELb0ELb0ELb0ELb0ELb0ELb0ELb1ELb0EEEvNS_16Flash_fwd_paramsE)
        /*026c*/ 	.word	0x00000000


	//----- nvinfo : EIATTR_REGCOUNT
	.align		4
.L_114:
        /*0270*/ 	.byte	0x04, 0x2f
        /*0272*/ 	.short	(.L_116 - .L_115)
	.align		4
.L_115:
        /*0274*/ 	.word	index@(_ZN5flash16flash_fwd_kernelI23Flash_fwd_kernel_traitsILi256ELi64ELi64ELi4ELb0ELb0EN7cutlass6half_tE19Flash_kernel_traitsILi256ELi64ELi64ELi4ES3_EELb1ELb0ELb0ELb0ELb0ELb0ELb0ELb1EEEvNS_16Flash_fwd_paramsE)
        /*0278*/ 	.word	0x000000ff


	//----- nvinfo : EIATTR_FRAME_SIZE
	.align		4
.L_116:
        /*027c*/ 	.byte	0x04, 0x11
        /*027e*/ 	.short	(.L_118 - .L_117)
	.align		4
.L_117:
        /*0280*/ 	.word	index@(_ZN5flash16flash_fwd_kernelI23Flash_fwd_kernel_traitsILi256ELi64ELi64ELi4ELb0ELb0EN7cutlass6half_tE19Flash_kernel_traitsILi256ELi64ELi64ELi4ES3_EELb1ELb0ELb0ELb0ELb0ELb0ELb0ELb1EEEvNS_16Flash_fwd_paramsE)
        /*0284*/ 	.word	0x000000b0


	//----- nvinfo : EIATTR_REGCOUNT
	.align		4
.L_118:
        /*0288*/ 	.byte	0x04, 0x2f
        /*028a*/ 	.short	(.L_120 - .L_119)
	.align		4
.L_119:
        /*028c*/ 	.word	index@(_ZN5flash16flash_fwd_kernelI23Flash_fwd_kernel_traitsILi256ELi64ELi64ELi4ELb0ELb0EN7cutlass6half_tE19Flash_kernel_traitsILi256ELi64ELi64ELi4ES3_EELb1ELb0ELb0ELb1ELb0ELb0ELb0ELb0EEEvNS_16Flash_fwd_paramsE)
        /*0290*/ 	.word	0x000000fe


	//----- nvinfo : EIATTR_FRAME_SIZE
	.align		4
.L_120:
        /*0294*/ 	.byte	0x04, 0x11
        /*0296*/ 	.short	(.L_122 - .L_121)
	.align		4
.L_121:
        /*0298*/ 	.word	index@(_ZN5flash16flash_fwd_kernelI23Flash_fwd_kernel_traitsILi256ELi64ELi64ELi4ELb0ELb0EN7cutlass6half_tE19Flash_kernel_traitsILi256ELi64ELi64ELi4ES3_EELb1ELb0ELb0ELb1ELb0ELb0ELb0ELb0EEEvNS_16Flash_fwd_paramsE)
        /*029c*/ 	.word	0x00000000


	//----- nvinfo : EIATTR_REGCOUNT
	.align		4
.L_122:
        /*02a0*/ 	.byte	0x04, 0x2f
        /*02a2*/ 	.short	(.L_124 - .L_123)
	.align		4
.L_123:
        /*02a4*/ 	.word	index@(_ZN5flash16flash_fwd_kernelI23Flash_fwd_kernel_traitsILi256ELi64ELi64ELi4ELb0ELb0EN7cutlass6half_tE19Flash_kernel_traitsILi256ELi64ELi64ELi4ES3_EELb0ELb0ELb0ELb0ELb0ELb1ELb1ELb0EEEvNS_16Flash_fwd_paramsE)
        /*02a8*/ 	.word	0x000000fd


	//----- nvinfo : EIATTR_FRAME_SIZE
	.align		4
.L_124:
        /*02ac*/ 	.byte	0x04, 0x11
        /*02ae*/ 	.short	(.L_126 - .L_125)
	.align		4
.L_125:
        /*02b0*/ 	.word	index@(_ZN5flash16flash_fwd_kernelI23Flash_fwd_kernel_traitsILi256ELi64ELi64ELi4ELb0ELb0EN7cutlass6half_tE19Flash_kernel_traitsILi256ELi64ELi64ELi4ES3_EELb0ELb0ELb0ELb0ELb0ELb1ELb1ELb0EEEvNS_16Flash_fwd_paramsE)
        /*02b4*/ 	.word	0x00000000


	//----- nvinfo : EIATTR_REGCOUNT
	.align		4
.L_126:
        /*02b8*/ 	.byte	0x04, 0x2f
        /*02ba*/ 	.short	(.L_128 - .L_127)
	.align		4
.L_127:
        /*02bc*/ 	.word	index@(_ZN5flash16flash_fwd_kernelI23Flash_fwd_kernel_traitsILi256ELi64ELi64ELi4ELb0ELb0EN7cutlass6half_tE19Flash_kernel_traitsILi256ELi64ELi64ELi4ES3_EELb1ELb0ELb0ELb0ELb0ELb1ELb0ELb0EEEvNS_16Flash_fwd_paramsE)
        /*02c0*/ 	.word	0x000000fc


	//----- nvinfo : EIATTR_FRAME_SIZE
	.align		4
.L_128:
        /*02c4*/ 	.byte	0x04, 0x11
        /*02c6*/ 	.short	(.L_130 - .L_129)
	.align		4
.L_129:
        /*02c8*/ 	.word	index@(_ZN5flash16flash_fwd_kernelI23Flash_fwd_kernel_traitsILi256ELi64ELi64ELi4ELb0ELb0EN7cutlass6half_tE19Flash_kernel_traitsILi256ELi64ELi64ELi4ES3_EELb1ELb0ELb0ELb0ELb0ELb1ELb0ELb0EEEvNS_16Flash_fwd_paramsE)
        /*02cc*/ 	.word	0x00000000


	//----- nvinfo : EIATTR_REGCOUNT
	.align		4
.L_130:
        /*02d0*/ 	.byte	0x04, 0x2f
        /*02d2*/ 	.short	(.L_132 - .L_131)
	.align		4
.L_131:
        /*02d4*/ 	.word	index@(_ZN5flash16flash_fwd_kernelI23Flash_fwd_kernel_traitsILi256ELi64ELi64ELi4ELb0ELb0EN7cutlass6half_tE19Flash_kernel_traitsILi256ELi64ELi64ELi4ES3_EELb1ELb0ELb1ELb0ELb0ELb0ELb0ELb0EEEvNS_16Flash_fwd_paramsE)
        /*02d8*/ 	.word	0x000000fe


	//----- nvinfo : EIATTR_FRAME_SIZE
	.align		4
.L_132:
        /*02dc*/ 	.byte	0x04, 0x11
        /*02de*/ 	.short	(.L_134 - .L_133)
	.align		4
.L_133:
        /*02e0*/ 	.word	index@(_ZN5flash16flash_fwd_kernelI23Flash_fwd_kernel_traitsILi256ELi64ELi64ELi4ELb0ELb0EN7cutlass6half_tE19Flash_kernel_traitsILi256ELi64ELi64ELi4ES3_EELb1ELb0ELb1ELb0ELb0ELb0ELb0ELb0EEEvNS_16Flash_fwd_paramsE)
        /*02e4*/ 	.word	0x00000000


	//----- nvinfo : EIATTR_REGCOUNT
	.align		4
.L_134:
        /*02e8*/ 	.byte	0x04, 0x2f
        /*02ea*/ 	.short	(.L_136 - .L_135)
	.align		4
.L_135:
        /*02ec*/ 	.word	index@(_ZN5flash16flash_fwd_kernelI23Flash_fwd_kernel_traitsILi256ELi64ELi64ELi4ELb0ELb0EN7cutlass6half_tE19Flash_kernel_traitsILi256ELi64ELi64ELi4ES3_EELb1ELb0ELb0ELb0ELb0ELb0ELb0ELb0EEEvNS_16Flash_fwd_paramsE)
        /*02f0*/ 	.word	0x000000fe


	//----- nvinfo : EIATTR_FRAME_SIZE
	.align		4
.L_136:
        /*02f4*/ 	.byte	0x04, 0x11
        /*02f6*/ 	.short	(.L_138 - .L_137)
	.align		4
.L_137:
        /*02f8*/ 	.word	index@(_ZN5flash16flash_fwd_kernelI23Flash_fwd_kernel_traitsILi256ELi64ELi64ELi4ELb0ELb0EN7cutlass6half_tE19Flash_kernel_traitsILi256ELi64ELi64ELi4ES3_EELb1ELb0ELb0ELb0ELb0ELb0ELb0ELb0EEEvNS_16Flash_fwd_paramsE)
        /*02fc*/ 	.word	0x00000000


	//----- nvinfo : EIATTR_REGCOUNT
	.align		4
.L_138:
        /*0300*/ 	.byte	0x04, 0x2f
        /*0302*/ 	.short	(.L_140 - .L_139)
	.align		4
.L_139:
        /*0304*/ 	.word	index@(_ZN5flash16flash_fwd_kernelI23Flash_fwd_kernel_traitsILi256ELi128ELi64ELi8ELb0ELb0EN7cutlass6half_tE19Flash_kernel_traitsILi256ELi128ELi64ELi8ES3_EELb0ELb0ELb1ELb1ELb0ELb0ELb0ELb0EEEvNS_16Flash_fwd_paramsE)
        /*0308*/ 	.word	0x000000ff


	//----- nvinfo : EIATTR_FRAME_SIZE
	.align		4
.L_140:
        /*030c*/ 	.byte	0x04, 0x11
        /*030e*/ 	.short	(.L_142 - .L_141)
	.align		4
.L_141:
        /*0310*/ 	.word	index@(_ZN5flash16flash_fwd_kernelI23Flash_fwd_kernel_traitsILi256ELi128ELi64ELi8ELb0ELb0EN7cutlass6half_tE19Flash_kernel_traitsILi256ELi128ELi64ELi8ES3_EELb0ELb0ELb1ELb1ELb0ELb0ELb0ELb0EEEvNS_16Flash_fwd_paramsE)
        /*0314*/ 	.word	0x00000000


	//----- nvinfo : EIATTR_REGCOUNT
	.align		4
.L_142:
        /*0318*/ 	.byte	0x04, 0x2f
        /*031a*/ 	.short	(.L_144 - .L_143)
	.align		4
.L_143:
        /*031c*/ 	.word	index@(_ZN5flash16flash_fwd_kernelI23Flash_fwd_kernel_traitsILi256ELi128ELi64ELi8ELb0ELb0EN7cutlass6half_tE19Flash_kernel_traitsILi256ELi128ELi64ELi8ES3_EELb0ELb0ELb1ELb0ELb0ELb0ELb0ELb0EEEvNS_16Flash_fwd_paramsE)
        /*0320*/ 	.word	0x000000ff


	//----- nvinfo : EIATTR_FRAME_SIZE
	.align		4
.L_144:
        /*0324*/ 	.byte	0x04, 0x11
        /*0326*/ 	.short	(.L_146 - .L_145)
	.align		4
.L_145:
        /*0328*/ 	.word	index@(_ZN5flash16flash_fwd_kernelI23Flash_fwd_kernel_traitsILi256ELi128ELi64ELi8ELb0ELb0EN7cutlass6half_tE19Flash_kernel_traitsILi256ELi128ELi64ELi8ES3_EELb0ELb0ELb1ELb0ELb0ELb0ELb0ELb0EEEvNS_16Flash_fwd_paramsE)
        /*032c*/ 	.word	0x00000000


	//----- nvinfo : EIATTR_REGCOUNT
	.align		4
.L_146:
        /*0330*/ 	.byte	0x04, 0x2f
        /*0332*/ 	.short	(.L_148 - .L_147)
	.align		4
.L_147:
        /*0334*/ 	.word	index@(_ZN5flash16flash_fwd_kernelI23Flash_fwd_kernel_traitsILi256ELi128ELi64ELi8ELb0ELb0EN7cutlass6half_tE19Flash_kernel_traitsILi256ELi128ELi64ELi8ES3_EELb0ELb0ELb1ELb0ELb0ELb1ELb0ELb0EEEvNS_16Flash_fwd_paramsE)
        /*0338*/ 	.word	0x000000ff


	//----- nvinfo : EIATTR_FRAME_SIZE
	.align		4
.L_148:
        /*033c*/ 	.byte	0x04, 0x11
        /*033e*/ 	.short	(.L_150 - .L_149)
	.align		4
.L_149:
        /*0340*/ 	.word	index@(_ZN5flash16flash_fwd_kernelI23Flash_fwd_kernel_traitsILi256ELi128ELi64ELi8ELb0ELb0EN7cutlass6half_tE19Flash_kernel_traitsILi256ELi128ELi64ELi8ES3_EELb0ELb0ELb1ELb0ELb0ELb1ELb0ELb0EEEvNS_16Flash_fwd_paramsE)
        /*0344*/ 	.word	0x00000000


	//----- nvinfo : EIATTR_REGCOUNT
	.align		4
.L_150:
        /*0348*/ 	.byte	0x04, 0x2f
        /*034a*/ 	.short	(.L_152 - .L_151)
	.align		4
.L_151:
        /*034c*/ 	.word	index@(_ZN5flash16flash_fwd_kernelI23Flash_fwd_kernel_traitsILi256ELi128ELi64ELi8ELb0ELb0EN7cutlass6half_tE19Flash_kernel_traitsILi256ELi128ELi64ELi8ES3_EELb0ELb0ELb0ELb1ELb0ELb0ELb0ELb0EEEvNS_16Flash_fwd_paramsE)
        /*0350*/ 	.word	0x000000f7


	//----- nvinfo : EIATTR_FRAME_SIZE
	.align		4
.L_152:
        /*0354*/ 	.byte	0x04, 0x11
        /*0356*/ 	.short	(.L_154 - .L_153)
	.align		4
.L_153:
        /*0358*/ 	.word	index@(_ZN5flash16flash_fwd_kernelI23Flash_fwd_kernel_traitsILi256ELi128ELi64ELi8ELb0ELb0EN7cutlass6half_tE19Flash_kernel_traitsILi256ELi128ELi64ELi8ES3_EELb0ELb0ELb0ELb1ELb0ELb0ELb0ELb0EEEvNS_16Flash_fwd_paramsE)
        /*035c*/ 	.word	0x00000000


	//----- nvinfo : EIATTR_REGCOUNT
	.align		4
.L_154:
        /*0360*/ 	.byte	0x04, 0x2f
        /*0362*/ 	.short	(.L_156 - .L_155)
	.align		4
.L_155:
        /*0364*/ 	.word	index@(_ZN5flash16flash_fwd_kernelI23Flash_fwd_kernel_traitsILi256ELi128ELi64ELi8ELb0ELb0EN7cutlass6half_tE19Flash_kernel_traitsILi256ELi128ELi64ELi8ES3_EELb0ELb0ELb0ELb0ELb0ELb0ELb0ELb0EEEvNS_16Flash_fwd_paramsE)
        /*0368*/ 	.word	0x000000f1


	//----- nvinfo : EIATTR_FRAME_SIZE
	.align		4
.L_156:
        /*036c*/ 	.byte	0x04, 0x11
        /*036e*/ 	.short	(.L_158 - .L_157)
	.align		4
.L_157:
        /*0370*/ 	.word	index@(_ZN5flash16flash_fwd_kernelI23Flash_fwd_kernel_traitsILi256ELi128ELi64ELi8ELb0ELb0EN7cutlass6half_tE19Flash_kernel_traitsILi256ELi128ELi64ELi8ES3_EELb0ELb0ELb0ELb0ELb0ELb0ELb0ELb0EEEvNS_16Flash_fwd_paramsE)
        /*0374*/ 	.word	0x00000000


	//----- nvinfo : EIATTR_REGCOUNT
	.align		4
.L_158:
        /*0378*/ 	.byte	0x04, 0x2f
        /*037a*/ 	.short	(.L_160 - .L_159)
	.align		4
.L_159:
        /*037c*/ 	.word	index@(_ZN5flash16flash_fwd_kernelI23Flash_fwd_kernel_traitsILi256ELi128ELi64ELi8ELb0ELb0EN7cutlass6half_tE19Flash_kernel_traitsILi256ELi128ELi64ELi8ES3_EELb0ELb0ELb0ELb0ELb0ELb1ELb0ELb0EEEvNS_16Flash_fwd_paramsE)
        /*0380*/ 	.word	0x000000ef


	//----- nvinfo : EIATTR_FRAME_SIZE
	.align		4
.L_160:
        /*0384*/ 	.byte	0x04, 0x11
        /*0386*/ 	.short	(.L_162 - .L_161)
	.align		4
.L_161:
        /*0388*/ 	.word	index@(_ZN5flash16flash_fwd_kernelI23Flash_fwd_kernel_traitsILi256ELi128ELi64ELi8ELb0ELb0EN7cutlass6half_tE19Flash_kernel_traitsILi256ELi128ELi64ELi8ES3_EELb0ELb0ELb0ELb0ELb0ELb1ELb0ELb0EEEvNS_16Flash_fwd_paramsE)
        /*038c*/ 	.word	0x00000000


	//----- nvinfo : EIATTR_REGCOUNT
	.align		4
.L_162:
        /*0390*/ 	.byte	0x04, 0x2f
        /*0392*/ 	.short	(.L_164 - .L_163)
	.align		4
.L_163:
        /*0394*/ 	.word	index@(_ZN5flash16flash_fwd_kernelI23Flash_fwd_kernel_traitsILi256ELi64ELi64ELi4ELb0ELb0EN7cutlass6half_tE19Flash_kernel_traitsILi256ELi64ELi64ELi4ES3_EELb0ELb0ELb1ELb1ELb0ELb0ELb0ELb0EEEvNS_16Flash_fwd_paramsE)
        /*0398*/ 	.word	0x000000ff


	//----- nvinfo : EIATTR_FRAME_SIZE
	.align		4
.L_164:
        /*039c*/ 	.byte	0x04, 0x11
        /*039e*/ 	.short	(.L_166 - .L_165)
	.align		4
.L_165:
        /*03a0*/ 	.word	index@(_ZN5flash16flash_fwd_kernelI23Flash_fwd_kernel_traitsILi256ELi64ELi64ELi4ELb0ELb0EN7cutlass6half_tE19Flash_kernel_traitsILi256ELi64ELi64ELi4ES3_EELb0ELb0ELb1ELb1ELb0ELb0ELb0ELb0EEEvNS_16Flash_fwd_paramsE)
        /*03a4*/ 	.word	0x00000000


	//----- nvinfo : EIATTR_REGCOUNT
	.align		4
.L_166:
        /*03a8*/ 	.byte	0x04, 0x2f
        /*03aa*/ 	.short	(.L_168 - .L_167)
	.align		4
.L_167:
        /*03ac*/ 	.word	index@(_ZN5flash16flash_fwd_kernelI23Flash_fwd_kernel_traitsILi256ELi64ELi64ELi4ELb0ELb0EN7cutlass6half_tE19Flash_kernel_traitsILi256ELi64ELi64ELi4ES3_EELb0ELb0ELb1ELb0ELb0ELb0ELb0ELb0EEEvNS_16Flash_fwd_paramsE)
        /*03b0*/ 	.word	0x000000ff


	//----- nvinfo : EIATTR_FRAME_SIZE
	.align		4
.L_168:
        /*03b4*/ 	.byte	0x04, 0x11
        /*03b6*/ 	.short	(.L_170 - .L_169)
	.align		4
.L_169:
        /*03b8*/ 	.word	index@(_ZN5flash16flash_fwd_kernelI23Flash_fwd_kernel_traitsILi256ELi64ELi64ELi4ELb0ELb0EN7cutlass6half_tE19Flash_kernel_traitsILi256ELi64ELi64ELi4ES3_EELb0ELb0ELb1ELb0ELb0ELb0ELb0ELb0EEEvNS_16Flash_fwd_paramsE)
        /*03bc*/ 	.word	0x00000000


	//----- nvinfo : EIATTR_REGCOUNT
	.align		4
.L_170:
        /*03c0*/ 	.byte	0x04, 0x2f
        /*03c2*/ 	.short	(.L_172 - .L_171)
	.align		4
.L_171:
        /*03c4*/ 	.word	index@(_ZN5flash16flash_fwd_kernelI23Flash_fwd_kernel_traitsILi256ELi64ELi64ELi4ELb0ELb0EN7cutlass6half_tE19Flash_kernel_traitsILi256ELi64ELi64ELi4ES3_EELb0ELb0ELb1ELb0ELb0ELb1ELb0ELb0EEEvNS_16Flash_fwd_paramsE)
        /*03c8*/ 	.word	0x000000ff


	//----- nvinfo : EIATTR_FRAME_SIZE
	.align		4
.L_172:
        /*03cc*/ 	.byte	0x04, 0x11
        /*03ce*/ 	.short	(.L_174 - .L_173)
	.align		4
.L_173:
        /*03d0*/ 	.word	index@(_ZN5flash16flash_fwd_kernelI23Flash_fwd_kernel_traitsILi256ELi64ELi64ELi4ELb0ELb0EN7cutlass6half_tE19Flash_kernel_traitsILi256ELi64ELi64ELi4ES3_EELb0ELb0ELb1ELb0ELb0ELb1ELb0ELb0EEEvNS_16Flash_fwd_paramsE)
        /*03d4*/ 	.word	0x00000000


	//----- nvinfo : EIATTR_REGCOUNT
	.align		4
.L_174:
        /*03d8*/ 	.byte	0x04, 0x2f
        /*03da*/ 	.short	(.L_176 - .L_175)
	.align		4
.L_175:
        /*03dc*/ 	.word	index@(_ZN5flash16flash_fwd_kernelI23Flash_fwd_kernel_traitsILi256ELi64ELi64ELi4ELb0ELb0EN7cutlass6half_tE19Flash_kernel_traitsILi256ELi64ELi64ELi4ES3_EELb0ELb0ELb0ELb1ELb0ELb0ELb0ELb0EEEvNS_16Flash_fwd_paramsE)
        /*03e0*/ 	.word	0x000000f7


	//----- nvinfo : EIATTR_FRAME_SIZE
	.align		4
.L_176:
        /*03e4*/ 	.byte	0x04, 0x11
        /*03e6*/ 	.short	(.L_178 - .L_177)
	.align		4
.L_177:
        /*03e8*/ 	.word	index@(_ZN5flash16flash_fwd_kernelI23Flash_fwd_kernel_traitsILi256ELi64ELi64ELi4ELb0ELb0EN7cutlass6half_tE19Flash_kernel_traitsILi256ELi64ELi64ELi4ES3_EELb0ELb0ELb0ELb1ELb0ELb0ELb0ELb0EEEvNS_16Flash_fwd_paramsE)
        /*03ec*/ 	.word	0x00000000


	//----- nvinfo : EIATTR_REGCOUNT
	.align		4
.L_178:
        /*03f0*/ 	.byte	0x04, 0x2f
        /*03f2*/ 	.short	(.L_180 - .L_179)
	.align		4
.L_179:
        /*03f4*/ 	.word	index@(_ZN5flash16flash_fwd_kernelI23Flash_fwd_kernel_traitsILi256ELi64ELi64ELi4ELb0ELb0EN7cutlass6half_tE19Flash_kernel_traitsILi256ELi64ELi64ELi4ES3_EELb0ELb0ELb0ELb0ELb0ELb0ELb0ELb0EEEvNS_16Flash_fwd_paramsE)
        /*03f8*/ 	.word	0x000000f4


	//----- nvinfo : EIATTR_FRAME_SIZE
	.align		4
.L_180:
        /*03fc*/ 	.byte	0x04, 0x11
        /*03fe*/ 	.short	(.L_182 - .L_181)
	.align		4
.L_181:
        /*0400*/ 	.word	index@(_ZN5flash16flash_fwd_kernelI23Flash_fwd_kernel_traitsILi256ELi64ELi64ELi4ELb0ELb0EN7cutlass6half_tE19Flash_kernel_traitsILi256ELi64ELi64ELi4ES3_EELb0ELb0ELb0ELb0ELb0ELb0ELb0ELb0EEEvNS_16Flash_fwd_paramsE)
        /*0404*/ 	.word	0x00000000


	//----- nvinfo : EIATTR_REGCOUNT
	.align		4
.L_182:
        /*0408*/ 	.byte	0x04, 0x2f
        /*040a*/ 	.short	(.L_184 - .L_183)
	.align		4
.L_183:
        /*040c*/ 	.word	index@(_ZN5flash16flash_fwd_kernelI23Flash_fwd_kernel_traitsILi256ELi64ELi64ELi4ELb0ELb0EN7cutlass6half_tE19Flash_kernel_traitsILi256ELi64ELi64ELi4ES3_EELb0ELb0ELb0ELb0ELb0ELb1ELb0ELb0EEEvNS_16Flash_fwd_paramsE)
        /*0410*/ 	.word	0x000000eb


	//----- nvinfo : EIATTR_FRAME_SIZE
	.align		4
.L_184:
        /*0414*/ 	.byte	0x04, 0x11
        /*0416*/ 	.short	(.L_186 - .L_185)
	.align		4
.L_185:
        /*0418*/ 	.word	index@(_ZN5flash16flash_fwd_kernelI23Flash_fwd_kernel_traitsILi256ELi64ELi64ELi4ELb0ELb0EN7cutlass6half_tE19Flash_kernel_traitsILi256ELi64ELi64ELi4ES3_EELb0ELb0ELb0ELb0ELb0ELb1ELb0ELb0EEEvNS_16Flash_fwd_paramsE)
        /*041c*/ 	.word	0x00000000


	//----- nvinfo : EIATTR_MIN_STACK_SIZE
	.align		4
.L_186:
        /*0420*/ 	.byte	0x04, 0x12
        /*0422*/ 	.short	(.L_188 - .L_187)
	.align		4
.L_187:
        /*0424*/ 	.word	index@(_ZN5flash16flash_fwd_kernelI23Flash_fwd_kernel_traitsILi256ELi64ELi64ELi4ELb0ELb0EN7cutlass6half_tE19Flash_kernel_traitsILi256ELi64ELi64ELi4ES3_EELb0ELb0ELb0ELb0ELb0ELb1ELb0ELb0EEEvNS_16Flash_fwd_paramsE)
        /*0428*/ 	.word	0x00000000


	//----- nvinfo : EIATTR_MIN_STACK_SIZE
	.align		4
.L_188:
        /*042c*/ 	.byte	0x04, 0x12
        /*042e*/ 	.short	(.L_190 - .L_189)
	.align		4
.L_189:
        /*0430*/ 	.word	index@(_ZN5flash16flash_fwd_kernelI23Flash_fwd_kernel_traitsILi256ELi64ELi64ELi4ELb0ELb0EN7cutlass6half_tE19Flash_kernel_traitsILi256ELi64ELi64ELi4ES3_EELb0ELb0ELb0ELb0ELb0ELb0ELb0ELb0EEEvNS_16Flash_fwd_paramsE)
        /*0434*/ 	.word	0x00000000


	//----- nvinfo : EIATTR_MIN_STACK_SIZE
	.align		4
.L_190:
        /*0438*/ 	.byte	0x04, 0x12
        /*043a*/ 	.short	(.L_192 - .L_191)
	.align		4
.L_191:
        /*043c*/ 	.word	index@(_ZN5flash16flash_fwd_kernelI23Flash_fwd_kernel_traitsILi256ELi64ELi64ELi4ELb0ELb0EN7cutlass6half_tE19Flash_kernel_traitsILi256ELi64ELi64ELi4ES3_EELb0ELb0ELb0ELb1ELb0ELb0ELb0ELb0EEEvNS_16Flash_fwd_paramsE)
        /*0440*/ 	.word	0x00000000


	//----- nvinfo : EIATTR_MIN_STACK_SIZE
	.align		4
.L_192:
        /*0444*/ 	.byte	0x04, 0x12
        /*0446*/ 	.short	(.L_194 - .L_193)
	.align		4
.L_193:
        /*0448*/ 	.word	index@(_ZN5flash16flash_fwd_kernelI23Flash_fwd_kernel_traitsILi256ELi64ELi64ELi4ELb0ELb0EN7cutlass6half_tE19Flash_kernel_traitsILi256ELi64ELi64ELi4ES3_EELb0ELb0ELb1ELb0ELb0ELb1ELb0ELb0EEEvNS_16Flash_fwd_paramsE)
        /*044c*/ 	.word	0x00000000


	//----- nvinfo : EIATTR_MIN_STACK_SIZE
	.align		4
.L_194:
        /*0450*/ 	.byte	0x04, 0x12
        /*0452*/ 	.short	(.L_196 - .L_195)
	.align		4
.L_195:
        /*0454*/ 	.word	index@(_ZN5flash16flash_fwd_kernelI23Flash_fwd_kernel_traitsILi256ELi64ELi64ELi4ELb0ELb0EN7cutlass6half_tE19Flash_kernel_traitsILi256ELi64ELi64ELi4ES3_EELb0ELb0ELb1ELb0ELb0ELb0ELb0ELb0EEEvNS_16Flash_fwd_paramsE)
        /*0458*/ 	.word	0x00000000


	//----- nvinfo : EIATTR_MIN_STACK_SIZE
	.align		4
.L_196:
        /*045c*/ 	.byte	0x04, 0x12
        /*045e*/ 	.short	(.L_198 - .L_197)
	.align		4
.L_197:
        /*0460*/ 	.word	index@(_ZN5flash16flash_fwd_kernelI23Flash_fwd_kernel_traitsILi256ELi64ELi64ELi4ELb0ELb0EN7cutlass6half_tE19Flash_kernel_traitsILi256ELi64ELi64ELi4ES3_EELb0ELb0ELb1ELb1ELb0ELb0ELb0ELb0EEEvNS_16Flash_fwd_paramsE)
        /*0464*/ 	.word	0x00000000


	//----- nvinfo : EIATTR_MIN_STACK_SIZE
	.align		4
.L_198:
        /*0468*/ 	.byte	0x04, 0x12
        /*046a*/ 	.short	(.L_200 - .L_199)
	.align		4
.L_199:
        /*046c*/ 	.word	index@(_ZN5flash16flash_fwd_kernelI23Flash_fwd_kernel_traitsILi256ELi128ELi64ELi8ELb0ELb0EN7cutlass6half_tE19Flash_kernel_traitsILi256ELi128ELi64ELi8ES3_EELb0ELb0ELb0ELb0ELb0ELb1ELb0ELb0EEEvNS_16Flash_fwd_paramsE)
        /*0470*/ 	.word	0x00000000


	//----- nvinfo : EIATTR_MIN_STACK_SIZE
	.align		4
.L_200:
        /*0474*/ 	.byte	0x04, 0x12
        /*0476*/ 	.short	(.L_202 - .L_201)
	.align		4
.L_201:
        /*0478*/ 	.word	index@(_ZN5flash16flash_fwd_kernelI23Flash_fwd_kernel_traitsILi256ELi128ELi64ELi8ELb0ELb0EN7cutlass6half_tE19Flash_kernel_traitsILi256ELi128ELi64ELi8ES3_EELb0ELb0ELb0ELb0ELb0ELb0ELb0ELb0EEEvNS_16Flash_fwd_paramsE)
        /*047c*/ 	.word	0x00000000


	//----- nvinfo : EIATTR_MIN_STACK_SIZE
	.align		4
.L_202:
        /*0480*/ 	.byte	0x04, 0x12
        /*0482*/ 	.short	(.L_204 - .L_203)
	.align		4
.L_203:
        /*0484*/ 	.word	index@(_ZN5flash16flash_fwd_kernelI23Flash_fwd_kernel_traitsILi256ELi128ELi64ELi8ELb0ELb0EN7cutlass6half_tE19Flash_kernel_traitsILi256ELi128ELi64ELi8ES3_EELb0ELb0ELb0ELb1ELb0ELb0ELb0ELb0EEEvNS_16Flash_fwd_paramsE)
        /*0488*/ 	.word	0x00000000


	//----- nvinfo : EIATTR_MIN_STACK_SIZE
	.align		4
.L_204:
        /*048c*/ 	.byte	0x04, 0x12
        /*048e*/ 	.short	(.L_206 - .L_205)
	.align		4
.L_205:
        /*0490*/ 	.word	index@(_ZN5flash16flash_fwd_kernelI23Flash_fwd_kernel_traitsILi256ELi128ELi64ELi8ELb0ELb0EN7cutlass6half_tE19Flash_kernel_traitsILi256ELi128ELi64ELi8ES3_EELb0ELb0ELb1ELb0ELb0ELb1ELb0ELb0EEEvNS_16Flash_fwd_paramsE)
        /*0494*/ 	.word	0x00000000


	//----- nvinfo : EIATTR_MIN_STACK_SIZE
	.align		4
.L_206:
        /*0498*/ 	.byte	0x04, 0x12
        /*049a*/ 	.short	(.L_208 - .L_207)
	.align		4
.L_207:
        /*049c*/ 	.word	index@(_ZN5flash16flash_fwd_kernelI23Flash_fwd_kernel_traitsILi256ELi128ELi64ELi8ELb0ELb0EN7cutlass6half_tE19Flash_kernel_traitsILi256ELi128ELi64ELi8ES3_EELb0ELb0ELb1ELb0ELb0ELb0ELb0ELb0EEEvNS_16Flash_fwd_paramsE)
        /*04a0*/ 	.word	0x00000000


	//----- nvinfo : EIATTR_MIN_STACK_SIZE
	.align		4
.L_208:
        /*04a4*/ 	.byte	0x04, 0x12
        /*04a6*/ 	.short	(.L_210 - .L_209)
	.align		4
.L_209:
        /*04a8*/ 	.word	index@(_ZN5flash16flash_fwd_kernelI23Flash_fwd_kernel_traitsILi256ELi128ELi64ELi8ELb0ELb0EN7cutlass6half_tE19Flash_kernel_traitsILi256ELi128ELi64ELi8ES3_EELb0ELb0ELb1ELb1ELb0ELb0ELb0ELb0EEEvNS_16Flash_fwd_paramsE)
        /*04ac*/ 	.word	0x00000000


	//----- nvinfo : EIATTR_MIN_STACK_SIZE
	.align		4
.L_210:
        /*04b0*/ 	.byte	0x04, 0x12
        /*04b2*/ 	.short	(.L_212 - .L_211)
	.align		4
.L_211:
        /*04b4*/ 	.word	index@(_ZN5flash16flash_fwd_kernelI23Flash_fwd_kernel_traitsILi256ELi64ELi64ELi4ELb0ELb0EN7cutlass6half_tE19Flash_kernel_traitsILi256ELi64ELi64ELi4ES3_EELb1ELb0ELb0ELb0ELb0ELb0ELb0ELb0EEEvNS_16Flash_fwd_paramsE)
        /*04b8*/ 	.word	0x00000000


	//----- nvinfo : EIATTR_MIN_STACK_SIZE
	.align		4
.L_212:
        /*04bc*/ 	.byte	0x04, 0x12
        /*04be*/ 	.short	(.L_214 - .L_213)
	.align		4
.L_213:
        /*04c0*/ 	.word	index@(_ZN5flash16flash_fwd_kernelI23Flash_fwd_kernel_traitsILi256ELi64ELi64ELi4ELb0ELb0EN7cutlass6half_tE19Flash_kernel_traitsILi256ELi64ELi64ELi4ES3_EELb1ELb0ELb1ELb0ELb0ELb0ELb0ELb0EEEvNS_16Flash_fwd_paramsE)
        /*04c4*/ 	.word	0x00000000


	//----- nvinfo : EIATTR_MIN_STACK_SIZE
	.align		4
.L_214:
        /*04c8*/ 	.byte	0x04, 0x12
        /*04ca*/ 	.short	(.L_216 - .L_215)
	.align		4
.L_215:
        /*04cc*/ 	.word	index@(_ZN5flash16flash_fwd_kernelI23Flash_fwd_kernel_traitsILi256ELi64ELi64ELi4ELb0ELb0EN7cutlass6half_tE19Flash_kernel_traitsILi256ELi64ELi64ELi4ES3_EELb1ELb0ELb0ELb0ELb0ELb1ELb0ELb0EEEvNS_16Flash_fwd_paramsE)
        /*04d0*/ 	.word	0x00000000


	//----- nvinfo : EIATTR_MIN_STACK_SIZE
	.align		4
.L_216:
        /*04d4*/ 	.byte	0x04, 0x12
        /*04d6*/ 	.short	(.L_218 - .L_217)
	.align		4
.L_217:
        /*04d8*/ 	.word	index@(_ZN5flash16flash_fwd_kernelI23Flash_fwd_kernel_traitsILi256ELi64ELi64ELi4ELb0ELb0EN7cutlass6half_tE19Flash_kernel_traitsILi256ELi64ELi64ELi4ES3_EELb0ELb0ELb0ELb0ELb0ELb1ELb1ELb0EEEvNS_16Flash_fwd_paramsE)
        /*04dc*/ 	.word	0x00000000


	//----- nvinfo : EIATTR_MIN_STACK_SIZE
	.align		4
.L_218:
        /*04e0*/ 	.byte	0x04, 0x12
        /*04e2*/ 	.short	(.L_220 - .L_219)
	.align		4
.L_219:
        /*04e4*/ 	.word	index@(_ZN5flash16flash_fwd_kernelI23Flash_fwd_kernel_traitsILi256ELi64ELi64ELi4ELb0ELb0EN7cutlass6half_tE19Flash_kernel_traitsILi256ELi64ELi64ELi4ES3_EELb1ELb0ELb0ELb1ELb0ELb0ELb0ELb0EEEvNS_16Flash_fwd_paramsE)
        /*04e8*/ 	.word	0x00000000


	//----- nvinfo : EIATTR_MIN_STACK_SIZE
	.align		4
.L_220:
        /*04ec*/ 	.byte	0x04, 0x12
        /*04ee*/ 	.short	(.L_222 - .L_221)
	.align		4
.L_221:
        /*04f0*/ 	.word	index@(_ZN5flash16flash_fwd_kernelI23Flash_fwd_kernel_traitsILi256ELi64ELi64ELi4ELb0ELb0EN7cutlass6half_tE19Flash_kernel_traitsILi256ELi64ELi64ELi4ES3_EELb1ELb0ELb0ELb0ELb0ELb0ELb0ELb1EEEvNS_16Flash_fwd_paramsE)
        /*04f4*/ 	.word	0x000000b0


	//----- nvinfo : EIATTR_MIN_STACK_SIZE
	.align		4
.L_222:
        /*04f8*/ 	.byte	0x04, 0x12
        /*04fa*/ 	.short	(.L_224 - .L_223)
	.align		4
.L_223:
        /*04fc*/ 	.word	index@(_ZN5flash16flash_fwd_kernelI23Flash_fwd_kernel_traitsILi256ELi64ELi64ELi4ELb0ELb0EN7cutlass6half_tE19Flash_kernel_traitsILi256ELi64ELi64ELi4ES3_EELb0ELb0ELb0ELb0ELb0ELb0ELb1ELb0EEEvNS_16Flash_fwd_paramsE)
        /*0500*/ 	.word	0x00000000


	//----- nvinfo : EIATTR_MIN_STACK_SIZE
	.align		4
.L_224:
        /*0504*/ 	.byte	0x04, 0x12
        /*0506*/ 	.short	(.L_226 - .L_225)
	.align		4
.L_225:
        /*0508*/ 	.word	index@(_ZN5flash16flash_fwd_kernelI23Flash_fwd_kernel_traitsILi256ELi64ELi64ELi4ELb0ELb0EN7cutlass6half_tE19Flash_kernel_traitsILi256ELi64ELi64ELi4ES3_EELb1ELb0ELb0ELb1ELb0ELb0ELb0ELb1EEEvNS_16Flash_fwd_paramsE)
        /*050c*/ 	.word	0x00000090


	//----- nvinfo : EIATTR_MIN_STACK_SIZE
	.align		4
.L_226:
        /*0510*/ 	.byte	0x04, 0x12
        /*0512*/ 	.short	(.L_228 - .L_227)
	.align		4
.L_227:
        /*0514*/ 	.word	index@(_ZN5flash16flash_fwd_kernelI23Flash_fwd_kernel_traitsILi256ELi64ELi64ELi4ELb0ELb0EN7cutlass6half_tE19Flash_kernel_traitsILi256ELi64ELi64ELi4ES3_EELb0ELb0ELb0ELb1ELb0ELb0ELb1ELb0EEEvNS_16Flash_fwd_paramsE)
        /*0518*/ 	.word	0x00000000


	//----- nvinfo : EIATTR_MIN_STACK_SIZE
	.align		4
.L_228:
        /*051c*/ 	.byte	0x04, 0x12
        /*051e*/ 	.short	(.L_230 - .L_229)
	.align		4
.L_229:
        /*0520*/ 	.word	index@(_ZN5flash16flash_fwd_kernelI23Flash_fwd_kernel_traitsILi256ELi64ELi64ELi4ELb0ELb0EN7cutlass6half_tE19Flash_kernel_traitsILi256ELi64ELi64ELi4ES3_EELb1ELb0ELb1ELb0ELb0ELb1ELb0ELb0EEEvNS_16Flash_fwd_paramsE)
        /*0524*/ 	.word	0x00000000


	//----- nvinfo : EIATTR_MIN_STACK_SIZE
	.align		4
.L_230:
        /*0528*/ 	.byte	0x04, 0x12
        /*052a*/ 	.short	(.L_232 - .L_231)
	.align		4
.L_231:
        /*052c*/ 	.word	index@(_ZN5flash16flash_fwd_kernelI23Flash_fwd_kernel_traitsILi256ELi64ELi64ELi4ELb0ELb0EN7cutlass6half_tE19Flash_kernel_traitsILi256ELi64ELi64ELi4ES3_EELb0ELb0ELb1ELb0ELb0ELb1ELb1ELb0EEEvNS_16Flash_fwd_paramsE)
        /*0530*/ 	.word	0x00000000


	//----- nvinfo : EIATTR_MIN_STACK_SIZE
	.align		4
.L_232:
        /*0534*/ 	.byte	0x04, 0x12
        /*0536*/ 	.short	(.L_234 - .L_233)
	.align		4
.L_233:
        /*0538*/ 	.word	index@(_ZN5flash16flash_fwd_kernelI23Flash_fwd_kernel_traitsILi256ELi64ELi64ELi4ELb0ELb0EN7cutlass6half_tE19Flash_kernel_traitsILi256ELi64ELi64ELi4ES3_EELb1ELb0ELb1ELb1ELb0ELb0ELb0ELb0EEEvNS_16Flash_fwd_paramsE)
        /*053c*/ 	.word	0x00000000


	//----- nvinfo : EIATTR_MIN_STACK_SIZE
	.align		4
.L_234:
        /*0540*/ 	.byte	0x04, 0x12
        /*0542*/ 	.short	(.L_236 - .L_235)
	.align		4
.L_235:
        /*0544*/ 	.word	index@(_ZN5flash16flash_fwd_kernelI23Flash_fwd_kernel_traitsILi256ELi64ELi64ELi4ELb0ELb0EN7cutlass6half_tE19Flash_kernel_traitsILi256ELi64ELi64ELi4ES3_EELb1ELb0ELb1ELb0ELb0ELb0ELb0ELb1EEEvNS_16Flash_fwd_paramsE)
        /*0548*/ 	.word	0x00000148


	//----- nvinfo : EIATTR_MIN_STACK_SIZE
	.align		4
.L_236:
        /*054c*/ 	.byte	0x04, 0x12
        /*054e*/ 	.short	(.L_238 - .L_237)
	.align		4
.L_237:
        /*0550*/ 	.word	index@(_ZN5flash16flash_fwd_kernelI23Flash_fwd_kernel_traitsILi256ELi64ELi64ELi4ELb0ELb0EN7cutlass6half_tE19Flash_kernel_traitsILi256ELi64ELi64ELi4ES3_EELb0ELb0ELb1ELb0ELb0ELb0ELb1ELb0EEEvNS_16Flash_fwd_paramsE)
        /*0554*/ 	.word	0x00000000


	//----- nvinfo : EIATTR_MIN_STACK_SIZE
	.align		4
.L_238:
        /*0558*/ 	.byte	0x04, 0x12
        /*055a*/ 	.short	(.L_240 - .L_239)
	.align		4
.L_239:
        /*055c*/ 	.word	index@(_ZN5flash16flash_fwd_kernelI23Flash_fwd_kernel_traitsILi256ELi64ELi64ELi4ELb0ELb0EN7cutlass6half_tE19Flash_kernel_traitsILi256ELi64ELi64ELi4ES3_EELb1ELb0ELb1ELb1ELb0ELb0ELb0ELb1EEEvNS_16Flash_fwd_paramsE)
        /*0560*/ 	.word	0x00000118


	//----- nvinfo : EIATTR_MIN_STACK_SIZE
	.align		4
.L_240:
        /*0564*/ 	.byte	0x04, 0x12
        /*0566*/ 	.short	(.L_242 - .L_241)
	.align		4
.L_241:
        /*0568*/ 	.word	index@(_ZN5flash16flash_fwd_kernelI23Flash_fwd_kernel_traitsILi256ELi64ELi64ELi4ELb0ELb0EN7cutlass6half_tE19Flash_kernel_traitsILi256ELi64ELi64ELi4ES3_EELb0ELb0ELb1ELb1ELb0ELb0ELb1ELb0EEEvNS_16Flash_fwd_paramsE)
        /*056c*/ 	.word	0x00000000


	//----- nvinfo : EIATTR_MIN_STACK_SIZE
	.align		4
.L_242:
        /*0570*/ 	.byte	0x04, 0x12
        /*0572*/ 	.short	(.L_244 - .L_243)
	.align		4
.L_243:
        /*0574*/ 	.word	index@(_ZN5flash16flash_fwd_kernelI23Flash_fwd_kernel_traitsILi256ELi128ELi64ELi8ELb0ELb0EN7cutlass6half_tE19Flash_kernel_traitsILi256ELi128ELi64ELi8ES3_EELb1ELb0ELb0ELb0ELb0ELb0ELb0ELb0EEEvNS_16Flash_fwd_paramsE)
        /*0578*/ 	.word	0x00000000


	//----- nvinfo : EIATTR_MIN_STACK_SIZE
	.align		4
.L_244:
        /*057c*/ 	.byte	0x04, 0x12
        /*057e*/ 	.short	(.L_246 - .L_245)
	.align		4
.L_245:
        /*0580*/ 	.word	index@(_ZN5flash16flash_fwd_kernelI23Flash_fwd_kernel_traitsILi256ELi128ELi64ELi8ELb0ELb0EN7cutlass6half_tE19Flash_kernel_traitsILi256ELi128ELi64ELi8ES3_EELb1ELb0ELb1ELb0ELb0ELb0ELb0ELb0EEEvNS_16Flash_fwd_paramsE)
        /*0584*/ 	.word	0x00000000


	//----- nvinfo : EIATTR_MIN_STACK_SIZE
	.align		4
.L_246:
        /*0588*/ 	.byte	0x04, 0x12
        /*058a*/ 	.short	(.L_248 - .L_247)
	.align		4
.L_247:
        /*058c*/ 	.word	index@(_ZN5flash16flash_fwd_kernelI23Flash_fwd_kernel_traitsILi256ELi128ELi64ELi8ELb0ELb0EN7cutlass6half_tE19Flash_kernel_traitsILi256ELi128ELi64ELi8ES3_EELb1ELb0ELb0ELb0ELb0ELb1ELb0ELb0EEEvNS_16Flash_fwd_paramsE)
        /*0590*/ 	.word	0x00000000


	//----- nvinfo : EIATTR_MIN_STACK_SIZE
	.align		4
.L_248:
        /*0594*/ 	.byte	0x04, 0x12
        /*0596*/ 	.short	(.L_250 - .L_249)
	.align		4
.L_249:
        /*0598*/ 	.word	index@(_ZN5flash16flash_fwd_kernelI23Flash_fwd_kernel_traitsILi256ELi128ELi64ELi8ELb0ELb0EN7cutlass6half_tE19Flash_kernel_traitsILi256ELi128ELi64ELi8ES3_EELb0ELb0ELb0ELb0ELb0ELb1ELb1ELb0EEEvNS_16Flash_fwd_paramsE)
        /*059c*/ 	.word	0x00000000


	//----- nvinfo : EIATTR_MIN_STACK_SIZE
	.align		4
.L_250:
        /*05a0*/ 	.byte	0x04, 0x12
        /*05a2*/ 	.short	(.L_252 - .L_251)
	.align		4
.L_251:
        /*05a4*/ 	.word	index@(_ZN5flash16flash_fwd_kernelI23Flash_fwd_kernel_traitsILi256ELi128ELi64ELi8ELb0ELb0EN7cutlass6half_tE19Flash_kernel_traitsILi256ELi128ELi64ELi8ES3_EELb1ELb0ELb0ELb1ELb0ELb0ELb0ELb0EEEvNS_16Flash_fwd_paramsE)
        /*05a8*/ 	.word	0x00000000


	//----- nvinfo : EIATTR_MIN_STACK_SIZE
	.align		4
.L_252:
        /*05ac*/ 	.byte	0x04, 0x12
        /*05ae*/ 	.short	(.L_254 - .L_253)
	.align		4
.L_253:
        /*05b0*/ 	.word	index@(_ZN5flash16flash_fwd_kernelI23Flash_fwd_kernel_traitsILi256ELi128ELi64ELi8ELb0ELb0EN7cutlass6half_tE19Flash_kernel_traitsILi256ELi128ELi64ELi8ES3_EELb1ELb0ELb0ELb0ELb0ELb0ELb0ELb1EEEvNS_16Flash_fwd_paramsE)
        /*05b4*/ 	.word	0x00000050


	//----- nvinfo : EIATTR_MIN_STACK_SIZE
	.align		4
.L_254:
        /*05b8*/ 	.byte	0x04, 0x12
        /*05ba*/ 	.short	(.L_256 - .L_255)
	.align		4
.L_255:
        /*05bc*/ 	.word	index@(_ZN5flash16flash_fwd_kernelI23Flash_fwd_kernel_traitsILi256ELi128ELi64ELi8ELb0ELb0EN7cutlass6half_tE19Flash_kernel_traitsILi256ELi128ELi64ELi8ES3_EELb0ELb0ELb0ELb0ELb0ELb0ELb1ELb0EEEvNS_16Flash_fwd_paramsE)
        /*05c0*/ 	.word	0x00000000


	//----- nvinfo : EIATTR_MIN_STACK_SIZE
	.align		4
.L_256:
        /*05c4*/ 	.byte	0x04, 0x12
        /*05c6*/ 	.short	(.L_258 - .L_257)
	.align		4
.L_257:
        /*05c8*/ 	.word	index@(_ZN5flash16flash_fwd_kernelI23Flash_fwd_kernel_traitsILi256ELi128ELi64ELi8ELb0ELb0EN7cutlass6half_tE19Flash_kernel_traitsILi256ELi128ELi64ELi8ES3_EELb1ELb0ELb0ELb1ELb0ELb0ELb0ELb1EEEvNS_16Flash_fwd_paramsE)
        /*05cc*/ 	.word	0x00000078


	//----- nvinfo : EIATTR_MIN_STACK_SIZE
	.align		4
.L_258:
        /*05d0*/ 	.byte	0x04, 0x12
        /*05d2*/ 	.short	(.L_260 - .L_259)
	.align		4
.L_259:
        /*05d4*/ 	.word	index@(_ZN5flash16flash_fwd_kernelI23Flash_fwd_kernel_traitsILi256ELi128ELi64ELi8ELb0ELb0EN7cutlass6half_tE19Flash_kernel_traitsILi256ELi128ELi64ELi8ES3_EELb0ELb0ELb0ELb1ELb0ELb0ELb1ELb0EEEvNS_16Flash_fwd_paramsE)
        /*05d8*/ 	.word	0x00000000


	//----- nvinfo : EIATTR_MIN_STACK_SIZE
	.align		4
.L_260:
        /*05dc*/ 	.byte	0x04, 0x12
        /*05de*/ 	.short	(.L_262 - .L_261)
	.align		4
.L_261:
        /*05e0*/ 	.word	index@(_ZN5flash16flash_fwd_kernelI23Flash_fwd_kernel_traitsILi256ELi128ELi64ELi8ELb0ELb0EN7cutlass6half_tE19Flash_kernel_traitsILi256ELi128ELi64ELi8ES3_EELb1ELb0ELb1ELb0ELb0ELb1ELb0ELb0EEEvNS_16Flash_fwd_paramsE)
        /*05e4*/ 	.word	0x00000000


	//----- nvinfo : EIATTR_MIN_STACK_SIZE
	.align		4
.L_262:
        /*05e8*/ 	.byte	0x04, 0x12
        /*05ea*/ 	.short	(.L_264 - .L_263)
	.align		4
.L_263:
        /*05ec*/ 	.word	index@(_ZN5flash16flash_fwd_kernelI23Flash_fwd_kernel_traitsILi256ELi128ELi64ELi8ELb0ELb0EN7cutlass6half_tE19Flash_kernel_traitsILi256ELi128ELi64ELi8ES3_EELb0ELb0ELb1ELb0ELb0ELb1ELb1ELb0EEEvNS_16Flash_fwd_paramsE)
        /*05f0*/ 	.word	0x00000000


	//----- nvinfo : EIATTR_MIN_STACK_SIZE
	.align		4
.L_264:
        /*05f4*/ 	.byte	0x04, 0x12
        /*05f6*/ 	.short	(.L_266 - .L_265)
	.align		4
.L_265:
        /*05f8*/ 	.word	index@(_ZN5flash16flash_fwd_kernelI23Flash_fwd_kernel_traitsILi256ELi128ELi64ELi8ELb0ELb0EN7cutlass6half_tE19Flash_kernel_traitsILi256ELi128ELi64ELi8ES3_EELb1ELb0ELb1ELb1ELb0ELb0ELb0ELb0EEEvNS_16Flash_fwd_paramsE)
        /*05fc*/ 	.word	0x00000000


	//----- nvinfo : EIATTR_MIN_STACK_SIZE
	.align		4
.L_266:
        /*0600*/ 	.byte	0x04, 0x12
        /*0602*/ 	.short	(.L_268 - .L_267)
	.align		4
.L_267:
        /*0604*/ 	.word	index@(_ZN5flash16flash_fwd_kernelI23Flash_fwd_kernel_traitsILi256ELi128ELi64ELi8ELb0ELb0EN7cutlass6half_tE19Flash_kernel_traitsILi256ELi128ELi64ELi8ES3_EELb1ELb0ELb1ELb0ELb0ELb0ELb0ELb1EEEvNS_16Flash_fwd_paramsE)
        /*0608*/ 	.word	0x00000040


	//----- nvinfo : EIATTR_MIN_STACK_SIZE
	.align		4
.L_268:
        /*060c*/ 	.byte	0x04, 0x12
        /*060e*/ 	.short	(.L_270 - .L_269)
	.align		4
.L_269:
        /*0610*/ 	.word	index@(_ZN5flash16flash_fwd_kernelI23Flash_fwd_kernel_traitsILi256ELi128ELi64ELi8ELb0ELb0EN7cutlass6half_tE19Flash_kernel_traitsILi256ELi128ELi64ELi8ES3_EELb0ELb0ELb1ELb0ELb0ELb0ELb1ELb0EEEvNS_16Flash_fwd_paramsE)
        /*0614*/ 	.word	0x00000000


	//----- nvinfo : EIATTR_MIN_STACK_SIZE
	.align		4
.L_270:
        /*0618*/ 	.byte	0x04, 0x12
        /*061a*/ 	.short	(.L_272 - .L_271)
	.align		4
.L_271:
        /*061c*/ 	.word	index@(_ZN5flash16flash_fwd_kernelI23Flash_fwd_kernel_traitsILi256ELi128ELi64ELi8ELb0ELb0EN7cutlass6half_tE19Flash_kernel_traitsILi256ELi128ELi64ELi8ES3_EELb1ELb0ELb1ELb1ELb0ELb0ELb0ELb1EEEvNS_16Flash_fwd_paramsE)
        /*0620*/ 	.word	0x00000040


	//----- nvinfo : EIATTR_MIN_STACK_SIZE
	.align		4
.L_272:
        /*0624*/ 	.byte	0x04, 0x12
        /*0626*/ 	.short	(.L_274 - .L_273)
	.align		4
.L_273:
        /*0628*/ 	.word	index@(_ZN5flash16flash_fwd_kernelI23Flash_fwd_kernel_traitsILi256ELi128ELi64ELi8ELb0ELb0EN7cutlass6half_tE19Flash_kernel_traitsILi256ELi128ELi64ELi8ES3_EELb0ELb0ELb1ELb1ELb0ELb0ELb1ELb0EEEvNS_16Flash_fwd_paramsE)
        /*062c*/ 	.word	0x00000000
.L_274:


//--------------------- .nv.compat                --------------------------
	.section	.nv.compat,"",@"SHT_CUDA_COMPAT_INFO"
	.align	4
        /*0000*/ 	.byte	0x02, 0x09, 0x01, 0x00, 0x02, 0x02, 0x01, 0x00, 0x02, 0x05, 0x05, 0x00, 0x03, 0x07, 0x01, 0x01
        /*0010*/ 	.byte	0x02, 0x03, 0x00, 0x00, 0x02, 0x06, 0x01, 0x00, 0x04, 0x0b, 0x08, 0x00, 0x00, 0x00, 0x00, 0x00
        /*0020*/ 	.byte	0x00, 0x00, 0x00, 0x00


//--------------------- .nv.info._ZN5flash16flash_fwd_kernelI23Flash_fwd_kernel_traitsILi256ELi64ELi64ELi4ELb0ELb0EN7cutlass6half_tE19Flash_kernel_traitsILi256ELi64ELi64ELi4ES3_EELb0ELb0ELb0ELb0ELb0ELb1ELb0ELb0EEEvNS_16Flash_fwd_paramsE --------------------------
	.section	.nv.info._ZN5flash16flash_fwd_kernelI23Flash_fwd_kernel_traitsILi256ELi64ELi64ELi4ELb0ELb0EN7cutlass6half_tE19Flash_kernel_traitsILi256ELi64ELi64ELi4ES3_EELb0ELb0ELb0ELb0ELb0ELb1ELb0ELb0EEEvNS_16Flash_fwd_paramsE,"",@"SHT_CUDA_INFO"
	.sectionflags	@""
	.align	4


	//----- nvinfo : EIATTR_CUDA_API_VERSION
	.align		4
        /*0000*/ 	.byte	0x04, 0x37
        /*0002*/ 	.short	(.L_276 - .L_275)
.L_275:
        /*0004*/ 	.word	0x00000082


	//----- nvinfo : EIATTR_KPARAM_INFO
	.align		4
.L_276:
        /*0008*/ 	.byte	0x04, 0x17
        /*000a*/ 	.short	(.L_278 - .L_277)
.L_277:
        /*000c*/ 	.word	0x00000000
        /*0010*/ 	.short	0x0000
        /*0012*/ 	.short	0x0000
        /*0014*/ 	.byte	0x00, 0xf0, 0x41, 0x07


	//----- nvinfo : EIATTR_SPARSE_MMA_MASK
	.align		4
.L_278:
        /*0018*/ 	.byte	0x03, 0x50
        /*001a*/ 	.short	0x0000


	//----- nvinfo : EIATTR_MAXREG_COUNT
	.align		4
        /*001c*/ 	.byte	0x03, 0x1b
        /*001e*/ 	.short	0x00ff


	//----- nvinfo : EIATTR_NUM_BARRIERS
	.align		4
        /*0020*/ 	.byte	0x02, 0x4c
        /*0022*/ 	.byte	0x01
	.zero		1


	//----- nvinfo : EIATTR_MERCURY_ISA_VERSION
	.align		4
        /*0024*/ 	.byte	0x03, 0x5f
        /*0026*/ 	.short	0x0101


	//----- nvinfo : EIATTR_INT_WARP_WIDE_INSTR_OFFSETS
	.align		4
        /*0028*/ 	.byte	0x04, 0x31
        /*002a*/ 	.short	(.L_280 - .L_279)


	//   ....[0]....
.L_279:
        /*002c*/ 	.word	0x00001a80


	//   ....[1]....
        /*0030*/ 	.word	0x00001b90


	//   ....[2]....
        /*0034*/ 	.word	0x00002100


	//----- nvinfo : EIATTR_COOP_GROUP_MASK_REGIDS
	.align		4
.L_280:
        /*0038*/ 	.byte	0x04, 0x29
        /*003a*/ 	.short	(.L_282 - .L_281)


	//   ....[0]....
.L_281:
        /*003c*/ 	.word	0xffffffff


	//   ....[1]....
        /*0040*/ 	.word	0xffffffff


	//   ....[2]....
        /*0044*/ 	.word	0xffffffff


	//   ....[3]....
        /*0048*/ 	.word	0xffffffff


	//   ....[4]....
        /*004c*/ 	.word	0xffffffff


	//   ....[5]....
        /*0050*/ 	.word	0xffffffff


	//   ....[6]....
        /*0054*/ 	.word	0xffffffff


	//   ....[7]....
        /*0058*/ 	.word	0xffffffff


	//   ....[8]....
        /*005c*/ 	.word	0xffffffff


	//   ....[9]....
        /*0060*/ 	.word	0xffffffff


	//   ....[10]....
        /*0064*/ 	.word	0xffffffff


	//   ....[11]....
        /*0068*/ 	.word	0xffffffff


	//----- nvinfo : EIATTR_COOP_GROUP_INSTR_OFFSETS
	.align		4
.L_282:
        /*006c*/ 	.byte	0x04, 0x28
        /*006e*/ 	.short	(.L_284 - .L_283)


	//   ....[0]....
.L_283:
        /*0070*/ 	.word	0x00003ce0


	//   ....[1]....
        /*0074*/ 	.word	0x00003d50


	//   ....[2]....
        /*0078*/ 	.word	0x00003dd0


	//   ....[3]....
        /*007c*/ 	.word	0x00003e10


	//   ....[4]....
        /*0080*/ 	.word	0x000067f0


	//   ....[5]....
        /*0084*/ 	.word	0x00006820


	//   ....[6]....
        /*0088*/ 	.word	0x00006890


	//   ....[7]....
        /*008c*/ 	.word	0x000068a0


	//   ....[8]....
        /*0090*/ 	.word	0x000084f0


	//   ....[9]....
        /*0094*/ 	.word	0x00008530


	//   ....[10]....
        /*0098*/ 	.word	0x00008600


	//   ....[11]....
        /*009c*/ 	.word	0x00008620


	//----- nvinfo : EIATTR_VRC_CTA_INIT_COUNT
	.align		4
.L_284:
        /*00a0*/ 	.byte	0x02, 0x4a
	.zero		1
	.zero		1


	//----- nvinfo : EIATTR_EXIT_INSTR_OFFSETS
	.align		4
        /*00a4*/ 	.byte	0x04, 0x1c
        /*00a6*/ 	.short	(.L_286 - .L_285)


	//   ....[0]....
.L_285:
        /*00a8*/ 	.word	0x000004f0


	//   ....[1]....
        /*00ac*/ 	.word	0x00001010


	//   ....[2]....
        /*00b0*/ 	.word	0x000010a0


	//   ....[3]....
        /*00b4*/ 	.word	0x0000a260


	//   ....[4]....
        /*00b8*/ 	.word	0x0000a370


	//----- nvinfo : EIATTR_CRS_STACK_SIZE
	.align		4
.L_286:
        /*00bc*/ 	.byte	0x04, 0x1e
        /*00be*/ 	.short	(.L_288 - .L_287)
.L_287:
        /*00c0*/ 	.word	0x00000000


	//----- nvinfo : EIATTR_CBANK_PARAM_SIZE
	.align		4
.L_288:
        /*00c4*/ 	.byte	0x03, 0x19
        /*00c6*/ 	.short	0x01d0


	//----- nvinfo : EIATTR_PARAM_CBANK
	.align		4
        /*00c8*/ 	.byte	0x04, 0x0a
        /*00ca*/ 	.short	(.L_290 - .L_289)
	.align		4
.L_289:
        /*00cc*/ 	.word	index@(.nv.constant0._ZN5flash16flash_fwd_kernelI23Flash_fwd_kernel_traitsILi256ELi64ELi64ELi4ELb0ELb0EN7cutlass6half_tE19Flash_kernel_traitsILi256ELi64ELi64ELi4ES3_EELb0ELb0ELb0ELb0ELb0ELb1ELb0ELb0EEEvNS_16Flash_fwd_paramsE)
        /*00d0*/ 	.short	0x0380
        /*00d2*/ 	.short	0x01d0


	//----- nvinfo : EIATTR_SW_WAR
	.align		4
.L_290:
        /*00d4*/ 	.byte	0x04, 0x36
        /*00d6*/ 	.short	(.L_292 - .L_291)
.L_291:
        /*00d8*/ 	.word	0x00000008
.L_292:


//--------------------- .nv.info._ZN5flash16flash_fwd_kernelI23Flash_fwd_kernel_traitsILi256ELi64ELi64ELi4ELb0ELb0EN7cutlass6half_tE19Flash_kernel_traitsILi256ELi64ELi64ELi4ES3_EELb0ELb0ELb0ELb0ELb0ELb0ELb0ELb0EEEvNS_16Flash_fwd_paramsE --------------------------
	.section	.nv.info._ZN5flash16flash_fwd_kernelI23Flash_fwd_kernel_traitsILi256ELi64ELi64ELi4ELb0ELb0EN7cutlass6half_tE19Flash_kernel_traitsILi256ELi64ELi64ELi4ES3_EELb0ELb0ELb0ELb0ELb0ELb0ELb0ELb0EEEvNS_16Flash_fwd_paramsE,"",@"SHT_CUDA_INFO"
	.sectionflags	@""
	.align	4


	//----- nvinfo : EIATTR_CUDA_API_VERSION
	.align		4
        /*0000*/ 	.byte	0x04, 0x37
        /*0002*/ 	.short	(.L_294 - .L_293)
.L_293:
        /*0004*/ 	.word	0x00000082


	//----- nvinfo : EIATTR_KPARAM_INFO
	.align		4
.L_294:
        /*0008*/ 	.byte	0x04, 0x17
        /*000a*/ 	.short	(.L_296 - .L_295)
.L_295:
        /*000c*/ 	.word	0x00000000
        /*0010*/ 	.short	0x0000
        /*0012*/ 	.short	0x0000
        /*0014*/ 	.byte	0x00, 0xf0, 0x41, 0x07


	//----- nvinfo : EIATTR_SPARSE_MMA_MASK
	.align		4
.L_296:
        /*0018*/ 	.byte	0x03, 0x50
        /*001a*/ 	.short	0x0000


	//----- nvinfo : EIATTR_MAXREG_COUNT
	.align		4
        /*001c*/ 	.byte	0x03, 0x1b
        /*001e*/ 	.short	0x00ff


	//----- nvinfo : EIATTR_NUM_BARRIERS
	.align		4
        /*0020*/ 	.byte	0x02, 0x4c
        /*0022*/ 	.byte	0x01
	.zero		1


	//----- nvinfo : EIATTR_MERCURY_ISA_VERSION
	.align		4
        /*0024*/ 	.byte	0x03, 0x5f
        /*0026*/ 	.short	0x0101


	//----- nvinfo : EIATTR_COOP_GROUP_MASK_REGIDS
	.align		4
        /*0028*/ 	.byte	0x04, 0x29
        /*002a*/ 	.short	(.L_298 - .L_297)


	//   ....[0]....
.L_297:
        /*002c*/ 	.word	0xffffffff


	//   ....[1]....
        /*0030*/ 	.word	0xffffffff


	//   ....[2]....
        /*0034*/ 	.word	0xffffffff


	//   ....[3]....
        /*0038*/ 	.word	0xffffffff


	//   ....[4]....
        /*003c*/ 	.word	0xffffffff


	//   ....[5]....
        /*0040*/ 	.word	0xffffffff


	//   ....[6]....
        /*0044*/ 	.word	0xffffffff


	//   ....[7]....
        /*0048*/ 	.word	0xffffffff


	//   ....[8]....
        /*004c*/ 	.word	0xffffffff


	//   ....[9]....
        /*0050*/ 	.word	0xffffffff


	//   ....[10]....
        /*0054*/ 	.word	0xffffffff


	//   ....[11]....
        /*0058*/ 	.word	0xffffffff


	//----- nvinfo : EIATTR_COOP_GROUP_INSTR_OFFSETS
	.align		4
.L_298:
        /*005c*/ 	.byte	0x04, 0x28
        /*005e*/ 	.short	(.L_300 - .L_299)


	//   ....[0]....
.L_299:
        /*0060*/ 	.word	0x00005360


	//   ....[1]....
        /*0064*/ 	.word	0x000053b0


	//   ....[2]....
        /*0068*/ 	.word	0x00005440


	//   ....[3]....
        /*006c*/ 	.word	0x00005470


	//   ....[4]....
        /*0070*/ 	.word	0x00008660


	//   ....[5]....
        /*0074*/ 	.word	0x00008690


	//   ....[6]....
        /*0078*/ 	.word	0x00008700


	//   ....[7]....
        /*007c*/ 	.word	0x00008710


	//   ....[8]....
        /*0080*/ 	.word	0x0000a340


	//   ....[9]....
        /*0084*/ 	.word	0x0000a380


	//   ....[10]....
        /*0088*/ 	.word	0x0000a440


	//   ....[11]....
        /*008c*/ 	.word	0x0000a470


	//----- nvinfo : EIATTR_VRC_CTA_INIT_COUNT
	.align		4
.L_300:
        /*0090*/ 	.byte	0x02, 0x4a
	.zero		1
	.zero		1


	//----- nvinfo : EIATTR_EXIT_INSTR_OFFSETS
	.align		4
        /*0094*/ 	.byte	0x04, 0x1c
        /*0096*/ 	.short	(.L_302 - .L_301)


	//   ....[0]....
.L_301:
        /*0098*/ 	.word	0x000004f0


	//   ....[1]....
        /*009c*/ 	.word	0x00001180


	//   ....[2]....
        /*00a0*/ 	.word	0x00001210


	//   ....[3]....
        /*00a4*/ 	.word	0x0000c0f0


	//   ....[4]....
        /*00a8*/ 	.word	0x0000c250


	//   ....[5]....
        /*00ac*/ 	.word	0x0000c270


	//----- nvinfo : EIATTR_CRS_STACK_SIZE
	.align		4
.L_302:
        /*00b0*/ 	.byte	0x04, 0x1e
        /*00b2*/ 	.short	(.L_304 - .L_303)
.L_303:
        /*00b4*/ 	.word	0x00000000


	//----- nvinfo : EIATTR_CBANK_PARAM_SIZE
	.align		4
.L_304:
        /*00b8*/ 	.byte	0x03, 0x19
        /*00ba*/ 	.short	0x01d0


	//----- nvinfo : EIATTR_PARAM_CBANK
	.align		4
        /*00bc*/ 	.byte	0x04, 0x0a
        /*00be*/ 	.short	(.L_306 - .L_305)
	.align		4
.L_305:
        /*00c0*/ 	.word	index@(.nv.constant0._ZN5flash16flash_fwd_kernelI23Flash_fwd_kernel_traitsILi256ELi64ELi64ELi4ELb0ELb0EN7cutlass6half_tE19Flash_kernel_traitsILi256ELi64ELi64ELi4ES3_EELb0ELb0ELb0ELb0ELb0ELb0ELb0ELb0EEEvNS_16Flash_fwd_paramsE)
        /*00c4*/ 	.short	0x0380
        /*00c6*/ 	.short	0x01d0


	//----- nvinfo : EIATTR_SW_WAR
	.align		4
.L_306:
        /*00c8*/ 	.byte	0x04, 0x36
        /*00ca*/ 	.short	(.L_308 - .L_307)
.L_307:
        /*00cc*/ 	.word	0x00000008
.L_308:


//--------------------- .nv.info._ZN5flash16flash_fwd_kernelI23Flash_fwd_kernel_traitsILi256ELi64ELi64ELi4ELb0ELb0EN7cutlass6half_tE19Flash_kernel_traitsILi256ELi64ELi64ELi4ES3_EELb0ELb0ELb0ELb1ELb0ELb0ELb0ELb0EEEvNS_16Flash_fwd_paramsE --------------------------
	.section	.nv.info._ZN5flash16flash_fwd_kernelI23Flash_fwd_kernel_traitsILi256ELi64ELi64ELi4ELb0ELb0EN7cutlass6half_tE19Flash_kernel_traitsILi256ELi64ELi64ELi4ES3_EELb0ELb0ELb0ELb1ELb0ELb0ELb0ELb0EEEvNS_16Flash_fwd_paramsE,"",@"SHT_CUDA_INFO"
	.sectionflags	@""
	.align	4


	//----- nvinfo : EIATTR_CUDA_API_VERSION
	.align		4
        /*0000*/ 	.byte	0x04, 0x37
        /*0002*/ 	.short	(.L_310 - .L_309)
.L_309:
        /*0004*/ 	.word	0x00000082


	//----- nvinfo : EIATTR_KPARAM_INFO
	.align		4
.L_310:
        /*0008*/ 	.byte	0x04, 0x17
        /*000a*/ 	.short	(.L_312 - .L_311)
.L_311:
        /*000c*/ 	.word	0x00000000
        /*0010*/ 	.short	0x0000
        /*0012*/ 	.short	0x0000
        /*0014*/ 	.byte	0x00, 0xf0, 0x41, 0x07


	//----- nvinfo : EIATTR_SPARSE_MMA_MASK
	.align		4
.L_312:
        /*0018*/ 	.byte	0x03, 0x50
        /*001a*/ 	.short	0x0000


	//----- nvinfo : EIATTR_MAXREG_COUNT
	.align		4
        /*001c*/ 	.byte	0x03, 0x1b
        /*001e*/ 	.short	0x00ff


	//----- nvinfo : EIATTR_NUM_BARRIERS
	.align		4
        /*0020*/ 	.byte	0x02, 0x4c
        /*0022*/ 	.byte	0x01
	.zero		1


	//----- nvinfo : EIATTR_MERCURY_ISA_VERSION
	.align		4
        /*0024*/ 	.byte	0x03, 0x5f
        /*0026*/ 	.short	0x0101


	//----- nvinfo : EIATTR_COOP_GROUP_MASK_REGIDS
	.align		4
        /*0028*/ 	.byte	0x04, 0x29
        /*002a*/ 	.short	(.L_314 - .L_313)


	//   ....[0]....
.L_313:
        /*002c*/ 	.word	0xffffffff


	//   ....[1]....
        /*0030*/ 	.word	0xffffffff


	//   ....[2]....
        /*0034*/ 	.word	0xffffffff


	//   ....[3]....
        /*0038*/ 	.word	0xffffffff


	//   ....[4]....
        /*003c*/ 	.word	0xffffffff


	//   ....[5]....
        /*0040*/ 	.word	0xffffffff


	//   ....[6]....
        /*0044*/ 	.word	0xffffffff


	//   ....[7]....
        /*0048*/ 	.word	0xffffffff


	//   ....[8]....
        /*004c*/ 	.word	0xffffffff


	//   ....[9]....
        /*0050*/ 	.word	0xffffffff


	//   ....[10]....
        /*0054*/ 	.word	0xffffffff


	//   ....[11]....
        /*0058*/ 	.word	0xffffffff


	//----- nvinfo : EIATTR_COOP_GROUP_INSTR_OFFSETS
	.align		4
.L_314:
        /*005c*/ 	.byte	0x04, 0x28
        /*005e*/ 	.short	(.L_316 - .L_315)


	//   ....[0]....
.L_315:
        /*0060*/ 	.word	0x00005cd0


	//   ....[1]....
        /*0064*/ 	.word	0x00005d10


	//   ....[2]....
        /*0068*/ 	.word	0x00005d90


	//   ....[3]....
        /*006c*/ 	.word	0x00005dc0


	//   ....[4]....
        /*0070*/ 	.word	0x00009890


	//   ....[5]....
        /*0074*/ 	.word	0x000098c0


	//   ....[6]....
        /*0078*/ 	.word	0x00009930


	//   ....[7]....
        /*007c*/ 	.word	0x00009940


	//   ....[8]....
        /*0080*/ 	.word	0x0000b570


	//   ....[9]....
        /*0084*/ 	.word	0x0000b5b0


	//   ....[10]....
        /*0088*/ 	.word	0x0000b680


	//   ....[11]....
        /*008c*/ 	.word	0x0000b6a0


	//----- nvinfo : EIATTR_VRC_CTA_INIT_COUNT
	.align		4
.L_316:
        /*0090*/ 	.byte	0x02, 0x4a
	.zero		1
	.zero		1


	//----- nvinfo : EIATTR_EXIT_INSTR_OFFSETS
	.align		4
        /*0094*/ 	.byte	0x04, 0x1c
        /*0096*/ 	.short	(.L_318 - .L_317)


	//   ....[0]....
.L_317:
        /*0098*/ 	.word	0x000004f0


	//   ....[1]....
        /*009c*/ 	.word	0x00001150


	//   ....[2]....
        /*00a0*/ 	.word	0x000011e0


	//   ....[3]....
        /*00a4*/ 	.word	0x0000d3a0


	//   ....[4]....
        /*00a8*/ 	.word	0x0000d500


	//   ....[5]....
        /*00ac*/ 	.word	0x0000d520


	//----- nvinfo : EIATTR_CRS_STACK_SIZE
	.align		4
.L_318:
        /*00b0*/ 	.byte	0x04, 0x1e
        /*00b2*/ 	.short	(.L_320 - .L_319)
.L_319:
        /*00b4*/ 	.word	0x00000000


	//----- nvinfo : EIATTR_CBANK_PARAM_SIZE
	.align		4
.L_320:
        /*00b8*/ 	.byte	0x03, 0x19
        /*00ba*/ 	.short	0x01d0


	//----- nvinfo : EIATTR_PARAM_CBANK
	.align		4
        /*00bc*/ 	.byte	0x04, 0x0a
        /*00be*/ 	.short	(.L_322 - .L_321)
	.align		4
.L_321:
        /*00c0*/ 	.word	index@(.nv.constant0._ZN5flash16flash_fwd_kernelI23Flash_fwd_kernel_traitsILi256ELi64ELi64ELi4ELb0ELb0EN7cutlass6half_tE19Flash_kernel_traitsILi256ELi64ELi64ELi4ES3_EELb0ELb0ELb0ELb1ELb0ELb0ELb0ELb0EEEvNS_16Flash_fwd_paramsE)
        /*00c4*/ 	.short	0x0380
        /*00c6*/ 	.short	0x01d0


	//----- nvinfo : EIATTR_SW_WAR
	.align		4
.L_322:
        /*00c8*/ 	.byte	0x04, 0x36
        /*00ca*/ 	.short	(.L_324 - .L_323)
.L_323:
        /*00cc*/ 	.word	0x00000008
.L_324:


//--------------------- .nv.info._ZN5flash16flash_fwd_kernelI23Flash_fwd_kernel_traitsILi256ELi64ELi64ELi4ELb0ELb0EN7cutlass6half_tE19Flash_kernel_traitsILi256ELi64ELi64ELi4ES3_EELb0ELb0ELb1ELb0ELb0ELb1ELb0ELb0EEEvNS_16Flash_fwd_paramsE --------------------------
	.section	.nv.info._ZN5flash16flash_fwd_kernelI23Flash_fwd_kernel_traitsILi256ELi64ELi64ELi4ELb0ELb0EN7cutlass6half_tE19Flash_kernel_traitsILi256ELi64ELi64ELi4ES3_EELb0ELb0ELb1ELb0ELb0ELb1ELb0ELb0EEEvNS_16Flash_fwd_paramsE,"",@"SHT_CUDA_INFO"
	.sectionflags	@""
	.align	4


	//----- nvinfo : EIATTR_CUDA_API_VERSION
	.align		4
        /*0000*/ 	.byte	0x04, 0x37
        /*0002*/ 	.short	(.L_326 - .L_325)
.L_325:
        /*0004*/ 	.word	0x00000082


	//----- nvinfo : EIATTR_KPARAM_INFO
	.align		4
.L_326:
        /*0008*/ 	.byte	0x04, 0x17
        /*000a*/ 	.short	(.L_328 - .L_327)
.L_327:
        /*000c*/ 	.word	0x00000000
        /*0010*/ 	.short	0x0000
        /*0012*/ 	.short	0x0000
        /*0014*/ 	.byte	0x00, 0xf0, 0x41, 0x07


	//----- nvinfo : EIATTR_SPARSE_MMA_MASK
	.align		4
.L_328:
        /*0018*/ 	.byte	0x03, 0x50
        /*001a*/ 	.short	0x0000


	//----- nvinfo : EIATTR_MAXREG_COUNT
	.align		4
        /*001c*/ 	.byte	0x03, 0x1b
        /*001e*/ 	.short	0x00ff


	//----- nvinfo : EIATTR_NUM_BARRIERS
	.align		4
        /*0020*/ 	.byte	0x02, 0x4c
        /*0022*/ 	.byte	0x01
	.zero		1


	//----- nvinfo : EIATTR_MERCURY_ISA_VERSION
	.align		4
        /*0024*/ 	.byte	0x03, 0x5f
        /*0026*/ 	.short	0x0101


	//----- nvinfo : EIATTR_INT_WARP_WIDE_INSTR_OFFSETS
	.align		4
        /*0028*/ 	.byte	0x04, 0x31
        /*002a*/ 	.short	(.L_330 - .L_329)


	//   ....[0]....
.L_329:
        /*002c*/ 	.word	0x00001b90


	//   ....[1]....
        /*0030*/ 	.word	0x00001fc0


	//   ....[2]....
        /*0034*/ 	.word	0x00002360


	//----- nvinfo : EIATTR_COOP_GROUP_MASK_REGIDS
	.align		4
.L_330:
        /*0038*/ 	.byte	0x04, 0x29
        /*003a*/ 	.short	(.L_332 - .L_331)


	//   ....[0]....
.L_331:
        /*003c*/ 	.word	0xffffffff


	//   ....[1]....
        /*0040*/ 	.word	0xffffffff


	//   ....[2]....
        /*0044*/ 	.word	0xffffffff


	//   ....[3]....
        /*0048*/ 	.word	0xffffffff


	//   ....[4]....
        /*004c*/ 	.word	0xffffffff


	//   ....[5]....
        /*0050*/ 	.word	0xffffffff


	//   ....[6]....
        /*0054*/ 	.word	0xffffffff


	//   ....[7]....
        /*0058*/ 	.word	0xffffffff


	//   ....[8]....
        /*005c*/ 	.word	0xffffffff


	//   ....[9]....
        /*0060*/ 	.word	0xffffffff


	//   ....[10]....
        /*0064*/ 	.word	0xffffffff


	//   ....[11]....
        /*0068*/ 	.word	0xffffffff


	//   ....[12]....
        /*006c*/ 	.word	0xffffffff


	//   ....[13]....
        /*0070*/ 	.word	0xffffffff


	//   ....[14]....
        /*0074*/ 	.word	0xffffffff


	//   ....[15]....
        /*0078*/ 	.word	0xffffffff


	//----- nvinfo : EIATTR_COOP_GROUP_INSTR_OFFSETS
	.align		4
.L_332:
        /*007c*/ 	.byte	0x04, 0x28
        /*007e*/ 	.short	(.L_334 - .L_333)


	//   ....[0]....
.L_333:
        /*0080*/ 	.word	0x00004400


	//   ....[1]....
        /*0084*/ 	.word	0x00004480


	//   ....[2]....
        /*0088*/ 	.word	0x00004510


	//   ....[3]....
        /*008c*/ 	.word	0x00004550


	//   ....[4]....
        /*0090*/ 	.word	0x00007840


	//   ....[5]....
        /*0094*/ 	.word	0x000078f0


	//   ....[6]....
        /*0098*/ 	.word	0x00007930


	//   ....[7]....
        /*009c*/ 	.word	0x00007950


	//   ....[8]....
        /*00a0*/ 	.word	0x0000b5b0


	//   ....[9]....
        /*00a4*/ 	.word	0x0000b5f0


	//   ....[10]....
        /*00a8*/ 	.word	0x0000b670


	//   ....[11]....
        /*00ac*/ 	.word	0x0000b680


	//   ....[12]....
        /*00b0*/ 	.word	0x0000d3c0


	//   ....[13]....
        /*00b4*/ 	.word	0x0000d400


	//   ....[14]....
        /*00b8*/ 	.word	0x0000d500


	//   ....[15]....
        /*00bc*/ 	.word	0x0000d530


	//----- nvinfo : EIATTR_VRC_CTA_INIT_COUNT
	.align		4
.L_334:
        /*00c0*/ 	.byte	0x02, 0x4a
	.zero		1
	.zero		1


	//----- nvinfo : EIATTR_EXIT_INSTR_OFFSETS
	.align		4
        /*00c4*/ 	.byte	0x04, 0x1c
        /*00c6*/ 	.short	(.L_336 - .L_335)


	//   ....[0]....
.L_335:
        /*00c8*/ 	.word	0x00000490


	//   ....[1]....
        /*00cc*/ 	.word	0x00001120


	//   ....[2]....
        /*00d0*/ 	.word	0x000011b0


	//   ....[3]....
        /*00d4*/ 	.word	0x0000f0b0


	//   ....[4]....
        /*00d8*/ 	.word	0x0000f1c0


	//----- nvinfo : EIATTR_CRS_STACK_SIZE
	.align		4
.L_336:
        /*00dc*/ 	.byte	0x04, 0x1e
        /*00de*/ 	.short	(.L_338 - .L_337)
.L_337:
        /*00e0*/ 	.word	0x00000000


	//----- nvinfo : EIATTR_CBANK_PARAM_SIZE
	.align		4
.L_338:
        /*00e4*/ 	.byte	0x03, 0x19
        /*00e6*/ 	.short	0x01d0


	//----- nvinfo : EIATTR_PARAM_CBANK
	.align		4
        /*00e8*/ 	.byte	0x04, 0x0a
        /*00ea*/ 	.short	(.L_340 - .L_339)
	.align		4
.L_339:
        /*00ec*/ 	.word	index@(.nv.constant0._ZN5flash16flash_fwd_kernelI23Flash_fwd_kernel_traitsILi256ELi64ELi64ELi4ELb0ELb0EN7cutlass6half_tE19Flash_kernel_traitsILi256ELi64ELi64ELi4ES3_EELb0ELb0ELb1ELb0ELb0ELb1ELb0ELb0EEEvNS_16Flash_fwd_paramsE)
        /*00f0*/ 	.short	0x0380
        /*00f2*/ 	.short	0x01d0


	//----- nvinfo : EIATTR_SW_WAR
	.align		4
.L_340:
        /*00f4*/ 	.byte	0x04, 0x36
        /*00f6*/ 	.short	(.L_342 - .L_341)
.L_341:
        /*00f8*/ 	.word	0x00000008
.L_342:


//--------------------- .nv.info._ZN5flash16flash_fwd_kernelI23Flash_fwd_kernel_traitsILi256ELi64ELi64ELi4ELb0ELb0EN7cutlass6half_tE19Flash_kernel_traitsILi256ELi64ELi64ELi4ES3_EELb0ELb0ELb1ELb0ELb0ELb0ELb0ELb0EEEvNS_16Flash_fwd_paramsE --------------------------
	.section	.nv.info._ZN5flash16flash_fwd_kernelI23Flash_fwd_kernel_traitsILi256ELi64ELi64ELi4ELb0ELb0EN7cutlass6half_tE19Flash_kernel_traitsILi256ELi64ELi64ELi4ES3_EELb0ELb0ELb1ELb0ELb0ELb0ELb0ELb0EEEvNS_16Flash_fwd_paramsE,"",@"SHT_CUDA_INFO"
	.sectionflags	@""
	.align	4


	//----- nvinfo : EIATTR_CUDA_API_VERSION
	.align		4
        /*0000*/ 	.byte	0x04, 0x37
        /*0002*/ 	.short	(.L_344 - .L_343)
.L_343:
        /*0004*/ 	.word	0x00000082


	//----- nvinfo : EIATTR_KPARAM_INFO
	.align		4
.L_344:
        /*0008*/ 	.byte	0x04, 0x17
        /*000a*/ 	.short	(.L_346 - .L_345)
.L_345:
        /*000c*/ 	.word	0x00000000
        /*0010*/ 	.short	0x0000
        /*0012*/ 	.short	0x0000
        /*0014*/ 	.byte	0x00, 0xf0, 0x41, 0x07


	//----- nvinfo : EIATTR_SPARSE_MMA_MASK
	.align		4
.L_346:
        /*0018*/ 	.byte	0x03, 0x50
        /*001a*/ 	.short	0x0000


	//----- nvinfo : EIATTR_MAXREG_COUNT
	.align		4
        /*001c*/ 	.byte	0x03, 0x1b
        /*001e*/ 	.short	0x00ff


	//----- nvinfo : EIATTR_NUM_BARRIERS
	.align		4
        /*0020*/ 	.byte	0x02, 0x4c
        /*0022*/ 	.byte	0x01
	.zero		1


	//----- nvinfo : EIATTR_MERCURY_ISA_VERSION
	.align		4
        /*0024*/ 	.byte	0x03, 0x5f
        /*0026*/ 	.short	0x0101


	//----- nvinfo : EIATTR_COOP_GROUP_MASK_REGIDS
	.align		4
        /*0028*/ 	.byte	0x04, 0x29
        /*002a*/ 	.short	(.L_348 - .L_347)


	//   ....[0]....
.L_347:
        /*002c*/ 	.word	0xffffffff


	//   ....[1]....
        /*0030*/ 	.word	0xffffffff


	//   ....[2]....
        /*0034*/ 	.word	0xffffffff


	//   ....[3]....
        /*0038*/ 	.word	0xffffffff


	//   ....[4]....
        /*003c*/ 	.word	0xffffffff


	//   ....[5]....
        /*0040*/ 	.word	0xffffffff


	//   ....[6]....
        /*0044*/ 	.word	0xffffffff


	//   ....[7]....
        /*0048*/ 	.word	0xffffffff


	//   ....[8]....
        /*004c*/ 	.word	0xffffffff


	//   ....[9]....
        /*0050*/ 	.word	0xffffffff


	//   ....[10]....
        /*0054*/ 	.word	0xffffffff


	//   ....[11]....
        /*0058*/ 	.word	0xffffffff


	//   ....[12]....
        /*005c*/ 	.word	0xffffffff


	//   ....[13]....
        /*0060*/ 	.word	0xffffffff


	//   ....[14]....
        /*0064*/ 	.word	0xffffffff


	//   ....[15]....
        /*0068*/ 	.word	0xffffffff


	//----- nvinfo : EIATTR_COOP_GROUP_INSTR_OFFSETS
	.align		4
.L_348:
        /*006c*/ 	.byte	0x04, 0x28
        /*006e*/ 	.short	(.L_350 - .L_349)


	//   ....[0]....
.L_349:
        /*0070*/ 	.word	0x00005a20


	//   ....[1]....
        /*0074*/ 	.word	0x00005a90


	//   ....[2]....
        /*0078*/ 	.word	0x00005b20


	//   ....[3]....
        /*007c*/ 	.word	0x00005b50


	//   ....[4]....
        /*0080*/ 	.word	0x00009510


	//   ....[5]....
        /*0084*/ 	.word	0x00009580


	//   ....[6]....
        /*0088*/ 	.word	0x000095d0


	//   ....[7]....
        /*008c*/ 	.word	0x000095f0


	//   ....[8]....
        /*0090*/ 	.word	0x0000da50


	//   ....[9]....
        /*0094*/ 	.word	0x0000da90


	//   ....[10]....
        /*0098*/ 	.word	0x0000daf0


	//   ....[11]....
        /*009c*/ 	.word	0x0000db00


	//   ....[12]....
        /*00a0*/ 	.word	0x0000f740


	//   ....[13]....
        /*00a4*/ 	.word	0x0000f780


	//   ....[14]....
        /*00a8*/ 	.word	0x0000f850


	//   ....[15]....
        /*00ac*/ 	.word	0x0000f880


	//----- nvinfo : EIATTR_VRC_CTA_INIT_COUNT
	.align		4
.L_350:
        /*00b0*/ 	.byte	0x02, 0x4a
	.zero		1
	.zero		1


	//----- nvinfo : EIATTR_EXIT_INSTR_OFFSETS
	.align		4
        /*00b4*/ 	.byte	0x04, 0x1c
        /*00b6*/ 	.short	(.L_352 - .L_351)


	//   ....[0]....
.L_351:
        /*00b8*/ 	.word	0x00000490


	//   ....[1]....
        /*00bc*/ 	.word	0x00001290


	//   ....[2]....
        /*00c0*/ 	.word	0x00001320


	//   ....[3]....
        /*00c4*/ 	.word	0x00011500


	//   ....[4]....
        /*00c8*/ 	.word	0x00011660


	//   ....[5]....
        /*00cc*/ 	.word	0x00011680


	//----- nvinfo : EIATTR_CRS_STACK_SIZE
	.align		4
.L_352:
        /*00d0*/ 	.byte	0x04, 0x1e
        /*00d2*/ 	.short	(.L_354 - .L_353)
.L_353:
        /*00d4*/ 	.word	0x00000000


	//----- nvinfo : EIATTR_CBANK_PARAM_SIZE
	.align		4
.L_354:
        /*00d8*/ 	.byte	0x03, 0x19
        /*00da*/ 	.short	0x01d0


	//----- nvinfo : EIATTR_PARAM_CBANK
	.align		4
        /*00dc*/ 	.byte	0x04, 0x0a
        /*00de*/ 	.short	(.L_356 - .L_355)
	.align		4
.L_355:
        /*00e0*/ 	.word	index@(.nv.constant0._ZN5flash16flash_fwd_kernelI23Flash_fwd_kernel_traitsILi256ELi64ELi64ELi4ELb0ELb0EN7cutlass6half_tE19Flash_kernel_traitsILi256ELi64ELi64ELi4ES3_EELb0ELb0ELb1ELb0ELb0ELb0ELb0ELb0EEEvNS_16Flash_fwd_paramsE)
        /*00e4*/ 	.short	0x0380
        /*00e6*/ 	.short	0x01d0


	//----- nvinfo : EIATTR_SW_WAR
	.align		4
.L_356:
        /*00e8*/ 	.byte	0x04, 0x36
        /*00ea*/ 	.short	(.L_358 - .L_357)
.L_357:
        /*00ec*/ 	.word	0x00000008
.L_358:


//--------------------- .nv.info._ZN5flash16flash_fwd_kernelI23Flash_fwd_kernel_traitsILi256ELi64ELi64ELi4ELb0ELb0EN7cutlass6half_tE19Flash_kernel_traitsILi256ELi64ELi64ELi4ES3_EELb0ELb0ELb1ELb1ELb0ELb0ELb0ELb0EEEvNS_16Flash_fwd_paramsE --------------------------
	.section	.nv.info._ZN5flash16flash_fwd_kernelI23Flash_fwd_kernel_traitsILi256ELi64ELi64ELi4ELb0ELb0EN7cutlass6half_tE19Flash_kernel_traitsILi256ELi64ELi64ELi4ES3_EELb0ELb0ELb1ELb1ELb0ELb0ELb0ELb0EEEvNS_16Flash_fwd_paramsE,"",@"SHT_CUDA_INFO"
	.sectionflags	@""
	.align	4


	//----- nvinfo : EIATTR_CUDA_API_VERSION
	.align		4
        /*0000*/ 	.byte	0x04, 0x37
        /*0002*/ 	.short	(.L_360 - .L_359)
.L_359:
        /*0004*/ 	.word	0x00000082


	//----- nvinfo : EIATTR_KPARAM_INFO
	.align		4
.L_360:
        /*0008*/ 	.byte	0x04, 0x17
        /*000a*/ 	.short	(.L_362 - .L_361)
.L_361:
        /*000c*/ 	.word	0x00000000
        /*0010*/ 	.short	0x0000
        /*0012*/ 	.short	0x0000
        /*0014*/ 	.byte	0x00, 0xf0, 0x41, 0x07


	//----- nvinfo : EIATTR_SPARSE_MMA_MASK
	.align		4
.L_362:
        /*0018*/ 	.byte	0x03, 0x50
        /*001a*/ 	.short	0x0000


	//----- nvinfo : EIATTR_MAXREG_COUNT
	.align		4
        /*001c*/ 	.byte	0x03, 0x1b
        /*001e*/ 	.short	0x00ff


	//----- nvinfo : EIATTR_NUM_BARRIERS
	.align		4
        /*0020*/ 	.byte	0x02, 0x4c
        /*0022*/ 	.byte	0x01
	.zero		1


	//----- nvinfo : EIATTR_MERCURY_ISA_VERSION
	.align		4
        /*0024*/ 	.byte	0x03, 0x5f
        /*0026*/ 	.short	0x0101


	//----- nvinfo : EIATTR_COOP_GROUP_MASK_REGIDS
	.align		4
        /*0028*/ 	.byte	0x04, 0x29
        /*002a*/ 	.short	(.L_364 - .L_363)


	//   ....[0]....
.L_363:
        /*002c*/ 	.word	0xffffffff


	//   ....[1]....
        /*0030*/ 	.word	0xffffffff


	//   ....[2]....
        /*0034*/ 	.word	0xffffffff


	//   ....[3]....
        /*0038*/ 	.word	0xffffffff


	//   ....[4]....
        /*003c*/ 	.word	0xffffffff


	//   ....[5]....
        /*0040*/ 	.word	0xffffffff


	//   ....[6]....
        /*0044*/ 	.word	0xffffffff


	//   ....[7]....
        /*0048*/ 	.word	0xffffffff


	//   ....[8]....
        /*004c*/ 	.word	0xffffffff


	//   ....[9]....
        /*0050*/ 	.word	0xffffffff


	//   ....[10]....
        /*0054*/ 	.word	0xffffffff


	//   ....[11]....
        /*0058*/ 	.word	0xffffffff


	//   ....[12]....
        /*005c*/ 	.word	0xffffffff


	//   ....[13]....
        /*0060*/ 	.word	0xffffffff


	//   ....[14]....
        /*0064*/ 	.word	0xffffffff


	//   ....[15]....
        /*0068*/ 	.word	0xffffffff


	//----- nvinfo : EIATTR_COOP_GROUP_INSTR_OFFSETS
	.align		4
.L_364:
        /*006c*/ 	.byte	0x04, 0x28
        /*006e*/ 	.short	(.L_366 - .L_365)


	//   ....[0]....
.L_365:
        /*0070*/ 	.word	0x00006390


	//   ....[1]....
        /*0074*/ 	.word	0x00006400


	//   ....[2]....
        /*0078*/ 	.word	0x00006490


	//   ....[3]....
        /*007c*/ 	.word	0x000064c0


	//   ....[4]....
        /*0080*/ 	.word	0x0000a750


	//   ....[5]....
        /*0084*/ 	.word	0x0000a770


	//   ....[6]....
        /*0088*/ 	.word	0x0000a790


	//   ....[7]....
        /*008c*/ 	.word	0x0000a7b0


	//   ....[8]....
        /*0090*/ 	.word	0x0000f4a0


	//   ....[9]....
        /*0094*/ 	.word	0x0000f4d0


	//   ....[10]....
        /*0098*/ 	.word	0x0000f550


	//   ....[11]....
        /*009c*/ 	.word	0x0000f560


	//   ....[12]....
        /*00a0*/ 	.word	0x000111d0


	//   ....[13]....
        /*00a4*/ 	.word	0x00011210


	//   ....[14]....
        /*00a8*/ 	.word	0x000112e0


	//   ....[15]....
        /*00ac*/ 	.word	0x00011300


	//----- nvinfo : EIATTR_VRC_CTA_INIT_COUNT
	.align		4
.L_366:
        /*00b0*/ 	.byte	0x02, 0x4a
	.zero		1
	.zero		1


	//----- nvinfo : EIATTR_EXIT_INSTR_OFFSETS
	.align		4
        /*00b4*/ 	.byte	0x04, 0x1c
        /*00b6*/ 	.short	(.L_368 - .L_367)


	//   ....[0]....
.L_367:
        /*00b8*/ 	.word	0x00000490


	//   ....[1]....
        /*00bc*/ 	.word	0x00001290


	//   ....[2]....
        /*00c0*/ 	.word	0x00001320


	//   ....[3]....
        /*00c4*/ 	.word	0x00012f70


	//   ....[4]....
        /*00c8*/ 	.word	0x000130c0


	//   ....[5]....
        /*00cc*/ 	.word	0x000130e0


	//----- nvinfo : EIATTR_CRS_STACK_SIZE
	.align		4
.L_368:
        /*00d0*/ 	.byte	0x04, 0x1e
        /*00d2*/ 	.short	(.L_370 - .L_369)
.L_369:
        /*00d4*/ 	.word	0x00000000


	//----- nvinfo : EIATTR_CBANK_PARAM_SIZE
	.align		4
.L_370:
        /*00d8*/ 	.byte	0x03, 0x19
        /*00da*/ 	.short	0x01d0


	//----- nvinfo : EIATTR_PARAM_CBANK
	.align		4
        /*00dc*/ 	.byte	0x04, 0x0a
        /*00de*/ 	.short	(.L_372 - .L_371)
	.align		4
.L_371:
        /*00e0*/ 	.word	index@(.nv.constant0._ZN5flash16flash_fwd_kernelI23Flash_fwd_kernel_traitsILi256ELi64ELi64ELi4ELb0ELb0EN7cutlass6half_tE19Flash_kernel_traitsILi256ELi64ELi64ELi4ES3_EELb0ELb0ELb1ELb1ELb0ELb0ELb0ELb0EEEvNS_16Flash_fwd_paramsE)
        /*00e4*/ 	.short	0x0380
        /*00e6*/ 	.short	0x01d0


	//----- nvinfo : EIATTR_SW_WAR
	.align		4
.L_372:
        /*00e8*/ 	.byte	0x04, 0x36
        /*00ea*/ 	.short	(.L_374 - .L_373)
.L_373:
        /*00ec*/ 	.word	0x00000008
.L_374:


//--------------------- .nv.info._ZN5flash16flash_fwd_kernelI23Flash_fwd_kernel_traitsILi256ELi128ELi64ELi8ELb0ELb0EN7cutlass6half_tE19Flash_kernel_traitsILi256ELi128ELi64ELi8ES3_EELb0ELb0ELb0ELb0ELb0ELb1ELb0ELb0EEEvNS_16Flash_fwd_paramsE --------------------------
	.section	.nv.info._ZN5flash16flash_fwd_kernelI23Flash_fwd_kernel_traitsILi256ELi128ELi64ELi8ELb0ELb0EN7cutlass6half_tE19Flash_kernel_traitsILi256ELi128ELi64ELi8ES3_EELb0ELb0ELb0ELb0ELb0ELb1ELb0ELb0EEEvNS_16Flash_fwd_paramsE,"",@"SHT_CUDA_INFO"
	.sectionflags	@""
	.align	4


	//----- nvinfo : EIATTR_CUDA_API_VERSION
	.align		4
        /*0000*/ 	.byte	0x04, 0x37
        /*0002*/ 	.short	(.L_376 - .L_375)
.L_375:
        /*0004*/ 	.word	0x00000082


	//----- nvinfo : EIATTR_KPARAM_INFO
	.align		4
.L_376:
        /*0008*/ 	.byte	0x04, 0x17
        /*000a*/ 	.short	(.L_378 - .L_377)
.L_377:
        /*000c*/ 	.word	0x00000000
        /*0010*/ 	.short	0x0000
        /*0012*/ 	.short	0x0000
        /*0014*/ 	.byte	0x00, 0xf0, 0x41, 0x07


	//----- nvinfo : EIATTR_SPARSE_MMA_MASK
	.align		4
.L_378:
        /*0018*/ 	.byte	0x03, 0x50
        /*001a*/ 	.short	0x0000


	//----- nvinfo : EIATTR_MAXREG_COUNT
	.align		4
        /*001c*/ 	.byte	0x03, 0x1b
        /*001e*/ 	.short	0x00ff


	//----- nvinfo : EIATTR_NUM_BARRIERS
	.align		4
        /*0020*/ 	.byte	0x02, 0x4c
        /*0022*/ 	.byte	0x01
	.zero		1


	//----- nvinfo : EIATTR_MERCURY_ISA_VERSION
	.align		4
        /*0024*/ 	.byte	0x03, 0x5f
        /*0026*/ 	.short	0x0101


	//----- nvinfo : EIATTR_COOP_GROUP_MASK_REGIDS
	.align		4
        /*0028*/ 	.byte	0x04, 0x29
        /*002a*/ 	.short	(.L_380 - .L_379)


	//   ....[0]....
.L_379:
        /*002c*/ 	.word	0xffffffff


	//   ....[1]....
        /*0030*/ 	.word	0xffffffff


	//   ....[2]....
        /*0034*/ 	.word	0xffffffff


	//   ....[3]....
        /*0038*/ 	.word	0xffffffff


	//   ....[4]....
        /*003c*/ 	.word	0xffffffff


	//   ....[5]....
        /*0040*/ 	.word	0xffffffff


	//   ....[6]....
        /*0044*/ 	.word	0xffffffff


	//   ....[7]....
        /*0048*/ 	.word	0xffffffff


	//   ....[8]....
        /*004c*/ 	.word	0xffffffff


	//   ....[9]....
        /*0050*/ 	.word	0xffffffff


	//   ....[10]....
        /*0054*/ 	.word	0xffffffff


	//   ....[11]....
        /*0058*/ 	.word	0xffffffff


	//----- nvinfo : EIATTR_COOP_GROUP_INSTR_OFFSETS
	.align		4
.L_380:
        /*005c*/ 	.byte	0x04, 0x28
        /*005e*/ 	.short	(.L_382 - .L_381)


	//   ....[0]....
.L_381:
        /*0060*/ 	.word	0x000033d0


	//   ....[1]....
        /*0064*/ 	.word	0x00003410


	//   ....[2]....
        /*0068*/ 	.word	0x000034a0


	//   ....[3]....
        /*006c*/ 	.word	0x000034d0


	//   ....[4]....
        /*0070*/ 	.word	0x00005b60


	//   ....[5]....
        /*0074*/ 	.word	0x00005b70


	//   ....[6]....
        /*0078*/ 	.word	0x00005bd0


	//   ....[7]....
        /*007c*/ 	.word	0x00005be0


	//   ....[8]....
        /*0080*/ 	.word	0x00007840


	//   ....[9]....
        /*0084*/ 	.word	0x00007870


	//   ....[10]....
        /*0088*/ 	.word	0x000078f0


	//   ....[11]....
        /*008c*/ 	.word	0x00007900


	//----- nvinfo : EIATTR_VRC_CTA_INIT_COUNT
	.align		4
.L_382:
        /*0090*/ 	.byte	0x02, 0x4a
	.zero		1
	.zero		1


	//----- nvinfo : EIATTR_EXIT_INSTR_OFFSETS
	.align		4
        /*0094*/ 	.byte	0x04, 0x1c
        /*0096*/ 	.short	(.L_384 - .L_383)


	//   ....[0]....
.L_383:
        /*0098*/ 	.word	0x000003a0


	//   ....[1]....
        /*009c*/ 	.word	0x00000e90


	//   ....[2]....
        /*00a0*/ 	.word	0x00000f20


	//   ....[3]....
        /*00a4*/ 	.word	0x00009580


	//   ....[4]....
        /*00a8*/ 	.word	0x00009690


	//----- nvinfo : EIATTR_CRS_STACK_SIZE
	.align		4
.L_384:
        /*00ac*/ 	.byte	0x04, 0x1e
        /*00ae*/ 	.short	(.L_386 - .L_385)
.L_385:
        /*00b0*/ 	.word	0x00000000


	//----- nvinfo : EIATTR_CBANK_PARAM_SIZE
	.align		4
.L_386:
        /*00b4*/ 	.byte	0x03, 0x19
        /*00b6*/ 	.short	0x01d0


	//----- nvinfo : EIATTR_PARAM_CBANK
	.align		4
        /*00b8*/ 	.byte	0x04, 0x0a
        /*00ba*/ 	.short	(.L_388 - .L_387)
	.align		4
.L_387:
        /*00bc*/ 	.word	index@(.nv.constant0._ZN5flash16flash_fwd_kernelI23Flash_fwd_kernel_traitsILi256ELi128ELi64ELi8ELb0ELb0EN7cutlass6half_tE19Flash_kernel_traitsILi256ELi128ELi64ELi8ES3_EELb0ELb0ELb0ELb0ELb0ELb1ELb0ELb0EEEvNS_16Flash_fwd_paramsE)
        /*00c0*/ 	.short	0x0380
        /*00c2*/ 	.short	0x01d0


	//----- nvinfo : EIATTR_SW_WAR
	.align		4
.L_388:
        /*00c4*/ 	.byte	0x04, 0x36
        /*00c6*/ 	.short	(.L_390 - .L_389)
.L_389:
        /*00c8*/ 	.word	0x00000008
.L_390:


//--------------------- .nv.info._ZN5flash16flash_fwd_kernelI23Flash_fwd_kernel_traitsILi256ELi128ELi64ELi8ELb0ELb0EN7cutlass6half_tE19Flash_kernel_traitsILi256ELi128ELi64ELi8ES3_EELb0ELb0ELb0ELb0ELb0ELb0ELb0ELb0EEEvNS_16Flash_fwd_paramsE --------------------------
	.section	.nv.info._ZN5flash16flash_fwd_kernelI23Flash_fwd_kernel_traitsILi256ELi128ELi64ELi8ELb0ELb0EN7cutlass6half_tE19Flash_kernel_traitsILi256ELi128ELi64ELi8ES3_EELb0ELb0ELb0ELb0ELb0ELb0ELb0ELb0EEEvNS_16Flash_fwd_paramsE,"",@"SHT_CUDA_INFO"
	.sectionflags	@""
	.align	4


	//----- nvinfo : EIATTR_CUDA_API_VERSION
	.align		4
        /*0000*/ 	.byte	0x04, 0x37
        /*0002*/ 	.short	(.L_392 - .L_391)
.L_391:
        /*0004*/ 	.word	0x00000082


	//----- nvinfo : EIATTR_KPARAM_INFO
	.align		4
.L_392:
        /*0008*/ 	.byte	0x04, 0x17
        /*000a*/ 	.short	(.L_394 - .L_393)
.L_393:
        /*000c*/ 	.word	0x00000000
        /*0010*/ 	.short	0x0000
        /*0012*/ 	.short	0x0000
        /*0014*/ 	.byte	0x00, 0xf0, 0x41, 0x07


	//----- nvinfo : EIATTR_SPARSE_MMA_MASK
	.align		4
.L_394:
        /*0018*/ 	.byte	0x03, 0x50
        /*001a*/ 	.short	0x0000


	//----- nvinfo : EIATTR_MAXREG_COUNT
	.align		4
        /*001c*/ 	.byte	0x03, 0x1b
        /*001e*/ 	.short	0x00ff


	//----- nvinfo : EIATTR_NUM_BARRIERS
	.align		4
        /*0020*/ 	.byte	0x02, 0x4c
        /*0022*/ 	.byte	0x01
	.zero		1


	//----- nvinfo : EIATTR_MERCURY_ISA_VERSION
	.align		4
        /*0024*/ 	.byte	0x03, 0x5f
        /*0026*/ 	.short	0x0101


	//----- nvinfo : EIATTR_COOP_GROUP_MASK_REGIDS
	.align		4
        /*0028*/ 	.byte	0x04, 0x29
        /*002a*/ 	.short	(.L_396 - .L_395)


	//   ....[0]....
.L_395:
        /*002c*/ 	.word	0xffffffff


	//   ....[1]....
        /*0030*/ 	.word	0xffffffff


	//   ....[2]....
        /*0034*/ 	.word	0xffffffff


	//   ....[3]....
        /*0038*/ 	.word	0xffffffff


	//   ....[4]....
        /*003c*/ 	.word	0xffffffff


	//   ....[5]....
        /*0040*/ 	.word	0xffffffff


	//   ....[6]....
        /*0044*/ 	.word	0xffffffff


	//   ....[7]....
        /*0048*/ 	.word	0xffffffff


	//   ....[8]....
        /*004c*/ 	.word	0xffffffff


	//   ....[9]....
        /*0050*/ 	.word	0xffffffff


	//   ....[10]....
        /*0054*/ 	.word	0xffffffff


	//   ....[11]....
        /*0058*/ 	.word	0xffffffff


	//----- nvinfo : EIATTR_COOP_GROUP_INSTR_OFFSETS
	.align		4
.L_396:
        /*005c*/ 	.byte	0x04, 0x28
        /*005e*/ 	.short	(.L_398 - .L_397)


	//   ....[0]....
.L_397:
        /*0060*/ 	.word	0x00004610


	//   ....[1]....
        /*0064*/ 	.word	0x00004660


	//   ....[2]....
        /*0068*/ 	.word	0x000046f0


	//   ....[3]....
        /*006c*/ 	.word	0x00004720


	//   ....[4]....
        /*0070*/ 	.word	0x00007310


	//   ....[5]....
        /*0074*/ 	.word	0x00007340


	//   ....[6]....
        /*0078*/ 	.word	0x000073b0


	//   ....[7]....
        /*007c*/ 	.word	0x000073c0


	//   ....[8]....
        /*0080*/ 	.word	0x00008ff0


	//   ....[9]....
        /*0084*/ 	.word	0x00009030


	//   ....[10]....
        /*0088*/ 	.word	0x000090e0


	//   ....[11]....
        /*008c*/ 	.word	0x00009110


	//----- nvinfo : EIATTR_VRC_CTA_INIT_COUNT
	.align		4
.L_398:
        /*0090*/ 	.byte	0x02, 0x4a
	.zero		1
	.zero		1


	//----- nvinfo : EIATTR_EXIT_INSTR_OFFSETS
	.align		4
        /*0094*/ 	.byte	0x04, 0x1c
        /*0096*/ 	.short	(.L_400 - .L_399)


	//   ....[0]....
.L_399:
        /*0098*/ 	.word	0x000004f0


	//   ....[1]....
        /*009c*/ 	.word	0x00001170


	//   ....[2]....
        /*00a0*/ 	.word	0x00001200


	//   ....[3]....
        /*00a4*/ 	.word	0x0000ada0


	//   ....[4]....
        /*00a8*/ 	.word	0x0000af00


	//   ....[5]....
        /*00ac*/ 	.word	0x0000af20


	//----- nvinfo : EIATTR_CRS_STACK_SIZE
	.align		4
.L_400:
        /*00b0*/ 	.byte	0x04, 0x1e
        /*00b2*/ 	.short	(.L_402 - .L_401)
.L_401:
        /*00b4*/ 	.word	0x00000000


	//----- nvinfo : EIATTR_CBANK_PARAM_SIZE
	.align		4
.L_402:
        /*00b8*/ 	.byte	0x03, 0x19
        /*00ba*/ 	.short	0x01d0


	//----- nvinfo : EIATTR_PARAM_CBANK
	.align		4
        /*00bc*/ 	.byte	0x04, 0x0a
        /*00be*/ 	.short	(.L_404 - .L_403)
	.align		4
.L_403:
        /*00c0*/ 	.word	index@(.nv.constant0._ZN5flash16flash_fwd_kernelI23Flash_fwd_kernel_traitsILi256ELi128ELi64ELi8ELb0ELb0EN7cutlass6half_tE19Flash_kernel_traitsILi256ELi128ELi64ELi8ES3_EELb0ELb0ELb0ELb0ELb0ELb0ELb0ELb0EEEvNS_16Flash_fwd_paramsE)
        /*00c4*/ 	.short	0x0380
        /*00c6*/ 	.short	0x01d0


	//----- nvinfo : EIATTR_SW_WAR
	.align		4
.L_404:
        /*00c8*/ 	.byte	0x04, 0x36
        /*00ca*/ 	.short	(.L_406 - .L_405)
.L_405:
        /*00cc*/ 	.word	0x00000008
.L_406:


//--------------------- .nv.info._ZN5flash16flash_fwd_kernelI23Flash_fwd_kernel_traitsILi256ELi128ELi64ELi8ELb0ELb0EN7cutlass6half_tE19Flash_kernel_traitsILi256ELi128ELi64ELi8ES3_EELb0ELb0ELb0ELb1ELb0ELb0ELb0ELb0EEEvNS_16Flash_fwd_paramsE --------------------------
	.section	.nv.info._ZN5flash16flash_fwd_kernelI23Flash_fwd_kernel_traitsILi256ELi128ELi64ELi8ELb0ELb0EN7cutlass6half_tE19Flash_kernel_traitsILi256ELi128ELi64ELi8ES3_EELb0ELb0ELb0ELb1ELb0ELb0ELb0ELb0EEEvNS_16Flash_fwd_paramsE,"",@"SHT_CUDA_INFO"
	.sectionflags	@""
	.align	4


	//----- nvinfo : EIATTR_CUDA_API_VERSION
	.align		4
        /*0000*/ 	.byte	0x04, 0x37
        /*0002*/ 	.short	(.L_408 - .L_407)
.L_407:
        /*0004*/ 	.word	0x00000082


	//----- nvinfo : EIATTR_KPARAM_INFO
	.align		4
.L_408:
        /*0008*/ 	.byte	0x04, 0x17
        /*000a*/ 	.short	(.L_410 - .L_409)
.L_409:
        /*000c*/ 	.word	0x00000000
        /*0010*/ 	.short	0x0000
        /*0012*/ 	.short	0x0000
        /*0014*/ 	.byte	0x00, 0xf0, 0x41, 0x07


	//----- nvinfo : EIATTR_SPARSE_MMA_MASK
	.align		4
.L_410:
        /*0018*/ 	.byte	0x03, 0x50
        /*001a*/ 	.short	0x0000


	//----- nvinfo : EIATTR_MAXREG_COUNT
	.align		4
        /*001c*/ 	.byte	0x03, 0x1b
        /*001e*/ 	.short	0x00ff


	//----- nvinfo : EIATTR_NUM_BARRIERS
	.align		4
        /*0020*/ 	.byte	0x02, 0x4c
        /*0022*/ 	.byte	0x01
	.zero		1


	//----- nvinfo : EIATTR_MERCURY_ISA_VERSION
	.align		4
        /*0024*/ 	.byte	0x03, 0x5f
        /*0026*/ 	.short	0x0101


	//----- nvinfo : EIATTR_COOP_GROUP_MASK_REGIDS
	.align		4
        /*0028*/ 	.byte	0x04, 0x29
        /*002a*/ 	.short	(.L_412 - .L_411)


	//   ....[0]....
.L_411:
        /*002c*/ 	.word	0xffffffff


	//   ....[1]....
        /*0030*/ 	.word	0xffffffff


	//   ....[2]....
        /*0034*/ 	.word	0xffffffff


	//   ....[3]....
        /*0038*/ 	.word	0xffffffff


	//   ....[4]....
        /*003c*/ 	.word	0xffffffff


	//   ....[5]....
        /*0040*/ 	.word	0xffffffff


	//   ....[6]....
        /*0044*/ 	.word	0xffffffff


	//   ....[7]....
        /*0048*/ 	.word	0xffffffff


	//   ....[8]....
        /*004c*/ 	.word	0xffffffff


	//   ....[9]....
        /*0050*/ 	.word	0xffffffff


	//   ....[10]....
        /*0054*/ 	.word	0xffffffff


	//   ....[11]....
        /*0058*/ 	.word	0xffffffff


	//----- nvinfo : EIATTR_COOP_GROUP_INSTR_OFFSETS
	.align		4
.L_412:
        /*005c*/ 	.byte	0x04, 0x28
        /*005e*/ 	.short	(.L_414 - .L_413)


	//   ....[0]....
.L_413:
        /*0060*/ 	.word	0x00004f70


	//   ....[1]....
        /*0064*/ 	.word	0x00004fb0


	//   ....[2]....
        /*0068*/ 	.word	0x00005030


	//   ....[3]....
        /*006c*/ 	.word	0x00005060


	//   ....[4]....
        /*0070*/ 	.word	0x00008520


	//   ....[5]....
        /*0074*/ 	.word	0x00008550


	//   ....[6]....
        /*0078*/ 	.word	0x000085c0


	//   ....[7]....
        /*007c*/ 	.word	0x000085d0


	//   ....[8]....
        /*0080*/ 	.word	0x0000a200


	//   ....[9]....
        /*0084*/ 	.word	0x0000a240


	//   ....[10]....
        /*0088*/ 	.word	0x0000a300


	//   ....[11]....
        /*008c*/ 	.word	0x0000a320


	//----- nvinfo : EIATTR_VRC_CTA_INIT_COUNT
	.align		4
.L_414:
        /*0090*/ 	.byte	0x02, 0x4a
	.zero		1
	.zero		1


	//----- nvinfo : EIATTR_EXIT_INSTR_OFFSETS
	.align		4
        /*0094*/ 	.byte	0x04, 0x1c
        /*0096*/ 	.short	(.L_416 - .L_415)


	//   ....[0]....
.L_415:
        /*0098*/ 	.word	0x000004f0


	//   ....[1]....
        /*009c*/ 	.word	0x00001150


	//   ....[2]....
        /*00a0*/ 	.word	0x000011e0


	//   ....[3]....
        /*00a4*/ 	.word	0x0000c030


	//   ....[4]....
        /*00a8*/ 	.word	0x0000c180


	//   ....[5]....
        /*00ac*/ 	.word	0x0000c1a0


	//----- nvinfo : EIATTR_CRS_STACK_SIZE
	.align		4
.L_416:
        /*00b0*/ 	.byte	0x04, 0x1e
        /*00b2*/ 	.short	(.L_418 - .L_417)
.L_417:
        /*00b4*/ 	.word	0x00000000


	//----- nvinfo : EIATTR_CBANK_PARAM_SIZE
	.align		4
.L_418:
        /*00b8*/ 	.byte	0x03, 0x19
        /*00ba*/ 	.short	0x01d0


	//----- nvinfo : EIATTR_PARAM_CBANK
	.align		4
        /*00bc*/ 	.byte	0x04, 0x0a
        /*00be*/ 	.short	(.L_420 - .L_419)
	.align		4
.L_419:
        /*00c0*/ 	.word	index@(.nv.constant0._ZN5flash16flash_fwd_kernelI23Flash_fwd_kernel_traitsILi256ELi128ELi64ELi8ELb0ELb0EN7cutlass6half_tE19Flash_kernel_traitsILi256ELi128ELi64ELi8ES3_EELb0ELb0ELb0ELb1ELb0ELb0ELb0ELb0EEEvNS_16Flash_fwd_paramsE)
        /*00c4*/ 	.short	0x0380
        /*00c6*/ 	.short	0x01d0


	//----- nvinfo : EIATTR_SW_WAR
	.align		4
.L_420:
        /*00c8*/ 	.byte	0x04, 0x36
        /*00ca*/ 	.short	(.L_422 - .L_421)
.L_421:
        /*00cc*/ 	.word	0x00000008
.L_422:


//--------------------- .nv.info._ZN5flash16flash_fwd_kernelI23Flash_fwd_kernel_traitsILi256ELi128ELi64ELi8ELb0ELb0EN7cutlass6half_tE19Flash_kernel_traitsILi256ELi128ELi64ELi8ES3_EELb0ELb0ELb1ELb0ELb0ELb1ELb0ELb0EEEvNS_16Flash_fwd_paramsE --------------------------
	.section	.nv.info._ZN5flash16flash_fwd_kernelI23Flash_fwd_kernel_traitsILi256ELi128ELi64ELi8ELb0ELb0EN7cutlass6half_tE19Flash_kernel_traitsILi256ELi128ELi64ELi8ES3_EELb0ELb0ELb1ELb0ELb0ELb1ELb0ELb0EEEvNS_16Flash_fwd_paramsE,"",@"SHT_CUDA_INFO"
	.sectionflags	@""
	.align	4


	//----- nvinfo : EIATTR_CUDA_API_VERSION
	.align		4
        /*0000*/ 	.byte	0x04, 0x37
        /*0002*/ 	.short	(.L_424 - .L_423)
.L_423:
        /*0004*/ 	.word	0x00000082


	//----- nvinfo : EIATTR_KPARAM_INFO
	.align		4
.L_424:
        /*0008*/ 	.byte	0x04, 0x17
        /*000a*/ 	.short	(.L_426 - .L_425)
.L_425:
        /*000c*/ 	.word	0x00000000
        /*0010*/ 	.short	0x0000
        /*0012*/ 	.short	0x0000
        /*0014*/ 	.byte	0x00, 0xf0, 0x41, 0x07


	//----- nvinfo : EIATTR_SPARSE_MMA_MASK
	.align		4
.L_426:
        /*0018*/ 	.byte	0x03, 0x50
        /*001a*/ 	.short	0x0000


	//----- nvinfo : EIATTR_MAXREG_COUNT
	.align		4
        /*001c*/ 	.byte	0x03, 0x1b
        /*001e*/ 	.short	0x00ff


	//----- nvinfo : EIATTR_NUM_BARRIERS
	.align		4
        /*0020*/ 	.byte	0x02, 0x4c
        /*0022*/ 	.byte	0x01
	.zero		1


	//----- nvinfo : EIATTR_MERCURY_ISA_VERSION
	.align		4
        /*0024*/ 	.byte	0x03, 0x5f
        /*0026*/ 	.short	0x0101


	//----- nvinfo : EIATTR_INT_WARP_WIDE_INSTR_OFFSETS
	.align		4
        /*0028*/ 	.byte	0x04, 0x31
        /*002a*/ 	.short	(.L_428 - .L_427)


	//   ....[0]....
.L_427:
        /*002c*/ 	.word	0x00001c60


	//----- nvinfo : EIATTR_COOP_GROUP_MASK_REGIDS
	.align		4
.L_428:
        /*0030*/ 	.byte	0x04, 0x29
        /*0032*/ 	.short	(.L_430 - .L_429)


	//   ....[0]....
.L_429:
        /*0034*/ 	.word	0xffffffff


	//   ....[1]....
        /*0038*/ 	.word	0xffffffff


	//   ....[2]....
        /*003c*/ 	.word	0xffffffff


	//   ....[3]....
        /*0040*/ 	.word	0xffffffff


	//   ....[4]....
        /*0044*/ 	.word	0xffffffff


	//   ....[5]....
        /*0048*/ 	.word	0xffffffff


	//   ....[6]....
        /*004c*/ 	.word	0xffffffff


	//   ....[7]....
        /*0050*/ 	.word	0xffffffff


	//   ....[8]....
        /*0054*/ 	.word	0xffffffff


	//   ....[9]....
        /*0058*/ 	.word	0xffffffff


	//   ....[10]....
        /*005c*/ 	.word	0xffffffff


	//   ....[11]....
        /*0060*/ 	.word	0xffffffff


	//   ....[12]....
        /*0064*/ 	.word	0xffffffff


	//   ....[13]....
        /*0068*/ 	.word	0xffffffff


	//   ....[14]....
        /*006c*/ 	.word	0xffffffff


	//   ....[15]....
        /*0070*/ 	.word	0xffffffff


	//   ....[16]....
        /*0074*/ 	.word	0xffffffff


	//   ....[17]....
        /*0078*/ 	.word	0xffffffff


	//   ....[18]....
        /*007c*/ 	.word	0xffffffff


	//   ....[19]....
        /*0080*/ 	.word	0xffffffff


	//----- nvinfo : EIATTR_COOP_GROUP_INSTR_OFFSETS
	.align		4
.L_430:
        /*0084*/ 	.byte	0x04, 0x28
        /*0086*/ 	.short	(.L_432 - .L_431)


	//   ....[0]....
.L_431:
        /*0088*/ 	.word	0x00003d80


	//   ....[1]....
        /*008c*/ 	.word	0x00003df0


	//   ....[2]....
        /*0090*/ 	.word	0x00003e80


	//   ....[3]....
        /*0094*/ 	.word	0x00003eb0


	//   ....[4]....
        /*0098*/ 	.word	0x00006dd0


	//   ....[5]....
        /*009c*/ 	.word	0x00006e60


	//   ....[6]....
        /*00a0*/ 	.word	0x00006eb0


	//   ....[7]....
        /*00a4*/ 	.word	0x00006ed0


	//   ....[8]....
        /*00a8*/ 	.word	0x0000a780


	//   ....[9]....
        /*00ac*/ 	.word	0x0000a7f0


	//   ....[10]....
        /*00b0*/ 	.word	0x0000a820


	//   ....[11]....
        /*00b4*/ 	.word	0x0000a840


	//   ....[12]....
        /*00b8*/ 	.word	0x0000e140


	//   ....[13]....
        /*00bc*/ 	.word	0x0000e170


	//   ....[14]....
        /*00c0*/ 	.word	0x0000e1b0


	//   ....[15]....
        /*00c4*/ 	.word	0x0000e1c0


	//   ....[16]....
        /*00c8*/ 	.word	0x0000fe30


	//   ....[17]....
        /*00cc*/ 	.word	0x0000fe70


	//   ....[18]....
        /*00d0*/ 	.word	0x0000ff30


	//   ....[19]....
        /*00d4*/ 	.word	0x0000ff50


	//----- nvinfo : EIATTR_VRC_CTA_INIT_COUNT
	.align		4
.L_432:
        /*00d8*/ 	.byte	0x02, 0x4a
	.zero		1
	.zero		1


	//----- nvinfo : EIATTR_EXIT_INSTR_OFFSETS
	.align		4
        /*00dc*/ 	.byte	0x04, 0x1c
        /*00de*/ 	.short	(.L_434 - .L_433)


	//   ....[0]....
.L_433:
        /*00e0*/ 	.word	0x00000490


	//   ....[1]....
        /*00e4*/ 	.word	0x00001130


	//   ....[2]....
        /*00e8*/ 	.word	0x000011c0


	//   ....[3]....
        /*00ec*/ 	.word	0x00011ba0


	//   ....[4]....
        /*00f0*/ 	.word	0x00011cb0


	//----- nvinfo : EIATTR_CRS_STACK_SIZE
	.align		4
.L_434:
        /*00f4*/ 	.byte	0x04, 0x1e
        /*00f6*/ 	.short	(.L_436 - .L_435)
.L_435:
        /*00f8*/ 	.word	0x00000000


	//----- nvinfo : EIATTR_CBANK_PARAM_SIZE
	.align		4
.L_436:
        /*00fc*/ 	.byte	0x03, 0x19
        /*00fe*/ 	.short	0x01d0


	//----- nvinfo : EIATTR_PARAM_CBANK
	.align		4
        /*0100*/ 	.byte	0x04, 0x0a
        /*0102*/ 	.short	(.L_438 - .L_437)
	.align		4
.L_437:
        /*0104*/ 	.word	index@(.nv.constant0._ZN5flash16flash_fwd_kernelI23Flash_fwd_kernel_traitsILi256ELi128ELi64ELi8ELb0ELb0EN7cutlass6half_tE19Flash_kernel_traitsILi256ELi128ELi64ELi8ES3_EELb0ELb0ELb1ELb0ELb0ELb1ELb0ELb0EEEvNS_16Flash_fwd_paramsE)
        /*0108*/ 	.short	0x0380
        /*010a*/ 	.short	0x01d0


	//----- nvinfo : EIATTR_SW_WAR
	.align		4
.L_438:
        /*010c*/ 	.byte	0x04, 0x36
        /*010e*/ 	.short	(.L_440 - .L_439)
.L_439:
        /*0110*/ 	.word	0x00000008
.L_440:


//--------------------- .nv.info._ZN5flash16flash_fwd_kernelI23Flash_fwd_kernel_traitsILi256ELi128ELi64ELi8ELb0ELb0EN7cutlass6half_tE19Flash_kernel_traitsILi256ELi128ELi64ELi8ES3_EELb0ELb0ELb1ELb0ELb0ELb0ELb0ELb0EEEvNS_16Flash_fwd_paramsE --------------------------
	.section	.nv.info._ZN5flash16flash_fwd_kernelI23Flash_fwd_kernel_traitsILi256ELi128ELi64ELi8ELb0ELb0EN7cutlass6half_tE19Flash_kernel_traitsILi256ELi128ELi64ELi8ES3_EELb0ELb0ELb1ELb0ELb0ELb0ELb0ELb0EEEvNS_16Flash_fwd_paramsE,"",@"SHT_CUDA_INFO"
	.sectionflags	@""
	.align	4


	//----- nvinfo : EIATTR_CUDA_API_VERSION
	.align		4
        /*0000*/ 	.byte	0x04, 0x37
        /*0002*/ 	.short	(.L_442 - .L_441)
.L_441:
        /*0004*/ 	.word	0x00000082


	//----- nvinfo : EIATTR_KPARAM_INFO
	.align		4
.L_442:
        /*0008*/ 	.byte	0x04, 0x17
        /*000a*/ 	.short	(.L_444 - .L_443)
.L_443:
        /*000c*/ 	.word	0x00000000
        /*0010*/ 	.short	0x0000
        /*0012*/ 	.short	0x0000
        /*0014*/ 	.byte	0x00, 0xf0, 0x41, 0x07


	//----- nvinfo : EIATTR_SPARSE_MMA_MASK
	.align		4
.L_444:
        /*0018*/ 	.byte	0x03, 0x50
        /*001a*/ 	.short	0x0000


	//----- nvinfo : EIATTR_MAXREG_COUNT
	.align		4
        /*001c*/ 	.byte	0x03, 0x1b
        /*001e*/ 	.short	0x00ff


	//----- nvinfo : EIATTR_NUM_BARRIERS
	.align		4
        /*0020*/ 	.byte	0x02, 0x4c
        /*0022*/ 	.byte	0x01
	.zero		1


	//----- nvinfo : EIATTR_MERCURY_ISA_VERSION
	.align		4
        /*0024*/ 	.byte	0x03, 0x5f
        /*0026*/ 	.short	0x0101


	//----- nvinfo : EIATTR_COOP_GROUP_MASK_REGIDS
	.align		4
        /*0028*/ 	.byte	0x04, 0x29
        /*002a*/ 	.short	(.L_446 - .L_445)


	//   ....[0]....
.L_445:
        /*002c*/ 	.word	0xffffffff


	//   ....[1]....
        /*0030*/ 	.word	0xffffffff


	//   ....[2]....
        /*0034*/ 	.word	0xffffffff


	//   ....[3]....
        /*0038*/ 	.word	0xffffffff


	//   ....[4]....
        /*003c*/ 	.word	0xffffffff


	//   ....[5]....
        /*0040*/ 	.word	0xffffffff


	//   ....[6]....
        /*0044*/ 	.word	0xffffffff


	//   ....[7]....
        /*0048*/ 	.word	0xffffffff


	//   ....[8]....
        /*004c*/ 	.word	0xffffffff


	//   ....[9]....
        /*0050*/ 	.word	0xffffffff


	//   ....[10]....
        /*0054*/ 	.word	0xffffffff


	//   ....[11]....
        /*0058*/ 	.word	0xffffffff


	//   ....[12]....
        /*005c*/ 	.word	0xffffffff


	//   ....[13]....
        /*0060*/ 	.word	0xffffffff


	//   ....[14]....
        /*0064*/ 	.word	0xffffffff


	//   ....[15]....
        /*0068*/ 	.word	0xffffffff


	//   ....[16]....
        /*006c*/ 	.word	0xffffffff


	//   ....[17]....
        /*0070*/ 	.word	0xffffffff


	//   ....[18]....
        /*0074*/ 	.word	0xffffffff


	//   ....[19]....
        /*0078*/ 	.word	0xffffffff


	//----- nvinfo : EIATTR_COOP_GROUP_INSTR_OFFSETS
	.align		4
.L_446:
        /*007c*/ 	.byte	0x04, 0x28
        /*007e*/ 	.short	(.L_448 - .L_447)


	//   ....[0]....
.L_447:
        /*0080*/ 	.word	0x00004cb0


	//   ....[1]....
        /*0084*/ 	.word	0x00004d20


	//   ....[2]....
        /*0088*/ 	.word	0x00004db0


	//   ....[3]....
        /*008c*/ 	.word	0x00004de0


	//   ....[4]....
        /*0090*/ 	.word	0x00008080


	//   ....[5]....
        /*0094*/ 	.word	0x00008110


	//   ....[6]....
        /*0098*/ 	.word	0x00008150


	//   ....[7]....
        /*009c*/ 	.word	0x00008170


	//   ....[8]....
        /*00a0*/ 	.word	0x0000bcb0


	//   ....[9]....
        /*00a4*/ 	.word	0x0000bd60


	//   ....[10]....
        /*00a8*/ 	.word	0x0000bd80


	//   ....[11]....
        /*00ac*/ 	.word	0x0000bda0


	//   ....[12]....
        /*00b0*/ 	.word	0x0000fbe0


	//   ....[13]....
        /*00b4*/ 	.word	0x0000fc20


	//   ....[14]....
        /*00b8*/ 	.word	0x0000fc90


	//   ....[15]....
        /*00bc*/ 	.word	0x0000fca0


	//   ....[16]....
        /*00c0*/ 	.word	0x000118d0


	//   ....[17]....
        /*00c4*/ 	.word	0x00011910


	//   ....[18]....
        /*00c8*/ 	.word	0x000119d0


	//   ....[19]....
        /*00cc*/ 	.word	0x00011a00


	//----- nvinfo : EIATTR_VRC_CTA_INIT_COUNT
	.align		4
.L_448:
        /*00d0*/ 	.byte	0x02, 0x4a
	.zero		1
	.zero		1


	//----- nvinfo : EIATTR_EXIT_INSTR_OFFSETS
	.align		4
        /*00d4*/ 	.byte	0x04, 0x1c
        /*00d6*/ 	.short	(.L_450 - .L_449)


	//   ....[0]....
.L_449:
        /*00d8*/ 	.word	0x00000490


	//   ....[1]....
        /*00dc*/ 	.word	0x00001280


	//   ....[2]....
        /*00e0*/ 	.word	0x00001310


	//   ....[3]....
        /*00e4*/ 	.word	0x00013690


	//   ....[4]....
        /*00e8*/ 	.word	0x000137f0


	//   ....[5]....
        /*00ec*/ 	.word	0x00013810


	//----- nvinfo : EIATTR_CRS_STACK_SIZE
	.align		4
.L_450:
        /*00f0*/ 	.byte	0x04, 0x1e
        /*00f2*/ 	.short	(.L_452 - .L_451)
.L_451:
        /*00f4*/ 	.word	0x00000000


	//----- nvinfo : EIATTR_CBANK_PARAM_SIZE
	.align		4
.L_452:
        /*00f8*/ 	.byte	0x03, 0x19
        /*00fa*/ 	.short	0x01d0


	//----- nvinfo : EIATTR_PARAM_CBANK
	.align		4
        /*00fc*/ 	.byte	0x04, 0x0a
        /*00fe*/ 	.short	(.L_454 - .L_453)
	.align		4
.L_453:
        /*0100*/ 	.word	index@(.nv.constant0._ZN5flash16flash_fwd_kernelI23Flash_fwd_kernel_traitsILi256ELi128ELi64ELi8ELb0ELb0EN7cutlass6half_tE19Flash_kernel_traitsILi256ELi128ELi64ELi8ES3_EELb0ELb0ELb1ELb0ELb0ELb0ELb0ELb0EEEvNS_16Flash_fwd_paramsE)
        /*0104*/ 	.short	0x0380
        /*0106*/ 	.short	0x01d0


	//----- nvinfo : EIATTR_SW_WAR
	.align		4
.L_454:
        /*0108*/ 	.byte	0x04, 0x36
        /*010a*/ 	.short	(.L_456 - .L_455)
.L_455:
        /*010c*/ 	.word	0x00000008
.L_456:


//--------------------- .nv.info._ZN5flash16flash_fwd_kernelI23Flash_fwd_kernel_traitsILi256ELi128ELi64ELi8ELb0ELb0EN7cutlass6half_tE19Flash_kernel_traitsILi256ELi128ELi64ELi8ES3_EELb0ELb0ELb1ELb1ELb0ELb0ELb0ELb0EEEvNS_16Flash_fwd_paramsE --------------------------
	.section	.nv.info._ZN5flash16flash_fwd_kernelI23Flash_fwd_kernel_traitsILi256ELi128ELi64ELi8ELb0ELb0EN7cutlass6half_tE19Flash_kernel_traitsILi256ELi128ELi64ELi8ES3_EELb0ELb0ELb1ELb1ELb0ELb0ELb0ELb0EEEvNS_16Flash_fwd_paramsE,"",@"SHT_CUDA_INFO"
	.sectionflags	@""
	.align	4


	//----- nvinfo : EIATTR_CUDA_API_VERSION
	.align		4
        /*0000*/ 	.byte	0x04, 0x37
        /*0002*/ 	.short	(.L_458 - .L_457)
.L_457:
        /*0004*/ 	.word	0x00000082


	//----- nvinfo : EIATTR_KPARAM_INFO
	.align		4
.L_458:
        /*0008*/ 	.byte	0x04, 0x17
        /*000a*/ 	.short	(.L_460 - .L_459)
.L_459:
        /*000c*/ 	.word	0x00000000
        /*0010*/ 	.short	0x0000
        /*0012*/ 	.short	0x0000
        /*0014*/ 	.byte	0x00, 0xf0, 0x41, 0x07


	//----- nvinfo : EIATTR_SPARSE_MMA_MASK
	.align		4
.L_460:
        /*0018*/ 	.byte	0x03, 0x50
        /*001a*/ 	.short	0x0000


	//----- nvinfo : EIATTR_MAXREG_COUNT
	.align		4
        /*001c*/ 	.byte	0x03, 0x1b
        /*001e*/ 	.short	0x00ff


	//----- nvinfo : EIATTR_NUM_BARRIERS
	.align		4
        /*0020*/ 	.byte	0x02, 0x4c
        /*0022*/ 	.byte	0x01
	.zero		1


	//----- nvinfo : EIATTR_MERCURY_ISA_VERSION
	.align		4
        /*0024*/ 	.byte	0x03, 0x5f
        /*0026*/ 	.short	0x0101


	//----- nvinfo : EIATTR_COOP_GROUP_MASK_REGIDS
	.align		4
        /*0028*/ 	.byte	0x04, 0x29
        /*002a*/ 	.short	(.L_462 - .L_461)


	//   ....[0]....
.L_461:
        /*002c*/ 	.word	0xffffffff


	//   ....[1]....
        /*0030*/ 	.word	0xffffffff


	//   ....[2]....
        /*0034*/ 	.word	0xffffffff


	//   ....[3]....
        /*0038*/ 	.word	0xffffffff


	//   ....[4]....
        /*003c*/ 	.word	0xffffffff


	//   ....[5]....
        /*0040*/ 	.word	0xffffffff


	//   ....[6]....
        /*0044*/ 	.word	0xffffffff


	//   ....[7]....
        /*0048*/ 	.word	0xffffffff


	//   ....[8]....
        /*004c*/ 	.word	0xffffffff


	//   ....[9]....
        /*0050*/ 	.word	0xffffffff


	//   ....[10]....
        /*0054*/ 	.word	0xffffffff


	//   ....[11]....
        /*0058*/ 	.word	0xffffffff


	//   ....[12]....
        /*005c*/ 	.word	0xffffffff


	//   ....[13]....
        /*0060*/ 	.word	0xffffffff


	//   ....[14]....
        /*0064*/ 	.word	0xffffffff


	//   ....[15]....
        /*0068*/ 	.word	0xffffffff


	//   ....[16]....
        /*006c*/ 	.word	0xffffffff


	//   ....[17]....
        /*0070*/ 	.word	0xffffffff


	//   ....[18]....
        /*0074*/ 	.word	0xffffffff


	//   ....[19]....
        /*0078*/ 	.word	0xffffffff


	//----- nvinfo : EIATTR_COOP_GROUP_INSTR_OFFSETS
	.align		4
.L_462:
        /*007c*/ 	.byte	0x04, 0x28
        /*007e*/ 	.short	(.L_464 - .L_463)


	//   ....[0]....
.L_463:
        /*0080*/ 	.word	0x00005650


	//   ....[1]....
        /*0084*/ 	.word	0x000056c0


	//   ....[2]....
        /*0088*/ 	.word	0x00005750


	//   ....[3]....
        /*008c*/ 	.word	0x00005780


	//   ....[4]....
        /*0090*/ 	.word	0x00009290


	//   ....[5]....
        /*0094*/ 	.word	0x000092e0


	//   ....[6]....
        /*0098*/ 	.word	0x00009300


	//   ....[7]....
        /*009c*/ 	.word	0x00009320


	//   ....[8]....
        /*00a0*/ 	.word	0x0000d790


	//   ....[9]....
        /*00a4*/ 	.word	0x0000d7b0


	//   ....[10]....
        /*00a8*/ 	.word	0x0000d7d0


	//   ....[11]....
        /*00ac*/ 	.word	0x0000d7f0


	//   ....[12]....
        /*00b0*/ 	.word	0x00011ee0


	//   ....[13]....
        /*00b4*/ 	.word	0x00011f10


	//   ....[14]....
        /*00b8*/ 	.word	0x00011f90


	//   ....[15]....
        /*00bc*/ 	.word	0x00011fa0


	//   ....[16]....
        /*00c0*/ 	.word	0x00013c10


	//   ....[17]....
        /*00c4*/ 	.word	0x00013c50


	//   ....[18]....
        /*00c8*/ 	.word	0x00013d00


	//   ....[19]....
        /*00cc*/ 	.word	0x00013d30


	//----- nvinfo : EIATTR_VRC_CTA_INIT_COUNT
	.align		4
.L_464:
        /*00d0*/ 	.byte	0x02, 0x4a
	.zero		1
	.zero		1


	//----- nvinfo : EIATTR_EXIT_INSTR_OFFSETS
	.align		4
        /*00d4*/ 	.byte	0x04, 0x1c
        /*00d6*/ 	.short	(.L_466 - .L_465)


	//   ....[0]....
.L_465:
        /*00d8*/ 	.word	0x00000490


	//   ....[1]....
        /*00dc*/ 	.word	0x00001280


	//   ....[2]....
        /*00e0*/ 	.word	0x00001310


	//   ....[3]....
        /*00e4*/ 	.word	0x000159b0


	//   ....[4]....
        /*00e8*/ 	.word	0x00015b00


	//   ....[5]....
        /*00ec*/ 	.word	0x00015b20


	//----- nvinfo : EIATTR_CRS_STACK_SIZE
	.align		4
.L_466:
        /*00f0*/ 	.byte	0x04, 0x1e
        /*00f2*/ 	.short	(.L_468 - .L_467)
.L_467:
        /*00f4*/ 	.word	0x00000000


	//----- nvinfo : EIATTR_CBANK_PARAM_SIZE
	.align		4
.L_468:
        /*00f8*/ 	.byte	0x03, 0x19
        /*00fa*/ 	.short	0x01d0


	//----- nvinfo : EIATTR_PARAM_CBANK
	.align		4
        /*00fc*/ 	.byte	0x04, 0x0a
        /*00fe*/ 	.short	(.L_470 - .L_469)
	.align		4
.L_469:
        /*0100*/ 	.word	index@(.nv.constant0._ZN5flash16flash_fwd_kernelI23Flash_fwd_kernel_traitsILi256ELi128ELi64ELi8ELb0ELb0EN7cutlass6half_tE19Flash_kernel_traitsILi256ELi128ELi64ELi8ES3_EELb0ELb0ELb1ELb1ELb0ELb0ELb0ELb0EEEvNS_16Flash_fwd_paramsE)
        /*0104*/ 	.short	0x0380
        /*0106*/ 	.short	0x01d0


	//----- nvinfo : EIATTR_SW_WAR
	.align		4
.L_470:
        /*0108*/ 	.byte	0x04, 0x36
        /*010a*/ 	.short	(.L_472 - .L_471)
.L_471:
        /*010c*/ 	.word	0x00000008
.L_472:


//--------------------- .nv.info._ZN5flash16flash_fwd_kernelI23Flash_fwd_kernel_traitsILi256ELi64ELi64ELi4ELb0ELb0EN7cutlass6half_tE19Flash_kernel_traitsILi256ELi64ELi64ELi4ES3_EELb1ELb0ELb0ELb0ELb0ELb0ELb0ELb0EEEvNS_16Flash_fwd_paramsE --------------------------
	.section	.nv.info._ZN5flash16flash_fwd_kernelI23Flash_fwd_kernel_traitsILi256ELi64ELi64ELi4ELb0ELb0EN7cutlass6half_tE19Flash_kernel_traitsILi256ELi64ELi64ELi4ES3_EELb1ELb0ELb0ELb0ELb0ELb0ELb0ELb0EEEvNS_16Flash_fwd_paramsE,"",@"SHT_CUDA_INFO"
	.sectionflags	@""
	.align	4


	//----- nvinfo : EIATTR_CUDA_API_VERSION
	.align		4
        /*0000*/ 	.byte	0x04, 0x37
        /*0002*/ 	.short	(.L_474 - .L_473)
.L_473:
        /*0004*/ 	.word	0x00000082


	//----- nvinfo : EIATTR_KPARAM_INFO
	.align		4
.L_474:
        /*0008*/ 	.byte	0x04, 0x17
        /*000a*/ 	.short	(.L_476 - .L_475)
.L_475:
        /*000c*/ 	.word	0x00000000
        /*0010*/ 	.short	0x0000
        /*0012*/ 	.short	0x0000
        /*0014*/ 	.byte	0x00, 0xf0, 0x41, 0x07


	//----- nvinfo : EIATTR_SPARSE_MMA_MASK
	.align		4
.L_476:
        /*0018*/ 	.byte	0x03, 0x50
        /*001a*/ 	.short	0x0000


	//----- nvinfo : EIATTR_MAXREG_COUNT
	.align		4
        /*001c*/ 	.byte	0x03, 0x1b
        /*001e*/ 	.short	0x00ff


	//----- nvinfo : EIATTR_NUM_BARRIERS
	.align		4
        /*0020*/ 	.byte	0x02, 0x4c
        /*0022*/ 	.byte	0x01
	.zero		1


	//----- nvinfo : EIATTR_MERCURY_ISA_VERSION
	.align		4
        /*0024*/ 	.byte	0x03, 0x5f
        /*0026*/ 	.short	0x0101


	//----- nvinfo : EIATTR_COOP_GROUP_MASK_REGIDS
	.align		4
        /*0028*/ 	.byte	0x04, 0x29
        /*002a*/ 	.short	(.L_478 - .L_477)


	//   ....[0]....
.L_477:
        /*002c*/ 	.word	0xffffffff


	//   ....[1]....
        /*0030*/ 	.word	0xffffffff


	//   ....[2]....
        /*0034*/ 	.word	0xffffffff


	//   ....[3]....
        /*0038*/ 	.word	0xffffffff


	//   ....[4]....
        /*003c*/ 	.word	0xffffffff


	//   ....[5]....
        /*0040*/ 	.word	0xffffffff


	//   ....[6]....
        /*0044*/ 	.word	0xffffffff


	//   ....[7]....
        /*0048*/ 	.word	0xffffffff


	//   ....[8]....
        /*004c*/ 	.word	0xffffffff


	//   ....[9]....
        /*0050*/ 	.word	0xffffffff


	//   ....[10]....
        /*0054*/ 	.word	0xffffffff


	//   ....[11]....
        /*0058*/ 	.word	0xffffffff


	//----- nvinfo : EIATTR_COOP_GROUP_INSTR_OFFSETS
	.align		4
.L_478:
        /*005c*/ 	.byte	0x04, 0x28
        /*005e*/ 	.short	(.L_480 - .L_479)


	//   ....[0]....
.L_479:
        /*0060*/ 	.word	0x000056a0


	//   ....[1]....
        /*0064*/ 	.word	0x00005790


	//   ....[2]....
        /*0068*/ 	.word	0x00005810


	//   ....[3]....
        /*006c*/ 	.word	0x00005920


	//   ....[4]....
        /*0070*/ 	.word	0x000092e0


	//   ....[5]....
        /*0074*/ 	.word	0x00009360


	//   ....[6]....
        /*0078*/ 	.word	0x00009600


	//   ....[7]....
        /*007c*/ 	.word	0x00009610


	//   ....[8]....
        /*0080*/ 	.word	0x0000b9d0


	//   ....[9]....
        /*0084*/ 	.word	0x0000ba10


	//   ....[10]....
        /*0088*/ 	.word	0x0000bad0


	//   ....[11]....
        /*008c*/ 	.word	0x0000baf0


	//----- nvinfo : EIATTR_VRC_CTA_INIT_COUNT
	.align		4
.L_480:
        /*0090*/ 	.byte	0x02, 0x4a
	.zero		1
	.zero		1


	//----- nvinfo : EIATTR_EXIT_INSTR_OFFSETS
	.align		4
        /*0094*/ 	.byte	0x04, 0x1c
        /*0096*/ 	.short	(.L_482 - .L_481)


	//   ....[0]....
.L_481:
        /*0098*/ 	.word	0x00000660


	//   ....[1]....
        /*009c*/ 	.word	0x00001300


	//   ....[2]....
        /*00a0*/ 	.word	0x00001390


	//   ....[3]....
        /*00a4*/ 	.word	0x0000d7b0


	//   ....[4]....
        /*00a8*/ 	.word	0x0000d910


	//   ....[5]....
        /*00ac*/ 	.word	0x0000d930


	//----- nvinfo : EIATTR_CRS_STACK_SIZE
	.align		4
.L_482:
        /*00b0*/ 	.byte	0x04, 0x1e
        /*00b2*/ 	.short	(.L_484 - .L_483)
.L_483:
        /*00b4*/ 	.word	0x00000000


	//----- nvinfo : EIATTR_CBANK_PARAM_SIZE
	.align		4
.L_484:
        /*00b8*/ 	.byte	0x03, 0x19
        /*00ba*/ 	.short	0x01d0


	//----- nvinfo : EIATTR_PARAM_CBANK
	.align		4
        /*00bc*/ 	.byte	0x04, 0x0a
        /*00be*/ 	.short	(.L_486 - .L_485)
	.align		4
.L_485:
        /*00c0*/ 	.word	index@(.nv.constant0._ZN5flash16flash_fwd_kernelI23Flash_fwd_kernel_traitsILi256ELi64ELi64ELi4ELb0ELb0EN7cutlass6half_tE19Flash_kernel_traitsILi256ELi64ELi64ELi4ES3_EELb1ELb0ELb0ELb0ELb0ELb0ELb0ELb0EEEvNS_16Flash_fwd_paramsE)
        /*00c4*/ 	.short	0x0380
        /*00c6*/ 	.short	0x01d0


	//----- nvinfo : EIATTR_SW_WAR
	.align		4
.L_486:
        /*00c8*/ 	.byte	0x04, 0x36
        /*00ca*/ 	.short	(.L_488 - .L_487)
.L_487:
        /*00cc*/ 	.word	0x00000008
.L_488:


//--------------------- .nv.info._ZN5flash16flash_fwd_kernelI23Flash_fwd_kernel_traitsILi256ELi64ELi64ELi4ELb0ELb0EN7cutlass6half_tE19Flash_kernel_traitsILi256ELi64ELi64ELi4ES3_EELb1ELb0ELb1ELb0ELb0ELb0ELb0ELb0EEEvNS_16Flash_fwd_paramsE --------------------------
	.section	.nv.info._ZN5flash16flash_fwd_kernelI23Flash_fwd_kernel_traitsILi256ELi64ELi64ELi4ELb0ELb0EN7cutlass6half_tE19Flash_kernel_traitsILi256ELi64ELi64ELi4ES3_EELb1ELb0ELb1ELb0ELb0ELb0ELb0ELb0EEEvNS_16Flash_fwd_paramsE,"",@"SHT_CUDA_INFO"
	.sectionflags	@""
	.align	4


	//----- nvinfo : EIATTR_CUDA_API_VERSION
	.align		4
        /*0000*/ 	.byte	0x04, 0x37
        /*0002*/ 	.short	(.L_490 - .L_489)
.L_489:
        /*0004*/ 	.word	0x00000082


	//----- nvinfo : EIATTR_KPARAM_INFO
	.align		4
.L_490:
        /*0008*/ 	.byte	0x04, 0x17
        /*000a*/ 	.short	(.L_492 - .L_491)
.L_491:
        /*000c*/ 	.word	0x00000000
        /*0010*/ 	.short	0x0000
        /*0012*/ 	.short	0x0000
        /*0014*/ 	.byte	0x00, 0xf0, 0x41, 0x07


	//----- nvinfo : EIATTR_SPARSE_MMA_MASK
	.align		4
.L_492:
        /*0018*/ 	.byte	0x03, 0x50
        /*001a*/ 	.short	0x0000


	//----- nvinfo : EIATTR_MAXREG_COUNT
	.align		4
        /*001c*/ 	.byte	0x03, 0x1b
        /*001e*/ 	.short	0x00ff


	//----- nvinfo : EIATTR_NUM_BARRIERS
	.align		4
        /*0020*/ 	.byte	0x02, 0x4c
        /*0022*/ 	.byte	0x01
	.zero		1


	//----- nvinfo : EIATTR_MERCURY_ISA_VERSION
	.align		4
        /*0024*/ 	.byte	0x03, 0x5f
        /*0026*/ 	.short	0x0101


	//----- nvinfo : EIATTR_COOP_GROUP_MASK_REGIDS
	.align		4
        /*0028*/ 	.byte	0x04, 0x29
        /*002a*/ 	.short	(.L_494 - .L_493)


	//   ....[0]....
.L_493:
        /*002c*/ 	.word	0xffffffff


	//   ....[1]....
        /*0030*/ 	.word	0xffffffff


	//   ....[2]....
        /*0034*/ 	.word	0xffffffff


	//   ....[3]....
        /*0038*/ 	.word	0xffffffff


	//   ....[4]....
        /*003c*/ 	.word	0xffffffff


	//   ....[5]....
        /*0040*/ 	.word	0xffffffff


	//   ....[6]....
        /*0044*/ 	.word	0xffffffff


	//   ....[7]....
        /*0048*/ 	.word	0xffffffff


	//   ....[8]....
        /*004c*/ 	.word	0xffffffff


	//   ....[9]....
        /*0050*/ 	.word	0xffffffff


	//   ....[10]....
        /*0054*/ 	.word	0xffffffff


	//   ....[11]....
        /*0058*/ 	.word	0xffffffff


	//   ....[12]....
        /*005c*/ 	.word	0xffffffff


	//   ....[13]....
        /*0060*/ 	.word	0xffffffff


	//   ....[14]....
        /*0064*/ 	.word	0xffffffff


	//   ....[15]....
        /*0068*/ 	.word	0xffffffff


	//----- nvinfo : EIATTR_COOP_GROUP_INSTR_OFFSETS
	.align		4
.L_494:
        /*006c*/ 	.byte	0x04, 0x28
        /*006e*/ 	.short	(.L_496 - .L_495)


	//   ....[0]....
.L_495:
        /*0070*/ 	.word	0x00005c90


	//   ....[1]....
        /*0074*/ 	.word	0x00005d10


	//   ....[2]....
        /*0078*/ 	.word	0x00005e80


	//   ....[3]....
        /*007c*/ 	.word	0x00005f10


	//   ....[4]....
        /*0080*/ 	.word	0x0000a130


	//   ....[5]....
        /*0084*/ 	.word	0x0000a230


	//   ....[6]....
        /*0088*/ 	.word	0x0000a310


	//   ....[7]....
        /*008c*/ 	.word	0x0000a3c0


	//   ....[8]....
        /*0090*/ 	.word	0x0000f0c0


	//   ....[9]....
        /*0094*/ 	.word	0x0000f190


	//   ....[10]....
        /*0098*/ 	.word	0x0000f2b0


	//   ....[11]....
        /*009c*/ 	.word	0x0000f2c0


	//   ....[12]....
        /*00a0*/ 	.word	0x000117a0


	//   ....[13]....
        /*00a4*/ 	.word	0x000117e0


	//   ....[14]....
        /*00a8*/ 	.word	0x00011920


	//   ....[15]....
        /*00ac*/ 	.word	0x00011950


	//----- nvinfo : EIATTR_VRC_CTA_INIT_COUNT
	.align		4
.L_496:
        /*00b0*/ 	.byte	0x02, 0x4a
	.zero		1
	.zero		1


	//----- nvinfo : EIATTR_EXIT_INSTR_OFFSETS
	.align		4
        /*00b4*/ 	.byte	0x04, 0x1c
        /*00b6*/ 	.short	(.L_498 - .L_497)


	//   ....[0]....
.L_497:
        /*00b8*/ 	.word	0x00000650


	//   ....[1]....
        /*00bc*/ 	.word	0x00001420


	//   ....[2]....
        /*00c0*/ 	.word	0x000014b0


	//   ....[3]....
        /*00c4*/ 	.word	0x00013570


	//   ....[4]....
        /*00c8*/ 	.word	0x000136d0


	//   ....[5]....
        /*00cc*/ 	.word	0x000136f0


	//----- nvinfo : EIATTR_CRS_STACK_SIZE
	.align		4
.L_498:
        /*00d0*/ 	.byte	0x04, 0x1e
        /*00d2*/ 	.short	(.L_500 - .L_499)
.L_499:
        /*00d4*/ 	.word	0x00000000


	//----- nvinfo : EIATTR_CBANK_PARAM_SIZE
	.align		4
.L_500:
        /*00d8*/ 	.byte	0x03, 0x19
        /*00da*/ 	.short	0x01d0


	//----- nvinfo : EIATTR_PARAM_CBANK
	.align		4
        /*00dc*/ 	.byte	0x04, 0x0a
        /*00de*/ 	.short	(.L_502 - .L_501)
	.align		4
.L_501:
        /*00e0*/ 	.word	index@(.nv.constant0._ZN5flash16flash_fwd_kernelI23Flash_fwd_kernel_traitsILi256ELi64ELi64ELi4ELb0ELb0EN7cutlass6half_tE19Flash_kernel_traitsILi256ELi64ELi64ELi4ES3_EELb1ELb0ELb1ELb0ELb0ELb0ELb0ELb0EEEvNS_16Flash_fwd_paramsE)
        /*00e4*/ 	.short	0x0380
        /*00e6*/ 	.short	0x01d0


	//----- nvinfo : EIATTR_SW_WAR
	.align		4
.L_502:
        /*00e8*/ 	.byte	0x04, 0x36
        /*00ea*/ 	.short	(.L_504 - .L_503)
.L_503:
        /*00ec*/ 	.word	0x00000008
.L_504:


//--------------------- .nv.info._ZN5flash16flash_fwd_kernelI23Flash_fwd_kernel_traitsILi256ELi64ELi64ELi4ELb0ELb0EN7cutlass6half_tE19Flash_kernel_traitsILi256ELi64ELi64ELi4ES3_EELb1ELb0ELb0ELb0ELb0ELb1ELb0ELb0EEEvNS_16Flash_fwd_paramsE --------------------------
	.section	.nv.info._ZN5flash16flash_fwd_kernelI23Flash_fwd_kernel_traitsILi256ELi64ELi64ELi4ELb0ELb0EN7cutlass6half_tE19Flash_kernel_traitsILi256ELi64ELi64ELi4ES3_EELb1ELb0ELb0ELb0ELb0ELb1ELb0ELb0EEEvNS_16Flash_fwd_paramsE,"",@"SHT_CUDA_INFO"
	.sectionflags	@""
	.align	4


	//----- nvinfo : EIATTR_CUDA_API_VERSION
	.align		4
        /*0000*/ 	.byte	0x04, 0x37
        /*0002*/ 	.short	(.L_506 - .L_505)
.L_505:
        /*0004*/ 	.word	0x00000082


	//----- nvinfo : EIATTR_KPARAM_INFO
	.align		4
.L_506:
        /*0008*/ 	.byte	0x04, 0x17
        /*000a*/ 	.short	(.L_508 - .L_507)
.L_507:
        /*000c*/ 	.word	0x00000000
        /*0010*/ 	.short	0x0000
        /*0012*/ 	.short	0x0000
        /*0014*/ 	.byte	0x00, 0xf0, 0x41, 0x07


	//----- nvinfo : EIATTR_SPARSE_MMA_MASK
	.align		4
.L_508:
        /*0018*/ 	.byte	0x03, 0x50
        /*001a*/ 	.short	0x0000


	//----- nvinfo : EIATTR_MAXREG_COUNT
	.align		4
        /*001c*/ 	.byte	0x03, 0x1b
        /*001e*/ 	.short	0x00ff


	//----- nvinfo : EIATTR_NUM_BARRIERS
	.align		4
        /*0020*/ 	.byte	0x02, 0x4c
        /*0022*/ 	.byte	0x01
	.zero		1


	//----- nvinfo : EIATTR_MERCURY_ISA_VERSION
	.align		4
        /*0024*/ 	.byte	0x03, 0x5f
        /*0026*/ 	.short	0x0101


	//----- nvinfo : EIATTR_INT_WARP_WIDE_INSTR_OFFSETS
	.align		4
        /*0028*/ 	.byte	0x04, 0x31
        /*002a*/ 	.short	(.L_510 - .L_509)


	//   ....[0]....
.L_509:
        /*002c*/ 	.word	0x00001950


	//   ....[1]....
        /*0030*/ 	.word	0x00001f70


	//   ....[2]....
        /*0034*/ 	.word	0x00002020


	//----- nvinfo : EIATTR_COOP_GROUP_MASK_REGIDS
	.align		4
.L_510:
        /*0038*/ 	.byte	0x04, 0x29
        /*003a*/ 	.short	(.L_512 - .L_511)


	//   ....[0]....
.L_511:
        /*003c*/ 	.word	0xffffffff


	//   ....[1]....
        /*0040*/ 	.word	0xffffffff


	//   ....[2]....
        /*0044*/ 	.word	0xffffffff


	//   ....[3]....
        /*0048*/ 	.word	0xffffffff


	//   ....[4]....
        /*004c*/ 	.word	0xffffffff


	//   ....[5]....
        /*0050*/ 	.word	0xffffffff


	//   ....[6]....
        /*0054*/ 	.word	0xffffffff


	//   ....[7]....
        /*0058*/ 	.word	0xffffffff


	//   ....[8]....
        /*005c*/ 	.word	0xffffffff


	//   ....[9]....
        /*0060*/ 	.word	0xffffffff


	//   ....[10]....
        /*0064*/ 	.word	0xffffffff


	//   ....[11]....
        /*0068*/ 	.word	0xffffffff


	//----- nvinfo : EIATTR_COOP_GROUP_INSTR_OFFSETS
	.align		4
.L_512:
        /*006c*/ 	.byte	0x04, 0x28
        /*006e*/ 	.short	(.L_514 - .L_513)


	//   ....[0]....
.L_513:
        /*0070*/ 	.word	0x00003ff0


	//   ....[1]....
        /*0074*/ 	.word	0x000040d0


	//   ....[2]....
        /*0078*/ 	.word	0x000041a0


	//   ....[3]....
        /*007c*/ 	.word	0x00004270


	//   ....[4]....
        /*0080*/ 	.word	0x000074d0


	//   ....[5]....
        /*0084*/ 	.word	0x00007510


	//   ....[6]....
        /*0088*/ 	.word	0x000076c0


	//   ....[7]....
        /*008c*/ 	.word	0x000076f0


	//   ....[8]....
        /*0090*/ 	.word	0x00009c70


	//   ....[9]....
        /*0094*/ 	.word	0x00009cb0


	//   ....[10]....
        /*0098*/ 	.word	0x00009da0


	//   ....[11]....
        /*009c*/ 	.word	0x00009dc0


	//----- nvinfo : EIATTR_VRC_CTA_INIT_COUNT
	.align		4
.L_514:
        /*00a0*/ 	.byte	0x02, 0x4a
	.zero		1
	.zero		1


	//----- nvinfo : EIATTR_EXIT_INSTR_OFFSETS
	.align		4
        /*00a4*/ 	.byte	0x04, 0x1c
        /*00a6*/ 	.short	(.L_516 - .L_515)


	//   ....[0]....
.L_515:
        /*00a8*/ 	.word	0x00000660


	//   ....[1]....
        /*00ac*/ 	.word	0x00001190


	//   ....[2]....
        /*00b0*/ 	.word	0x00001220


	//   ....[3]....
        /*00b4*/ 	.word	0x0000b980


	//   ....[4]....
        /*00b8*/ 	.word	0x0000ba90


	//----- nvinfo : EIATTR_CRS_STACK_SIZE
	.align		4
.L_516:
        /*00bc*/ 	.byte	0x04, 0x1e
        /*00be*/ 	.short	(.L_518 - .L_517)
.L_517:
        /*00c0*/ 	.word	0x00000000


	//----- nvinfo : EIATTR_CBANK_PARAM_SIZE
	.align		4
.L_518:
        /*00c4*/ 	.byte	0x03, 0x19
        /*00c6*/ 	.short	0x01d0


	//----- nvinfo : EIATTR_PARAM_CBANK
	.align		4
        /*00c8*/ 	.byte	0x04, 0x0a
        /*00ca*/ 	.short	(.L_520 - .L_519)
	.align		4
.L_519:
        /*00cc*/ 	.word	index@(.nv.constant0._ZN5flash16flash_fwd_kernelI23Flash_fwd_kernel_traitsILi256ELi64ELi64ELi4ELb0ELb0EN7cutlass6half_tE19Flash_kernel_traitsILi256ELi64ELi64ELi4ES3_EELb1ELb0ELb0ELb0ELb0ELb1ELb0ELb0EEEvNS_16Flash_fwd_paramsE)
        /*00d0*/ 	.short	0x0380
        /*00d2*/ 	.short	0x01d0


	//----- nvinfo : EIATTR_SW_WAR
	.align		4
.L_520:
        /*00d4*/ 	.byte	0x04, 0x36
        /*00d6*/ 	.short	(.L_522 - .L_521)
.L_521:
        /*00d8*/ 	.word	0x00000008
.L_522:


//--------------------- .nv.info._ZN5flash16flash_fwd_kernelI23Flash_fwd_kernel_traitsILi256ELi64ELi64ELi4ELb0ELb0EN7cutlass6half_tE19Flash_kernel_traitsILi256ELi64ELi64ELi4ES3_EELb0ELb0ELb0ELb0ELb0ELb1ELb1ELb0EEEvNS_16Flash_fwd_paramsE --------------------------
	.section	.nv.info._ZN5flash16flash_fwd_kernelI23Flash_fwd_kernel_traitsILi256ELi64ELi64ELi4ELb0ELb0EN7cutlass6half_tE19Flash_kernel_traitsILi256ELi64ELi64ELi4ES3_EELb0ELb0ELb0ELb0ELb0ELb1ELb1ELb0EEEvNS_16Flash_fwd_paramsE,"",@"SHT_CUDA_INFO"
	.sectionflags	@""
	.align	4


	//----- nvinfo : EIATTR_CUDA_API_VERSION
	.align		4
        /*0000*/ 	.byte	0x04, 0x37
        /*0002*/ 	.short	(.L_524 - .L_523)
.L_523:
        /*0004*/ 	.word	0x00000082


	//----- nvinfo : EIATTR_KPARAM_INFO
	.align		4
.L_524:
        /*0008*/ 	.byte	0x04, 0x17
        /*000a*/ 	.short	(.L_526 - .L_525)
.L_525:
        /*000c*/ 	.word	0x00000000
        /*0010*/ 	.short	0x0000
        /*0012*/ 	.short	0x0000
        /*0014*/ 	.byte	0x00, 0xf0, 0x41, 0x07


	//----- nvinfo : EIATTR_SPARSE_MMA_MASK
	.align		4
.L_526:
        /*0018*/ 	.byte	0x03, 0x50
        /*001a*/ 	.short	0x0000


	//----- nvinfo : EIATTR_MAXREG_COUNT
	.align		4
        /*001c*/ 	.byte	0x03, 0x1b
        /*001e*/ 	.short	0x00ff


	//----- nvinfo : EIATTR_NUM_BARRIERS
	.align		4
        /*0020*/ 	.byte	0x02, 0x4c
        /*0022*/ 	.byte	0x01
	.zero		1


	//----- nvinfo : EIATTR_MERCURY_ISA_VERSION
	.align		4
        /*0024*/ 	.byte	0x03, 0x5f
        /*0026*/ 	.short	0x0101


	//----- nvinfo : EIATTR_INT_WARP_WIDE_INSTR_OFFSETS
	.align		4
        /*0028*/ 	.byte	0x04, 0x31
        /*002a*/ 	.short	(.L_528 - .L_527)


	//   ....[0]....
.L_527:
        /*002c*/ 	.word	0x00001ad0


	//   ....[1]....
        /*0030*/ 	.word	0x00001b90


	//   ....[2]....
        /*0034*/ 	.word	0x00002190


	//----- nvinfo : EIATTR_COOP_GROUP_MASK_REGIDS
	.align		4
.L_528:
        /*0038*/ 	.byte	0x04, 0x29
        /*003a*/ 	.short	(.L_530 - .L_529)


	//   ....[0]....
.L_529:
        /*003c*/ 	.word	0xffffffff


	//   ....[1]....
        /*0040*/ 	.word	0xffffffff


	//   ....[2]....
        /*0044*/ 	.word	0xffffffff


	//   ....[3]....
        /*0048*/ 	.word	0xffffffff


	//   ....[4]....
        /*004c*/ 	.word	0xffffffff


	//   ....[5]....
        /*0050*/ 	.word	0xffffffff


	//   ....[6]....
        /*0054*/ 	.word	0xffffffff


	//   ....[7]....
        /*0058*/ 	.word	0xffffffff


	//   ....[8]....
        /*005c*/ 	.word	0xffffffff


	//   ....[9]....
        /*0060*/ 	.word	0xffffffff


	//   ....[10]....
        /*0064*/ 	.word	0xffffffff


	//   ....[11]....
        /*0068*/ 	.word	0xffffffff


	//----- nvinfo : EIATTR_COOP_GROUP_INSTR_OFFSETS
	.align		4
.L_530:
        /*006c*/ 	.byte	0x04, 0x28
        /*006e*/ 	.short	(.L_532 - .L_531)


	//   ....[0]....
.L_531:
        /*0070*/ 	.word	0x00004120


	//   ....[1]....
        /*0074*/ 	.word	0x00004180


	//   ....[2]....
        /*0078*/ 	.word	0x00004210


	//   ....[3]....
        /*007c*/ 	.word	0x00004240


	//   ....[4]....
        /*0080*/ 	.word	0x00007050


	//   ....[5]....
        /*0084*/ 	.word	0x00007090


	//   ....[6]....
        /*0088*/ 	.word	0x00007150


	//   ....[7]....
        /*008c*/ 	.word	0x00007160


	//   ....[8]....
        /*0090*/ 	.word	0x00008d50


	//   ....[9]....
        /*0094*/ 	.word	0x00008d90


	//   ....[10]....
        /*0098*/ 	.word	0x00008e60


	//   ....[11]....
        /*009c*/ 	.word	0x00008e80


	//----- nvinfo : EIATTR_VRC_CTA_INIT_COUNT
	.align		4
.L_532:
        /*00a0*/ 	.byte	0x02, 0x4a
	.zero		1
	.zero		1


	//----- nvinfo : EIATTR_EXIT_INSTR_OFFSETS
	.align		4
        /*00a4*/ 	.byte	0x04, 0x1c
        /*00a6*/ 	.short	(.L_534 - .L_533)


	//   ....[0]....
.L_533:
        /*00a8*/ 	.word	0x000004f0


	//   ....[1]....
        /*00ac*/ 	.word	0x00001010


	//   ....[2]....
        /*00b0*/ 	.word	0x000010a0


	//   ....[3]....
        /*00b4*/ 	.word	0x0000aac0


	//   ....[4]....
        /*00b8*/ 	.word	0x0000abd0


	//----- nvinfo : EIATTR_CRS_STACK_SIZE
	.align		4
.L_534:
        /*00bc*/ 	.byte	0x04, 0x1e
        /*00be*/ 	.short	(.L_536 - .L_535)
.L_535:
        /*00c0*/ 	.word	0x00000000


	//----- nvinfo : EIATTR_CBANK_PARAM_SIZE
	.align		4
.L_536:
        /*00c4*/ 	.byte	0x03, 0x19
        /*00c6*/ 	.short	0x01d0


	//----- nvinfo : EIATTR_PARAM_CBANK
	.align		4
        /*00c8*/ 	.byte	0x04, 0x0a
        /*00ca*/ 	.short	(.L_538 - .L_537)
	.align		4
.L_537:
        /*00cc*/ 	.word	index@(.nv.constant0._ZN5flash16flash_fwd_kernelI23Flash_fwd_kernel_traitsILi256ELi64ELi64ELi4ELb0ELb0EN7cutlass6half_tE19Flash_kernel_traitsILi256ELi64ELi64ELi4ES3_EELb0ELb0ELb0ELb0ELb0ELb1ELb1ELb0EEEvNS_16Flash_fwd_paramsE)
        /*00d0*/ 	.short	0x0380
        /*00d2*/ 	.short	0x01d0


	//----- nvinfo : EIATTR_SW_WAR
	.align		4
.L_538:
        /*00d4*/ 	.byte	0x04, 0x36
        /*00d6*/ 	.short	(.L_540 - .L_539)
.L_539:
        /*00d8*/ 	.word	0x00000008
.L_540:


//--------------------- .nv.info._ZN5flash16flash_fwd_kernelI23Flash_fwd_kernel_traitsILi256ELi64ELi64ELi4ELb0ELb0EN7cutlass6half_tE19Flash_kernel_traitsILi256ELi64ELi64ELi4ES3_EELb1ELb0ELb0ELb1ELb0ELb0ELb0ELb0EEEvNS_16Flash_fwd_paramsE --------------------------
	.section	.nv.info._ZN5flash16flash_fwd_kernelI23Flash_fwd_kernel_traitsILi256ELi64ELi64ELi4ELb0ELb0EN7cutlass6half_tE19Flash_kernel_traitsILi256ELi64ELi64ELi4ES3_EELb1ELb0ELb0ELb1ELb0ELb0ELb0ELb0EEEvNS_16Flash_fwd_paramsE,"",@"SHT_CUDA_INFO"
	.sectionflags	@""
	.align	4


	//----- nvinfo : EIATTR_CUDA_API_VERSION
	.align		4
        /*0000*/ 	.byte	0x04, 0x37
        /*0002*/ 	.short	(.L_542 - .L_541)
.L_541:
        /*0004*/ 	.word	0x00000082


	//----- nvinfo : EIATTR_KPARAM_INFO
	.align		4
.L_542:
        /*0008*/ 	.byte	0x04, 0x17
        /*000a*/ 	.short	(.L_544 - .L_543)
.L_543:
        /*000c*/ 	.word	0x00000000
        /*0010*/ 	.short	0x0000
        /*0012*/ 	.short	0x0000
        /*0014*/ 	.byte	0x00, 0xf0, 0x41, 0x07


	//----- nvinfo : EIATTR_SPARSE_MMA_MASK
	.align		4
.L_544:
        /*0018*/ 	.byte	0x03, 0x50
        /*001a*/ 	.short	0x0000


	//----- nvinfo : EIATTR_MAXREG_COUNT
	.align		4
        /*001c*/ 	.byte	0x03, 0x1b
        /*001e*/ 	.short	0x00ff


	//----- nvinfo : EIATTR_NUM_BARRIERS
	.align		4
        /*0020*/ 	.byte	0x02, 0x4c
        /*0022*/ 	.byte	0x01
	.zero		1


	//----- nvinfo : EIATTR_MERCURY_ISA_VERSION
	.align		4
        /*0024*/ 	.byte	0x03, 0x5f
        /*0026*/ 	.short	0x0101


	//----- nvinfo : EIATTR_COOP_GROUP_MASK_REGIDS
	.align		4
        /*0028*/ 	.byte	0x04, 0x29
        /*002a*/ 	.short	(.L_546 - .L_545)


	//   ....[0]....
.L_545:
        /*002c*/ 	.word	0xffffffff


	//   ....[1]....
        /*0030*/ 	.word	0xffffffff


	//   ....[2]....
        /*0034*/ 	.word	0xffffffff


	//   ....[3]....
        /*0038*/ 	.word	0xffffffff


	//   ....[4]....
        /*003c*/ 	.word	0xffffffff


	//   ....[5]....
        /*0040*/ 	.word	0xffffffff


	//   ....[6]....
        /*0044*/ 	.word	0xffffffff


	//   ....[7]....
        /*0048*/ 	.word	0xffffffff


	//   ....[8]....
        /*004c*/ 	.word	0xffffffff


	//   ....[9]....
        /*0050*/ 	.word	0xffffffff


	//   ....[10]....
        /*0054*/ 	.word	0xffffffff


	//   ....[11]....
        /*0058*/ 	.word	0xffffffff


	//----- nvinfo : EIATTR_COOP_GROUP_INSTR_OFFSETS
	.align		4
.L_546:
        /*005c*/ 	.byte	0x04, 0x28
        /*005e*/ 	.short	(.L_548 - .L_547)


	//   ....[0]....
.L_547:
        /*0060*/ 	.word	0x00005f90


	//   ....[1]....
        /*0064*/ 	.word	0x00006040


	//   ....[2]....
        /*0068*/ 	.word	0x00006150


	//   ....[3]....
        /*006c*/ 	.word	0x000061f0


	//   ....[4]....
        /*0070*/ 	.word	0x0000a510


	//   ....[5]....
        /*0074*/ 	.word	0x0000a570


	//   ....[6]....
        /*0078*/ 	.word	0x0000a700


	//   ....[7]....
        /*007c*/ 	.word	0x0000a730


	//   ....[8]....
        /*0080*/ 	.word	0x0000cc50


	//   ....[9]....
        /*0084*/ 	.word	0x0000cc90


	//   ....[10]....
        /*0088*/ 	.word	0x0000cd90


	//   ....[11]....
        /*008c*/ 	.word	0x0000cdb0


	//----- nvinfo : EIATTR_VRC_CTA_INIT_COUNT
	.align		4
.L_548:
        /*0090*/ 	.byte	0x02, 0x4a
	.zero		1
	.zero		1


	//----- nvinfo : EIATTR_EXIT_INSTR_OFFSETS
	.align		4
        /*0094*/ 	.byte	0x04, 0x1c
        /*0096*/ 	.short	(.L_550 - .L_549)


	//   ....[0]....
.L_549:
        /*0098*/ 	.word	0x00000680


	//   ....[1]....
        /*009c*/ 	.word	0x000012e0


	//   ....[2]....
        /*00a0*/ 	.word	0x00001370


	//   ....[3]....
        /*00a4*/ 	.word	0x0000ea60


	//   ....[4]....
        /*00a8*/ 	.word	0x0000ebb0


	//   ....[5]....
        /*00ac*/ 	.word	0x0000ebd0


	//----- nvinfo : EIATTR_CRS_STACK_SIZE
	.align		4
.L_550:
        /*00b0*/ 	.byte	0x04, 0x1e
        /*00b2*/ 	.short	(.L_552 - .L_551)
.L_551:
        /*00b4*/ 	.word	0x00000000


	//----- nvinfo : EIATTR_CBANK_PARAM_SIZE
	.align		4
.L_552:
        /*00b8*/ 	.byte	0x03, 0x19
        /*00ba*/ 	.short	0x01d0


	//----- nvinfo : EIATTR_PARAM_CBANK
	.align		4
        /*00bc*/ 	.byte	0x04, 0x0a
        /*00be*/ 	.short	(.L_554 - .L_553)
	.align		4
.L_553:
        /*00c0*/ 	.word	index@(.nv.constant0._ZN5flash16flash_fwd_kernelI23Flash_fwd_kernel_traitsILi256ELi64ELi64ELi4ELb0ELb0EN7cutlass6half_tE19Flash_kernel_traitsILi256ELi64ELi64ELi4ES3_EELb1ELb0ELb0ELb1ELb0ELb0ELb0ELb0EEEvNS_16Flash_fwd_paramsE)
        /*00c4*/ 	.short	0x0380
        /*00c6*/ 	.short	0x01d0


	//----- nvinfo : EIATTR_SW_WAR
	.align		4
.L_554:
        /*00c8*/ 	.byte	0x04, 0x36
        /*00ca*/ 	.short	(.L_556 - .L_555)
.L_555:
        /*00cc*/ 	.word	0x00000008
.L_556:


//--------------------- .nv.info._ZN5flash16flash_fwd_kernelI23Flash_fwd_kernel_traitsILi256ELi64ELi64ELi4ELb0ELb0EN7cutlass6half_tE19Flash_kernel_traitsILi256ELi64ELi64ELi4ES3_EELb1ELb0ELb0ELb0ELb0ELb0ELb0ELb1EEEvNS_16Flash_fwd_paramsE --------------------------
	.section	.nv.info._ZN5flash16flash_fwd_kernelI23Flash_fwd_kernel_traitsILi256ELi64ELi64ELi4ELb0ELb0EN7cutlass6half_tE19Flash_kernel_traitsILi256ELi64ELi64ELi4ES3_EELb1ELb0ELb0ELb0ELb0ELb0ELb0ELb1EEEvNS_16Flash_fwd_paramsE,"",@"SHT_CUDA_INFO"
	.sectionflags	@""
	.align	4


	//----- nvinfo : EIATTR_CUDA_API_VERSION
	.align		4
        /*0000*/ 	.byte	0x04, 0x37
        /*0002*/ 	.short	(.L_558 - .L_557)
.L_557:
        /*0004*/ 	.word	0x00000082


	//----- nvinfo : EIATTR_KPARAM_INFO
	.align		4
.L_558:
        /*0008*/ 	.byte	0x04, 0x17
        /*000a*/ 	.short	(.L_560 - .L_559)
.L_559:
        /*000c*/ 	.word	0x00000000
        /*0010*/ 	.short	0x0000
        /*0012*/ 	.short	0x0000
        /*0014*/ 	.byte	0x00, 0xf0, 0x41, 0x07


	//----- nvinfo : EIATTR_SPARSE_MMA_MASK
	.align		4
.L_560:
        /*0018*/ 	.byte	0x03, 0x50
        /*001a*/ 	.short	0x0000


	//----- nvinfo : EIATTR_MAXREG_COUNT
	.align		4
        /*001c*/ 	.byte	0x03, 0x1b
        /*001e*/ 	.short	0x00ff


	//----- nvinfo : EIATTR_NUM_BARRIERS
	.align		4
        /*0020*/ 	.byte	0x02, 0x4c
        /*0022*/ 	.byte	0x01
	.zero		1


	//----- nvinfo : EIATTR_ANNOTATIONS
	.align		4
        /*0024*/ 	.byte	0x04, 0x55
        /*0026*/ 	.short	(.L_562 - .L_561)


	//   ....[0]....
.L_561:
        /*0028*/ 	.word	0x00000001
        /*002c*/ 	.byte	0x60, 0x1b, 0x00, 0x00, 0x01, 0x00, 0x00, 0x00, 0xe0, 0x1b, 0x00, 0x00, 0x01, 0x00, 0x00, 0x00
        /* <DEDUP_REMOVED lines=39> */
        /*02ac*/ 	.byte	0x20, 0xff, 0x00, 0x00


	//----- nvinfo : EIATTR_MERCURY_ISA_VERSION
	.align		4
.L_562:
        /*02b0*/ 	.byte	0x03, 0x5f
        /*02b2*/ 	.short	0x0101


	//----- nvinfo : EIATTR_COOP_GROUP_MASK_REGIDS
	.align		4
        /*02b4*/ 	.byte	0x04, 0x29
        /*02b6*/ 	.short	(.L_564 - .L_563)


	//   ....[0]....
.L_563:
        /*02b8*/ 	.word	0xffffffff


	//   ....[1]....
        /*02bc*/ 	.word	0xffffffff


	//   ....[2]....
        /*02c0*/ 	.word	0xffffffff


	//   ....[3]....
        /*02c4*/ 	.word	0xffffffff


	//   ....[4]....
        /*02c8*/ 	.word	0xffffffff


	//   ....[5]....
        /*02cc*/ 	.word	0xffffffff


	//   ....[6]....
        /*02d0*/ 	.word	0xffffffff


	//   ....[7]....
        /*02d4*/ 	.word	0xffffffff


	//   ....[8]....
        /*02d8*/ 	.word	0xffffffff


	//   ....[9]....
        /*02dc*/ 	.word	0xffffffff


	//   ....[10]....
        /*02e0*/ 	.word	0xffffffff


	//   ....[11]....
        /*02e4*/ 	.word	0xffffffff


	//----- nvinfo : EIATTR_COOP_GROUP_INSTR_OFFSETS
	.align		4
.L_564:
        /*02e8*/ 	.byte	0x04, 0x28
        /*02ea*/ 	.short	(.L_566 - .L_565)


	//   ....[0]....
.L_565:
        /*02ec*/ 	.word	0x00005620


	//   ....[1]....
        /*02f0*/ 	.word	0x00005710


	//   ....[2]....
        /*02f4*/ 	.word	0x000057e0


	//   ....[3]....
        /*02f8*/ 	.word	0x000058a0


	//   ....[4]....
        /*02fc*/ 	.word	0x0000b190


	//   ....[5]....
        /*0300*/ 	.word	0x0000b1e0


	//   ....[6]....
        /*0304*/ 	.word	0x0000b340


	//   ....[7]....
        /*0308*/ 	.word	0x0000b370


	//   ....[8]....
        /*030c*/ 	.word	0x0000e6f0


	//   ....[9]....
        /*0310*/ 	.word	0x0000e720


	//   ....[10]....
        /*0314*/ 	.word	0x0000e7e0


	//   ....[11]....
        /*0318*/ 	.word	0x0000e7f0


	//----- nvinfo : EIATTR_VRC_CTA_INIT_COUNT
	.align		4
.L_566:
        /*031c*/ 	.byte	0x02, 0x4a
	.zero		1
	.zero		1


	//----- nvinfo : EIATTR_EXIT_INSTR_OFFSETS
	.align		4
        /*0320*/ 	.byte	0x04, 0x1c
        /*0322*/ 	.short	(.L_568 - .L_567)


	//   ....[0]....
.L_567:
        /*0324*/ 	.word	0x000006b0


	//   ....[1]....
        /*0328*/ 	.word	0x00001320


	//   ....[2]....
        /*032c*/ 	.word	0x000013b0


	//   ....[3]....
        /*0330*/ 	.word	0x00010570


	//   ....[4]....
        /*0334*/ 	.word	0x000106d0


	//   ....[5]....
        /*0338*/ 	.word	0x000106f0


	//----- nvinfo : EIATTR_CRS_STACK_SIZE
	.align		4
.L_568:
        /*033c*/ 	.byte	0x04, 0x1e
        /*033e*/ 	.short	(.L_570 - .L_569)
.L_569:
        /*0340*/ 	.word	0x00000000


	//----- nvinfo : EIATTR_CBANK_PARAM_SIZE
	.align		4
.L_570:
        /*0344*/ 	.byte	0x03, 0x19
        /*0346*/ 	.short	0x01d0


	//----- nvinfo : EIATTR_PARAM_CBANK
	.align		4
        /*0348*/ 	.byte	0x04, 0x0a
        /*034a*/ 	.short	(.L_572 - .L_571)
	.align		4
.L_571:
        /*034c*/ 	.word	index@(.nv.constant0._ZN5flash16flash_fwd_kernelI23Flash_fwd_kernel_traitsILi256ELi64ELi64ELi4ELb0ELb0EN7cutlass6half_tE19Flash_kernel_traitsILi256ELi64ELi64ELi4ES3_EELb1ELb0ELb0ELb0ELb0ELb0ELb0ELb1EEEvNS_16Flash_fwd_paramsE)
        /*0350*/ 	.short	0x0380
        /*0352*/ 	.short	0x01d0


	//----- nvinfo : EIATTR_SW_WAR
	.align		4
.L_572:
        /*0354*/ 	.byte	0x04, 0x36
        /*0356*/ 	.short	(.L_574 - .L_573)
.L_573:
        /*0358*/ 	.word	0x00000008
.L_574:


//--------------------- .nv.info._ZN5flash16flash_fwd_kernelI23Flash_fwd_kernel_traitsILi256ELi64ELi64ELi4ELb0ELb0EN7cutlass6half_tE19Flash_kernel_traitsILi256ELi64ELi64ELi4ES3_EELb0ELb0ELb0ELb0ELb0ELb0ELb1ELb0EEEvNS_16Flash_fwd_paramsE --------------------------
	.section	.nv.info._ZN5flash16flash_fwd_kernelI23Flash_fwd_kernel_traitsILi256ELi64ELi64ELi4ELb0ELb0EN7cutlass6half_tE19Flash_kernel_traitsILi256ELi64ELi64ELi4ES3_EELb0ELb0ELb0ELb0ELb0ELb0ELb1ELb0EEEvNS_16Flash_fwd_paramsE,"",@"SHT_CUDA_INFO"
	.sectionflags	@""
	.align	4


	//----- nvinfo : EIATTR_CUDA_API_VERSION
	.align		4
        /*0000*/ 	.byte	0x04, 0x37
        /*0002*/ 	.short	(.L_576 - .L_575)
.L_575:
        /*0004*/ 	.word	0x00000082


	//----- nvinfo : EIATTR_KPARAM_INFO
	.align		4
.L_576:
        /*0008*/ 	.byte	0x04, 0x17
        /*000a*/ 	.short	(.L_578 - .L_577)
.L_577:
        /*000c*/ 	.word	0x00000000
        /*0010*/ 	.short	0x0000
        /*0012*/ 	.short	0x0000
        /*0014*/ 	.byte	0x00, 0xf0, 0x41, 0x07


	//----- nvinfo : EIATTR_SPARSE_MMA_MASK
	.align		4
.L_578:
        /*0018*/ 	.byte	0x03, 0x50
        /*001a*/ 	.short	0x0000


	//----- nvinfo : EIATTR_MAXREG_COUNT
	.align		4
        /*001c*/ 	.byte	0x03, 0x1b
        /*001e*/ 	.short	0x00ff


	//----- nvinfo : EIATTR_NUM_BARRIERS
	.align		4
        /*0020*/ 	.byte	0x02, 0x4c
        /*0022*/ 	.byte	0x01
	.zero		1


	//----- nvinfo : EIATTR_MERCURY_ISA_VERSION
	.align		4
        /*0024*/ 	.byte	0x03, 0x5f
        /*0026*/ 	.short	0x0101


	//----- nvinfo : EIATTR_COOP_GROUP_MASK_REGIDS
	.align		4
        /*0028*/ 	.byte	0x04, 0x29
        /*002a*/ 	.short	(.L_580 - .L_579)


	//   ....[0]....
.L_579:
        /*002c*/ 	.word	0xffffffff


	//   ....[1]....
        /*0030*/ 	.word	0xffffffff


	//   ....[2]....
        /*0034*/ 	.word	0xffffffff


	//   ....[3]....
        /*0038*/ 	.word	0xffffffff


	//   ....[4]....
        /*003c*/ 	.word	0xffffffff


	//   ....[5]....
        /*0040*/ 	.word	0xffffffff


	//   ....[6]....
        /*0044*/ 	.word	0xffffffff


	//   ....[7]....
        /*0048*/ 	.word	0xffffffff


	//   ....[8]....
        /*004c*/ 	.word	0xffffffff


	//   ....[9]....
        /*0050*/ 	.word	0xffffffff


	//   ....[10]....
        /*0054*/ 	.word	0xffffffff


	//   ....[11]....
        /*0058*/ 	.word	0xffffffff


	//----- nvinfo : EIATTR_COOP_GROUP_INSTR_OFFSETS
	.align		4
.L_580:
        /*005c*/ 	.byte	0x04, 0x28
        /*005e*/ 	.short	(.L_582 - .L_581)


	//   ....[0]....
.L_581:
        /*0060*/ 	.word	0x00005770


	//   ....[1]....
        /*0064*/ 	.word	0x000057c0


	//   ....[2]....
        /*0068*/ 	.word	0x00005850


	//   ....[3]....
        /*006c*/ 	.word	0x00005880


	//   ....[4]....
        /*0070*/ 	.word	0x00008e80


	//   ....[5]....
        /*0074*/ 	.word	0x00008ec0


	//   ....[6]....
        /*0078*/ 	.word	0x00008f80


	//   ....[7]....
        /*007c*/ 	.word	0x00008f90


	//   ....[8]....
        /*0080*/ 	.word	0x0000ab60


	//   ....[9]....
        /*0084*/ 	.word	0x0000aba0


	//   ....[10]....
        /*0088*/ 	.word	0x0000ac60


	//   ....[11]....
        /*008c*/ 	.word	0x0000ac90


	//----- nvinfo : EIATTR_VRC_CTA_INIT_COUNT
	.align		4
.L_582:
        /*0090*/ 	.byte	0x02, 0x4a
	.zero		1
	.zero		1


	//----- nvinfo : EIATTR_EXIT_INSTR_OFFSETS
	.align		4
        /*0094*/ 	.byte	0x04, 0x1c
        /*0096*/ 	.short	(.L_584 - .L_583)


	//   ....[0]....
.L_583:
        /*0098*/ 	.word	0x000004f0


	//   ....[1]....
        /*009c*/ 	.word	0x00001180


	//   ....[2]....
        /*00a0*/ 	.word	0x00001210


	//   ....[3]....
        /*00a4*/ 	.word	0x0000c910


	//   ....[4]....
        /*00a8*/ 	.word	0x0000ca70


	//   ....[5]....
        /*00ac*/ 	.word	0x0000ca90


	//----- nvinfo : EIATTR_CRS_STACK_SIZE
	.align		4
.L_584:
        /*00b0*/ 	.byte	0x04, 0x1e
        /*00b2*/ 	.short	(.L_586 - .L_585)
.L_585:
        /*00b4*/ 	.word	0x00000000


	//----- nvinfo : EIATTR_CBANK_PARAM_SIZE
	.align		4
.L_586:
        /*00b8*/ 	.byte	0x03, 0x19
        /*00ba*/ 	.short	0x01d0


	//----- nvinfo : EIATTR_PARAM_CBANK
	.align		4
        /*00bc*/ 	.byte	0x04, 0x0a
        /*00be*/ 	.short	(.L_588 - .L_587)
	.align		4
.L_587:
        /*00c0*/ 	.word	index@(.nv.constant0._ZN5flash16flash_fwd_kernelI23Flash_fwd_kernel_traitsILi256ELi64ELi64ELi4ELb0ELb0EN7cutlass6half_tE19Flash_kernel_traitsILi256ELi64ELi64ELi4ES3_EELb0ELb0ELb0ELb0ELb0ELb0ELb1ELb0EEEvNS_16Flash_fwd_paramsE)
        /*00c4*/ 	.short	0x0380
        /*00c6*/ 	.short	0x01d0


	//----- nvinfo : EIATTR_SW_WAR
	.align		4
.L_588:
        /*00c8*/ 	.byte	0x04, 0x36
        /*00ca*/ 	.short	(.L_590 - .L_589)
.L_589:
        /*00cc*/ 	.word	0x00000008
.L_590:


//--------------------- .nv.info._ZN5flash16flash_fwd_kernelI23Flash_fwd_kernel_traitsILi256ELi64ELi64ELi4ELb0ELb0EN7cutlass6half_tE19Flash_kernel_traitsILi256ELi64ELi64ELi4ES3_EELb1ELb0ELb0ELb1ELb0ELb0ELb0ELb1EEEvNS_16Flash_fwd_paramsE --------------------------
	.section	.nv.info._ZN5flash16flash_fwd_kernelI23Flash_fwd_kernel_traitsILi256ELi64ELi64ELi4ELb0ELb0EN7cutlass6half_tE19Flash_kernel_traitsILi256ELi64ELi64ELi4ES3_EELb1ELb0ELb0ELb1ELb0ELb0ELb0ELb1EEEvNS_16Flash_fwd_paramsE,"",@"SHT_CUDA_INFO"
	.sectionflags	@""
	.align	4


	//----- nvinfo : EIATTR_CUDA_API_VERSION
	.align		4
        /*0000*/ 	.byte	0x04, 0x37
        /*0002*/ 	.short	(.L_592 - .L_591)
.L_591:
        /*0004*/ 	.word	0x00000082


	//----- nvinfo : EIATTR_KPARAM_INFO
	.align		4
.L_592:
        /*0008*/ 	.byte	0x04, 0x17
        /*000a*/ 	.short	(.L_594 - .L_593)
.L_593:
        /*000c*/ 	.word	0x00000000
        /*0010*/ 	.short	0x0000
        /*0012*/ 	.short	0x0000
        /*0014*/ 	.byte	0x00, 0xf0, 0x41, 0x07


	//----- nvinfo : EIATTR_SPARSE_MMA_MASK
	.align		4
.L_594:
        /*0018*/ 	.byte	0x03, 0x50
        /*001a*/ 	.short	0x0000


	//----- nvinfo : EIATTR_MAXREG_COUNT
	.align		4
        /*001c*/ 	.byte	0x03, 0x1b
        /*001e*/ 	.short	0x00ff


	//----- nvinfo : EIATTR_NUM_BARRIERS
	.align		4
        /*0020*/ 	.byte	0x02, 0x4c
        /*0022*/ 	.byte	0x01
	.zero		1


	//----- nvinfo : EIATTR_ANNOTATIONS
	.align		4
        /*0024*/ 	.byte	0x04, 0x55
        /*0026*/ 	.short	(.L_596 - .L_595)


	//   ....[0]....
.L_595:
        /* <DEDUP_REMOVED lines=43> */
        /*02cc*/ 	.byte	0x70, 0x0d, 0x01, 0x00, 0x01, 0x00, 0x00, 0x00, 0x80, 0x0d, 0x01, 0x00


	//----- nvinfo : EIATTR_MERCURY_ISA_VERSION
	.align		4
.L_596:
        /*02d8*/ 	.byte	0x03, 0x5f
        /*02da*/ 	.short	0x0101


	//----- nvinfo : EIATTR_COOP_GROUP_MASK_REGIDS
	.align		4
        /*02dc*/ 	.byte	0x04, 0x29
        /*02de*/ 	.short	(.L_598 - .L_597)


	//   ....[0]....
.L_597:
        /*02e0*/ 	.word	0xffffffff


	//   ....[1]....
        /*02e4*/ 	.word	0xffffffff


	//   ....[2]....
        /*02e8*/ 	.word	0xffffffff


	//   ....[3]....
        /*02ec*/ 	.word	0xffffffff


	//   ....[4]....
        /*02f0*/ 	.word	0xffffffff


	//   ....[5]....
        /*02f4*/ 	.word	0xffffffff


	//   ....[6]....
        /*02f8*/ 	.word	0xffffffff


	//   ....[7]....
        /*02fc*/ 	.word	0xffffffff


	//   ....[8]....
        /*0300*/ 	.word	0xffffffff


	//   ....[9]....
        /*0304*/ 	.word	0xffffffff


	//   ....[10]....
        /*0308*/ 	.word	0xffffffff


	//   ....[11]....
        /*030c*/ 	.word	0xffffffff


	//----- nvinfo : EIATTR_COOP_GROUP_INSTR_OFFSETS
	.align		4
.L_598:
        /*0310*/ 	.byte	0x04, 0x28
        /*0312*/ 	.short	(.L_600 - .L_599)


	//   ....[0]....
.L_599:
        /*0314*/ 	.word	0x00006140


	//   ....[1]....
        /*0318*/ 	.word	0x00006220


	//   ....[2]....
        /*031c*/ 	.word	0x000062f0


	//   ....[3]....
        /*0320*/ 	.word	0x000063f0


	//   ....[4]....
        /*0324*/ 	.word	0x0000c0b0


	//   ....[5]....
        /*0328*/ 	.word	0x0000c0f0


	//   ....[6]....
        /*032c*/ 	.word	0x0000c250


	//   ....[7]....
        /*0330*/ 	.word	0x0000c2d0


	//   ....[8]....
        /*0334*/ 	.word	0x0000f540


	//   ....[9]....
        /*0338*/ 	.word	0x0000f570


	//   ....[10]....
        /*033c*/ 	.word	0x0000f640


	//   ....[11]....
        /*0340*/ 	.word	0x0000f660


	//----- nvinfo : EIATTR_VRC_CTA_INIT_COUNT
	.align		4
.L_600:
        /*0344*/ 	.byte	0x02, 0x4a
	.zero		1
	.zero		1


	//----- nvinfo : EIATTR_EXIT_INSTR_OFFSETS
	.align		4
        /*0348*/ 	.byte	0x04, 0x1c
        /*034a*/ 	.short	(.L_602 - .L_601)


	//   ....[0]....
.L_601:
        /*034c*/ 	.word	0x000006b0


	//   ....[1]....
        /*0350*/ 	.word	0x00001320


	//   ....[2]....
        /*0354*/ 	.word	0x000013b0


	//   ....[3]....
        /*0358*/ 	.word	0x000113d0


	//   ....[4]....
        /*035c*/ 	.word	0x00011530


	//   ....[5]....
        /*0360*/ 	.word	0x00011550


	//----- nvinfo : EIATTR_CRS_STACK_SIZE
	.align		4
.L_602:
        /*0364*/ 	.byte	0x04, 0x1e
        /*0366*/ 	.short	(.L_604 - .L_603)
.L_603:
        /*0368*/ 	.word	0x00000000


	//----- nvinfo : EIATTR_CBANK_PARAM_SIZE
	.align		4
.L_604:
        /*036c*/ 	.byte	0x03, 0x19
        /*036e*/ 	.short	0x01d0


	//----- nvinfo : EIATTR_PARAM_CBANK
	.align		4
        /*0370*/ 	.byte	0x04, 0x0a
        /*0372*/ 	.short	(.L_606 - .L_605)
	.align		4
.L_605:
        /*0374*/ 	.word	index@(.nv.constant0._ZN5flash16flash_fwd_kernelI23Flash_fwd_kernel_traitsILi256ELi64ELi64ELi4ELb0ELb0EN7cutlass6half_tE19Flash_kernel_traitsILi256ELi64ELi64ELi4ES3_EELb1ELb0ELb0ELb1ELb0ELb0ELb0ELb1EEEvNS_16Flash_fwd_paramsE)
        /*0378*/ 	.short	0x0380
        /*037a*/ 	.short	0x01d0


	//----- nvinfo : EIATTR_SW_WAR
	.align		4
.L_606:
        /*037c*/ 	.byte	0x04, 0x36
        /*037e*/ 	.short	(.L_608 - .L_607)
.L_607:
        /*0380*/ 	.word	0x00000008
.L_608:


//--------------------- .nv.info._ZN5flash16flash_fwd_kernelI23Flash_fwd_kernel_traitsILi256ELi64ELi64ELi4ELb0ELb0EN7cutlass6half_tE19Flash_kernel_traitsILi256ELi64ELi64ELi4ES3_EELb0ELb0ELb0ELb1ELb0ELb0ELb1ELb0EEEvNS_16Flash_fwd_paramsE --------------------------
	.section	.nv.info._ZN5flash16flash_fwd_kernelI23Flash_fwd_kernel_traitsILi256ELi64ELi64ELi4ELb0ELb0EN7cutlass6half_tE19Flash_kernel_traitsILi256ELi64ELi64ELi4ES3_EELb0ELb0ELb0ELb1ELb0ELb0ELb1ELb0EEEvNS_16Flash_fwd_paramsE,"",@"SHT_CUDA_INFO"
	.sectionflags	@""
	.align	4


	//----- nvinfo : EIATTR_CUDA_API_VERSION
	.align		4
        /*0000*/ 	.byte	0x04, 0x37
        /*0002*/ 	.short	(.L_610 - .L_609)
.L_609:
        /*0004*/ 	.word	0x00000082


	//----- nvinfo : EIATTR_KPARAM_INFO
	.align		4
.L_610:
        /*0008*/ 	.byte	0x04, 0x17
        /*000a*/ 	.short	(.L_612 - .L_611)
.L_611:
        /*000c*/ 	.word	0x00000000
        /*0010*/ 	.short	0x0000
        /*0012*/ 	.short	0x0000
        /*0014*/ 	.byte	0x00, 0xf0, 0x41, 0x07


	//----- nvinfo : EIATTR_SPARSE_MMA_MASK
	.align		4
.L_612:
        /*0018*/ 	.byte	0x03, 0x50
        /*001a*/ 	.short	0x0000


	//----- nvinfo : EIATTR_MAXREG_COUNT
	.align		4
        /*001c*/ 	.byte	0x03, 0x1b
        /*001e*/ 	.short	0x00ff


	//----- nvinfo : EIATTR_NUM_BARRIERS
	.align		4
        /*0020*/ 	.byte	0x02, 0x4c
        /*0022*/ 	.byte	0x01
	.zero		1


	//----- nvinfo : EIATTR_MERCURY_ISA_VERSION
	.align		4
        /*0024*/ 	.byte	0x03, 0x5f
        /*0026*/ 	.short	0x0101


	//----- nvinfo : EIATTR_COOP_GROUP_MASK_REGIDS
	.align		4
        /*0028*/ 	.byte	0x04, 0x29
        /*002a*/ 	.short	(.L_614 - .L_613)


	//   ....[0]....
.L_613:
        /*002c*/ 	.word	0xffffffff


	//   ....[1]....
        /*0030*/ 	.word	0xffffffff


	//   ....[2]....
        /*0034*/ 	.word	0xffffffff


	//   ....[3]....
        /*0038*/ 	.word	0xffffffff


	//   ....[4]....
        /*003c*/ 	.word	0xffffffff


	//   ....[5]....
        /*0040*/ 	.word	0xffffffff


	//   ....[6]....
        /*0044*/ 	.word	0xffffffff


	//   ....[7]....
        /*0048*/ 	.word	0xffffffff


	//   ....[8]....
        /*004c*/ 	.word	0xffffffff


	//   ....[9]....
        /*0050*/ 	.word	0xffffffff


	//   ....[10]....
        /*0054*/ 	.word	0xffffffff


	//   ....[11]....
        /*0058*/ 	.word	0xffffffff


	//----- nvinfo : EIATTR_COOP_GROUP_INSTR_OFFSETS
	.align		4
.L_614:
        /*005c*/ 	.byte	0x04, 0x28
        /*005e*/ 	.short	(.L_616 - .L_615)


	//   ....[0]....
.L_615:
        /*0060*/ 	.word	0x000060f0


	//   ....[1]....
        /*0064*/ 	.word	0x00006150


	//   ....[2]....
        /*0068*/ 	.word	0x000061d0


	//   ....[3]....
        /*006c*/ 	.word	0x00006200


	//   ....[4]....
        /*0070*/ 	.word	0x0000a0e0


	//   ....[5]....
        /*0074*/ 	.word	0x0000a120


	//   ....[6]....
        /*0078*/ 	.word	0x0000a1d0


	//   ....[7]....
        /*007c*/ 	.word	0x0000a1e0


	//   ....[8]....
        /*0080*/ 	.word	0x0000bdc0


	//   ....[9]....
        /*0084*/ 	.word	0x0000be00


	//   ....[10]....
        /*0088*/ 	.word	0x0000bed0


	//   ....[11]....
        /*008c*/ 	.word	0x0000bef0


	//----- nvinfo : EIATTR_VRC_CTA_INIT_COUNT
	.align		4
.L_616:
        /*0090*/ 	.byte	0x02, 0x4a
	.zero		1
	.zero		1


	//----- nvinfo : EIATTR_EXIT_INSTR_OFFSETS
	.align		4
        /*0094*/ 	.byte	0x04, 0x1c
        /*0096*/ 	.short	(.L_618 - .L_617)


	//   ....[0]....
.L_617:
        /*0098*/ 	.word	0x000004f0


	//   ....[1]....
        /*009c*/ 	.word	0x00001150


	//   ....[2]....
        /*00a0*/ 	.word	0x000011e0


	//   ....[3]....
        /*00a4*/ 	.word	0x0000dbf0


	//   ....[4]....
        /*00a8*/ 	.word	0x0000dd50


	//   ....[5]....
        /*00ac*/ 	.word	0x0000dd70


	//----- nvinfo : EIATTR_CRS_STACK_SIZE
	.align		4
.L_618:
        /*00b0*/ 	.byte	0x04, 0x1e
        /*00b2*/ 	.short	(.L_620 - .L_619)
.L_619:
        /*00b4*/ 	.word	0x00000000


	//----- nvinfo : EIATTR_CBANK_PARAM_SIZE
	.align		4
.L_620:
        /*00b8*/ 	.byte	0x03, 0x19
        /*00ba*/ 	.short	0x01d0


	//----- nvinfo : EIATTR_PARAM_CBANK
	.align		4
        /*00bc*/ 	.byte	0x04, 0x0a
        /*00be*/ 	.short	(.L_622 - .L_621)
	.align		4
.L_621:
        /*00c0*/ 	.word	index@(.nv.constant0._ZN5flash16flash_fwd_kernelI23Flash_fwd_kernel_traitsILi256ELi64ELi64ELi4ELb0ELb0EN7cutlass6half_tE19Flash_kernel_traitsILi256ELi64ELi64ELi4ES3_EELb0ELb0ELb0ELb1ELb0ELb0ELb1ELb0EEEvNS_16Flash_fwd_paramsE)
        /*00c4*/ 	.short	0x0380
        /*00c6*/ 	.short	0x01d0


	//----- nvinfo : EIATTR_SW_WAR
	.align		4
.L_622:
        /*00c8*/ 	.byte	0x04, 0x36
        /*00ca*/ 	.short	(.L_624 - .L_623)
.L_623:
        /*00cc*/ 	.word	0x00000008
.L_624:


//--------------------- .nv.info._ZN5flash16flash_fwd_kernelI23Flash_fwd_kernel_traitsILi256ELi64ELi64ELi4ELb0ELb0EN7cutlass6half_tE19Flash_kernel_traitsILi256ELi64ELi64ELi4ES3_EELb1ELb0ELb1ELb0ELb0ELb1ELb0ELb0EEEvNS_16Flash_fwd_paramsE --------------------------
	.section	.nv.info._ZN5flash16flash_fwd_kernelI23Flash_fwd_kernel_traitsILi256ELi64ELi64ELi4ELb0ELb0EN7cutlass6half_tE19Flash_kernel_traitsILi256ELi64ELi64ELi4ES3_EELb1ELb0ELb1ELb0ELb0ELb1ELb0ELb0EEEvNS_16Flash_fwd_paramsE,"",@"SHT_CUDA_INFO"
	.sectionflags	@""
	.align	4


	//----- nvinfo : EIATTR_CUDA_API_VERSION
	.align		4
        /*0000*/ 	.byte	0x04, 0x37
        /*0002*/ 	.short	(.L_626 - .L_625)
.L_625:
        /*0004*/ 	.word	0x00000082


	//----- nvinfo : EIATTR_KPARAM_INFO
	.align		4
.L_626:
        /*0008*/ 	.byte	0x04, 0x17
        /*000a*/ 	.short	(.L_628 - .L_627)
.L_627:
        /*000c*/ 	.word	0x00000000
        /*0010*/ 	.short	0x0000
        /*0012*/ 	.short	0x0000
        /*0014*/ 	.byte	0x00, 0xf0, 0x41, 0x07


	//----- nvinfo : EIATTR_SPARSE_MMA_MASK
	.align		4
.L_628:
        /*0018*/ 	.byte	0x03, 0x50
        /*001a*/ 	.short	0x0000


	//----- nvinfo : EIATTR_MAXREG_COUNT
	.align		4
        /*001c*/ 	.byte	0x03, 0x1b
        /*001e*/ 	.short	0x00ff


	//----- nvinfo : EIATTR_NUM_BARRIERS
	.align		4
        /*0020*/ 	.byte	0x02, 0x4c
        /*0022*/ 	.byte	0x01
	.zero		1


	//----- nvinfo : EIATTR_MERCURY_ISA_VERSION
	.align		4
        /*0024*/ 	.byte	0x03, 0x5f
        /*0026*/ 	.short	0x0101


	//----- nvinfo : EIATTR_INT_WARP_WIDE_INSTR_OFFSETS
	.align		4
        /*0028*/ 	.byte	0x04, 0x31
        /*002a*/ 	.short	(.L_630 - .L_629)


	//   ....[0]....
.L_629:
        /*002c*/ 	.word	0x00001db0


	//   ....[1]....
        /*0030*/ 	.word	0x00002060


	//   ....[2]....
        /*0034*/ 	.word	0x00002480


	//----- nvinfo : EIATTR_COOP_GROUP_MASK_REGIDS
	.align		4
.L_630:
        /*0038*/ 	.byte	0x04, 0x29
        /*003a*/ 	.short	(.L_632 - .L_631)


	//   ....[0]....
.L_631:
        /*003c*/ 	.word	0xffffffff


	//   ....[1]....
        /*0040*/ 	.word	0xffffffff


	//   ....[2]....
        /*0044*/ 	.word	0xffffffff


	//   ....[3]....
        /*0048*/ 	.word	0xffffffff


	//   ....[4]....
        /*004c*/ 	.word	0xffffffff


	//   ....[5]....
        /*0050*/ 	.word	0xffffffff


	//   ....[6]....
        /*0054*/ 	.word	0xffffffff


	//   ....[7]....
        /*0058*/ 	.word	0xffffffff


	//   ....[8]....
        /*005c*/ 	.word	0xffffffff


	//   ....[9]....
        /*0060*/ 	.word	0xffffffff


	//   ....[10]....
        /*0064*/ 	.word	0xffffffff


	//   ....[11]....
        /*0068*/ 	.word	0xffffffff


	//   ....[12]....
        /*006c*/ 	.word	0xffffffff


	//   ....[13]....
        /*0070*/ 	.word	0xffffffff


	//   ....[14]....
        /*0074*/ 	.word	0xffffffff


	//   ....[15]....
        /*0078*/ 	.word	0xffffffff


	//----- nvinfo : EIATTR_COOP_GROUP_INSTR_OFFSETS
	.align		4
.L_632:
        /*007c*/ 	.byte	0x04, 0x28
        /*007e*/ 	.short	(.L_634 - .L_633)


	//   ....[0]....
.L_633:
        /*0080*/ 	.word	0x00004700


	//   ....[1]....
        /*0084*/ 	.word	0x00004780


	//   ....[2]....
        /*0088*/ 	.word	0x000048d0


	//   ....[3]....
        /*008c*/ 	.word	0x00004930


	//   ....[4]....
        /*0090*/ 	.word	0x00008500


	//   ....[5]....
        /*0094*/ 	.word	0x000085c0


	//   ....[6]....
        /*0098*/ 	.word	0x00008690


	//   ....[7]....
        /*009c*/ 	.word	0x00008710


	//   ....[8]....
        /*00a0*/ 	.word	0x0000cc90


	//   ....[9]....
        /*00a4*/ 	.word	0x0000ccd0


	//   ....[10]....
        /*00a8*/ 	.word	0x0000ce90


	//   ....[11]....
        /*00ac*/ 	.word	0x0000cec0


	//   ....[12]....
        /*00b0*/ 	.word	0x0000f440


	//   ....[13]....
        /*00b4*/ 	.word	0x0000f480


	//   ....[14]....
        /*00b8*/ 	.word	0x0000f580


	//   ....[15]....
        /*00bc*/ 	.word	0x0000f590


	//----- nvinfo : EIATTR_VRC_CTA_INIT_COUNT
	.align		4
.L_634:
        /*00c0*/ 	.byte	0x02, 0x4a
	.zero		1
	.zero		1


	//----- nvinfo : EIATTR_EXIT_INSTR_OFFSETS
	.align		4
        /*00c4*/ 	.byte	0x04, 0x1c
        /*00c6*/ 	.short	(.L_636 - .L_635)


	//   ....[0]....
.L_635:
        /*00c8*/ 	.word	0x00000650


	//   ....[1]....
        /*00cc*/ 	.word	0x000012b0


	//   ....[2]....
        /*00d0*/ 	.word	0x00001340


	//   ....[3]....
        /*00d4*/ 	.word	0x00011150


	//   ....[4]....
        /*00d8*/ 	.word	0x00011260


	//----- nvinfo : EIATTR_CRS_STACK_SIZE
	.align		4
.L_636:
        /*00dc*/ 	.byte	0x04, 0x1e
        /*00de*/ 	.short	(.L_638 - .L_637)
.L_637:
        /*00e0*/ 	.word	0x00000000


	//----- nvinfo : EIATTR_CBANK_PARAM_SIZE
	.align		4
.L_638:
        /*00e4*/ 	.byte	0x03, 0x19
        /*00e6*/ 	.short	0x01d0


	//----- nvinfo : EIATTR_PARAM_CBANK
	.align		4
        /*00e8*/ 	.byte	0x04, 0x0a
        /*00ea*/ 	.short	(.L_640 - .L_639)
	.align		4
.L_639:
        /*00ec*/ 	.word	index@(.nv.constant0._ZN5flash16flash_fwd_kernelI23Flash_fwd_kernel_traitsILi256ELi64ELi64ELi4ELb0ELb0EN7cutlass6half_tE19Flash_kernel_traitsILi256ELi64ELi64ELi4ES3_EELb1ELb0ELb1ELb0ELb0ELb1ELb0ELb0EEEvNS_16Flash_fwd_paramsE)
        /*00f0*/ 	.short	0x0380
        /*00f2*/ 	.short	0x01d0


	//----- nvinfo : EIATTR_SW_WAR
	.align		4
.L_640:
        /*00f4*/ 	.byte	0x04, 0x36
        /*00f6*/ 	.short	(.L_642 - .L_641)
.L_641:
        /*00f8*/ 	.word	0x00000008
.L_642:


//--------------------- .nv.info._ZN5flash16flash_fwd_kernelI23Flash_fwd_kernel_traitsILi256ELi64ELi64ELi4ELb0ELb0EN7cutlass6half_tE19Flash_kernel_traitsILi256ELi64ELi64ELi4ES3_EELb0ELb0ELb1ELb0ELb0ELb1ELb1ELb0EEEvNS_16Flash_fwd_paramsE --------------------------
	.section	.nv.info._ZN5flash16flash_fwd_kernelI23Flash_fwd_kernel_traitsILi256ELi64ELi64ELi4ELb0ELb0EN7cutlass6half_tE19Flash_kernel_traitsILi256ELi64ELi64ELi4ES3_EELb0ELb0ELb1ELb0ELb0ELb1ELb1ELb0EEEvNS_16Flash_fwd_paramsE,"",@"SHT_CUDA_INFO"
	.sectionflags	@""
	.align	4


	//----- nvinfo : EIATTR_CUDA_API_VERSION
	.align		4
        /*0000*/ 	.byte	0x04, 0x37
        /*0002*/ 	.short	(.L_644 - .L_643)
.L_643:
        /*0004*/ 	.word	0x00000082


	//----- nvinfo : EIATTR_KPARAM_INFO
	.align		4
.L_644:
        /*0008*/ 	.byte	0x04, 0x17
        /*000a*/ 	.short	(.L_646 - .L_645)
.L_645:
        /*000c*/ 	.word	0x00000000
        /*0010*/ 	.short	0x0000
        /*0012*/ 	.short	0x0000
        /*0014*/ 	.byte	0x00, 0xf0, 0x41, 0x07


	//----- nvinfo : EIATTR_SPARSE_MMA_MASK
	.align		4
.L_646:
        /*0018*/ 	.byte	0x03, 0x50
        /*001a*/ 	.short	0x0000


	//----- nvinfo : EIATTR_MAXREG_COUNT
	.align		4
        /*001c*/ 	.byte	0x03, 0x1b
        /*001e*/ 	.short	0x00ff


	//----- nvinfo : EIATTR_NUM_BARRIERS
	.align		4
        /*0020*/ 	.byte	0x02, 0x4c
        /*0022*/ 	.byte	0x01
	.zero		1


	//----- nvinfo : EIATTR_MERCURY_ISA_VERSION
	.align		4
        /*0024*/ 	.byte	0x03, 0x5f
        /*0026*/ 	.short	0x0101


	//----- nvinfo : EIATTR_INT_WARP_WIDE_INSTR_OFFSETS
	.align		4
        /*0028*/ 	.byte	0x04, 0x31
        /*002a*/ 	.short	(.L_648 - .L_647)


	//   ....[0]....
.L_647:
        /*002c*/ 	.word	0x00001b90


	//   ....[1]....
        /*0030*/ 	.word	0x00001fc0


	//   ....[2]....
        /*0034*/ 	.word	0x00002360


	//----- nvinfo : EIATTR_COOP_GROUP_MASK_REGIDS
	.align		4
.L_648:
        /*0038*/ 	.byte	0x04, 0x29
        /*003a*/ 	.short	(.L_650 - .L_649)


	//   ....[0]....
.L_649:
        /*003c*/ 	.word	0xffffffff


	//   ....[1]....
        /*0040*/ 	.word	0xffffffff


	//   ....[2]....
        /*0044*/ 	.word	0xffffffff


	//   ....[3]....
        /*0048*/ 	.word	0xffffffff


	//   ....[4]....
        /*004c*/ 	.word	0xffffffff


	//   ....[5]....
        /*0050*/ 	.word	0xffffffff


	//   ....[6]....
        /*0054*/ 	.word	0xffffffff


	//   ....[7]....
        /*0058*/ 	.word	0xffffffff


	//   ....[8]....
        /*005c*/ 	.word	0xffffffff


	//   ....[9]....
        /*0060*/ 	.word	0xffffffff


	//   ....[10]....
        /*0064*/ 	.word	0xffffffff


	//   ....[11]....
        /*0068*/ 	.word	0xffffffff


	//   ....[12]....
        /*006c*/ 	.word	0xffffffff


	//   ....[13]....
        /*0070*/ 	.word	0xffffffff


	//   ....[14]....
        /*0074*/ 	.word	0xffffffff


	//   ....[15]....
        /*0078*/ 	.word	0xffffffff


	//----- nvinfo : EIATTR_COOP_GROUP_INSTR_OFFSETS
	.align		4
.L_650:
        /*007c*/ 	.byte	0x04, 0x28
        /*007e*/ 	.short	(.L_652 - .L_651)


	//   ....[0]....
.L_651:
        /*0080*/ 	.word	0x00004820


	//   ....[1]....
        /*0084*/ 	.word	0x00004890


	//   ....[2]....
        /*0088*/ 	.word	0x00004930


	//   ....[3]....
        /*008c*/ 	.word	0x00004960


	//   ....[4]....
        /*0090*/ 	.word	0x00008060


	//   ....[5]....
        /*0094*/ 	.word	0x000080e0


	//   ....[6]....
        /*0098*/ 	.word	0x00008110


	//   ....[7]....
        /*009c*/ 	.word	0x00008130


	//   ....[8]....
        /*00a0*/ 	.word	0x0000c1e0


	//   ....[9]....
        /*00a4*/ 	.word	0x0000c220


	//   ....[10]....
        /*00a8*/ 	.word	0x0000c2a0


	//   ....[11]....
        /*00ac*/ 	.word	0x0000c2b0


	//   ....[12]....
        /*00b0*/ 	.word	0x0000dff0


	//   ....[13]....
        /*00b4*/ 	.word	0x0000e030


	//   ....[14]....
        /*00b8*/ 	.word	0x0000e130


	//   ....[15]....
        /*00bc*/ 	.word	0x0000e160


	//----- nvinfo : EIATTR_VRC_CTA_INIT_COUNT
	.align		4
.L_652:
        /*00c0*/ 	.byte	0x02, 0x4a
	.zero		1
	.zero		1


	//----- nvinfo : EIATTR_EXIT_INSTR_OFFSETS
	.align		4
        /*00c4*/ 	.byte	0x04, 0x1c
        /*00c6*/ 	.short	(.L_654 - .L_653)


	//   ....[0]....
.L_653:
        /*00c8*/ 	.word	0x00000490


	//   ....[1]....
        /*00cc*/ 	.word	0x00001120


	//   ....[2]....
        /*00d0*/ 	.word	0x000011b0


	//   ....[3]....
        /*00d4*/ 	.word	0x0000fce0


	//   ....[4]....
        /*00d8*/ 	.word	0x0000fdf0


	//----- nvinfo : EIATTR_CRS_STACK_SIZE
	.align		4
.L_654:
        /*00dc*/ 	.byte	0x04, 0x1e
        /*00de*/ 	.short	(.L_656 - .L_655)
.L_655:
        /*00e0*/ 	.word	0x00000000


	//----- nvinfo : EIATTR_CBANK_PARAM_SIZE
	.align		4
.L_656:
        /*00e4*/ 	.byte	0x03, 0x19
        /*00e6*/ 	.short	0x01d0


	//----- nvinfo : EIATTR_PARAM_CBANK
	.align		4
        /*00e8*/ 	.byte	0x04, 0x0a
        /*00ea*/ 	.short	(.L_658 - .L_657)
	.align		4
.L_657:
        /*00ec*/ 	.word	index@(.nv.constant0._ZN5flash16flash_fwd_kernelI23Flash_fwd_kernel_traitsILi256ELi64ELi64ELi4ELb0ELb0EN7cutlass6half_tE19Flash_kernel_traitsILi256ELi64ELi64ELi4ES3_EELb0ELb0ELb1ELb0ELb0ELb1ELb1ELb0EEEvNS_16Flash_fwd_paramsE)
        /*00f0*/ 	.short	0x0380
        /*00f2*/ 	.short	0x01d0


	//----- nvinfo : EIATTR_SW_WAR
	.align		4
.L_658:
        /*00f4*/ 	.byte	0x04, 0x36
        /*00f6*/ 	.short	(.L_660 - .L_659)
.L_659:
        /*00f8*/ 	.word	0x00000008
.L_660:


//--------------------- .nv.info._ZN5flash16flash_fwd_kernelI23Flash_fwd_kernel_traitsILi256ELi64ELi64ELi4ELb0ELb0EN7cutlass6half_tE19Flash_kernel_traitsILi256ELi64ELi64ELi4ES3_EELb1ELb0ELb1ELb1ELb0ELb0ELb0ELb0EEEvNS_16Flash_fwd_paramsE --------------------------
	.section	.nv.info._ZN5flash16flash_fwd_kernelI23Flash_fwd_kernel_traitsILi256ELi64ELi64ELi4ELb0ELb0EN7cutlass6half_tE19Flash_kernel_traitsILi256ELi64ELi64ELi4ES3_EELb1ELb0ELb1ELb1ELb0ELb0ELb0ELb0EEEvNS_16Flash_fwd_paramsE,"",@"SHT_CUDA_INFO"
	.sectionflags	@""
	.align	4


	//----- nvinfo : EIATTR_CUDA_API_VERSION
	.align		4
        /*0000*/ 	.byte	0x04, 0x37
        /*0002*/ 	.short	(.L_662 - .L_661)
.L_661:
        /*0004*/ 	.word	0x00000082


	//----- nvinfo : EIATTR_KPARAM_INFO
	.align		4
.L_662:
        /*0008*/ 	.byte	0x04, 0x17
        /*000a*/ 	.short	(.L_664 - .L_663)
.L_663:
        /*000c*/ 	.word	0x00000000
        /*0010*/ 	.short	0x0000
        /*0012*/ 	.short	0x0000
        /*0014*/ 	.byte	0x00, 0xf0, 0x41, 0x07


	//----- nvinfo : EIATTR_SPARSE_MMA_MASK
	.align		4
.L_664:
        /*0018*/ 	.byte	0x03, 0x50
        /*001a*/ 	.short	0x0000


	//----- nvinfo : EIATTR_MAXREG_COUNT
	.align		4
        /*001c*/ 	.byte	0x03, 0x1b
        /*001e*/ 	.short	0x00ff


	//----- nvinfo : EIATTR_NUM_BARRIERS
	.align		4
        /*0020*/ 	.byte	0x02, 0x4c
        /*0022*/ 	.byte	0x01
	.zero		1


	//----- nvinfo : EIATTR_MERCURY_ISA_VERSION
	.align		4
        /*0024*/ 	.byte	0x03, 0x5f
        /*0026*/ 	.short	0x0101


	//----- nvinfo : EIATTR_COOP_GROUP_MASK_REGIDS
	.align		4
        /*0028*/ 	.byte	0x04, 0x29
        /*002a*/ 	.short	(.L_666 - .L_665)


	//   ....[0]....
.L_665:
        /*002c*/ 	.word	0xffffffff


	//   ....[1]....
        /*0030*/ 	.word	0xffffffff


	//   ....[2]....
        /*0034*/ 	.word	0xffffffff


	//   ....[3]....
        /*0038*/ 	.word	0xffffffff


	//   ....[4]....
        /*003c*/ 	.word	0xffffffff


	//   ....[5]....
        /*0040*/ 	.word	0xffffffff


	//   ....[6]....
        /*0044*/ 	.word	0xffffffff


	//   ....[7]....
        /*0048*/ 	.word	0xffffffff


	//   ....[8]....
        /*004c*/ 	.word	0xffffffff


	//   ....[9]....
        /*0050*/ 	.word	0xffffffff


	//   ....[10]....
        /*0054*/ 	.word	0xffffffff


	//   ....[11]....
        /*0058*/ 	.word	0xffffffff


	//   ....[12]....
        /*005c*/ 	.word	0xffffffff


	//   ....[13]....
        /*0060*/ 	.word	0xffffffff


	//   ....[14]....
        /*0064*/ 	.word	0xffffffff


	//   ....[15]....
        /*0068*/ 	.word	0xffffffff


	//----- nvinfo : EIATTR_COOP_GROUP_INSTR_OFFSETS
	.align		4
.L_666:
        /*006c*/ 	.byte	0x04, 0x28
        /*006e*/ 	.short	(.L_668 - .L_667)


	//   ....[0]....
.L_667:
        /*0070*/ 	.word	0x00006610


	//   ....[1]....
        /*0074*/ 	.word	0x00006690


	//   ....[2]....
        /*0078*/ 	.word	0x000067f0


	//   ....[3]....
        /*007c*/ 	.word	0x00006880


	//   ....[4]....
        /*0080*/ 	.word	0x0000b400


	//   ....[5]....
        /*0084*/ 	.word	0x0000b4a0


	//   ....[6]....
        /*0088*/ 	.word	0x0000b520


	//   ....[7]....
        /*008c*/ 	.word	0x0000b5a0


	//   ....[8]....
        /*0090*/ 	.word	0x00010b20


	//   ....[9]....
        /*0094*/ 	.word	0x00010be0


	//   ....[10]....
        /*0098*/ 	.word	0x00010d20


	//   ....[11]....
        /*009c*/ 	.word	0x00010d40


	//   ....[12]....
        /*00a0*/ 	.word	0x000131f0


	//   ....[13]....
        /*00a4*/ 	.word	0x00013230


	//   ....[14]....
        /*00a8*/ 	.word	0x00013370


	//   ....[15]....
        /*00ac*/ 	.word	0x000133a0


	//----- nvinfo : EIATTR_VRC_CTA_INIT_COUNT
	.align		4
.L_668:
        /*00b0*/ 	.byte	0x02, 0x4a
	.zero		1
	.zero		1


	//----- nvinfo : EIATTR_EXIT_INSTR_OFFSETS
	.align		4
        /*00b4*/ 	.byte	0x04, 0x1c
        /*00b6*/ 	.short	(.L_670 - .L_669)


	//   ....[0]....
.L_669:
        /*00b8*/ 	.word	0x00000650


	//   ....[1]....
        /*00bc*/ 	.word	0x00001420


	//   ....[2]....
        /*00c0*/ 	.word	0x000014b0


	//   ....[3]....
        /*00c4*/ 	.word	0x00014fc0


	//   ....[4]....
        /*00c8*/ 	.word	0x00015120


	//   ....[5]....
        /*00cc*/ 	.word	0x00015140


	//----- nvinfo : EIATTR_CRS_STACK_SIZE
	.align		4
.L_670:
        /*00d0*/ 	.byte	0x04, 0x1e
        /*00d2*/ 	.short	(.L_672 - .L_671)
.L_671:
        /*00d4*/ 	.word	0x00000000


	//----- nvinfo : EIATTR_CBANK_PARAM_SIZE
	.align		4
.L_672:
        /*00d8*/ 	.byte	0x03, 0x19
        /*00da*/ 	.short	0x01d0


	//----- nvinfo : EIATTR_PARAM_CBANK
	.align		4
        /*00dc*/ 	.byte	0x04, 0x0a
        /*00de*/ 	.short	(.L_674 - .L_673)
	.align		4
.L_673:
        /*00e0*/ 	.word	index@(.nv.constant0._ZN5flash16flash_fwd_kernelI23Flash_fwd_kernel_traitsILi256ELi64ELi64ELi4ELb0ELb0EN7cutlass6half_tE19Flash_kernel_traitsILi256ELi64ELi64ELi4ES3_EELb1ELb0ELb1ELb1ELb0ELb0ELb0ELb0EEEvNS_16Flash_fwd_paramsE)
        /*00e4*/ 	.short	0x0380
        /*00e6*/ 	.short	0x01d0


	//----- nvinfo : EIATTR_SW_WAR
	.align		4
.L_674:
        /*00e8*/ 	.byte	0x04, 0x36
        /*00ea*/ 	.short	(.L_676 - .L_675)
.L_675:
        /*00ec*/ 	.word	0x00000008
.L_676:


//--------------------- .nv.info._ZN5flash16flash_fwd_kernelI23Flash_fwd_kernel_traitsILi256ELi64ELi64ELi4ELb0ELb0EN7cutlass6half_tE19Flash_kernel_traitsILi256ELi64ELi64ELi4ES3_EELb1ELb0ELb1ELb0ELb0ELb0ELb0ELb1EEEvNS_16Flash_fwd_paramsE --------------------------
	.section	.nv.info._ZN5flash16flash_fwd_kernelI23Flash_fwd_kernel_traitsILi256ELi64ELi64ELi4ELb0ELb0EN7cutlass6half_tE19Flash_kernel_traitsILi256ELi64ELi64ELi4ES3_EELb1ELb0ELb1ELb0ELb0ELb0ELb0ELb1EEEvNS_16Flash_fwd_paramsE,"",@"SHT_CUDA_INFO"
	.sectionflags	@""
	.align	4


	//----- nvinfo : EIATTR_CUDA_API_VERSION
	.align		4
        /*0000*/ 	.byte	0x04, 0x37
        /*0002*/ 	.short	(.L_678 - .L_677)
.L_677:
        /*0004*/ 	.word	0x00000082


	//----- nvinfo : EIATTR_KPARAM_INFO
	.align		4
.L_678:
        /*0008*/ 	.byte	0x04, 0x17
        /*000a*/ 	.short	(.L_680 - .L_679)
.L_679:
        /*000c*/ 	.word	0x00000000
        /*0010*/ 	.short	0x0000
        /*0012*/ 	.short	0x0000
        /*0014*/ 	.byte	0x00, 0xf0, 0x41, 0x07


	//----- nvinfo : EIATTR_SPARSE_MMA_MASK
	.align		4
.L_680:
        /*0018*/ 	.byte	0x03, 0x50
        /*001a*/ 	.short	0x0000


	//----- nvinfo : EIATTR_MAXREG_COUNT
	.align		4
        /*001c*/ 	.byte	0x03, 0x1b
        /*001e*/ 	.short	0x00ff


	//----- nvinfo : EIATTR_NUM_BARRIERS
	.align		4
        /*0020*/ 	.byte	0x02, 0x4c
        /*0022*/ 	.byte	0x01
	.zero		1


	//----- nvinfo : EIATTR_ANNOTATIONS
	.align		4
        /*0024*/ 	.byte	0x04, 0x55
        /*0026*/ 	.short	(.L_682 - .L_681)


	//   ....[0]....
.L_681:
        /* <DEDUP_REMOVED lines=85> */


	//----- nvinfo : EIATTR_MERCURY_ISA_VERSION
	.align		4
.L_682:
        /*0560*/ 	.byte	0x03, 0x5f
        /*0562*/ 	.short	0x0101


	//----- nvinfo : EIATTR_COOP_GROUP_MASK_REGIDS
	.align		4
        /*0564*/ 	.byte	0x04, 0x29
        /*0566*/ 	.short	(.L_684 - .L_683)


	//   ....[0]....
.L_683:
        /*0568*/ 	.word	0xffffffff


	//   ....[1]....
        /*056c*/ 	.word	0xffffffff


	//   ....[2]....
        /*0570*/ 	.word	0xffffffff


	//   ....[3]....
        /*0574*/ 	.word	0xffffffff


	//   ....[4]....
        /*0578*/ 	.word	0xffffffff


	//   ....[5]....
        /*057c*/ 	.word	0xffffffff


	//   ....[6]....
        /*0580*/ 	.word	0xffffffff


	//   ....[7]....
        /*0584*/ 	.word	0xffffffff


	//   ....[8]....
        /*0588*/ 	.word	0xffffffff


	//   ....[9]....
        /*058c*/ 	.word	0xffffffff


	//   ....[10]....
        /*0590*/ 	.word	0xffffffff


	//   ....[11]....
        /*0594*/ 	.word	0xffffffff


	//   ....[12]....
        /*0598*/ 	.word	0xffffffff


	//   ....[13]....
        /*059c*/ 	.word	0xffffffff


	//   ....[14]....
        /*05a0*/ 	.word	0xffffffff


	//   ....[15]....
        /*05a4*/ 	.word	0xffffffff


	//----- nvinfo : EIATTR_COOP_GROUP_INSTR_OFFSETS
	.align		4
.L_684:
        /*05a8*/ 	.byte	0x04, 0x28
        /*05aa*/ 	.short	(.L_686 - .L_685)


	//   ....[0]....
.L_685:
        /*05ac*/ 	.word	0x00005e10


	//   ....[1]....
        /*05b0*/ 	.word	0x00005f80


	//   ....[2]....
        /*05b4*/ 	.word	0x00005fb0


	//   ....[3]....
        /*05b8*/ 	.word	0x000060b0


	//   ....[4]....
        /*05bc*/ 	.word	0x0000b820


	//   ....[5]....
        /*05c0*/ 	.word	0x0000b8d0


	//   ....[6]....
        /*05c4*/ 	.word	0x0000b9e0


	//   ....[7]....
        /*05c8*/ 	.word	0x0000ba50


	//   ....[8]....
        /*05cc*/ 	.word	0x00013330


	//   ....[9]....
        /*05d0*/ 	.word	0x00013370


	//   ....[10]....
        /*05d4*/ 	.word	0x000135d0


	//   ....[11]....
        /*05d8*/ 	.word	0x00013600


	//   ....[12]....
        /*05dc*/ 	.word	0x000166c0


	//   ....[13]....
        /*05e0*/ 	.word	0x000166d0


	//   ....[14]....
        /*05e4*/ 	.word	0x000167b0


	//   ....[15]....
        /*05e8*/ 	.word	0x000167c0


	//----- nvinfo : EIATTR_VRC_CTA_INIT_COUNT
	.align		4
.L_686:
        /*05ec*/ 	.byte	0x02, 0x4a
	.zero		1
	.zero		1


	//----- nvinfo : EIATTR_EXIT_INSTR_OFFSETS
	.align		4
        /*05f0*/ 	.byte	0x04, 0x1c
        /*05f2*/ 	.short	(.L_688 - .L_687)


	//   ....[0]....
.L_687:
        /*05f4*/ 	.word	0x00000660


	//   ....[1]....
        /*05f8*/ 	.word	0x00001450


	//   ....[2]....
        /*05fc*/ 	.word	0x000014e0


	//   ....[3]....
        /*0600*/ 	.word	0x000184d0


	//   ....[4]....
        /*0604*/ 	.word	0x00018630


	//   ....[5]....
        /*0608*/ 	.word	0x00018650


	//----- nvinfo : EIATTR_CRS_STACK_SIZE
	.align		4
.L_688:
        /*060c*/ 	.byte	0x04, 0x1e
        /*060e*/ 	.short	(.L_690 - .L_689)
.L_689:
        /*0610*/ 	.word	0x00000000


	//----- nvinfo : EIATTR_CBANK_PARAM_SIZE
	.align		4
.L_690:
        /*0614*/ 	.byte	0x03, 0x19
        /*0616*/ 	.short	0x01d0


	//----- nvinfo : EIATTR_PARAM_CBANK
	.align		4
        /*0618*/ 	.byte	0x04, 0x0a
        /*061a*/ 	.short	(.L_692 - .L_691)
	.align		4
.L_691:
        /*061c*/ 	.word	index@(.nv.constant0._ZN5flash16flash_fwd_kernelI23Flash_fwd_kernel_traitsILi256ELi64ELi64ELi4ELb0ELb0EN7cutlass6half_tE19Flash_kernel_traitsILi256ELi64ELi64ELi4ES3_EELb1ELb0ELb1ELb0ELb0ELb0ELb0ELb1EEEvNS_16Flash_fwd_paramsE)
        /*0620*/ 	.short	0x0380
        /*0622*/ 	.short	0x01d0


	//----- nvinfo : EIATTR_SW_WAR
	.align		4
.L_692:
        /*0624*/ 	.byte	0x04, 0x36
        /*0626*/ 	.short	(.L_694 - .L_693)
.L_693:
        /*0628*/ 	.word	0x00000008
.L_694:


//--------------------- .nv.info._ZN5flash16flash_fwd_kernelI23Flash_fwd_kernel_traitsILi256ELi64ELi64ELi4ELb0ELb0EN7cutlass6half_tE19Flash_kernel_traitsILi256ELi64ELi64ELi4ES3_EELb0ELb0ELb1ELb0ELb0ELb0ELb1ELb0EEEvNS_16Flash_fwd_paramsE --------------------------
	.section	.nv.info._ZN5flash16flash_fwd_kernelI23Flash_fwd_kernel_traitsILi256ELi64ELi64ELi4ELb0ELb0EN7cutlass6half_tE19Flash_kernel_traitsILi256ELi64ELi64ELi4ES3_EELb0ELb0ELb1ELb0ELb0ELb0ELb1ELb0EEEvNS_16Flash_fwd_paramsE,"",@"SHT_CUDA_INFO"
	.sectionflags	@""
	.align	4


	//----- nvinfo : EIATTR_CUDA_API_VERSION
	.align		4
        /*0000*/ 	.byte	0x04, 0x37
        /*0002*/ 	.short	(.L_696 - .L_695)
.L_695:
        /*0004*/ 	.word	0x00000082


	//----- nvinfo : EIATTR_KPARAM_INFO
	.align		4
.L_696:
        /*0008*/ 	.byte	0x04, 0x17
        /*000a*/ 	.short	(.L_698 - .L_697)
.L_697:
        /*000c*/ 	.word	0x00000000
        /*0010*/ 	.short	0x0000
        /*0012*/ 	.short	0x0000
        /*0014*/ 	.byte	0x00, 0xf0, 0x41, 0x07


	//----- nvinfo : EIATTR_SPARSE_MMA_MASK
	.align		4
.L_698:
        /*0018*/ 	.byte	0x03, 0x50
        /*001a*/ 	.short	0x0000


	//----- nvinfo : EIATTR_MAXREG_COUNT
	.align		4
        /*001c*/ 	.byte	0x03, 0x1b
        /*001e*/ 	.short	0x00ff


	//----- nvinfo : EIATTR_NUM_BARRIERS
	.align		4
        /*0020*/ 	.byte	0x02, 0x4c
        /*0022*/ 	.byte	0x01
	.zero		1


	//----- nvinfo : EIATTR_MERCURY_ISA_VERSION
	.align		4
        /*0024*/ 	.byte	0x03, 0x5f
        /*0026*/ 	.short	0x0101


	//----- nvinfo : EIATTR_COOP_GROUP_MASK_REGIDS
	.align		4
        /*0028*/ 	.byte	0x04, 0x29
        /*002a*/ 	.short	(.L_700 - .L_699)


	//   ....[0]....
.L_699:
        /*002c*/ 	.word	0xffffffff


	//   ....[1]....
        /*0030*/ 	.word	0xffffffff


	//   ....[2]....
        /*0034*/ 	.word	0xffffffff


	//   ....[3]....
        /*0038*/ 	.word	0xffffffff


	//   ....[4]....
        /*003c*/ 	.word	0xffffffff


	//   ....[5]....
        /*0040*/ 	.word	0xffffffff


	//   ....[6]....
        /*0044*/ 	.word	0xffffffff


	//   ....[7]....
        /*0048*/ 	.word	0xffffffff


	//   ....[8]....
        /*004c*/ 	.word	0xffffffff


	//   ....[9]....
        /*0050*/ 	.word	0xffffffff


	//   ....[10]....
        /*0054*/ 	.word	0xffffffff


	//   ....[11]....
        /*0058*/ 	.word	0xffffffff


	//   ....[12]....
        /*005c*/ 	.word	0xffffffff


	//   ....[13]....
        /*0060*/ 	.word	0xffffffff


	//   ....[14]....
        /*0064*/ 	.word	0xffffffff


	//   ....[15]....
        /*0068*/ 	.word	0xffffffff


	//----- nvinfo : EIATTR_COOP_GROUP_INSTR_OFFSETS
	.align		4
.L_700:
        /*006c*/ 	.byte	0x04, 0x28
        /*006e*/ 	.short	(.L_702 - .L_701)


	//   ....[0]....
.L_701:
        /*0070*/ 	.word	0x00005e30


	//   ....[1]....
        /*0074*/ 	.word	0x00005ea0


	//   ....[2]....
        /*0078*/ 	.word	0x00005f30


	//   ....[3]....
        /*007c*/ 	.word	0x00005f60


	//   ....[4]....
        /*0080*/ 	.word	0x00009d40


	//   ....[5]....
        /*0084*/ 	.word	0x00009d90


	//   ....[6]....
        /*0088*/ 	.word	0x00009dc0


	//   ....[7]....
        /*008c*/ 	.word	0x00009de0


	//   ....[8]....
        /*0090*/ 	.word	0x0000e670


	//   ....[9]....
        /*0094*/ 	.word	0x0000e6b0


	//   ....[10]....
        /*0098*/ 	.word	0x0000e720


	//   ....[11]....
        /*009c*/ 	.word	0x0000e730


	//   ....[12]....
        /*00a0*/ 	.word	0x00010360


	//   ....[13]....
        /*00a4*/ 	.word	0x000103a0


	//   ....[14]....
        /*00a8*/ 	.word	0x00010470


	//   ....[15]....
        /*00ac*/ 	.word	0x000104a0


	//----- nvinfo : EIATTR_VRC_CTA_INIT_COUNT
	.align		4
.L_702:
        /*00b0*/ 	.byte	0x02, 0x4a
	.zero		1
	.zero		1


	//----- nvinfo : EIATTR_EXIT_INSTR_OFFSETS
	.align		4
        /*00b4*/ 	.byte	0x04, 0x1c
        /*00b6*/ 	.short	(.L_704 - .L_703)


	//   ....[0]....
.L_703:
        /*00b8*/ 	.word	0x00000490


	//   ....[1]....
        /*00bc*/ 	.word	0x00001290


	//   ....[2]....
        /*00c0*/ 	.word	0x00001320


	//   ....[3]....
        /*00c4*/ 	.word	0x00012120


	//   ....[4]....
        /*00c8*/ 	.word	0x00012280


	//   ....[5]....
        /*00cc*/ 	.word	0x000122a0


	//----- nvinfo : EIATTR_CRS_STACK_SIZE
	.align		4
.L_704:
        /*00d0*/ 	.byte	0x04, 0x1e
        /*00d2*/ 	.short	(.L_706 - .L_705)
.L_705:
        /*00d4*/ 	.word	0x00000000


	//----- nvinfo : EIATTR_CBANK_PARAM_SIZE
	.align		4
.L_706:
        /*00d8*/ 	.byte	0x03, 0x19
        /*00da*/ 	.short	0x01d0


	//----- nvinfo : EIATTR_PARAM_CBANK
	.align		4
        /*00dc*/ 	.byte	0x04, 0x0a
        /*00de*/ 	.short	(.L_708 - .L_707)
	.align		4
.L_707:
        /*00e0*/ 	.word	index@(.nv.constant0._ZN5flash16flash_fwd_kernelI23Flash_fwd_kernel_traitsILi256ELi64ELi64ELi4ELb0ELb0EN7cutlass6half_tE19Flash_kernel_traitsILi256ELi64ELi64ELi4ES3_EELb0ELb0ELb1ELb0ELb0ELb0ELb1ELb0EEEvNS_16Flash_fwd_paramsE)
        /*00e4*/ 	.short	0x0380
        /*00e6*/ 	.short	0x01d0


	//----- nvinfo : EIATTR_SW_WAR
	.align		4
.L_708:
        /*00e8*/ 	.byte	0x04, 0x36
        /*00ea*/ 	.short	(.L_710 - .L_709)
.L_709:
        /*00ec*/ 	.word	0x00000008
.L_710:


//--------------------- .nv.info._ZN5flash16flash_fwd_kernelI23Flash_fwd_kernel_traitsILi256ELi64ELi64ELi4ELb0ELb0EN7cutlass6half_tE19Flash_kernel_traitsILi256ELi64ELi64ELi4ES3_EELb1ELb0ELb1ELb1ELb0ELb0ELb0ELb1EEEvNS_16Flash_fwd_paramsE --------------------------
	.section	.nv.info._ZN5flash16flash_fwd_kernelI23Flash_fwd_kernel_traitsILi256ELi64ELi64ELi4ELb0ELb0EN7cutlass6half_tE19Flash_kernel_traitsILi256ELi64ELi64ELi4ES3_EELb1ELb0ELb1ELb1ELb0ELb0ELb0ELb1EEEvNS_16Flash_fwd_paramsE,"",@"SHT_CUDA_INFO"
	.sectionflags	@""
	.align	4


	//----- nvinfo : EIATTR_CUDA_API_VERSION
	.align		4
        /*0000*/ 	.byte	0x04, 0x37
        /*0002*/ 	.short	(.L_712 - .L_711)
.L_711:
        /*0004*/ 	.word	0x00000082


	//----- nvinfo : EIATTR_KPARAM_INFO
	.align		4
.L_712:
        /*0008*/ 	.byte	0x04, 0x17
        /*000a*/ 	.short	(.L_714 - .L_713)
.L_713:
        /*000c*/ 	.word	0x00000000
        /*0010*/ 	.short	0x0000
        /*0012*/ 	.short	0x0000
        /*0014*/ 	.byte	0x00, 0xf0, 0x41, 0x07


	//----- nvinfo : EIATTR_SPARSE_MMA_MASK
	.align		4
.L_714:
        /*0018*/ 	.byte	0x03, 0x50
        /*001a*/ 	.short	0x0000


	//----- nvinfo : EIATTR_MAXREG_COUNT
	.align		4
        /*001c*/ 	.byte	0x03, 0x1b
        /*001e*/ 	.short	0x00ff


	//----- nvinfo : EIATTR_NUM_BARRIERS
	.align		4
        /*0020*/ 	.byte	0x02, 0x4c
        /*0022*/ 	.byte	0x01
	.zero		1


	//----- nvinfo : EIATTR_ANNOTATIONS
	.align		4
        /*0024*/ 	.byte	0x04, 0x55
        /*0026*/ 	.short	(.L_716 - .L_715)


	//   ....[0]....
.L_715:
        /* <DEDUP_REMOVED lines=83> */


	//----- nvinfo : EIATTR_MERCURY_ISA_VERSION
	.align		4
.L_716:
        /*0548*/ 	.byte	0x03, 0x5f
        /*054a*/ 	.short	0x0101


	//----- nvinfo : EIATTR_COOP_GROUP_MASK_REGIDS
	.align		4
        /*054c*/ 	.byte	0x04, 0x29
        /*054e*/ 	.short	(.L_718 - .L_717)


	//   ....[0]....
.L_717:
        /*0550*/ 	.word	0xffffffff


	//   ....[1]....
        /*0554*/ 	.word	0xffffffff


	//   ....[2]....
        /*0558*/ 	.word	0xffffffff


	//   ....[3]....
        /*055c*/ 	.word	0xffffffff


	//   ....[4]....
        /*0560*/ 	.word	0xffffffff


	//   ....[5]....
        /*0564*/ 	.word	0xffffffff


	//   ....[6]....
        /*0568*/ 	.word	0xffffffff


	//   ....[7]....
        /*056c*/ 	.word	0xffffffff


	//   ....[8]....
        /*0570*/ 	.word	0xffffffff


	//   ....[9]....
        /*0574*/ 	.word	0xffffffff


	//   ....[10]....
        /*0578*/ 	.word	0xffffffff


	//   ....[11]....
        /*057c*/ 	.word	0xffffffff


	//   ....[12]....
        /*0580*/ 	.word	0xffffffff


	//   ....[13]....
        /*0584*/ 	.word	0xffffffff


	//   ....[14]....
        /*0588*/ 	.word	0xffffffff


	//   ....[15]....
        /*058c*/ 	.word	0xffffffff


	//----- nvinfo : EIATTR_COOP_GROUP_INSTR_OFFSETS
	.align		4
.L_718:
        /*0590*/ 	.byte	0x04, 0x28
        /*0592*/ 	.short	(.L_720 - .L_719)


	//   ....[0]....
.L_719:
        /*0594*/ 	.word	0x00006930


	//   ....[1]....
        /*0598*/ 	.word	0x00006a80


	//   ....[2]....
        /*059c*/ 	.word	0x00006ab0


	//   ....[3]....
        /*05a0*/ 	.word	0x00006bb0


	//   ....[4]....
        /*05a4*/ 	.word	0x0000cb80


	//   ....[5]....
        /*05a8*/ 	.word	0x0000cd00


	//   ....[6]....
        /*05ac*/ 	.word	0x0000cd30


	//   ....[7]....
        /*05b0*/ 	.word	0x0000ce80


	//   ....[8]....
        /*05b4*/ 	.word	0x00014df0


	//   ....[9]....
        /*05b8*/ 	.word	0x00014e60


	//   ....[10]....
        /*05bc*/ 	.word	0x00014ee0


	//   ....[11]....
        /*05c0*/ 	.word	0x00014fe0


	//   ....[12]....
        /*05c4*/ 	.word	0x00018320


	//   ....[13]....
        /*05c8*/ 	.word	0x00018330


	//   ....[14]....
        /*05cc*/ 	.word	0x00018410


	//   ....[15]....
        /*05d0*/ 	.word	0x00018420


	//----- nvinfo : EIATTR_VRC_CTA_INIT_COUNT
	.align		4
.L_720:
        /*05d4*/ 	.byte	0x02, 0x4a
	.zero		1
	.zero		1


	//----- nvinfo : EIATTR_EXIT_INSTR_OFFSETS
	.align		4
        /*05d8*/ 	.byte	0x04, 0x1c
        /*05da*/ 	.short	(.L_722 - .L_721)


	//   ....[0]....
.L_721:
        /*05dc*/ 	.word	0x00000660


	//   ....[1]....
        /*05e0*/ 	.word	0x00001450


	//   ....[2]....
        /*05e4*/ 	.word	0x000014e0


	//   ....[3]....
        /*05e8*/ 	.word	0x0001a130


	//   ....[4]....
        /*05ec*/ 	.word	0x0001a290


	//   ....[5]....
        /*05f0*/ 	.word	0x0001a2b0


	//----- nvinfo : EIATTR_CRS_STACK_SIZE
	.align		4
.L_722:
        /*05f4*/ 	.byte	0x04, 0x1e
        /*05f6*/ 	.short	(.L_724 - .L_723)
.L_723:
        /*05f8*/ 	.word	0x00000000


	//----- nvinfo : EIATTR_CBANK_PARAM_SIZE
	.align		4
.L_724:
        /*05fc*/ 	.byte	0x03, 0x19
        /*05fe*/ 	.short	0x01d0


	//----- nvinfo : EIATTR_PARAM_CBANK
	.align		4
        /*0600*/ 	.byte	0x04, 0x0a
        /*0602*/ 	.short	(.L_726 - .L_725)
	.align		4
.L_725:
        /*0604*/ 	.word	index@(.nv.constant0._ZN5flash16flash_fwd_kernelI23Flash_fwd_kernel_traitsILi256ELi64ELi64ELi4ELb0ELb0EN7cutlass6half_tE19Flash_kernel_traitsILi256ELi64ELi64ELi4ES3_EELb1ELb0ELb1ELb1ELb0ELb0ELb0ELb1EEEvNS_16Flash_fwd_paramsE)
        /*0608*/ 	.short	0x0380
        /*060a*/ 	.short	0x01d0


	//----- nvinfo : EIATTR_SW_WAR
	.align		4
.L_726:
        /*060c*/ 	.byte	0x04, 0x36
        /*060e*/ 	.short	(.L_728 - .L_727)
.L_727:
        /*0610*/ 	.word	0x00000008
.L_728:


//--------------------- .nv.info._ZN5flash16flash_fwd_kernelI23Flash_fwd_kernel_traitsILi256ELi64ELi64ELi4ELb0ELb0EN7cutlass6half_tE19Flash_kernel_traitsILi256ELi64ELi64ELi4ES3_EELb0ELb0ELb1ELb1ELb0ELb0ELb1ELb0EEEvNS_16Flash_fwd_paramsE --------------------------
	.section	.nv.info._ZN5flash16flash_fwd_kernelI23Flash_fwd_kernel_traitsILi256ELi64ELi64ELi4ELb0ELb0EN7cutlass6half_tE19Flash_kernel_traitsILi256ELi64ELi64ELi4ES3_EELb0ELb0ELb1ELb1ELb0ELb0ELb1ELb0EEEvNS_16Flash_fwd_paramsE,"",@"SHT_CUDA_INFO"
	.sectionflags	@""
	.align	4


	//----- nvinfo : EIATTR_CUDA_API_VERSION
	.align		4
        /*0000*/ 	.byte	0x04, 0x37
        /*0002*/ 	.short	(.L_730 - .L_729)
.L_729:
        /*0004*/ 	.word	0x00000082


	//----- nvinfo : EIATTR_KPARAM_INFO
	.align		4
.L_730:
        /*0008*/ 	.byte	0x04, 0x17
        /*000a*/ 	.short	(.L_732 - .L_731)
.L_731:
        /*000c*/ 	.word	0x00000000
        /*0010*/ 	.short	0x0000
        /*0012*/ 	.short	0x0000
        /*0014*/ 	.byte	0x00, 0xf0, 0x41, 0x07


	//----- nvinfo : EIATTR_SPARSE_MMA_MASK
	.align		4
.L_732:
        /*0018*/ 	.byte	0x03, 0x50
        /*001a*/ 	.short	0x0000


	//----- nvinfo : EIATTR_MAXREG_COUNT
	.align		4
        /*001c*/ 	.byte	0x03, 0x1b
        /*001e*/ 	.short	0x00ff


	//----- nvinfo : EIATTR_NUM_BARRIERS
	.align		4
        /*0020*/ 	.byte	0x02, 0x4c
        /*0022*/ 	.byte	0x01
	.zero		1


	//----- nvinfo : EIATTR_MERCURY_ISA_VERSION
	.align		4
        /*0024*/ 	.byte	0x03, 0x5f
        /*0026*/ 	.short	0x0101


	//----- nvinfo : EIATTR_COOP_GROUP_MASK_REGIDS
	.align		4
        /*0028*/ 	.byte	0x04, 0x29
        /*002a*/ 	.short	(.L_734 - .L_733)


	//   ....[0]....
.L_733:
        /*002c*/ 	.word	0xffffffff


	//   ....[1]....
        /*0030*/ 	.word	0xffffffff


	//   ....[2]....
        /*0034*/ 	.word	0xffffffff


	//   ....[3]....
        /*0038*/ 	.word	0xffffffff


	//   ....[4]....
        /*003c*/ 	.word	0xffffffff


	//   ....[5]....
        /*0040*/ 	.word	0xffffffff


	//   ....[6]....
        /*0044*/ 	.word	0xffffffff


	//   ....[7]....
        /*0048*/ 	.word	0xffffffff


	//   ....[8]....
        /*004c*/ 	.word	0xffffffff


	//   ....[9]....
        /*0050*/ 	.word	0xffffffff


	//   ....[10]....
        /*0054*/ 	.word	0xffffffff


	//   ....[11]....
        /*0058*/ 	.word	0xffffffff


	//   ....[12]....
        /*005c*/ 	.word	0xffffffff


	//   ....[13]....
        /*0060*/ 	.word	0xffffffff


	//   ....[14]....
        /*0064*/ 	.word	0xffffffff


	//   ....[15]....
        /*0068*/ 	.word	0xffffffff


	//----- nvinfo : EIATTR_COOP_GROUP_INSTR_OFFSETS
	.align		4
.L_734:
        /*006c*/ 	.byte	0x04, 0x28
        /*006e*/ 	.short	(.L_736 - .L_735)


	//   ....[0]....
.L_735:
        /*0070*/ 	.word	0x000067c0


	//   ....[1]....
        /*0074*/ 	.word	0x00006830


	//   ....[2]....
        /*0078*/ 	.word	0x000068c0


	//   ....[3]....
        /*007c*/ 	.word	0x000068f0


	//   ....[4]....
        /*0080*/ 	.word	0x0000af20


	//   ....[5]....
        /*0084*/ 	.word	0x0000af50


	//   ....[6]....
        /*0088*/ 	.word	0x0000af70


	//   ....[7]....
        /*008c*/ 	.word	0x0000af90


	//   ....[8]....
        /*0090*/ 	.word	0x00010080


	//   ....[9]....
        /*0094*/ 	.word	0x000100d0


	//   ....[10]....
        /*0098*/ 	.word	0x00010130


	//   ....[11]....
        /*009c*/ 	.word	0x00010140


	//   ....[12]....
        /*00a0*/ 	.word	0x00011dc0


	//   ....[13]....
        /*00a4*/ 	.word	0x00011e00


	//   ....[14]....
        /*00a8*/ 	.word	0x00011ed0


	//   ....[15]....
        /*00ac*/ 	.word	0x00011ef0


	//----- nvinfo : EIATTR_VRC_CTA_INIT_COUNT
	.align		4
.L_736:
        /*00b0*/ 	.byte	0x02, 0x4a
	.zero		1
	.zero		1


	//----- nvinfo : EIATTR_EXIT_INSTR_OFFSETS
	.align		4
        /*00b4*/ 	.byte	0x04, 0x1c
        /*00b6*/ 	.short	(.L_738 - .L_737)


	//   ....[0]....
.L_737:
        /*00b8*/ 	.word	0x00000490


	//   ....[1]....
        /*00bc*/ 	.word	0x00001290


	//   ....[2]....
        /*00c0*/ 	.word	0x00001320


	//   ....[3]....
        /*00c4*/ 	.word	0x00013b60


	//   ....[4]....
        /*00c8*/ 	.word	0x00013cb0


	//   ....[5]....
        /*00cc*/ 	.word	0x00013cd0


	//----- nvinfo : EIATTR_CRS_STACK_SIZE
	.align		4
.L_738:
        /*00d0*/ 	.byte	0x04, 0x1e
        /*00d2*/ 	.short	(.L_740 - .L_739)
.L_739:
        /*00d4*/ 	.word	0x00000000


	//----- nvinfo : EIATTR_CBANK_PARAM_SIZE
	.align		4
.L_740:
        /*00d8*/ 	.byte	0x03, 0x19
        /*00da*/ 	.short	0x01d0


	//----- nvinfo : EIATTR_PARAM_CBANK
	.align		4
        /*00dc*/ 	.byte	0x04, 0x0a
        /*00de*/ 	.short	(.L_742 - .L_741)
	.align		4
.L_741:
        /*00e0*/ 	.word	index@(.nv.constant0._ZN5flash16flash_fwd_kernelI23Flash_fwd_kernel_traitsILi256ELi64ELi64ELi4ELb0ELb0EN7cutlass6half_tE19Flash_kernel_traitsILi256ELi64ELi64ELi4ES3_EELb0ELb0ELb1ELb1ELb0ELb0ELb1ELb0EEEvNS_16Flash_fwd_paramsE)
        /*00e4*/ 	.short	0x0380
        /*00e6*/ 	.short	0x01d0


	//----- nvinfo : EIATTR_SW_WAR
	.align		4
.L_742:
        /*00e8*/ 	.byte	0x04, 0x36
        /*00ea*/ 	.short	(.L_744 - .L_743)
.L_743:
        /*00ec*/ 	.word	0x00000008
.L_744:


//--------------------- .nv.info._ZN5flash16flash_fwd_kernelI23Flash_fwd_kernel_traitsILi256ELi128ELi64ELi8ELb0ELb0EN7cutlass6half_tE19Flash_kernel_traitsILi256ELi128ELi64ELi8ES3_EELb1ELb0ELb0ELb0ELb0ELb0ELb0ELb0EEEvNS_16Flash_fwd_paramsE --------------------------
	.section	.nv.info._ZN5flash16flash_fwd_kernelI23Flash_fwd_kernel_traitsILi256ELi128ELi64ELi8ELb0ELb0EN7cutlass6half_tE19Flash_kernel_traitsILi256ELi128ELi64ELi8ES3_EELb1ELb0ELb0ELb0ELb0ELb0ELb0ELb0EEEvNS_16Flash_fwd_paramsE,"",@"SHT_CUDA_INFO"
	.sectionflags	@""
	.align	4


	//----- nvinfo : EIATTR_CUDA_API_VERSION
	.align		4
        /*0000*/ 	.byte	0x04, 0x37
        /*0002*/ 	.short	(.L_746 - .L_745)
.L_745:
        /*0004*/ 	.word	0x00000082


	//----- nvinfo : EIATTR_KPARAM_INFO
	.align		4
.L_746:
        /*0008*/ 	.byte	0x04, 0x17
        /*000a*/ 	.short	(.L_748 - .L_747)
.L_747:
        /*000c*/ 	.word	0x00000000
        /*0010*/ 	.short	0x0000
        /*0012*/ 	.short	0x0000
        /*0014*/ 	.byte	0x00, 0xf0, 0x41, 0x07


	//----- nvinfo : EIATTR_SPARSE_MMA_MASK
	.align		4
.L_748:
        /*0018*/ 	.byte	0x03, 0x50
        /*001a*/ 	.short	0x0000


	//----- nvinfo : EIATTR_MAXREG_COUNT
	.align		4
        /*001c*/ 	.byte	0x03, 0x1b
        /*001e*/ 	.short	0x00ff


	//----- nvinfo : EIATTR_NUM_BARRIERS
	.align		4
        /*0020*/ 	.byte	0x02, 0x4c
        /*0022*/ 	.byte	0x01
	.zero		1


	//----- nvinfo : EIATTR_MERCURY_ISA_VERSION
	.align		4
        /*0024*/ 	.byte	0x03, 0x5f
        /*0026*/ 	.short	0x0101


	//----- nvinfo : EIATTR_COOP_GROUP_MASK_REGIDS
	.align		4
        /*0028*/ 	.byte	0x04, 0x29
        /*002a*/ 	.short	(.L_750 - .L_749)


	//   ....[0]....
.L_749:
        /*002c*/ 	.word	0xffffffff


	//   ....[1]....
        /*0030*/ 	.word	0xffffffff


	//   ....[2]....
        /*0034*/ 	.word	0xffffffff


	//   ....[3]....
        /*0038*/ 	.word	0xffffffff


	//   ....[4]....
        /*003c*/ 	.word	0xffffffff


	//   ....[5]....
        /*0040*/ 	.word	0xffffffff


	//   ....[6]....
        /*0044*/ 	.word	0xffffffff


	//   ....[7]....
        /*0048*/ 	.word	0xffffffff


	//   ....[8]....
        /*004c*/ 	.word	0xffffffff


	//   ....[9]....
        /*0050*/ 	.word	0xffffffff


	//   ....[10]....
        /*0054*/ 	.word	0xffffffff


	//   ....[11]....
        /*0058*/ 	.word	0xffffffff


	//----- nvinfo : EIATTR_COOP_GROUP_INSTR_OFFSETS
	.align		4
.L_750:
        /*005c*/ 	.byte	0x04, 0x28
        /*005e*/ 	.short	(.L_752 - .L_751)


	//   ....[0]....
.L_751:
        /*0060*/ 	.word	0x00004960


	//   ....[1]....
        /*0064*/ 	.word	0x00004a50


	//   ....[2]....
        /*0068*/ 	.word	0x00004ad0


	//   ....[3]....
        /*006c*/ 	.word	0x00004be0


	//   ....[4]....
        /*0070*/ 	.word	0x00007fa0


	//   ....[5]....
        /*0074*/ 	.word	0x00008020


	//   ....[6]....
        /*0078*/ 	.word	0x000082c0


	//   ....[7]....
        /*007c*/ 	.word	0x000082d0


	//   ....[8]....
        /*0080*/ 	.word	0x0000a690


	//   ....[9]....
        /*0084*/ 	.word	0x0000a6d0


	//   ....[10]....
        /*0088*/ 	.word	0x0000a7a0


	//   ....[11]....
        /*008c*/ 	.word	0x0000a7c0


	//----- nvinfo : EIATTR_VRC_CTA_INIT_COUNT
	.align		4
.L_752:
        /*0090*/ 	.byte	0x02, 0x4a
	.zero		1
	.zero		1


	//----- nvinfo : EIATTR_EXIT_INSTR_OFFSETS
	.align		4
        /*0094*/ 	.byte	0x04, 0x1c
        /*0096*/ 	.short	(.L_754 - .L_753)


	//   ....[0]....
.L_753:
        /*0098*/ 	.word	0x00000660


	//   ....[1]....
        /*009c*/ 	.word	0x00001300


	//   ....[2]....
        /*00a0*/ 	.word	0x00001390


	//   ....[3]....
        /*00a4*/ 	.word	0x0000c470


	//   ....[4]....
        /*00a8*/ 	.word	0x0000c5d0


	//   ....[5]....
        /*00ac*/ 	.word	0x0000c5f0


	//----- nvinfo : EIATTR_CRS_STACK_SIZE
	.align		4
.L_754:
        /*00b0*/ 	.byte	0x04, 0x1e
        /*00b2*/ 	.short	(.L_756 - .L_755)
.L_755:
        /*00b4*/ 	.word	0x00000000


	//----- nvinfo : EIATTR_CBANK_PARAM_SIZE
	.align		4
.L_756:
        /*00b8*/ 	.byte	0x03, 0x19
        /*00ba*/ 	.short	0x01d0


	//----- nvinfo : EIATTR_PARAM_CBANK
	.align		4
        /*00bc*/ 	.byte	0x04, 0x0a
        /*00be*/ 	.short	(.L_758 - .L_757)
	.align		4
.L_757:
        /*00c0*/ 	.word	index@(.nv.constant0._ZN5flash16flash_fwd_kernelI23Flash_fwd_kernel_traitsILi256ELi128ELi64ELi8ELb0ELb0EN7cutlass6half_tE19Flash_kernel_traitsILi256ELi128ELi64ELi8ES3_EELb1ELb0ELb0ELb0ELb0ELb0ELb0ELb0EEEvNS_16Flash_fwd_paramsE)
        /*00c4*/ 	.short	0x0380
        /*00c6*/ 	.short	0x01d0


	//----- nvinfo : EIATTR_SW_WAR
	.align		4
.L_758:
        /*00c8*/ 	.byte	0x04, 0x36
        /*00ca*/ 	.short	(.L_760 - .L_759)
.L_759:
        /*00cc*/ 	.word	0x00000008
.L_760:


//--------------------- .nv.info._ZN5flash16flash_fwd_kernelI23Flash_fwd_kernel_traitsILi256ELi128ELi64ELi8ELb0ELb0EN7cutlass6half_tE19Flash_kernel_traitsILi256ELi128ELi64ELi8ES3_EELb1ELb0ELb1ELb0ELb0ELb0ELb0ELb0EEEvNS_16Flash_fwd_paramsE --------------------------
	.section	.nv.info._ZN5flash16flash_fwd_kernelI23Flash_fwd_kernel_traitsILi256ELi128ELi64ELi8ELb0ELb0EN7cutlass6half_tE19Flash_kernel_traitsILi256ELi128ELi64ELi8ES3_EELb1ELb0ELb1ELb0ELb0ELb0ELb0ELb0EEEvNS_16Flash_fwd_paramsE,"",@"SHT_CUDA_INFO"
	.sectionflags	@""
	.align	4


	//----- nvinfo : EIATTR_CUDA_API_VERSION
	.align		4
        /*0000*/ 	.byte	0x04, 0x37
        /*0002*/ 	.short	(.L_762 - .L_761)
.L_761:
        /*0004*/ 	.word	0x00000082


	//----- nvinfo : EIATTR_KPARAM_INFO
	.align		4
.L_762:
        /*0008*/ 	.byte	0x04, 0x17
        /*000a*/ 	.short	(.L_764 - .L_763)
.L_763:
        /*000c*/ 	.word	0x00000000
        /*0010*/ 	.short	0x0000
        /*0012*/ 	.short	0x0000
        /*0014*/ 	.byte	0x00, 0xf0, 0x41, 0x07


	//----- nvinfo : EIATTR_SPARSE_MMA_MASK
	.align		4
.L_764:
        /*0018*/ 	.byte	0x03, 0x50
        /*001a*/ 	.short	0x0000


	//----- nvinfo : EIATTR_MAXREG_COUNT
	.align		4
        /*001c*/ 	.byte	0x03, 0x1b
        /*001e*/ 	.short	0x00ff


	//----- nvinfo : EIATTR_NUM_BARRIERS
	.align		4
        /*0020*/ 	.byte	0x02, 0x4c
        /*0022*/ 	.byte	0x01
	.zero		1


	//----- nvinfo : EIATTR_MERCURY_ISA_VERSION
	.align		4
        /*0024*/ 	.byte	0x03, 0x5f
        /*0026*/ 	.short	0x0101


	//----- nvinfo : EIATTR_COOP_GROUP_MASK_REGIDS
	.align		4
        /*0028*/ 	.byte	0x04, 0x29
        /*002a*/ 	.short	(.L_766 - .L_765)


	//   ....[0]....
.L_765:
        /*002c*/ 	.word	0xffffffff


	//   ....[1]....
        /*0030*/ 	.word	0xffffffff


	//   ....[2]....
        /*0034*/ 	.word	0xffffffff


	//   ....[3]....
        /*0038*/ 	.word	0xffffffff


	//   ....[4]....
        /*003c*/ 	.word	0xffffffff


	//   ....[5]....
        /*0040*/ 	.word	0xffffffff


	//   ....[6]....
        /*0044*/ 	.word	0xffffffff


	//   ....[7]....
        /*0048*/ 	.word	0xffffffff


	//   ....[8]....
        /*004c*/ 	.word	0xffffffff


	//   ....[9]....
        /*0050*/ 	.word	0xffffffff


	//   ....[10]....
        /*0054*/ 	.word	0xffffffff


	//   ....[11]....
        /*0058*/ 	.word	0xffffffff


	//   ....[12]....
        /*005c*/ 	.word	0xffffffff


	//   ....[13]....
        /*0060*/ 	.word	0xffffffff


	//   ....[14]....
        /*0064*/ 	.word	0xffffffff


	//   ....[15]....
        /*0068*/ 	.word	0xffffffff


	//   ....[16]....
        /*006c*/ 	.word	0xffffffff


	//   ....[17]....
        /*0070*/ 	.word	0xffffffff


	//   ....[18]....
        /*0074*/ 	.word	0xffffffff


	//   ....[19]....
        /*0078*/ 	.word	0xffffffff


	//----- nvinfo : EIATTR_COOP_GROUP_INSTR_OFFSETS
	.align		4
.L_766:
        /*007c*/ 	.byte	0x04, 0x28
        /*007e*/ 	.short	(.L_768 - .L_767)


	//   ....[0]....
.L_767:
        /*0080*/ 	.word	0x00004f40


	//   ....[1]....
        /*0084*/ 	.word	0x00004fc0


	//   ....[2]....
        /*0088*/ 	.word	0x00005130


	//   ....[3]....
        /*008c*/ 	.word	0x000051c0


	//   ....[4]....
        /*0090*/ 	.word	0x00008de0


	//   ....[5]....
        /*0094*/ 	.word	0x00008e20


	//   ....[6]....
        /*0098*/ 	.word	0x00008f30


	//   ....[7]....
        /*009c*/ 	.word	0x00008f70


	//   ....[8]....
        /*00a0*/ 	.word	0x0000d570


	//   ....[9]....
        /*00a4*/ 	.word	0x0000d630


	//   ....[10]....
        /*00a8*/ 	.word	0x0000d6a0


	//   ....[11]....
        /*00ac*/ 	.word	0x0000d710


	//   ....[12]....
        /*00b0*/ 	.word	0x00011db0


	//   ....[13]....
        /*00b4*/ 	.word	0x00011e70


	//   ....[14]....
        /*00b8*/ 	.word	0x00011f80


	//   ....[15]....
        /*00bc*/ 	.word	0x00011fb0


	//   ....[16]....
        /*00c0*/ 	.word	0x00014430


	//   ....[17]....
        /*00c4*/ 	.word	0x00014470


	//   ....[18]....
        /*00c8*/ 	.word	0x000145d0


	//   ....[19]....
        /*00cc*/ 	.word	0x00014600


	//----- nvinfo : EIATTR_VRC_CTA_INIT_COUNT
	.align		4
.L_768:
        /*00d0*/ 	.byte	0x02, 0x4a
	.zero		1
	.zero		1


	//----- nvinfo : EIATTR_EXIT_INSTR_OFFSETS
	.align		4
        /*00d4*/ 	.byte	0x04, 0x1c
        /*00d6*/ 	.short	(.L_770 - .L_769)


	//   ....[0]....
.L_769:
        /*00d8*/ 	.word	0x00000650


	//   ....[1]....
        /*00dc*/ 	.word	0x00001420


	//   ....[2]....
        /*00e0*/ 	.word	0x000014b0


	//   ....[3]....
        /*00e4*/ 	.word	0x00016200


	//   ....[4]....
        /*00e8*/ 	.word	0x00016360


	//   ....[5]....
        /*00ec*/ 	.word	0x00016380


	//----- nvinfo : EIATTR_CRS_STACK_SIZE
	.align		4
.L_770:
        /*00f0*/ 	.byte	0x04, 0x1e
        /*00f2*/ 	.short	(.L_772 - .L_771)
.L_771:
        /*00f4*/ 	.word	0x00000000


	//----- nvinfo : EIATTR_CBANK_PARAM_SIZE
	.align		4
.L_772:
        /*00f8*/ 	.byte	0x03, 0x19
        /*00fa*/ 	.short	0x01d0


	//----- nvinfo : EIATTR_PARAM_CBANK
	.align		4
        /*00fc*/ 	.byte	0x04, 0x0a
        /*00fe*/ 	.short	(.L_774 - .L_773)
	.align		4
.L_773:
        /*0100*/ 	.word	index@(.nv.constant0._ZN5flash16flash_fwd_kernelI23Flash_fwd_kernel_traitsILi256ELi128ELi64ELi8ELb0ELb0EN7cutlass6half_tE19Flash_kernel_traitsILi256ELi128ELi64ELi8ES3_EELb1ELb0ELb1ELb0ELb0ELb0ELb0ELb0EEEvNS_16Flash_fwd_paramsE)
        /*0104*/ 	.short	0x0380
        /*0106*/ 	.short	0x01d0


	//----- nvinfo : EIATTR_SW_WAR
	.align		4
.L_774:
        /*0108*/ 	.byte	0x04, 0x36
        /*010a*/ 	.short	(.L_776 - .L_775)
.L_775:
        /*010c*/ 	.word	0x00000008
.L_776:


//--------------------- .nv.info._ZN5flash16flash_fwd_kernelI23Flash_fwd_kernel_traitsILi256ELi128ELi64ELi8ELb0ELb0EN7cutlass6half_tE19Flash_kernel_traitsILi256ELi128ELi64ELi8ES3_EELb1ELb0ELb0ELb0ELb0ELb1ELb0ELb0EEEvNS_16Flash_fwd_paramsE --------------------------
	.section	.nv.info._ZN5flash16flash_fwd_kernelI23Flash_fwd_kernel_traitsILi256ELi128ELi64ELi8ELb0ELb0EN7cutlass6half_tE19Flash_kernel_traitsILi256ELi128ELi64ELi8ES3_EELb1ELb0ELb0ELb0ELb0ELb1ELb0ELb0EEEvNS_16Flash_fwd_paramsE,"",@"SHT_CUDA_INFO"
	.sectionflags	@""
	.align	4


	//----- nvinfo : EIATTR_CUDA_API_VERSION
	.align		4
        /*0000*/ 	.byte	0x04, 0x37
        /*0002*/ 	.short	(.L_778 - .L_777)
.L_777:
        /*0004*/ 	.word	0x00000082


	//----- nvinfo : EIATTR_KPARAM_INFO
	.align		4
.L_778:
        /*0008*/ 	.byte	0x04, 0x17
        /*000a*/ 	.short	(.L_780 - .L_779)
.L_779:
        /*000c*/ 	.word	0x00000000
        /*0010*/ 	.short	0x0000
        /*0012*/ 	.short	0x0000
        /*0014*/ 	.byte	0x00, 0xf0, 0x41, 0x07


	//----- nvinfo : EIATTR_SPARSE_MMA_MASK
	.align		4
.L_780:
        /*0018*/ 	.byte	0x03, 0x50
        /*001a*/ 	.short	0x0000


	//----- nvinfo : EIATTR_MAXREG_COUNT
	.align		4
        /*001c*/ 	.byte	0x03, 0x1b
        /*001e*/ 	.short	0x00ff


	//----- nvinfo : EIATTR_NUM_BARRIERS
	.align		4
        /*0020*/ 	.byte	0x02, 0x4c
        /*0022*/ 	.byte	0x01
	.zero		1


	//----- nvinfo : EIATTR_MERCURY_ISA_VERSION
	.align		4
        /*0024*/ 	.byte	0x03, 0x5f
        /*0026*/ 	.short	0x0101


	//----- nvinfo : EIATTR_INT_WARP_WIDE_INSTR_OFFSETS
	.align		4
        /*0028*/ 	.byte	0x04, 0x31
        /*002a*/ 	.short	(.L_782 - .L_781)


	//   ....[0]....
.L_781:
        /*002c*/ 	.word	0x00001d30


	//----- nvinfo : EIATTR_COOP_GROUP_MASK_REGIDS
	.align		4
.L_782:
        /*0030*/ 	.byte	0x04, 0x29
        /*0032*/ 	.short	(.L_784 - .L_783)


	//   ....[0]....
.L_783:
        /*0034*/ 	.word	0xffffffff


	//   ....[1]....
        /*0038*/ 	.word	0xffffffff


	//   ....[2]....
        /*003c*/ 	.word	0xffffffff


	//   ....[3]....
        /*0040*/ 	.word	0xffffffff


	//   ....[4]....
        /*0044*/ 	.word	0xffffffff


	//   ....[5]....
        /*0048*/ 	.word	0xffffffff


	//   ....[6]....
        /*004c*/ 	.word	0xffffffff


	//   ....[7]....
        /*0050*/ 	.word	0xffffffff


	//   ....[8]....
        /*0054*/ 	.word	0xffffffff


	//   ....[9]....
        /*0058*/ 	.word	0xffffffff


	//   ....[10]....
        /*005c*/ 	.word	0xffffffff


	//   ....[11]....
        /*0060*/ 	.word	0xffffffff


	//----- nvinfo : EIATTR_COOP_GROUP_INSTR_OFFSETS
	.align		4
.L_784:
        /*0064*/ 	.byte	0x04, 0x28
        /*0066*/ 	.short	(.L_786 - .L_785)


	//   ....[0]....
.L_785:
        /*0068*/ 	.word	0x00003910


	//   ....[1]....
        /*006c*/ 	.word	0x00003990


	//   ....[2]....
        /*0070*/ 	.word	0x00003b00


	//   ....[3]....
        /*0074*/ 	.word	0x00003b60


	//   ....[4]....
        /*0078*/ 	.word	0x00006b80


	//   ....[5]....
        /*007c*/ 	.word	0x00006bc0


	//   ....[6]....
        /*0080*/ 	.word	0x00006d90


	//   ....[7]....
        /*0084*/ 	.word	0x00006dc0


	//   ....[8]....
        /*0088*/ 	.word	0x000092d0


	//   ....[9]....
        /*008c*/ 	.word	0x00009300


	//   ....[10]....
        /*0090*/ 	.word	0x00009410


	//   ....[11]....
        /*0094*/ 	.word	0x00009430


	//----- nvinfo : EIATTR_VRC_CTA_INIT_COUNT
	.align		4
.L_786:
        /*0098*/ 	.byte	0x02, 0x4a
	.zero		1
	.zero		1


	//----- nvinfo : EIATTR_EXIT_INSTR_OFFSETS
	.align		4
        /*009c*/ 	.byte	0x04, 0x1c
        /*009e*/ 	.short	(.L_788 - .L_787)


	//   ....[0]....
.L_787:
        /*00a0*/ 	.word	0x00000660


	//   ....[1]....
        /*00a4*/ 	.word	0x00001190


	//   ....[2]....
        /*00a8*/ 	.word	0x00001220


	//   ....[3]....
        /*00ac*/ 	.word	0x0000afe0


	//   ....[4]....
        /*00b0*/ 	.word	0x0000b0f0


	//----- nvinfo : EIATTR_CRS_STACK_SIZE
	.align		4
.L_788:
        /*00b4*/ 	.byte	0x04, 0x1e
        /*00b6*/ 	.short	(.L_790 - .L_789)
.L_789:
        /*00b8*/ 	.word	0x00000000


	//----- nvinfo : EIATTR_CBANK_PARAM_SIZE
	.align		4
.L_790:
        /*00bc*/ 	.byte	0x03, 0x19
        /*00be*/ 	.short	0x01d0


	//----- nvinfo : EIATTR_PARAM_CBANK
	.align		4
        /*00c0*/ 	.byte	0x04, 0x0a
        /*00c2*/ 	.short	(.L_792 - .L_791)
	.align		4
.L_791:
        /*00c4*/ 	.word	index@(.nv.constant0._ZN5flash16flash_fwd_kernelI23Flash_fwd_kernel_traitsILi256ELi128ELi64ELi8ELb0ELb0EN7cutlass6half_tE19Flash_kernel_traitsILi256ELi128ELi64ELi8ES3_EELb1ELb0ELb0ELb0ELb0ELb1ELb0ELb0EEEvNS_16Flash_fwd_paramsE)
        /*00c8*/ 	.short	0x0380
        /*00ca*/ 	.short	0x01d0


	//----- nvinfo : EIATTR_SW_WAR
	.align		4
.L_792:
        /*00cc*/ 	.byte	0x04, 0x36
        /*00ce*/ 	.short	(.L_794 - .L_793)
.L_793:
        /*00d0*/ 	.word	0x00000008
.L_794:


//--------------------- .nv.info._ZN5flash16flash_fwd_kernelI23Flash_fwd_kernel_traitsILi256ELi128ELi64ELi8ELb0ELb0EN7cutlass6half_tE19Flash_kernel_traitsILi256ELi128ELi64ELi8ES3_EELb0ELb0ELb0ELb0ELb0ELb1ELb1ELb0EEEvNS_16Flash_fwd_paramsE --------------------------
	.section	.nv.info._ZN5flash16flash_fwd_kernelI23Flash_fwd_kernel_traitsILi256ELi128ELi64ELi8ELb0ELb0EN7cutlass6half_tE19Flash_kernel_traitsILi256ELi128ELi64ELi8ES3_EELb0ELb0ELb0ELb0ELb0ELb1ELb1ELb0EEEvNS_16Flash_fwd_paramsE,"",@"SHT_CUDA_INFO"
	.sectionflags	@""
	.align	4


	//----- nvinfo : EIATTR_CUDA_API_VERSION
	.align		4
        /*0000*/ 	.byte	0x04, 0x37
        /*0002*/ 	.short	(.L_796 - .L_795)
.L_795:
        /*0004*/ 	.word	0x00000082


	//----- nvinfo : EIATTR_KPARAM_INFO
	.align		4
.L_796:
        /*0008*/ 	.byte	0x04, 0x17
        /*000a*/ 	.short	(.L_798 - .L_797)
.L_797:
        /*000c*/ 	.word	0x00000000
        /*0010*/ 	.short	0x0000
        /*0012*/ 	.short	0x0000
        /*0014*/ 	.byte	0x00, 0xf0, 0x41, 0x07


	//----- nvinfo : EIATTR_SPARSE_MMA_MASK
	.align		4
.L_798:
        /*0018*/ 	.byte	0x03, 0x50
        /*001a*/ 	.short	0x0000


	//----- nvinfo : EIATTR_MAXREG_COUNT
	.align		4
        /*001c*/ 	.byte	0x03, 0x1b
        /*001e*/ 	.short	0x00ff


	//----- nvinfo : EIATTR_NUM_BARRIERS
	.align		4
        /*0020*/ 	.byte	0x02, 0x4c
        /*0022*/ 	.byte	0x01
	.zero		1


	//----- nvinfo : EIATTR_MERCURY_ISA_VERSION
	.align		4
        /*0024*/ 	.byte	0x03, 0x5f
        /*0026*/ 	.short	0x0101


	//----- nvinfo : EIATTR_COOP_GROUP_MASK_REGIDS
	.align		4
        /*0028*/ 	.byte	0x04, 0x29
        /*002a*/ 	.short	(.L_800 - .L_799)


	//   ....[0]....
.L_799:
        /*002c*/ 	.word	0xffffffff


	//   ....[1]....
        /*0030*/ 	.word	0xffffffff


	//   ....[2]....
        /*0034*/ 	.word	0xffffffff


	//   ....[3]....
        /*0038*/ 	.word	0xffffffff


	//   ....[4]....
        /*003c*/ 	.word	0xffffffff


	//   ....[5]....
        /*0040*/ 	.word	0xffffffff


	//   ....[6]....
        /*0044*/ 	.word	0xffffffff


	//   ....[7]....
        /*0048*/ 	.word	0xffffffff


	//   ....[8]....
        /*004c*/ 	.word	0xffffffff


	//   ....[9]....
        /*0050*/ 	.word	0xffffffff


	//   ....[10]....
        /*0054*/ 	.word	0xffffffff


	//   ....[11]....
        /*0058*/ 	.word	0xffffffff


	//----- nvinfo : EIATTR_COOP_GROUP_INSTR_OFFSETS
	.align		4
.L_800:
        /*005c*/ 	.byte	0x04, 0x28
        /*005e*/ 	.short	(.L_802 - .L_801)


	//   ....[0]....
.L_801:
        /*0060*/ 	.word	0x000037d0


	//   ....[1]....
        /*0064*/ 	.word	0x00003820


	//   ....[2]....
        /*0068*/ 	.word	0x000038b0


	//   ....[3]....
        /*006c*/ 	.word	0x000038e0


	//   ....[4]....
        /*0070*/ 	.word	0x00006380


	//   ....[5]....
        /*0074*/ 	.word	0x000063b0


	//   ....[6]....
        /*0078*/ 	.word	0x00006440


	//   ....[7]....
        /*007c*/ 	.word	0x00006450


	//   ....[8]....
        /*0080*/ 	.word	0x00008060


	//   ....[9]....
        /*0084*/ 	.word	0x00008090


	//   ....[10]....
        /*0088*/ 	.word	0x00008110


	//   ....[11]....
        /*008c*/ 	.word	0x00008120


	//----- nvinfo : EIATTR_VRC_CTA_INIT_COUNT
	.align		4
.L_802:
        /*0090*/ 	.byte	0x02, 0x4a
	.zero		1
	.zero		1


	//----- nvinfo : EIATTR_EXIT_INSTR_OFFSETS
	.align		4
        /*0094*/ 	.byte	0x04, 0x1c
        /*0096*/ 	.short	(.L_804 - .L_803)


	//   ....[0]....
.L_803:
        /*0098*/ 	.word	0x000003a0


	//   ....[1]....
        /*009c*/ 	.word	0x00000e90


	//   ....[2]....
        /*00a0*/ 	.word	0x00000f20


	//   ....[3]....
        /*00a4*/ 	.word	0x00009da0


	//   ....[4]....
        /*00a8*/ 	.word	0x00009eb0


	//----- nvinfo : EIATTR_CRS_STACK_SIZE
	.align		4
.L_804:
        /*00ac*/ 	.byte	0x04, 0x1e
        /*00ae*/ 	.short	(.L_806 - .L_805)
.L_805:
        /*00b0*/ 	.word	0x00000000


	//----- nvinfo : EIATTR_CBANK_PARAM_SIZE
	.align		4
.L_806:
        /*00b4*/ 	.byte	0x03, 0x19
        /*00b6*/ 	.short	0x01d0


	//----- nvinfo : EIATTR_PARAM_CBANK
	.align		4
        /*00b8*/ 	.byte	0x04, 0x0a
        /*00ba*/ 	.short	(.L_808 - .L_807)
	.align		4
.L_807:
        /*00bc*/ 	.word	index@(.nv.constant0._ZN5flash16flash_fwd_kernelI23Flash_fwd_kernel_traitsILi256ELi128ELi64ELi8ELb0ELb0EN7cutlass6half_tE19Flash_kernel_traitsILi256ELi128ELi64ELi8ES3_EELb0ELb0ELb0ELb0ELb0ELb1ELb1ELb0EEEvNS_16Flash_fwd_paramsE)
        /*00c0*/ 	.short	0x0380
        /*00c2*/ 	.short	0x01d0


	//----- nvinfo : EIATTR_SW_WAR
	.align		4
.L_808:
        /*00c4*/ 	.byte	0x04, 0x36
        /*00c6*/ 	.short	(.L_810 - .L_809)
.L_809:
        /*00c8*/ 	.word	0x00000008
.L_810:


//--------------------- .nv.info._ZN5flash16flash_fwd_kernelI23Flash_fwd_kernel_traitsILi256ELi128ELi64ELi8ELb0ELb0EN7cutlass6half_tE19Flash_kernel_traitsILi256ELi128ELi64ELi8ES3_EELb1ELb0ELb0ELb1ELb0ELb0ELb0ELb0EEEvNS_16Flash_fwd_paramsE --------------------------
	.section	.nv.info._ZN5flash16flash_fwd_kernelI23Flash_fwd_kernel_traitsILi256ELi128ELi64ELi8ELb0ELb0EN7cutlass6half_tE19Flash_kernel_traitsILi256ELi128ELi64ELi8ES3_EELb1ELb0ELb0ELb1ELb0ELb0ELb0ELb0EEEvNS_16Flash_fwd_paramsE,"",@"SHT_CUDA_INFO"
	.sectionflags	@""
	.align	4


	//----- nvinfo : EIATTR_CUDA_API_VERSION
	.align		4
        /*0000*/ 	.byte	0x04, 0x37
        /*0002*/ 	.short	(.L_812 - .L_811)
.L_811:
        /*0004*/ 	.word	0x00000082


	//----- nvinfo : EIATTR_KPARAM_INFO
	.align		4
.L_812:
        /*0008*/ 	.byte	0x04, 0x17
        /*000a*/ 	.short	(.L_814 - .L_813)
.L_813:
        /*000c*/ 	.word	0x00000000
        /*0010*/ 	.short	0x0000
        /*0012*/ 	.short	0x0000
        /*0014*/ 	.byte	0x00, 0xf0, 0x41, 0x07


	//----- nvinfo : EIATTR_SPARSE_MMA_MASK
	.align		4
.L_814:
        /*0018*/ 	.byte	0x03, 0x50
        /*001a*/ 	.short	0x0000


	//----- nvinfo : EIATTR_MAXREG_COUNT
	.align		4
        /*001c*/ 	.byte	0x03, 0x1b
        /*001e*/ 	.short	0x00ff


	//----- nvinfo : EIATTR_NUM_BARRIERS
	.align		4
        /*0020*/ 	.byte	0x02, 0x4c
        /*0022*/ 	.byte	0x01
	.zero		1


	//----- nvinfo : EIATTR_MERCURY_ISA_VERSION
	.align		4
        /*0024*/ 	.byte	0x03, 0x5f
        /*0026*/ 	.short	0x0101


	//----- nvinfo : EIATTR_COOP_GROUP_MASK_REGIDS
	.align		4
        /*0028*/ 	.byte	0x04, 0x29
        /*002a*/ 	.short	(.L_816 - .L_815)


	//   ....[0]....
.L_815:
        /*002c*/ 	.word	0xffffffff


	//   ....[1]....
        /*0030*/ 	.word	0xffffffff


	//   ....[2]....
        /*0034*/ 	.word	0xffffffff


	//   ....[3]....
        /*0038*/ 	.word	0xffffffff


	//   ....[4]....
        /*003c*/ 	.word	0xffffffff


	//   ....[5]....
        /*0040*/ 	.word	0xffffffff


	//   ....[6]....
        /*0044*/ 	.word	0xffffffff


	//   ....[7]....
        /*0048*/ 	.word	0xffffffff


	//   ....[8]....
        /*004c*/ 	.word	0xffffffff


	//   ....[9]....
        /*0050*/ 	.word	0xffffffff


	//   ....[10]....
        /*0054*/ 	.word	0xffffffff


	//   ....[11]....
        /*0058*/ 	.word	0xffffffff


	//----- nvinfo : EIATTR_COOP_GROUP_INSTR_OFFSETS
	.align		4
.L_816:
        /*005c*/ 	.byte	0x04, 0x28
        /*005e*/ 	.short	(.L_818 - .L_817)


	//   ....[0]....
.L_817:
        /*0060*/ 	.word	0x00005270


	//   ....[1]....
        /*0064*/ 	.word	0x000052e0


	//   ....[2]....
        /*0068*/ 	.word	0x00005440


	//   ....[3]....
        /*006c*/ 	.word	0x000054b0


	//   ....[4]....
        /*0070*/ 	.word	0x00009200


	//   ....[5]....
        /*0074*/ 	.word	0x00009240


	//   ....[6]....
        /*0078*/ 	.word	0x00009410


	//   ....[7]....
        /*007c*/ 	.word	0x00009450


	//   ....[8]....
        /*0080*/ 	.word	0x0000b910


	//   ....[9]....
        /*0084*/ 	.word	0x0000b950


	//   ....[10]....
        /*0088*/ 	.word	0x0000ba30


	//   ....[11]....
        /*008c*/ 	.word	0x0000ba40


	//----- nvinfo : EIATTR_VRC_CTA_INIT_COUNT
	.align		4
.L_818:
        /*0090*/ 	.byte	0x02, 0x4a
	.zero		1
	.zero		1


	//----- nvinfo : EIATTR_EXIT_INSTR_OFFSETS
	.align		4
        /*0094*/ 	.byte	0x04, 0x1c
        /*0096*/ 	.short	(.L_820 - .L_819)


	//   ....[0]....
.L_819:
        /*0098*/ 	.word	0x00000640


	//   ....[1]....
        /*009c*/ 	.word	0x000012a0


	//   ....[2]....
        /*00a0*/ 	.word	0x00001330


	//   ....[3]....
        /*00a4*/ 	.word	0x0000d720


	//   ....[4]....
        /*00a8*/ 	.word	0x0000d880


	//   ....[5]....
        /*00ac*/ 	.word	0x0000d8a0


	//----- nvinfo : EIATTR_CRS_STACK_SIZE
	.align		4
.L_820:
        /*00b0*/ 	.byte	0x04, 0x1e
        /*00b2*/ 	.short	(.L_822 - .L_821)
.L_821:
        /*00b4*/ 	.word	0x00000000


	//----- nvinfo : EIATTR_CBANK_PARAM_SIZE
	.align		4
.L_822:
        /*00b8*/ 	.byte	0x03, 0x19
        /*00ba*/ 	.short	0x01d0


	//----- nvinfo : EIATTR_PARAM_CBANK
	.align		4
        /*00bc*/ 	.byte	0x04, 0x0a
        /*00be*/ 	.short	(.L_824 - .L_823)
	.align		4
.L_823:
        /*00c0*/ 	.word	index@(.nv.constant0._ZN5flash16flash_fwd_kernelI23Flash_fwd_kernel_traitsILi256ELi128ELi64ELi8ELb0ELb0EN7cutlass6half_tE19Flash_kernel_traitsILi256ELi128ELi64ELi8ES3_EELb1ELb0ELb0ELb1ELb0ELb0ELb0ELb0EEEvNS_16Flash_fwd_paramsE)
        /*00c4*/ 	.short	0x0380
        /*00c6*/ 	.short	0x01d0


	//----- nvinfo : EIATTR_SW_WAR
	.align		4
.L_824:
        /*00c8*/ 	.byte	0x04, 0x36
        /*00ca*/ 	.short	(.L_826 - .L_825)
.L_825:
        /*00cc*/ 	.word	0x00000008
.L_826:


//--------------------- .nv.info._ZN5flash16flash_fwd_kernelI23Flash_fwd_kernel_traitsILi256ELi128ELi64ELi8ELb0ELb0EN7cutlass6half_tE19Flash_kernel_traitsILi256ELi128ELi64ELi8ES3_EELb1ELb0ELb0ELb0ELb0ELb0ELb0ELb1EEEvNS_16Flash_fwd_paramsE --------------------------
	.section	.nv.info._ZN5flash16flash_fwd_kernelI23Flash_fwd_kernel_traitsILi256ELi128ELi64ELi8ELb0ELb0EN7cutlass6half_tE19Flash_kernel_traitsILi256ELi128ELi64ELi8ES3_EELb1ELb0ELb0ELb0ELb0ELb0ELb0ELb1EEEvNS_16Flash_fwd_paramsE,"",@"SHT_CUDA_INFO"
	.sectionflags	@""
	.align	4


	//----- nvinfo : EIATTR_CUDA_API_VERSION
	.align		4
        /*0000*/ 	.byte	0x04, 0x37
        /*0002*/ 	.short	(.L_828 - .L_827)
.L_827:
        /*0004*/ 	.word	0x00000082


	//----- nvinfo : EIATTR_KPARAM_INFO
	.align		4
.L_828:
        /*0008*/ 	.byte	0x04, 0x17
        /*000a*/ 	.short	(.L_830 - .L_829)
.L_829:
        /*000c*/ 	.word	0x00000000
        /*0010*/ 	.short	0x0000
        /*0012*/ 	.short	0x0000
        /*0014*/ 	.byte	0x00, 0xf0, 0x41, 0x07


	//----- nvinfo : EIATTR_SPARSE_MMA_MASK
	.align		4
.L_830:
        /*0018*/ 	.byte	0x03, 0x50
        /*001a*/ 	.short	0x0000


	//----- nvinfo : EIATTR_MAXREG_COUNT
	.align		4
        /*001c*/ 	.byte	0x03, 0x1b
        /*001e*/ 	.short	0x00ff


	//----- nvinfo : EIATTR_NUM_BARRIERS
	.align		4
        /*0020*/ 	.byte	0x02, 0x4c
        /*0022*/ 	.byte	0x01
	.zero		1


	//----- nvinfo : EIATTR_ANNOTATIONS
	.align		4
        /*0024*/ 	.byte	0x04, 0x55
        /*0026*/ 	.short	(.L_832 - .L_831)


	//   ....[0]....
.L_831:
        /* <DEDUP_REMOVED lines=20> */


	//----- nvinfo : EIATTR_MERCURY_ISA_VERSION
	.align		4
.L_832:
        /*0158*/ 	.byte	0x03, 0x5f
        /*015a*/ 	.short	0x0101


	//----- nvinfo : EIATTR_COOP_GROUP_MASK_REGIDS
	.align		4
        /*015c*/ 	.byte	0x04, 0x29
        /*015e*/ 	.short	(.L_834 - .L_833)


	//   ....[0]....
.L_833:
        /*0160*/ 	.word	0xffffffff


	//   ....[1]....
        /*0164*/ 	.word	0xffffffff


	//   ....[2]....
        /*0168*/ 	.word	0xffffffff


	//   ....[3]....
        /*016c*/ 	.word	0xffffffff


	//   ....[4]....
        /*0170*/ 	.word	0xffffffff


	//   ....[5]....
        /*0174*/ 	.word	0xffffffff


	//   ....[6]....
        /*0178*/ 	.word	0xffffffff


	//   ....[7]....
        /*017c*/ 	.word	0xffffffff


	//   ....[8]....
        /*0180*/ 	.word	0xffffffff


	//   ....[9]....
        /*0184*/ 	.word	0xffffffff


	//   ....[10]....
        /*0188*/ 	.word	0xffffffff


	//   ....[11]....
        /*018c*/ 	.word	0xffffffff


	//----- nvinfo : EIATTR_COOP_GROUP_INSTR_OFFSETS
	.align		4
.L_834:
        /*0190*/ 	.byte	0x04, 0x28
        /*0192*/ 	.short	(.L_836 - .L_835)


	//   ....[0]....
.L_835:
        /*0194*/ 	.word	0x000048c0


	//   ....[1]....
        /*0198*/ 	.word	0x000049b0


	//   ....[2]....
        /*019c*/ 	.word	0x00004a70


	//   ....[3]....
        /*01a0*/ 	.word	0x00004ba0


	//   ....[4]....
        /*01a4*/ 	.word	0x00008e90


	//   ....[5]....
        /*01a8*/ 	.word	0x00008ea0


	//   ....[6]....
        /*01ac*/ 	.word	0x00008ed0


	//   ....[7]....
        /*01b0*/ 	.word	0x00008ee0


	//   ....[8]....
        /*01b4*/ 	.word	0x0000c4f0


	//   ....[9]....
        /*01b8*/ 	.word	0x0000c500


	//   ....[10]....
        /*01bc*/ 	.word	0x0000c530


	//   ....[11]....
        /*01c0*/ 	.word	0x0000c540


	//----- nvinfo : EIATTR_VRC_CTA_INIT_COUNT
	.align		4
.L_836:
        /*01c4*/ 	.byte	0x02, 0x4a
	.zero		1
	.zero		1


	//----- nvinfo : EIATTR_EXIT_INSTR_OFFSETS
	.align		4
        /*01c8*/ 	.byte	0x04, 0x1c
        /*01ca*/ 	.short	(.L_838 - .L_837)


	//   ....[0]....
.L_837:
        /*01cc*/ 	.word	0x000006b0


	//   ....[1]....
        /*01d0*/ 	.word	0x00001310


	//   ....[2]....
        /*01d4*/ 	.word	0x000013a0


	//   ....[3]....
        /*01d8*/ 	.word	0x0000e230


	//   ....[4]....
        /*01dc*/ 	.word	0x0000e390


	//   ....[5]....
        /*01e0*/ 	.word	0x0000e3b0


	//----- nvinfo : EIATTR_CRS_STACK_SIZE
	.align		4
.L_838:
        /*01e4*/ 	.byte	0x04, 0x1e
        /*01e6*/ 	.short	(.L_840 - .L_839)
.L_839:
        /*01e8*/ 	.word	0x00000000


	//----- nvinfo : EIATTR_CBANK_PARAM_SIZE
	.align		4
.L_840:
        /*01ec*/ 	.byte	0x03, 0x19
        /*01ee*/ 	.short	0x01d0


	//----- nvinfo : EIATTR_PARAM_CBANK
	.align		4
        /*01f0*/ 	.byte	0x04, 0x0a
        /*01f2*/ 	.short	(.L_842 - .L_841)
	.align		4
.L_841:
        /*01f4*/ 	.word	index@(.nv.constant0._ZN5flash16flash_fwd_kernelI23Flash_fwd_kernel_traitsILi256ELi128ELi64ELi8ELb0ELb0EN7cutlass6half_tE19Flash_kernel_traitsILi256ELi128ELi64ELi8ES3_EELb1ELb0ELb0ELb0ELb0ELb0ELb0ELb1EEEvNS_16Flash_fwd_paramsE)
        /*01f8*/ 	.short	0x0380
        /*01fa*/ 	.short	0x01d0


	//----- nvinfo : EIATTR_SW_WAR
	.align		4
.L_842:
        /*01fc*/ 	.byte	0x04, 0x36
        /*01fe*/ 	.short	(.L_844 - .L_843)
.L_843:
        /*0200*/ 	.word	0x00000008
.L_844:


//--------------------- .nv.info._ZN5flash16flash_fwd_kernelI23Flash_fwd_kernel_traitsILi256ELi128ELi64ELi8ELb0ELb0EN7cutlass6half_tE19Flash_kernel_traitsILi256ELi128ELi64ELi8ES3_EELb0ELb0ELb0ELb0ELb0ELb0ELb1ELb0EEEvNS_16Flash_fwd_paramsE --------------------------
	.section	.nv.info._ZN5flash16flash_fwd_kernelI23Flash_fwd_kernel_traitsILi256ELi128ELi64ELi8ELb0ELb0EN7cutlass6half_tE19Flash_kernel_traitsILi256ELi128ELi64ELi8ES3_EELb0ELb0ELb0ELb0ELb0ELb0ELb1ELb0EEEvNS_16Flash_fwd_paramsE,"",@"SHT_CUDA_INFO"
	.sectionflags	@""
	.align	4


	//----- nvinfo : EIATTR_CUDA_API_VERSION
	.align		4
        /*0000*/ 	.byte	0x04, 0x37
        /*0002*/ 	.short	(.L_846 - .L_845)
.L_845:
        /*0004*/ 	.word	0x00000082


	//----- nvinfo : EIATTR_KPARAM_INFO
	.align		4
.L_846:
        /*0008*/ 	.byte	0x04, 0x17
        /*000a*/ 	.short	(.L_848 - .L_847)
.L_847:
        /*000c*/ 	.word	0x00000000
        /*0010*/ 	.short	0x0000
        /*0012*/ 	.short	0x0000
        /*0014*/ 	.byte	0x00, 0xf0, 0x41, 0x07


	//----- nvinfo : EIATTR_SPARSE_MMA_MASK
	.align		4
.L_848:
        /*0018*/ 	.byte	0x03, 0x50
        /*001a*/ 	.short	0x0000


	//----- nvinfo : EIATTR_MAXREG_COUNT
	.align		4
        /*001c*/ 	.byte	0x03, 0x1b
        /*001e*/ 	.short	0x00ff


	//----- nvinfo : EIATTR_NUM_BARRIERS
	.align		4
        /*0020*/ 	.byte	0x02, 0x4c
        /*0022*/ 	.byte	0x01
	.zero		1


	//----- nvinfo : EIATTR_MERCURY_ISA_VERSION
	.align		4
        /*0024*/ 	.byte	0x03, 0x5f
        /*0026*/ 	.short	0x0101


	//----- nvinfo : EIATTR_COOP_GROUP_MASK_REGIDS
	.align		4
        /*0028*/ 	.byte	0x04, 0x29
        /*002a*/ 	.short	(.L_850 - .L_849)


	//   ....[0]....
.L_849:
        /*002c*/ 	.word	0xffffffff


	//   ....[1]....
        /*0030*/ 	.word	0xffffffff


	//   ....[2]....
        /*0034*/ 	.word	0xffffffff


	//   ....[3]....
        /*0038*/ 	.word	0xffffffff


	//   ....[4]....
        /*003c*/ 	.word	0xffffffff


	//   ....[5]....
        /*0040*/ 	.word	0xffffffff


	//   ....[6]....
        /*0044*/ 	.word	0xffffffff


	//   ....[7]....
        /*0048*/ 	.word	0xffffffff


	//   ....[8]....
        /*004c*/ 	.word	0xffffffff


	//   ....[9]....
        /*0050*/ 	.word	0xffffffff


	//   ....[10]....
        /*0054*/ 	.word	0xffffffff


	//   ....[11]....
        /*0058*/ 	.word	0xffffffff


	//----- nvinfo : EIATTR_COOP_GROUP_INSTR_OFFSETS
	.align		4
.L_850:
        /*005c*/ 	.byte	0x04, 0x28
        /*005e*/ 	.short	(.L_852 - .L_851)


	//   ....[0]....
.L_851:
        /*0060*/ 	.word	0x00004a20


	//   ....[1]....
        /*0064*/ 	.word	0x00004a70


	//   ....[2]....
        /*0068*/ 	.word	0x00004b00


	//   ....[3]....
        /*006c*/ 	.word	0x00004b30


	//   ....[4]....
        /*0070*/ 	.word	0x00007b30


	//   ....[5]....
        /*0074*/ 	.word	0x00007b70


	//   ....[6]....
        /*0078*/ 	.word	0x00007c30


	//   ....[7]....
        /*007c*/ 	.word	0x00007c40


	//   ....[8]....
        /*0080*/ 	.word	0x00009810


	//   ....[9]....
        /*0084*/ 	.word	0x00009850


	//   ....[10]....
        /*0088*/ 	.word	0x00009900


	//   ....[11]....
        /*008c*/ 	.word	0x00009930


	//----- nvinfo : EIATTR_VRC_CTA_INIT_COUNT
	.align		4
.L_852:
        /*0090*/ 	.byte	0x02, 0x4a
	.zero		1
	.zero		1


	//----- nvinfo : EIATTR_EXIT_INSTR_OFFSETS
	.align		4
        /*0094*/ 	.byte	0x04, 0x1c
        /*0096*/ 	.short	(.L_854 - .L_853)


	//   ....[0]....
.L_853:
        /*0098*/ 	.word	0x000004f0


	//   ....[1]....
        /*009c*/ 	.word	0x00001170


	//   ....[2]....
        /*00a0*/ 	.word	0x00001200


	//   ....[3]....
        /*00a4*/ 	.word	0x0000b5c0


	//   ....[4]....
        /*00a8*/ 	.word	0x0000b720


	//   ....[5]....
        /*00ac*/ 	.word	0x0000b740


	//----- nvinfo : EIATTR_CRS_STACK_SIZE
	.align		4
.L_854:
        /*00b0*/ 	.byte	0x04, 0x1e
        /*00b2*/ 	.short	(.L_856 - .L_855)
.L_855:
        /*00b4*/ 	.word	0x00000000


	//----- nvinfo : EIATTR_CBANK_PARAM_SIZE
	.align		4
.L_856:
        /*00b8*/ 	.byte	0x03, 0x19
        /*00ba*/ 	.short	0x01d0


	//----- nvinfo : EIATTR_PARAM_CBANK
	.align		4
        /*00bc*/ 	.byte	0x04, 0x0a
        /*00be*/ 	.short	(.L_858 - .L_857)
	.align		4
.L_857:
        /*00c0*/ 	.word	index@(.nv.constant0._ZN5flash16flash_fwd_kernelI23Flash_fwd_kernel_traitsILi256ELi128ELi64ELi8ELb0ELb0EN7cutlass6half_tE19Flash_kernel_traitsILi256ELi128ELi64ELi8ES3_EELb0ELb0ELb0ELb0ELb0ELb0ELb1ELb0EEEvNS_16Flash_fwd_paramsE)
        /*00c4*/ 	.short	0x0380
        /*00c6*/ 	.short	0x01d0


	//----- nvinfo : EIATTR_SW_WAR
	.align		4
.L_858:
        /*00c8*/ 	.byte	0x04, 0x36
        /*00ca*/ 	.short	(.L_860 - .L_859)
.L_859:
        /*00cc*/ 	.word	0x00000008
.L_860:


//--------------------- .nv.info._ZN5flash16flash_fwd_kernelI23Flash_fwd_kernel_traitsILi256ELi128ELi64ELi8ELb0ELb0EN7cutlass6half_tE19Flash_kernel_traitsILi256ELi128ELi64ELi8ES3_EELb1ELb0ELb0ELb1ELb0ELb0ELb0ELb1EEEvNS_16Flash_fwd_paramsE --------------------------
	.section	.nv.info._ZN5flash16flash_fwd_kernelI23Flash_fwd_kernel_traitsILi256ELi128ELi64ELi8ELb0ELb0EN7cutlass6half_tE19Flash_kernel_traitsILi256ELi128ELi64ELi8ES3_EELb1ELb0ELb0ELb1ELb0ELb0ELb0ELb1EEEvNS_16Flash_fwd_paramsE,"",@"SHT_CUDA_INFO"
	.sectionflags	@""
	.align	4


	//----- nvinfo : EIATTR_CUDA_API_VERSION
	.align		4
        /*0000*/ 	.byte	0x04, 0x37
        /*0002*/ 	.short	(.L_862 - .L_861)
.L_861:
        /*0004*/ 	.word	0x00000082


	//----- nvinfo : EIATTR_KPARAM_INFO
	.align		4
.L_862:
        /*0008*/ 	.byte	0x04, 0x17
        /*000a*/ 	.short	(.L_864 - .L_863)
.L_863:
        /*000c*/ 	.word	0x00000000
        /*0010*/ 	.short	0x0000
        /*0012*/ 	.short	0x0000
        /*0014*/ 	.byte	0x00, 0xf0, 0x41, 0x07


	//----- nvinfo : EIATTR_SPARSE_MMA_MASK
	.align		4
.L_864:
        /*0018*/ 	.byte	0x03, 0x50
        /*001a*/ 	.short	0x0000


	//----- nvinfo : EIATTR_MAXREG_COUNT
	.align		4
        /*001c*/ 	.byte	0x03, 0x1b
        /*001e*/ 	.short	0x00ff


	//----- nvinfo : EIATTR_NUM_BARRIERS
	.align		4
        /*0020*/ 	.byte	0x02, 0x4c
        /*0022*/ 	.byte	0x01
	.zero		1


	//----- nvinfo : EIATTR_ANNOTATIONS
	.align		4
        /*0024*/ 	.byte	0x04, 0x55
        /*0026*/ 	.short	(.L_866 - .L_865)


	//   ....[0]....
.L_865:
        /* <DEDUP_REMOVED lines=37> */


	//----- nvinfo : EIATTR_MERCURY_ISA_VERSION
	.align		4
.L_866:
        /*0268*/ 	.byte	0x03, 0x5f
        /*026a*/ 	.short	0x0101


	//----- nvinfo : EIATTR_COOP_GROUP_MASK_REGIDS
	.align		4
        /*026c*/ 	.byte	0x04, 0x29
        /*026e*/ 	.short	(.L_868 - .L_867)


	//   ....[0]....
.L_867:
        /*0270*/ 	.word	0xffffffff


	//   ....[1]....
        /*0274*/ 	.word	0xffffffff


	//   ....[2]....
        /*0278*/ 	.word	0xffffffff


	//   ....[3]....
        /*027c*/ 	.word	0xffffffff


	//   ....[4]....
        /*0280*/ 	.word	0xffffffff


	//   ....[5]....
        /*0284*/ 	.word	0xffffffff


	//   ....[6]....
        /*0288*/ 	.word	0xffffffff


	//   ....[7]....
        /*028c*/ 	.word	0xffffffff


	//   ....[8]....
        /*0290*/ 	.word	0xffffffff


	//   ....[9]....
        /*0294*/ 	.word	0xffffffff


	//   ....[10]....
        /*0298*/ 	.word	0xffffffff


	//   ....[11]....
        /*029c*/ 	.word	0xffffffff


	//----- nvinfo : EIATTR_COOP_GROUP_INSTR_OFFSETS
	.align		4
.L_868:
        /*02a0*/ 	.byte	0x04, 0x28
        /*02a2*/ 	.short	(.L_870 - .L_869)


	//   ....[0]....
.L_869:
        /*02a4*/ 	.word	0x00005400


	//   ....[1]....
        /*02a8*/ 	.word	0x000054e0


	//   ....[2]....
        /*02ac*/ 	.word	0x000055b0


	//   ....[3]....
        /*02b0*/ 	.word	0x000056a0


	//   ....[4]....
        /*02b4*/ 	.word	0x0000aea0


	//   ....[5]....
        /*02b8*/ 	.word	0x0000aed0


	//   ....[6]....
        /*02bc*/ 	.word	0x0000b0b0


	//   ....[7]....
        /*02c0*/ 	.word	0x0000b0e0


	//   ....[8]....
        /*02c4*/ 	.word	0x0000e150


	//   ....[9]....
        /*02c8*/ 	.word	0x0000e180


	//   ....[10]....
        /*02cc*/ 	.word	0x0000e250


	//   ....[11]....
        /*02d0*/ 	.word	0x0000e260


	//----- nvinfo : EIATTR_VRC_CTA_INIT_COUNT
	.align		4
.L_870:
        /*02d4*/ 	.byte	0x02, 0x4a
	.zero		1
	.zero		1


	//----- nvinfo : EIATTR_EXIT_INSTR_OFFSETS
	.align		4
        /*02d8*/ 	.byte	0x04, 0x1c
        /*02da*/ 	.short	(.L_872 - .L_871)


	//   ....[0]....
.L_871:
        /*02dc*/ 	.word	0x000006b0


	//   ....[1]....
        /*02e0*/ 	.word	0x00001320


	//   ....[2]....
        /*02e4*/ 	.word	0x000013b0


	//   ....[3]....
        /*02e8*/ 	.word	0x0000ffe0


	//   ....[4]....
        /*02ec*/ 	.word	0x00010140


	//   ....[5]....
        /*02f0*/ 	.word	0x00010160


	//----- nvinfo : EIATTR_CRS_STACK_SIZE
	.align		4
.L_872:
        /*02f4*/ 	.byte	0x04, 0x1e
        /*02f6*/ 	.short	(.L_874 - .L_873)
.L_873:
        /*02f8*/ 	.word	0x00000000


	//----- nvinfo : EIATTR_CBANK_PARAM_SIZE
	.align		4
.L_874:
        /*02fc*/ 	.byte	0x03, 0x19
        /*02fe*/ 	.short	0x01d0


	//----- nvinfo : EIATTR_PARAM_CBANK
	.align		4
        /*0300*/ 	.byte	0x04, 0x0a
        /*0302*/ 	.short	(.L_876 - .L_875)
	.align		4
.L_875:
        /*0304*/ 	.word	index@(.nv.constant0._ZN5flash16flash_fwd_kernelI23Flash_fwd_kernel_traitsILi256ELi128ELi64ELi8ELb0ELb0EN7cutlass6half_tE19Flash_kernel_traitsILi256ELi128ELi64ELi8ES3_EELb1ELb0ELb0ELb1ELb0ELb0ELb0ELb1EEEvNS_16Flash_fwd_paramsE)
        /*0308*/ 	.short	0x0380
        /*030a*/ 	.short	0x01d0


	//----- nvinfo : EIATTR_SW_WAR
	.align		4
.L_876:
        /*030c*/ 	.byte	0x04, 0x36
        /*030e*/ 	.short	(.L_878 - .L_877)
.L_877:
        /*0310*/ 	.word	0x00000008
.L_878:


//--------------------- .nv.info._ZN5flash16flash_fwd_kernelI23Flash_fwd_kernel_traitsILi256ELi128ELi64ELi8ELb0ELb0EN7cutlass6half_tE19Flash_kernel_traitsILi256ELi128ELi64ELi8ES3_EELb0ELb0ELb0ELb1ELb0ELb0ELb1ELb0EEEvNS_16Flash_fwd_paramsE --------------------------
	.section	.nv.info._ZN5flash16flash_fwd_kernelI23Flash_fwd_kernel_traitsILi256ELi128ELi64ELi8ELb0ELb0EN7cutlass6half_tE19Flash_kernel_traitsILi256ELi128ELi64ELi8ES3_EELb0ELb0ELb0ELb1ELb0ELb0ELb1ELb0EEEvNS_16Flash_fwd_paramsE,"",@"SHT_CUDA_INFO"
	.sectionflags	@""
	.align	4


	//----- nvinfo : EIATTR_CUDA_API_VERSION
	.align		4
        /*0000*/ 	.byte	0x04, 0x37
        /*0002*/ 	.short	(.L_880 - .L_879)
.L_879:
        /*0004*/ 	.word	0x00000082


	//----- nvinfo : EIATTR_KPARAM_INFO
	.align		4
.L_880:
        /*0008*/ 	.byte	0x04, 0x17
        /*000a*/ 	.short	(.L_882 - .L_881)
.L_881:
        /*000c*/ 	.word	0x00000000
        /*0010*/ 	.short	0x0000
        /*0012*/ 	.short	0x0000
        /*0014*/ 	.byte	0x00, 0xf0, 0x41, 0x07


	//----- nvinfo : EIATTR_SPARSE_MMA_MASK
	.align		4
.L_882:
        /*0018*/ 	.byte	0x03, 0x50
        /*001a*/ 	.short	0x0000


	//----- nvinfo : EIATTR_MAXREG_COUNT
	.align		4
        /*001c*/ 	.byte	0x03, 0x1b
        /*001e*/ 	.short	0x00ff


	//----- nvinfo : EIATTR_NUM_BARRIERS
	.align		4
        /*0020*/ 	.byte	0x02, 0x4c
        /*0022*/ 	.byte	0x01
	.zero		1


	//----- nvinfo : EIATTR_MERCURY_ISA_VERSION
	.align		4
        /*0024*/ 	.byte	0x03, 0x5f
        /*0026*/ 	.short	0x0101


	//----- nvinfo : EIATTR_COOP_GROUP_MASK_REGIDS
	.align		4
        /*0028*/ 	.byte	0x04, 0x29
        /*002a*/ 	.short	(.L_884 - .L_883)


	//   ....[0]....
.L_883:
        /*002c*/ 	.word	0xffffffff


	//   ....[1]....
        /*0030*/ 	.word	0xffffffff


	//   ....[2]....
        /*0034*/ 	.word	0xffffffff


	//   ....[3]....
        /*0038*/ 	.word	0xffffffff


	//   ....[4]....
        /*003c*/ 	.word	0xffffffff


	//   ....[5]....
        /*0040*/ 	.word	0xffffffff


	//   ....[6]....
        /*0044*/ 	.word	0xffffffff


	//   ....[7]....
        /*0048*/ 	.word	0xffffffff


	//   ....[8]....
        /*004c*/ 	.word	0xffffffff


	//   ....[9]....
        /*0050*/ 	.word	0xffffffff


	//   ....[10]....
        /*0054*/ 	.word	0xffffffff


	//   ....[11]....
        /*0058*/ 	.word	0xffffffff


	//----- nvinfo : EIATTR_COOP_GROUP_INSTR_OFFSETS
	.align		4
.L_884:
        /*005c*/ 	.byte	0x04, 0x28
        /*005e*/ 	.short	(.L_886 - .L_885)


	//   ....[0]....
.L_885:
        /*0060*/ 	.word	0x00005370


	//   ....[1]....
        /*0064*/ 	.word	0x000053d0


	//   ....[2]....
        /*0068*/ 	.word	0x00005450


	//   ....[3]....
        /*006c*/ 	.word	0x00005480


	//   ....[4]....
        /*0070*/ 	.word	0x00008d50


	//   ....[5]....
        /*0074*/ 	.word	0x00008d90


	//   ....[6]....
        /*0078*/ 	.word	0x00008e40


	//   ....[7]....
        /*007c*/ 	.word	0x00008e50


	//   ....[8]....
        /*0080*/ 	.word	0x0000aa30


	//   ....[9]....
        /*0084*/ 	.word	0x0000aa70


	//   ....[10]....
        /*0088*/ 	.word	0x0000ab30


	//   ....[11]....
        /*008c*/ 	.word	0x0000ab50


	//----- nvinfo : EIATTR_VRC_CTA_INIT_COUNT
	.align		4
.L_886:
        /*0090*/ 	.byte	0x02, 0x4a
	.zero		1
	.zero		1


	//----- nvinfo : EIATTR_EXIT_INSTR_OFFSETS
	.align		4
        /*0094*/ 	.byte	0x04, 0x1c
        /*0096*/ 	.short	(.L_888 - .L_887)


	//   ....[0]....
.L_887:
        /*0098*/ 	.word	0x000004f0


	//   ....[1]....
        /*009c*/ 	.word	0x00001150


	//   ....[2]....
        /*00a0*/ 	.word	0x000011e0


	//   ....[3]....
        /*00a4*/ 	.word	0x0000c860


	//   ....[4]....
        /*00a8*/ 	.word	0x0000c9b0


	//   ....[5]....
        /*00ac*/ 	.word	0x0000c9d0


	//----- nvinfo : EIATTR_CRS_STACK_SIZE
	.align		4
.L_888:
        /*00b0*/ 	.byte	0x04, 0x1e
        /*00b2*/ 	.short	(.L_890 - .L_889)
.L_889:
        /*00b4*/ 	.word	0x00000000


	//----- nvinfo : EIATTR_CBANK_PARAM_SIZE
	.align		4
.L_890:
        /*00b8*/ 	.byte	0x03, 0x19
        /*00ba*/ 	.short	0x01d0


	//----- nvinfo : EIATTR_PARAM_CBANK
	.align		4
        /*00bc*/ 	.byte	0x04, 0x0a
        /*00be*/ 	.short	(.L_892 - .L_891)
	.align		4
.L_891:
        /*00c0*/ 	.word	index@(.nv.constant0._ZN5flash16flash_fwd_kernelI23Flash_fwd_kernel_traitsILi256ELi128ELi64ELi8ELb0ELb0EN7cutlass6half_tE19Flash_kernel_traitsILi256ELi128ELi64ELi8ES3_EELb0ELb0ELb0ELb1ELb0ELb0ELb1ELb0EEEvNS_16Flash_fwd_paramsE)
        /*00c4*/ 	.short	0x0380
        /*00c6*/ 	.short	0x01d0


	//----- nvinfo : EIATTR_SW_WAR
	.align		4
.L_892:
        /*00c8*/ 	.byte	0x04, 0x36
        /*00ca*/ 	.short	(.L_894 - .L_893)
.L_893:
        /*00cc*/ 	.word	0x00000008
.L_894:


//--------------------- .nv.info._ZN5flash16flash_fwd_kernelI23Flash_fwd_kernel_traitsILi256ELi128ELi64ELi8ELb0ELb0EN7cutlass6half_tE19Flash_kernel_traitsILi256ELi128ELi64ELi8ES3_EELb1ELb0ELb1ELb0ELb0ELb1ELb0ELb0EEEvNS_16Flash_fwd_paramsE --------------------------
	.section	.nv.info._ZN5flash16flash_fwd_kernelI23Flash_fwd_kernel_traitsILi256ELi128ELi64ELi8ELb0ELb0EN7cutlass6half_tE19Flash_kernel_traitsILi256ELi128ELi64ELi8ES3_EELb1ELb0ELb1ELb0ELb0ELb1ELb0ELb0EEEvNS_16Flash_fwd_paramsE,"",@"SHT_CUDA_INFO"
	.sectionflags	@""
	.align	4


	//----- nvinfo : EIATTR_CUDA_API_VERSION
	.align		4
        /*0000*/ 	.byte	0x04, 0x37
        /*0002*/ 	.short	(.L_896 - .L_895)
.L_895:
        /*0004*/ 	.word	0x00000082


	//----- nvinfo : EIATTR_KPARAM_INFO
	.align		4
.L_896:
        /*0008*/ 	.byte	0x04, 0x17
        /*000a*/ 	.short	(.L_898 - .L_897)
.L_897:
        /*000c*/ 	.word	0x00000000
        /*0010*/ 	.short	0x0000
        /*0012*/ 	.short	0x0000
        /*0014*/ 	.byte	0x00, 0xf0, 0x41, 0x07


	//----- nvinfo : EIATTR_SPARSE_MMA_MASK
	.align		4
.L_898:
        /*0018*/ 	.byte	0x03, 0x50
        /*001a*/ 	.short	0x0000


	//----- nvinfo : EIATTR_MAXREG_COUNT
	.align		4
        /*001c*/ 	.byte	0x03, 0x1b
        /*001e*/ 	.short	0x00ff


	//----- nvinfo : EIATTR_NUM_BARRIERS
	.align		4
        /*0020*/ 	.byte	0x02, 0x4c
        /*0022*/ 	.byte	0x01
	.zero		1


	//----- nvinfo : EIATTR_MERCURY_ISA_VERSION
	.align		4
        /*0024*/ 	.byte	0x03, 0x5f
        /*0026*/ 	.short	0x0101


	//----- nvinfo : EIATTR_INT_WARP_WIDE_INSTR_OFFSETS
	.align		4
        /*0028*/ 	.byte	0x04, 0x31
        /*002a*/ 	.short	(.L_900 - .L_899)


	//   ....[0]....
.L_899:
        /*002c*/ 	.word	0x00001e70


	//----- nvinfo : EIATTR_COOP_GROUP_MASK_REGIDS
	.align		4
.L_900:
        /*0030*/ 	.byte	0x04, 0x29
        /*0032*/ 	.short	(.L_902 - .L_901)


	//   ....[0]....
.L_901:
        /*0034*/ 	.word	0xffffffff


	//   ....[1]....
        /*0038*/ 	.word	0xffffffff


	//   ....[2]....
        /*003c*/ 	.word	0xffffffff


	//   ....[3]....
        /*0040*/ 	.word	0xffffffff


	//   ....[4]....
        /*0044*/ 	.word	0xffffffff


	//   ....[5]....
        /*0048*/ 	.word	0xffffffff


	//   ....[6]....
        /*004c*/ 	.word	0xffffffff


	//   ....[7]....
        /*0050*/ 	.word	0xffffffff


	//   ....[8]....
        /*0054*/ 	.word	0xffffffff


	//   ....[9]....
        /*0058*/ 	.word	0xffffffff


	//   ....[10]....
        /*005c*/ 	.word	0xffffffff


	//   ....[11]....
        /*0060*/ 	.word	0xffffffff


	//   ....[12]....
        /*0064*/ 	.word	0xffffffff


	//   ....[13]....
        /*0068*/ 	.word	0xffffffff


	//   ....[14]....
        /*006c*/ 	.word	0xffffffff


	//   ....[15]....
        /*0070*/ 	.word	0xffffffff


	//   ....[16]....
        /*0074*/ 	.word	0xffffffff


	//   ....[17]....
        /*0078*/ 	.word	0xffffffff


	//   ....[18]....
        /*007c*/ 	.word	0xffffffff


	//   ....[19]....
        /*0080*/ 	.word	0xffffffff


	//----- nvinfo : EIATTR_COOP_GROUP_INSTR_OFFSETS
	.align		4
.L_902:
        /*0084*/ 	.byte	0x04, 0x28
        /*0086*/ 	.short	(.L_904 - .L_903)


	//   ....[0]....
.L_903:
        /*0088*/ 	.word	0x00003fc0


	//   ....[1]....
        /*008c*/ 	.word	0x00004080


	//   ....[2]....
        /*0090*/ 	.word	0x00004180


	//   ....[3]....
        /*0094*/ 	.word	0x00004270


	//   ....[4]....
        /*0098*/ 	.word	0x00007a80


	//   ....[5]....
        /*009c*/ 	.word	0x00007ac0


	//   ....[6]....
        /*00a0*/ 	.word	0x00007bf0


	//   ....[7]....
        /*00a4*/ 	.word	0x00007c30


	//   ....[8]....
        /*00a8*/ 	.word	0x0000bd70


	//   ....[9]....
        /*00ac*/ 	.word	0x0000be50


	//   ....[10]....
        /*00b0*/ 	.word	0x0000bf50


	//   ....[11]....
        /*00b4*/ 	.word	0x0000bfe0


	//   ....[12]....
        /*00b8*/ 	.word	0x00010170


	//   ....[13]....
        /*00bc*/ 	.word	0x000101b0


	//   ....[14]....
        /*00c0*/ 	.word	0x00010350


	//   ....[15]....
        /*00c4*/ 	.word	0x00010380


	//   ....[16]....
        /*00c8*/ 	.word	0x00012870


	//   ....[17]....
        /*00cc*/ 	.word	0x000128a0


	//   ....[18]....
        /*00d0*/ 	.word	0x000129b0


	//   ....[19]....
        /*00d4*/ 	.word	0x000129d0


	//----- nvinfo : EIATTR_VRC_CTA_INIT_COUNT
	.align		4
.L_904:
        /*00d8*/ 	.byte	0x02, 0x4a
	.zero		1
	.zero		1


	//----- nvinfo : EIATTR_EXIT_INSTR_OFFSETS
	.align		4
        /*00dc*/ 	.byte	0x04, 0x1c
        /*00de*/ 	.short	(.L_906 - .L_905)


	//   ....[0]....
.L_905:
        /*00e0*/ 	.word	0x00000650


	//   ....[1]....
        /*00e4*/ 	.word	0x000012b0


	//   ....[2]....
        /*00e8*/ 	.word	0x00001340


	//   ....[3]....
        /*00ec*/ 	.word	0x00014570


	//   ....[4]....
        /*00f0*/ 	.word	0x00014680


	//----- nvinfo : EIATTR_CRS_STACK_SIZE
	.align		4
.L_906:
        /*00f4*/ 	.byte	0x04, 0x1e
        /*00f6*/ 	.short	(.L_908 - .L_907)
.L_907:
        /*00f8*/ 	.word	0x00000000


	//----- nvinfo : EIATTR_CBANK_PARAM_SIZE
	.align		4
.L_908:
        /*00fc*/ 	.byte	0x03, 0x19
        /*00fe*/ 	.short	0x01d0


	//----- nvinfo : EIATTR_PARAM_CBANK
	.align		4
        /*0100*/ 	.byte	0x04, 0x0a
        /*0102*/ 	.short	(.L_910 - .L_909)
	.align		4
.L_909:
        /*0104*/ 	.word	index@(.nv.constant0._ZN5flash16flash_fwd_kernelI23Flash_fwd_kernel_traitsILi256ELi128ELi64ELi8ELb0ELb0EN7cutlass6half_tE19Flash_kernel_traitsILi256ELi128ELi64ELi8ES3_EELb1ELb0ELb1ELb0ELb0ELb1ELb0ELb0EEEvNS_16Flash_fwd_paramsE)
        /*0108*/ 	.short	0x0380
        /*010a*/ 	.short	0x01d0


	//----- nvinfo : EIATTR_SW_WAR
	.align		4
.L_910:
        /*010c*/ 	.byte	0x04, 0x36
        /*010e*/ 	.short	(.L_912 - .L_911)
.L_911:
        /*0110*/ 	.word	0x00000008
.L_912:


//--------------------- .nv.info._ZN5flash16flash_fwd_kernelI23Flash_fwd_kernel_traitsILi256ELi128ELi64ELi8ELb0ELb0EN7cutlass6half_tE19Flash_kernel_traitsILi256ELi128ELi64ELi8ES3_EELb0ELb0ELb1ELb0ELb0ELb1ELb1ELb0EEEvNS_16Flash_fwd_paramsE --------------------------
	.section	.nv.info._ZN5flash16flash_fwd_kernelI23Flash_fwd_kernel_traitsILi256ELi128ELi64ELi8ELb0ELb0EN7cutlass6half_tE19Flash_kernel_traitsILi256ELi128ELi64ELi8ES3_EELb0ELb0ELb1ELb0ELb0ELb1ELb1ELb0EEEvNS_16Flash_fwd_paramsE,"",@"SHT_CUDA_INFO"
	.sectionflags	@""
	.align	4


	//----- nvinfo : EIATTR_CUDA_API_VERSION
	.align		4
        /*0000*/ 	.byte	0x04, 0x37
        /*0002*/ 	.short	(.L_914 - .L_913)
.L_913:
        /*0004*/ 	.word	0x00000082


	//----- nvinfo : EIATTR_KPARAM_INFO
	.align		4
.L_914:
        /*0008*/ 	.byte	0x04, 0x17
        /*000a*/ 	.short	(.L_916 - .L_915)
.L_915:
        /*000c*/ 	.word	0x00000000
        /*0010*/ 	.short	0x0000
        /*0012*/ 	.short	0x0000
        /*0014*/ 	.byte	0x00, 0xf0, 0x41, 0x07


	//----- nvinfo : EIATTR_SPARSE_MMA_MASK
	.align		4
.L_916:
        /*0018*/ 	.byte	0x03, 0x50
        /*001a*/ 	.short	0x0000


	//----- nvinfo : EIATTR_MAXREG_COUNT
	.align		4
        /*001c*/ 	.byte	0x03, 0x1b
        /*001e*/ 	.short	0x00ff


	//----- nvinfo : EIATTR_NUM_BARRIERS
	.align		4
        /*0020*/ 	.byte	0x02, 0x4c
        /*0022*/ 	.byte	0x01
	.zero		1


	//----- nvinfo : EIATTR_MERCURY_ISA_VERSION
	.align		4
        /*0024*/ 	.byte	0x03, 0x5f
        /*0026*/ 	.short	0x0101


	//----- nvinfo : EIATTR_INT_WARP_WIDE_INSTR_OFFSETS
	.align		4
        /*0028*/ 	.byte	0x04, 0x31
        /*002a*/ 	.short	(.L_918 - .L_917)


	//   ....[0]....
.L_917:
        /*002c*/ 	.word	0x00001c60


	//----- nvinfo : EIATTR_COOP_GROUP_MASK_REGIDS
	.align		4
.L_918:
        /*0030*/ 	.byte	0x04, 0x29
        /*0032*/ 	.short	(.L_920 - .L_919)


	//   ....[0]....
.L_919:
        /*0034*/ 	.word	0xffffffff


	//   ....[1]....
        /*0038*/ 	.word	0xffffffff


	//   ....[2]....
        /*003c*/ 	.word	0xffffffff


	//   ....[3]....
        /*0040*/ 	.word	0xffffffff


	//   ....[4]....
        /*0044*/ 	.word	0xffffffff


	//   ....[5]....
        /*0048*/ 	.word	0xffffffff


	//   ....[6]....
        /*004c*/ 	.word	0xffffffff


	//   ....[7]....
        /*0050*/ 	.word	0xffffffff


	//   ....[8]....
        /*0054*/ 	.word	0xffffffff


	//   ....[9]....
        /*0058*/ 	.word	0xffffffff


	//   ....[10]....
        /*005c*/ 	.word	0xffffffff


	//   ....[11]....
        /*0060*/ 	.word	0xffffffff


	//   ....[12]....
        /*0064*/ 	.word	0xffffffff


	//   ....[13]....
        /*0068*/ 	.word	0xffffffff


	//   ....[14]....
        /*006c*/ 	.word	0xffffffff


	//   ....[15]....
        /*0070*/ 	.word	0xffffffff


	//   ....[16]....
        /*0074*/ 	.word	0xffffffff


	//   ....[17]....
        /*0078*/ 	.word	0xffffffff


	//   ....[18]....
        /*007c*/ 	.word	0xffffffff


	//   ....[19]....
        /*0080*/ 	.word	0xffffffff


	//----- nvinfo : EIATTR_COOP_GROUP_INSTR_OFFSETS
	.align		4
.L_920:
        /*0084*/ 	.byte	0x04, 0x28
        /*0086*/ 	.short	(.L_922 - .L_921)


	//   ....[0]....
.L_921:
        /*0088*/ 	.word	0x00004190


	//   ....[1]....
        /*008c*/ 	.word	0x00004200


	//   ....[2]....
        /*0090*/ 	.word	0x00004290


	//   ....[3]....
        /*0094*/ 	.word	0x000042c0


	//   ....[4]....
        /*0098*/ 	.word	0x000075c0


	//   ....[5]....
        /*009c*/ 	.word	0x00007660


	//   ....[6]....
        /*00a0*/ 	.word	0x00007680


	//   ....[7]....
        /*00a4*/ 	.word	0x000076a0


	//   ....[8]....
        /*00a8*/ 	.word	0x0000b3c0


	//   ....[9]....
        /*00ac*/ 	.word	0x0000b400


	//   ....[10]....
        /*00b0*/ 	.word	0x0000b430


	//   ....[11]....
        /*00b4*/ 	.word	0x0000b450


	//   ....[12]....
        /*00b8*/ 	.word	0x0000f170


	//   ....[13]....
        /*00bc*/ 	.word	0x0000f1b0


	//   ....[14]....
        /*00c0*/ 	.word	0x0000f230


	//   ....[15]....
        /*00c4*/ 	.word	0x0000f240


	//   ....[16]....
        /*00c8*/ 	.word	0x00010e60


	//   ....[17]....
        /*00cc*/ 	.word	0x00010ea0


	//   ....[18]....
        /*00d0*/ 	.word	0x00010f60


	//   ....[19]....
        /*00d4*/ 	.word	0x00010f80


	//----- nvinfo : EIATTR_VRC_CTA_INIT_COUNT
	.align		4
.L_922:
        /*00d8*/ 	.byte	0x02, 0x4a
	.zero		1
	.zero		1


	//----- nvinfo : EIATTR_EXIT_INSTR_OFFSETS
	.align		4
        /*00dc*/ 	.byte	0x04, 0x1c
        /*00de*/ 	.short	(.L_924 - .L_923)


	//   ....[0]....
.L_923:
        /*00e0*/ 	.word	0x00000490


	//   ....[1]....
        /*00e4*/ 	.word	0x00001130


	//   ....[2]....
        /*00e8*/ 	.word	0x000011c0


	//   ....[3]....
        /*00ec*/ 	.word	0x00012bd0


	//   ....[4]....
        /*00f0*/ 	.word	0x00012ce0


	//----- nvinfo : EIATTR_CRS_STACK_SIZE
	.align		4
.L_924:
        /*00f4*/ 	.byte	0x04, 0x1e
        /*00f6*/ 	.short	(.L_926 - .L_925)
.L_925:
        /*00f8*/ 	.word	0x00000000


	//----- nvinfo : EIATTR_CBANK_PARAM_SIZE
	.align		4
.L_926:
        /*00fc*/ 	.byte	0x03, 0x19
        /*00fe*/ 	.short	0x01d0


	//----- nvinfo : EIATTR_PARAM_CBANK
	.align		4
        /*0100*/ 	.byte	0x04, 0x0a
        /*0102*/ 	.short	(.L_928 - .L_927)
	.align		4
.L_927:
        /*0104*/ 	.word	index@(.nv.constant0._ZN5flash16flash_fwd_kernelI23Flash_fwd_kernel_traitsILi256ELi128ELi64ELi8ELb0ELb0EN7cutlass6half_tE19Flash_kernel_traitsILi256ELi128ELi64ELi8ES3_EELb0ELb0ELb1ELb0ELb0ELb1ELb1ELb0EEEvNS_16Flash_fwd_paramsE)
        /*0108*/ 	.short	0x0380
        /*010a*/ 	.short	0x01d0


	//----- nvinfo : EIATTR_SW_WAR
	.align		4
.L_928:
        /*010c*/ 	.byte	0x04, 0x36
        /*010e*/ 	.short	(.L_930 - .L_929)
.L_929:
        /*0110*/ 	.word	0x00000008
.L_930:


//--------------------- .nv.info._ZN5flash16flash_fwd_kernelI23Flash_fwd_kernel_traitsILi256ELi128ELi64ELi8ELb0ELb0EN7cutlass6half_tE19Flash_kernel_traitsILi256ELi128ELi64ELi8ES3_EELb1ELb0ELb1ELb1ELb0ELb0ELb0ELb0EEEvNS_16Flash_fwd_paramsE --------------------------
	.section	.nv.info._ZN5flash16flash_fwd_kernelI23Flash_fwd_kernel_traitsILi256ELi128ELi64ELi8ELb0ELb0EN7cutlass6half_tE19Flash_kernel_traitsILi256ELi128ELi64ELi8ES3_EELb1ELb0ELb1ELb1ELb0ELb0ELb0ELb0EEEvNS_16Flash_fwd_paramsE,"",@"SHT_CUDA_INFO"
	.sectionflags	@""
	.align	4


	//----- nvinfo : EIATTR_CUDA_API_VERSION
	.align		4
        /*0000*/ 	.byte	0x04, 0x37
        /*0002*/ 	.short	(.L_932 - .L_931)
.L_931:
        /*0004*/ 	.word	0x00000082


	//----- nvinfo : EIATTR_KPARAM_INFO
	.align		4
.L_932:
        /*0008*/ 	.byte	0x04, 0x17
        /*000a*/ 	.short	(.L_934 - .L_933)
.L_933:
        /*000c*/ 	.word	0x00000000
        /*0010*/ 	.short	0x0000
        /*0012*/ 	.short	0x0000
        /*0014*/ 	.byte	0x00, 0xf0, 0x41, 0x07


	//----- nvinfo : EIATTR_SPARSE_MMA_MASK
	.align		4
.L_934:
        /*0018*/ 	.byte	0x03, 0x50
        /*001a*/ 	.short	0x0000


	//----- nvinfo : EIATTR_MAXREG_COUNT
	.align		4
        /*001c*/ 	.byte	0x03, 0x1b
        /*001e*/ 	.short	0x00ff


	//----- nvinfo : EIATTR_NUM_BARRIERS
	.align		4
        /*0020*/ 	.byte	0x02, 0x4c
        /*0022*/ 	.byte	0x01
	.zero		1


	//----- nvinfo : EIATTR_MERCURY_ISA_VERSION
	.align		4
        /*0024*/ 	.byte	0x03, 0x5f
        /*0026*/ 	.short	0x0101


	//----- nvinfo : EIATTR_COOP_GROUP_MASK_REGIDS
	.align		4
        /*0028*/ 	.byte	0x04, 0x29
        /*002a*/ 	.short	(.L_936 - .L_935)


	//   ....[0]....
.L_935:
        /*002c*/ 	.word	0xffffffff


	//   ....[1]....
        /*0030*/ 	.word	0xffffffff


	//   ....[2]....
        /*0034*/ 	.word	0xffffffff


	//   ....[3]....
        /*0038*/ 	.word	0xffffffff


	//   ....[4]....
        /*003c*/ 	.word	0xffffffff


	//   ....[5]....
        /*0040*/ 	.word	0xffffffff


	//   ....[6]....
        /*0044*/ 	.word	0xffffffff


	//   ....[7]....
        /*0048*/ 	.word	0xffffffff


	//   ....[8]....
        /*004c*/ 	.word	0xffffffff


	//   ....[9]....
        /*0050*/ 	.word	0xffffffff


	//   ....[10]....
        /*0054*/ 	.word	0xffffffff


	//   ....[11]....
        /*0058*/ 	.word	0xffffffff


	//   ....[12]....
        /*005c*/ 	.word	0xffffffff


	//   ....[13]....
        /*0060*/ 	.word	0xffffffff


	//   ....[14]....
        /*0064*/ 	.word	0xffffffff


	//   ....[15]....
        /*0068*/ 	.word	0xffffffff


	//   ....[16]....
        /*006c*/ 	.word	0xffffffff


	//   ....[17]....
        /*0070*/ 	.word	0xffffffff


	//   ....[18]....
        /*0074*/ 	.word	0xffffffff


	//   ....[19]....
        /*0078*/ 	.word	0xffffffff


	//----- nvinfo : EIATTR_COOP_GROUP_INSTR_OFFSETS
	.align		4
.L_936:
        /*007c*/ 	.byte	0x04, 0x28
        /*007e*/ 	.short	(.L_938 - .L_937)


	//   ....[0]....
.L_937:
        /*0080*/ 	.word	0x000058f0


	//   ....[1]....
        /*0084*/ 	.word	0x00005930


	//   ....[2]....
        /*0088*/ 	.word	0x00005ab0


	//   ....[3]....
        /*008c*/ 	.word	0x00005af0


	//   ....[4]....
        /*0090*/ 	.word	0x00009fc0


	//   ....[5]....
        /*0094*/ 	.word	0x0000a000


	//   ....[6]....
        /*0098*/ 	.word	0x0000a110


	//   ....[7]....
        /*009c*/ 	.word	0x0000a150


	//   ....[8]....
        /*00a0*/ 	.word	0x0000ef90


	//   ....[9]....
        /*00a4*/ 	.word	0x0000f060


	//   ....[10]....
        /*00a8*/ 	.word	0x0000f0d0


	//   ....[11]....
        /*00ac*/ 	.word	0x0000f140


	//   ....[12]....
        /*00b0*/ 	.word	0x00014090


	//   ....[13]....
        /*00b4*/ 	.word	0x00014150


	//   ....[14]....
        /*00b8*/ 	.word	0x00014290


	//   ....[15]....
        /*00bc*/ 	.word	0x000142b0


	//   ....[16]....
        /*00c0*/ 	.word	0x00016710


	//   ....[17]....
        /*00c4*/ 	.word	0x00016750


	//   ....[18]....
        /*00c8*/ 	.word	0x000168b0


	//   ....[19]....
        /*00cc*/ 	.word	0x000168e0


	//----- nvinfo : EIATTR_VRC_CTA_INIT_COUNT
	.align		4
.L_938:
        /*00d0*/ 	.byte	0x02, 0x4a
	.zero		1
	.zero		1


	//----- nvinfo : EIATTR_EXIT_INSTR_OFFSETS
	.align		4
        /*00d4*/ 	.byte	0x04, 0x1c
        /*00d6*/ 	.short	(.L_940 - .L_939)


	//   ....[0]....
.L_939:
        /*00d8*/ 	.word	0x00000650


	//   ....[1]....
        /*00dc*/ 	.word	0x00001420


	//   ....[2]....
        /*00e0*/ 	.word	0x000014b0


	//   ....[3]....
        /*00e4*/ 	.word	0x000184e0


	//   ....[4]....
        /*00e8*/ 	.word	0x00018640


	//   ....[5]....
        /*00ec*/ 	.word	0x00018660


	//----- nvinfo : EIATTR_CRS_STACK_SIZE
	.align		4
.L_940:
        /*00f0*/ 	.byte	0x04, 0x1e
        /*00f2*/ 	.short	(.L_942 - .L_941)
.L_941:
        /*00f4*/ 	.word	0x00000000


	//----- nvinfo : EIATTR_CBANK_PARAM_SIZE
	.align		4
.L_942:
        /*00f8*/ 	.byte	0x03, 0x19
        /*00fa*/ 	.short	0x01d0


	//----- nvinfo : EIATTR_PARAM_CBANK
	.align		4
        /*00fc*/ 	.byte	0x04, 0x0a
        /*00fe*/ 	.short	(.L_944 - .L_943)
	.align		4
.L_943:
        /*0100*/ 	.word	index@(.nv.constant0._ZN5flash16flash_fwd_kernelI23Flash_fwd_kernel_traitsILi256ELi128ELi64ELi8ELb0ELb0EN7cutlass6half_tE19Flash_kernel_traitsILi256ELi128ELi64ELi8ES3_EELb1ELb0ELb1ELb1ELb0ELb0ELb0ELb0EEEvNS_16Flash_fwd_paramsE)
        /*0104*/ 	.short	0x0380
        /*0106*/ 	.short	0x01d0


	//----- nvinfo : EIATTR_SW_WAR
	.align		4
.L_944:
        /*0108*/ 	.byte	0x04, 0x36
        /*010a*/ 	.short	(.L_946 - .L_945)
.L_945:
        /*010c*/ 	.word	0x00000008
.L_946:


//--------------------- .nv.info._ZN5flash16flash_fwd_kernelI23Flash_fwd_kernel_traitsILi256ELi128ELi64ELi8ELb0ELb0EN7cutlass6half_tE19Flash_kernel_traitsILi256ELi128ELi64ELi8ES3_EELb1ELb0ELb1ELb0ELb0ELb0ELb0ELb1EEEvNS_16Flash_fwd_paramsE --------------------------
	.section	.nv.info._ZN5flash16flash_fwd_kernelI23Flash_fwd_kernel_traitsILi256ELi128ELi64ELi8ELb0ELb0EN7cutlass6half_tE19Flash_kernel_traitsILi256ELi128ELi64ELi8ES3_EELb1ELb0ELb1ELb0ELb0ELb0ELb0ELb1EEEvNS_16Flash_fwd_paramsE,"",@"SHT_CUDA_INFO"
	.sectionflags	@""
	.align	4


	//----- nvinfo : EIATTR_CUDA_API_VERSION
	.align		4
        /*0000*/ 	.byte	0x04, 0x37
        /*0002*/ 	.short	(.L_948 - .L_947)
.L_947:
        /*0004*/ 	.word	0x00000082


	//----- nvinfo : EIATTR_KPARAM_INFO
	.align		4
.L_948:
        /*0008*/ 	.byte	0x04, 0x17
        /*000a*/ 	.short	(.L_950 - .L_949)
.L_949:
        /*000c*/ 	.word	0x00000000
        /*0010*/ 	.short	0x0000
        /*0012*/ 	.short	0x0000
        /*0014*/ 	.byte	0x00, 0xf0, 0x41, 0x07


	//----- nvinfo : EIATTR_SPARSE_MMA_MASK
	.align		4
.L_950:
        /*0018*/ 	.byte	0x03, 0x50
        /*001a*/ 	.short	0x0000


	//----- nvinfo : EIATTR_MAXREG_COUNT
	.align		4
        /*001c*/ 	.byte	0x03, 0x1b
        /*001e*/ 	.short	0x00ff


	//----- nvinfo : EIATTR_NUM_BARRIERS
	.align		4
        /*0020*/ 	.byte	0x02, 0x4c
        /*0022*/ 	.byte	0x01
	.zero		1


	//----- nvinfo : EIATTR_ANNOTATIONS
	.align		4
        /*0024*/ 	.byte	0x04, 0x55
        /*0026*/ 	.short	(.L_952 - .L_951)


	//   ....[0]....
.L_951:
        /* <DEDUP_REMOVED lines=27> */


	//----- nvinfo : EIATTR_MERCURY_ISA_VERSION
	.align		4
.L_952:
        /*01c8*/ 	.byte	0x03, 0x5f
        /*01ca*/ 	.short	0x0101


	//----- nvinfo : EIATTR_COOP_GROUP_MASK_REGIDS
	.align		4
        /*01cc*/ 	.byte	0x04, 0x29
        /*01ce*/ 	.short	(.L_954 - .L_953)


	//   ....[0]....
.L_953:
        /*01d0*/ 	.word	0xffffffff


	//   ....[1]....
        /*01d4*/ 	.word	0xffffffff


	//   ....[2]....
        /*01d8*/ 	.word	0xffffffff


	//   ....[3]....
        /*01dc*/ 	.word	0xffffffff


	//   ....[4]....
        /*01e0*/ 	.word	0xffffffff


	//   ....[5]....
        /*01e4*/ 	.word	0xffffffff


	//   ....[6]....
        /*01e8*/ 	.word	0xffffffff


	//   ....[7]....
        /*01ec*/ 	.word	0xffffffff


	//   ....[8]....
        /*01f0*/ 	.word	0xffffffff


	//   ....[9]....
        /*01f4*/ 	.word	0xffffffff


	//   ....[10]....
        /*01f8*/ 	.word	0xffffffff


	//   ....[11]....
        /*01fc*/ 	.word	0xffffffff


	//   ....[12]....
        /*0200*/ 	.word	0xffffffff


	//   ....[13]....
        /*0204*/ 	.word	0xffffffff


	//   ....[14]....
        /*0208*/ 	.word	0xffffffff


	//   ....[15]....
        /*020c*/ 	.word	0xffffffff


	//   ....[16]....
        /*0210*/ 	.word	0xffffffff


	//   ....[17]....
        /*0214*/ 	.word	0xffffffff


	//   ....[18]....
        /*0218*/ 	.word	0xffffffff


	//   ....[19]....
        /*021c*/ 	.word	0xffffffff


	//----- nvinfo : EIATTR_COOP_GROUP_INSTR_OFFSETS
	.align		4
.L_954:
        /*0220*/ 	.byte	0x04, 0x28
        /*0222*/ 	.short	(.L_956 - .L_955)


	//   ....[0]....
.L_955:
        /*0224*/ 	.word	0x000051a0


	//   ....[1]....
        /*0228*/ 	.word	0x000051f0


	//   ....[2]....
        /*022c*/ 	.word	0x00005290


	//   ....[3]....
        /*0230*/ 	.word	0x000052d0


	//   ....[4]....
        /*0234*/ 	.word	0x00009940


	//   ....[5]....
        /*0238*/ 	.word	0x00009b30


	//   ....[6]....
        /*023c*/ 	.word	0x00009ca0


	//   ....[7]....
        /*0240*/ 	.word	0x00009d90


	//   ....[8]....
        /*0244*/ 	.word	0x0000eec0


	//   ....[9]....
        /*0248*/ 	.word	0x0000f040


	//   ....[10]....
        /*024c*/ 	.word	0x0000f0d0


	//   ....[11]....
        /*0250*/ 	.word	0x0000f1d0


	//   ....[12]....
        /*0254*/ 	.word	0x000147f0


	//   ....[13]....
        /*0258*/ 	.word	0x00014840


	//   ....[14]....
        /*025c*/ 	.word	0x000149c0


	//   ....[15]....
        /*0260*/ 	.word	0x00014a00


	//   ....[16]....
        /*0264*/ 	.word	0x00017c50


	//   ....[17]....
        /*0268*/ 	.word	0x00017c60


	//   ....[18]....
        /*026c*/ 	.word	0x00017cb0


	//   ....[19]....
        /*0270*/ 	.word	0x00017cd0


	//----- nvinfo : EIATTR_VRC_CTA_INIT_COUNT
	.align		4
.L_956:
        /*0274*/ 	.byte	0x02, 0x4a
	.zero		1
	.zero		1


	//----- nvinfo : EIATTR_EXIT_INSTR_OFFSETS
	.align		4
        /*0278*/ 	.byte	0x04, 0x1c
        /*027a*/ 	.short	(.L_958 - .L_957)


	//   ....[0]....
.L_957:
        /*027c*/ 	.word	0x00000660


	//   ....[1]....
        /*0280*/ 	.word	0x00001440


	//   ....[2]....
        /*0284*/ 	.word	0x000014d0


	//   ....[3]....
        /*0288*/ 	.word	0x00019900


	//   ....[4]....
        /*028c*/ 	.word	0x00019a60


	//   ....[5]....
        /*0290*/ 	.word	0x00019a80


	//----- nvinfo : EIATTR_CRS_STACK_SIZE
	.align		4
.L_958:
        /*0294*/ 	.byte	0x04, 0x1e
        /*0296*/ 	.short	(.L_960 - .L_959)
.L_959:
        /*0298*/ 	.word	0x00000000


	//----- nvinfo : EIATTR_CBANK_PARAM_SIZE
	.align		4
.L_960:
        /*029c*/ 	.byte	0x03, 0x19
        /*029e*/ 	.short	0x01d0


	//----- nvinfo : EIATTR_PARAM_CBANK
	.align		4
        /*02a0*/ 	.byte	0x04, 0x0a
        /*02a2*/ 	.short	(.L_962 - .L_961)
	.align		4
.L_961:
        /*02a4*/ 	.word	index@(.nv.constant0._ZN5flash16flash_fwd_kernelI23Flash_fwd_kernel_traitsILi256ELi128ELi64ELi8ELb0ELb0EN7cutlass6half_tE19Flash_kernel_traitsILi256ELi128ELi64ELi8ES3_EELb1ELb0ELb1ELb0ELb0ELb0ELb0ELb1EEEvNS_16Flash_fwd_paramsE)
        /*02a8*/ 	.short	0x0380
        /*02aa*/ 	.short	0x01d0


	//----- nvinfo : EIATTR_SW_WAR
	.align		4
.L_962:
        /*02ac*/ 	.byte	0x04, 0x36
        /*02ae*/ 	.short	(.L_964 - .L_963)
.L_963:
        /*02b0*/ 	.word	0x00000008
.L_964:


//--------------------- .nv.info._ZN5flash16flash_fwd_kernelI23Flash_fwd_kernel_traitsILi256ELi128ELi64ELi8ELb0ELb0EN7cutlass6half_tE19Flash_kernel_traitsILi256ELi128ELi64ELi8ES3_EELb0ELb0ELb1ELb0ELb0ELb0ELb1ELb0EEEvNS_16Flash_fwd_paramsE --------------------------
	.section	.nv.info._ZN5flash16flash_fwd_kernelI23Flash_fwd_kernel_traitsILi256ELi128ELi64ELi8ELb0ELb0EN7cutlass6half_tE19Flash_kernel_traitsILi256ELi128ELi64ELi8ES3_EELb0ELb0ELb1ELb0ELb0ELb0ELb1ELb0EEEvNS_16Flash_fwd_paramsE,"",@"SHT_CUDA_INFO"
	.sectionflags	@""
	.align	4


	//----- nvinfo : EIATTR_CUDA_API_VERSION
	.align		4
        /*0000*/ 	.byte	0x04, 0x37
        /*0002*/ 	.short	(.L_966 - .L_965)
.L_965:
        /*0004*/ 	.word	0x00000082


	//----- nvinfo : EIATTR_KPARAM_INFO
	.align		4
.L_966:
        /*0008*/ 	.byte	0x04, 0x17
        /*000a*/ 	.short	(.L_968 - .L_967)
.L_967:
        /*000c*/ 	.word	0x00000000
        /*0010*/ 	.short	0x0000
        /*0012*/ 	.short	0x0000
        /*0014*/ 	.byte	0x00, 0xf0, 0x41, 0x07


	//----- nvinfo : EIATTR_SPARSE_MMA_MASK
	.align		4
.L_968:
        /*0018*/ 	.byte	0x03, 0x50
        /*001a*/ 	.short	0x0000


	//----- nvinfo : EIATTR_MAXREG_COUNT
	.align		4
        /*001c*/ 	.byte	0x03, 0x1b
        /*001e*/ 	.short	0x00ff


	//----- nvinfo : EIATTR_NUM_BARRIERS
	.align		4
        /*0020*/ 	.byte	0x02, 0x4c
        /*0022*/ 	.byte	0x01
	.zero		1


	//----- nvinfo : EIATTR_MERCURY_ISA_VERSION
	.align		4
        /*0024*/ 	.byte	0x03, 0x5f
        /*0026*/ 	.short	0x0101


	//----- nvinfo : EIATTR_COOP_GROUP_MASK_REGIDS
	.align		4
        /*0028*/ 	.byte	0x04, 0x29
        /*002a*/ 	.short	(.L_970 - .L_969)


	//   ....[0]....
.L_969:
        /*002c*/ 	.word	0xffffffff


	//   ....[1]....
        /*0030*/ 	.word	0xffffffff


	//   ....[2]....
        /*0034*/ 	.word	0xffffffff


	//   ....[3]....
        /*0038*/ 	.word	0xffffffff


	//   ....[4]....
        /*003c*/ 	.word	0xffffffff


	//   ....[5]....
        /*0040*/ 	.word	0xffffffff


	//   ....[6]....
        /*0044*/ 	.word	0xffffffff


	//   ....[7]....
        /*0048*/ 	.word	0xffffffff


	//   ....[8]....
        /*004c*/ 	.word	0xffffffff


	//   ....[9]....
        /*0050*/ 	.word	0xffffffff


	//   ....[10]....
        /*0054*/ 	.word	0xffffffff


	//   ....[11]....
        /*0058*/ 	.word	0xffffffff


	//   ....[12]....
        /*005c*/ 	.word	0xffffffff


	//   ....[13]....
        /*0060*/ 	.word	0xffffffff


	//   ....[14]....
        /*0064*/ 	.word	0xffffffff


	//   ....[15]....
        /*0068*/ 	.word	0xffffffff


	//   ....[16]....
        /*006c*/ 	.word	0xffffffff


	//   ....[17]....
        /*0070*/ 	.word	0xffffffff


	//   ....[18]....
        /*0074*/ 	.word	0xffffffff


	//   ....[19]....
        /*0078*/ 	.word	0xffffffff


	//----- nvinfo : EIATTR_COOP_GROUP_INSTR_OFFSETS
	.align		4
.L_970:
        /*007c*/ 	.byte	0x04, 0x28
        /*007e*/ 	.short	(.L_972 - .L_971)


	//   ....[0]....
.L_971:
        /*0080*/ 	.word	0x000050c0


	//   ....[1]....
        /*0084*/ 	.word	0x00005130


	//   ....[2]....
        /*0088*/ 	.word	0x000051c0


	//   ....[3]....
        /*008c*/ 	.word	0x000051f0


	//   ....[4]....
        /*0090*/ 	.word	0x00008890


	//   ....[5]....
        /*0094*/ 	.word	0x00008920


	//   ....[6]....
        /*0098*/ 	.word	0x00008960


	//   ....[7]....
        /*009c*/ 	.word	0x00008980


	//   ....[8]....
        /*00a0*/ 	.word	0x0000c960


	//   ....[9]....
        /*00a4*/ 	.word	0x0000c990


	//   ....[10]....
        /*00a8*/ 	.word	0x0000c9c0


	//   ....[11]....
        /*00ac*/ 	.word	0x0000c9d0


	//   ....[12]....
        /*00b0*/ 	.word	0x00010c30


	//   ....[13]....
        /*00b4*/ 	.word	0x00010c70


	//   ....[14]....
        /*00b8*/ 	.word	0x00010ce0


	//   ....[15]....
        /*00bc*/ 	.word	0x00010cf0


	//   ....[16]....
        /*00c0*/ 	.word	0x00012920


	//   ....[17]....
        /*00c4*/ 	.word	0x00012960


	//   ....[18]....
        /*00c8*/ 	.word	0x00012a20


	//   ....[19]....
        /*00cc*/ 	.word	0x00012a50


	//----- nvinfo : EIATTR_VRC_CTA_INIT_COUNT
	.align		4
.L_972:
        /*00d0*/ 	.byte	0x02, 0x4a
	.zero		1
	.zero		1


	//----- nvinfo : EIATTR_EXIT_INSTR_OFFSETS
	.align		4
        /*00d4*/ 	.byte	0x04, 0x1c
        /*00d6*/ 	.short	(.L_974 - .L_973)


	//   ....[0]....
.L_973:
        /*00d8*/ 	.word	0x00000490


	//   ....[1]....
        /*00dc*/ 	.word	0x00001280


	//   ....[2]....
        /*00e0*/ 	.word	0x00001310


	//   ....[3]....
        /*00e4*/ 	.word	0x000146e0


	//   ....[4]....
        /*00e8*/ 	.word	0x00014840


	//   ....[5]....
        /*00ec*/ 	.word	0x00014860


	//----- nvinfo : EIATTR_CRS_STACK_SIZE
	.align		4
.L_974:
        /*00f0*/ 	.byte	0x04, 0x1e
        /*00f2*/ 	.short	(.L_976 - .L_975)
.L_975:
        /*00f4*/ 	.word	0x00000000


	//----- nvinfo : EIATTR_CBANK_PARAM_SIZE
	.align		4
.L_976:
        /*00f8*/ 	.byte	0x03, 0x19
        /*00fa*/ 	.short	0x01d0


	//----- nvinfo : EIATTR_PARAM_CBANK
	.align		4
        /*00fc*/ 	.byte	0x04, 0x0a
        /*00fe*/ 	.short	(.L_978 - .L_977)
	.align		4
.L_977:
        /*0100*/ 	.word	index@(.nv.constant0._ZN5flash16flash_fwd_kernelI23Flash_fwd_kernel_traitsILi256ELi128ELi64ELi8ELb0ELb0EN7cutlass6half_tE19Flash_kernel_traitsILi256ELi128ELi64ELi8ES3_EELb0ELb0ELb1ELb0ELb0ELb0ELb1ELb0EEEvNS_16Flash_fwd_paramsE)
        /*0104*/ 	.short	0x0380
        /*0106*/ 	.short	0x01d0


	//----- nvinfo : EIATTR_SW_WAR
	.align		4
.L_978:
        /*0108*/ 	.byte	0x04, 0x36
        /*010a*/ 	.short	(.L_980 - .L_979)
.L_979:
        /*010c*/ 	.word	0x00000008
.L_980:


//--------------------- .nv.info._ZN5flash16flash_fwd_kernelI23Flash_fwd_kernel_traitsILi256ELi128ELi64ELi8ELb0ELb0EN7cutlass6half_tE19Flash_kernel_traitsILi256ELi128ELi64ELi8ES3_EELb1ELb0ELb1ELb1ELb0ELb0ELb0ELb1EEEvNS_16Flash_fwd_paramsE --------------------------
	.section	.nv.info._ZN5flash16flash_fwd_kernelI23Flash_fwd_kernel_traitsILi256ELi128ELi64ELi8ELb0ELb0EN7cutlass6half_tE19Flash_kernel_traitsILi256ELi128ELi64ELi8ES3_EELb1ELb0ELb1ELb1ELb0ELb0ELb0ELb1EEEvNS_16Flash_fwd_paramsE,"",@"SHT_CUDA_INFO"
	.sectionflags	@""
	.align	4


	//----- nvinfo : EIATTR_CUDA_API_VERSION
	.align		4
        /*0000*/ 	.byte	0x04, 0x37
        /*0002*/ 	.short	(.L_982 - .L_981)
.L_981:
        /*0004*/ 	.word	0x00000082


	//----- nvinfo : EIATTR_KPARAM_INFO
	.align		4
.L_982:
        /*0008*/ 	.byte	0x04, 0x17
        /*000a*/ 	.short	(.L_984 - .L_983)
.L_983:
        /*000c*/ 	.word	0x00000000
        /*0010*/ 	.short	0x0000
        /*0012*/ 	.short	0x0000
        /*0014*/ 	.byte	0x00, 0xf0, 0x41, 0x07


	//----- nvinfo : EIATTR_SPARSE_MMA_MASK
	.align		4
.L_984:
        /*0018*/ 	.byte	0x03, 0x50
        /*001a*/ 	.short	0x0000


	//----- nvinfo : EIATTR_MAXREG_COUNT
	.align		4
        /*001c*/ 	.byte	0x03, 0x1b
        /*001e*/ 	.short	0x00ff


	//----- nvinfo : EIATTR_NUM_BARRIERS
	.align		4
        /*0020*/ 	.byte	0x02, 0x4c
        /*0022*/ 	.byte	0x01
	.zero		1


	//----- nvinfo : EIATTR_ANNOTATIONS
	.align		4
        /*0024*/ 	.byte	0x04, 0x55
        /*0026*/ 	.short	(.L_986 - .L_985)


	//   ....[0]....
.L_985:
        /* <DEDUP_REMOVED lines=27> */


	//----- nvinfo : EIATTR_MERCURY_ISA_VERSION
	.align		4
.L_986:
        /*01c8*/ 	.byte	0x03, 0x5f
        /*01ca*/ 	.short	0x0101


	//----- nvinfo : EIATTR_COOP_GROUP_MASK_REGIDS
	.align		4
        /*01cc*/ 	.byte	0x04, 0x29
        /*01ce*/ 	.short	(.L_988 - .L_987)


	//   ....[0]....
.L_987:
        /*01d0*/ 	.word	0xffffffff


	//   ....[1]....
        /*01d4*/ 	.word	0xffffffff


	//   ....[2]....
        /*01d8*/ 	.word	0xffffffff


	//   ....[3]....
        /*01dc*/ 	.word	0xffffffff


	//   ....[4]....
        /*01e0*/ 	.word	0xffffffff


	//   ....[5]....
        /*01e4*/ 	.word	0xffffffff


	//   ....[6]....
        /*01e8*/ 	.word	0xffffffff


	//   ....[7]....
        /*01ec*/ 	.word	0xffffffff


	//   ....[8]....
        /*01f0*/ 	.word	0xffffffff


	//   ....[9]....
        /*01f4*/ 	.word	0xffffffff


	//   ....[10]....
        /*01f8*/ 	.word	0xffffffff


	//   ....[11]....
        /*01fc*/ 	.word	0xffffffff


	//   ....[12]....
        /*0200*/ 	.word	0xffffffff


	//   ....[13]....
        /*0204*/ 	.word	0xffffffff


	//   ....[14]....
        /*0208*/ 	.word	0xffffffff


	//   ....[15]....
        /*020c*/ 	.word	0xffffffff


	//   ....[16]....
        /*0210*/ 	.word	0xffffffff


	//   ....[17]....
        /*0214*/ 	.word	0xffffffff


	//   ....[18]....
        /*0218*/ 	.word	0xffffffff


	//   ....[19]....
        /*021c*/ 	.word	0xffffffff


	//----- nvinfo : EIATTR_COOP_GROUP_INSTR_OFFSETS
	.align		4
.L_988:
        /*0220*/ 	.byte	0x04, 0x28
        /*0222*/ 	.short	(.L_990 - .L_989)


	//   ....[0]....
.L_989:
        /*0224*/ 	.word	0x00005bb0


	//   ....[1]....
        /*0228*/ 	.word	0x00005be0


	//   ....[2]....
        /*022c*/ 	.word	0x00005d20


	//   ....[3]....
        /*0230*/ 	.word	0x00005d40


	//   ....[4]....
        /*0234*/ 	.word	0x0000ac20


	//   ....[5]....
        /*0238*/ 	.word	0x0000ae00


	//   ....[6]....
        /*023c*/ 	.word	0x0000af80


	//   ....[7]....
        /*0240*/ 	.word	0x0000b060


	//   ....[8]....
        /*0244*/ 	.word	0x00010960


	//   ....[9]....
        /*0248*/ 	.word	0x00010b40


	//   ....[10]....
        /*024c*/ 	.word	0x00010b80


	//   ....[11]....
        /*0250*/ 	.word	0x00010ca0


	//   ....[12]....
        /*0254*/ 	.word	0x00016bd0


	//   ....[13]....
        /*0258*/ 	.word	0x00016c10


	//   ....[14]....
        /*025c*/ 	.word	0x00016d70


	//   ....[15]....
        /*0260*/ 	.word	0x00016db0


	//   ....[16]....
        /*0264*/ 	.word	0x0001a030


	//   ....[17]....
        /*0268*/ 	.word	0x0001a040


	//   ....[18]....
        /*026c*/ 	.word	0x0001a090


	//   ....[19]....
        /*0270*/ 	.word	0x0001a0b0


	//----- nvinfo : EIATTR_VRC_CTA_INIT_COUNT
	.align		4
.L_990:
        /*0274*/ 	.byte	0x02, 0x4a
	.zero		1
	.zero		1


	//----- nvinfo : EIATTR_EXIT_INSTR_OFFSETS
	.align		4
        /*0278*/ 	.byte	0x04, 0x1c
        /*027a*/ 	.short	(.L_992 - .L_991)


	//   ....[0]....
.L_991:
        /*027c*/ 	.word	0x00000640


	//   ....[1]....
        /*0280*/ 	.word	0x00001420


	//   ....[2]....
        /*0284*/ 	.word	0x000014b0


	//   ....[3]....
        /*0288*/ 	.word	0x0001bce0


	//   ....[4]....
        /*028c*/ 	.word	0x0001be40


	//   ....[5]....
        /*0290*/ 	.word	0x0001be60


	//----- nvinfo : EIATTR_CRS_STACK_SIZE
	.align		4
.L_992:
        /*0294*/ 	.byte	0x04, 0x1e
        /*0296*/ 	.short	(.L_994 - .L_993)
.L_993:
        /*0298*/ 	.word	0x00000000


	//----- nvinfo : EIATTR_CBANK_PARAM_SIZE
	.align		4
.L_994:
        /*029c*/ 	.byte	0x03, 0x19
        /*029e*/ 	.short	0x01d0


	//----- nvinfo : EIATTR_PARAM_CBANK
	.align		4
        /*02a0*/ 	.byte	0x04, 0x0a
        /*02a2*/ 	.short	(.L_996 - .L_995)
	.align		4
.L_995:
        /*02a4*/ 	.word	index@(.nv.constant0._ZN5flash16flash_fwd_kernelI23Flash_fwd_kernel_traitsILi256ELi128ELi64ELi8ELb0ELb0EN7cutlass6half_tE19Flash_kernel_traitsILi256ELi128ELi64ELi8ES3_EELb1ELb0ELb1ELb1ELb0ELb0ELb0ELb1EEEvNS_16Flash_fwd_paramsE)
        /*02a8*/ 	.short	0x0380
        /*02aa*/ 	.short	0x01d0


	//----- nvinfo : EIATTR_SW_WAR
	.align		4
.L_996:
        /*02ac*/ 	.byte	0x04, 0x36
        /*02ae*/ 	.short	(.L_998 - .L_997)
.L_997:
        /*02b0*/ 	.word	0x00000008
.L_998:


//--------------------- .nv.info._ZN5flash16flash_fwd_kernelI23Flash_fwd_kernel_traitsILi256ELi128ELi64ELi8ELb0ELb0EN7cutlass6half_tE19Flash_kernel_traitsILi256ELi128ELi64ELi8ES3_EELb0ELb0ELb1ELb1ELb0ELb0ELb1ELb0EEEvNS_16Flash_fwd_paramsE --------------------------
	.section	.nv.info._ZN5flash16flash_fwd_kernelI23Flash_fwd_kernel_traitsILi256ELi128ELi64ELi8ELb0ELb0EN7cutlass6half_tE19Flash_kernel_traitsILi256ELi128ELi64ELi8ES3_EELb0ELb0ELb1ELb1ELb0ELb0ELb1ELb0EEEvNS_16Flash_fwd_paramsE,"",@"SHT_CUDA_INFO"
	.sectionflags	@""
	.align	4


	//----- nvinfo : EIATTR_CUDA_API_VERSION
	.align		4
        /*0000*/ 	.byte	0x04, 0x37
        /*0002*/ 	.short	(.L_1000 - .L_999)
.L_999:
        /*0004*/ 	.word	0x00000082


	//----- nvinfo : EIATTR_KPARAM_INFO
	.align		4
.L_1000:
        /*0008*/ 	.byte	0x04, 0x17
        /*000a*/ 	.short	(.L_1002 - .L_1001)
.L_1001:
        /*000c*/ 	.word	0x00000000
        /*0010*/ 	.short	0x0000
        /*0012*/ 	.short	0x0000
        /*0014*/ 	.byte	0x00, 0xf0, 0x41, 0x07


	//----- nvinfo : EIATTR_SPARSE_MMA_MASK
	.align		4
.L_1002:
        /*0018*/ 	.byte	0x03, 0x50
        /*001a*/ 	.short	0x0000


	//----- nvinfo : EIATTR_MAXREG_COUNT
	.align		4
        /*001c*/ 	.byte	0x03, 0x1b
        /*001e*/ 	.short	0x00ff


	//----- nvinfo : EIATTR_NUM_BARRIERS
	.align		4
        /*0020*/ 	.byte	0x02, 0x4c
        /*0022*/ 	.byte	0x01
	.zero		1


	//----- nvinfo : EIATTR_MERCURY_ISA_VERSION
	.align		4
        /*0024*/ 	.byte	0x03, 0x5f
        /*0026*/ 	.short	0x0101


	//----- nvinfo : EIATTR_COOP_GROUP_MASK_REGIDS
	.align		4
        /*0028*/ 	.byte	0x04, 0x29
        /*002a*/ 	.short	(.L_1004 - .L_1003)


	//   ....[0]....
.L_1003:
        /*002c*/ 	.word	0xffffffff


	//   ....[1]....
        /*0030*/ 	.word	0xffffffff


	//   ....[2]....
        /*0034*/ 	.word	0xffffffff


	//   ....[3]....
        /*0038*/ 	.word	0xffffffff


	//   ....[4]....
        /*003c*/ 	.word	0xffffffff


	//   ....[5]....
        /*0040*/ 	.word	0xffffffff


	//   ....[6]....
        /*0044*/ 	.word	0xffffffff


	//   ....[7]....
        /*0048*/ 	.word	0xffffffff


	//   ....[8]....
        /*004c*/ 	.word	0xffffffff


	//   ....[9]....
        /*0050*/ 	.word	0xffffffff


	//   ....[10]....
        /*0054*/ 	.word	0xffffffff


	//   ....[11]....
        /*0058*/ 	.word	0xffffffff


	//   ....[12]....
        /*005c*/ 	.word	0xffffffff


	//   ....[13]....
        /*0060*/ 	.word	0xffffffff


	//   ....[14]....
        /*0064*/ 	.word	0xffffffff


	//   ....[15]....
        /*0068*/ 	.word	0xffffffff


	//   ....[16]....
        /*006c*/ 	.word	0xffffffff


	//   ....[17]....
        /*0070*/ 	.word	0xffffffff


	//   ....[18]....
        /*0074*/ 	.word	0xffffffff


	//   ....[19]....
        /*0078*/ 	.word	0xffffffff


	//----- nvinfo : EIATTR_COOP_GROUP_INSTR_OFFSETS
	.align		4
.L_1004:
        /*007c*/ 	.byte	0x04, 0x28
        /*007e*/ 	.short	(.L_1006 - .L_1005)


	//   ....[0]....
.L_1005:
        /*0080*/ 	.word	0x00005a80


	//   ....[1]....
        /*0084*/ 	.word	0x00005af0


	//   ....[2]....
        /*0088*/ 	.word	0x00005b80


	//   ....[3]....
        /*008c*/ 	.word	0x00005bb0


	//   ....[4]....
        /*0090*/ 	.word	0x00009aa0


	//   ....[5]....
        /*0094*/ 	.word	0x00009b40


	//   ....[6]....
        /*0098*/ 	.word	0x00009b60


	//   ....[7]....
        /*009c*/ 	.word	0x00009b80


	//   ....[8]....
        /*00a0*/ 	.word	0x0000e410


	//   ....[9]....
        /*00a4*/ 	.word	0x0000e460


	//   ....[10]....
        /*00a8*/ 	.word	0x0000e480


	//   ....[11]....
        /*00ac*/ 	.word	0x0000e4a0


	//   ....[12]....
        /*00b0*/ 	.word	0x00012f50


	//   ....[13]....
        /*00b4*/ 	.word	0x00012fa0


	//   ....[14]....
        /*00b8*/ 	.word	0x00013000


	//   ....[15]....
        /*00bc*/ 	.word	0x00013010


	//   ....[16]....
        /*00c0*/ 	.word	0x00014c90


	//   ....[17]....
        /*00c4*/ 	.word	0x00014cd0


	//   ....[18]....
        /*00c8*/ 	.word	0x00014d80


	//   ....[19]....
        /*00cc*/ 	.word	0x00014db0


	//----- nvinfo : EIATTR_VRC_CTA_INIT_COUNT
	.align		4
.L_1006:
        /*00d0*/ 	.byte	0x02, 0x4a
	.zero		1
	.zero		1


	//----- nvinfo : EIATTR_EXIT_INSTR_OFFSETS
	.align		4
        /*00d4*/ 	.byte	0x04, 0x1c
        /*00d6*/ 	.short	(.L_1008 - .L_1007)


	//   ....[0]....
.L_1007:
        /*00d8*/ 	.word	0x00000490


	//   ....[1]....
        /*00dc*/ 	.word	0x00001280


	//   ....[2]....
        /*00e0*/ 	.word	0x00001310


	//   ....[3]....
        /*00e4*/ 	.word	0x00016a30


	//   ....[4]....
        /*00e8*/ 	.word	0x00016b80


	//   ....[5]....
        /*00ec*/ 	.word	0x00016ba0


	//----- nvinfo : EIATTR_CRS_STACK_SIZE
	.align		4
.L_1008:
        /*00f0*/ 	.byte	0x04, 0x1e
        /*00f2*/ 	.short	(.L_1010 - .L_1009)
.L_1009:
        /*00f4*/ 	.word	0x00000000


	//----- nvinfo : EIATTR_CBANK_PARAM_SIZE
	.align		4
.L_1010:
        /*00f8*/ 	.byte	0x03, 0x19
        /*00fa*/ 	.short	0x01d0


	//----- nvinfo : EIATTR_PARAM_CBANK
	.align		4
        /*00fc*/ 	.byte	0x04, 0x0a
        /*00fe*/ 	.short	(.L_1012 - .L_1011)
	.align		4
.L_1011:
        /*0100*/ 	.word	index@(.nv.constant0._ZN5flash16flash_fwd_kernelI23Flash_fwd_kernel_traitsILi256ELi128ELi64ELi8ELb0ELb0EN7cutlass6half_tE19Flash_kernel_traitsILi256ELi128ELi64ELi8ES3_EELb0ELb0ELb1ELb1ELb0ELb0ELb1ELb0EEEvNS_16Flash_fwd_paramsE)
        /*0104*/ 	.short	0x0380
        /*0106*/ 	.short	0x01d0


	//----- nvinfo : EIATTR_SW_WAR
	.align		4
.L_1012:
        /*0108*/ 	.byte	0x04, 0x36
        /*010a*/ 	.short	(.L_1014 - .L_1013)
.L_1013:
        /*010c*/ 	.word	0x00000008
.L_1014:


//--------------------- .nv.callgraph             --------------------------
	.section	.nv.callgraph,"",@"SHT_CUDA_CALLGRAPH"
	.align	4
	.sectionentsize	8
	.align		4
        /*0000*/ 	.word	0x00000000
	.align		4
        /*0004*/ 	.word	0xffffffff
	.align		4
        /*0008*/ 	.word	0x00000000
	.align		4
        /*000c*/ 	.word	0xfffffffe
	.align		4
        /*0010*/ 	.word	0x00000000
	.align		4
        /*0014*/ 	.word	0xfffffffd
	.align		4
        /*0018*/ 	.word	0x00000000
	.align		4
        /*001c*/ 	.word	0xfffffffc


//--------------------- .nv.constant4             --------------------------
	.section	.nv.constant4,"a",@progbits
	.align	8
	.align		8
.nv.constant4:
        /*0000*/ 	.dword	_ZN66_INTERNAL_a1905241_30_flash_fwd_hdim256_fp16_sm80_cu_a6473388_33714cuda3std3__45__cpo5beginE
	.align		8
        /*0008*/ 	.dword	_ZN66_INTERNAL_a1905241_30_flash_fwd_hdim256_fp16_sm80_cu_a6473388_33714cuda3std3__45__cpo3endE
	.align		8
        /*0010*/ 	.dword	_ZN66_INTERNAL_a1905241_30_flash_fwd_hdim256_fp16_sm80_cu_a6473388_33714cuda3std3__45__cpo6cbeginE
	.align		8
        /*0018*/ 	.dword	_ZN66_INTERNAL_a1905241_30_flash_fwd_hdim256_fp16_sm80_cu_a6473388_33714cuda3std3__45__cpo4cendE
	.align		8
        /*0020*/ 	.dword	_ZN66_INTERNAL_a1905241_30_flash_fwd_hdim256_fp16_sm80_cu_a6473388_33714cuda3std3__468_GLOBAL__N__a1905241_30_flash_fwd_hdim256_fp16_sm80_cu_a6473388_33716ignoreE
	.align		8
        /*0028*/ 	.dword	_ZN66_INTERNAL_a1905241_30_flash_fwd_hdim256_fp16_sm80_cu_a6473388_33714cuda3std3__419piecewise_constructE
	.align		8
        /*0030*/ 	.dword	_ZN66_INTERNAL_a1905241_30_flash_fwd_hdim256_fp16_sm80_cu_a6473388_33714cuda3std3__48in_placeE
	.align		8
        /*0038*/ 	.dword	_ZN66_INTERNAL_a1905241_30_flash_fwd_hdim256_fp16_sm80_cu_a6473388_33714cuda3std6ranges3__45__cpo4swapE
	.align		8
        /*0040*/ 	.dword	_ZN66_INTERNAL_a1905241_30_flash_fwd_hdim256_fp16_sm80_cu_a6473388_33714cuda3std6ranges3__45__cpo9iter_moveE
	.align		8
        /*0048*/ 	.dword	_ZN66_INTERNAL_a1905241_30_flash_fwd_hdim256_fp16_sm80_cu_a6473388_33714cute7productE
	.align		8
        /*0050*/ 	.dword	_ZN66_INTERNAL_a1905241_30_flash_fwd_hdim256_fp16_sm80_cu_a6473388_33714cute1_E


//--------------------- .text._ZN5flash16flash_fwd_kernelI23Flash_fwd_kernel_traitsILi256ELi64ELi64ELi4ELb0ELb0EN7cutlass6half_tE19Flash_kernel_traitsILi256ELi64ELi64ELi4ES3_EELb0ELb0ELb0ELb0ELb0ELb1ELb0ELb0EEEvNS_16Flash_fwd_paramsE --------------------------
	.section	.text._ZN5flash16flash_fwd_kernelI23Flash_fwd_kernel_traitsILi256ELi64ELi64ELi4ELb0ELb0EN7cutlass6half_tE19Flash_kernel_traitsILi256ELi64ELi64ELi4ES3_EELb0ELb0ELb0ELb0ELb0ELb1ELb0ELb0EEEvNS_16Flash_fwd_paramsE,"ax",@progbits
	.align	128
        .global         _ZN5flash16flash_fwd_kernelI23Flash_fwd_kernel_traitsILi256ELi64ELi64ELi4ELb0ELb0EN7cutlass6half_tE19Flash_kernel_traitsILi256ELi64ELi64ELi4ES3_EELb0ELb0ELb0ELb0ELb0ELb1ELb0ELb0EEEvNS_16Flash_fwd_paramsE
        .type           _ZN5flash16flash_fwd_kernelI23Flash_fwd_kernel_traitsILi256ELi64ELi64ELi4ELb0ELb0EN7cutlass6half_tE19Flash_kernel_traitsILi256ELi64ELi64ELi4ES3_EELb0ELb0ELb0ELb0ELb0ELb1ELb0ELb0EEEvNS_16Flash_fwd_paramsE,@function
        .size           _ZN5flash16flash_fwd_kernelI23Flash_fwd_kernel_traitsILi256ELi64ELi64ELi4ELb0ELb0EN7cutlass6half_tE19Flash_kernel_traitsILi256ELi64ELi64ELi4ES3_EELb0ELb0ELb0ELb0ELb0ELb1ELb0ELb0EEEvNS_16Flash_fwd_paramsE,(.L_x_2333 - _ZN5flash16flash_fwd_kernelI23Flash_fwd_kernel_traitsILi256ELi64ELi64ELi4ELb0ELb0EN7cutlass6half_tE19Flash_kernel_traitsILi256ELi64ELi64ELi4ES3_EELb0ELb0ELb0ELb0ELb0ELb1ELb0ELb0EEEvNS_16Flash_fwd_paramsE)
        .other          _ZN5flash16flash_fwd_kernelI23Flash_fwd_kernel_traitsILi256ELi64ELi64ELi4ELb0ELb0EN7cutlass6half_tE19Flash_kernel_traitsILi256ELi64ELi64ELi4ES3_EELb0ELb0ELb0ELb0ELb0ELb1ELb0ELb0EEEvNS_16Flash_fwd_paramsE,@"STO_CUDA_ENTRY STV_DEFAULT"
_ZN5flash16flash_fwd_kernelI23Flash_fwd_kernel_traitsILi256ELi64ELi64ELi4ELb0ELb0EN7cutlass6half_tE19Flash_kernel_traitsILi256ELi64ELi64ELi4ES3_EELb0ELb0ELb0ELb0ELb0ELb1ELb0ELb0EEEvNS_16Flash_fwd_paramsE:
.text._ZN5flash16flash_fwd_kernelI23Flash_fwd_kernel_traitsILi256ELi64ELi64ELi4ELb0ELb0EN7cutlass6half_tE19Flash_kernel_traitsILi256ELi64ELi64ELi4ES3_EELb0ELb0ELb0ELb0ELb0ELb1ELb0ELb0EEEvNS_16Flash_fwd_paramsE:
[----:B------:R-:W-:Y:S01]  /*0000*/  LDC R1, c[0x0][0x37c] ;  /* 0x0000df00ff017b82 */ /* 0x000fe20000000800 */
[----:B------:R-:W1:Y:S07]  /*0010*/  LDCU.64 UR10, c[0x0][0x460] ;  /* 0x00008c00ff0a77ac */ /* 0x000e6e0008000a00 */
[----:B------:R-:W2:Y:S01]  /*0020*/  S2UR UR20, SR_CTAID.Y ;  /* 0x00000000001479c3 */ /* 0x000ea20000002600 */
[----:B------:R-:W3:Y:S01]  /*0030*/  LDCU.64 UR8, c[0x0][0x470] ;  /* 0x00008e00ff0877ac */ /* 0x000ee20008000a00 */
[----:B------:R-:W4:Y:S01]  /*0040*/  LDCU.64 UR6, c[0x0][0x478] ;  /* 0x00008f00ff0677ac */ /* 0x000f220008000a00 */
[----:B------:R-:W5:Y:S01]  /*0050*/  LDCU.64 UR14, c[0x0][0x460] ;  /* 0x00008c00ff0e77ac */ /* 0x000f620008000a00 */
[----:B------:R-:W5:Y:S01]  /*0060*/  LDCU.U8 UR12, c[0x0][0x532] ;  /* 0x0000a640ff0c77ac */ /* 0x000f620008000000 */
[----:B-1----:R-:W-:Y:S01]  /*0070*/  ISETP.NE.U32.AND P4, PT, RZ, UR10, PT ;  /* 0x0000000aff007c0c */ /* 0x002fe2000bf85070 */
[----:B------:R-:W-:-:S02]  /*0080*/  UISETP.NE.U32.AND UP0, UPT, UR10, URZ, UPT ;  /* 0x000000ff0a00728c */ /* 0x000fc4000bf05070 */
[----:B---3--:R-:W-:Y:S01]  /*0090*/  UISETP.NE.U32.AND UP4, UPT, UR8, URZ, UPT ;  /* 0x000000ff0800728c */ /* 0x008fe2000bf85070 */
[----:B------:R-:W-:Y:S01]  /*00a0*/  ISETP.NE.AND.EX P4, PT, RZ, UR11, PT, P4 ;  /* 0x0000000bff007c0c */ /* 0x000fe2000bf85340 */
[----:B------:R-:W1:Y:S01]  /*00b0*/  LDCU.64 UR4, c[0x0][0x468] ;  /* 0x00008d00ff0477ac */ /* 0x000e620008000a00 */
[----:B------:R-:W-:Y:S02]  /*00c0*/  UISETP.NE.AND.EX UP0, UPT, UR11, URZ, UPT, UP0 ;  /* 0x000000ff0b00728c */ /* 0x000fe4000bf05300 */
[----:B------:R-:W-:Y:S01]  /*00d0*/  UISETP.NE.AND.EX UP4, UPT, UR9, URZ, UPT, UP4 ;  /* 0x000000ff0900728c */ /* 0x000fe2000bf85340 */
[----:B------:R-:W3:Y:S03]  /*00e0*/  LDCU.64 UR16, c[0x0][0x358] ;  /* 0x00006b00ff1077ac */ /* 0x000ee60008000a00 */
[----:B------:R-:W-:Y:S01]  /*00f0*/  PLOP3.LUT P2, PT, PT, PT, UP0, 0x80, 0x8 ;  /* 0x000000000008781c */ /* 0x000fe20003f4f008 */
[----:B----4-:R-:W-:Y:S01]  /*0100*/  UISETP.NE.U32.AND UP3, UPT, UR6, URZ, UPT ;  /* 0x000000ff0600728c */ /* 0x010fe2000bf65070 */
[----:B------:R-:W-:Y:S01]  /*0110*/  PLOP3.LUT P1, PT, PT, PT, UP4, 0x80, 0x8 ;  /* 0x000000000008781c */ /* 0x000fe20003f2f048 */
[----:B--2---:R-:W-:-:S02]  /*0120*/  USHF.L.U32 UR10, UR20, 0x2, URZ ;  /* 0x00000002140a7899 */ /* 0x004fc400080006ff */
[----:B------:R-:W-:Y:S02]  /*0130*/  UISETP.NE.AND.EX UP3, UPT, UR7, URZ, UPT, UP3 ;  /* 0x000000ff0700728c */ /* 0x000fe4000bf65330 */
[----:B-----5:R-:W-:Y:S02]  /*0140*/  UIMAD.WIDE.U32 UR14, UR20, 0x4, UR14 ;  /* 0x00000004140e78a5 */ /* 0x020fe4000f8e000e */
[----:B------:R-:W-:Y:S02]  /*0150*/  USHF.R.U32.HI UR11, URZ, 0x1e, UR20 ;  /* 0x0000001eff0b7899 */ /* 0x000fe40008011614 */
[----:B------:R-:W-:Y:S01]  /*0160*/  @UP4 UIADD3 UR8, UP2, UPT, UR10, UR8, URZ ;  /* 0x000000080a084290 */ /* 0x000fe2000ff5e0ff */
[----:B------:R-:W-:Y:S01]  /*0170*/  PLOP3.LUT P0, PT, PT, PT, UP3, 0x80, 0x8 ;  /* 0x000000000008781c */ /* 0x000fe20003f0f038 */
[----:B------:R-:W-:Y:S02]  /*0180*/  IMAD.U32 R6, RZ, RZ, UR14 ;  /* 0x0000000eff067e24 */ /* 0x000fe4000f8e00ff */
[----:B------:R-:W-:Y:S01]  /*0190*/  IMAD.U32 R7, RZ, RZ, UR15 ;  /* 0x0000000fff077e24 */ /* 0x000fe2000f8e00ff */
[----:B------:R-:W-:-:S02]  /*01a0*/  @UP4 UIADD3.X UR9, UPT, UPT, UR11, UR9, URZ, UP2, !UPT ;  /* 0x000000090b094290 */ /* 0x000fc400097fe4ff */
[----:B------:R-:W-:Y:S02]  /*01b0*/  UISETP.NE.AND UP4, UPT, UR12, URZ, UPT ;  /* 0x000000ff0c00728c */ /* 0x000fe4000bf85270 */
[----:B-1----:R-:W-:Y:S01]  /*01c0*/  UISETP.EQ.U32.AND UP2, UPT, UR4, URZ, UPT ;  /* 0x000000ff0400728c */ /* 0x002fe2000bf42070 */
[----:B---3--:R-:W2:Y:S01]  /*01d0*/  @P4 LDG.E R5, desc[UR16][R6.64] ;  /* 0x0000001006054981 */ /* 0x008ea2000c1e1900 */
[----:B------:R-:W-:Y:S02]  /*01e0*/  @UP3 UIADD3 UR6, UP1, UPT, UR10, UR6, URZ ;  /* 0x000000060a063290 */ /* 0x000fe4000ff3e0ff */
[----:B------:R-:W-:Y:S01]  /*01f0*/  UISETP.EQ.OR.EX UP2, UPT, UR5, URZ, !UP4, UP2 ;  /* 0x000000ff0500728c */ /* 0x000fe2000e742720 */
[----:B------:R1:W3:Y:S01]  /*0200*/  @P2 LDG.E R4, desc[UR16][R6.64+0x4] ;  /* 0x0000041006042981 */ /* 0x0002e2000c1e1900 */
[----:B------:R-:W-:Y:S02]  /*0210*/  @UP3 UIADD3.X UR7, UPT, UPT, UR11, UR7, URZ, UP1, !UPT ;  /* 0x000000070b073290 */ /* 0x000fe40008ffe4ff */
[----:B------:R-:W-:-:S02]  /*0220*/  UIADD3 UR10, UP1, UPT, UR10, UR4, URZ ;  /* 0x000000040a0a7290 */ /* 0x000fc4000ff3e0ff */
[----:B------:R-:W-:Y:S02]  /*0230*/  PLOP3.LUT P3, PT, PT, PT, UP2, 0x80, 0x8 ;  /* 0x000000000008781c */ /* 0x000fe40003f6f028 */
[----:B------:R-:W-:Y:S01]  /*0240*/  UIADD3.X UR11, UPT, UPT, UR11, UR5, URZ, UP1, !UPT ;  /* 0x000000050b0b7290 */ /* 0x000fe20008ffe4ff */
[----:B------:R-:W-:Y:S02]  /*0250*/  IMAD.U32 R10, RZ, RZ, UR8 ;  /* 0x00000008ff0a7e24 */ /* 0x000fe4000f8e00ff */
[----:B------:R-:W-:Y:S02]  /*0260*/  IMAD.U32 R11, RZ, RZ, UR9 ;  /* 0x00000009ff0b7e24 */ /* 0x000fe4000f8e00ff */
[----:B------:R-:W-:Y:S02]  /*0270*/  IMAD.U32 R8, RZ, RZ, UR6 ;  /* 0x00000006ff087e24 */ /* 0x000fe4000f8e00ff */
[----:B------:R-:W-:Y:S01]  /*0280*/  IMAD.U32 R9, RZ, RZ, UR7 ;  /* 0x00000007ff097e24 */ /* 0x000fe2000f8e00ff */
[----:B------:R-:W4:Y:S01]  /*0290*/  @P1 LDG.E R2, desc[UR16][R10.64] ;  /* 0x000000100a021981 */ /* 0x000f22000c1e1900 */
[----:B-1----:R-:W-:-:S03]  /*02a0*/  IMAD.U32 R6, RZ, RZ, UR10 ;  /* 0x0000000aff067e24 */ /* 0x002fc6000f8e00ff */
[----:B------:R-:W5:Y:S01]  /*02b0*/  @P0 LDG.E R0, desc[UR16][R8.64] ;  /* 0x0000001008000981 */ /* 0x000f62000c1e1900 */
[----:B------:R-:W-:Y:S01]  /*02c0*/  IMAD.U32 R7, RZ, RZ, UR11 ;  /* 0x0000000bff077e24 */ /* 0x000fe2000f8e00ff */
[----:B------:R-:W1:Y:S01]  /*02d0*/  S2UR UR14, SR_CTAID.X ;  /* 0x00000000000e79c3 */ /* 0x000e620000002500 */
[----:B------:R-:W-:Y:S01]  /*02e0*/  UMOV UR15, 0xffffffff ;  /* 0xffffffff000f7882 */ /* 0x000fe20000000000 */
[----:B------:R-:W3:Y:S02]  /*02f0*/  @!UP0 LDCU UR8, c[0x0][0x434] ;  /* 0x00008680ff0887ac */ /* 0x000ee40008000800 */
[----:B------:R-:W5:Y:S01]  /*0300*/  @!P3 LDG.E R3, desc[UR16][R6.64] ;  /* 0x000000100603b981 */ /* 0x000f62000c1e1900 */
[----:B------:R-:W1:Y:S01]  /*0310*/  @!UP3 LDCU.64 UR6, c[0x0][0x488] ;  /* 0x00009100ff06b7ac */ /* 0x000e620008000a00 */
[----:B------:R-:W2:Y:S01]  /*0320*/  S2R R180, SR_TID.X ;  /* 0x0000000000b47919 */ /* 0x000ea20000002100 */
[----:B------:R-:W1:Y:S01]  /*0330*/  @!UP3 LDCU UR10, c[0x0][0x43c] ;  /* 0x00008780ff0ab7ac */ /* 0x000e620008000800 */
[----:B------:R-:W-:Y:S01]  /*0340*/  UMOV UR9, URZ ;  /* 0x000000ff00097c82 */ /* 0x000fe20008000000 */
[----:B------:R-:W-:Y:S01]  /*0350*/  UMOV UR22, 0xffffffff ;  /* 0xffffffff00167882 */ /* 0x000fe20000000000 */
[----:B-1----:R-:W-:-:S02]  /*0360*/  USHF.L.U32 UR14, UR14, 0x6, URZ ;  /* 0x000000060e0e7899 */ /* 0x002fc400080006ff */
[----:B------:R-:W-:-:S04]  /*0370*/  @!UP3 UISETP.NE.U32.AND UP2, UPT, UR6, URZ, UPT ;  /* 0x000000ff0600b28c */ /* 0x000fc8000bf45070 */
[----:B------:R-:W-:-:S04]  /*0380*/  @!UP3 UISETP.NE.AND.EX UP2, UPT, UR7, URZ, UPT, UP2 ;  /* 0x000000ff0700b28c */ /* 0x000fc8000bf45320 */
[----:B------:R-:W-:Y:S01]  /*0390*/  @!UP3 USEL UR10, UR10, URZ, UP2 ;  /* 0x000000ff0a0ab287 */ /* 0x000fe20009000000 */
[----:B--2---:R-:W-:Y:S02]  /*03a0*/  @P4 R2UR UR15, R5 ;  /* 0x00000000050f42ca */ /* 0x004fe400000e0000 */
[----:B---3--:R-:W-:-:S13]  /*03b0*/  @P2 R2UR UR11, R4 ;  /* 0x00000000040b22ca */ /* 0x008fda00000e0000 */
[----:B------:R-:W-:Y:S02]  /*03c0*/  @UP0 UIADD3 UR8, UPT, UPT, UR11, -UR15, URZ ;  /* 0x8000000f0b080290 */ /* 0x000fe4000fffe0ff */
[----:B------:R-:W-:Y:S01]  /*03d0*/  UISETP.NE.U32.AND UP0, UPT, UR4, URZ, UPT ;  /* 0x000000ff0400728c */ /* 0x000fe2000bf05070 */
[----:B----4-:R-:W-:-:S03]  /*03e0*/  @P1 R2UR UR9, R2 ;  /* 0x00000000020912ca */ /* 0x010fc600000e0000 */
[----:B------:R-:W-:Y:S02]  /*03f0*/  UISETP.NE.AND.EX UP0, UPT, UR5, URZ, UPT, UP0 ;  /* 0x000000ff0500728c */ /* 0x000fe4000bf05300 */
[----:B------:R-:W-:Y:S01]  /*0400*/  UISETP.GT.AND UP1, UPT, UR8, UR14, UPT ;  /* 0x0000000e0800728c */ /* 0x000fe2000bf24270 */
[----:B-----5:R-:W-:Y:S02]  /*0410*/  @P0 R2UR UR21, R0 ;  /* 0x00000000001502ca */ /* 0x020fe400000e0000 */
[----:B------:R-:W-:-:S03]  /*0420*/  @!P3 R2UR UR22, R3 ;  /* 0x000000000316b2ca */ /* 0x000fc600000e0000 */
[----:B------:R-:W-:-:S03]  /*0430*/  PLOP3.LUT P0, PT, PT, PT, UP1, 0x80, 0x8 ;  /* 0x000000000008781c */ /* 0x000fc60003f0f018 */
[----:B------:R-:W1:Y:S05]  /*0440*/  @!UP0 LDCU UR4, c[0x0][0x438] ;  /* 0x00008700ff0487ac */ /* 0x000e6a0008000800 */
[----:B------:R-:W-:Y:S01]  /*0450*/  @UP3 UIADD3 UR21, UPT, UPT, UR21, -UR9, URZ ;  /* 0x8000000915153290 */ /* 0x000fe2000fffe0ff */
[----:B------:R-:W-:Y:S11]  /*0460*/  BRA.U !UP0, `(.L_x_0) ;  /* 0x0000000108187547 */ /* 0x000ff6000b800000 */
[----:B------:R-:W-:-:S13]  /*0470*/  PLOP3.LUT P1, PT, PT, PT, UP4, 0x80, 0x8 ;  /* 0x000000000008781c */ /* 0x000fda0003f2f048 */
[----:B------:R-:W1:Y:S04]  /*0480*/  @P1 LDG.E R0, desc[UR16][R6.64+0x4] ;  /* 0x0000041006001981 */ /* 0x000e68000c1e1900 */
[----:B------:R-:W2:Y:S01]  /*0490*/  @!P1 LDG.E R2, desc[UR16][R6.64] ;  /* 0x0000001006029981 */ /* 0x000ea2000c1e1900 */
[----:B-1----:R-:W-:-:S13]  /*04a0*/  @P1 R2UR UR4, R0 ;  /* 0x00000000000412ca */ /* 0x002fda00000e0000 */
[----:B------:R-:W-:-:S07]  /*04b0*/  @UP4 UIADD3 UR4, UPT, UPT, UR4, -UR22, URZ ;  /* 0x8000001604044290 */ /* 0x000fce000fffe0ff */
[----:B--2---:R-:W-:-:S15]  /*04c0*/  @!P1 R2UR UR4, R2 ;  /* 0x00000000020492ca */ /* 0x004fde00000e0000 */
.L_x_0:
[----:B------:R-:W2:Y:S01]  /*04d0*/  S2UR UR24, SR_CTAID.Z ;  /* 0x00000000001879c3 */ /* 0x000ea20000002700 */
[----:B-1----:R-:W-:Y:S01]  /*04e0*/  @!UP3 UIADD3 UR21, UPT, UPT, UR10, UR4, -UR9 ;  /* 0x000000040a15b290 */ /* 0x002fe2000fffe809 */
[----:B--2---:R-:W-:Y:S11]  /*04f0*/  @!P0 EXIT ;  /* 0x000000000000894d */ /* 0x004ff60003800000 */
[----:B------:R-:W-:Y:S02]  /*0500*/  UISETP.GT.AND UP0, UPT, UR21, URZ, UPT ;  /* 0x000000ff1500728c */ /* 0x000fe4000bf04270 */
[----:B------:R-:W-:-:S04]  /*0510*/  UIADD3 UR4, UPT, UPT, UR21, 0x3f, URZ ;  /* 0x0000003f15047890 */ /* 0x000fc8000fffe0ff */
[----:B------:R-:W-:-:S04]  /*0520*/  USHF.R.S32.HI UR18, URZ, 0x1f, UR4 ;  /* 0x0000001fff127899 */ /* 0x000fc80008011404 */
[----:B------:R-:W-:Y:S01]  /*0530*/  ULEA.HI UR18, UR18, UR4, URZ, 0x6 ;  /* 0x0000000412127291 */ /* 0x000fe2000f8f30ff */
[----:B------:R-:W-:Y:S11]  /*0540*/  BRA.U UP0, `(.L_x_1) ;  /* 0x0000000900d87547 */ /* 0x000ff6000b800000 */
[----:B------:R-:W1:Y:S01]  /*0550*/  LDCU.U8 UR4, c[0x0][0x549] ;  /* 0x0000a920ff0477ac */ /* 0x000e620008000000 */
[----:B------:R-:W-:-:S11]  /*0560*/  UISETP.NE.AND UP0, UPT, UR15, -0x1, UPT ;  /* 0xffffffff0f00788c */ /* 0x000fd6000bf05270 */
[----:B------:R-:W2:Y:S01]  /*0570*/  @!UP0 LDCU.64 UR10, c[0x0][0x400] ;  /* 0x00008000ff0a87ac */ /* 0x000ea20008000a00 */
[----:B-1----:R-:W-:Y:S01]  /*0580*/  UISETP.NE.AND UP1, UPT, UR4, URZ, UPT ;  /* 0x000000ff0400728c */ /* 0x002fe2000bf25270 */
[----:B------:R-:W1:Y:S10]  /*0590*/  @UP0 LDCU.64 UR6, c[0x0][0x408] ;  /* 0x00008100ff0607ac */ /* 0x000e740008000a00 */
[----:B------:R-:W3:Y:S01]  /*05a0*/  @UP1 LDCU.64 UR4, c[0x0][0x430] ;  /* 0x00008600ff0417ac */ /* 0x000ee20008000a00 */
[----:B--2---:R-:W-:Y:S01]  /*05b0*/  @!UP0 UIMAD.WIDE.U32 UR12, UR20, UR10, URZ ;  /* 0x0000000a140c82a5 */ /* 0x004fe2000f8e00ff */
[----:B------:R-:W2:Y:S01]  /*05c0*/  LDCU.U8 UR10, c[0x0][0x548] ;  /* 0x0000a900ff0a77ac */ /* 0x000ea20008000000 */
[----:B-1----:R-:W-:-:S02]  /*05d0*/  @UP0 UIMAD.WIDE.U32 UR18, UR15, UR6, URZ ;  /* 0x000000060f1202a5 */ /* 0x002fc4000f8e00ff */
[----:B------:R-:W-:Y:S02]  /*05e0*/  @!UP0 UIMAD UR11, UR20, UR11, UR13 ;  /* 0x0000000b140b82a4 */ /* 0x000fe4000f8e020d */
[----:B------:R-:W-:Y:S01]  /*05f0*/  @UP0 UIMAD UR11, UR15, UR7, UR19 ;  /* 0x000000070f0b02a4 */ /* 0x000fe2000f8e0213 */
[----:B------:R-:W1:Y:S01]  /*0600*/  @UP1 LDCU UR9, c[0x0][0x430] ;  /* 0x00008600ff0917ac */ /* 0x000e620008000800 */
[----:B---3--:R-:W-:Y:S01]  /*0610*/  @UP1 UIMAD UR13, UR4, UR5, URZ ;  /* 0x00000005040d12a4 */ /* 0x008fe2000f8e02ff */
[----:B------:R-:W-:Y:S01]  /*0620*/  @UP1 UMOV UR7, 0x1 ;  /* 0x0000000100071882 */ /* 0x000fe20000000000 */
[----:B------:R-:W-:Y:S01]  /*0630*/  @UP0 UMOV UR12, UR18 ;  /* 0x00000012000c0c82 */ /* 0x000fe20008000000 */
[----:B--2---:R-:W-:Y:S09]  /*0640*/  BRA.U UP1, `(.L_x_2) ;  /* 0x0000000101287547 */ /* 0x004ff2000b800000 */
[----:B------:R-:W-:Y:S01]  /*0650*/  UISETP.NE.AND UP0, UPT, UR10, URZ, UPT ;  /* 0x000000ff0a00728c */ /* 0x000fe2000bf05270 */
[----:B------:R-:W2:Y:S10]  /*0660*/  LDCU UR5, c[0x0][0x3e0] ;  /* 0x00007c00ff0577ac */ /* 0x000eb40008000800 */
[----:B------:R-:W2:Y:S01]  /*0670*/  @UP0 LDCU UR7, c[0x0][0x454] ;  /* 0x00008a80ff0707ac */ /* 0x000ea20008000800 */
[----:B------:R-:W3:Y:S01]  /*0680*/  @!UP0 LDCU UR4, c[0x0][0x434] ;  /* 0x00008680ff0487ac */ /* 0x000ee20008000800 */
[----:B------:R-:W4:Y:S01]  /*0690*/  @UP0 LDCU UR13, c[0x0][0x454] ;  /* 0x00008a80ff0d07ac */ /* 0x000f220008000800 */
[----:B-1----:R-:W-:Y:S01]  /*06a0*/  @UP0 UMOV UR9, 0x1 ;  /* 0x0000000100090882 */ /* 0x002fe20000000000 */
[----:B----4-:R-:W4:Y:S01]  /*06b0*/  @!UP0 LDCU UR13, c[0x0][0x434] ;  /* 0x00008680ff0d87ac */ /* 0x010f220008000800 */
[----:B------:R-:W-:Y:S01]  /*06c0*/  @!UP0 UMOV UR9, 0x1 ;  /* 0x0000000100098882 */ /* 0x000fe20000000000 */
[----:B--2---:R-:W-:-:S02]  /*06d0*/  @UP0 UIMAD UR7, UR7, UR5, URZ ;  /* 0x00000005070702a4 */ /* 0x004fc4000f8e02ff */
[----:B---3--:R-:W-:-:S12]  /*06e0*/  @!UP0 UIMAD UR7, UR4, UR5, URZ ;  /* 0x00000005040782a4 */ /* 0x008fd8000f8e02ff */
.L_x_2:
[----:B------:R-:W2:Y:S01]  /*06f0*/  LDCU UR6, c[0x0][0x434] ;  /* 0x00008680ff0677ac */ /* 0x000ea20008000800 */
[----:B------:R-:W3:Y:S01]  /*0700*/  S2R R13, SR_CTAID.X ;  /* 0x00000000000d7919 */ /* 0x000ee20000002500 */
[----:B------:R-:W-:Y:S01]  /*0710*/  IMAD.SHL.U32 R0, R180, 0x8, RZ ;  /* 0x00000008b4007824 */ /* 0x000fe200078e00ff */
[----:B------:R-:W-:Y:S01]  /*0720*/  SHF.R.U32.HI R6, RZ, 0x3, R180 ;  /* 0x00000003ff067819 */ /* 0x000fe200000116b4 */
[----:B------:R-:W5:Y:S01]  /*0730*/  LDCU.64 UR4, c[0x0][0x410] ;  /* 0x00008200ff0477ac */ /* 0x000f620008000a00 */
[----:B------:R-:W-:Y:S01]  /*0740*/  MOV R7, RZ ;  /* 0x000000ff00077202 */ /* 0x000fe20000000f00 */
[----:B------:R-:W-:Y:S01]  /*0750*/  BSSY.RECONVERGENT B0, `(.L_x_3) ;  /* 0x0000030000007945 */ /* 0x000fe20003800200 */
[----:B------:R-:W-:Y:S01]  /*0760*/  LOP3.LUT R0, R0, 0x38, RZ, 0xc0, !PT ;  /* 0x0000003800007812 */ /* 0x000fe200078ec0ff */
[----:B------:R-:W-:Y:S01]  /*0770*/  UISETP.NE.AND UP1, UPT, UR10, URZ, !UP1 ;  /* 0x000000ff0a00728c */ /* 0x000fe2000cf25270 */
[----:B------:R-:W-:Y:S01]  /*0780*/  VIADD R4, R6, 0x10 ;  /* 0x0000001006047836 */ /* 0x000fe20000000000 */
[----:B------:R-:W-:Y:S01]  /*0790*/  UIADD3 UR8, UPT, UPT, -UR14, UR8, URZ ;  /* 0x000000080e087290 */ /* 0x000fe2000fffe1ff */
[----:B------:R-:W-:Y:S01]  /*07a0*/  IADD3 R14, P1, PT, R0, UR12, RZ ;  /* 0x0000000c000e7c10 */ /* 0x000fe2000ff3e0ff */
[----:B------:R-:W-:Y:S01]  /*07b0*/  UISETP.NE.AND UP0, UPT, UR15, -0x1, UPT ;  /* 0xffffffff0f00788c */ /* 0x000fe2000bf05270 */
[C---:B------:R-:W-:Y:S01]  /*07c0*/  IADD3 R3, PT, PT, R6.reuse, 0x20, RZ ;  /* 0x0000002006037810 */ /* 0x040fe20007ffe0ff */
[----:B----4-:R-:W-:Y:S01]  /*07d0*/  UIMAD UR13, UR24, UR13, URZ ;  /* 0x0000000d180d72a4 */ /* 0x010fe2000f8e02ff */
[C---:B------:R-:W-:Y:S01]  /*07e0*/  VIADD R2, R6.reuse, 0x30 ;  /* 0x0000003006027836 */ /* 0x040fe20000000000 */
[----:B------:R-:W-:Y:S01]  /*07f0*/  ISETP.GE.AND P3, PT, R6, UR8, PT ;  /* 0x0000000806007c0c */ /* 0x000fe2000bf66270 */
[----:B------:R-:W-:Y:S01]  /*0800*/  IMAD.X R15, RZ, RZ, UR11, P1 ;  /* 0x0000000bff0f7e24 */ /* 0x000fe200088e06ff */
[----:B--2---:R-:W-:Y:S01]  /*0810*/  UIMAD UR6, UR20, UR6, URZ ;  /* 0x00000006140672a4 */ /* 0x004fe2000f8e02ff */
[----:B------:R-:W-:Y:S01]  /*0820*/  LOP3.LUT P6, R180, R180, 0x7, RZ, 0xc0, !PT ;  /* 0x00000007b4b47812 */ /* 0x000fe200078cc0ff */
[----:B-1----:R-:W-:Y:S01]  /*0830*/  UIMAD UR10, UR14, UR9, URZ ;  /* 0x000000090e0a72a4 */ /* 0x002fe2000f8e02ff */
[----:B------:R-:W-:Y:S01]  /*0840*/  ISETP.GE.AND P0, PT, R4, UR8, PT ;  /* 0x0000000804007c0c */ /* 0x000fe2000bf06270 */
[----:B------:R-:W-:Y:S01]  /*0850*/  USEL UR6, UR6, UR15, !UP0 ;  /* 0x0000000f06067287 */ /* 0x000fe2000c000000 */
[----:B-----5:R-:W-:Y:S01]  /*0860*/  IMAD.U32 R8, RZ, RZ, UR4 ;  /* 0x00000004ff087e24 */ /* 0x020fe2000f8e00ff */
[----:B------:R-:W-:Y:S01]  /*0870*/  @!UP1 UIMAD UR13, UR20, UR7, UR13 ;  /* 0x00000007140d92a4 */ /* 0x000fe2000f8e020d */
[----:B------:R-:W-:Y:S01]  /*0880*/  IMAD.U32 R11, RZ, RZ, UR5 ;  /* 0x00000005ff0b7e24 */ /* 0x000fe2000f8e00ff */
[----:B------:R-:W-:Y:S01]  /*0890*/  USHF.R.S32.HI UR11, URZ, 0x1f, UR6 ;  /* 0x0000001fff0b7899 */ /* 0x000fe20008011406 */
[----:B------:R-:W-:Y:S01]  /*08a0*/  IMAD.WIDE.U32 R8, R8, UR24, R14 ;  /* 0x0000001808087c25 */ /* 0x000fe2000f8e000e */
[----:B------:R-:W-:Y:S01]  /*08b0*/  USEL UR6, UR6, URZ, UP1 ;  /* 0x000000ff06067287 */ /* 0x000fe20008800000 */
[----:B------:R-:W-:Y:S01]  /*08c0*/  ISETP.GE.AND P2, PT, R3, UR8, PT ;  /* 0x0000000803007c0c */ /* 0x000fe2000bf46270 */
[----:B------:R-:W-:Y:S01]  /*08d0*/  USHF.R.S32.HI UR4, URZ, 0x1f, UR10 ;  /* 0x0000001fff047899 */ /* 0x000fe2000801140a */
[----:B------:R-:W-:Y:S01]  /*08e0*/  IMAD R11, R11, UR24, R9 ;  /* 0x000000180b0b7c24 */ /* 0x000fe2000f8e0209 */
[----:B------:R-:W-:Y:S01]  /*08f0*/  USEL UR11, UR11, URZ, UP1 ;  /* 0x000000ff0b0b7287 */ /* 0x000fe20008800000 */
[----:B------:R-:W-:Y:S01]  /*0900*/  ISETP.GE.AND P1, PT, R2, UR8, PT ;  /* 0x0000000802007c0c */ /* 0x000fe2000bf26270 */
[----:B------:R-:W-:Y:S01]  /*0910*/  USHF.R.S32.HI UR5, URZ, 0x1f, UR13 ;  /* 0x0000001fff057899 */ /* 0x000fe2000801140d */
[C---:B------:R-:W-:Y:S01]  /*0920*/  ISETP.NE.OR P5, PT, R180.reuse, RZ, P0 ;  /* 0x000000ffb400720c */ /* 0x040fe200007a5670 */
[----:B------:R-:W-:Y:S01]  /*0930*/  UIADD3 UR10, UP1, UP0, UR10, UR6, UR13 ;  /* 0x000000060a0a7290 */ /* 0x000fe2000f83e00d */
[----:B------:R-:W-:Y:S01]  /*0940*/  ISETP.NE.OR P4, PT, R180, RZ, P2 ;  /* 0x000000ffb400720c */ /* 0x000fe20001785670 */
[----:B---3--:R-:W-:-:S02]  /*0950*/  IMAD.WIDE.U32 R12, R13, 0x40, R6 ;  /* 0x000000400d0c7825 */ /* 0x008fc400078e0006 */
[----:B------:R-:W-:Y:S01]  /*0960*/  UIADD3.X UR11, UPT, UPT, UR4, UR11, UR5, UP1, UP0 ;  /* 0x0000000b040b7290 */ /* 0x000fe20008fe0405 */
[----:B------:R-:W-:Y:S11]  /*0970*/  @P3 BRA `(.L_x_4) ;  /* 0x0000000000343947 */ /* 0x000ff60003800000 */
[----:B------:R-:W1:Y:S01]  /*0980*/  LDCU.64 UR4, c[0x0][0x408] ;  /* 0x00008100ff0477ac */ /* 0x000e620008000a00 */
[----:B------:R-:W-:Y:S01]  /*0990*/  MOV R10, R8 ;  /* 0x00000008000a7202 */ /* 0x000fe20000000f00 */
[----:B------:R-:W2:Y:S01]  /*09a0*/  LDCU.64 UR6, c[0x0][0x3f0] ;  /* 0x00007e00ff0677ac */ /* 0x000ea20008000a00 */
[----:B-1----:R-:W-:-:S03]  /*09b0*/  IMAD R0, R13, UR4, RZ ;  /* 0x000000040d007c24 */ /* 0x002fc6000f8e02ff */
[----:B------:R-:W-:-:S04]  /*09c0*/  IMAD.WIDE.U32 R14, R12, UR4, R10 ;  /* 0x000000040c0e7c25 */ /* 0x000fc8000f8e000a */
[----:B------:R-:W-:Y:S01]  /*09d0*/  IMAD R0, R12, UR5, R0 ;  /* 0x000000050c007c24 */ /* 0x000fe2000f8e0200 */
[----:B--2---:R-:W-:-:S04]  /*09e0*/  LEA R16, P3, R14, UR6, 0x1 ;  /* 0x000000060e107c11 */ /* 0x004fc8000f8608ff */
[----:B------:R-:W-:-:S04]  /*09f0*/  IADD3 R0, PT, PT, R15, R0, RZ ;  /* 0x000000000f007210 */ /* 0x000fc80007ffe0ff */
[----:B------:R-:W-:-:S05]  /*0a00*/  LEA.HI.X R17, R14, UR7, R0, 0x1, P3 ;  /* 0x000000070e117c11 */ /* 0x000fca00098f0c00 */
[----:B------:R1:W-:Y:S04]  /*0a10*/  STG.E.128 desc[UR16][R16.64], RZ ;  /* 0x000000ff10007986 */ /* 0x0003e8000c101d10 */
[----:B------:R1:W-:Y:S04]  /*0a20*/  STG.E.128 desc[UR16][R16.64+0x80], RZ ;  /* 0x000080ff10007986 */ /* 0x0003e8000c101d10 */
[----:B------:R1:W-:Y:S04]  /*0a30*/  STG.E.128 desc[UR16][R16.64+0x100], RZ ;  /* 0x000100ff10007986 */ /* 0x0003e8000c101d10 */
[----:B------:R1:W-:Y:S02]  /*0a40*/  STG.E.128 desc[UR16][R16.64+0x180], RZ ;  /* 0x000180ff10007986 */ /* 0x0003e4000c101d10 */
.L_x_4:
[----:B------:R-:W-:Y:S05]  /*0a50*/  BSYNC.RECONVERGENT B0 ;  /* 0x0000000000007941 */ /* 0x000fea0003800200 */
.L_x_3:
[----:B------:R-:W-:Y:S01]  /*0a60*/  BSSY.RECONVERGENT B0, `(.L_x_5) ;  /* 0x0000014000007945 */ /* 0x000fe20003800200 */
[----:B------:R-:W-:Y:S02]  /*0a70*/  ISETP.NE.OR P3, PT, R180, RZ, P1 ;  /* 0x000000ffb400720c */ /* 0x000fe40000f65670 */
[----:B------:R-:W-:Y:S01]  /*0a80*/  ISETP.GE.OR P6, PT, R6, UR8, P6 ;  /* 0x0000000806007c0c */ /* 0x000fe2000b7c6670 */
[----:B------:R-:W-:-:S12]  /*0a90*/  @P0 BRA `(.L_x_6) ;  /* 0x0000000000400947 */ /* 0x000fd80003800000 */
[----:B------:R-:W2:Y:S01]  /*0aa0*/  LDCU.64 UR6, c[0x0][0x408] ;  /* 0x00008100ff0677ac */ /* 0x000ea20008000a00 */
[----:B------:R-:W-:Y:S01]  /*0ab0*/  IADD3 R5, P0, PT, R12, 0x10, RZ ;  /* 0x000000100c057810 */ /* 0x000fe20007f1e0ff */
[----:B------:R-:W-:Y:S01]  /*0ac0*/  IMAD.MOV.U32 R14, RZ, RZ, R8 ;  /* 0x000000ffff0e7224 */ /* 0x000fe200078e0008 */
[----:B------:R-:W-:Y:S01]  /*0ad0*/  MOV R15, R11 ;  /* 0x0000000b000f7202 */ /* 0x000fe20000000f00 */
[----:B------:R-:W1:Y:S02]  /*0ae0*/  LDCU.64 UR4, c[0x0][0x3f0] ;  /* 0x00007e00ff0477ac */ /* 0x000e640008000a00 */
[----:B------:R-:W-:-:S04]  /*0af0*/  IMAD.X R0, RZ, RZ, R13, P0 ;  /* 0x000000ffff007224 */ /* 0x000fc800000e060d */
[----:B--2---:R-:W-:Y:S02]  /*0b00*/  IMAD R0, R0, UR6, RZ ;  /* 0x0000000600007c24 */ /* 0x004fe4000f8e02ff */
[----:B------:R-:W-:-:S04]  /*0b10*/  IMAD.WIDE.U32 R14, R5, UR6, R14 ;  /* 0x00000006050e7c25 */ /* 0x000fc8000f8e000e */
[----:B------:R-:W-:Y:S01]  /*0b20*/  IMAD R0, R5, UR7, R0 ;  /* 0x0000000705007c24 */ /* 0x000fe2000f8e0200 */
[----:B-1----:R-:W-:-:S04]  /*0b30*/  LEA R16, P0, R14, UR4, 0x1 ;  /* 0x000000040e107c11 */ /* 0x002fc8000f8008ff */
[----:B------:R-:W-:-:S04]  /*0b40*/  IADD3 R0, PT, PT, R15, R0, RZ ;  /* 0x000000000f007210 */ /* 0x000fc80007ffe0ff */
[----:B------:R-:W-:-:S05]  /*0b50*/  LEA.HI.X R17, R14, UR5, R0, 0x1, P0 ;  /* 0x000000050e117c11 */ /* 0x000fca00080f0c00 */
[----:B------:R2:W-:Y:S04]  /*0b60*/  STG.E.128 desc[UR16][R16.64], RZ ;  /* 0x000000ff10007986 */ /* 0x0005e8000c101d10 */
[----:B------:R2:W-:Y:S04]  /*0b70*/  STG.E.128 desc[UR16][R16.64+0x80], RZ ;  /* 0x000080ff10007986 */ /* 0x0005e8000c101d10 */
[----:B------:R2:W-:Y:S04]  /*0b80*/  STG.E.128 desc[UR16][R16.64+0x100], RZ ;  /* 0x000100ff10007986 */ /* 0x0005e8000c101d10 */
[----:B------:R2:W-:Y:S02]  /*0b90*/  STG.E.128 desc[UR16][R16.64+0x180], RZ ;  /* 0x000180ff10007986 */ /* 0x0005e4000c101d10 */
.L_x_6:
[----:B------:R-:W-:Y:S05]  /*0ba0*/  BSYNC.RECONVERGENT B0 ;  /* 0x0000000000007941 */ /* 0x000fea0003800200 */
.L_x_5:
[----:B------:R-:W-:Y:S04]  /*0bb0*/  BSSY.RECONVERGENT B0, `(.L_x_7) ;  /* 0x0000012000007945 */ /* 0x000fe80003800200 */
[----:B------:R-:W-:Y:S05]  /*0bc0*/  @P2 BRA `(.L_x_8) ;  /* 0x0000000000402947 */ /* 0x000fea0003800000 */
[----:B------:R-:W3:Y:S01]  /*0bd0*/  LDCU.64 UR6, c[0x0][0x408] ;  /* 0x00008100ff0677ac */ /* 0x000ee20008000a00 */
[----:B------:R-:W-:Y:S01]  /*0be0*/  IADD3 R5, P0, PT, R12, 0x20, RZ ;  /* 0x000000200c057810 */ /* 0x000fe20007f1e0ff */
[----:B------:R-:W-:Y:S01]  /*0bf0*/  IMAD.MOV.U32 R14, RZ, RZ, R8 ;  /* 0x000000ffff0e7224 */ /* 0x000fe200078e0008 */
[----:B------:R-:W-:Y:S01]  /*0c00*/  MOV R15, R11 ;  /* 0x0000000b000f7202 */ /* 0x000fe20000000f00 */
[----:B------:R-:W1:Y:S02]  /*0c10*/  LDCU.64 UR4, c[0x0][0x3f0] ;  /* 0x00007e00ff0477ac */ /* 0x000e640008000a00 */
[----:B------:R-:W-:-:S04]  /*0c20*/  IMAD.X R0, RZ, RZ, R13, P0 ;  /* 0x000000ffff007224 */ /* 0x000fc800000e060d */
[----:B---3--:R-:W-:Y:S02]  /*0c30*/  IMAD R0, R0, UR6, RZ ;  /* 0x0000000600007c24 */ /* 0x008fe4000f8e02ff */
[----:B------:R-:W-:-:S04]  /*0c40*/  IMAD.WIDE.U32 R14, R5, UR6, R14 ;  /* 0x00000006050e7c25 */ /* 0x000fc8000f8e000e */
[----:B------:R-:W-:Y:S01]  /*0c50*/  IMAD R0, R5, UR7, R0 ;  /* 0x0000000705007c24 */ /* 0x000fe2000f8e0200 */
[----:B-12---:R-:W-:-:S04]  /*0c60*/  LEA R16, P0, R14, UR4, 0x1 ;  /* 0x000000040e107c11 */ /* 0x006fc8000f8008ff */
[----:B------:R-:W-:-:S04]  /*0c70*/  IADD3 R0, PT, PT, R15, R0, RZ ;  /* 0x000000000f007210 */ /* 0x000fc80007ffe0ff */
[----:B------:R-:W-:-:S05]  /*0c80*/  LEA.HI.X R17, R14, UR5, R0, 0x1, P0 ;  /* 0x000000050e117c11 */ /* 0x000fca00080f0c00 */
[----:B------:R3:W-:Y:S04]  /*0c90*/  STG.E.128 desc[UR16][R16.64], RZ ;  /* 0x000000ff10007986 */ /* 0x0007e8000c101d10 */
[----:B------:R3:W-:Y:S04]  /*0ca0*/  STG.E.128 desc[UR16][R16.64+0x80], RZ ;  /* 0x000080ff10007986 */ /* 0x0007e8000c101d10 */
[----:B------:R3:W-:Y:S04]  /*0cb0*/  STG.E.128 desc[UR16][R16.64+0x100], RZ ;  /* 0x000100ff10007986 */ /* 0x0007e8000c101d10 */
[----:B------:R3:W-:Y:S02]  /*0cc0*/  STG.E.128 desc[UR16][R16.64+0x180], RZ ;  /* 0x000180ff10007986 */ /* 0x0007e4000c101d10 */
.L_x_8:
[----:B------:R-:W-:Y:S05]  /*0cd0*/  BSYNC.RECONVERGENT B0 ;  /* 0x0000000000007941 */ /* 0x000fea0003800200 */
.L_x_7:
[----:B------:R-:W-:Y:S04]  /*0ce0*/  BSSY.RECONVERGENT B0, `(.L_x_9) ;  /* 0x0000011000007945 */ /* 0x000fe80003800200 */
[----:B------:R-:W-:Y:S05]  /*0cf0*/  @P1 BRA `(.L_x_10) ;  /* 0x00000000003c1947 */ /* 0x000fea0003800000 */
[----:B------:R-:W4:Y:S01]  /*0d00*/  LDCU.64 UR6, c[0x0][0x408] ;  /* 0x00008100ff0677ac */ /* 0x000f220008000a00 */
[----:B------:R-:W-:Y:S02]  /*0d10*/  IADD3 R0, P0, PT, R12, 0x30, RZ ;  /* 0x000000300c007810 */ /* 0x000fe40007f1e0ff */
[----:B------:R-:W-:Y:S01]  /*0d20*/  MOV R9, R11 ;  /* 0x0000000b00097202 */ /* 0x000fe20000000f00 */
[----:B------:R-:W5:Y:S01]  /*0d30*/  LDCU.64 UR4, c[0x0][0x3f0] ;  /* 0x00007e00ff0477ac */ /* 0x000f620008000a00 */
[----:B------:R-:W-:-:S05]  /*0d40*/  IADD3.X R5, PT, PT, RZ, R13, RZ, P0, !PT ;  /* 0x0000000dff057210 */ /* 0x000fca00007fe4ff */
[----:B----4-:R-:W-:Y:S02]  /*0d50*/  IMAD R5, R5, UR6, RZ ;  /* 0x0000000605057c24 */ /* 0x010fe4000f8e02ff */
[----:B------:R-:W-:-:S04]  /*0d60*/  IMAD.WIDE.U32 R8, R0, UR6, R8 ;  /* 0x0000000600087c25 */ /* 0x000fc8000f8e0008 */
[----:B------:R-:W-:Y:S01]  /*0d70*/  IMAD R5, R0, UR7, R5 ;  /* 0x0000000700057c24 */ /* 0x000fe2000f8e0205 */
[----:B-----5:R-:W-:-:S04]  /*0d80*/  LEA R10, P0, R8, UR4, 0x1 ;  /* 0x00000004080a7c11 */ /* 0x020fc8000f8008ff */
[----:B------:R-:W-:-:S04]  /*0d90*/  IADD3 R5, PT, PT, R9, R5, RZ ;  /* 0x0000000509057210 */ /* 0x000fc80007ffe0ff */
[----:B------:R-:W-:-:S05]  /*0da0*/  LEA.HI.X R11, R8, UR5, R5, 0x1, P0 ;  /* 0x00000005080b7c11 */ /* 0x000fca00080f0c05 */
[----:B------:R4:W-:Y:S04]  /*0db0*/  STG.E.128 desc[UR16][R10.64], RZ ;  /* 0x000000ff0a007986 */ /* 0x0009e8000c101d10 */
[----:B------:R4:W-:Y:S04]  /*0dc0*/  STG.E.128 desc[UR16][R10.64+0x80], RZ ;  /* 0x000080ff0a007986 */ /* 0x0009e8000c101d10 */
[----:B------:R4:W-:Y:S04]  /*0dd0*/  STG.E.128 desc[UR16][R10.64+0x100], RZ ;  /* 0x000100ff0a007986 */ /* 0x0009e8000c101d10 */
[----:B------:R4:W-:Y:S02]  /*0de0*/  STG.E.128 desc[UR16][R10.64+0x180], RZ ;  /* 0x000180ff0a007986 */ /* 0x0009e4000c101d10 */
.L_x_10:
[----:B------:R-:W-:Y:S05]  /*0df0*/  BSYNC.RECONVERGENT B0 ;  /* 0x0000000000007941 */ /* 0x000fea0003800200 */
.L_x_9:
[----:B------:R-:W-:Y:S04]  /*0e00*/  BSSY.RECONVERGENT B0, `(.L_x_11) ;  /* 0x000000a000007945 */ /* 0x000fe80003800200 */
[----:B------:R-:W-:Y:S05]  /*0e10*/  @P6 BRA `(.L_x_12) ;  /* 0x0000000000206947 */ /* 0x000fea0003800000 */
[----:B------:R-:W5:Y:S01]  /*0e20*/  LDCU.64 UR4, c[0x0][0x420] ;  /* 0x00008400ff0477ac */ /* 0x000f620008000a00 */
[----:B------:R-:W-:-:S05]  /*0e30*/  IMAD R0, R6, UR9, RZ ;  /* 0x0000000906007c24 */ /* 0x000fca000f8e02ff */
[----:B------:R-:W-:-:S04]  /*0e40*/  IADD3 R5, P0, PT, R0, UR10, RZ ;  /* 0x0000000a00057c10 */ /* 0x000fc8000ff1e0ff */
[----:B------:R-:W-:Y:S02]  /*0e50*/  LEA.HI.X.SX32 R0, R0, UR11, 0x1, P0 ;  /* 0x0000000b00007c11 */ /* 0x000fe400080f0eff */
[----:B-----5:R-:W-:-:S04]  /*0e60*/  LEA R6, P0, R5, UR4, 0x2 ;  /* 0x0000000405067c11 */ /* 0x020fc8000f8010ff */
[----:B------:R-:W-:Y:S01]  /*0e70*/  LEA.HI.X R7, R5, UR5, R0, 0x2, P0 ;  /* 0x0000000505077c11 */ /* 0x000fe200080f1400 */
[----:B------:R-:W-:-:S05]  /*0e80*/  IMAD.MOV.U32 R5, RZ, RZ, 0x7f800000 ;  /* 0x7f800000ff057424 */ /* 0x000fca00078e00ff */
[----:B------:R1:W-:Y:S03]  /*0e90*/  STG.E desc[UR16][R6.64], R5 ;  /* 0x0000000506007986 */ /* 0x0003e6000c101910 */
.L_x_12:
[----:B------:R-:W-:Y:S05]  /*0ea0*/  BSYNC.RECONVERGENT B0 ;  /* 0x0000000000007941 */ /* 0x000fea0003800200 */
.L_x_11:
[----:B------:R-:W-:Y:S04]  /*0eb0*/  BSSY.RECONVERGENT B0, `(.L_x_13) ;  /* 0x000000a000007945 */ /* 0x000fe80003800200 */
[----:B------:R-:W-:Y:S05]  /*0ec0*/  @P5 BRA `(.L_x_14) ;  /* 0x0000000000205947 */ /* 0x000fea0003800000 */
[----:B------:R-:W5:Y:S01]  /*0ed0*/  LDCU.64 UR4, c[0x0][0x420] ;  /* 0x00008400ff0477ac */ /* 0x000f620008000a00 */
[----:B------:R-:W-:Y:S02]  /*0ee0*/  IMAD R0, R4, UR9, RZ ;  /* 0x0000000904007c24 */ /* 0x000fe4000f8e02ff */
[----:B-1----:R-:W-:-:S03]  /*0ef0*/  IMAD.MOV.U32 R7, RZ, RZ, 0x7f800000 ;  /* 0x7f800000ff077424 */ /* 0x002fc600078e00ff */
[----:B------:R-:W-:-:S04]  /*0f00*/  IADD3 R5, P0, PT, R0, UR10, RZ ;  /* 0x0000000a00057c10 */ /* 0x000fc8000ff1e0ff */
[----:B------:R-:W-:Y:S02]  /*0f10*/  LEA.HI.X.SX32 R0, R0, UR11, 0x1, P0 ;  /* 0x0000000b00007c11 */ /* 0x000fe400080f0eff */
[----:B-----5:R-:W-:-:S04]  /*0f20*/  LEA R4, P0, R5, UR4, 0x2 ;  /* 0x0000000405047c11 */ /* 0x020fc8000f8010ff */
[----:B------:R-:W-:-:S05]  /*0f30*/  LEA.HI.X R5, R5, UR5, R0, 0x2, P0 ;  /* 0x0000000505057c11 */ /* 0x000fca00080f1400 */
[----:B------:R1:W-:Y:S04]  /*0f40*/  STG.E desc[UR16][R4.64], R7 ;  /* 0x0000000704007986 */ /* 0x0003e8000c101910 */
.L_x_14:
[----:B------:R-:W-:Y:S05]  /*0f50*/  BSYNC.RECONVERGENT B0 ;  /* 0x0000000000007941 */ /* 0x000fea0003800200 */
.L_x_13:
[----:B------:R-:W-:Y:S04]  /*0f60*/  BSSY.RECONVERGENT B0, `(.L_x_15) ;  /* 0x000000a000007945 */ /* 0x000fe80003800200 */
[----:B------:R-:W-:Y:S05]  /*0f70*/  @P4 BRA `(.L_x_16) ;  /* 0x0000000000204947 */ /* 0x000fea0003800000 */
[----:B------:R-:W1:Y:S01]  /*0f80*/  LDCU.64 UR4, c[0x0][0x420] ;  /* 0x00008400ff0477ac */ /* 0x000e620008000a00 */
[----:B------:R-:W-:-:S05]  /*0f90*/  IMAD R0, R3, UR9, RZ ;  /* 0x0000000903007c24 */ /* 0x000fca000f8e02ff */
[----:B------:R-:W-:-:S04]  /*0fa0*/  IADD3 R3, P0, PT, R0, UR10, RZ ;  /* 0x0000000a00037c10 */ /* 0x000fc8000ff1e0ff */
[----:B------:R-:W-:Y:S02]  /*0fb0*/  LEA.HI.X.SX32 R0, R0, UR11, 0x1, P0 ;  /* 0x0000000b00007c11 */ /* 0x000fe400080f0eff */
[----:B-1----:R-:W-:-:S04]  /*0fc0*/  LEA R4, P0, R3, UR4, 0x2 ;  /* 0x0000000403047c11 */ /* 0x002fc8000f8010ff */
[----:B------:R-:W-:Y:S01]  /*0fd0*/  LEA.HI.X R5, R3, UR5, R0, 0x2, P0 ;  /* 0x0000000503057c11 */ /* 0x000fe200080f1400 */
[----:B------:R-:W-:-:S05]  /*0fe0*/  IMAD.MOV.U32 R3, RZ, RZ, 0x7f800000 ;  /* 0x7f800000ff037424 */ /* 0x000fca00078e00ff */
[----:B------:R1:W-:Y:S03]  /*0ff0*/  STG.E desc[UR16][R4.64], R3 ;  /* 0x0000000304007986 */ /* 0x0003e6000c101910 */
.L_x_16:
[----:B------:R-:W-:Y:S05]  /*1000*/  BSYNC.RECONVERGENT B0 ;  /* 0x0000000000007941 */ /* 0x000fea0003800200 */
.L_x_15:
[----:B------:R-:W-:Y:S05]  /*1010*/  @P3 EXIT ;  /* 0x000000000000394d */ /* 0x000fea0003800000 */
[----:B------:R-:W5:Y:S01]  /*1020*/  LDCU.64 UR4, c[0x0][0x420] ;  /* 0x00008400ff0477ac */ /* 0x000f620008000a00 */
[----:B------:R-:W-:Y:S02]  /*1030*/  IMAD R0, R2, UR9, RZ ;  /* 0x0000000902007c24 */ /* 0x000fe4000f8e02ff */
[----:B-1----:R-:W-:-:S03]  /*1040*/  IMAD.MOV.U32 R5, RZ, RZ, 0x7f800000 ;  /* 0x7f800000ff057424 */ /* 0x002fc600078e00ff */
[----:B------:R-:W-:-:S04]  /*1050*/  IADD3 R3, P0, PT, R0, UR10, RZ ;  /* 0x0000000a00037c10 */ /* 0x000fc8000ff1e0ff */
[----:B------:R-:W-:Y:S02]  /*1060*/  LEA.HI.X.SX32 R0, R0, UR11, 0x1, P0 ;  /* 0x0000000b00007c11 */ /* 0x000fe400080f0eff */
[----:B-----5:R-:W-:-:S04]  /*1070*/  LEA R2, P0, R3, UR4, 0x2 ;  /* 0x0000000403027c11 */ /* 0x020fc8000f8010ff */
[----:B------:R-:W-:-:S05]  /*1080*/  LEA.HI.X R3, R3, UR5, R0, 0x2, P0 ;  /* 0x0000000503037c11 */ /* 0x000fca00080f1400 */
[----:B------:R-:W-:Y:S01]  /*1090*/  STG.E desc[UR16][R2.64], R5 ;  /* 0x0000000502007986 */ /* 0x000fe2000c101910 */
[----:B------:R-:W-:Y:S05]  /*10a0*/  EXIT ;  /* 0x000000000000794d */ /* 0x000fea0003800000 */
.L_x_1:
[----:B------:R-:W-:Y:S02]  /*10b0*/  UISETP.NE.AND UP0, UPT, UR15, -0x1, UPT ;  /* 0xffffffff0f00788c */ /* 0x000fe4000bf05270 */
[----:B------:R-:W-:-:S09]  /*10c0*/  UISETP.NE.AND UP1, UPT, UR22, -0x1, UPT ;  /* 0xffffffff1600788c */ /* 0x000fd2000bf25270 */
[----:B------:R-:W1:Y:S01]  /*10d0*/  @!UP0 LDCU.64 UR6, c[0x0][0x398] ;  /* 0x00007300ff0687ac */ /* 0x000e620008000a00 */
[----:B------:R-:W2:Y:S01]  /*10e0*/  @UP0 LDCU.64 UR4, c[0x0][0x3b0] ;  /* 0x00007600ff0407ac */ /* 0x000ea20008000a00 */
[----:B-1----:R-:W-:Y:S02]  /*10f0*/  @!UP0 UIMAD.WIDE.U32 UR26, UR20, UR6, URZ ;  /* 0x00000006141a82a5 */ /* 0x002fe4000f8e00ff */
[----:B--2---:R-:W-:Y:S02]  /*1100*/  @UP0 UIMAD.WIDE.U32 UR10, UR15, UR4, URZ ;  /* 0x000000040f0a02a5 */ /* 0x004fe4000f8e00ff */
[----:B------:R-:W-:Y:S02]  /*1110*/  @!UP0 UIMAD UR12, UR20, UR7, UR27 ;  /* 0x00000007140c82a4 */ /* 0x000fe4000f8e021b */
[----:B------:R-:W-:-:S03]  /*1120*/  @UP0 UIMAD UR12, UR15, UR5, UR11 ;  /* 0x000000050f0c02a4 */ /* 0x000fc6000f8e020b */
[----:B------:R-:W-:Y:S01]  /*1130*/  @UP0 UMOV UR26, UR10 ;  /* 0x0000000a001a0c82 */ /* 0x000fe20008000000 */
[----:B------:R-:W-:Y:S08]  /*1140*/  BRA.U UP1, `(.L_x_17) ;  /* 0x00000001012c7547 */ /* 0x000ff0000b800000 */
[----:B------:R-:W1:Y:S01]  /*1150*/  LDCU.64 UR10, c[0x0][0x3b8] ;  /* 0x00007700ff0a77ac */ /* 0x000e620008000a00 */
[----:B------:R-:W2:Y:S01]  /*1160*/  LDCU.64 UR4, c[0x0][0x3a0] ;  /* 0x00007400ff0477ac */ /* 0x000ea20008000a00 */
[----:B------:R-:W-:-:S04]  /*1170*/  USHF.R.S32.HI UR6, URZ, 0x1f, UR9 ;  /* 0x0000001fff067899 */ /* 0x000fc80008011409 */
[----:B-1----:R-:W-:Y:S02]  /*1180*/  UIMAD UR6, UR6, UR10, URZ ;  /* 0x0000000a060672a4 */ /* 0x002fe4000f8e02ff */
[----:B------:R-:W-:Y:S02]  /*1190*/  UIMAD.WIDE.U32 UR28, UR9, UR10, URZ ;  /* 0x0000000a091c72a5 */ /* 0x000fe4000f8e00ff */
[----:B------:R-:W-:-:S04]  /*11a0*/  UIMAD UR6, UR9, UR11, UR6 ;  /* 0x0000000b090672a4 */ /* 0x000fc8000f8e0206 */
[----:B------:R-:W-:-:S03]  /*11b0*/  UIADD3 UR7, UPT, UPT, UR29, UR6, URZ ;  /* 0x000000061d077290 */ /* 0x000fc6000fffe0ff */
[----:B------:R-:W-:Y:S02]  /*11c0*/  UMOV UR6, UR28 ;  /* 0x0000001c00067c82 */ /* 0x000fe40008000000 */
[----:B--2---:R-:W-:-:S04]  /*11d0*/  UIMAD.WIDE.U32 UR28, UR20, UR4, UR6 ;  /* 0x00000004141c72a5 */ /* 0x004fc8000f8e0006 */
[----:B------:R-:W-:Y:S01]  /*11e0*/  UIMAD UR13, UR20, UR5, UR29 ;  /* 0x00000005140d72a4 */ /* 0x000fe2000f8e021d */
[----:B------:R-:W-:Y:S11]  /*11f0*/  BRA `(.L_x_18) ;  /* 0x0000000000147947 */ /* 0x000ff60003800000 */
.L_x_17:
[----:B------:R-:W1:Y:S01]  /*1200*/  LDCU.64 UR10, c[0x0][0x3b8] ;  /* 0x00007700ff0a77ac */ /* 0x000e620008000a00 */
[----:B------:R-:W-:-:S04]  /*1210*/  UIADD3 UR13, UPT, UPT, UR9, UR22, URZ ;  /* 0x00000016090d7290 */ /* 0x000fc8000fffe0ff */
[----:B-1----:R-:W-:Y:S02]  /*1220*/  UIMAD.WIDE.U32 UR28, UR13, UR10, URZ ;  /* 0x0000000a0d1c72a5 */ /* 0x002fe4000f8e00ff */
[----:B------:R-:W-:-:S04]  /*1230*/  UIMAD UR13, UR13, UR11, URZ ;  /* 0x0000000b0d0d72a4 */ /* 0x000fc8000f8e02ff */
[----:B------:R-:W-:Y:S02]  /*1240*/  UIADD3 UR13, UPT, UPT, UR29, UR13, URZ ;  /* 0x0000000d1d0d7290 */ /* 0x000fe4000fffe0ff */
.L_x_18:
[----:B------:R-:W1:Y:S01]  /*1250*/  LDCU UR4, c[0x0][0x3e8] ;  /* 0x00007d00ff0477ac */ /* 0x000e620008000800 */
[----:B------:R-:W2:Y:S01]  /*1260*/  S2R R2, SR_CTAID.Z ;  /* 0x0000000000027919 */ /* 0x000ea20000002700 */
[----:B------:R-:W-:Y:S01]  /*1270*/  UMOV UR30, URZ ;  /* 0x000000ff001e7c82 */ /* 0x000fe20008000000 */
[----:B-1----:R-:W-:-:S05]  /*1280*/  IMAD.U32 R0, RZ, RZ, UR4 ;  /* 0x00000004ff007e24 */ /* 0x002fca000f8e00ff */
[----:B------:R-:W-:-:S04]  /*1290*/  IABS R0, R0 ;  /* 0x0000000000007213 */ /* 0x000fc80000000000 */
[----:B------:R-:W-:Y:S02]  /*12a0*/  R2UR UR7, R0 ;  /* 0x00000000000772ca */ /* 0x000fe400000e0000 */
[----:B--2---:R-:W-:-:S04]  /*12b0*/  IABS R2, R2 ;  /* 0x0000000200027213 */ /* 0x004fc80000000000 */
[----:B------:R-:W-:-:S07]  /*12c0*/  R2UR UR6, R2 ;  /* 0x00000000020672ca */ /* 0x000fce00000e0000 */
[----:B------:R-:W1:Y:S08]  /*12d0*/  I2F.RP R3, UR7 ;  /* 0x0000000700037d06 */ /* 0x000e700008209400 */
[----:B-1----:R-:W1:Y:S02]  /*12e0*/  MUFU.RCP R0, R3 ;  /* 0x0000000300007308 */ /* 0x002e640000001000 */
[----:B-1----:R-:W-:-:S06]  /*12f0*/  VIADD R0, R0, 0xffffffe ;  /* 0x0ffffffe00007836 */ /* 0x002fcc0000000000 */
[----:B------:R-:W1:Y:S02]  /*1300*/  F2I.FTZ.U32.TRUNC.NTZ R0, R0 ;  /* 0x0000000000007305 */ /* 0x000e64000021f000 */
[----:B-1----:R-:W-:-:S13]  /*1310*/  R2UR UR31, R0 ;  /* 0x00000000001f72ca */ /* 0x002fda00000e0000 */
[----:B------:R-:W-:-:S04]  /*1320*/  UIADD3 UR5, UPT, UPT, URZ, -UR31, URZ ;  /* 0x8000001fff057290 */ /* 0x000fc8000fffe0ff */
[----:B------:R-:W-:-:S04]  /*1330*/  UIMAD UR5, UR5, UR7, URZ ;  /* 0x00000007050572a4 */ /* 0x000fc8000f8e02ff */
[----:B------:R-:W-:-:S07]  /*1340*/  UIMAD.WIDE.U32 UR30, UR31, UR5, UR30 ;  /* 0x000000051f1e72a5 */ /* 0x000fce000f8e001e */
[----:B------:R-:W-:Y:S02]  /*1350*/  UMOV UR5, UR31 ;  /* 0x0000001f00057c82 */ /* 0x000fe40008000000 */
[----:B------:R-:W-:-:S07]  /*1360*/  UIMAD.WIDE.U32 UR30, UR5, UR6, URZ ;  /* 0x00000006051e72a5 */ /* 0x000fce000f8e00ff */
[----:B------:R-:W-:Y:S02]  /*1370*/  UMOV UR19, UR31 ;  /* 0x0000001f00137c82 */ /* 0x000fe40008000000 */
[----:B------:R-:W-:-:S04]  /*1380*/  UIADD3 UR5, UPT, UPT, -UR19, URZ, URZ ;  /* 0x000000ff13057290 */ /* 0x000fc8000fffe1ff */
[----:B------:R-:W-:-:S04]  /*1390*/  UIMAD UR5, UR7, UR5, UR6 ;  /* 0x00000005070572a4 */ /* 0x000fc8000f8e0206 */
[----:B------:R-:W-:-:S11]  /*13a0*/  UISETP.GT.U32.AND UP0, UPT, UR7, UR5, UPT ;  /* 0x000000050700728c */ /* 0x000fd6000bf04070 */
[----:B------:R-:W-:Y:S02]  /*13b0*/  @!UP0 UIADD3 UR5, UPT, UPT, UR5, -UR7, URZ ;  /* 0x8000000705058290 */ /* 0x000fe4000fffe0ff */
[----:B------:R-:W-:Y:S02]  /*13c0*/  @!UP0 UIADD3 UR19, UPT, UPT, UR19, 0x1, URZ ;  /* 0x0000000113138890 */ /* 0x000fe4000fffe0ff */
[----:B------:R-:W-:Y:S02]  /*13d0*/  UISETP.GE.U32.AND UP2, UPT, UR5, UR7, UPT ;  /* 0x000000070500728c */ /* 0x000fe4000bf46070 */
[----:B------:R-:W-:-:S04]  /*13e0*/  ULOP3.LUT UR5, UR24, UR4, URZ, 0x3c, !UPT ;  /* 0x0000000418057292 */ /* 0x000fc8000f8e3cff */
[----:B------:R-:W-:-:S05]  /*13f0*/  UISETP.GE.AND UP0, UPT, UR5, URZ, UPT ;  /* 0x000000ff0500728c */ /* 0x000fca000bf06270 */
[----:B------:R-:W-:Y:S02]  /*1400*/  @UP2 UIADD3 UR19, UPT, UPT, UR19, 0x1, URZ ;  /* 0x0000000113132890 */ /* 0x000fe4000fffe0ff */
[----:B------:R-:W-:-:S04]  /*1410*/  UISETP.NE.AND UP2, UPT, UR4, URZ, UPT ;  /* 0x000000ff0400728c */ /* 0x000fc8000bf45270 */
[----:B------:R-:W-:-:S07]  /*1420*/  @!UP0 UIADD3 UR19, UPT, UPT, -UR19, URZ, URZ ;  /* 0x000000ff13138290 */ /* 0x000fce000fffe1ff */
[----:B------:R-:W-:Y:S01]  /*1430*/  @!UP2 ULOP3.LUT UR19, URZ, UR4, URZ, 0x33, !UPT ;  /* 0x00000004ff13a292 */ /* 0x000fe2000f8e33ff */
[----:B------:R-:W-:Y:S11]  /*1440*/  BRA.U UP1, `(.L_x_19) ;  /* 0x00000001012c7547 */ /* 0x000ff6000b800000 */
        /* <DEDUP_REMOVED lines=11> */
.L_x_19:
[----:B------:R-:W1:Y:S01]  /*1500*/  LDCU.64 UR6, c[0x0][0x3c0] ;  /* 0x00007800ff0677ac */ /* 0x000e620008000a00 */
[----:B------:R-:W-:-:S04]  /*1510*/  UIADD3 UR9, UPT, UPT, UR9, UR22, URZ ;  /* 0x0000001609097290 */ /* 0x000fc8000fffe0ff */
[----:B-1----:R-:W-:Y:S02]  /*1520*/  UIMAD.WIDE.U32 UR22, UR9, UR6, URZ ;  /* 0x00000006091672a5 */ /* 0x002fe4000f8e00ff */
[----:B------:R-:W-:-:S04]  /*1530*/  UIMAD UR9, UR9, UR7, URZ ;  /* 0x00000007090972a4 */ /* 0x000fc8000f8e02ff */
[----:B------:R-:W-:-:S12]  /*1540*/  UIADD3 UR20, UPT, UPT, UR23, UR9, URZ ;  /* 0x0000000917147290 */ /* 0x000fd8000fffe0ff */
.L_x_20:
[----:B------:R-:W-:Y:S01]  /*1550*/  UIADD3 UR14, UPT, UPT, -UR14, UR8, URZ ;  /* 0x000000080e0e7290 */ /* 0x000fe2000fffe1ff */
[----:B------:R-:W-:Y:S01]  /*1560*/  SHF.R.U32.HI R166, RZ, 0x3, R180 ;  /* 0x00000003ffa67819 */ /* 0x000fe200000116b4 */
[----:B------:R-:W1:Y:S01]  /*1570*/  S2R R15, SR_CTAID.X ;  /* 0x00000000000f7919 */ /* 0x000e620000002500 */
[----:B------:R-:W-:Y:S01]  /*1580*/  IMAD.SHL.U32 R165, R180, 0x8, RZ ;  /* 0x00000008b4a57824 */ /* 0x000fe200078e00ff */
[----:B------:R-:W2:Y:S01]  /*1590*/  LDCU.64 UR4, c[0x0][0x3c8] ;  /* 0x00007900ff0477ac */ /* 0x000ea20008000a00 */
[----:B------:R-:W3:Y:S01]  /*15a0*/  S2UR UR31, SR_CgaCtaId ;  /* 0x00000000001f79c3 */ /* 0x000ee20000008800 */
[C---:B------:R-:W-:Y:S01]  /*15b0*/  ISETP.GE.AND P4, PT, R166.reuse, UR14, PT ;  /* 0x0000000ea6007c0c */ /* 0x040fe2000bf86270 */
[C---:B------:R-:W-:Y:S01]  /*15c0*/  VIADD R10, R166.reuse, 0x10 ;  /* 0x00000010a60a7836 */ /* 0x040fe20000000000 */
[----:B------:R-:W-:Y:S01]  /*15d0*/  LOP3.LUT R2, R165, 0x38, RZ, 0xc0, !PT ;  /* 0x00000038a5027812 */ /* 0x000fe200078ec0ff */
[----:B------:R-:W4:Y:S01]  /*15e0*/  LDCU.64 UR8, c[0x0][0x3d0] ;  /* 0x00007a00ff0877ac */ /* 0x000f220008000a00 */
[----:B------:R-:W-:-:S02]  /*15f0*/  IMAD R167, R166, UR7, RZ ;  /* 0x00000007a6a77c24 */ /* 0x000fc4000f8e02ff */
[----:B------:R-:W-:Y:S01]  /*1600*/  IADD3 R16, P0, PT, R2, UR28, RZ ;  /* 0x0000001c02107c10 */ /* 0x000fe2000ff1e0ff */
[----:B------:R-:W-:Y:S01]  /*1610*/  USHF.R.S32.HI UR23, URZ, 0x1f, UR19 ;  /* 0x0000001fff177899 */ /* 0x000fe20008011413 */
[----:B------:R-:W-:Y:S01]  /*1620*/  ISETP.GE.AND P1, PT, R10, UR14, PT ;  /* 0x0000000e0a007c0c */ /* 0x000fe2000bf26270 */
[----:B------:R-:W-:Y:S01]  /*1630*/  USHF.L.U64.HI UR25, UR10, 0x6, UR11 ;  /* 0x000000060a197899 */ /* 0x000fe2000801020b */
[----:B------:R-:W-:Y:S01]  /*1640*/  IMAD.SHL.U32 R78, R180, 0x40, RZ ;  /* 0x00000040b44e7824 */ /* 0x000fe200078e00ff */
[----:B------:R-:W-:Y:S01]  /*1650*/  USHF.L.U32 UR28, UR10, 0x6, URZ ;  /* 0x000000060a1c7899 */ /* 0x000fe200080006ff */
[----:B------:R-:W-:Y:S01]  /*1660*/  IMAD.X R17, RZ, RZ, UR13, P0 ;  /* 0x0000000dff117e24 */ /* 0x000fe200080e06ff */
[----:B------:R-:W5:Y:S01]  /*1670*/  @!P4 LDC.64 R8, c[0x0][0x3b0] ;  /* 0x0000ec00ff08cb82 */ /* 0x000f620000000a00 */
[----:B------:R-:W-:Y:S01]  /*1680*/  IADD3 R4, P0, PT, R2, UR26, RZ ;  /* 0x0000001a02047c10 */ /* 0x000fe2000ff1e0ff */
[----:B------:R-:W-:Y:S01]  /*1690*/  USHF.L.U32 UR30, UR10, 0x4, URZ ;  /* 0x000000040a1e7899 */ /* 0x000fe200080006ff */
[----:B--2---:R-:W-:Y:S01]  /*16a0*/  IMAD.U32 R12, RZ, RZ, UR4 ;  /* 0x00000004ff0c7e24 */ /* 0x004fe2000f8e00ff */
[----:B------:R-:W-:Y:S01]  /*16b0*/  UMOV UR4, 0x400 ;  /* 0x0000040000047882 */ /* 0x000fe20000000000 */
[----:B------:R-:W-:Y:S01]  /*16c0*/  IMAD.U32 R3, RZ, RZ, UR5 ;  /* 0x00000005ff037e24 */ /* 0x000fe2000f8e00ff */
[----:B------:R-:W-:Y:S01]  /*16d0*/  USHF.L.U64.HI UR29, UR10, 0x4, UR11 ;  /* 0x000000040a1d7899 */ /* 0x000fe2000801020b */
[----:B------:R-:W-:Y:S01]  /*16e0*/  IMAD.X R5, RZ, RZ, UR12, P0 ;  /* 0x0000000cff057e24 */ /* 0x000fe200080e06ff */
[----:B------:R-:W2:Y:S01]  /*16f0*/  @!P4 LDC.64 R6, c[0x0][0x380] ;  /* 0x0000e000ff06cb82 */ /* 0x000ea20000000a00 */
[----:B------:R-:W-:Y:S01]  /*1700*/  IMAD.WIDE.U32 R16, R166, UR10, R16 ;  /* 0x0000000aa6107c25 */ /* 0x000fe2000f8e0010 */
[----:B------:R-:W2:Y:S01]  /*1710*/  LDCU.64 UR12, c[0x0][0x388] ;  /* 0x00007100ff0c77ac */ /* 0x000ea20008000a00 */
[----:B------:R-:W-:-:S02]  /*1720*/  LOP3.LUT R86, R78, 0x400, RZ, 0xc0, !PT ;  /* 0x000004004e567812 */ /* 0x000fc400078ec0ff */
[----:B------:R-:W-:Y:S01]  /*1730*/  IMAD.WIDE.U32 R12, R12, UR24, R4 ;  /* 0x000000180c0c7c25 */ /* 0x000fe2000f8e0004 */
[----:B---3--:R-:W-:Y:S01]  /*1740*/  ULEA UR31, UR31, UR4, 0x18 ;  /* 0x000000041f1f7291 */ /* 0x008fe2000f8ec0ff */
[----:B-1----:R-:W-:Y:S01]  /*1750*/  LEA R11, P0, R15, R166, 0x6 ;  /* 0x000000a60f0b7211 */ /* 0x002fe200078030ff */
[----:B------:R-:W1:Y:S01]  /*1760*/  @!P1 LDC.64 R4, c[0x0][0x3b0] ;  /* 0x0000ec00ff049b82 */ /* 0x000e620000000a00 */
[----:B------:R-:W-:Y:S01]  /*1770*/  IMAD R13, R3, UR24, R13 ;  /* 0x00000018030d7c24 */ /* 0x000fe2000f8e020d */
[----:B------:R-:W-:Y:S01]  /*1780*/  ULEA.HI.SX32 UR24, UR18, 0xffffffff, 0x1a ;  /* 0xffffffff12187891 */ /* 0x000fe2000f8fd2ff */
[----:B------:R-:W-:Y:S01]  /*1790*/  LEA.HI.X R15, R15, RZ, RZ, 0x6, P0 ;  /* 0x000000ff0f0f7211 */ /* 0x000fe200000f34ff */
[C---:B------:R-:W-:Y:S01]  /*17a0*/  VIADD R3, R166.reuse, 0x20 ;  /* 0x00000020a6037836 */ /* 0x040fe20000000000 */
[----:B------:R-:W-:Y:S01]  /*17b0*/  @!P1 IADD3 R14, P0, PT, R11, 0x10, RZ ;  /* 0x000000100b0e9810 */ /* 0x000fe20007f1e0ff */
[----:B------:R-:W-:Y:S01]  /*17c0*/  IMAD R17, R166, UR11, R17 ;  /* 0x0000000ba6117c24 */ /* 0x000fe2000f8e0211 */
[----:B------:R-:W-:Y:S01]  /*17d0*/  UIMAD UR4, UR25, UR24, URZ ;  /* 0x00000018190472a4 */ /* 0x000fe2000f8e02ff */
[-C--:B-----5:R-:W-:Y:S01]  /*17e0*/  @!P4 IMAD R0, R15, R8.reuse, RZ ;  /* 0x000000080f00c224 */ /* 0x0a0fe200078e02ff */
[----:B------:R-:W-:Y:S01]  /*17f0*/  ISETP.GE.AND P5, PT, R3, UR14, PT ;  /* 0x0000000e03007c0c */ /* 0x000fe2000bfa6270 */
[----:B----4-:R-:W-:Y:S01]  /*1800*/  IMAD.U32 R18, RZ, RZ, UR8 ;  /* 0x00000008ff127e24 */ /* 0x010fe2000f8e00ff */
[----:B------:R-:W-:Y:S01]  /*1810*/  UIMAD UR8, UR23, UR8, URZ ;  /* 0x00000008170872a4 */ /* 0x000fe2000f8e02ff */
[C---:B------:R-:W-:Y:S01]  /*1820*/  @!P4 IMAD R0, R11.reuse, R9, R0 ;  /* 0x000000090b00c224 */ /* 0x040fe200078e0200 */
[----:B------:R-:W-:Y:S01]  /*1830*/  UIMAD.WIDE.U32 UR26, UR28, UR24, URZ ;  /* 0x000000181c1a72a5 */ /* 0x000fe2000f8e00ff */
[----:B------:R-:W-:Y:S01]  /*1840*/  @!P4 IMAD.WIDE.U32 R8, R11, R8, R12 ;  /* 0x000000080b08c225 */ /* 0x000fe200078e000c */
[----:B------:R-:W-:-:S02]  /*1850*/  UIMAD UR8, UR19, UR9, UR8 ;  /* 0x00000009130872a4 */ /* 0x000fc4000f8e0208 */
[----:B------:R-:W-:Y:S01]  /*1860*/  USHF.L.U64.HI UR32, UR6, 0x6, UR7 ;  /* 0x0000000606207899 */ /* 0x000fe20008010207 */
[----:B------:R-:W-:Y:S01]  /*1870*/  IMAD.WIDE.U32 R18, R18, UR19, R16 ;  /* 0x0000001312127c25 */ /* 0x000fe2000f8e0010 */
[----:B--2---:R-:W-:Y:S01]  /*1880*/  @!P4 LEA R16, P2, R8, R6, 0x1 ;  /* 0x000000060810c211 */ /* 0x004fe200078408ff */
[----:B------:R-:W-:Y:S02]  /*1890*/  UISETP.GE.U32.AND UP2, UPT, UR21, 0x41, UPT ;  /* 0x000000411500788c */ /* 0x000fe4000bf46070 */
[----:B------:R-:W-:Y:S01]  /*18a0*/  @!P4 IMAD.IADD R0, R9, 0x1, R0 ;  /* 0x000000010900c824 */ /* 0x000fe200078e0200 */
[----:B------:R-:W-:Y:S01]  /*18b0*/  LEA R220, P3, R18, UR12, 0x1 ;  /* 0x0000000c12dc7c11 */ /* 0x000fe2000f8608ff */
[----:B------:R-:W-:Y:S01]  /*18c0*/  @!P1 IMAD.X R21, RZ, RZ, R15, P0 ;  /* 0x000000ffff159224 */ /* 0x000fe200000e060f */
[----:B------:R-:W-:Y:S01]  /*18d0*/  UIMAD UR12, UR24, -0x40, UR21 ;  /* 0xffffffc0180c78a4 */ /* 0x000fe2000f8e0215 */
[----:B------:R-:W-:Y:S01]  /*18e0*/  VIADD R218, R19, UR8 ;  /* 0x0000000813da7c36 */ /* 0x000fe20008000000 */
[----:B------:R-:W-:Y:S01]  /*18f0*/  @!P4 LEA.HI.X R17, R8, R7, R0, 0x1, P2 ;  /* 0x000000070811c211 */ /* 0x000fe200010f0c00 */
[-C--:B-1----:R-:W-:Y:S01]  /*1900*/  @!P1 IMAD R0, R21, R4.reuse, RZ ;  /* 0x0000000415009224 */ /* 0x082fe200078e02ff */
[----:B------:R-:W1:Y:S01]  /*1910*/  @!P1 LDC.64 R8, c[0x0][0x380] ;  /* 0x0000e000ff089b82 */ /* 0x000e620000000a00 */
[----:B------:R-:W-:Y:S01]  /*1920*/  LOP3.LUT R19, R165, 0x1f8, RZ, 0xc0, !PT ;  /* 0x000001f8a5137812 */ /* 0x000fe200078ec0ff */
[----:B------:R-:W-:Y:S01]  /*1930*/  @!P1 IMAD.MOV.U32 R20, RZ, RZ, R12 ;  /* 0x000000ffff149224 */ /* 0x000fe200078e000c */
[----:B------:R-:W-:Y:S01]  /*1940*/  LEA.HI.X R218, R18, UR13, R218, 0x1, P3 ;  /* 0x0000000d12da7c11 */ /* 0x000fe200098f0cda */
[----:B------:R-:W-:Y:S01]  /*1950*/  @!P1 IMAD.MOV.U32 R21, RZ, RZ, R13 ;  /* 0x000000ffff159224 */ /* 0x000fe200078e000d */
[----:B------:R-:W-:Y:S01]  /*1960*/  LOP3.LUT R182, R19, 0x38, R180, 0x78, !PT ;  /* 0x0000003813b67812 */ /* 0x000fe200078e78b4 */
[----:B------:R-:W-:Y:S01]  /*1970*/  @!P1 IMAD R0, R14, R5, R0 ;  /* 0x000000050e009224 */ /* 0x000fe200078e0200 */
[----:B------:R-:W-:Y:S01]  /*1980*/  ISETP.GE.AND P3, PT, R10, UR12, PT ;  /* 0x0000000c0a007c0c */ /* 0x000fe2000bf66270 */
[----:B------:R-:W2:Y:S01]  /*1990*/  @!P5 LDC.64 R6, c[0x0][0x3b0] ;  /* 0x0000ec00ff06db82 */ /* 0x000ea20000000a00 */
[----:B------:R-:W-:Y:S01]  /*19a0*/  @!P1 IMAD.WIDE.U32 R20, R14, R4, R20 ;  /* 0x000000040e149225 */ /* 0x000fe200078e0014 */
[----:B------:R-:W-:Y:S01]  /*19b0*/  LOP3.LUT R79, R182, 0x1e00, R165, 0xf8, !PT ;  /* 0x00001e00b64f7812 */ /* 0x000fe200078ef8a5 */
[----:B------:R-:W-:Y:S01]  /*19c0*/  USHF.R.S32.HI UR13, URZ, 0x1f, UR24 ;  /* 0x0000001fff0d7899 */ /* 0x000fe20008011418 */
[----:B------:R-:W-:Y:S01]  /*19d0*/  @!P5 IADD3 R14, P0, PT, R11, 0x20, RZ ;  /* 0x000000200b0ed810 */ /* 0x000fe20007f1e0ff */
[----:B------:R-:W-:Y:S01]  /*19e0*/  @!P1 IMAD.IADD R0, R21, 0x1, R0 ;  /* 0x0000000115009824 */ /* 0x000fe200078e0200 */
[----:B------:R-:W-:Y:S01]  /*19f0*/  LEA R79, R79, UR31, 0x1 ;  /* 0x0000001f4f4f7c11 */ /* 0x000fe2000f8e08ff */
[----:B------:R-:W-:Y:S01]  /*1a00*/  UIMAD UR4, UR13, UR28, UR4 ;  /* 0x0000001c0d0472a4 */ /* 0x000fe2000f8e0204 */
[----:B------:R-:W3:Y:S01]  /*1a10*/  @!P5 LDC.64 R4, c[0x0][0x380] ;  /* 0x0000e000ff04db82 */ /* 0x000ee20000000a00 */
[----:B------:R-:W-:Y:S01]  /*1a20*/  @!P5 IMAD.X R19, RZ, RZ, R15, P0 ;  /* 0x000000ffff13d224 */ /* 0x000fe200000e060f */
[----:B------:R-:W-:Y:S01]  /*1a30*/  ISETP.GE.AND P6, PT, R166, UR12, PT ;  /* 0x0000000ca6007c0c */ /* 0x000fe2000bfc6270 */
[----:B------:R-:W-:Y:S01]  /*1a40*/  @!PT LDS RZ, [RZ] ;  /* 0x00000000fffff984 */ /* 0x000fe20000000800 */
[----:B------:R-:W-:Y:S01]  /*1a50*/  @!PT LDS RZ, [RZ] ;  /* 0x00000000fffff984 */ /* 0x000fe20000000800 */
[----:B------:R-:W-:Y:S01]  /*1a60*/  @!PT LDS RZ, [RZ] ;  /* 0x00000000fffff984 */ /* 0x000fe20000000800 */
[----:B------:R-:W-:Y:S01]  /*1a70*/  @!P4 LDGSTS.E.BYPASS.LTC128B.128 [R79], desc[UR16][R16.64] ;  /* 0x00000000104fcfae */ /* 0x000fe2000b981a10 */
[----:B------:R-:W-:Y:S01]  /*1a80*/  VOTEU.ALL UP0, P3 ;  /* 0x0000000000ff7886 */ /* 0x000fe20001800000 */
[----:B------:R-:W-:Y:S01]  /*1a90*/  UIADD3 UR4, UPT, UPT, UR27, UR4, URZ ;  /* 0x000000041b047290 */ /* 0x000fe2000fffe0ff */
[----:B------:R-:W-:Y:S01]  /*1aa0*/  ISETP.GE.AND P2, PT, R3, UR12, PT ;  /* 0x0000000c03007c0c */ /* 0x000fe2000bf46270 */
[----:B------:R-:W-:Y:S01]  /*1ab0*/  @!P4 LDGSTS.E.BYPASS.LTC128B.128 [R79+0x2000], desc[UR16][R16.64+0x80] ;  /* 0x02000080104fcfae */ /* 0x000fe2000b981a10 */
[----:B-1----:R-:W-:Y:S01]  /*1ac0*/  @!P1 LEA R24, P0, R20, R8, 0x1 ;  /* 0x0000000814189211 */ /* 0x002fe200078008ff */
[----:B------:R-:W-:Y:S01]  /*1ad0*/  VIADD R8, R166, 0x30 ;  /* 0x00000030a6087836 */ /* 0x000fe20000000000 */
[----:B------:R-:W-:Y:S01]  /*1ae0*/  @!UP0 UIADD3 UR8, UP1, UPT, UR30, UR26, URZ ;  /* 0x0000001a1e088290 */ /* 0x000fe2000ff3e0ff */
[----:B------:R-:W-:Y:S01]  /*1af0*/  @!P4 LDGSTS.E.BYPASS.LTC128B.128 [R79+0x4000], desc[UR16][R16.64+0x100] ;  /* 0x04000100104fcfae */ /* 0x000fe2000b981a10 */
[----:B------:R-:W-:Y:S01]  /*1b00*/  @!P1 LEA.HI.X R25, R20, R9, R0, 0x1, P0 ;  /* 0x0000000914199211 */ /* 0x000fe200000f0c00 */
[----:B------:R-:W-:Y:S01]  /*1b10*/  IMAD.U32 R9, RZ, RZ, UR4 ;  /* 0x00000004ff097e24 */ /* 0x000fe2000f8e00ff */
[----:B------:R-:W-:Y:S01]  /*1b20*/  @!UP0 UIADD3.X UR5, UPT, UPT, UR29, UR4, URZ, UP1, !UPT ;  /* 0x000000041d058290 */ /* 0x000fe20008ffe4ff */
[----:B------:R1:W-:Y:S01]  /*1b30*/  @!P4 LDGSTS.E.BYPASS.LTC128B.128 [R79+0x6000], desc[UR16][R16.64+0x180] ;  /* 0x06000180104fcfae */ /* 0x0003e2000b981a10 */
[----:B--2---:R-:W-:Y:S01]  /*1b40*/  @!P5 IMAD R19, R19, R6, RZ ;  /* 0x000000061313d224 */ /* 0x004fe200078e02ff */
[----:B------:R-:W-:Y:S01]  /*1b50*/  ISETP.GE.AND P4, PT, R8, UR14, PT ;  /* 0x0000000e08007c0c */ /* 0x000fe2000bf86270 */
[----:B------:R-:W-:Y:S01]  /*1b60*/  IMAD.U32 R27, RZ, RZ, UR27 ;  /* 0x0000001bff1b7e24 */ /* 0x000fe2000f8e00ff */
[----:B------:R-:W-:Y:S01]  /*1b70*/  @!P1 LDGSTS.E.BYPASS.LTC128B.128 [R79+0x800], desc[UR16][R24.64] ;  /* 0x00800000184f9fae */ /* 0x000fe2000b981a10 */
[----:B------:R-:W-:Y:S01]  /*1b80*/  @!P5 IMAD R7, R14, R7, R19 ;  /* 0x000000070e07d224 */ /* 0x000fe200078e0213 */
[----:B------:R-:W-:Y:S01]  /*1b90*/  VOTEU.ALL UP0, P2 ;  /* 0x0000000000ff7886 */ /* 0x000fe20001000000 */
[----:B------:R-:W-:Y:S01]  /*1ba0*/  IMAD.U32 R26, RZ, RZ, UR26 ;  /* 0x0000001aff1a7e24 */ /* 0x000fe2000f8e00ff */
[----:B------:R-:W-:Y:S01]  /*1bb0*/  @!P1 LDGSTS.E.BYPASS.LTC128B.128 [R79+0x2800], desc[UR16][R24.64+0x80] ;  /* 0x02800080184f9fae */ /* 0x000fe2000b981a10 */
[----:B------:R-:W-:-:S02]  /*1bc0*/  IMAD.U32 R27, RZ, RZ, UR4 ;  /* 0x00000004ff1b7e24 */ /* 0x000fc4000f8e00ff */
[----:B------:R-:W-:Y:S01]  /*1bd0*/  IMAD.MOV.U32 R76, RZ, RZ, 0x20 ;  /* 0x00000020ff4c7424 */ /* 0x000fe200078e00ff */
[----:B------:R-:W-:Y:S01]  /*1be0*/  @!P1 LDGSTS.E.BYPASS.LTC128B.128 [R79+0x4800], desc[UR16][R24.64+0x100] ;  /* 0x04800100184f9fae */ /* 0x000fe2000b981a10 */
[----:B------:R-:W-:-:S03]  /*1bf0*/  IMAD.MOV.U32 R77, RZ, RZ, 0x40 ;  /* 0x00000040ff4d7424 */ /* 0x000fc600078e00ff */
[----:B------:R2:W-:Y:S01]  /*1c00*/  @!P1 LDGSTS.E.BYPASS.LTC128B.128 [R79+0x6800], desc[UR16][R24.64+0x180] ;  /* 0x06800180184f9fae */ /* 0x0005e2000b981a10 */
[----:B-1----:R-:W-:Y:S02]  /*1c10*/  @!P5 IMAD.MOV.U32 R16, RZ, RZ, R12 ;  /* 0x000000ffff10d224 */ /* 0x002fe400078e000c */
[----:B------:R-:W-:Y:S02]  /*1c20*/  @!P5 IMAD.MOV.U32 R17, RZ, RZ, R13 ;  /* 0x000000ffff11d224 */ /* 0x000fe400078e000d */
[----:B------:R-:W-:-:S04]  /*1c30*/  @!P5 IMAD.WIDE.U32 R16, R14, R6, R16 ;  /* 0x000000060e10d225 */ /* 0x000fc800078e0010 */
[----:B------:R-:W-:Y:S01]  /*1c40*/  @!P5 IMAD.IADD R0, R17, 0x1, R7 ;  /* 0x000000011100d824 */ /* 0x000fe200078e0207 */
[C---:B---3--:R-:W-:Y:S01]  /*1c50*/  @!P5 LEA R22, P0, R16.reuse, R4, 0x1 ;  /* 0x000000041016d211 */ /* 0x048fe200078008ff */
[----:B------:R-:W-:Y:S01]  /*1c60*/  IMAD.U32 R7, RZ, RZ, UR8 ;  /* 0x00000008ff077e24 */ /* 0x000fe2000f8e00ff */
[----:B------:R-:W-:Y:S01]  /*1c70*/  UIMAD.WIDE.U32 UR8, UR10, 0x20, URZ ;  /* 0x000000200a0878a5 */ /* 0x000fe2000f8e00ff */
[----:B------:R-:W-:Y:S01]  /*1c80*/  IMAD.U32 R4, RZ, RZ, UR26 ;  /* 0x0000001aff047e24 */ /* 0x000fe2000f8e00ff */
[----:B------:R-:W-:Y:S01]  /*1c90*/  @!P5 LEA.HI.X R23, R16, R5, R0, 0x1, P0 ;  /* 0x000000051017d211 */ /* 0x000fe200000f0c00 */
[----:B------:R-:W-:Y:S01]  /*1ca0*/  IMAD.U32 R5, RZ, RZ, UR27 ;  /* 0x0000001bff057e24 */ /* 0x000fe2000f8e00ff */
[----:B------:R-:W-:Y:S01]  /*1cb0*/  @!P4 IADD3 R14, P0, PT, R11, 0x30, RZ ;  /* 0x000000300b0ec810 */ /* 0x000fe20007f1e0ff */
[----:B------:R-:W-:Y:S01]  /*1cc0*/  IMAD.U32 R5, RZ, RZ, UR5 ;  /* 0x00000005ff057e24 */ /* 0x000fe2000f8e00ff */
[CC--:B------:R-:W-:Y:S01]  /*1cd0*/  @!P6 LEA R20, P1, R4.reuse, R220.reuse, 0x1 ;  /* 0x000000dc0414e211 */ /* 0x0c0fe200078208ff */
[----:B------:R-:W-:Y:S01]  /*1ce0*/  USHF.L.U32 UR5, UR11, 0x5, URZ ;  /* 0x000000050b057899 */ /* 0x000fe200080006ff */
[----:B------:R-:W-:Y:S01]  /*1cf0*/  @!P5 LDGSTS.E.BYPASS.LTC128B.128 [R79+0x1000], desc[UR16][R22.64] ;  /* 0x01000000164fdfae */ /* 0x000fe2000b981a10 */
[----:B------:R-:W-:Y:S01]  /*1d00*/  @!P4 IMAD.X R15, RZ, RZ, R15, P0 ;  /* 0x000000ffff0fc224 */ /* 0x000fe200000e060f */
[C---:B------:R-:W-:Y:S01]  /*1d10*/  @!P3 LEA R18, P0, R7.reuse, R220, 0x1 ;  /* 0x000000dc0712b211 */ /* 0x040fe200078008ff */
[----:B------:R-:W-:Y:S01]  /*1d20*/  @!UP0 UIADD3 UR8, UP1, UPT, UR26, UR8, URZ ;  /* 0x000000081a088290 */ /* 0x000fe2000ff3e0ff */
[-C--:B------:R-:W-:Y:S01]  /*1d30*/  @!P6 LEA.HI.X R21, R4, R218.reuse, R9, 0x1, P1 ;  /* 0x000000da0415e211 */ /* 0x080fe200008f0c09 */
[----:B------:R-:W-:Y:S01]  /*1d40*/  @!P5 LDGSTS.E.BYPASS.LTC128B.128 [R79+0x3000], desc[UR16][R22.64+0x80] ;  /* 0x03000080164fdfae */ /* 0x000fe2000b981a10 */
[----:B------:R-:W-:Y:S01]  /*1d50*/  @!P3 LEA.HI.X R19, R7, R218, R5, 0x1, P0 ;  /* 0x000000da0713b211 */ /* 0x000fe200000f0c05 */
[----:B------:R-:W-:Y:S01]  /*1d60*/  @!UP0 UIADD3.X UR9, UPT, UPT, UR4, UR9, UR5, UP1, !UPT ;  /* 0x0000000904098290 */ /* 0x000fe20008ffe405 */
[----:B------:R-:W1:Y:S01]  /*1d70*/  @!P4 LDC.64 R6, c[0x0][0x3b0] ;  /* 0x0000ec00ff06cb82 */ /* 0x000e620000000a00 */
[----:B------:R-:W-:Y:S01]  /*1d80*/  ISETP.GE.AND P1, PT, R8, UR12, PT ;  /* 0x0000000c08007c0c */ /* 0x000fe2000bf26270 */
[----:B------:R-:W-:Y:S01]  /*1d90*/  @!P5 LDGSTS.E.BYPASS.LTC128B.128 [R79+0x5000], desc[UR16][R22.64+0x100] ;  /* 0x05000100164fdfae */ /* 0x000fe2000b981a10 */
[----:B--2---:R-:W-:Y:S01]  /*1da0*/  IADD3 R24, P0, PT, R2, UR22, RZ ;  /* 0x0000001602187c10 */ /* 0x004fe2000ff1e0ff */
[----:B------:R-:W-:Y:S01]  /*1db0*/  IMAD.U32 R11, RZ, RZ, UR8 ;  /* 0x00000008ff0b7e24 */ /* 0x000fe2000f8e00ff */
[----:B------:R-:W2:Y:S01]  /*1dc0*/  LDCU.64 UR4, c[0x0][0x3d8] ;  /* 0x00007b00ff0477ac */ /* 0x000ea20008000a00 */
[----:B------:R3:W-:Y:S01]  /*1dd0*/  @!P5 LDGSTS.E.BYPASS.LTC128B.128 [R79+0x7000], desc[UR16][R22.64+0x180] ;  /* 0x07000180164fdfae */ /* 0x0007e2000b981a10 */
[----:B------:R-:W-:Y:S01]  /*1de0*/  IMAD.U32 R0, RZ, RZ, UR10 ;  /* 0x0000000aff007e24 */ /* 0x000fe2000f8e00ff */
[----:B------:R-:W4:Y:S01]  /*1df0*/  @!P4 LDC.64 R4, c[0x0][0x380] ;  /* 0x0000e000ff04cb82 */ /* 0x000f220000000a00 */
[----:B------:R-:W-:Y:S01]  /*1e00*/  IMAD.X R25, RZ, RZ, UR20, P0 ;  /* 0x00000014ff197e24 */ /* 0x000fe200080e06ff */
[----:B------:R-:W-:Y:S01]  /*1e10*/  @!P2 LEA R16, P0, R11, R220, 0x1 ;  /* 0x000000dc0b10a211 */ /* 0x000fe200078008ff */
[----:B------:R-:W-:Y:S01]  /*1e20*/  IMAD.U32 R9, RZ, RZ, UR9 ;  /* 0x00000009ff097e24 */ /* 0x000fe2000f8e00ff */
[----:B------:R-:W5:Y:S01]  /*1e30*/  LDCU.64 UR8, c[0x0][0x390] ;  /* 0x00007200ff0877ac */ /* 0x000f620008000a00 */
[----:B------:R-:W-:-:S03]  /*1e40*/  IMAD.WIDE.U32 R24, R166, UR6, R24 ;  /* 0x00000006a6187c25 */ /* 0x000fc6000f8e0018 */
[----:B------:R-:W-:Y:S01]  /*1e50*/  @!P2 LEA.HI.X R17, R11, R218, R9, 0x1, P0 ;  /* 0x000000da0b11a211 */ /* 0x000fe200000f0c09 */
[----:B------:R-:W-:Y:S01]  /*1e60*/  @!P1 IMAD.WIDE.U32 R26, R0, 0x30, R26 ;  /* 0x00000030001a9825 */ /* 0x000fe200078e001a */
[----:B------:R-:W-:-:S03]  /*1e70*/  USHF.L.U32 UR27, UR6, 0x6, URZ ;  /* 0x00000006061b7899 */ /* 0x000fc600080006ff */
[----:B------:R-:W-:Y:S01]  /*1e80*/  IMAD.U32 R0, RZ, RZ, UR11 ;  /* 0x0000000bff007e24 */ /* 0x000fe2000f8e00ff */
[----:B--2---:R-:W-:Y:S01]  /*1e90*/  UIMAD UR26, UR23, UR4, URZ ;  /* 0x00000004171a72a4 */ /* 0x004fe2000f8e02ff */
[-C--:B-1----:R-:W-:Y:S02]  /*1ea0*/  @!P4 IMAD R15, R15, R6.reuse, RZ ;  /* 0x000000060f0fc224 */ /* 0x082fe400078e02ff */
[----:B------:R-:W-:Y:S01]  /*1eb0*/  @!P1 IMAD R9, R0, 0x30, RZ ;  /* 0x0000003000099824 */ /* 0x000fe200078e02ff */
[----:B------:R-:W-:Y:S01]  /*1ec0*/  UIMAD UR26, UR19, UR5, UR26 ;  /* 0x00000005131a72a4 */ /* 0x000fe2000f8e021a */
[C---:B------:R-:W-:Y:S02]  /*1ed0*/  @!P4 IMAD R7, R14.reuse, R7, R15 ;  /* 0x000000070e07c224 */ /* 0x040fe400078e020f */
[----:B------:R-:W-:Y:S01]  /*1ee0*/  @!P4 IMAD.WIDE.U32 R14, R14, R6, R12 ;  /* 0x000000060e0ec225 */ /* 0x000fe200078e000c */
[----:B------:R-:W-:-:S03]  /*1ef0*/  @!P1 LEA R12, P0, R26, R220, 0x1 ;  /* 0x000000dc1a0c9211 */ /* 0x000fc600078008ff */
[----:B------:R-:W-:Y:S01]  /*1f00*/  @!P4 IMAD.IADD R6, R15, 0x1, R7 ;  /* 0x000000010f06c824 */ /* 0x000fe200078e0207 */
[C---:B----4-:R-:W-:Y:S01]  /*1f10*/  @!P4 LEA R28, P5, R14.reuse, R4, 0x1 ;  /* 0x000000040e1cc211 */ /* 0x050fe200078a08ff */
[----:B------:R-:W-:Y:S02]  /*1f20*/  @!P1 IMAD.IADD R9, R27, 0x1, R9 ;  /* 0x000000011b099824 */ /* 0x000fe400078e0209 */
[----:B------:R-:W-:Y:S01]  /*1f30*/  IMAD.IADD R25, R25, 0x1, R167 ;  /* 0x0000000119197824 */ /* 0x000fe200078e02a7 */
[----:B------:R-:W-:Y:S01]  /*1f40*/  @!P4 LEA.HI.X R29, R14, R5, R6, 0x1, P5 ;  /* 0x000000050e1dc211 */ /* 0x000fe200028f0c06 */
[----:B------:R-:W-:Y:S01]  /*1f50*/  IMAD.U32 R0, RZ, RZ, UR4 ;  /* 0x00000004ff007e24 */ /* 0x000fe2000f8e00ff */
[----:B------:R-:W-:Y:S01]  /*1f60*/  @!P1 LEA.HI.X R13, R26, R218, R9, 0x1, P0 ;  /* 0x000000da1a0d9211 */ /* 0x000fe200000f0c09 */
[----:B------:R-:W-:Y:S01]  /*1f70*/  IMAD.U32 R14, RZ, RZ, UR6 ;  /* 0x00000006ff0e7e24 */ /* 0x000fe2000f8e00ff */
[----:B------:R-:W-:Y:S01]  /*1f80*/  ISETP.GE.AND P5, PT, R10, UR12, PT ;  /* 0x0000000c0a007c0c */ /* 0x000fe2000bfa6270 */
[----:B------:R-:W-:Y:S01]  /*1f90*/  @!P4 LDGSTS.E.BYPASS.LTC128B.128 [R79+0x1800], desc[UR16][R28.64] ;  /* 0x018000001c4fcfae */ /* 0x000fe2000b981a10 */
[----:B------:R-:W-:-:S03]  /*1fa0*/  IMAD.WIDE.U32 R24, R0, UR19, R24 ;  /* 0x0000001300187c25 */ /* 0x000fc6000f8e0018 */
[----:B------:R-:W-:Y:S01]  /*1fb0*/  @!P4 LDGSTS.E.BYPASS.LTC128B.128 [R79+0x3800], desc[UR16][R28.64+0x80] ;  /* 0x038000801c4fcfae */ /* 0x000fe2000b981a10 */
[----:B------:R-:W-:Y:S01]  /*1fc0*/  VIADD R4, R25, UR26 ;  /* 0x0000001a19047c36 */ /* 0x000fe20008000000 */
[----:B------:R-:W-:Y:S01]  /*1fd0*/  UIMAD UR26, UR32, UR24, URZ ;  /* 0x00000018201a72a4 */ /* 0x000fe2000f8e02ff */
[C---:B-----5:R-:W-:Y:S01]  /*1fe0*/  LEA R5, P0, R24.reuse, UR8, 0x1 ;  /* 0x0000000818057c11 */ /* 0x060fe2000f8008ff */
[----:B------:R-:W-:Y:S01]  /*1ff0*/  @!P4 LDGSTS.E.BYPASS.LTC128B.128 [R79+0x5800], desc[UR16][R28.64+0x100] ;  /* 0x058001001c4fcfae */ /* 0x000fe2000b981a10 */
[----:B------:R-:W-:Y:S02]  /*2000*/  UIMAD.WIDE.U32 UR32, UR27, UR24, URZ ;  /* 0x000000181b2072a5 */ /* 0x000fe4000f8e00ff */
[----:B------:R-:W-:Y:S01]  /*2010*/  UIMAD UR13, UR13, UR27, UR26 ;  /* 0x0000001b0d0d72a4 */ /* 0x000fe2000f8e021a */
[----:B------:R-:W-:Y:S01]  /*2020*/  @!P4 LDGSTS.E.BYPASS.LTC128B.128 [R79+0x7800], desc[UR16][R28.64+0x180] ;  /* 0x078001801c4fcfae */ /* 0x000fe2000b981a10 */
[----:B------:R-:W-:Y:S01]  /*2030*/  ISETP.GE.AND P4, PT, R3, UR12, PT ;  /* 0x0000000c03007c0c */ /* 0x000fe2000bf86270 */
[----:B------:R-:W-:Y:S01]  /*2040*/  UIMAD.WIDE.U32 UR26, UR6, 0x20, URZ ;  /* 0x00000020061a78a5 */ /* 0x000fe2000f8e00ff */
[----:B------:R-:W-:Y:S01]  /*2050*/  IMAD.U32 R6, RZ, RZ, UR32 ;  /* 0x00000020ff067e24 */ /* 0x000fe2000f8e00ff */
[----:B------:R-:W-:Y:S01]  /*2060*/  @!P6 LDGSTS.E.BYPASS.LTC128B.128 [R79+0x8000], desc[UR16][R20.64] ;  /* 0x08000000144fefae */ /* 0x000fe2000b981a10 */
[----:B------:R-:W-:Y:S01]  /*2070*/  UIADD3 UR13, UPT, UPT, UR33, UR13, URZ ;  /* 0x0000000d210d7290 */ /* 0x000fe2000fffe0ff */
[----:B------:R-:W-:Y:S01]  /*2080*/  IMAD.U32 R7, RZ, RZ, UR33 ;  /* 0x00000021ff077e24 */ /* 0x000fe2000f8e00ff */
[----:B------:R-:W-:Y:S01]  /*2090*/  LEA.HI.X R4, R24, UR9, R4, 0x1, P0 ;  /* 0x0000000918047c11 */ /* 0x000fe200080f0c04 */
[----:B------:R-:W-:Y:S01]  /*20a0*/  @!P6 LDGSTS.E.BYPASS.LTC128B.128 [R79+0xa000], desc[UR16][R20.64+0x80] ;  /* 0x0a000080144fefae */ /* 0x000fe2000b981a10 */
[----:B------:R-:W-:Y:S01]  /*20b0*/  @!P6 LEA R10, P0, R6, R5, 0x1 ;  /* 0x00000005060ae211 */ /* 0x000fe200078008ff */
[----:B---3--:R-:W-:Y:S01]  /*20c0*/  IMAD.U32 R22, RZ, RZ, UR32 ;  /* 0x00000020ff167e24 */ /* 0x008fe2000f8e00ff */
[----:B------:R-:W-:Y:S01]  /*20d0*/  LOP3.LUT R3, R78, 0x200, RZ, 0xc0, !PT ;  /* 0x000002004e037812 */ /* 0x000fe200078ec0ff */
[----:B------:R-:W-:Y:S01]  /*20e0*/  @!P6 LDGSTS.E.BYPASS.LTC128B.128 [R79+0xc000], desc[UR16][R20.64+0x100] ;  /* 0x0c000100144fefae */ /* 0x000fe2000b981a10 */
[----:B------:R-:W-:Y:S01]  /*20f0*/  IMAD.U32 R7, RZ, RZ, UR13 ;  /* 0x0000000dff077e24 */ /* 0x000fe2000f8e00ff */
[----:B------:R-:W-:Y:S01]  /*2100*/  VOTEU.ALL UP0, P4 ;  /* 0x0000000000ff7886 */ /* 0x000fe20002000000 */
[----:B------:R-:W-:Y:S01]  /*2110*/  IMAD.U32 R23, RZ, RZ, UR33 ;  /* 0x00000021ff177e24 */ /* 0x000fe2000f8e00ff */
[----:B------:R1:W-:Y:S01]  /*2120*/  @!P6 LDGSTS.E.BYPASS.LTC128B.128 [R79+0xe000], desc[UR16][R20.64+0x180] ;  /* 0x0e000180144fefae */ /* 0x0003e2000b981a10 */
[----:B------:R-:W-:Y:S01]  /*2130*/  IMAD.U32 R23, RZ, RZ, UR13 ;  /* 0x0000000dff177e24 */ /* 0x000fe2000f8e00ff */
[----:B------:R-:W-:Y:S01]  /*2140*/  @!P6 LEA.HI.X R11, R6, R4, R7, 0x1, P0 ;  /* 0x00000004060be211 */ /* 0x000fe200000f0c07 */
[----:B------:R-:W-:Y:S01]  /*2150*/  IMAD.U32 R6, RZ, RZ, UR6 ;  /* 0x00000006ff067e24 */ /* 0x000fe2000f8e00ff */
[----:B------:R-:W-:Y:S01]  /*2160*/  @!P3 LDGSTS.E.BYPASS.LTC128B.128 [R79+0x8800], desc[UR16][R18.64] ;  /* 0x08800000124fbfae */ /* 0x000fe2000b981a10 */
[----:B------:R-:W-:-:S03]  /*2170*/  IMAD.U32 R7, RZ, RZ, UR7 ;  /* 0x00000007ff077e24 */ /* 0x000fc6000f8e00ff */
[----:B------:R-:W-:Y:S01]  /*2180*/  @!P3 LDGSTS.E.BYPASS.LTC128B.128 [R79+0xa800], desc[UR16][R18.64+0x80] ;  /* 0x0a800080124fbfae */ /* 0x000fe2000b981a10 */
[----:B------:R-:W-:Y:S01]  /*2190*/  @!P5 LEA R6, P0, R6, UR32, 0x4 ;  /* 0x000000200606dc11 */ /* 0x000fe2000f8020ff */
[----:B------:R-:W-:Y:S02]  /*21a0*/  @!UP0 UIADD3 UR32, UP1, UPT, UR32, UR26, URZ ;  /* 0x0000001a20208290 */ /* 0x000fe4000ff3e0ff */
[----:B------:R-:W-:Y:S04]  /*21b0*/  @!P3 LDGSTS.E.BYPASS.LTC128B.128 [R79+0xc800], desc[UR16][R18.64+0x100] ;  /* 0x0c800100124fbfae */ /* 0x000fe8000b981a10 */
[----:B------:R2:W-:Y:S01]  /*21c0*/  @!P3 LDGSTS.E.BYPASS.LTC128B.128 [R79+0xe800], desc[UR16][R18.64+0x180] ;  /* 0x0e800180124fbfae */ /* 0x0005e2000b981a10 */
[----:B------:R-:W-:Y:S01]  /*21d0*/  ISETP.GE.AND P3, PT, R8, UR12, PT ;  /* 0x0000000c08007c0c */ /* 0x000fe2000bf66270 */
[----:B------:R-:W-:Y:S01]  /*21e0*/  USHF.L.U32 UR12, UR7, 0x5, URZ ;  /* 0x00000005070c7899 */ /* 0x000fe200080006ff */
[----:B------:R-:W-:Y:S01]  /*21f0*/  IMAD.SHL.U32 R8, R180, 0x20, RZ ;  /* 0x00000020b4087824 */ /* 0x000fe200078e00ff */
[----:B------:R-:W-:Y:S02]  /*2200*/  @!P2 LDGSTS.E.BYPASS.LTC128B.128 [R79+0x9000], desc[UR16][R16.64] ;  /* 0x09000000104fafae */ /* 0x000fe4000b981a10 */
[----:B------:R-:W-:-:S02]  /*2210*/  UIADD3 UR12, UPT, UPT, UR27, UR12, URZ ;  /* 0x0000000c1b0c7290 */ /* 0x000fc4000fffe0ff */
[----:B------:R-:W-:Y:S01]  /*2220*/  @!P2 LDGSTS.E.BYPASS.LTC128B.128 [R79+0xb000], desc[UR16][R16.64+0x80] ;  /* 0x0b000080104fafae */ /* 0x000fe2000b981a10 */
[----:B------:R-:W-:Y:S01]  /*2230*/  LOP3.LUT R8, R3, 0x7c00, R8, 0xf8, !PT ;  /* 0x00007c0003087812 */ /* 0x000fe200078ef808 */
[----:B-1----:R-:W-:Y:S02]  /*2240*/  IMAD.U32 R20, RZ, RZ, UR6 ;  /* 0x00000006ff147e24 */ /* 0x002fe4000f8e00ff */
[----:B------:R-:W-:Y:S02]  /*2250*/  @!P2 LDGSTS.E.BYPASS.LTC128B.128 [R79+0xd000], desc[UR16][R16.64+0x100] ;  /* 0x0d000100104fafae */ /* 0x000fe4000b981a10 */
[----:B------:R-:W-:Y:S02]  /*2260*/  @!P3 IMAD.WIDE.U32 R14, R14, 0x30, R22 ;  /* 0x000000300e0eb825 */ /* 0x000fe400078e0016 */
[----:B------:R1:W-:Y:S01]  /*2270*/  @!P2 LDGSTS.E.BYPASS.LTC128B.128 [R79+0xf000], desc[UR16][R16.64+0x180] ;  /* 0x0f000180104fafae */ /* 0x0003e2000b981a10 */
[----:B------:R-:W-:Y:S01]  /*2280*/  @!P5 LEA.HI.X R7, R20, UR13, R7, 0x4, P0 ;  /* 0x0000000d1407dc11 */ /* 0x000fe200080f2407 */
[----:B------:R-:W-:-:S02]  /*2290*/  @!UP0 UIADD3.X UR13, UPT, UPT, UR12, UR13, URZ, UP1, !UPT ;  /* 0x0000000d0c0d8290 */ /* 0x000fc40008ffe4ff */
[----:B------:R-:W-:Y:S04]  /*22a0*/  @!P1 LDGSTS.E.BYPASS.LTC128B.128 [R79+0x9800], desc[UR16][R12.64] ;  /* 0x098000000c4f9fae */ /* 0x000fe8000b981a10 */
[----:B------:R-:W-:Y:S01]  /*22b0*/  @!P1 LDGSTS.E.BYPASS.LTC128B.128 [R79+0xb800], desc[UR16][R12.64+0x80] ;  /* 0x0b8000800c4f9fae */ /* 0x000fe2000b981a10 */
[----:B------:R-:W-:Y:S01]  /*22c0*/  IMAD.U32 R9, RZ, RZ, UR13 ;  /* 0x0000000dff097e24 */ /* 0x000fe2000f8e00ff */
[----:B--2---:R-:W-:Y:S02]  /*22d0*/  LOP3.LUT R18, R78, 0x1c0, RZ, 0xc0, !PT ;  /* 0x000001c04e127812 */ /* 0x004fe400078ec0ff */
[----:B------:R-:W-:Y:S01]  /*22e0*/  @!P1 LDGSTS.E.BYPASS.LTC128B.128 [R79+0xd800], desc[UR16][R12.64+0x100] ;  /* 0x0d8001000c4f9fae */ /* 0x000fe2000b981a10 */
[----:B------:R-:W-:-:S03]  /*22f0*/  IMAD.U32 R19, RZ, RZ, UR7 ;  /* 0x00000007ff137e24 */ /* 0x000fc6000f8e00ff */
[----:B------:R2:W-:Y:S01]  /*2300*/  @!P1 LDGSTS.E.BYPASS.LTC128B.128 [R79+0xf800], desc[UR16][R12.64+0x180] ;  /* 0x0f8001800c4f9fae */ /* 0x0005e2000b981a10 */
[----:B------:R-:W-:-:S03]  /*2310*/  @!P3 IMAD R19, R19, 0x30, RZ ;  /* 0x000000301313b824 */ /* 0x000fc600078e02ff */
[----:B------:R-:W0:Y:S01]  /*2320*/  LDGDEPBAR ;  /* 0x00000000000079af */ /* 0x000e220000000000 */
[----:B-1----:R-:W-:Y:S02]  /*2330*/  LOP3.LUT R17, R18, 0x38, R165, 0xf8, !PT ;  /* 0x0000003812117812 */ /* 0x002fe400078ef8a5 */
[----:B------:R-:W-:Y:S02]  /*2340*/  @!P5 LEA R18, P2, R6, R5, 0x1 ;  /* 0x000000050612d211 */ /* 0x000fe400078408ff */
[----:B------:R-:W-:-:S04]  /*2350*/  SHF.R.U32.HI R16, RZ, 0x1, R180 ;  /* 0x00000001ff107819 */ /* 0x000fc800000116b4 */
[C---:B------:R-:W-:Y:S02]  /*2360*/  LOP3.LUT R3, R17.reuse, 0x8, R16, 0x78, !PT ;  /* 0x0000000811037812 */ /* 0x040fe400078e7810 */
[----:B------:R-:W-:Y:S02]  /*2370*/  LOP3.LUT R17, R17, 0x8, R180, 0x78, !PT ;  /* 0x0000000811117812 */ /* 0x000fe400078e78b4 */
[----:B------:R-:W-:Y:S01]  /*2380*/  @!P3 LEA R16, P0, R14, R5, 0x1 ;  /* 0x000000050e10b211 */ /* 0x000fe200078008ff */
[----:B------:R-:W-:Y:S02]  /*2390*/  IMAD.IADD R8, R3, 0x1, R8 ;  /* 0x0000000103087824 */ /* 0x000fe400078e0208 */
[----:B------:R-:W-:Y:S01]  /*23a0*/  IMAD R86, R17, 0x2, R86 ;  /* 0x0000000211567824 */ /* 0x000fe200078e0256 */
[----:B------:R-:W-:-:S04]  /*23b0*/  DEPBAR.LE SB0, 0x0 ;  /* 0x000080000000791a */ /* 0x000fc80000000000 */
[----:B------:R-:W-:Y:S01]  /*23c0*/  BAR.SYNC.DEFER_BLOCKING 0x0 ;  /* 0x0000000000007b1d */ /* 0x000fe20000010000 */
[----:B--2---:R-:W-:Y:S01]  /*23d0*/  IMAD.U32 R12, RZ, RZ, UR32 ;  /* 0x00000020ff0c7e24 */ /* 0x004fe2000f8e00ff */
[----:B------:R-:W-:Y:S01]  /*23e0*/  LEA R87, R8, UR31, 0x1 ;  /* 0x0000001f08577c11 */ /* 0x000fe2000f8e08ff */
[----:B------:R-:W-:Y:S01]  /*23f0*/  @!P3 IMAD.IADD R13, R15, 0x1, R19 ;  /* 0x000000010f0db824 */ /* 0x000fe200078e0213 */
[-C--:B------:R-:W-:Y:S01]  /*2400*/  @!P5 LEA.HI.X R19, R6, R4.reuse, R7, 0x1, P2 ;  /* 0x000000040613d211 */ /* 0x080fe200010f0c07 */
[----:B------:R-:W-:Y:S01]  /*2410*/  VIADD R81, R86, UR31 ;  /* 0x0000001f56517c36 */ /* 0x000fe20008000000 */
[----:B------:R-:W-:Y:S02]  /*2420*/  @!P4 LEA R20, P1, R12, R5, 0x1 ;  /* 0x000000050c14c211 */ /* 0x000fe400078208ff */
[-C--:B------:R-:W-:Y:S02]  /*2430*/  @!P3 LEA.HI.X R17, R14, R4.reuse, R13, 0x1, P0 ;  /* 0x000000040e11b211 */ /* 0x080fe400000f0c0d */
[----:B------:R-:W-:-:S02]  /*2440*/  @!P4 LEA.HI.X R21, R12, R4, R9, 0x1, P1 ;  /* 0x000000040c15c211 */ /* 0x000fc400008f0c09 */
[----:B------:R-:W-:-:S04]  /*2450*/  LOP3.LUT P0, RZ, R180, 0x2, RZ, 0xc0, !PT ;  /* 0x00000002b4ff7812 */ /* 0x000fc8000780c0ff */
[----:B------:R-:W-:-:S05]  /*2460*/  SEL R76, R76, 0xffffffe0, !P0 ;  /* 0xffffffe04c4c7807 */ /* 0x000fca0004000000 */
[--C-:B------:R-:W-:Y:S02]  /*2470*/  IMAD.IADD R84, R87, 0x1, R76.reuse ;  /* 0x0000000157547824 */ /* 0x100fe400078e024c */
[----:B------:R-:W-:Y:S01]  /*2480*/  IMAD.IADD R82, R81, 0x1, R76 ;  /* 0x0000000151527824 */ /* 0x000fe200078e024c */
[----:B------:R-:W-:Y:S01]  /*2490*/  @!PT LDS RZ, [RZ] ;  /* 0x00000000fffff984 */ /* 0x000fe20000000800 */
[----:B------:R-:W-:Y:S01]  /*24a0*/  @!PT LDS RZ, [RZ] ;  /* 0x00000000fffff984 */ /* 0x000fe20000000800 */
[----:B------:R-:W-:Y:S01]  /*24b0*/  @!PT LDS RZ, [RZ] ;  /* 0x00000000fffff984 */ /* 0x000fe20000000800 */
[----:B------:R-:W-:Y:S04]  /*24c0*/  @!P6 LDGSTS.E.BYPASS.LTC128B.128 [R79+0x10000], desc[UR16][R10.64] ;  /* 0x100000000a4fefae */ /* 0x000fe8000b981a10 */
[----:B------:R-:W-:Y:S04]  /*24d0*/  @!P6 LDGSTS.E.BYPASS.LTC128B.128 [R79+0x12000], desc[UR16][R10.64+0x80] ;  /* 0x120000800a4fefae */ /* 0x000fe8000b981a10 */
[----:B------:R-:W-:Y:S04]  /*24e0*/  @!P6 LDGSTS.E.BYPASS.LTC128B.128 [R79+0x14000], desc[UR16][R10.64+0x100] ;  /* 0x140001000a4fefae */ /* 0x000fe8000b981a10 */
[----:B------:R-:W-:Y:S04]  /*24f0*/  @!P6 LDGSTS.E.BYPASS.LTC128B.128 [R79+0x16000], desc[UR16][R10.64+0x180] ;  /* 0x160001800a4fefae */ /* 0x000fe8000b981a10 */
[----:B------:R-:W-:Y:S04]  /*2500*/  @P6 STS.128 [R79+0x10000], RZ ;  /* 0x010000ff4f006388 */ /* 0x000fe80000000c00 */
[----:B------:R-:W-:Y:S04]  /*2510*/  @P6 STS.128 [R79+0x12000], RZ ;  /* 0x012000ff4f006388 */ /* 0x000fe80000000c00 */
[----:B------:R-:W-:Y:S04]  /*2520*/  @P6 STS.128 [R79+0x14000], RZ ;  /* 0x014000ff4f006388 */ /* 0x000fe80000000c00 */
[----:B------:R-:W-:Y:S01]  /*2530*/  @P6 STS.128 [R79+0x16000], RZ ;  /* 0x016000ff4f006388 */ /* 0x000fe20000000c00 */
[----:B------:R-:W-:-:S03]  /*2540*/  LOP3.LUT P6, RZ, R180, 0x4, RZ, 0xc0, !PT ;  /* 0x00000004b4ff7812 */ /* 0x000fc600078cc0ff */
[----:B------:R-:W-:Y:S01]  /*2550*/  @P5 STS.128 [R79+0x10800], RZ ;  /* 0x010800ff4f005388 */ /* 0x000fe20000000c00 */
[----:B------:R-:W-:-:S03]  /*2560*/  SEL R77, R77, 0xffffffc0, !P6 ;  /* 0xffffffc04d4d7807 */ /* 0x000fc60007000000 */
[----:B------:R-:W-:Y:S02]  /*2570*/  @P5 STS.128 [R79+0x12800], RZ ;  /* 0x012800ff4f005388 */ /* 0x000fe40000000c00 */
[--C-:B------:R-:W-:Y:S02]  /*2580*/  IMAD.IADD R85, R87, 0x1, R77.reuse ;  /* 0x0000000157557824 */ /* 0x100fe400078e024d */
[----:B------:R-:W-:Y:S01]  /*2590*/  @P5 STS.128 [R79+0x14800], RZ ;  /* 0x014800ff4f005388 */ /* 0x000fe20000000c00 */
[----:B------:R-:W-:Y:S02]  /*25a0*/  IMAD.IADD R81, R81, 0x1, R77 ;  /* 0x0000000151517824 */ /* 0x000fe400078e024d */
[C---:B------:R-:W-:Y:S01]  /*25b0*/  IMAD.IADD R83, R76.reuse, 0x1, R85 ;  /* 0x000000014c537824 */ /* 0x040fe200078e0255 */
[----:B------:R-:W-:Y:S01]  /*25c0*/  @P5 STS.128 [R79+0x16800], RZ ;  /* 0x016800ff4f005388 */ /* 0x000fe20000000c00 */
[----:B------:R-:W-:-:S03]  /*25d0*/  IMAD.IADD R80, R76, 0x1, R81 ;  /* 0x000000014c507824 */ /* 0x000fc600078e0251 */
        /* <DEDUP_REMOVED lines=10> */
[----:B------:R-:W-:Y:S04]  /*2680*/  @P4 STS.128 [R79+0x17000], RZ ;  /* 0x017000ff4f004388 */ /* 0x000fe80000000c00 */
[----:B------:R-:W-:Y:S01]  /*2690*/  @!PT LDS RZ, [RZ] ;  /* 0x00000000fffff984 */ /* 0x000fe20000000800 */
[----:B------:R-:W-:Y:S01]  /*26a0*/  @!PT LDS RZ, [RZ] ;  /* 0x00000000fffff984 */ /* 0x000fe20000000800 */
[----:B------:R-:W-:Y:S01]  /*26b0*/  @!PT LDS RZ, [RZ] ;  /* 0x00000000fffff984 */ /* 0x000fe20000000800 */
[----:B------:R-:W-:Y:S04]  /*26c0*/  @!P4 LDGSTS.E.BYPASS.LTC128B.128 [R79+0x11000], desc[UR16][R20.64] ;  /* 0x11000000144fcfae */ /* 0x000fe8000b981a10 */
[----:B------:R-:W-:Y:S04]  /*26d0*/  @!P4 LDGSTS.E.BYPASS.LTC128B.128 [R79+0x13000], desc[UR16][R20.64+0x80] ;  /* 0x13000080144fcfae */ /* 0x000fe8000b981a10 */
[----:B------:R-:W-:Y:S04]  /*26e0*/  @!P4 LDGSTS.E.BYPASS.LTC128B.128 [R79+0x15000], desc[UR16][R20.64+0x100] ;  /* 0x15000100144fcfae */ /* 0x000fe8000b981a10 */
[----:B------:R1:W-:Y:S04]  /*26f0*/  @!P4 LDGSTS.E.BYPASS.LTC128B.128 [R79+0x17000], desc[UR16][R20.64+0x180] ;  /* 0x17000180144fcfae */ /* 0x0003e8000b981a10 */
        /* <DEDUP_REMOVED lines=11> */
[----:B------:R-:W-:Y:S04]  /*27b0*/  LDSM.16.M88.4 R48, [R87] ;  /* 0x000000005730783b */ /* 0x000fe80000000200 */
[----:B-1----:R-:W1:Y:S04]  /*27c0*/  LDSM.16.M88.4 R20, [R86+UR31+0x8000] ;  /* 0x0080001f5614783b */ /* 0x002e680008000200 */
[----:B------:R-:W2:Y:S04]  /*27d0*/  LDSM.16.M88.4 R12, [R86+UR31+0x8800] ;  /* 0x0088001f560c783b */ /* 0x000ea80008000200 */
[----:B------:R-:W3:Y:S04]  /*27e0*/  LDSM.16.M88.4 R56, [R86+UR31+0x9000] ;  /* 0x0090001f5638783b */ /* 0x000ee80008000200 */
[----:B------:R-:W4:Y:S04]  /*27f0*/  LDSM.16.M88.4 R28, [R86+UR31+0x9800] ;  /* 0x0098001f561c783b */ /* 0x000f280008000200 */
[----:B------:R-:W-:Y:S04]  /*2800*/  LDSM.16.M88.4 R72, [R84] ;  /* 0x000000005448783b */ /* 0x000fe80000000200 */
[----:B------:R-:W5:Y:S04]  /*2810*/  LDSM.16.M88.4 R8, [R82+0x8000] ;  /* 0x008000005208783b */ /* 0x000f680000000200 */
[----:B------:R-:W5:Y:S04]  /*2820*/  LDSM.16.M88.4 R4, [R82+0x8800] ;  /* 0x008800005204783b */ /* 0x000f680000000200 */
[----:B------:R-:W5:Y:S04]  /*2830*/  LDSM.16.M88.4 R68, [R82+0x9000] ;  /* 0x009000005244783b */ /* 0x000f680000000200 */
[----:B------:R-:W5:Y:S04]  /*2840*/  LDSM.16.M88.4 R64, [R82+0x9800] ;  /* 0x009800005240783b */ /* 0x000f680000000200 */
[----:B------:R-:W-:Y:S01]  /*2850*/  LDSM.16.M88.4 R44, [R85] ;  /* 0x00000000552c783b */ /* 0x000fe20000000200 */
[C---:B-1----:R-:W-:Y:S03]  /*2860*/  HMMA.16816.F32 R24, R48.reuse, R20, RZ ;  /* 0x000000143018723c */ /* 0x042fe600000018ff */
[----:B------:R-:W1:Y:S04]  /*2870*/  LDSM.16.M88.4 R36, [R81+0x8800] ;  /* 0x008800005124783b */ /* 0x000e680000000200 */
[----:B------:R-:W1:Y:S01]  /*2880*/  LDSM.16.M88.4 R32, [R81+0x9000] ;  /* 0x009000005120783b */ /* 0x000e620000000200 */
[C---:B--2---:R-:W-:Y:S03]  /*2890*/  HMMA.16816.F32 R16, R48.reuse, R12, RZ ;  /* 0x0000000c3010723c */ /* 0x044fe600000018ff */
[----:B------:R-:W2:Y:S04]  /*28a0*/  LDSM.16.M88.4 R40, [R81+0x8000] ;  /* 0x008000005128783b */ /* 0x000ea80000000200 */
[----:B------:R-:W0:Y:S01]  /*28b0*/  LDGDEPBAR ;  /* 0x00000000000079af */ /* 0x000e220000000000 */
[C---:B---3--:R-:W-:Y:S08]  /*28c0*/  HMMA.16816.F32 R60, R48.reuse, R56, RZ ;  /* 0x00000038303c723c */ /* 0x048ff000000018ff */
[C---:B------:R-:W-:Y:S08]  /*28d0*/  HMMA.16816.F32 R20, R48.reuse, R22, RZ ;  /* 0x000000163014723c */ /* 0x040ff000000018ff */
[C---:B------:R-:W-:Y:S08]  /*28e0*/  HMMA.16816.F32 R12, R48.reuse, R14, RZ ;  /* 0x0000000e300c723c */ /* 0x040ff000000018ff */
[C---:B------:R-:W-:Y:S08]  /*28f0*/  HMMA.16816.F32 R56, R48.reuse, R58, RZ ;  /* 0x0000003a3038723c */ /* 0x040ff000000018ff */
[C---:B----4-:R-:W-:Y:S08]  /*2900*/  HMMA.16816.F32 R52, R48.reuse, R28, RZ ;  /* 0x0000001c3034723c */ /* 0x050ff000000018ff */
[----:B------:R-:W-:Y:S01]  /*2910*/  HMMA.16816.F32 R48, R48, R30, RZ ;  /* 0x0000001e3030723c */ /* 0x000fe200000018ff */
[----:B------:R-:W3:Y:S07]  /*2920*/  LDSM.16.M88.4 R28, [R81+0x9800] ;  /* 0x00980000511c783b */ /* 0x000eee0000000200 */
[C---:B-----5:R-:W-:Y:S08]  /*2930*/  HMMA.16816.F32 R24, R72.reuse, R8, R24 ;  /* 0x000000084818723c */ /* 0x060ff00000001818 */
[C---:B------:R-:W-:Y:S01]  /*2940*/  HMMA.16816.F32 R20, R72.reuse, R10, R20 ;  /* 0x0000000a4814723c */ /* 0x040fe20000001814 */
[----:B------:R-:W-:Y:S07]  /*2950*/  LDSM.16.M88.4 R8, [R83] ;  /* 0x000000005308783b */ /* 0x000fee0000000200 */
[C---:B------:R-:W-:Y:S08]  /*2960*/  HMMA.16816.F32 R16, R72.reuse, R4, R16 ;  /* 0x000000044810723c */ /* 0x040ff00000001810 */
[C---:B------:R-:W-:Y:S01]  /*2970*/  HMMA.16816.F32 R12, R72.reuse, R6, R12 ;  /* 0x00000006480c723c */ /* 0x040fe2000000180c */
[----:B------:R-:W4:Y:S07]  /*2980*/  LDSM.16.M88.4 R4, [R80+0x8000] ;  /* 0x008000005004783b */ /* 0x000f2e0000000200 */
[C---:B------:R-:W-:Y:S08]  /*2990*/  HMMA.16816.F32 R60, R72.reuse, R68, R60 ;  /* 0x00000044483c723c */ /* 0x040ff0000000183c */
[C---:B------:R-:W-:Y:S08]  /*29a0*/  HMMA.16816.F32 R56, R72.reuse, R70, R56 ;  /* 0x000000464838723c */ /* 0x040ff00000001838 */
[C---:B------:R-:W-:Y:S08]  /*29b0*/  HMMA.16816.F32 R52, R72.reuse, R64, R52 ;  /* 0x000000404834723c */ /* 0x040ff00000001834 */
[----:B------:R-:W-:Y:S01]  /*29c0*/  HMMA.16816.F32 R48, R72, R66, R48 ;  /* 0x000000424830723c */ /* 0x000fe20000001830 */
[----:B------:R-:W-:Y:S04]  /*29d0*/  LDSM.16.M88.4 R64, [R80+0x9800] ;  /* 0x009800005040783b */ /* 0x000fe80000000200 */
[----:B------:R-:W-:Y:S03]  /*29e0*/  LDSM.16.M88.4 R72, [R80+0xb800] ;  /* 0x00b800005048783b */ /* 0x000fe60000000200 */
[C---:B-1----:R-:W-:Y:S08]  /*29f0*/  HMMA.16816.F32 R16, R44.reuse, R36, R16 ;  /* 0x000000242c10723c */ /* 0x042ff00000001810 */
[C---:B------:R-:W-:Y:S01]  /*2a00*/  HMMA.16816.F32 R12, R44.reuse, R38, R12 ;  /* 0x000000262c0c723c */ /* 0x040fe2000000180c */
[----:B------:R-:W1:Y:S07]  /*2a10*/  LDSM.16.M88.4 R36, [R80+0x8800] ;  /* 0x008800005024783b */ /* 0x000e6e0000000200 */
[C---:B------:R-:W-:Y:S08]  /*2a20*/  HMMA.16816.F32 R60, R44.reuse, R32, R60 ;  /* 0x000000202c3c723c */ /* 0x040ff0000000183c */
[C---:B------:R-:W-:Y:S01]  /*2a30*/  HMMA.16816.F32 R56, R44.reuse, R34, R56 ;  /* 0x000000222c38723c */ /* 0x040fe20000001838 */
[----:B------:R-:W5:Y:S07]  /*2a40*/  LDSM.16.M88.4 R32, [R80+0x9000] ;  /* 0x009000005020783b */ /* 0x000f6e0000000200 */
[C---:B--2---:R-:W-:Y:S08]  /*2a50*/  HMMA.16816.F32 R24, R44.reuse, R40, R24 ;  /* 0x000000282c18723c */ /* 0x044ff00000001818 */
[C---:B------:R-:W-:Y:S01]  /*2a60*/  HMMA.16816.F32 R20, R44.reuse, R42, R20 ;  /* 0x0000002a2c14723c */ /* 0x040fe20000001814 */
[----:B------:R-:W-:Y:S07]  /*2a70*/  LDSM.16.M88.4 R40, [R86+UR31+0xa000] ;  /* 0x00a0001f5628783b */ /* 0x000fee0008000200 */
[C---:B---3--:R-:W-:Y:S08]  /*2a80*/  HMMA.16816.F32 R52, R44.reuse, R28, R52 ;  /* 0x0000001c2c34723c */ /* 0x048ff00000001834 */
[----:B------:R-:W-:Y:S01]  /*2a90*/  HMMA.16816.F32 R48, R44, R30, R48 ;  /* 0x0000001e2c30723c */ /* 0x000fe20000001830 */
[----:B------:R-:W2:Y:S04]  /*2aa0*/  LDSM.16.M88.4 R44, [R87+0x2000] ;  /* 0x00200000572c783b */ /* 0x000ea80000000200 */
[----:B------:R-:W3:Y:S03]  /*2ab0*/  LDSM.16.M88.4 R28, [R86+UR31+0xa800] ;  /* 0x00a8001f561c783b */ /* 0x000ee60008000200 */
[C---:B----4-:R-:W-:Y:S08]  /*2ac0*/  HMMA.16816.F32 R24, R8.reuse, R4, R24 ;  /* 0x000000040818723c */ /* 0x050ff00000001818 */
[C---:B------:R-:W-:Y:S01]  /*2ad0*/  HMMA.16816.F32 R20, R8.reuse, R6, R20 ;  /* 0x000000060814723c */ /* 0x040fe20000001814 */
[----:B------:R-:W4:Y:S07]  /*2ae0*/  LDSM.16.M88.4 R4, [R86+UR31+0xb000] ;  /* 0x00b0001f5604783b */ /* 0x000f2e0008000200 */
[C---:B-1----:R-:W-:Y:S08]  /*2af0*/  HMMA.16816.F32 R16, R8.reuse, R36, R16 ;  /* 0x000000240810723c */ /* 0x042ff00000001810 */
[C---:B------:R-:W-:Y:S01]  /*2b00*/  HMMA.16816.F32 R12, R8.reuse, R38, R12 ;  /* 0x00000026080c723c */ /* 0x040fe2000000180c */
[----:B------:R-:W1:Y:S07]  /*2b10*/  LDSM.16.M88.4 R36, [R86+UR31+0xb800] ;  /* 0x00b8001f5624783b */ /* 0x000e6e0008000200 */
[C---:B-----5:R-:W-:Y:S08]  /*2b20*/  HMMA.16816.F32 R60, R8.reuse, R32, R60 ;  /* 0x00000020083c723c */ /* 0x060ff0000000183c */
[C---:B------:R-:W-:Y:S01]  /*2b30*/  HMMA.16816.F32 R68, R8.reuse, R34, R56 ;  /* 0x000000220844723c */ /* 0x040fe20000001838 */
[----:B------:R-:W-:Y:S04]  /*2b40*/  LDSM.16.M88.4 R56, [R84+0x2000] ;  /* 0x002000005438783b */ /* 0x000fe80000000200 */
[----:B------:R-:W-:Y:S03]  /*2b50*/  LDSM.16.M88.4 R32, [R82+0xa000] ;  /* 0x00a000005220783b */ /* 0x000fe60000000200 */
[C---:B------:R-:W-:Y:S08]  /*2b60*/  HMMA.16816.F32 R52, R8.reuse, R64, R52 ;  /* 0x000000400834723c */ /* 0x040ff00000001834 */
[----:B------:R-:W-:Y:S01]  /*2b70*/  HMMA.16816.F32 R48, R8, R66, R48 ;  /* 0x000000420830723c */ /* 0x000fe20000001830 */
[----:B------:R-:W5:Y:S07]  /*2b80*/  LDSM.16.M88.4 R8, [R82+0xb000] ;  /* 0x00b000005208783b */ /* 0x000f6e0000000200 */
[C---:B--2---:R-:W-:Y:S08]  /*2b90*/  HMMA.16816.F32 R24, R44.reuse, R40, R24 ;  /* 0x000000282c18723c */ /* 0x044ff00000001818 */
[C---:B------:R-:W-:Y:S01]  /*2ba0*/  HMMA.16816.F32 R20, R44.reuse, R42, R20 ;  /* 0x0000002a2c14723c */ /* 0x040fe20000001814 */
[----:B------:R-:W-:Y:S07]  /*2bb0*/  LDSM.16.M88.4 R40, [R82+0xb800] ;  /* 0x00b800005228783b */ /* 0x000fee0000000200 */
[C---:B---3--:R-:W-:Y:S08]  /*2bc0*/  HMMA.16816.F32 R16, R44.reuse, R28, R16 ;  /* 0x0000001c2c10723c */ /* 0x048ff00000001810 */
[C---:B------:R-:W-:Y:S01]  /*2bd0*/  HMMA.16816.F32 R12, R44.reuse, R30, R12 ;  /* 0x0000001e2c0c723c */ /* 0x040fe2000000180c */
[----:B------:R-:W2:Y:S07]  /*2be0*/  LDSM.16.M88.4 R28, [R82+0xa800] ;  /* 0x00a80000521c783b */ /* 0x000eae0000000200 */
[C---:B----4-:R-:W-:Y:S08]  /*2bf0*/  HMMA.16816.F32 R60, R44.reuse, R4, R60 ;  /* 0x000000042c3c723c */ /* 0x050ff0000000183c */
[C---:B------:R-:W-:Y:S01]  /*2c00*/  HMMA.16816.F32 R68, R44.reuse, R6, R68 ;  /* 0x000000062c44723c */ /* 0x040fe20000001844 */
[----:B------:R-:W-:Y:S07]  /*2c10*/  LDSM.16.M88.4 R4, [R81+0xa000] ;  /* 0x00a000005104783b */ /* 0x000fee0000000200 */
[C---:B-1----:R-:W-:Y:S01]  /*2c20*/  HMMA.16816.F32 R64, R44.reuse, R36, R52 ;  /* 0x000000242c40723c */ /* 0x042fe20000001834 */
[----:B------:R-:W1:Y:S07]  /*2c30*/  LDSM.16.M88.4 R52, [R85+0x2000] ;  /* 0x002000005534783b */ /* 0x000e6e0000000200 */
[----:B------:R-:W-:Y:S01]  /*2c40*/  HMMA.16816.F32 R48, R44, R38, R48 ;  /* 0x000000262c30723c */ /* 0x000fe20000001830 */
[----:B------:R-:W3:Y:S04]  /*2c50*/  LDSM.16.M88.4 R36, [R81+0xa800] ;  /* 0x00a800005124783b */ /* 0x000ee80000000200 */
[----:B------:R-:W-:Y:S03]  /*2c60*/  LDSM.16.M88.4 R44, [R83+0x2000] ;  /* 0x00200000532c783b */ /* 0x000fe60000000200 */
[C---:B-----5:R-:W-:Y:S08]  /*2c70*/  HMMA.16816.F32 R60, R56.reuse, R8, R60 ;  /* 0x00000008383c723c */ /* 0x060ff0000000183c */
[C---:B------:R-:W-:Y:S01]  /*2c80*/  HMMA.16816.F32 R68, R56.reuse, R10, R68 ;  /* 0x0000000a3844723c */ /* 0x040fe20000001844 */
[----:B------:R-:W4:Y:S07]  /*2c90*/  LDSM.16.M88.4 R8, [R81+0xb800] ;  /* 0x00b800005108783b */ /* 0x000f2e0000000200 */
[C---:B------:R-:W-:Y:S08]  /*2ca0*/  HMMA.16816.F32 R24, R56.reuse, R32, R24 ;  /* 0x000000203818723c */ /* 0x040ff00000001818 */
[C---:B------:R-:W-:Y:S01]  /*2cb0*/  HMMA.16816.F32 R20, R56.reuse, R34, R20 ;  /* 0x000000223814723c */ /* 0x040fe20000001814 */
[----:B------:R-:W5:Y:S07]  /*2cc0*/  LDSM.16.M88.4 R32, [R81+0xb000] ;  /* 0x00b000005120783b */ /* 0x000f6e0000000200 */
[C---:B--2---:R-:W-:Y:S08]  /*2cd0*/  HMMA.16816.F32 R16, R56.reuse, R28, R16 ;  /* 0x0000001c3810723c */ /* 0x044ff00000001810 */
[C---:B------:R-:W-:Y:S01]  /*2ce0*/  HMMA.16816.F32 R12, R56.reuse, R30, R12 ;  /* 0x0000001e380c723c */ /* 0x040fe2000000180c */
[----:B------:R-:W2:Y:S07]  /*2cf0*/  LDSM.16.M88.4 R28, [R80+0xa000] ;  /* 0x00a00000501c783b */ /* 0x000eae0000000200 */
[C---:B------:R-:W-:Y:S08]  /*2d00*/  HMMA.16816.F32 R64, R56.reuse, R40, R64 ;  /* 0x000000283840723c */ /* 0x040ff00000001840 */
[----:B------:R-:W-:Y:S01]  /*2d10*/  HMMA.16816.F32 R48, R56, R42, R48 ;  /* 0x0000002a3830723c */ /* 0x000fe20000001830 */
[----:B------:R-:W2:Y:S04]  /*2d20*/  LDSM.16.M88.4 R40, [R80+0xa800] ;  /* 0x00a800005028783b */ /* 0x000ea80000000200 */
[----:B------:R-:W-:Y:S03]  /*2d30*/  LDSM.16.M88.4 R56, [R87+0x4000] ;  /* 0x004000005738783b */ /* 0x000fe60000000200 */
[C---:B-1----:R-:W-:Y:S08]  /*2d40*/  HMMA.16816.F32 R24, R52.reuse, R4, R24 ;  /* 0x000000043418723c */ /* 0x042ff00000001818 */
[C---:B------:R-:W-:Y:S01]  /*2d50*/  HMMA.16816.F32 R20, R52.reuse, R6, R20 ;  /* 0x000000063414723c */ /* 0x040fe20000001814 */
[----:B------:R-:W1:Y:S07]  /*2d60*/  LDSM.16.M88.4 R4, [R80+0xb000] ;  /* 0x00b000005004783b */ /* 0x000e6e0000000200 */
[C---:B---3--:R-:W-:Y:S08]  /*2d70*/  HMMA.16816.F32 R16, R52.reuse, R36, R16 ;  /* 0x000000243410723c */ /* 0x048ff00000001810 */
[C---:B------:R-:W-:Y:S01]  /*2d80*/  HMMA.16816.F32 R12, R52.reuse, R38, R12 ;  /* 0x00000026340c723c */ /* 0x040fe2000000180c */
[----:B------:R-:W3:Y:S07]  /*2d90*/  LDSM.16.M88.4 R36, [R86+UR31+0xc000] ;  /* 0x00c0001f5624783b */ /* 0x000eee0008000200 */
[C---:B----4-:R-:W-:Y:S08]  /*2da0*/  HMMA.16816.F32 R64, R52.reuse, R8, R64 ;  /* 0x000000083440723c */ /* 0x050ff00000001840 */
[C---:B------:R-:W-:Y:S01]  /*2db0*/  HMMA.16816.F32 R48, R52.reuse, R10, R48 ;  /* 0x0000000a3430723c */ /* 0x040fe20000001830 */
[----:B------:R-:W4:Y:S07]  /*2dc0*/  LDSM.16.M88.4 R8, [R86+UR31+0xc800] ;  /* 0x00c8001f5608783b */ /* 0x000f2e0008000200 */
[C---:B-----5:R-:W-:Y:S08]  /*2dd0*/  HMMA.16816.F32 R60, R52.reuse, R32, R60 ;  /* 0x00000020343c723c */ /* 0x060ff0000000183c */
[----:B------:R-:W-:Y:S01]  /*2de0*/  HMMA.16816.F32 R68, R52, R34, R68 ;  /* 0x000000223444723c */ /* 0x000fe20000001844 */
[----:B------:R-:W5:Y:S04]  /*2df0*/  LDSM.16.M88.4 R32, [R86+UR31+0xd000] ;  /* 0x00d0001f5620783b */ /* 0x000f680008000200 */
[----:B------:R-:W-:Y:S03]  /*2e00*/  LDSM.16.M88.4 R52, [R83+0x4000] ;  /* 0x004000005334783b */ /* 0x000fe60000000200 */
[C---:B--2---:R-:W-:Y:S08]  /*2e10*/  HMMA.16816.F32 R24, R44.reuse, R28, R24 ;  /* 0x0000001c2c18723c */ /* 0x044ff00000001818 */
[C---:B------:R-:W-:Y:S01]  /*2e20*/  HMMA.16816.F32 R20, R44.reuse, R30, R20 ;  /* 0x0000001e2c14723c */ /* 0x040fe20000001814 */
[----:B------:R-:W2:Y:S07]  /*2e30*/  LDSM.16.M88.4 R28, [R86+UR31+0xd800] ;  /* 0x00d8001f561c783b */ /* 0x000eae0008000200 */
[C---:B------:R-:W-:Y:S08]  /*2e40*/  HMMA.16816.F32 R16, R44.reuse, R40, R16 ;  /* 0x000000282c10723c */ /* 0x040ff00000001810 */
[C---:B------:R-:W-:Y:S01]  /*2e50*/  HMMA.16816.F32 R12, R44.reuse, R42, R12 ;  /* 0x0000002a2c0c723c */ /* 0x040fe2000000180c */
[----:B------:R-:W-:Y:S07]  /*2e60*/  LDSM.16.M88.4 R40, [R82+0xd000] ;  /* 0x00d000005228783b */ /* 0x000fee0000000200 */
[C---:B-1----:R-:W-:Y:S08]  /*2e70*/  HMMA.16816.F32 R60, R44.reuse, R4, R60 ;  /* 0x000000042c3c723c */ /* 0x042ff0000000183c */
[----:B------:R-:W-:Y:S01]  /*2e80*/  HMMA.16816.F32 R68, R44, R6, R68 ;  /* 0x000000062c44723c */ /* 0x000fe20000001844 */
[----:B------:R-:W-:Y:S07]  /*2e90*/  LDSM.16.M88.4 R4, [R82+0xc000] ;  /* 0x00c000005204783b */ /* 0x000fee0000000200 */
[C---:B---3--:R-:W-:Y:S08]  /*2ea0*/  HMMA.16816.F32 R24, R56.reuse, R36, R24 ;  /* 0x000000243818723c */ /* 0x048ff00000001818 */
[C---:B------:R-:W-:Y:S01]  /*2eb0*/  HMMA.16816.F32 R20, R56.reuse, R38, R20 ;  /* 0x000000263814723c */ /* 0x040fe20000001814 */
[----:B------:R-:W-:Y:S07]  /*2ec0*/  LDSM.16.M88.4 R36, [R84+0x4000] ;  /* 0x004000005424783b */ /* 0x000fee0000000200 */
[C---:B----4-:R-:W-:Y:S08]  /*2ed0*/  HMMA.16816.F32 R16, R56.reuse, R8, R16 ;  /* 0x000000083810723c */ /* 0x050ff00000001810 */
[----:B------:R-:W-:Y:S01]  /*2ee0*/  HMMA.16816.F32 R12, R56, R10, R12 ;  /* 0x0000000a380c723c */ /* 0x000fe2000000180c */
[----:B------:R-:W1:Y:S07]  /*2ef0*/  LDSM.16.M88.4 R8, [R82+0xc800] ;  /* 0x00c800005208783b */ /* 0x000e6e0000000200 */
[C---:B------:R-:W-:Y:S08]  /*2f00*/  HMMA.16816.F32 R64, R44.reuse, R72, R64 ;  /* 0x000000482c40723c */ /* 0x040ff00000001840 */
[----:B------:R-:W-:Y:S01]  /*2f10*/  HMMA.16816.F32 R48, R44, R74, R48 ;  /* 0x0000004a2c30723c */ /* 0x000fe20000001830 */
[----:B------:R-:W-:Y:S07]  /*2f20*/  LDSM.16.M88.4 R44, [R85+0x4000] ;  /* 0x00400000552c783b */ /* 0x000fee0000000200 */
[C---:B-----5:R-:W-:Y:S08]  /*2f30*/  HMMA.16816.F32 R60, R56.reuse, R32, R60 ;  /* 0x00000020383c723c */ /* 0x060ff0000000183c */
[C---:B------:R-:W-:Y:S01]  /*2f40*/  HMMA.16816.F32 R68, R56.reuse, R34, R68 ;  /* 0x000000223844723c */ /* 0x040fe20000001844 */
[----:B------:R-:W3:Y:S07]  /*2f50*/  LDSM.16.M88.4 R32, [R82+0xd800] ;  /* 0x00d800005220783b */ /* 0x000eee0000000200 */
[C---:B--2---:R-:W-:Y:S08]  /*2f60*/  HMMA.16816.F32 R64, R56.reuse, R28, R64 ;  /* 0x0000001c3840723c */ /* 0x044ff00000001840 */
[----:B------:R-:W-:Y:S01]  /*2f70*/  HMMA.16816.F32 R48, R56, R30, R48 ;  /* 0x0000001e3830723c */ /* 0x000fe20000001830 */
[----:B------:R-:W2:Y:S04]  /*2f80*/  LDSM.16.M88.4 R28, [R81+0xc000] ;  /* 0x00c00000511c783b */ /* 0x000ea80000000200 */
[----:B------:R-:W-:Y:S03]  /*2f90*/  LDSM.16.M88.4 R56, [R81+0xd800] ;  /* 0x00d800005138783b */ /* 0x000fe60000000200 */
[C---:B-1----:R-:W-:Y:S08]  /*2fa0*/  HMMA.16816.F32 R16, R36.reuse, R8, R16 ;  /* 0x000000082410723c */ /* 0x042ff00000001810 */
[C---:B------:R-:W-:Y:S01]  /*2fb0*/  HMMA.16816.F32 R12, R36.reuse, R10, R12 ;  /* 0x0000000a240c723c */ /* 0x040fe2000000180c */
[----:B------:R-:W1:Y:S07]  /*2fc0*/  LDSM.16.M88.4 R8, [R81+0xd000] ;  /* 0x00d000005108783b */ /* 0x000e6e0000000200 */
[C---:B------:R-:W-:Y:S08]  /*2fd0*/  HMMA.16816.F32 R24, R36.reuse, R4, R24 ;  /* 0x000000042418723c */ /* 0x040ff00000001818 */
[C---:B------:R-:W-:Y:S01]  /*2fe0*/  HMMA.16816.F32 R20, R36.reuse, R6, R20 ;  /* 0x000000062414723c */ /* 0x040fe20000001814 */
[----:B------:R-:W4:Y:S07]  /*2ff0*/  LDSM.16.M88.4 R4, [R81+0xc800] ;  /* 0x00c800005104783b */ /* 0x000f2e0000000200 */
[C---:B---3--:R-:W-:Y:S01]  /*3000*/  HMMA.16816.F32 R72, R36.reuse, R32, R64 ;  /* 0x000000202448723c */ /* 0x048fe20000001840 */
[----:B------:R-:W-:Y:S07]  /*3010*/  LDSM.16.M88.4 R64, [R80+0xc800] ;  /* 0x00c800005040783b */ /* 0x000fee0000000200 */
[C---:B------:R-:W-:Y:S01]  /*3020*/  HMMA.16816.F32 R48, R36.reuse, R34, R48 ;  /* 0x000000222430723c */ /* 0x040fe20000001830 */
[----:B------:R-:W3:Y:S07]  /*3030*/  LDSM.16.M88.4 R32, [R80+0xd000] ;  /* 0x00d000005020783b */ /* 0x000eee0000000200 */
[C---:B------:R-:W-:Y:S08]  /*3040*/  HMMA.16816.F32 R60, R36.reuse, R40, R60 ;  /* 0x00000028243c723c */ /* 0x040ff0000000183c */
[----:B------:R-:W-:Y:S01]  /*3050*/  HMMA.16816.F32 R68, R36, R42, R68 ;  /* 0x0000002a2444723c */ /* 0x000fe20000001844 */
[----:B------:R-:W5:Y:S04]  /*3060*/  LDSM.16.M88.4 R40, [R80+0xc000] ;  /* 0x00c000005028783b */ /* 0x000f680000000200 */
[----:B------:R-:W-:Y:S03]  /*3070*/  LDSM.16.M88.4 R36, [R86+UR31+0xe800] ;  /* 0x00e8001f5624783b */ /* 0x000fe60008000200 */
[C---:B--2---:R-:W-:Y:S08]  /*3080*/  HMMA.16816.F32 R24, R44.reuse, R28, R24 ;  /* 0x0000001c2c18723c */ /* 0x044ff00000001818 */
[C---:B------:R-:W-:Y:S01]  /*3090*/  HMMA.16816.F32 R20, R44.reuse, R30, R20 ;  /* 0x0000001e2c14723c */ /* 0x040fe20000001814 */
[----:B------:R-:W2:Y:S07]  /*30a0*/  LDSM.16.M88.4 R28, [R80+0xd800] ;  /* 0x00d80000501c783b */ /* 0x000eae0000000200 */
[C---:B-1----:R-:W-:Y:S08]  /*30b0*/  HMMA.16816.F32 R60, R44.reuse, R8, R60 ;  /* 0x000000082c3c723c */ /* 0x042ff0000000183c */
[C---:B------:R-:W-:Y:S01]  /*30c0*/  HMMA.16816.F32 R68, R44.reuse, R10, R68 ;  /* 0x0000000a2c44723c */ /* 0x040fe20000001844 */
[----:B------:R-:W1:Y:S07]  /*30d0*/  LDSM.16.M88.4 R8, [R87+0x6000] ;  /* 0x006000005708783b */ /* 0x000e6e0000000200 */
[C---:B----4-:R-:W-:Y:S08]  /*30e0*/  HMMA.16816.F32 R16, R44.reuse, R4, R16 ;  /* 0x000000042c10723c */ /* 0x050ff00000001810 */
[C---:B------:R-:W-:Y:S01]  /*30f0*/  HMMA.16816.F32 R12, R44.reuse, R6, R12 ;  /* 0x000000062c0c723c */ /* 0x040fe2000000180c */
[----:B------:R-:W4:Y:S07]  /*3100*/  LDSM.16.M88.4 R4, [R86+UR31+0xe000] ;  /* 0x00e0001f5604783b */ /* 0x000f2e0008000200 */
[C---:B------:R-:W-:Y:S08]  /*3110*/  HMMA.16816.F32 R72, R44.reuse, R56, R72 ;  /* 0x000000382c48723c */ /* 0x040ff00000001848 */
[----:B------:R-:W-:Y:S01]  /*3120*/  HMMA.16816.F32 R48, R44, R58, R48 ;  /* 0x0000003a2c30723c */ /* 0x000fe20000001830 */
[----:B------:R-:W-:Y:S04]  /*3130*/  LDSM.16.M88.4 R44, [R84+0x6000] ;  /* 0x00600000542c783b */ /* 0x000fe80000000200 */
[----:B------:R-:W-:Y:S03]  /*3140*/  LDSM.16.M88.4 R56, [R81+0xe800] ;  /* 0x00e800005138783b */ /* 0x000fe60000000200 */
[C---:B---3--:R-:W-:Y:S08]  /*3150*/  HMMA.16816.F32 R60, R52.reuse, R32, R60 ;  /* 0x00000020343c723c */ /* 0x048ff0000000183c */
[C---:B------:R-:W-:Y:S01]  /*3160*/  HMMA.16816.F32 R68, R52.reuse, R34, R68 ;  /* 0x000000223444723c */ /* 0x040fe20000001844 */
[----:B------:R-:W3:Y:S07]  /*3170*/  LDSM.16.M88.4 R32, [R86+UR31+0xf000] ;  /* 0x00f0001f5620783b */ /* 0x000eee0008000200 */
[C---:B-----5:R-:W-:Y:S08]  /*3180*/  HMMA.16816.F32 R24, R52.reuse, R40, R24 ;  /* 0x000000283418723c */ /* 0x060ff00000001818 */
[C---:B------:R-:W-:Y:S01]  /*3190*/  HMMA.16816.F32 R20, R52.reuse, R42, R20 ;  /* 0x0000002a3414723c */ /* 0x040fe20000001814 */
[----:B------:R-:W5:Y:S04]  /*31a0*/  LDSM.16.M88.4 R40, [R86+UR31+0xf800] ;  /* 0x00f8001f5628783b */ /* 0x000f680008000200 */
[----:B------:R-:W-:Y:S03]  /*31b0*/  LDSM.16.M88.4 R84, [R85+0x6000] ;  /* 0x006000005554783b */ /* 0x000fe60000000200 */
[C---:B------:R-:W-:Y:S08]  /*31c0*/  HMMA.16816.F32 R16, R52.reuse, R64, R16 ;  /* 0x000000403410723c */ /* 0x040ff00000001810 */
[C---:B------:R-:W-:Y:S08]  /*31d0*/  HMMA.16816.F32 R12, R52.reuse, R66, R12 ;  /* 0x00000042340c723c */ /* 0x040ff0000000180c */
[C---:B--2---:R-:W-:Y:S08]  /*31e0*/  HMMA.16816.F32 R72, R52.reuse, R28, R72 ;  /* 0x0000001c3448723c */ /* 0x044ff00000001848 */
[----:B------:R-:W-:Y:S01]  /*31f0*/  HMMA.16816.F32 R48, R52, R30, R48 ;  /* 0x0000001e3430723c */ /* 0x000fe20000001830 */
[----:B------:R-:W2:Y:S04]  /*3200*/  LDSM.16.M88.4 R28, [R82+0xe000] ;  /* 0x00e00000521c783b */ /* 0x000ea80000000200 */
[----:B------:R-:W-:Y:S03]  /*3210*/  LDSM.16.M88.4 R52, [R81+0xe000] ;  /* 0x00e000005134783b */ /* 0x000fe60000000200 */
[C---:B-1----:R-:W-:Y:S08]  /*3220*/  HMMA.16816.F32 R16, R8.reuse, R36, R16 ;  /* 0x000000240810723c */ /* 0x042ff00000001810 */
[C---:B------:R-:W-:Y:S01]  /*3230*/  HMMA.16816.F32 R12, R8.reuse, R38, R12 ;  /* 0x00000026080c723c */ /* 0x040fe2000000180c */
[----:B------:R-:W1:Y:S07]  /*3240*/  LDSM.16.M88.4 R36, [R82+0xf000] ;  /* 0x00f000005224783b */ /* 0x000e6e0000000200 */
[C---:B----4-:R-:W-:Y:S08]  /*3250*/  HMMA.16816.F32 R24, R8.reuse, R4, R24 ;  /* 0x000000040818723c */ /* 0x050ff00000001818 */
[C---:B------:R-:W-:Y:S01]  /*3260*/  HMMA.16816.F32 R20, R8.reuse, R6, R20 ;  /* 0x000000060814723c */ /* 0x040fe20000001814 */
[----:B------:R-:W-:Y:S07]  /*3270*/  LDSM.16.M88.4 R4, [R82+0xe800] ;  /* 0x00e800005204783b */ /* 0x000fee0000000200 */
[C---:B---3--:R-:W-:Y:S08]  /*3280*/  HMMA.16816.F32 R60, R8.reuse, R32, R60 ;  /* 0x00000020083c723c */ /* 0x048ff0000000183c */
[C---:B------:R-:W-:Y:S01]  /*3290*/  HMMA.16816.F32 R68, R8.reuse, R34, R68 ;  /* 0x000000220844723c */ /* 0x040fe20000001844 */
[----:B------:R-:W3:Y:S07]  /*32a0*/  LDSM.16.M88.4 R32, [R82+0xf800] ;  /* 0x00f800005220783b */ /* 0x000eee0000000200 */
[----:B-----5:R-:W-:Y:S01]  /*32b0*/  HMMA.16816.F32 R72, R8, R40, R72 ;  /* 0x000000280848723c */ /* 0x020fe20000001848 */
[----:B------:R-:W-:-:S07]  /*32c0*/  IMAD.U32 R40, RZ, RZ, UR24 ;  /* 0x00000018ff287e24 */ /* 0x000fce000f8e00ff */
[----:B------:R-:W-:Y:S01]  /*32d0*/  HMMA.16816.F32 R48, R8, R42, R48 ;  /* 0x0000002a0830723c */ /* 0x000fe20000001830 */
[----:B------:R-:W4:Y:S07]  /*32e0*/  LDSM.16.M88.4 R8, [R81+0xf000] ;  /* 0x00f000005108783b */ /* 0x000f2e0000000200 */
[C---:B--2---:R-:W-:Y:S08]  /*32f0*/  HMMA.16816.F32 R24, R44.reuse, R28, R24 ;  /* 0x0000001c2c18723c */ /* 0x044ff00000001818 */
[C---:B------:R-:W-:Y:S01]  /*3300*/  HMMA.16816.F32 R20, R44.reuse, R30, R20 ;  /* 0x0000001e2c14723c */ /* 0x040fe20000001814 */
[----:B------:R-:W2:Y:S07]  /*3310*/  LDSM.16.M88.4 R28, [R81+0xf800] ;  /* 0x00f80000511c783b */ /* 0x000eae0000000200 */
[C---:B-1----:R-:W-:Y:S08]  /*3320*/  HMMA.16816.F32 R60, R44.reuse, R36, R60 ;  /* 0x000000242c3c723c */ /* 0x042ff0000000183c */
[C---:B---3--:R-:W-:Y:S08]  /*3330*/  HMMA.16816.F32 R72, R44.reuse, R32, R72 ;  /* 0x000000202c48723c */ /* 0x048ff00000001848 */
[C---:B------:R-:W-:Y:S08]  /*3340*/  HMMA.16816.F32 R16, R44.reuse, R4, R16 ;  /* 0x000000042c10723c */ /* 0x040ff00000001810 */
[C---:B------:R-:W-:Y:S01]  /*3350*/  HMMA.16816.F32 R12, R44.reuse, R6, R12 ;  /* 0x000000062c0c723c */ /* 0x040fe2000000180c */
[----:B------:R-:W-:Y:S07]  /*3360*/  LDSM.16.M88.4 R4, [R83+0x6000] ;  /* 0x006000005304783b */ /* 0x000fee0000000200 */
[----:B------:R-:W-:Y:S01]  /*3370*/  HMMA.16816.F32 R68, R44, R38, R68 ;  /* 0x000000262c44723c */ /* 0x000fe20000001844 */
[----:B------:R-:W1:Y:S07]  /*3380*/  LDSM.16.M88.4 R36, [R80+0xe000] ;  /* 0x00e000005024783b */ /* 0x000e6e0000000200 */
[----:B----4-:R-:W-:Y:S01]  /*3390*/  HMMA.16816.F32 R60, R84, R8, R60 ;  /* 0x00000008543c723c */ /* 0x010fe2000000183c */
[----:B------:R-:W-:-:S07]  /*33a0*/  IMAD.SHL.U32 R8, R180, 0x2, RZ ;  /* 0x00000002b4087824 */ /* 0x000fce00078e00ff */
[----:B--2---:R-:W-:Y:S01]  /*33b0*/  HMMA.16816.F32 R72, R84, R28, R72 ;  /* 0x0000001c5448723c */ /* 0x004fe20000001848 */
[----:B------:R-:W-:-:S05]  /*33c0*/  LOP3.LUT R29, R8, 0x6, RZ, 0xc0, !PT ;  /* 0x00000006081d7812 */ /* 0x000fca00078ec0ff */
[----:B------:R-:W-:Y:S02]  /*33d0*/  IMAD R40, R40, 0x40, R29 ;  /* 0x0000004028287824 */ /* 0x000fe400078e021d */
[----:B------:R-:W-:Y:S01]  /*33e0*/  HMMA.16816.F32 R48, R44, R34, R48 ;  /* 0x000000222c30723c */ /* 0x000fe20000001830 */
[----:B------:R-:W2:Y:S01]  /*33f0*/  LDSM.16.M88.4 R32, [R80+0xe800] ;  /* 0x00e800005020783b */ /* 0x000ea20000000200 */
[C---:B------:R-:W-:Y:S01]  /*3400*/  VIADD R28, R40.reuse, 0x1 ;  /* 0x00000001281c7836 */ /* 0x040fe20000000000 */
[----:B------:R-:W-:-:S04]  /*3410*/  ISETP.GE.AND P1, PT, R40, UR21, PT ;  /* 0x0000001528007c0c */ /* 0x000fc8000bf26270 */
[----:B------:R-:W-:Y:S01]  /*3420*/  ISETP.GE.AND P5, PT, R28, UR21, PT ;  /* 0x000000151c007c0c */ /* 0x000fe2000bfa6270 */
[----:B------:R-:W-:Y:S01]  /*3430*/  HMMA.16816.F32 R24, R84, R52, R24 ;  /* 0x000000345418723c */ /* 0x000fe20000001818 */
[----:B------:R-:W-:-:S05]  /*3440*/  VIADD R28, R40, 0x8 ;  /* 0x00000008281c7836 */ /* 0x000fca0000000000 */
[----:B------:R-:W-:Y:S02]  /*3450*/  ISETP.GE.AND P4, PT, R28, UR21, PT ;  /* 0x000000151c007c0c */ /* 0x000fe4000bf86270 */
[C---:B------:R-:W-:Y:S01]  /*3460*/  HMMA.16816.F32 R68, R84.reuse, R10, R68 ;  /* 0x0000000a5444723c */ /* 0x040fe20000001844 */
[----:B------:R-:W3:Y:S07]  /*3470*/  LDSM.16.M88.4 R8, [R80+0xf000] ;  /* 0x00f000005008783b */ /* 0x000eee0000000200 */
[----:B------:R-:W-:Y:S01]  /*3480*/  HMMA.16816.F32 R48, R84, R30, R48 ;  /* 0x0000001e5430723c */ /* 0x000fe20000001830 */
[----:B------:R-:W4:Y:S01]  /*3490*/  LDSM.16.M88.4 R28, [R80+0xf800] ;  /* 0x00f80000501c783b */ /* 0x000f220000000200 */
[----:B------:R-:W-:-:S06]  /*34a0*/  DEPBAR.LE SB0, 0x0 ;  /* 0x000080000000791a */ /* 0x000fcc0000000000 */
[C---:B------:R-:W-:Y:S08]  /*34b0*/  HMMA.16816.F32 R20, R84.reuse, R54, R20 ;  /* 0x000000365414723c */ /* 0x040ff00000001814 */
[----:B------:R-:W-:Y:S08]  /*34c0*/  HMMA.16816.F32 R16, R84, R56, R16 ;  /* 0x000000385410723c */ /* 0x000ff00000001810 */
[----:B-1----:R-:W-:Y:S01]  /*34d0*/  HMMA.16816.F32 R24, R4, R36, R24 ;  /* 0x000000240418723c */ /* 0x002fe20000001818 */
[----:B------:R-:W-:-:S02]  /*34e0*/  VIADD R37, R40, 0x9 ;  /* 0x0000000928257836 */ /* 0x000fc40000000000 */
[----:B------:R-:W-:-:S03]  /*34f0*/  VIADD R36, R40, 0x10 ;  /* 0x0000001028247836 */ /* 0x000fc60000000000 */
[----:B------:R-:W-:Y:S02]  /*3500*/  ISETP.GE.AND P3, PT, R37, UR21, PT ;  /* 0x0000001525007c0c */ /* 0x000fe4000bf66270 */
[----:B------:R-:W-:Y:S01]  /*3510*/  HMMA.16816.F32 R12, R84, R58, R12 ;  /* 0x0000003a540c723c */ /* 0x000fe2000000180c */
[----:B------:R-:W-:-:S07]  /*3520*/  ISETP.GE.AND P2, PT, R36, UR21, PT ;  /* 0x0000001524007c0c */ /* 0x000fce000bf46270 */
[C---:B------:R-:W-:Y:S03]  /*3530*/  HMMA.16816.F32 R20, R4.reuse, R38, R20 ;  /* 0x000000260414723c */ /* 0x040fe60000001814 */
[----:B------:R-:W-:Y:S02]  /*3540*/  FSEL R37, R26, -INF , !P1 ;  /* 0xff8000001a257808 */ /* 0x000fe40004800000 */
[----:B------:R-:W-:Y:S02]  /*3550*/  FSEL R41, R24, -INF , !P1 ;  /* 0xff80000018297808 */ /* 0x000fe40004800000 */
[----:B------:R-:W-:Y:S01]  /*3560*/  FSEL R27, R27, -INF , !P5 ;  /* 0xff8000001b1b7808 */ /* 0x000fe20006800000 */
[----:B--2---:R-:W-:Y:S01]  /*3570*/  HMMA.16816.F32 R16, R4, R32, R16 ;  /* 0x000000200410723c */ /* 0x004fe20000001810 */
[C---:B------:R-:W-:Y:S01]  /*3580*/  VIADD R33, R40.reuse, 0x11 ;  /* 0x0000001128217836 */ /* 0x040fe20000000000 */
[----:B------:R-:W-:Y:S01]  /*3590*/  FSEL R43, R25, -INF , !P5 ;  /* 0xff800000192b7808 */ /* 0x000fe20006800000 */
[----:B------:R-:W-:-:S03]  /*35a0*/  VIADD R32, R40, 0x18 ;  /* 0x0000001828207836 */ /* 0x000fc60000000000 */
[----:B------:R-:W-:Y:S02]  /*35b0*/  ISETP.GE.AND P1, PT, R33, UR21, PT ;  /* 0x0000001521007c0c */ /* 0x000fe4000bf26270 */
[----:B------:R-:W-:Y:S01]  /*35c0*/  ISETP.GE.AND P5, PT, R32, UR21, PT ;  /* 0x0000001520007c0c */ /* 0x000fe2000bfa6270 */
[C---:B---3--:R-:W-:Y:S01]  /*35d0*/  HMMA.16816.F32 R60, R4.reuse, R8, R60 ;  /* 0x00000008043c723c */ /* 0x048fe2000000183c */
[----:B------:R-:W-:Y:S01]  /*35e0*/  VIADD R8, R40, 0x28 ;  /* 0x0000002828087836 */ /* 0x000fe20000000000 */
[----:B------:R-:W-:Y:S02]  /*35f0*/  FSEL R45, R20, -INF , !P4 ;  /* 0xff800000142d7808 */ /* 0x000fe40006000000 */
[----:B------:R-:W-:Y:S02]  /*3600*/  FSEL R47, R21, -INF , !P3 ;  /* 0xff800000152f7808 */ /* 0x000fe40005800000 */
[----:B------:R-:W-:Y:S02]  /*3610*/  FSEL R39, R22, -INF , !P4 ;  /* 0xff80000016277808 */ /* 0x000fe40006000000 */
[----:B------:R-:W-:Y:S01]  /*3620*/  HMMA.16816.F32 R32, R4, R34, R12 ;  /* 0x000000220420723c */ /* 0x000fe2000000180c */
[----:B------:R-:W-:Y:S01]  /*3630*/  VIADD R13, R40, 0x19 ;  /* 0x00000019280d7836 */ /* 0x000fe20000000000 */
[----:B------:R-:W-:Y:S01]  /*3640*/  FSEL R15, R16, -INF , !P2 ;  /* 0xff800000100f7808 */ /* 0x000fe20005000000 */
[----:B------:R-:W-:Y:S01]  /*3650*/  VIADD R12, R40, 0x20 ;  /* 0x00000020280c7836 */ /* 0x000fe20000000000 */
[----:B------:R-:W-:-:S02]  /*3660*/  FSEL R25, R23, -INF , !P3 ;  /* 0xff80000017197808 */ /* 0x000fc40005800000 */
[----:B------:R-:W-:Y:S02]  /*3670*/  ISETP.GE.AND P4, PT, R13, UR21, PT ;  /* 0x000000150d007c0c */ /* 0x000fe4000bf86270 */
[C---:B------:R-:W-:Y:S01]  /*3680*/  HMMA.16816.F32 R68, R4.reuse, R10, R68 ;  /* 0x0000000a0444723c */ /* 0x040fe20000001844 */
[----:B------:R-:W-:Y:S01]  /*3690*/  ISETP.GE.AND P3, PT, R12, UR21, PT ;  /* 0x000000150c007c0c */ /* 0x000fe2000bf66270 */
[C---:B------:R-:W-:Y:S01]  /*36a0*/  VIADD R12, R40.reuse, 0x21 ;  /* 0x00000021280c7836 */ /* 0x040fe20000000000 */
[----:B------:R-:W-:Y:S01]  /*36b0*/  FSEL R21, R19, -INF , !P1 ;  /* 0xff80000013157808 */ /* 0x000fe20004800000 */
[----:B------:R-:W-:Y:S01]  /*36c0*/  VIADD R10, R40, 0x29 ;  /* 0x00000029280a7836 */ /* 0x000fe20000000000 */
[----:B------:R-:W-:Y:S02]  /*36d0*/  FSEL R13, R17, -INF , !P1 ;  /* 0xff800000110d7808 */ /* 0x000fe40004800000 */
[----:B------:R-:W-:Y:S01]  /*36e0*/  ISETP.GE.AND P1, PT, R8, UR21, PT ;  /* 0x0000001508007c0c */ /* 0x000fe2000bf26270 */
[----:B----4-:R-:W-:Y:S01]  /*36f0*/  HMMA.16816.F32 R72, R4, R28, R72 ;  /* 0x0000001c0448723c */ /* 0x010fe20000001848 */
[----:B------:R-:W-:Y:S01]  /*3700*/  VIADD R8, R40, 0x30 ;  /* 0x0000003028087836 */ /* 0x000fe20000000000 */
[----:B------:R-:W-:-:S02]  /*3710*/  FSEL R9, R18, -INF , !P2 ;  /* 0xff80000012097808 */ /* 0x000fc40005000000 */
[----:B------:R-:W-:Y:S02]  /*3720*/  FSEL R23, R32, -INF , !P5 ;  /* 0xff80000020177808 */ /* 0x000fe40006800000 */
[----:B------:R-:W-:Y:S02]  /*3730*/  ISETP.GE.AND P2, PT, R12, UR21, PT ;  /* 0x000000150c007c0c */ /* 0x000fe4000bf46270 */
[----:B------:R-:W-:Y:S01]  /*3740*/  HMMA.16816.F32 R48, R4, R30, R48 ;  /* 0x0000001e0430723c */ /* 0x000fe20000001830 */
[----:B------:R-:W-:Y:S02]  /*3750*/  FMNMX3.FTZ R6, R41, R43, R45, !PT ;  /* 0x0000002b29067276 */ /* 0x000fe4000781002d */
[----:B------:R-:W-:Y:S02]  /*3760*/  FSEL R11, R33, -INF , !P4 ;  /* 0xff800000210b7808 */ /* 0x000fe40006000000 */
[----:B------:R-:W-:Y:S02]  /*3770*/  FMNMX3.FTZ R6, R6, R47, R15, !PT ;  /* 0x0000002f06067276 */ /* 0x000fe4000781000f */
[----:B------:R-:W-:-:S02]  /*3780*/  FSEL R225, R60, -INF , !P3 ;  /* 0xff8000003ce17808 */ /* 0x000fc40005800000 */
[----:B------:R-:W-:Y:S02]  /*3790*/  FMNMX3.FTZ R4, R37, R27, R39, !PT ;  /* 0x0000001b25047276 */ /* 0x000fe40007810027 */
[----:B------:R-:W-:Y:S02]  /*37a0*/  FMNMX3.FTZ R6, R6, R13, R23, !PT ;  /* 0x0000000d06067276 */ /* 0x000fe40007810017 */
[----:B------:R-:W-:Y:S02]  /*37b0*/  FSEL R19, R34, -INF , !P5 ;  /* 0xff80000022137808 */ /* 0x000fe40006800000 */
[----:B------:R-:W-:Y:S02]  /*37c0*/  FSEL R17, R35, -INF , !P4 ;  /* 0xff80000023117808 */ /* 0x000fe40006000000 */
[----:B------:R-:W-:Y:S01]  /*37d0*/  ISETP.GE.AND P5, PT, R10, UR21, PT ;  /* 0x000000150a007c0c */ /* 0x000fe2000bfa6270 */
[----:B------:R-:W-:Y:S01]  /*37e0*/  VIADD R10, R40, 0x31 ;  /* 0x00000031280a7836 */ /* 0x000fe20000000000 */
[----:B------:R-:W-:Y:S01]  /*37f0*/  ISETP.GE.AND P4, PT, R8, UR21, PT ;  /* 0x0000001508007c0c */ /* 0x000fe2000bf86270 */
[C---:B------:R-:W-:Y:S01]  /*3800*/  VIADD R8, R40.reuse, 0x38 ;  /* 0x0000003828087836 */ /* 0x040fe20000000000 */
[----:B------:R-:W-:Y:S01]  /*3810*/  FSEL R201, R61, -INF , !P2 ;  /* 0xff8000003dc97808 */ /* 0x000fe20005000000 */
[----:B------:R-:W-:Y:S01]  /*3820*/  VIADD R40, R40, 0x39 ;  /* 0x0000003928287836 */ /* 0x000fe20000000000 */
[----:B------:R-:W-:-:S02]  /*3830*/  FSEL R223, R68, -INF , !P1 ;  /* 0xff80000044df7808 */ /* 0x000fc40004800000 */
[----:B------:R-:W-:Y:S02]  /*3840*/  FMNMX3.FTZ R4, R4, R25, R9, !PT ;  /* 0x0000001904047276 */ /* 0x000fe40007810009 */
[----:B------:R-:W-:Y:S02]  /*3850*/  FMNMX3.FTZ R6, R6, R11, R225, !PT ;  /* 0x0000000b06067276 */ /* 0x000fe400078100e1 */
[----:B------:R-:W-:Y:S02]  /*3860*/  FSEL R203, R62, -INF , !P3 ;  /* 0xff8000003ecb7808 */ /* 0x000fe40005800000 */
[----:B------:R-:W-:Y:S02]  /*3870*/  FSEL R205, R63, -INF , !P2 ;  /* 0xff8000003fcd7808 */ /* 0x000fe40005000000 */
[----:B------:R-:W-:Y:S02]  /*3880*/  ISETP.GE.AND P3, PT, R10, UR21, PT ;  /* 0x000000150a007c0c */ /* 0x000fe4000bf66270 */
[----:B------:R-:W-:-:S02]  /*3890*/  ISETP.GE.AND P2, PT, R8, UR21, PT ;  /* 0x0000001508007c0c */ /* 0x000fc4000bf46270 */
[----:B------:R-:W-:Y:S02]  /*38a0*/  FSEL R207, R69, -INF , !P5 ;  /* 0xff80000045cf7808 */ /* 0x000fe40006800000 */
[----:B------:R-:W-:Y:S02]  /*38b0*/  FSEL R221, R72, -INF , !P4 ;  /* 0xff80000048dd7808 */ /* 0x000fe40006000000 */
[----:B------:R-:W-:Y:S02]  /*38c0*/  FMNMX3.FTZ R4, R4, R21, R19, !PT ;  /* 0x0000001504047276 */ /* 0x000fe40007810013 */
[----:B------:R-:W-:Y:S02]  /*38d0*/  FMNMX3.FTZ R6, R6, R201, R223, !PT ;  /* 0x000000c906067276 */ /* 0x000fe400078100df */
[----:B------:R-:W-:Y:S02]  /*38e0*/  FSEL R179, R70, -INF , !P1 ;  /* 0xff80000046b37808 */ /* 0x000fe40004800000 */
[----:B------:R-:W-:-:S02]  /*38f0*/  ISETP.GE.AND P1, PT, R40, UR21, PT ;  /* 0x0000001528007c0c */ /* 0x000fc4000bf26270 */
[----:B------:R-:W-:Y:S02]  /*3900*/  FSEL R219, R73, -INF , !P3 ;  /* 0xff80000049db7808 */ /* 0x000fe40005800000 */
[----:B------:R-:W-:Y:S02]  /*3910*/  FSEL R215, R48, -INF , !P2 ;  /* 0xff80000030d77808 */ /* 0x000fe40005000000 */
[----:B------:R-:W-:Y:S02]  /*3920*/  FMNMX3.FTZ R4, R4, R17, R203, !PT ;  /* 0x0000001104047276 */ /* 0x000fe400078100cb */
[----:B------:R-:W-:Y:S02]  /*3930*/  FMNMX3.FTZ R6, R6, R207, R221, !PT ;  /* 0x000000cf06067276 */ /* 0x000fe400078100dd */
[----:B------:R-:W-:Y:S02]  /*3940*/  FSEL R177, R71, -INF , !P5 ;  /* 0xff80000047b17808 */ /* 0x000fe40006800000 */
[----:B------:R-:W-:-:S02]  /*3950*/  FSEL R217, R74, -INF , !P4 ;  /* 0xff8000004ad97808 */ /* 0x000fc40006000000 */
[----:B------:R-:W-:Y:S02]  /*3960*/  FSEL R213, R49, -INF , !P1 ;  /* 0xff80000031d57808 */ /* 0x000fe40004800000 */
[----:B------:R-:W-:Y:S02]  /*3970*/  FMNMX3.FTZ R4, R4, R205, R179, !PT ;  /* 0x000000cd04047276 */ /* 0x000fe400078100b3 */
[----:B------:R-:W-:Y:S02]  /*3980*/  FMNMX3.FTZ R6, R6, R219, R215, !PT ;  /* 0x000000db06067276 */ /* 0x000fe400078100d7 */
[----:B------:R-:W-:Y:S02]  /*3990*/  FSEL R211, R75, -INF , !P3 ;  /* 0xff8000004bd37808 */ /* 0x000fe40005800000 */
[----:B------:R-:W-:Y:S02]  /*39a0*/  FSEL R210, R50, -INF , !P2 ;  /* 0xff80000032d27808 */ /* 0x000fe40005000000 */
[----:B------:R-:W-:-:S02]  /*39b0*/  FMNMX3.FTZ R4, R4, R177, R217, !PT ;  /* 0x000000b104047276 */ /* 0x000fc400078100d9 */
[----:B------:R-:W-:Y:S01]  /*39c0*/  FMNMX.FTZ R5, R213, R6, !PT ;  /* 0x00000006d5057209 */ /* 0x000fe20007810000 */
[----:B------:R-:W-:Y:S06]  /*39d0*/  BAR.SYNC.DEFER_BLOCKING 0x0 ;  /* 0x0000000000007b1d */ /* 0x000fec0000010000 */
[----:B------:R-:W-:Y:S05]  /*39e0*/  BRA.U !UP2, `(.L_x_21) ;  /* 0x000000010abc7547 */ /* 0x000fea000b800000 */
[----:B------:R-:W-:-:S04]  /*39f0*/  ULEA.HI.SX32 UR13, UR18, 0xfffffffe, 0x1a ;  /* 0xfffffffe120d7891 */ /* 0x000fc8000f8fd2ff */
[----:B------:R-:W-:Y:S02]  /*3a00*/  UIMAD.WIDE.U32 UR32, UR28, UR13, URZ ;  /* 0x0000000d1c2072a5 */ /* 0x000fe4000f8e00ff */
[----:B------:R-:W-:Y:S02]  /*3a10*/  UIMAD UR13, UR25, UR13, URZ ;  /* 0x0000000d190d72a4 */ /* 0x000fe4000f8e02ff */
[----:B------:R-:W-:Y:S02]  /*3a20*/  UIADD3 UR24, UP0, UPT, UR30, UR32, URZ ;  /* 0x000000201e187290 */ /* 0x000fe4000ff1e0ff */
[----:B------:R-:W-:Y:S01]  /*3a30*/  UIADD3 UR13, UPT, UPT, UR33, UR13, URZ ;  /* 0x0000000d210d7290 */ /* 0x000fe2000fffe0ff */
[----:B------:R-:W-:Y:S01]  /*3a40*/  IMAD.U32 R6, RZ, RZ, UR32 ;  /* 0x00000020ff067e24 */ /* 0x000fe2000f8e00ff */
[----:B------:R-:W-:Y:S01]  /*3a50*/  UIADD3 UR30, UP1, UPT, UR30, UR24, URZ ;  /* 0x000000181e1e7290 */ /* 0x000fe2000ff3e0ff */
[----:B------:R-:W-:Y:S01]  /*3a60*/  IMAD.U32 R7, RZ, RZ, UR33 ;  /* 0x00000021ff077e24 */ /* 0x000fe2000f8e00ff */
[----:B------:R-:W-:Y:S01]  /*3a70*/  UIADD3.X UR21, UPT, UPT, UR29, UR13, URZ, UP0, !UPT ;  /* 0x0000000d1d157290 */ /* 0x000fe200087fe4ff */
[----:B------:R-:W-:Y:S01]  /*3a80*/  IMAD.U32 R49, RZ, RZ, UR24 ;  /* 0x00000018ff317e24 */ /* 0x000fe2000f8e00ff */
[C---:B------:R-:W-:Y:S01]  /*3a90*/  LEA R52, P2, R6.reuse, R220, 0x1 ;  /* 0x000000dc06347211 */ /* 0x040fe200078408ff */
[----:B------:R-:W-:Y:S01]  /*3aa0*/  IMAD.U32 R7, RZ, RZ, UR13 ;  /* 0x0000000dff077e24 */ /* 0x000fe2000f8e00ff */
[----:B------:R-:W-:Y:S01]  /*3ab0*/  ULEA UR25, UP0, UR10, UR24, 0x5 ;  /* 0x000000180a197291 */ /* 0x000fe2000f8028ff */
[----:B------:R-:W-:Y:S01]  /*3ac0*/  MOV R33, UR30 ;  /* 0x0000001e00217c02 */ /* 0x000fe20008000f00 */
[----:B------:R-:W-:Y:S01]  /*3ad0*/  UIADD3.X UR29, UPT, UPT, UR29, UR21, URZ, UP1, !UPT ;  /* 0x000000151d1d7290 */ /* 0x000fe20008ffe4ff */
[----:B------:R-:W-:Y:S01]  /*3ae0*/  IMAD.U32 R35, RZ, RZ, UR21 ;  /* 0x00000015ff237e24 */ /* 0x000fe2000f8e00ff */
[----:B------:R-:W-:Y:S01]  /*3af0*/  LEA.HI.X R53, R6, R218, R7, 0x1, P2 ;  /* 0x000000da06357211 */ /* 0x000fe200010f0c07 */
[----:B------:R-:W-:Y:S01]  /*3b00*/  ULEA.HI.X UR10, UR10, UR21, UR11, 0x5, UP0 ;  /* 0x000000150a0a7291 */ /* 0x000fe200080f2c0b */
[-C--:B------:R-:W-:Y:S01]  /*3b10*/  LEA R34, P4, R49, R220.reuse, 0x1 ;  /* 0x000000dc31227211 */ /* 0x080fe200078808ff */
[----:B------:R-:W-:Y:S01]  /*3b20*/  IMAD.U32 R29, RZ, RZ, UR25 ;  /* 0x00000019ff1d7e24 */ /* 0x000fe2000f8e00ff */
[----:B------:R-:W-:Y:S01]  /*3b30*/  LEA R30, P3, R33, R220, 0x1 ;  /* 0x000000dc211e7211 */ /* 0x000fe200078608ff */
[----:B------:R-:W-:Y:S01]  /*3b40*/  @!PT LDS RZ, [RZ] ;  /* 0x00000000fffff984 */ /* 0x000fe20000000800 */
[----:B------:R-:W-:Y:S01]  /*3b50*/  @!PT LDS RZ, [RZ] ;  /* 0x00000000fffff984 */ /* 0x000fe20000000800 */
[----:B------:R-:W-:Y:S01]  /*3b60*/  @!PT LDS RZ, [RZ] ;  /* 0x00000000fffff984 */ /* 0x000fe20000000800 */
[----:B------:R1:W-:Y:S01]  /*3b70*/  LDGSTS.E.BYPASS.LTC128B.128 [R79+0x8000], desc[UR16][R52.64] ;  /* 0x08000000344f7fae */ /* 0x0003e2000b981a10 */
[----:B------:R-:W-:Y:S01]  /*3b80*/  MOV R31, UR29 ;  /* 0x0000001d001f7c02 */ /* 0x000fe20008000f00 */
[----:B------:R-:W-:Y:S01]  /*3b90*/  IMAD.U32 R7, RZ, RZ, UR10 ;  /* 0x0000000aff077e24 */ /* 0x000fe2000f8e00ff */
[----:B------:R-:W-:Y:S01]  /*3ba0*/  LEA.HI.X R35, R49, R218, R35, 0x1, P4 ;  /* 0x000000da31237211 */ /* 0x000fe200020f0c23 */
[----:B------:R1:W-:Y:S01]  /*3bb0*/  LDGSTS.E.BYPASS.LTC128B.128 [R79+0xa000], desc[UR16][R52.64+0x80] ;  /* 0x0a000080344f7fae */ /* 0x0003e2000b981a10 */
[----:B------:R-:W-:-:S02]  /*3bc0*/  LEA R6, P2, R29, R220, 0x1 ;  /* 0x000000dc1d067211 */ /* 0x000fc400078408ff */
[-C--:B------:R-:W-:Y:S01]  /*3bd0*/  LEA.HI.X R31, R33, R218.reuse, R31, 0x1, P3 ;  /* 0x000000da211f7211 */ /* 0x080fe200018f0c1f */
[----:B------:R1:W-:Y:S01]  /*3be0*/  LDGSTS.E.BYPASS.LTC128B.128 [R79+0xc000], desc[UR16][R52.64+0x100] ;  /* 0x0c000100344f7fae */ /* 0x0003e2000b981a10 */
[----:B------:R-:W-:-:S03]  /*3bf0*/  LEA.HI.X R7, R29, R218, R7, 0x1, P2 ;  /* 0x000000da1d077211 */ /* 0x000fc600010f0c07 */
[----:B------:R1:W-:Y:S04]  /*3c00*/  LDGSTS.E.BYPASS.LTC128B.128 [R79+0xe000], desc[UR16][R52.64+0x180] ;  /* 0x0e000180344f7fae */ /* 0x0003e8000b981a10 */
        /* <DEDUP_REMOVED lines=12> */
[----:B------:R-:W0:Y:S02]  /*3cd0*/  LDGDEPBAR ;  /* 0x00000000000079af */ /* 0x000e240000000000 */
.L_x_21:
[----:B-1----:R-:W1:Y:S01]  /*3ce0*/  SHFL.BFLY PT, R6, R5, 0x2, 0x1f ;  /* 0x0c401f0005067f89 */ /* 0x002e6200000e0000 */
[----:B------:R-:W-:Y:S01]  /*3cf0*/  FSEL R209, R51, -INF , !P1 ;  /* 0xff80000033d17808 */ /* 0x000fe20004800000 */
[----:B------:R-:W2:Y:S01]  /*3d00*/  LDCU UR10, c[0x0][0x45c] ;  /* 0x00008b80ff0a77ac */ /* 0x000ea20008000800 */
[----:B------:R-:W-:Y:S02]  /*3d10*/  FMNMX3.FTZ R4, R4, R211, R210, !PT ;  /* 0x000000d304047276 */ /* 0x000fe400078100d2 */
[----:B------:R-:W-:Y:S02]  /*3d20*/  LOP3.LUT R202, R3, 0x200, R78, 0xf8, !PT ;  /* 0x0000020003ca7812 */ /* 0x000fe400078ef84e */
[----:B------:R-:W-:Y:S02]  /*3d30*/  FMNMX.FTZ R8, R209, R4, !PT ;  /* 0x00000004d1087209 */ /* 0x000fe40007810000 */
[----:B------:R-:W-:-:S03]  /*3d40*/  LEA R202, R202, UR31, 0x1 ;  /* 0x0000001fcaca7c11 */ /* 0x000fc6000f8e08ff */
[----:B------:R-:W3:Y:S01]  /*3d50*/  SHFL.BFLY PT, R7, R8, 0x2, 0x1f ;  /* 0x0c401f0008077f89 */ /* 0x000ee200000e0000 */
[CC--:B------:R-:W-:Y:S02]  /*3d60*/  IADD3 R200, PT, PT, R76.reuse, R202.reuse, RZ ;  /* 0x000000ca4cc87210 */ /* 0x0c0fe40007ffe0ff */
[----:B------:R-:W-:Y:S01]  /*3d70*/  IADD3 R199, PT, PT, R77, R202, RZ ;  /* 0x000000ca4dc77210 */ /* 0x000fe20007ffe0ff */
[----:B------:R-:W-:Y:S03]  /*3d80*/  LDSM.16.MT88.4 R156, [R202+0x10000] ;  /* 0x01000000ca9c783b */ /* 0x000fe60000004200 */
[----:B------:R-:W-:Y:S01]  /*3d90*/  IADD3 R197, PT, PT, R76, R199, RZ ;  /* 0x000000c74cc57210 */ /* 0x000fe20007ffe0ff */
[----:B------:R-:W-:Y:S01]  /*3da0*/  LDSM.16.MT88.4 R48, [R199+0x10000] ;  /* 0x01000000c730783b */ /* 0x000fe20000004200 */
[----:B-1----:R-:W-:-:S03]  /*3db0*/  FMNMX.FTZ R29, R5, R6, !PT ;  /* 0x00000006051d7209 */ /* 0x002fc60007810000 */
[----:B------:R-:W-:Y:S04]  /*3dc0*/  LDSM.16.MT88.4 R56, [R197+0x10000] ;  /* 0x01000000c538783b */ /* 0x000fe80000004200 */
[----:B------:R-:W1:Y:S04]  /*3dd0*/  SHFL.BFLY PT, R164, R29, 0x1, 0x1f ;  /* 0x0c201f001da47f89 */ /* 0x000e6800000e0000 */
[----:B------:R-:W-:Y:S01]  /*3de0*/  LDSM.16.MT88.4 R64, [R202+0x12000] ;  /* 0x01200000ca40783b */ /* 0x000fe20000004200 */
[----:B---3--:R-:W-:-:S03]  /*3df0*/  FMNMX.FTZ R7, R8, R7, !PT ;  /* 0x0000000708077209 */ /* 0x008fc60007810000 */
[----:B------:R-:W-:Y:S04]  /*3e00*/  LDSM.16.MT88.4 R72, [R200+0x12000] ;  /* 0x01200000c848783b */ /* 0x000fe80000004200 */
[----:B------:R-:W3:Y:S04]  /*3e10*/  SHFL.BFLY PT, R4, R7, 0x1, 0x1f ;  /* 0x0c201f0007047f89 */ /* 0x000ee800000e0000 */
[----:B------:R-:W-:Y:S04]  /*3e20*/  LDSM.16.MT88.4 R80, [R199+0x12000] ;  /* 0x01200000c750783b */ /* 0x000fe80000004200 */
[----:B------:R-:W-:Y:S01]  /*3e30*/  LDSM.16.MT88.4 R88, [R197+0x12000] ;  /* 0x01200000c558783b */ /* 0x000fe20000004200 */
[----:B-1----:R-:W-:-:S03]  /*3e40*/  FMNMX.FTZ R164, R29, R164, !PT ;  /* 0x000000a41da47209 */ /* 0x002fc60007810000 */
[----:B------:R-:W-:Y:S01]  /*3e50*/  LDSM.16.MT88.4 R96, [R202+0x14000] ;  /* 0x01400000ca60783b */ /* 0x000fe20000004200 */
[C---:B------:R-:W-:Y:S01]  /*3e60*/  FSETP.NEU.FTZ.AND P1, PT, R164.reuse, -INF , PT ;  /* 0xff800000a400780b */ /* 0x040fe20003f3d000 */
[----:B--2---:R-:W-:Y:S02]  /*3e70*/  FMUL.FTZ R216, R164, UR10 ;  /* 0x0000000aa4d87c20 */ /* 0x004fe40008410000 */
[----:B------:R-:W-:Y:S03]  /*3e80*/  LDSM.16.MT88.4 R104, [R200+0x14000] ;  /* 0x01400000c868783b */ /* 0x000fe60000004200 */
[----:B------:R-:W-:Y:S01]  /*3e90*/  FSEL R216, R216, RZ, P1 ;  /* 0x000000ffd8d87208 */ /* 0x000fe20000800000 */
[----:B------:R-:W-:Y:S01]  /*3ea0*/  LDSM.16.MT88.4 R112, [R199+0x14000] ;  /* 0x01400000c770783b */ /* 0x000fe20000004200 */
[----:B---3--:R-:W-:-:S03]  /*3eb0*/  FMNMX.FTZ R3, R7, R4, !PT ;  /* 0x0000000407037209 */ /* 0x008fc60007810000 */
[--C-:B------:R-:W-:Y:S01]  /*3ec0*/  FFMA.FTZ R198, R41, UR10, -R216.reuse ;  /* 0x0000000a29c67c23 */ /* 0x100fe200080108d8 */
[--C-:B------:R-:W-:Y:S01]  /*3ed0*/  FFMA.FTZ R195, R43, UR10, -R216.reuse ;  /* 0x0000000a2bc37c23 */ /* 0x100fe200080108d8 */
[C---:B------:R-:W-:Y:S01]  /*3ee0*/  FMUL.FTZ R214, R3.reuse, UR10 ;  /* 0x0000000a03d67c20 */ /* 0x040fe20008410000 */
[----:B------:R-:W1:Y:S01]  /*3ef0*/  LDSM.16.MT88.4 R40, [R200+0x10000] ;  /* 0x01000000c828783b */ /* 0x000e620000004200 */
[----:B------:R-:W-:Y:S01]  /*3f00*/  FSETP.NEU.FTZ.AND P1, PT, R3, -INF , PT ;  /* 0xff8000000300780b */ /* 0x000fe20003f3d000 */
[--C-:B------:R-:W-:Y:S01]  /*3f10*/  FFMA.FTZ R194, R45, UR10, -R216.reuse ;  /* 0x0000000a2dc27c23 */ /* 0x100fe200080108d8 */
[--C-:B------:R-:W-:Y:S01]  /*3f20*/  FFMA.FTZ R191, R47, UR10, -R216.reuse ;  /* 0x0000000a2fbf7c23 */ /* 0x100fe200080108d8 */
[----:B------:R-:W2:Y:S01]  /*3f30*/  LDSM.16.MT88.4 R120, [R197+0x14000] ;  /* 0x01400000c578783b */ /* 0x000ea20000004200 */
[----:B------:R-:W-:Y:S01]  /*3f40*/  FSEL R214, R214, RZ, P1 ;  /* 0x000000ffd6d67208 */ /* 0x000fe20000800000 */
[----:B------:R-:W-:Y:S01]  /*3f50*/  MUFU.EX2 R198, R198 ;  /* 0x000000c600c67308 */ /* 0x000fe20000000800 */
[--C-:B------:R-:W-:Y:S01]  /*3f60*/  FFMA.FTZ R183, R11, UR10, -R216.reuse ;  /* 0x0000000a0bb77c23 */ /* 0x100fe200080108d8 */
[----:B------:R-:W3:Y:S01]  /*3f70*/  LDSM.16.MT88.4 R128, [R202+0x16000] ;  /* 0x01600000ca80783b */ /* 0x000ee20000004200 */
[----:B------:R-:W-:Y:S01]  /*3f80*/  FFMA.FTZ R190, R15, UR10, -R216 ;  /* 0x0000000a0fbe7c23 */ /* 0x000fe200080108d8 */
[--C-:B------:R-:W-:Y:S01]  /*3f90*/  FFMA.FTZ R196, R37, UR10, -R214.reuse ;  /* 0x0000000a25c47c23 */ /* 0x100fe200080108d6 */
[--C-:B------:R-:W-:Y:S01]  /*3fa0*/  FFMA.FTZ R193, R27, UR10, -R214.reuse ;  /* 0x0000000a1bc17c23 */ /* 0x100fe200080108d6 */
[----:B------:R-:W4:Y:S01]  /*3fb0*/  LDSM.16.MT88.4 R136, [R200+0x16000] ;  /* 0x01600000c888783b */ /* 0x000f220000004200 */
[--C-:B------:R-:W-:Y:S01]  /*3fc0*/  FFMA.FTZ R192, R39, UR10, -R214.reuse ;  /* 0x0000000a27c07c23 */ /* 0x100fe200080108d6 */
[--C-:B------:R-:W-:Y:S01]  /*3fd0*/  FFMA.FTZ R189, R25, UR10, -R214.reuse ;  /* 0x0000000a19bd7c23 */ /* 0x100fe200080108d6 */
[----:B------:R-:W5:Y:S01]  /*3fe0*/  MUFU.EX2 R195, R195 ;  /* 0x000000c300c37308 */ /* 0x000f620000000800 */
[----:B------:R-:W4:Y:S01]  /*3ff0*/  LDSM.16.MT88.4 R144, [R199+0x16000] ;  /* 0x01600000c790783b */ /* 0x000f220000004200 */
[----:B------:R-:W-:Y:S01]  /*4000*/  FFMA.FTZ R188, R9, UR10, -R214 ;  /* 0x0000000a09bc7c23 */ /* 0x000fe200080108d6 */
[--C-:B------:R-:W-:Y:S01]  /*4010*/  FFMA.FTZ R187, R13, UR10, -R216.reuse ;  /* 0x0000000a0dbb7c23 */ /* 0x100fe200080108d8 */
[----:B------:R-:W-:Y:S01]  /*4020*/  MUFU.EX2 R194, R194 ;  /* 0x000000c200c27308 */ /* 0x000fe20000000800 */
[----:B------:R-:W4:Y:S01]  /*4030*/  LDSM.16.MT88.4 R4, [R197+0x16000] ;  /* 0x01600000c504783b */ /* 0x000f220000004200 */
[----:B------:R-:W-:Y:S01]  /*4040*/  FFMA.FTZ R186, R23, UR10, -R216 ;  /* 0x0000000a17ba7c23 */ /* 0x000fe200080108d8 */
[--C-:B------:R-:W-:Y:S01]  /*4050*/  FFMA.FTZ R185, R21, UR10, -R214.reuse ;  /* 0x0000000a15b97c23 */ /* 0x100fe200080108d6 */
[----:B------:R-:W1:Y:S01]  /*4060*/  MUFU.EX2 R191, R191 ;  /* 0x000000bf00bf7308 */ /* 0x000e620000000800 */
[----:B------:R-:W4:Y:S01]  /*4070*/  LDSM.16.MT88.4 R8, [R200+0x10800] ;  /* 0x01080000c808783b */ /* 0x000f220000004200 */
[--C-:B------:R-:W-:Y:S01]  /*4080*/  FFMA.FTZ R184, R19, UR10, -R214.reuse ;  /* 0x0000000a13b87c23 */ /* 0x100fe200080108d6 */
[----:B------:R-:W-:Y:S01]  /*4090*/  FFMA.FTZ R181, R17, UR10, -R214 ;  /* 0x0000000a11b57c23 */ /* 0x000fe200080108d6 */
[----:B------:R-:W-:Y:S01]  /*40a0*/  MUFU.EX2 R196, R196 ;  /* 0x000000c400c47308 */ /* 0x000fe20000000800 */
[----:B------:R-:W4:Y:S01]  /*40b0*/  LDSM.16.MT88.4 R12, [R202+0x10800] ;  /* 0x01080000ca0c783b */ /* 0x000f220000004200 */
[----:B-----5:R-:W-:Y:S01]  /*40c0*/  F2FP.F16.F32.PACK_AB R148, R195, R198 ;  /* 0x000000c6c394723e */ /* 0x020fe200000000ff */
[--C-:B------:R-:W-:Y:S01]  /*40d0*/  FFMA.FTZ R206, R201, UR10, -R216.reuse ;  /* 0x0000000ac9ce7c23 */ /* 0x100fe200080108d8 */
[----:B------:R-:W5:Y:S01]  /*40e0*/  MUFU.EX2 R193, R193 ;  /* 0x000000c100c17308 */ /* 0x000f620000000800 */
[----:B------:R-:W4:Y:S01]  /*40f0*/  LDSM.16.MT88.4 R16, [R197+0x10800] ;  /* 0x01080000c510783b */ /* 0x000f220000004200 */
[----:B------:R-:W-:Y:S01]  /*4100*/  FFMA.FTZ R204, R223, UR10, -R216 ;  /* 0x0000000adfcc7c23 */ /* 0x000fe200080108d8 */
[--C-:B------:R-:W-:Y:S01]  /*4110*/  FFMA.FTZ R208, R203, UR10, -R214.reuse ;  /* 0x0000000acbd07c23 */ /* 0x100fe200080108d6 */
[----:B------:R-:W-:Y:S01]  /*4120*/  MUFU.EX2 R192, R192 ;  /* 0x000000c000c07308 */ /* 0x000fe20000000800 */
[----:B------:R-:W4:Y:S01]  /*4130*/  LDSM.16.MT88.4 R20, [R199+0x10800] ;  /* 0x01080000c714783b */ /* 0x000f220000004200 */
[----:B-1----:R-:W-:Y:S01]  /*4140*/  F2FP.F16.F32.PACK_AB R150, R191, R194 ;  /* 0x000000c2bf96723e */ /* 0x002fe200000000ff */
[----:B------:R-:W-:Y:S01]  /*4150*/  FFMA.FTZ R212, R177, UR10, -R214 ;  /* 0x0000000ab1d47c23 */ /* 0x000fe200080108d6 */
[----:B------:R-:W1:Y:S01]  /*4160*/  MUFU.EX2 R189, R189 ;  /* 0x000000bd00bd7308 */ /* 0x000e620000000800 */
[----:B------:R-:W-:Y:S01]  /*4170*/  LDSM.16.MT88.4 R24, [R199+0x14800] ;  /* 0x01480000c718783b */ /* 0x000fe20000004200 */
[----:B------:R-:W-:Y:S01]  /*4180*/  FFMA.FTZ R225, R225, UR10, -R216 ;  /* 0x0000000ae1e17c23 */ /* 0x000fe200080108d8 */
[----:B------:R-:W-:Y:S01]  /*4190*/  FFMA.FTZ R211, R211, UR10, -R214 ;  /* 0x0000000ad3d37c23 */ /* 0x000fe200080108d6 */
[----:B------:R-:W-:Y:S01]  /*41a0*/  MUFU.EX2 R190, R190 ;  /* 0x000000be00be7308 */ /* 0x000fe20000000800 */
[----:B------:R-:W-:Y:S01]  /*41b0*/  LDSM.16.MT88.4 R28, [R200+0x14800] ;  /* 0x01480000c81c783b */ /* 0x000fe20000004200 */
[----:B-----5:R-:W-:Y:S01]  /*41c0*/  F2FP.F16.F32.PACK_AB R149, R193, R196 ;  /* 0x000000c4c195723e */ /* 0x020fe200000000ff */
[----:B------:R-:W-:Y:S01]  /*41d0*/  FADD.FTZ R195, R198, R195 ;  /* 0x000000c3c6c37221 */ /* 0x000fe20000010000 */
[----:B------:R-:W5:Y:S01]  /*41e0*/  MUFU.EX2 R187, R187 ;  /* 0x000000bb00bb7308 */ /* 0x000f620000000800 */
[----:B------:R-:W-:Y:S01]  /*41f0*/  LDSM.16.MT88.4 R172, [R200+0x12800] ;  /* 0x01280000c8ac783b */ /* 0x000fe20000004200 */
[----:B------:R-:W-:Y:S01]  /*4200*/  FADD.FTZ R193, R196, R193 ;  /* 0x000000c1c4c17221 */ /* 0x000fe20000010000 */
[----:B------:R-:W-:Y:S01]  /*4210*/  FADD.FTZ R194, R194, R195 ;  /* 0x000000c3c2c27221 */ /* 0x000fe20000010000 */
[----:B------:R-:W-:Y:S01]  /*4220*/  MUFU.EX2 R186, R186 ;  /* 0x000000ba00ba7308 */ /* 0x000fe20000000800 */
[----:B------:R-:W-:Y:S01]  /*4230*/  LDSM.16.MT88.4 R168, [R199+0x12800] ;  /* 0x01280000c7a8783b */ /* 0x000fe20000004200 */
[----:B-1----:R-:W-:Y:S01]  /*4240*/  F2FP.F16.F32.PACK_AB R151, R189, R192 ;  /* 0x000000c0bd97723e */ /* 0x002fe200000000ff */
[----:B------:R-:W-:Y:S01]  /*4250*/  FADD.FTZ R192, R192, R193 ;  /* 0x000000c1c0c07221 */ /* 0x000fe20000010000 */
[----:B------:R-:W-:Y:S01]  /*4260*/  MUFU.EX2 R183, R183 ;  /* 0x000000b700b77308 */ /* 0x000fe20000000800 */
[----:B------:R-:W-:Y:S01]  /*4270*/  LDSM.16.MT88.4 R32, [R202+0x14800] ;  /* 0x01480000ca20783b */ /* 0x000fe20000004200 */
[----:B------:R-:W-:Y:S01]  /*4280*/  FADD.FTZ R191, R191, R194 ;  /* 0x000000c2bfbf7221 */ /* 0x000fe20000010000 */
[----:B------:R-:W-:Y:S01]  /*4290*/  FADD.FTZ R189, R189, R192 ;  /* 0x000000c0bdbd7221 */ /* 0x000fe20000010000 */
[----:B------:R-:W-:Y:S01]  /*42a0*/  MUFU.EX2 R188, R188 ;  /* 0x000000bc00bc7308 */ /* 0x000fe20000000800 */
[C---:B------:R-:W-:Y:S03]  /*42b0*/  HMMA.16816.F32 R36, R148.reuse, R40, RZ ;  /* 0x000000289424723c */ /* 0x040fe600000018ff */
[----:B------:R-:W1:Y:S04]  /*42c0*/  MUFU.EX2 R185, R185 ;  /* 0x000000b900b97308 */ /* 0x000e680000000800 */
[----:B------:R-:W-:Y:S01]  /*42d0*/  MUFU.EX2 R184, R184 ;  /* 0x000000b800b87308 */ /* 0x000fe20000000800 */
[C---:B------:R-:W-:Y:S03]  /*42e0*/  HMMA.16816.F32 R40, R148.reuse, R42, RZ ;  /* 0x0000002a9428723c */ /* 0x040fe600000018ff */
[----:B------:R-:W1:Y:S04]  /*42f0*/  MUFU.EX2 R181, R181 ;  /* 0x000000b500b57308 */ /* 0x000e680000000800 */
[----:B------:R2:W-:Y:S01]  /*4300*/  MUFU.EX2 R201, R225 ;  /* 0x000000e100c97308 */ /* 0x0005e20000000800 */
[C---:B------:R-:W-:Y:S03]  /*4310*/  HMMA.16816.F32 R160, R148.reuse, R156, RZ ;  /* 0x0000009c94a0723c */ /* 0x040fe600000018ff */
[----:B------:R-:W1:Y:S04]  /*4320*/  MUFU.EX2 R206, R206 ;  /* 0x000000ce00ce7308 */ /* 0x000e680000000800 */
[----:B------:R-:W-:Y:S01]  /*4330*/  MUFU.EX2 R204, R204 ;  /* 0x000000cc00cc7308 */ /* 0x000fe20000000800 */
[----:B------:R-:W-:Y:S03]  /*4340*/  HMMA.16816.F32 R44, R148, R48, RZ ;  /* 0x00000030942c723c */ /* 0x000fe600000018ff */
[----:B------:R-:W-:Y:S01]  /*4350*/  MUFU.EX2 R208, R208 ;  /* 0x000000d000d07308 */ /* 0x000fe20000000800 */
[----:B--2---:R-:W-:-:S03]  /*4360*/  FFMA.FTZ R225, R213, UR10, -R216 ;  /* 0x0000000ad5e17c23 */ /* 0x004fc600080108d8 */
[----:B------:R-:W-:Y:S01]  /*4370*/  MUFU.EX2 R212, R212 ;  /* 0x000000d400d47308 */ /* 0x000fe20000000800 */
[C---:B------:R-:W-:Y:S03]  /*4380*/  HMMA.16816.F32 R52, R148.reuse, R56, RZ ;  /* 0x000000389434723c */ /* 0x040fe600000018ff */
[----:B------:R-:W-:Y:S05]  /*4390*/  MUFU.EX2 R225, R225 ;  /* 0x000000e100e17308 */ /* 0x000fea0000000800 */
[C---:B------:R-:W-:Y:S08]  /*43a0*/  HMMA.16816.F32 R60, R148.reuse, R64, RZ ;  /* 0x00000040943c723c */ /* 0x040ff000000018ff */
[C---:B------:R-:W-:Y:S08]  /*43b0*/  HMMA.16816.F32 R68, R148.reuse, R72, RZ ;  /* 0x000000489444723c */ /* 0x040ff000000018ff */
[C---:B------:R-:W-:Y:S08]  /*43c0*/  HMMA.16816.F32 R76, R148.reuse, R80, RZ ;  /* 0x00000050944c723c */ /* 0x040ff000000018ff */
[C---:B------:R-:W-:Y:S08]  /*43d0*/  HMMA.16816.F32 R84, R148.reuse, R88, RZ ;  /* 0x000000589454723c */ /* 0x040ff000000018ff */
[C---:B------:R-:W-:Y:S08]  /*43e0*/  HMMA.16816.F32 R92, R148.reuse, R96, RZ ;  /* 0x00000060945c723c */ /* 0x040ff000000018ff */
[C---:B------:R-:W-:Y:S08]  /*43f0*/  HMMA.16816.F32 R100, R148.reuse, R104, RZ ;  /* 0x000000689464723c */ /* 0x040ff000000018ff */
[C---:B------:R-:W-:Y:S08]  /*4400*/  HMMA.16816.F32 R108, R148.reuse, R112, RZ ;  /* 0x00000070946c723c */ /* 0x040ff000000018ff */
[C---:B------:R-:W-:Y:S08]  /*4410*/  HMMA.16816.F32 R116, R148.reuse, R120, RZ ;  /* 0x000000789474723c */ /* 0x040ff000000018ff */
[C---:B---3--:R-:W-:Y:S08]  /*4420*/  HMMA.16816.F32 R124, R148.reuse, R128, RZ ;  /* 0x00000080947c723c */ /* 0x048ff000000018ff */
[C---:B----4-:R-:W-:Y:S08]  /*4430*/  HMMA.16816.F32 R132, R148.reuse, R136, RZ ;  /* 0x000000889484723c */ /* 0x050ff000000018ff */
        /* <DEDUP_REMOVED lines=15> */
[----:B------:R-:W-:Y:S01]  /*4530*/  HMMA.16816.F32 R152, R148, R4, RZ ;  /* 0x000000049498723c */ /* 0x000fe200000018ff */
[----:B-----5:R-:W-:Y:S01]  /*4540*/  F2FP.F16.F32.PACK_AB R4, R187, R190 ;  /* 0x000000bebb04723e */ /* 0x020fe200000000ff */
[----:B------:R-:W-:Y:S01]  /*4550*/  FADD.FTZ R190, R190, R191 ;  /* 0x000000bfbebe7221 */ /* 0x000fe20000010000 */
[----:B-1----:R-:W-:Y:S01]  /*4560*/  F2FP.F16.F32.PACK_AB R5, R185, R188 ;  /* 0x000000bcb905723e */ /* 0x002fe200000000ff */
[----:B------:R-:W-:-:S02]  /*4570*/  FADD.FTZ R188, R188, R189 ;  /* 0x000000bdbcbc7221 */ /* 0x000fc40000010000 */
[----:B------:R-:W-:Y:S02]  /*4580*/  FADD.FTZ R187, R187, R190 ;  /* 0x000000bebbbb7221 */ /* 0x000fe40000010000 */
[----:B------:R-:W-:Y:S01]  /*4590*/  HMMA.16816.F32 R148, R148, R6, RZ ;  /* 0x000000069494723c */ /* 0x000fe200000018ff */
[----:B------:R-:W-:Y:S01]  /*45a0*/  F2FP.F16.F32.PACK_AB R6, R183, R186 ;  /* 0x000000bab706723e */ /* 0x000fe200000000ff */
[----:B------:R-:W-:Y:S01]  /*45b0*/  FADD.FTZ R185, R185, R188 ;  /* 0x000000bcb9b97221 */ /* 0x000fe20000010000 */
[----:B------:R-:W-:-:S03]  /*45c0*/  F2FP.F16.F32.PACK_AB R7, R181, R184 ;  /* 0x000000b8b507723e */ /* 0x000fc600000000ff */
[----:B------:R-:W-:-:S04]  /*45d0*/  FADD.FTZ R184, R184, R185 ;  /* 0x000000b9b8b87221 */ /* 0x000fc80000010000 */
[----:B------:R-:W-:Y:S01]  /*45e0*/  HMMA.16816.F32 R36, R4, R8, R36 ;  /* 0x000000080424723c */ /* 0x000fe20000001824 */
[----:B------:R-:W-:-:S07]  /*45f0*/  FADD.FTZ R181, R181, R184 ;  /* 0x000000b8b5b57221 */ /* 0x000fce0000010000 */
[C---:B------:R-:W-:Y:S01]  /*4600*/  HMMA.16816.F32 R40, R4.reuse, R10, R40 ;  /* 0x0000000a0428723c */ /* 0x040fe20000001828 */
[----:B------:R-:W1:Y:S07]  /*4610*/  LDSM.16.MT88.4 R8, [R197+0x12800] ;  /* 0x01280000c508783b */ /* 0x000e6e0000004200 */
[C---:B------:R-:W-:Y:S08]  /*4620*/  HMMA.16816.F32 R160, R4.reuse, R12, R160 ;  /* 0x0000000c04a0723c */ /* 0x040ff000000018a0 */
[C---:B------:R-:W-:Y:S01]  /*4630*/  HMMA.16816.F32 R156, R4.reuse, R14, R156 ;  /* 0x0000000e049c723c */ /* 0x040fe2000000189c */
[----:B------:R-:W2:Y:S07]  /*4640*/  LDSM.16.MT88.4 R12, [R202+0x12800] ;  /* 0x01280000ca0c783b */ /* 0x000eae0000004200 */
[C---:B------:R-:W-:Y:S08]  /*4650*/  HMMA.16816.F32 R52, R4.reuse, R16, R52 ;  /* 0x000000100434723c */ /* 0x040ff00000001834 */
[C---:B------:R-:W-:Y:S01]  /*4660*/  HMMA.16816.F32 R56, R4.reuse, R18, R56 ;  /* 0x000000120438723c */ /* 0x040fe20000001838 */
[----:B------:R-:W3:Y:S07]  /*4670*/  LDSM.16.MT88.4 R16, [R202+0x16800] ;  /* 0x01680000ca10783b */ /* 0x000eee0000004200 */
[C---:B------:R-:W-:Y:S08]  /*4680*/  HMMA.16816.F32 R44, R4.reuse, R20, R44 ;  /* 0x00000014042c723c */ /* 0x040ff0000000182c */
[C---:B-1----:R-:W-:Y:S08]  /*4690*/  HMMA.16816.F32 R84, R4.reuse, R8, R84 ;  /* 0x000000080454723c */ /* 0x042ff00000001854 */
[C---:B------:R-:W-:Y:S01]  /*46a0*/  HMMA.16816.F32 R88, R4.reuse, R10, R88 ;  /* 0x0000000a0458723c */ /* 0x040fe20000001858 */
[----:B------:R-:W1:Y:S07]  /*46b0*/  LDSM.16.MT88.4 R8, [R199+0x16800] ;  /* 0x01680000c708783b */ /* 0x000e6e0000004200 */
[C---:B------:R-:W-:Y:S01]  /*46c0*/  HMMA.16816.F32 R48, R4.reuse, R22, R48 ;  /* 0x000000160430723c */ /* 0x040fe20000001830 */
[----:B------:R-:W4:Y:S07]  /*46d0*/  LDSM.16.MT88.4 R20, [R197+0x14800] ;  /* 0x01480000c514783b */ /* 0x000f2e0000004200 */
[C---:B--2---:R-:W-:Y:S08]  /*46e0*/  HMMA.16816.F32 R60, R4.reuse, R12, R60 ;  /* 0x0000000c043c723c */ /* 0x044ff0000000183c */
[C---:B------:R-:W-:Y:S01]  /*46f0*/  HMMA.16816.F32 R64, R4.reuse, R14, R64 ;  /* 0x0000000e0440723c */ /* 0x040fe20000001840 */
[----:B------:R-:W2:Y:S07]  /*4700*/  LDSM.16.MT88.4 R12, [R200+0x16800] ;  /* 0x01680000c80c783b */ /* 0x000eae0000004200 */
[C---:B------:R-:W-:Y:S08]  /*4710*/  HMMA.16816.F32 R108, R4.reuse, R24, R108 ;  /* 0x00000018046c723c */ /* 0x040ff0000000186c */
[C---:B------:R-:W-:Y:S01]  /*4720*/  HMMA.16816.F32 R112, R4.reuse, R26, R112 ;  /* 0x0000001a0470723c */ /* 0x040fe20000001870 */
[----:B------:R-:W5:Y:S07]  /*4730*/  LDSM.16.MT88.4 R24, [R197+0x16800] ;  /* 0x01680000c518783b */ /* 0x000f6e0000004200 */
[C---:B---3--:R-:W-:Y:S08]  /*4740*/  HMMA.16816.F32 R124, R4.reuse, R16, R124 ;  /* 0x00000010047c723c */ /* 0x048ff0000000187c */
[C---:B------:R-:W-:Y:S01]  /*4750*/  HMMA.16816.F32 R128, R4.reuse, R18, R128 ;  /* 0x000000120480723c */ /* 0x040fe20000001880 */
[----:B------:R-:W3:Y:S07]  /*4760*/  LDSM.16.MT88.4 R16, [R200+0x11000] ;  /* 0x01100000c810783b */ /* 0x000eee0000004200 */
[----:B------:R-:W-:Y:S01]  /*4770*/  HMMA.16816.F32 R100, R4, R28, R100 ;  /* 0x0000001c0464723c */ /* 0x000fe20000001864 */
[----:B------:R-:W-:Y:S01]  /*4780*/  FFMA.FTZ R28, R207, UR10, -R216 ;  /* 0x0000000acf1c7c23 */ /* 0x000fe200080108d8 */
[--C-:B------:R-:W-:Y:S01]  /*4790*/  FFMA.FTZ R207, R205, UR10, -R214.reuse ;  /* 0x0000000acdcf7c23 */ /* 0x100fe200080108d6 */
[----:B------:R-:W-:-:S02]  /*47a0*/  FFMA.FTZ R205, R179, UR10, -R214 ;  /* 0x0000000ab3cd7c23 */ /* 0x000fc400080108d6 */
[----:B------:R4:W-:Y:S01]  /*47b0*/  MUFU.EX2 R203, R28 ;  /* 0x0000001c00cb7308 */ /* 0x0009e20000000800 */
[----:B------:R-:W-:Y:S02]  /*47c0*/  LDSM.16.MT88.4 R176, [R202+0x13000] ;  /* 0x01300000cab0783b */ /* 0x000fe40000004200 */
[C---:B-1----:R-:W-:Y:S01]  /*47d0*/  HMMA.16816.F32 R140, R4.reuse, R8, R140 ;  /* 0x00000008048c723c */ /* 0x042fe2000000188c */
[----:B------:R-:W1:Y:S04]  /*47e0*/  MUFU.EX2 R207, R207 ;  /* 0x000000cf00cf7308 */ /* 0x000e680000000800 */
[----:B------:R-:W1:Y:S03]  /*47f0*/  MUFU.EX2 R205, R205 ;  /* 0x000000cd00cd7308 */ /* 0x000e660000000800 */
[C---:B------:R-:W-:Y:S01]  /*4800*/  HMMA.16816.F32 R144, R4.reuse, R10, R144 ;  /* 0x0000000a0490723c */ /* 0x040fe20000001890 */
[----:B------:R-:W3:Y:S07]  /*4810*/  LDSM.16.MT88.4 R8, [R197+0x11000] ;  /* 0x01100000c508783b */ /* 0x000eee0000004200 */
[C---:B------:R-:W-:Y:S08]  /*4820*/  HMMA.16816.F32 R68, R4.reuse, R172, R68 ;  /* 0x000000ac0444723c */ /* 0x040ff00000001844 */
[C---:B------:R-:W-:Y:S01]  /*4830*/  HMMA.16816.F32 R72, R4.reuse, R174, R72 ;  /* 0x000000ae0448723c */ /* 0x040fe20000001848 */
[----:B------:R-:W-:Y:S07]  /*4840*/  LDSM.16.MT88.4 R172, [R200+0x13000] ;  /* 0x01300000c8ac783b */ /* 0x000fee0000004200 */
[C---:B------:R-:W-:Y:S08]  /*4850*/  HMMA.16816.F32 R76, R4.reuse, R168, R76 ;  /* 0x000000a8044c723c */ /* 0x040ff0000000184c */
[C---:B------:R-:W-:Y:S01]  /*4860*/  HMMA.16816.F32 R80, R4.reuse, R170, R80 ;  /* 0x000000aa0450723c */ /* 0x040fe20000001850 */
[----:B------:R-:W-:Y:S07]  /*4870*/  LDSM.16.MT88.4 R168, [R199+0x13000] ;  /* 0x01300000c7a8783b */ /* 0x000fee0000004200 */
[C---:B------:R-:W-:Y:S08]  /*4880*/  HMMA.16816.F32 R92, R4.reuse, R32, R92 ;  /* 0x00000020045c723c */ /* 0x040ff0000000185c */
[C---:B------:R-:W-:Y:S01]  /*4890*/  HMMA.16816.F32 R96, R4.reuse, R34, R96 ;  /* 0x000000220460723c */ /* 0x040fe20000001860 */
[----:B------:R-:W-:Y:S07]  /*48a0*/  LDSM.16.MT88.4 R32, [R202+0x15000] ;  /* 0x01500000ca20783b */ /* 0x000fee0000004200 */
[C---:B------:R-:W-:Y:S01]  /*48b0*/  HMMA.16816.F32 R104, R4.reuse, R30, R104 ;  /* 0x0000001e0468723c */ /* 0x040fe20000001868 */
[----:B----4-:R-:W-:Y:S07]  /*48c0*/  LDSM.16.MT88.4 R28, [R200+0x15000] ;  /* 0x01500000c81c783b */ /* 0x010fee0000004200 */
[C---:B------:R-:W-:Y:S08]  /*48d0*/  HMMA.16816.F32 R116, R4.reuse, R20, R116 ;  /* 0x000000140474723c */ /* 0x040ff00000001874 */
[C---:B------:R-:W-:Y:S01]  /*48e0*/  HMMA.16816.F32 R120, R4.reuse, R22, R120 ;  /* 0x000000160478723c */ /* 0x040fe20000001878 */
[----:B------:R-:W-:Y:S07]  /*48f0*/  LDSM.16.MT88.4 R20, [R202+0x11000] ;  /* 0x01100000ca14783b */ /* 0x000fee0000004200 */
[C---:B--2---:R-:W-:Y:S08]  /*4900*/  HMMA.16816.F32 R132, R4.reuse, R12, R132 ;  /* 0x0000000c0484723c */ /* 0x044ff00000001884 */
[C---:B------:R-:W-:Y:S01]  /*4910*/  HMMA.16816.F32 R136, R4.reuse, R14, R136 ;  /* 0x0000000e0488723c */ /* 0x040fe20000001888 */
[----:B------:R-:W2:Y:S07]  /*4920*/  LDSM.16.MT88.4 R12, [R199+0x11000] ;  /* 0x01100000c70c783b */ /* 0x000eae0000004200 */
[C---:B-----5:R-:W-:Y:S08]  /*4930*/  HMMA.16816.F32 R152, R4.reuse, R24, R152 ;  /* 0x000000180498723c */ /* 0x060ff00000001898 */
[----:B------:R-:W-:Y:S01]  /*4940*/  HMMA.16816.F32 R148, R4, R26, R148 ;  /* 0x0000001a0494723c */ /* 0x000fe20000001894 */
[----:B------:R-:W-:Y:S01]  /*4950*/  F2FP.F16.F32.PACK_AB R4, R206, R201 ;  /* 0x000000c9ce04723e */ /* 0x000fe200000000ff */
[----:B------:R-:W-:Y:S01]  /*4960*/  LDSM.16.MT88.4 R24, [R199+0x15000] ;  /* 0x01500000c718783b */ /* 0x000fe20000004200 */
[----:B-1----:R-:W-:-:S02]  /*4970*/  F2FP.F16.F32.PACK_AB R5, R207, R208 ;  /* 0x000000d0cf05723e */ /* 0x002fc400000000ff */
[----:B------:R-:W-:Y:S02]  /*4980*/  F2FP.F16.F32.PACK_AB R6, R203, R204 ;  /* 0x000000cccb06723e */ /* 0x000fe400000000ff */
[----:B------:R-:W-:-:S07]  /*4990*/  F2FP.F16.F32.PACK_AB R7, R212, R205 ;  /* 0x000000cdd407723e */ /* 0x000fce00000000ff */
[C---:B---3--:R-:W-:Y:S08]  /*49a0*/  HMMA.16816.F32 R36, R4.reuse, R16, R36 ;  /* 0x000000100424723c */ /* 0x048ff00000001824 */
[C---:B------:R-:W-:Y:S01]  /*49b0*/  HMMA.16816.F32 R40, R4.reuse, R18, R40 ;  /* 0x000000120428723c */ /* 0x040fe20000001828 */
[----:B------:R-:W1:Y:S07]  /*49c0*/  LDSM.16.MT88.4 R16, [R197+0x13000] ;  /* 0x01300000c510783b */ /* 0x000e6e0000004200 */
[C---:B------:R-:W-:Y:S08]  /*49d0*/  HMMA.16816.F32 R52, R4.reuse, R8, R52 ;  /* 0x000000080434723c */ /* 0x040ff00000001834 */
[C---:B------:R-:W-:Y:S01]  /*49e0*/  HMMA.16816.F32 R56, R4.reuse, R10, R56 ;  /* 0x0000000a0438723c */ /* 0x040fe20000001838 */
[----:B------:R-:W3:Y:S07]  /*49f0*/  LDSM.16.MT88.4 R8, [R200+0x17000] ;  /* 0x01700000c808783b */ /* 0x000eee0000004200 */
[C---:B--2---:R-:W-:Y:S08]  /*4a00*/  HMMA.16816.F32 R44, R4.reuse, R12, R44 ;  /* 0x0000000c042c723c */ /* 0x044ff0000000182c */
[C---:B------:R-:W-:Y:S01]  /*4a10*/  HMMA.16816.F32 R48, R4.reuse, R14, R48 ;  /* 0x0000000e0430723c */ /* 0x040fe20000001830 */
[----:B------:R-:W2:Y:S07]  /*4a20*/  LDSM.16.MT88.4 R12, [R202+0x17000] ;  /* 0x01700000ca0c783b */ /* 0x000eae0000004200 */
[C---:B------:R-:W-:Y:S08]  /*4a30*/  HMMA.16816.F32 R160, R4.reuse, R20, R160 ;  /* 0x0000001404a0723c */ /* 0x040ff000000018a0 */
[C---:B-1----:R-:W-:Y:S08]  /*4a40*/  HMMA.16816.F32 R84, R4.reuse, R16, R84 ;  /* 0x000000100454723c */ /* 0x042ff00000001854 */
[C---:B------:R-:W-:Y:S01]  /*4a50*/  HMMA.16816.F32 R88, R4.reuse, R18, R88 ;  /* 0x000000120458723c */ /* 0x040fe20000001858 */
[----:B------:R-:W1:Y:S07]  /*4a60*/  LDSM.16.MT88.4 R16, [R199+0x17000] ;  /* 0x01700000c710783b */ /* 0x000e6e0000004200 */
[C---:B------:R-:W-:Y:S01]  /*4a70*/  HMMA.16816.F32 R156, R4.reuse, R22, R156 ;  /* 0x00000016049c723c */ /* 0x040fe2000000189c */
[----:B------:R-:W4:Y:S07]  /*4a80*/  LDSM.16.MT88.4 R20, [R197+0x15000] ;  /* 0x01500000c514783b */ /* 0x000f2e0000004200 */
        /* <DEDUP_REMOVED lines=8> */
[----:B------:R-:W-:-:S05]  /*4b10*/  FFMA.FTZ R178, R215, UR10, -R216 ;  /* 0x0000000ad7b27c23 */ /* 0x000fca00080108d8 */
[----:B------:R-:W-:Y:S01]  /*4b20*/  MUFU.EX2 R179, R179 ;  /* 0x000000b300b37308 */ /* 0x000fe20000000800 */
[C---:B------:R-:W-:Y:S01]  /*4b30*/  HMMA.16816.F32 R100, R4.reuse, R28, R100 ;  /* 0x0000001c0464723c */ /* 0x040fe20000001864 */
[--C-:B------:R-:W-:Y:S01]  /*4b40*/  FFMA.FTZ R28, R210, UR10, -R214.reuse ;  /* 0x0000000ad21c7c23 */ /* 0x100fe200080108d6 */
[----:B------:R-:W-:Y:S01]  /*4b50*/  FFMA.FTZ R214, R209, UR10, -R214 ;  /* 0x0000000ad1d67c23 */ /* 0x000fe200080108d6 */
[----:B------:R-:W-:Y:S04]  /*4b60*/  MUFU.EX2 R178, R178 ;  /* 0x000000b200b27308 */ /* 0x000fe80000000800 */
[----:B------:R-:W-:Y:S01]  /*4b70*/  MUFU.EX2 R210, R211 ;  /* 0x000000d300d27308 */ /* 0x000fe20000000800 */
[C---:B------:R-:W-:Y:S01]  /*4b80*/  HMMA.16816.F32 R60, R4.reuse, R176, R60 ;  /* 0x000000b0043c723c */ /* 0x040fe2000000183c */
[--C-:B------:R-:W-:Y:S01]  /*4b90*/  FFMA.FTZ R176, R221, UR10, -R216.reuse ;  /* 0x0000000addb07c23 */ /* 0x100fe200080108d8 */
[----:B------:R-:W-:Y:S01]  /*4ba0*/  FFMA.FTZ R177, R219, UR10, -R216 ;  /* 0x0000000adbb17c23 */ /* 0x000fe200080108d8 */
[----:B------:R4:W-:Y:S04]  /*4bb0*/  MUFU.EX2 R209, R28 ;  /* 0x0000001c00d17308 */ /* 0x0009e80000000800 */
[----:B------:R-:W-:Y:S01]  /*4bc0*/  MUFU.EX2 R176, R176 ;  /* 0x000000b000b07308 */ /* 0x000fe20000000800 */
[C---:B--2---:R-:W-:Y:S03]  /*4bd0*/  HMMA.16816.F32 R124, R4.reuse, R12, R124 ;  /* 0x0000000c047c723c */ /* 0x044fe6000000187c */
[----:B------:R-:W2:Y:S04]  /*4be0*/  MUFU.EX2 R177, R177 ;  /* 0x000000b100b17308 */ /* 0x000ea80000000800 */
[----:B------:R-:W3:Y:S01]  /*4bf0*/  MUFU.EX2 R214, R214 ;  /* 0x000000d600d67308 */ /* 0x000ee20000000800 */
[C---:B------:R-:W-:Y:S01]  /*4c00*/  HMMA.16816.F32 R128, R4.reuse, R14, R128 ;  /* 0x0000000e0480723c */ /* 0x040fe20000001880 */
[----:B------:R-:W3:Y:S07]  /*4c10*/  LDSM.16.MT88.4 R12, [R202+0x11800] ;  /* 0x01180000ca0c783b */ /* 0x000eee0000004200 */
[C---:B-1----:R-:W-:Y:S08]  /*4c20*/  HMMA.16816.F32 R140, R4.reuse, R16, R140 ;  /* 0x00000010048c723c */ /* 0x042ff0000000188c */
[C---:B------:R-:W-:Y:S01]  /*4c30*/  HMMA.16816.F32 R144, R4.reuse, R18, R144 ;  /* 0x000000120490723c */ /* 0x040fe20000001890 */
[----:B------:R-:W1:Y:S07]  /*4c40*/  LDSM.16.MT88.4 R16, [R202+0x17800] ;  /* 0x01780000ca10783b */ /* 0x000e6e0000004200 */
        /* <DEDUP_REMOVED lines=13> */
[----:B------:R-:W4:Y:S07]  /*4d20*/  LDSM.16.MT88.4 R20, [R202+0x15800] ;  /* 0x01580000ca14783b */ /* 0x000f2e0000004200 */
[C---:B-----5:R-:W-:Y:S08]  /*4d30*/  HMMA.16816.F32 R152, R4.reuse, R24, R152 ;  /* 0x000000180498723c */ /* 0x060ff00000001898 */
[----:B------:R-:W-:Y:S01]  /*4d40*/  HMMA.16816.F32 R148, R4, R26, R148 ;  /* 0x0000001a0494723c */ /* 0x000fe20000001894 */
[----:B--2---:R-:W-:Y:S01]  /*4d50*/  F2FP.F16.F32.PACK_AB R4, R177, R176 ;  /* 0x000000b0b104723e */ /* 0x004fe200000000ff */
[----:B------:R-:W-:Y:S01]  /*4d60*/  LDSM.16.MT88.4 R24, [R199+0x15800] ;  /* 0x01580000c718783b */ /* 0x000fe20000004200 */
[----:B------:R-:W-:-:S02]  /*4d70*/  F2FP.F16.F32.PACK_AB R5, R210, R179 ;  /* 0x000000b3d205723e */ /* 0x000fc400000000ff */
[----:B------:R-:W-:Y:S02]  /*4d80*/  F2FP.F16.F32.PACK_AB R6, R225, R178 ;  /* 0x000000b2e106723e */ /* 0x000fe400000000ff */
[----:B---3--:R-:W-:-:S07]  /*4d90*/  F2FP.F16.F32.PACK_AB R7, R214, R209 ;  /* 0x000000d1d607723e */ /* 0x008fce00000000ff */
[C---:B------:R-:W-:Y:S08]  /*4da0*/  HMMA.16816.F32 R60, R4.reuse, R8, R60 ;  /* 0x00000008043c723c */ /* 0x040ff0000000183c */
[C---:B------:R-:W-:Y:S01]  /*4db0*/  HMMA.16816.F32 R64, R4.reuse, R10, R64 ;  /* 0x0000000a0440723c */ /* 0x040fe20000001840 */
[----:B------:R-:W2:Y:S07]  /*4dc0*/  LDSM.16.MT88.4 R8, [R199+0x11800] ;  /* 0x01180000c708783b */ /* 0x000eae0000004200 */
[C---:B------:R-:W-:Y:S08]  /*4dd0*/  HMMA.16816.F32 R160, R4.reuse, R12, R160 ;  /* 0x0000000c04a0723c */ /* 0x040ff000000018a0 */
[C---:B------:R-:W-:Y:S01]  /*4de0*/  HMMA.16816.F32 R156, R4.reuse, R14, R156 ;  /* 0x0000000e049c723c */ /* 0x040fe2000000189c */
[----:B------:R-:W3:Y:S07]  /*4df0*/  LDSM.16.MT88.4 R12, [R200+0x11800] ;  /* 0x01180000c80c783b */ /* 0x000eee0000004200 */
[C---:B-1----:R-:W-:Y:S08]  /*4e00*/  HMMA.16816.F32 R124, R4.reuse, R16, R124 ;  /* 0x00000010047c723c */ /* 0x042ff0000000187c */
[C---:B------:R-:W-:Y:S01]  /*4e10*/  HMMA.16816.F32 R128, R4.reuse, R18, R128 ;  /* 0x000000120480723c */ /* 0x040fe20000001880 */
[----:B------:R-:W1:Y:S07]  /*4e20*/  LDSM.16.MT88.4 R16, [R197+0x11800] ;  /* 0x01180000c510783b */ /* 0x000e6e0000004200 */
[C---:B----4-:R-:W-:Y:S08]  /*4e30*/  HMMA.16816.F32 R92, R4.reuse, R20, R92 ;  /* 0x00000014045c723c */ /* 0x050ff0000000185c */
[C---:B--2---:R-:W-:Y:S08]  /*4e40*/  HMMA.16816.F32 R44, R4.reuse, R8, R44 ;  /* 0x00000008042c723c */ /* 0x044ff0000000182c */
[C---:B------:R-:W-:Y:S01]  /*4e50*/  HMMA.16816.F32 R48, R4.reuse, R10, R48 ;  /* 0x0000000a0430723c */ /* 0x040fe20000001830 */
[----:B------:R-:W2:Y:S07]  /*4e60*/  LDSM.16.MT88.4 R8, [R197+0x15800] ;  /* 0x01580000c508783b */ /* 0x000eae0000004200 */
[C---:B------:R-:W-:Y:S01]  /*4e70*/  HMMA.16816.F32 R96, R4.reuse, R22, R96 ;  /* 0x000000160460723c */ /* 0x040fe20000001860 */
[----:B------:R-:W4:Y:S07]  /*4e80*/  LDSM.16.MT88.4 R20, [R199+0x17800] ;  /* 0x01780000c714783b */ /* 0x000f2e0000004200 */
[C---:B---3--:R-:W-:Y:S08]  /*4e90*/  HMMA.16816.F32 R36, R4.reuse, R12, R36 ;  /* 0x0000000c0424723c */ /* 0x048ff00000001824 */
[C---:B------:R-:W-:Y:S01]  /*4ea0*/  HMMA.16816.F32 R40, R4.reuse, R14, R40 ;  /* 0x0000000e0428723c */ /* 0x040fe20000001828 */
[----:B------:R-:W3:Y:S07]  /*4eb0*/  LDSM.16.MT88.4 R12, [R197+0x13800] ;  /* 0x01380000c50c783b */ /* 0x000eee0000004200 */
[C---:B-1----:R-:W-:Y:S08]  /*4ec0*/  HMMA.16816.F32 R52, R4.reuse, R16, R52 ;  /* 0x000000100434723c */ /* 0x042ff00000001834 */
[C---:B------:R-:W-:Y:S01]  /*4ed0*/  HMMA.16816.F32 R56, R4.reuse, R18, R56 ;  /* 0x000000120438723c */ /* 0x040fe20000001838 */
[----:B------:R-:W1:Y:S07]  /*4ee0*/  LDSM.16.MT88.4 R16, [R197+0x17800] ;  /* 0x01780000c510783b */ /* 0x000e6e0000004200 */
[----:B--2---:R-:W-:Y:S01]  /*4ef0*/  HMMA.16816.F32 R116, R4, R8, R116 ;  /* 0x000000080474723c */ /* 0x004fe20000001874 */
[----:B------:R-:W-:-:S04]  /*4f00*/  FADD.FTZ R8, R186, R187 ;  /* 0x000000bbba087221 */ /* 0x000fc80000010000 */
[----:B------:R-:W-:-:S03]  /*4f10*/  FADD.FTZ R8, R183, R8 ;  /* 0x00000008b7087221 */ /* 0x000fc60000010000 */
[----:B------:R-:W-:Y:S01]  /*4f20*/  HMMA.16816.F32 R68, R4, R172, R68 ;  /* 0x000000ac0444723c */ /* 0x000fe20000001844 */
[----:B------:R-:W-:Y:S01]  /*4f30*/  FADD.FTZ R9, R201, R8 ;  /* 0x00000008c9097221 */ /* 0x000fe20000010000 */
[----:B------:R-:W-:-:S03]  /*4f40*/  FADD.FTZ R8, R208, R181 ;  /* 0x000000b5d0087221 */ /* 0x000fc60000010000 */
[----:B------:R-:W-:Y:S01]  /*4f50*/  FADD.FTZ R9, R206, R9 ;  /* 0x00000009ce097221 */ /* 0x000fe20000010000 */
[----:B------:R-:W-:Y:S02]  /*4f60*/  FADD.FTZ R8, R207, R8 ;  /* 0x00000008cf087221 */ /* 0x000fe40000010000 */
        /* <DEDUP_REMOVED lines=15> */
[C---:B------:R-:W-:Y:S08]  /*5060*/  HMMA.16816.F32 R132, R4.reuse, R32, R132 ;  /* 0x000000200484723c */ /* 0x040ff00000001884 */
[C---:B------:R-:W-:Y:S08]  /*5070*/  HMMA.16816.F32 R136, R4.reuse, R34, R136 ;  /* 0x000000220488723c */ /* 0x040ff00000001888 */
[C---:B------:R-:W-:Y:S08]  /*5080*/  HMMA.16816.F32 R76, R4.reuse, R28, R76 ;  /* 0x0000001c044c723c */ /* 0x040ff0000000184c */
[C---:B------:R-:W-:Y:S08]  /*5090*/  HMMA.16816.F32 R80, R4.reuse, R30, R80 ;  /* 0x0000001e0450723c */ /* 0x040ff00000001850 */
[C---:B------:R-:W-:Y:S08]  /*50a0*/  HMMA.16816.F32 R108, R4.reuse, R24, R108 ;  /* 0x00000018046c723c */ /* 0x040ff0000000186c */
[C---:B------:R-:W-:Y:S08]  /*50b0*/  HMMA.16816.F32 R112, R4.reuse, R26, R112 ;  /* 0x0000001a0470723c */ /* 0x040ff00000001870 */
[C---:B----4-:R-:W-:Y:S08]  /*50c0*/  HMMA.16816.F32 R140, R4.reuse, R20, R140 ;  /* 0x00000014048c723c */ /* 0x050ff0000000188c */
[C---:B------:R-:W-:Y:S08]  /*50d0*/  HMMA.16816.F32 R144, R4.reuse, R22, R144 ;  /* 0x000000160490723c */ /* 0x040ff00000001890 */
[C---:B---3--:R-:W-:Y:S08]  /*50e0*/  HMMA.16816.F32 R84, R4.reuse, R12, R84 ;  /* 0x0000000c0454723c */ /* 0x048ff00000001854 */
[C---:B------:R-:W-:Y:S08]  /*50f0*/  HMMA.16816.F32 R88, R4.reuse, R14, R88 ;  /* 0x0000000e0458723c */ /* 0x040ff00000001858 */
[C---:B------:R-:W-:Y:S08]  /*5100*/  HMMA.16816.F32 R120, R4.reuse, R10, R120 ;  /* 0x0000000a0478723c */ /* 0x040ff00000001878 */
[C---:B-1----:R-:W-:Y:S08]  /*5110*/  HMMA.16816.F32 R152, R4.reuse, R16, R152 ;  /* 0x000000100498723c */ /* 0x042ff00000001898 */
[----:B------:R-:W-:Y:S01]  /*5120*/  HMMA.16816.F32 R148, R4, R18, R148 ;  /* 0x000000120494723c */ /* 0x000fe20000001894 */
[----:B------:R-:W-:-:S04]  /*5130*/  NOP ;  /* 0x0000000000007918 */ /* 0x000fc80000000000 */
[----:B------:R-:W-:-:S15]  /*5140*/  BRA.U !UP2, `(.L_x_22) ;  /* 0x000000310ae87547 */ /* 0x000fde000b800000 */
[----:B------:R-:W-:Y:S01]  /*5150*/  IMAD.U32 R4, RZ, RZ, UR22 ;  /* 0x00000016ff047e24 */ /* 0x000fe2000f8e00ff */
[----:B------:R-:W-:Y:S01]  /*5160*/  UIMAD UR4, UR23, UR4, URZ ;  /* 0x00000004170472a4 */ /* 0x000fe2000f8e02ff */
[----:B------:R-:W-:Y:S01]  /*5170*/  IMAD.U32 R5, RZ, RZ, UR20 ;  /* 0x00000014ff057e24 */ /* 0x000fe2000f8e00ff */
[----:B------:R-:W-:Y:S01]  /*5180*/  LOP3.LUT R221, R182, 0x1e00, R165, 0xf8, !PT ;  /* 0x00001e00b6dd7812 */ /* 0x000fe200078ef8a5 */
[----:B------:R-:W-:Y:S01]  /*5190*/  IMAD.SHL.U32 R209, R180, 0x40, RZ ;  /* 0x00000040b4d17824 */ /* 0x000fe200078e00ff */
[----:B------:R-:W-:Y:S01]  /*51a0*/  UIMAD UR5, UR19, UR5, UR4 ;  /* 0x00000005130572a4 */ /* 0x000fe2000f8e0204 */
[----:B------:R-:W-:Y:S01]  /*51b0*/  IMAD.WIDE.U32 R4, R166, UR6, R4 ;  /* 0x00000006a6047c25 */ /* 0x000fe2000f8e0004 */
[----:B------:R-:W-:Y:S02]  /*51c0*/  ULEA.HI.SX32 UR4, UR18, 0xfffffffe, 0x1a ;  /* 0xfffffffe12047891 */ /* 0x000fe4000f8fd2ff */
[----:B------:R-:W-:Y:S01]  /*51d0*/  LOP3.LUT R6, R209, 0x1c0, RZ, 0xc0, !PT ;  /* 0x000001c0d1067812 */ /* 0x000fe200078ec0ff */
[----:B------:R-:W-:Y:S01]  /*51e0*/  IMAD.IADD R5, R167, 0x1, R5 ;  /* 0x00000001a7057824 */ /* 0x000fe200078e0205 */
[----:B------:R-:W-:Y:S01]  /*51f0*/  UIMAD.WIDE.U32 UR20, UR4, UR6, URZ ;  /* 0x00000006041472a5 */ /* 0x000fe2000f8e00ff */
[----:B------:R-:W-:Y:S01]  /*5200*/  IMAD.SHL.U32 R219, R180, 0x20, RZ ;  /* 0x00000020b4db7824 */ /* 0x000fe200078e00ff */
[----:B------:R-:W-:Y:S01]  /*5210*/  LOP3.LUT R165, R6, 0x38, R165, 0xf8, !PT ;  /* 0x0000003806a57812 */ /* 0x000fe200078ef8a5 */
[----:B------:R-:W-:Y:S01]  /*5220*/  IMAD.WIDE.U32 R4, R0, UR19, R4 ;  /* 0x0000001300047c25 */ /* 0x000fe2000f8e0004 */
[C---:B------:R-:W-:Y:S01]  /*5230*/  LOP3.LUT R0, R209.reuse, 0x200, RZ, 0xc0, !PT ;  /* 0x00000200d1007812 */ /* 0x040fe200078ec0ff */
[----:B------:R-:W-:Y:S01]  /*5240*/  UIMAD UR4, UR4, UR7, UR21 ;  /* 0x00000007040472a4 */ /* 0x000fe2000f8e0215 */
[----:B------:R-:W-:Y:S01]  /*5250*/  LOP3.LUT R214, R209, 0x400, RZ, 0xc0, !PT ;  /* 0x00000400d1d67812 */ /* 0x000fe200078ec0ff */
[----:B------:R-:W-:Y:S01]  /*5260*/  IMAD.U32 R7, RZ, RZ, UR21 ;  /* 0x00000015ff077e24 */ /* 0x000fe2000f8e00ff */
[----:B------:R-:W-:Y:S01]  /*5270*/  IADD3 R2, P1, PT, R2, R4, RZ ;  /* 0x0000000402027210 */ /* 0x000fe20007f3e0ff */
[----:B------:R-:W-:Y:S01]  /*5280*/  IMAD.U32 R6, RZ, RZ, UR20 ;  /* 0x00000014ff067e24 */ /* 0x000fe2000f8e00ff */
[----:B------:R-:W-:Y:S01]  /*5290*/  LOP3.LUT R219, R0, 0x7c00, R219, 0xf8, !PT ;  /* 0x00007c0000db7812 */ /* 0x000fe200078ef8db */
[----:B------:R-:W-:Y:S01]  /*52a0*/  USHF.L.U64.HI UR10, UR6, 0x5, UR7 ;  /* 0x00000005060a7899 */ /* 0x000fe20008010207 */
[----:B------:R-:W-:Y:S01]  /*52b0*/  IADD3.X R9, PT, PT, R5, UR5, RZ, P1, !PT ;  /* 0x0000000505097c10 */ /* 0x000fe20008ffe4ff */
[----:B------:R-:W1:Y:S01]  /*52c0*/  S2UR UR5, SR_CgaCtaId ;  /* 0x00000000000579c3 */ /* 0x000e620000008800 */
[--C-:B------:R-:W-:Y:S01]  /*52d0*/  SHF.R.U32.HI R0, RZ, 0x1, R180.reuse ;  /* 0x00000001ff007819 */ /* 0x100fe200000116b4 */
[----:B------:R-:W-:Y:S01]  /*52e0*/  USHF.L.U32 UR11, UR6, 0x5, URZ ;  /* 0x00000005060b7899 */ /* 0x000fe200080006ff */
[C---:B------:R-:W-:Y:S01]  /*52f0*/  SHF.L.U64.HI R7, R2.reuse, 0x1, R9 ;  /* 0x0000000102077819 */ /* 0x040fe20000010209 */
[----:B------:R-:W-:Y:S01]  /*5300*/  IMAD.SHL.U32 R9, R2, 0x2, RZ ;  /* 0x0000000202097824 */ /* 0x000fe200078e00ff */
[----:B------:R-:W-:Y:S01]  /*5310*/  LOP3.LUT R5, R165, 0x8, R180, 0x78, !PT ;  /* 0x00000008a5057812 */ /* 0x000fe200078e78b4 */
[----:B------:R-:W-:Y:S01]  /*5320*/  USHF.L.U64.HI UR7, UR6, 0x7, UR7 ;  /* 0x0000000706077899 */ /* 0x000fe20008010207 */
[----:B------:R-:W-:Y:S01]  /*5330*/  MOV R2, UR4 ;  /* 0x0000000400027c02 */ /* 0x000fe20008000f00 */
[----:B------:R-:W-:Y:S01]  /*5340*/  USHF.L.U32 UR13, UR6, 0x7, URZ ;  /* 0x00000007060d7899 */ /* 0x000fe200080006ff */
[C---:B------:R-:W-:Y:S01]  /*5350*/  LEA R226, P1, R6.reuse, R9, 0x7 ;  /* 0x0000000906e27211 */ /* 0x040fe200078238ff */
[----:B------:R-:W-:Y:S01]  /*5360*/  IMAD R214, R5, 0x2, R214 ;  /* 0x0000000205d67824 */ /* 0x000fe200078e02d6 */
[----:B------:R-:W-:Y:S01]  /*5370*/  LOP3.LUT R0, R165, 0x8, R0, 0x78, !PT ;  /* 0x00000008a5007812 */ /* 0x000fe200078e7800 */
[----:B------:R-:W-:Y:S01]  /*5380*/  UMOV UR6, 0x400 ;  /* 0x0000040000067882 */ /* 0x000fe20000000000 */
[----:B------:R-:W-:Y:S01]  /*5390*/  LEA.HI.X R7, R6, R7, R2, 0x7, P1 ;  /* 0x0000000706077211 */ /* 0x000fe200008f3c02 */
[----:B------:R-:W-:Y:S01]  /*53a0*/  IMAD.MOV.U32 R2, RZ, RZ, 0x40 ;  /* 0x00000040ff027424 */ /* 0x000fe200078e00ff */
[----:B------:R-:W-:Y:S01]  /*53b0*/  LOP3.LUT R219, R219, R0, RZ, 0xfc, !PT ;  /* 0x00000000dbdb7212 */ /* 0x000fe200078efcff */
[----:B------:R-:W-:Y:S01]  /*53c0*/  IMAD.MOV.U32 R212, RZ, RZ, 0x20 ;  /* 0x00000020ffd47424 */ /* 0x000fe200078e00ff */
[----:B------:R-:W-:Y:S01]  /*53d0*/  LOP3.LUT R209, R0, 0x200, R209, 0xf8, !PT ;  /* 0x0000020000d17812 */ /* 0x000fe200078ef8d1 */
[----:B------:R-:W-:Y:S01]  /*53e0*/  IMAD.MOV.U32 R0, RZ, RZ, R3 ;  /* 0x000000ffff007224 */ /* 0x000fe200078e0003 */
[----:B------:R-:W-:Y:S01]  /*53f0*/  SEL R2, R2, 0xffffffc0, !P6 ;  /* 0xffffffc002027807 */ /* 0x000fe20007000000 */
[----:B------:R-:W-:Y:S01]  /*5400*/  UIADD3 UR26, UP0, UPT, UR26, -0x180, URZ ;  /* 0xfffffe801a1a7890 */ /* 0x000fe2000ff1e0ff */
[----:B------:R-:W-:Y:S01]  /*5410*/  SEL R212, R212, 0xffffffe0, !P0 ;  /* 0xffffffe0d4d47807 */ /* 0x000fe20004000000 */
[----:B------:R-:W-:Y:S01]  /*5420*/  IMAD.MOV.U32 R165, RZ, RZ, R164 ;  /* 0x000000ffffa57224 */ /* 0x000fe200078e00a4 */
[----:B------:R-:W-:Y:S01]  /*5430*/  IADD3 R226, P1, PT, R226, UR8, RZ ;  /* 0x00000008e2e27c10 */ /* 0x000fe2000ff3e0ff */
[----:B-1----:R-:W-:-:S02]  /*5440*/  ULEA UR5, UR5, UR6, 0x18 ;  /* 0x0000000605057291 */ /* 0x002fc4000f8ec0ff */
[----:B------:R-:W-:Y:S01]  /*5450*/  ULEA.HI.SX32 UR18, UR18, 0xfffffffd, 0x1a ;  /* 0xfffffffd12127891 */ /* 0x000fe2000f8fd2ff */
[----:B------:R-:W-:Y:S01]  /*5460*/  IADD3.X R227, PT, PT, R7, UR9, RZ, P1, !PT ;  /* 0x0000000907e37c10 */ /* 0x000fe20008ffe4ff */
[----:B------:R-:W1:Y:S02]  /*5470*/  LDCU UR4, c[0x0][0x45c] ;  /* 0x00008b80ff0477ac */ /* 0x000e640008000800 */
[----:B------:R-:W-:Y:S02]  /*5480*/  LEA R219, R219, UR5, 0x1 ;  /* 0x00000005dbdb7c11 */ /* 0x000fe4000f8e08ff */
[----:B------:R-:W-:Y:S01]  /*5490*/  IADD3 R3, PT, PT, R214, UR5, RZ ;  /* 0x00000005d6037c10 */ /* 0x000fe2000fffe0ff */
[----:B------:R-:W-:Y:S01]  /*54a0*/  UIADD3.X UR12, UPT, UPT, UR12, -0x1, URZ, UP0, !UPT ;  /* 0xffffffff0c0c7890 */ /* 0x000fe200087fe4ff */
[----:B------:R-:W-:Y:S01]  /*54b0*/  LEA R209, R209, UR5, 0x1 ;  /* 0x00000005d1d17c11 */ /* 0x000fe2000f8e08ff */
[----:B------:R-:W-:Y:S01]  /*54c0*/  IMAD.IADD R217, R2, 0x1, R219 ;  /* 0x0000000102d97824 */ /* 0x000fe200078e02db */
[----:B------:R-:W-:Y:S01]  /*54d0*/  LEA R221, R221, UR5, 0x1 ;  /* 0x00000005dddd7c11 */ /* 0x000fe2000f8e08ff */
[C---:B------:R-:W-:Y:S01]  /*54e0*/  IMAD.IADD R213, R3.reuse, 0x1, R2 ;  /* 0x0000000103d57824 */ /* 0x040fe200078e0202 */
[----:B------:R-:W-:Y:S01]  /*54f0*/  IADD3 R208, PT, PT, R212, R209, RZ ;  /* 0x000000d1d4d07210 */ /* 0x000fe20007ffe0ff */
[----:B------:R-:W-:-:S02]  /*5500*/  IMAD.IADD R210, R3, 0x1, R212 ;  /* 0x0000000103d27824 */ /* 0x000fc400078e02d4 */
[C---:B------:R-:W-:Y:S02]  /*5510*/  IMAD.IADD R215, R212.reuse, 0x1, R219 ;  /* 0x00000001d4d77824 */ /* 0x040fe400078e02db */
[C---:B------:R-:W-:Y:S02]  /*5520*/  VIADD R224, R209.reuse, 0x10000 ;  /* 0x00010000d1e07836 */ /* 0x040fe40000000000 */
[----:B------:R-:W-:Y:S02]  /*5530*/  VIADD R222, R209, 0x10040 ;  /* 0x00010040d1de7836 */ /* 0x000fe40000000000 */
[C---:B------:R-:W-:Y:S02]  /*5540*/  IMAD.IADD R211, R212.reuse, 0x1, R213 ;  /* 0x00000001d4d37824 */ /* 0x040fe400078e02d5 */
[----:B------:R-:W-:Y:S01]  /*5550*/  IMAD.IADD R216, R212, 0x1, R217 ;  /* 0x00000001d4d87824 */ /* 0x000fe200078e02d9 */
[----:B-1----:R-:W-:Y:S06]  /*5560*/  BRA `(.L_x_23) ;  /* 0x0000000000a07947 */ /* 0x002fec0003800000 */
.L_x_25:
[----:B------:R-:W1:Y:S02]  /*5570*/  LDC.64 R2, c[0x0][0x3b8] ;  /* 0x0000ee00ff027b82 */ /* 0x000e640000000a00 */
[C---:B-1----:R-:W-:Y:S01]  /*5580*/  IMAD.WIDE.U32 R168, R2.reuse, UR18, RZ ;  /* 0x0000001202a87c25 */ /* 0x042fe2000f8e00ff */
[----:B------:R-:W-:Y:S03]  /*5590*/  SHF.L.U64.HI R166, R2, 0x4, R3 ;  /* 0x0000000402a67819 */ /* 0x000fe60000010203 */
[----:B------:R-:W-:Y:S01]  /*55a0*/  IMAD R169, R3, UR18, R169 ;  /* 0x0000001203a97c24 */ /* 0x000fe2000f8e02a9 */
[----:B------:R-:W-:Y:S01]  /*55b0*/  LEA R178, P2, R168, R220, 0x7 ;  /* 0x000000dca8b27211 */ /* 0x000fe200078438ff */
[----:B------:R-:W-:Y:S03]  /*55c0*/  IMAD.SHL.U32 R164, R2, 0x10, RZ ;  /* 0x0000001002a47824 */ /* 0x000fe600078e00ff */
[C-C-:B------:R-:W-:Y:S02]  /*55d0*/  LEA.HI.X R179, R168.reuse, R218, R169.reuse, 0x7, P2 ;  /* 0x000000daa8b37211 */ /* 0x140fe400010f3ca9 */
[C---:B------:R-:W-:Y:S03]  /*55e0*/  LEA R173, P0, R168.reuse, R164, 0x6 ;  /* 0x000000a4a8ad7211 */ /* 0x040fe600078030ff */
[----:B------:R-:W-:Y:S01]  /*55f0*/  @!PT LDS RZ, [RZ] ;  /* 0x00000000fffff984 */ /* 0x000fe20000000800 */
[----:B------:R-:W-:Y:S01]  /*5600*/  @!PT LDS RZ, [RZ] ;  /* 0x00000000fffff984 */ /* 0x000fe20000000800 */
[----:B------:R-:W-:Y:S01]  /*5610*/  @!PT LDS RZ, [RZ] ;  /* 0x00000000fffff984 */ /* 0x000fe20000000800 */
[----:B------:R1:W-:Y:S01]  /*5620*/  LDGSTS.E.BYPASS.LTC128B.128 [R221+0x8000], desc[UR16][R178.64] ;  /* 0x08000000b2dd7fae */ /* 0x0003e2000b981a10 */
[----:B------:R-:W-:Y:S02]  /*5630*/  LEA.HI.X R171, R168, R166, R169, 0x6, P0 ;  /* 0x000000a6a8ab7211 */ /* 0x000fe400000f34a9 */
[C---:B------:R-:W-:Y:S01]  /*5640*/  LEA R168, P2, R173.reuse, R220, 0x1 ;  /* 0x000000dcada87211 */ /* 0x040fe200078408ff */
[----:B------:R1:W-:Y:S01]  /*5650*/  LDGSTS.E.BYPASS.LTC128B.128 [R221+0xa000], desc[UR16][R178.64+0x80] ;  /* 0x0a000080b2dd7fae */ /* 0x0003e2000b981a10 */
[-C--:B------:R-:W-:Y:S02]  /*5660*/  IADD3 R177, P0, PT, R164, R173.reuse, RZ ;  /* 0x000000ada4b17210 */ /* 0x080fe40007f1e0ff */
[--C-:B------:R-:W-:Y:S01]  /*5670*/  LEA.HI.X R169, R173, R218, R171.reuse, 0x1, P2 ;  /* 0x000000daada97211 */ /* 0x100fe200010f0cab */
[----:B------:R1:W-:Y:S01]  /*5680*/  LDGSTS.E.BYPASS.LTC128B.128 [R221+0xc000], desc[UR16][R178.64+0x100] ;  /* 0x0c000100b2dd7fae */ /* 0x0003e2000b981a10 */
[----:B------:R-:W-:Y:S01]  /*5690*/  LEA R175, P1, R2, R173, 0x5 ;  /* 0x000000ad02af7211 */ /* 0x000fe200078228ff */
[----:B------:R-:W-:Y:S02]  /*56a0*/  IMAD.X R166, R166, 0x1, R171, P0 ;  /* 0x00000001a6a67824 */ /* 0x000fe400000e06ab */
[----:B------:R1:W-:Y:S01]  /*56b0*/  LDGSTS.E.BYPASS.LTC128B.128 [R221+0xe000], desc[UR16][R178.64+0x180] ;  /* 0x0e000180b2dd7fae */ /* 0x0003e2000b981a10 */
[-C--:B------:R-:W-:Y:S02]  /*56c0*/  LEA R170, P0, R175, R220.reuse, 0x1 ;  /* 0x000000dcafaa7211 */ /* 0x080fe400078008ff */
[----:B------:R-:W-:Y:S01]  /*56d0*/  LEA.HI.X R2, R2, R171, R3, 0x5, P1 ;  /* 0x000000ab02027211 */ /* 0x000fe200008f2c03 */
[----:B------:R1:W-:Y:S01]  /*56e0*/  LDGSTS.E.BYPASS.LTC128B.128 [R221+0x8800], desc[UR16][R168.64] ;  /* 0x08800000a8dd7fae */ /* 0x0003e2000b981a10 */
[----:B------:R-:W-:Y:S02]  /*56f0*/  LEA R172, P1, R177, R220, 0x1 ;  /* 0x000000dcb1ac7211 */ /* 0x000fe400078208ff */
[-C--:B------:R-:W-:Y:S01]  /*5700*/  LEA.HI.X R171, R175, R218.reuse, R2, 0x1, P0 ;  /* 0x000000daafab7211 */ /* 0x080fe200000f0c02 */
[----:B------:R1:W-:Y:S01]  /*5710*/  LDGSTS.E.BYPASS.LTC128B.128 [R221+0xa800], desc[UR16][R168.64+0x80] ;  /* 0x0a800080a8dd7fae */ /* 0x0003e2000b981a10 */
[----:B------:R-:W-:Y:S03]  /*5720*/  LEA.HI.X R173, R177, R218, R166, 0x1, P1 ;  /* 0x000000dab1ad7211 */ /* 0x000fe600008f0ca6 */
        /* <DEDUP_REMOVED lines=10> */
[----:B------:R-:W0:Y:S01]  /*57d0*/  LDGDEPBAR ;  /* 0x00000000000079af */ /* 0x000e220000000000 */
[----:B------:R-:W-:Y:S05]  /*57e0*/  BRA `(.L_x_24) ;  /* 0x0000001000007947 */ /* 0x000fea0003800000 */
.L_x_23:
[----:B------:R-:W-:Y:S04]  /*57f0*/  DEPBAR.LE SB0, 0x0 ;  /* 0x000080000000791a */ /* 0x000fe80000000000 */
[----:B------:R-:W-:Y:S01]  /*5800*/  BAR.SYNC.DEFER_BLOCKING 0x0 ;  /* 0x0000000000007b1d */ /* 0x000fe20000010000 */
[----:B------:R-:W-:Y:S01]  /*5810*/  IADD3 R204, P0, PT, R226, UR11, RZ ;  /* 0x0000000be2cc7c10 */ /* 0x000fe2000ff1e0ff */
[----:B------:R-:W-:Y:S03]  /*5820*/  UISETP.NE.AND UP0, UPT, UR18, -0x1, UPT ;  /* 0xffffffff1200788c */ /* 0x000fe6000bf05270 */
[----:B------:R-:W-:Y:S02]  /*5830*/  IADD3.X R205, PT, PT, R227, UR10, RZ, P0, !PT ;  /* 0x0000000ae3cd7c10 */ /* 0x000fe400087fe4ff */
[----:B------:R-:W-:Y:S04]  /*5840*/  IADD3 R166, P0, PT, R204, UR26, RZ ;  /* 0x0000001acca67c10 */ /* 0x000fe8000ff1e0ff */
[----:B------:R-:W-:Y:S02]  /*5850*/  IADD3.X R167, PT, PT, R205, UR12, RZ, P0, !PT ;  /* 0x0000000ccda77c10 */ /* 0x000fe400087fe4ff */
[----:B------:R-:W-:Y:S04]  /*5860*/  IADD3 R2, P0, PT, R166, UR26, RZ ;  /* 0x0000001aa6027c10 */ /* 0x000fe8000ff1e0ff */
[----:B------:R-:W-:Y:S01]  /*5870*/  IADD3.X R3, PT, PT, R167, UR12, RZ, P0, !PT ;  /* 0x0000000ca7037c10 */ /* 0x000fe200087fe4ff */
[----:B------:R-:W-:Y:S01]  /*5880*/  @!PT LDS RZ, [RZ] ;  /* 0x00000000fffff984 */ /* 0x000fe20000000800 */
[----:B------:R-:W-:Y:S01]  /*5890*/  @!PT LDS RZ, [RZ] ;  /* 0x00000000fffff984 */ /* 0x000fe20000000800 */
[----:B------:R-:W-:Y:S01]  /*58a0*/  @!PT LDS RZ, [RZ] ;  /* 0x00000000fffff984 */ /* 0x000fe20000000800 */
[----:B------:R-:W-:Y:S04]  /*58b0*/  LDGSTS.E.BYPASS.LTC128B.128 [R221+0x10000], desc[UR16][R226.64] ;  /* 0x10000000e2dd7fae */ /* 0x000fe8000b981a10 */
[----:B------:R-:W-:Y:S04]  /*58c0*/  LDGSTS.E.BYPASS.LTC128B.128 [R221+0x12000], desc[UR16][R226.64+0x80] ;  /* 0x12000080e2dd7fae */ /* 0x000fe8000b981a10 */
[----:B------:R-:W-:Y:S04]  /*58d0*/  LDGSTS.E.BYPASS.LTC128B.128 [R221+0x14000], desc[UR16][R226.64+0x100] ;  /* 0x14000100e2dd7fae */ /* 0x000fe8000b981a10 */
[----:B------:R-:W-:Y:S04]  /*58e0*/  LDGSTS.E.BYPASS.LTC128B.128 [R221+0x16000], desc[UR16][R226.64+0x180] ;  /* 0x16000180e2dd7fae */ /* 0x000fe8000b981a10 */
[----:B------:R-:W-:Y:S04]  /*58f0*/  LDGSTS.E.BYPASS.LTC128B.128 [R221+0x10800], desc[UR16][R204.64] ;  /* 0x10800000ccdd7fae */ /* 0x000fe8000b981a10 */
[----:B------:R-:W-:Y:S04]  /*5900*/  LDGSTS.E.BYPASS.LTC128B.128 [R221+0x12800], desc[UR16][R204.64+0x80] ;  /* 0x12800080ccdd7fae */ /* 0x000fe8000b981a10 */
[----:B------:R-:W-:Y:S04]  /*5910*/  LDGSTS.E.BYPASS.LTC128B.128 [R221+0x14800], desc[UR16][R204.64+0x100] ;  /* 0x14800100ccdd7fae */ /* 0x000fe8000b981a10 */
[----:B------:R1:W-:Y:S04]  /*5920*/  LDGSTS.E.BYPASS.LTC128B.128 [R221+0x16800], desc[UR16][R204.64+0x180] ;  /* 0x16800180ccdd7fae */ /* 0x0003e8000b981a10 */
        /* <DEDUP_REMOVED lines=8> */
[----:B------:R-:W-:Y:S04]  /*59b0*/  LDSM.16.M88.4 R168, [R219] ;  /* 0x00000000dba8783b */ /* 0x000fe80000000200 */
[----:B------:R-:W3:Y:S04]  /*59c0*/  LDSM.16.M88.4 R172, [R214+UR5+0x8000] ;  /* 0x00800005d6ac783b */ /* 0x000ee80008000200 */
[----:B------:R-:W4:Y:S04]  /*59d0*/  LDSM.16.M88.4 R176, [R214+UR5+0x8800] ;  /* 0x00880005d6b0783b */ /* 0x000f280008000200 */
[----:B------:R-:W5:Y:S04]  /*59e0*/  LDSM.16.M88.4 R180, [R214+UR5+0x9000] ;  /* 0x00900005d6b4783b */ /* 0x000f680008000200 */
[----:B------:R-:W0:Y:S04]  /*59f0*/  LDGDEPBAR ;  /* 0x00000000000079af */ /* 0x000e280000000000 */
[----:B------:R-:W2:Y:S04]  /*5a00*/  LDSM.16.M88.4 R184, [R214+UR5+0x9800] ;  /* 0x00980005d6b8783b */ /* 0x000ea80008000200 */
[----:B------:R-:W-:Y:S04]  /*5a10*/  LDSM.16.M88.4 R188, [R215] ;  /* 0x00000000d7bc783b */ /* 0x000fe80000000200 */
[----:B------:R-:W2:Y:S04]  /*5a20*/  LDSM.16.M88.4 R192, [R210+0x8000] ;  /* 0x00800000d2c0783b */ /* 0x000ea80000000200 */
[----:B------:R-:W-:Y:S04]  /*5a30*/  LDSM.16.M88.4 R196, [R210+0x9000] ;  /* 0x00900000d2c4783b */ /* 0x000fe80000000200 */
[----:B------:R-:W-:Y:S04]  /*5a40*/  LDSM.16.M88.4 R200, [R210+0x9800] ;  /* 0x00980000d2c8783b */ /* 0x000fe80000000200 */
[----:B-1----:R-:W-:Y:S01]  /*5a50*/  LDSM.16.M88.4 R204, [R214+UR5+0xa000] ;  /* 0x00a00005d6cc783b */ /* 0x002fe20008000200 */
[C---:B---3--:R-:W-:Y:S08]  /*5a60*/  HMMA.16816.F32 R4, R168.reuse, R172, RZ ;  /* 0x000000aca804723c */ /* 0x048ff000000018ff */
[C---:B------:R-:W-:Y:S01]  /*5a70*/  HMMA.16816.F32 R8, R168.reuse, R174, RZ ;  /* 0x000000aea808723c */ /* 0x040fe200000018ff */
[----:B------:R-:W1:Y:S07]  /*5a80*/  LDSM.16.M88.4 R172, [R210+0x8800] ;  /* 0x00880000d2ac783b */ /* 0x000e6e0000000200 */
[C---:B----4-:R-:W-:Y:S08]  /*5a90*/  HMMA.16816.F32 R12, R168.reuse, R176, RZ ;  /* 0x000000b0a80c723c */ /* 0x050ff000000018ff */
[C---:B------:R-:W-:Y:S01]  /*5aa0*/  HMMA.16816.F32 R16, R168.reuse, R178, RZ ;  /* 0x000000b2a810723c */ /* 0x040fe200000018ff */
[----:B------:R-:W-:Y:S07]  /*5ab0*/  LDSM.16.M88.4 R176, [R217] ;  /* 0x00000000d9b0783b */ /* 0x000fee0000000200 */
[C---:B-----5:R-:W-:Y:S08]  /*5ac0*/  HMMA.16816.F32 R20, R168.reuse, R180, RZ ;  /* 0x000000b4a814723c */ /* 0x060ff000000018ff */
[C---:B------:R-:W-:Y:S01]  /*5ad0*/  HMMA.16816.F32 R24, R168.reuse, R182, RZ ;  /* 0x000000b6a818723c */ /* 0x040fe200000018ff */
[----:B------:R-:W3:Y:S07]  /*5ae0*/  LDSM.16.M88.4 R180, [R213+0x8000] ;  /* 0x00800000d5b4783b */ /* 0x000eee0000000200 */
[C---:B--2---:R-:W-:Y:S08]  /*5af0*/  HMMA.16816.F32 R28, R168.reuse, R184, RZ ;  /* 0x000000b8a81c723c */ /* 0x044ff000000018ff */
[----:B------:R-:W-:Y:S01]  /*5b00*/  HMMA.16816.F32 R32, R168, R186, RZ ;  /* 0x000000baa820723c */ /* 0x000fe200000018ff */
[----:B------:R-:W2:Y:S04]  /*5b10*/  LDSM.16.M88.4 R168, [R213+0x8800] ;  /* 0x00880000d5a8783b */ /* 0x000ea80000000200 */
[----:B------:R-:W4:Y:S03]  /*5b20*/  LDSM.16.M88.4 R184, [R213+0x9000] ;  /* 0x00900000d5b8783b */ /* 0x000f260000000200 */
[C---:B------:R-:W-:Y:S08]  /*5b30*/  HMMA.16816.F32 R4, R188.reuse, R192, R4 ;  /* 0x000000c0bc04723c */ /* 0x040ff00000001804 */
[C---:B------:R-:W-:Y:S01]  /*5b40*/  HMMA.16816.F32 R8, R188.reuse, R194, R8 ;  /* 0x000000c2bc08723c */ /* 0x040fe20000001808 */
[----:B------:R-:W-:Y:S07]  /*5b50*/  LDSM.16.M88.4 R192, [R216] ;  /* 0x00000000d8c0783b */ /* 0x000fee0000000200 */
[C---:B-1----:R-:W-:Y:S08]  /*5b60*/  HMMA.16816.F32 R12, R188.reuse, R172, R12 ;  /* 0x000000acbc0c723c */ /* 0x042ff0000000180c */
[C---:B------:R-:W-:Y:S01]  /*5b70*/  HMMA.16816.F32 R16, R188.reuse, R174, R16 ;  /* 0x000000aebc10723c */ /* 0x040fe20000001810 */
[----:B------:R-:W1:Y:S07]  /*5b80*/  LDSM.16.M88.4 R172, [R213+0x9800] ;  /* 0x00980000d5ac783b */ /* 0x000e6e0000000200 */
[C---:B------:R-:W-:Y:S08]  /*5b90*/  HMMA.16816.F32 R20, R188.reuse, R196, R20 ;  /* 0x000000c4bc14723c */ /* 0x040ff00000001814 */
[C---:B------:R-:W-:Y:S01]  /*5ba0*/  HMMA.16816.F32 R24, R188.reuse, R198, R24 ;  /* 0x000000c6bc18723c */ /* 0x040fe20000001818 */
[----:B------:R-:W5:Y:S07]  /*5bb0*/  LDSM.16.M88.4 R196, [R211+0x8000] ;  /* 0x00800000d3c4783b */ /* 0x000f6e0000000200 */
[C---:B------:R-:W-:Y:S08]  /*5bc0*/  HMMA.16816.F32 R28, R188.reuse, R200, R28 ;  /* 0x000000c8bc1c723c */ /* 0x040ff0000000181c */
[----:B------:R-:W-:Y:S01]  /*5bd0*/  HMMA.16816.F32 R32, R188, R202, R32 ;  /* 0x000000cabc20723c */ /* 0x000fe20000001820 */
[----:B------:R-:W5:Y:S04]  /*5be0*/  LDSM.16.M88.4 R188, [R211+0x8800] ;  /* 0x00880000d3bc783b */ /* 0x000f680000000200 */
[----:B------:R-:W-:Y:S03]  /*5bf0*/  LDSM.16.M88.4 R200, [R219+0x2000] ;  /* 0x00200000dbc8783b */ /* 0x000fe60000000200 */
[C---:B---3--:R-:W-:Y:S08]  /*5c00*/  HMMA.16816.F32 R4, R176.reuse, R180, R4 ;  /* 0x000000b4b004723c */ /* 0x048ff00000001804 */
[C---:B------:R-:W-:Y:S01]  /*5c10*/  HMMA.16816.F32 R8, R176.reuse, R182, R8 ;  /* 0x000000b6b008723c */ /* 0x040fe20000001808 */
[----:B------:R-:W-:Y:S07]  /*5c20*/  LDSM.16.M88.4 R180, [R211+0x9800] ;  /* 0x00980000d3b4783b */ /* 0x000fee0000000200 */
[C---:B--2---:R-:W-:Y:S08]  /*5c30*/  HMMA.16816.F32 R12, R176.reuse, R168, R12 ;  /* 0x000000a8b00c723c */ /* 0x044ff0000000180c */
[C---:B------:R-:W-:Y:S01]  /*5c40*/  HMMA.16816.F32 R16, R176.reuse, R170, R16 ;  /* 0x000000aab010723c */ /* 0x040fe20000001810 */
[----:B------:R-:W2:Y:S07]  /*5c50*/  LDSM.16.M88.4 R168, [R211+0x9000] ;  /* 0x00900000d3a8783b */ /* 0x000eae0000000200 */
[C---:B----4-:R-:W-:Y:S08]  /*5c60*/  HMMA.16816.F32 R20, R176.reuse, R184, R20 ;  /* 0x000000b8b014723c */ /* 0x050ff00000001814 */
[C---:B------:R-:W-:Y:S01]  /*5c70*/  HMMA.16816.F32 R24, R176.reuse, R186, R24 ;  /* 0x000000bab018723c */ /* 0x040fe20000001818 */
[----:B------:R-:W-:Y:S07]  /*5c80*/  LDSM.16.M88.4 R184, [R214+UR5+0xb800] ;  /* 0x00b80005d6b8783b */ /* 0x000fee0008000200 */
[C---:B-1----:R-:W-:Y:S08]  /*5c90*/  HMMA.16816.F32 R28, R176.reuse, R172, R28 ;  /* 0x000000acb01c723c */ /* 0x042ff0000000181c */
[----:B------:R-:W-:Y:S01]  /*5ca0*/  HMMA.16816.F32 R32, R176, R174, R32 ;  /* 0x000000aeb020723c */ /* 0x000fe20000001820 */
[----:B------:R-:W1:Y:S04]  /*5cb0*/  LDSM.16.M88.4 R172, [R214+UR5+0xa800] ;  /* 0x00a80005d6ac783b */ /* 0x000e680008000200 */
[----:B------:R-:W3:Y:S03]  /*5cc0*/  LDSM.16.M88.4 R176, [R214+UR5+0xb000] ;  /* 0x00b00005d6b0783b */ /* 0x000ee60008000200 */
[C---:B-----5:R-:W-:Y:S08]  /*5cd0*/  HMMA.16816.F32 R4, R192.reuse, R196, R4 ;  /* 0x000000c4c004723c */ /* 0x060ff00000001804 */
[C---:B------:R-:W-:Y:S01]  /*5ce0*/  HMMA.16816.F32 R8, R192.reuse, R198, R8 ;  /* 0x000000c6c008723c */ /* 0x040fe20000001808 */
[----:B------:R-:W-:Y:S07]  /*5cf0*/  LDSM.16.M88.4 R196, [R216+0x2000] ;  /* 0x00200000d8c4783b */ /* 0x000fee0000000200 */
[C---:B------:R-:W-:Y:S08]  /*5d00*/  HMMA.16816.F32 R12, R192.reuse, R188, R12 ;  /* 0x000000bcc00c723c */ /* 0x040ff0000000180c */
[C---:B------:R-:W-:Y:S01]  /*5d10*/  HMMA.16816.F32 R16, R192.reuse, R190, R16 ;  /* 0x000000bec010723c */ /* 0x040fe20000001810 */
[----:B------:R-:W-:Y:S07]  /*5d20*/  LDSM.16.M88.4 R188, [R210+0xb000] ;  /* 0x00b00000d2bc783b */ /* 0x000fee0000000200 */
[C---:B--2---:R-:W-:Y:S08]  /*5d30*/  HMMA.16816.F32 R20, R192.reuse, R168, R20 ;  /* 0x000000a8c014723c */ /* 0x044ff00000001814 */
[C---:B------:R-:W-:Y:S01]  /*5d40*/  HMMA.16816.F32 R24, R192.reuse, R170, R24 ;  /* 0x000000aac018723c */ /* 0x040fe20000001818 */
[----:B------:R-:W-:Y:S07]  /*5d50*/  LDSM.16.M88.4 R168, [R215+0x2000] ;  /* 0x00200000d7a8783b */ /* 0x000fee0000000200 */
[C---:B------:R-:W-:Y:S08]  /*5d60*/  HMMA.16816.F32 R28, R192.reuse, R180, R28 ;  /* 0x000000b4c01c723c */ /* 0x040ff0000000181c */
[----:B------:R-:W-:Y:S01]  /*5d70*/  HMMA.16816.F32 R32, R192, R182, R32 ;  /* 0x000000b6c020723c */ /* 0x000fe20000001820 */
[----:B------:R-:W2:Y:S04]  /*5d80*/  LDSM.16.M88.4 R180, [R210+0xa000] ;  /* 0x00a00000d2b4783b */ /* 0x000ea80000000200 */
[----:B------:R-:W-:Y:S03]  /*5d90*/  LDSM.16.M88.4 R192, [R213+0xa000] ;  /* 0x00a00000d5c0783b */ /* 0x000fe60000000200 */
[C---:B------:R-:W-:Y:S08]  /*5da0*/  HMMA.16816.F32 R4, R200.reuse, R204, R4 ;  /* 0x000000ccc804723c */ /* 0x040ff00000001804 */
[C---:B------:R-:W-:Y:S01]  /*5db0*/  HMMA.16816.F32 R8, R200.reuse, R206, R8 ;  /* 0x000000cec808723c */ /* 0x040fe20000001808 */
[----:B------:R-:W-:Y:S07]  /*5dc0*/  LDSM.16.M88.4 R204, [R211+0xa800] ;  /* 0x00a80000d3cc783b */ /* 0x000fee0000000200 */
[C---:B-1----:R-:W-:Y:S08]  /*5dd0*/  HMMA.16816.F32 R12, R200.reuse, R172, R12 ;  /* 0x000000acc80c723c */ /* 0x042ff0000000180c */
[C---:B------:R-:W-:Y:S01]  /*5de0*/  HMMA.16816.F32 R16, R200.reuse, R174, R16 ;  /* 0x000000aec810723c */ /* 0x040fe20000001810 */
[----:B------:R-:W1:Y:S07]  /*5df0*/  LDSM.16.M88.4 R172, [R210+0xa800] ;  /* 0x00a80000d2ac783b */ /* 0x000e6e0000000200 */
[C---:B---3--:R-:W-:Y:S08]  /*5e00*/  HMMA.16816.F32 R20, R200.reuse, R176, R20 ;  /* 0x000000b0c814723c */ /* 0x048ff00000001814 */
[C---:B------:R-:W-:Y:S01]  /*5e10*/  HMMA.16816.F32 R24, R200.reuse, R178, R24 ;  /* 0x000000b2c818723c */ /* 0x040fe20000001818 */
[----:B------:R-:W3:Y:S07]  /*5e20*/  LDSM.16.M88.4 R176, [R210+0xb800] ;  /* 0x00b80000d2b0783b */ /* 0x000eee0000000200 */
[C---:B------:R-:W-:Y:S08]  /*5e30*/  HMMA.16816.F32 R28, R200.reuse, R184, R28 ;  /* 0x000000b8c81c723c */ /* 0x040ff0000000181c */
[----:B------:R-:W-:Y:S01]  /*5e40*/  HMMA.16816.F32 R32, R200, R186, R32 ;  /* 0x000000bac820723c */ /* 0x000fe20000001820 */
[----:B------:R-:W4:Y:S04]  /*5e50*/  LDSM.16.M88.4 R184, [R217+0x2000] ;  /* 0x00200000d9b8783b */ /* 0x000f280000000200 */
[----:B------:R-:W-:Y:S03]  /*5e60*/  LDSM.16.M88.4 R200, [R211+0xa000] ;  /* 0x00a00000d3c8783b */ /* 0x000fe60000000200 */
[C---:B--2---:R-:W-:Y:S08]  /*5e70*/  HMMA.16816.F32 R4, R168.reuse, R180, R4 ;  /* 0x000000b4a804723c */ /* 0x044ff00000001804 */
[C---:B------:R-:W-:Y:S01]  /*5e80*/  HMMA.16816.F32 R8, R168.reuse, R182, R8 ;  /* 0x000000b6a808723c */ /* 0x040fe20000001808 */
[----:B------:R-:W2:Y:S07]  /*5e90*/  LDSM.16.M88.4 R180, [R213+0xa800] ;  /* 0x00a80000d5b4783b */ /* 0x000eae0000000200 */
[C---:B-1----:R-:W-:Y:S08]  /*5ea0*/  HMMA.16816.F32 R12, R168.reuse, R172, R12 ;  /* 0x000000aca80c723c */ /* 0x042ff0000000180c */
[C---:B------:R-:W-:Y:S01]  /*5eb0*/  HMMA.16816.F32 R16, R168.reuse, R174, R16 ;  /* 0x000000aea810723c */ /* 0x040fe20000001810 */
[----:B------:R-:W1:Y:S07]  /*5ec0*/  LDSM.16.M88.4 R172, [R213+0xb000] ;  /* 0x00b00000d5ac783b */ /* 0x000e6e0000000200 */
[C---:B------:R-:W-:Y:S08]  /*5ed0*/  HMMA.16816.F32 R20, R168.reuse, R188, R20 ;  /* 0x000000bca814723c */ /* 0x040ff00000001814 */
[C---:B------:R-:W-:Y:S01]  /*5ee0*/  HMMA.16816.F32 R24, R168.reuse, R190, R24 ;  /* 0x000000bea818723c */ /* 0x040fe20000001818 */
[----:B------:R-:W5:Y:S07]  /*5ef0*/  LDSM.16.M88.4 R188, [R213+0xb800] ;  /* 0x00b80000d5bc783b */ /* 0x000f6e0000000200 */
[C---:B---3--:R-:W-:Y:S08]  /*5f00*/  HMMA.16816.F32 R28, R168.reuse, R176, R28 ;  /* 0x000000b0a81c723c */ /* 0x048ff0000000181c */
[----:B------:R-:W-:Y:S01]  /*5f10*/  HMMA.16816.F32 R32, R168, R178, R32 ;  /* 0x000000b2a820723c */ /* 0x000fe20000001820 */
[----:B------:R-:W3:Y:S04]  /*5f20*/  LDSM.16.M88.4 R168, [R211+0xb000] ;  /* 0x00b00000d3a8783b */ /* 0x000ee80000000200 */
[----:B------:R-:W3:Y:S03]  /*5f30*/  LDSM.16.M88.4 R176, [R211+0xb800] ;  /* 0x00b80000d3b0783b */ /* 0x000ee60000000200 */
[C---:B----4-:R-:W-:Y:S08]  /*5f40*/  HMMA.16816.F32 R4, R184.reuse, R192, R4 ;  /* 0x000000c0b804723c */ /* 0x050ff00000001804 */
[C---:B------:R-:W-:Y:S01]  /*5f50*/  HMMA.16816.F32 R8, R184.reuse, R194, R8 ;  /* 0x000000c2b808723c */ /* 0x040fe20000001808 */
[----:B------:R-:W-:Y:S07]  /*5f60*/  LDSM.16.M88.4 R192, [R210+0xc000] ;  /* 0x00c00000d2c0783b */ /* 0x000fee0000000200 */
[C---:B--2---:R-:W-:Y:S08]  /*5f70*/  HMMA.16816.F32 R12, R184.reuse, R180, R12 ;  /* 0x000000b4b80c723c */ /* 0x044ff0000000180c */
[C---:B------:R-:W-:Y:S01]  /*5f80*/  HMMA.16816.F32 R16, R184.reuse, R182, R16 ;  /* 0x000000b6b810723c */ /* 0x040fe20000001810 */
[----:B------:R-:W-:Y:S07]  /*5f90*/  LDSM.16.M88.4 R180, [R214+UR5+0xc000] ;  /* 0x00c00005d6b4783b */ /* 0x000fee0008000200 */
[C---:B-1----:R-:W-:Y:S08]  /*5fa0*/  HMMA.16816.F32 R20, R184.reuse, R172, R20 ;  /* 0x000000acb814723c */ /* 0x042ff00000001814 */
[C---:B------:R-:W-:Y:S01]  /*5fb0*/  HMMA.16816.F32 R24, R184.reuse, R174, R24 ;  /* 0x000000aeb818723c */ /* 0x040fe20000001818 */
[----:B------:R-:W1:Y:S07]  /*5fc0*/  LDSM.16.M88.4 R172, [R219+0x4000] ;  /* 0x00400000dbac783b */ /* 0x000e6e0000000200 */
[C---:B-----5:R-:W-:Y:S08]  /*5fd0*/  HMMA.16816.F32 R28, R184.reuse, R188, R28 ;  /* 0x000000bcb81c723c */ /* 0x060ff0000000181c */
[----:B------:R-:W-:Y:S01]  /*5fe0*/  HMMA.16816.F32 R32, R184, R190, R32 ;  /* 0x000000beb820723c */ /* 0x000fe20000001820 */
[----:B------:R-:W2:Y:S04]  /*5ff0*/  LDSM.16.M88.4 R184, [R214+UR5+0xc800] ;  /* 0x00c80005d6b8783b */ /* 0x000ea80008000200 */
[----:B------:R-:W4:Y:S03]  /*6000*/  LDSM.16.M88.4 R188, [R214+UR5+0xd000] ;  /* 0x00d00005d6bc783b */ /* 0x000f260008000200 */
[C---:B------:R-:W-:Y:S08]  /*6010*/  HMMA.16816.F32 R4, R196.reuse, R200, R4 ;  /* 0x000000c8c404723c */ /* 0x040ff00000001804 */
[C---:B------:R-:W-:Y:S01]  /*6020*/  HMMA.16816.F32 R8, R196.reuse, R202, R8 ;  /* 0x000000cac408723c */ /* 0x040fe20000001808 */
[----:B------:R-:W-:Y:S07]  /*6030*/  LDSM.16.M88.4 R200, [R211+0xc000] ;  /* 0x00c00000d3c8783b */ /* 0x000fee0000000200 */
[C---:B------:R-:W-:Y:S08]  /*6040*/  HMMA.16816.F32 R12, R196.reuse, R204, R12 ;  /* 0x000000ccc40c723c */ /* 0x040ff0000000180c */
[C---:B------:R-:W-:Y:S01]  /*6050*/  HMMA.16816.F32 R16, R196.reuse, R206, R16 ;  /* 0x000000cec410723c */ /* 0x040fe20000001810 */
[----:B------:R-:W-:Y:S07]  /*6060*/  LDSM.16.M88.4 R204, [R210+0xe800] ;  /* 0x00e80000d2cc783b */ /* 0x000fee0000000200 */
[C---:B---3--:R-:W-:Y:S08]  /*6070*/  HMMA.16816.F32 R20, R196.reuse, R168, R20 ;  /* 0x000000a8c414723c */ /* 0x048ff00000001814 */
[C---:B------:R-:W-:Y:S01]  /*6080*/  HMMA.16816.F32 R24, R196.reuse, R170, R24 ;  /* 0x000000aac418723c */ /* 0x040fe20000001818 */
[----:B------:R-:W3:Y:S07]  /*6090*/  LDSM.16.M88.4 R168, [R214+UR5+0xd800] ;  /* 0x00d80005d6a8783b */ /* 0x000eee0008000200 */
[C---:B------:R-:W-:Y:S08]  /*60a0*/  HMMA.16816.F32 R28, R196.reuse, R176, R28 ;  /* 0x000000b0c41c723c */ /* 0x040ff0000000181c */
[----:B------:R-:W-:Y:S01]  /*60b0*/  HMMA.16816.F32 R32, R196, R178, R32 ;  /* 0x000000b2c420723c */ /* 0x000fe20000001820 */
[----:B------:R-:W5:Y:S04]  /*60c0*/  LDSM.16.M88.4 R176, [R215+0x4000] ;  /* 0x00400000d7b0783b */ /* 0x000f680000000200 */
[----:B------:R-:W-:Y:S03]  /*60d0*/  LDSM.16.M88.4 R196, [R216+0x4000] ;  /* 0x00400000d8c4783b */ /* 0x000fe60000000200 */
[C---:B-1----:R-:W-:Y:S08]  /*60e0*/  HMMA.16816.F32 R4, R172.reuse, R180, R4 ;  /* 0x000000b4ac04723c */ /* 0x042ff00000001804 */
[C---:B------:R-:W-:Y:S01]  /*60f0*/  HMMA.16816.F32 R8, R172.reuse, R182, R8 ;  /* 0x000000b6ac08723c */ /* 0x040fe20000001808 */
[----:B------:R-:W1:Y:S07]  /*6100*/  LDSM.16.M88.4 R180, [R210+0xc800] ;  /* 0x00c80000d2b4783b */ /* 0x000e6e0000000200 */
[C---:B--2---:R-:W-:Y:S08]  /*6110*/  HMMA.16816.F32 R12, R172.reuse, R184, R12 ;  /* 0x000000b8ac0c723c */ /* 0x044ff0000000180c */
[C---:B------:R-:W-:Y:S01]  /*6120*/  HMMA.16816.F32 R16, R172.reuse, R186, R16 ;  /* 0x000000baac10723c */ /* 0x040fe20000001810 */
[----:B------:R-:W2:Y:S07]  /*6130*/  LDSM.16.M88.4 R184, [R210+0xd000] ;  /* 0x00d00000d2b8783b */ /* 0x000eae0000000200 */
[C---:B----4-:R-:W-:Y:S08]  /*6140*/  HMMA.16816.F32 R20, R172.reuse, R188, R20 ;  /* 0x000000bcac14723c */ /* 0x050ff00000001814 */
[C---:B------:R-:W-:Y:S01]  /*6150*/  HMMA.16816.F32 R24, R172.reuse, R190, R24 ;  /* 0x000000beac18723c */ /* 0x040fe20000001818 */
[----:B------:R-:W4:Y:S07]  /*6160*/  LDSM.16.M88.4 R188, [R210+0xd800] ;  /* 0x00d80000d2bc783b */ /* 0x000f2e0000000200 */
[C---:B---3--:R-:W-:Y:S08]  /*6170*/  HMMA.16816.F32 R28, R172.reuse, R168, R28 ;  /* 0x000000a8ac1c723c */ /* 0x048ff0000000181c */
[----:B------:R-:W-:Y:S01]  /*6180*/  HMMA.16816.F32 R32, R172, R170, R32 ;  /* 0x000000aaac20723c */ /* 0x000fe20000001820 */
[----:B------:R-:W-:Y:S04]  /*6190*/  LDSM.16.M88.4 R168, [R217+0x4000] ;  /* 0x00400000d9a8783b */ /* 0x000fe80000000200 */
[----:B------:R-:W3:Y:S03]  /*61a0*/  LDSM.16.M88.4 R172, [R213+0xc000] ;  /* 0x00c00000d5ac783b */ /* 0x000ee60000000200 */
[C---:B-----5:R-:W-:Y:S08]  /*61b0*/  HMMA.16816.F32 R4, R176.reuse, R192, R4 ;  /* 0x000000c0b004723c */ /* 0x060ff00000001804 */
[C---:B------:R-:W-:Y:S01]  /*61c0*/  HMMA.16816.F32 R8, R176.reuse, R194, R8 ;  /* 0x000000c2b008723c */ /* 0x040fe20000001808 */
[----:B------:R-:W5:Y:S07]  /*61d0*/  LDSM.16.M88.4 R192, [R213+0xc800] ;  /* 0x00c80000d5c0783b */ /* 0x000f6e0000000200 */
[C---:B-1----:R-:W-:Y:S08]  /*61e0*/  HMMA.16816.F32 R12, R176.reuse, R180, R12 ;  /* 0x000000b4b00c723c */ /* 0x042ff0000000180c */
[C---:B------:R-:W-:Y:S01]  /*61f0*/  HMMA.16816.F32 R16, R176.reuse, R182, R16 ;  /* 0x000000b6b010723c */ /* 0x040fe20000001810 */
[----:B------:R-:W1:Y:S07]  /*6200*/  LDSM.16.M88.4 R180, [R213+0xd000] ;  /* 0x00d00000d5b4783b */ /* 0x000e6e0000000200 */
[C---:B--2---:R-:W-:Y:S08]  /*6210*/  HMMA.16816.F32 R20, R176.reuse, R184, R20 ;  /* 0x000000b8b014723c */ /* 0x044ff00000001814 */
[C---:B------:R-:W-:Y:S01]  /*6220*/  HMMA.16816.F32 R24, R176.reuse, R186, R24 ;  /* 0x000000bab018723c */ /* 0x040fe20000001818 */
[----:B------:R-:W2:Y:S07]  /*6230*/  LDSM.16.M88.4 R184, [R213+0xd800] ;  /* 0x00d80000d5b8783b */ /* 0x000eae0000000200 */
[C---:B----4-:R-:W-:Y:S08]  /*6240*/  HMMA.16816.F32 R28, R176.reuse, R188, R28 ;  /* 0x000000bcb01c723c */ /* 0x050ff0000000181c */
[----:B------:R-:W-:Y:S01]  /*6250*/  HMMA.16816.F32 R32, R176, R190, R32 ;  /* 0x000000beb020723c */ /* 0x000fe20000001820 */
[----:B------:R-:W-:Y:S04]  /*6260*/  LDSM.16.M88.4 R176, [R211+0xd000] ;  /* 0x00d00000d3b0783b */ /* 0x000fe80000000200 */
[----:B------:R-:W-:Y:S03]  /*6270*/  LDSM.16.M88.4 R188, [R211+0xd800] ;  /* 0x00d80000d3bc783b */ /* 0x000fe60000000200 */
[C---:B---3--:R-:W-:Y:S08]  /*6280*/  HMMA.16816.F32 R4, R168.reuse, R172, R4 ;  /* 0x000000aca804723c */ /* 0x048ff00000001804 */
[C---:B------:R-:W-:Y:S01]  /*6290*/  HMMA.16816.F32 R8, R168.reuse, R174, R8 ;  /* 0x000000aea808723c */ /* 0x040fe20000001808 */
[----:B------:R-:W3:Y:S07]  /*62a0*/  LDSM.16.M88.4 R172, [R211+0xc800] ;  /* 0x00c80000d3ac783b */ /* 0x000eee0000000200 */
[C---:B-----5:R-:W-:Y:S08]  /*62b0*/  HMMA.16816.F32 R12, R168.reuse, R192, R12 ;  /* 0x000000c0a80c723c */ /* 0x060ff0000000180c */
[C---:B------:R-:W-:Y:S01]  /*62c0*/  HMMA.16816.F32 R16, R168.reuse, R194, R16 ;  /* 0x000000c2a810723c */ /* 0x040fe20000001810 */
[----:B------:R-:W-:Y:S07]  /*62d0*/  LDSM.16.M88.4 R192, [R214+UR5+0xf800] ;  /* 0x00f80005d6c0783b */ /* 0x000fee0008000200 */
[C---:B-1----:R-:W-:Y:S08]  /*62e0*/  HMMA.16816.F32 R20, R168.reuse, R180, R20 ;  /* 0x000000b4a814723c */ /* 0x042ff00000001814 */
[C---:B------:R-:W-:Y:S01]  /*62f0*/  HMMA.16816.F32 R24, R168.reuse, R182, R24 ;  /* 0x000000b6a818723c */ /* 0x040fe20000001818 */
[----:B------:R-:W-:Y:S07]  /*6300*/  LDSM.16.M88.4 R180, [R214+UR5+0xe000] ;  /* 0x00e00005d6b4783b */ /* 0x000fee0008000200 */
[C---:B--2---:R-:W-:Y:S08]  /*6310*/  HMMA.16816.F32 R28, R168.reuse, R184, R28 ;  /* 0x000000b8a81c723c */ /* 0x044ff0000000181c */
[----:B------:R-:W-:Y:S01]  /*6320*/  HMMA.16816.F32 R32, R168, R186, R32 ;  /* 0x000000baa820723c */ /* 0x000fe20000001820 */
[----:B------:R-:W1:Y:S04]  /*6330*/  LDSM.16.M88.4 R168, [R219+0x6000] ;  /* 0x00600000dba8783b */ /* 0x000e680000000200 */
[----:B------:R-:W-:Y:S03]  /*6340*/  LDSM.16.M88.4 R184, [R214+UR5+0xf000] ;  /* 0x00f00005d6b8783b */ /* 0x000fe60008000200 */
[C---:B------:R-:W-:Y:S08]  /*6350*/  HMMA.16816.F32 R4, R196.reuse, R200, R4 ;  /* 0x000000c8c404723c */ /* 0x040ff00000001804 */
[C---:B------:R-:W-:Y:S01]  /*6360*/  HMMA.16816.F32 R8, R196.reuse, R202, R8 ;  /* 0x000000cac408723c */ /* 0x040fe20000001808 */
[----:B------:R-:W-:Y:S07]  /*6370*/  LDSM.16.M88.4 R200, [R210+0xe000] ;  /* 0x00e00000d2c8783b */ /* 0x000fee0000000200 */
[C---:B---3--:R-:W-:Y:S08]  /*6380*/  HMMA.16816.F32 R12, R196.reuse, R172, R12 ;  /* 0x000000acc40c723c */ /* 0x048ff0000000180c */
[C---:B------:R-:W-:Y:S01]  /*6390*/  HMMA.16816.F32 R16, R196.reuse, R174, R16 ;  /* 0x000000aec410723c */ /* 0x040fe20000001810 */
[----:B------:R-:W2:Y:S07]  /*63a0*/  LDSM.16.M88.4 R172, [R214+UR5+0xe800] ;  /* 0x00e80005d6ac783b */ /* 0x000eae0008000200 */
[C---:B------:R-:W-:Y:S08]  /*63b0*/  HMMA.16816.F32 R20, R196.reuse, R176, R20 ;  /* 0x000000b0c414723c */ /* 0x040ff00000001814 */
[C---:B------:R-:W-:Y:S01]  /*63c0*/  HMMA.16816.F32 R24, R196.reuse, R178, R24 ;  /* 0x000000b2c418723c */ /* 0x040fe20000001818 */
[----:B------:R-:W3:Y:S07]  /*63d0*/  LDSM.16.M88.4 R176, [R215+0x6000] ;  /* 0x00600000d7b0783b */ /* 0x000eee0000000200 */
[C---:B------:R-:W-:Y:S08]  /*63e0*/  HMMA.16816.F32 R28, R196.reuse, R188, R28 ;  /* 0x000000bcc41c723c */ /* 0x040ff0000000181c */
[----:B------:R-:W-:Y:S01]  /*63f0*/  HMMA.16816.F32 R32, R196, R190, R32 ;  /* 0x000000bec420723c */ /* 0x000fe20000001820 */
[----:B------:R-:W4:Y:S04]  /*6400*/  LDSM.16.M88.4 R188, [R210+0xf000] ;  /* 0x00f00000d2bc783b */ /* 0x000f280000000200 */
[----:B------:R-:W-:Y:S03]  /*6410*/  LDSM.16.M88.4 R196, [R216+0x6000] ;  /* 0x00600000d8c4783b */ /* 0x000fe60000000200 */
[C---:B-1----:R-:W-:Y:S08]  /*6420*/  HMMA.16816.F32 R4, R168.reuse, R180, R4 ;  /* 0x000000b4a804723c */ /* 0x042ff00000001804 */
[C---:B------:R-:W-:Y:S01]  /*6430*/  HMMA.16816.F32 R8, R168.reuse, R182, R8 ;  /* 0x000000b6a808723c */ /* 0x040fe20000001808 */
[----:B------:R-:W1:Y:S07]  /*6440*/  LDSM.16.M88.4 R180, [R210+0xf800] ;  /* 0x00f80000d2b4783b */ /* 0x000e6e0000000200 */
[C---:B--2---:R-:W-:Y:S08]  /*6450*/  HMMA.16816.F32 R12, R168.reuse, R172, R12 ;  /* 0x000000aca80c723c */ /* 0x044ff0000000180c */
[C---:B------:R-:W-:Y:S01]  /*6460*/  HMMA.16816.F32 R16, R168.reuse, R174, R16 ;  /* 0x000000aea810723c */ /* 0x040fe20000001810 */
[----:B------:R-:W-:Y:S07]  /*6470*/  LDSM.16.M88.4 R172, [R213+0xe000] ;  /* 0x00e00000d5ac783b */ /* 0x000fee0000000200 */
[C---:B------:R-:W-:Y:S08]  /*6480*/  HMMA.16816.F32 R20, R168.reuse, R184, R20 ;  /* 0x000000b8a814723c */ /* 0x040ff00000001814 */
[C---:B------:R-:W-:Y:S01]  /*6490*/  HMMA.16816.F32 R24, R168.reuse, R186, R24 ;  /* 0x000000baa818723c */ /* 0x040fe20000001818 */
[----:B------:R-:W-:Y:S07]  /*64a0*/  LDSM.16.M88.4 R184, [R213+0xe800] ;  /* 0x00e80000d5b8783b */ /* 0x000fee0000000200 */
[C---:B------:R-:W-:Y:S08]  /*64b0*/  HMMA.16816.F32 R28, R168.reuse, R192, R28 ;  /* 0x000000c0a81c723c */ /* 0x040ff0000000181c */
[----:B------:R-:W-:Y:S01]  /*64c0*/  HMMA.16816.F32 R32, R168, R194, R32 ;  /* 0x000000c2a820723c */ /* 0x000fe20000001820 */
[----:B------:R-:W2:Y:S04]  /*64d0*/  LDSM.16.M88.4 R168, [R217+0x6000] ;  /* 0x00600000d9a8783b */ /* 0x000ea80000000200 */
[----:B------:R-:W-:Y:S03]  /*64e0*/  LDSM.16.M88.4 R192, [R213+0xf800] ;  /* 0x00f80000d5c0783b */ /* 0x000fe60000000200 */
[C---:B---3--:R-:W-:Y:S08]  /*64f0*/  HMMA.16816.F32 R4, R176.reuse, R200, R4 ;  /* 0x000000c8b004723c */ /* 0x048ff00000001804 */
[C---:B------:R-:W-:Y:S01]  /*6500*/  HMMA.16816.F32 R8, R176.reuse, R202, R8 ;  /* 0x000000cab008723c */ /* 0x040fe20000001808 */
[----:B------:R-:W-:Y:S07]  /*6510*/  LDSM.16.M88.4 R200, [R211+0xe000] ;  /* 0x00e00000d3c8783b */ /* 0x000fee0000000200 */
[C---:B------:R-:W-:Y:S08]  /*6520*/  HMMA.16816.F32 R12, R176.reuse, R204, R12 ;  /* 0x000000ccb00c723c */ /* 0x040ff0000000180c */
[C---:B------:R-:W-:Y:S08]  /*6530*/  HMMA.16816.F32 R16, R176.reuse, R206, R16 ;  /* 0x000000ceb010723c */ /* 0x040ff00000001810 */
[C---:B----4-:R-:W-:Y:S08]  /*6540*/  HMMA.16816.F32 R20, R176.reuse, R188, R20 ;  /* 0x000000bcb014723c */ /* 0x050ff00000001814 */
[C---:B------:R-:W-:Y:S01]  /*6550*/  HMMA.16816.F32 R24, R176.reuse, R190, R24 ;  /* 0x000000beb018723c */ /* 0x040fe20000001818 */
[----:B------:R-:W3:Y:S07]  /*6560*/  LDSM.16.M88.4 R188, [R213+0xf000] ;  /* 0x00f00000d5bc783b */ /* 0x000eee0000000200 */
[C---:B-1----:R-:W-:Y:S08]  /*6570*/  HMMA.16816.F32 R28, R176.reuse, R180, R28 ;  /* 0x000000b4b01c723c */ /* 0x042ff0000000181c */
[----:B------:R-:W-:Y:S01]  /*6580*/  HMMA.16816.F32 R32, R176, R182, R32 ;  /* 0x000000b6b020723c */ /* 0x000fe20000001820 */
[----:B------:R-:W1:Y:S04]  /*6590*/  LDSM.16.M88.4 R176, [R211+0xe800] ;  /* 0x00e80000d3b0783b */ /* 0x000e680000000200 */
[----:B------:R-:W4:Y:S03]  /*65a0*/  LDSM.16.M88.4 R180, [R211+0xf000] ;  /* 0x00f00000d3b4783b */ /* 0x000f260000000200 */
[C---:B--2---:R-:W-:Y:S08]  /*65b0*/  HMMA.16816.F32 R4, R168.reuse, R172, R4 ;  /* 0x000000aca804723c */ /* 0x044ff00000001804 */
[C---:B------:R-:W-:Y:S01]  /*65c0*/  HMMA.16816.F32 R8, R168.reuse, R174, R8 ;  /* 0x000000aea808723c */ /* 0x040fe20000001808 */
[----:B------:R-:W2:Y:S01]  /*65d0*/  LDSM.16.M88.4 R172, [R211+0xf800] ;  /* 0x00f80000d3ac783b */ /* 0x000ea20000000200 */
[----:B------:R-:W-:Y:S04]  /*65e0*/  DEPBAR.LE SB0, 0x0 ;  /* 0x000080000000791a */ /* 0x000fe80000000000 */
[----:B------:R-:W-:Y:S02]  /*65f0*/  BAR.SYNC.DEFER_BLOCKING 0x0 ;  /* 0x0000000000007b1d */ /* 0x000fe40000010000 */
[C---:B------:R-:W-:Y:S08]  /*6600*/  HMMA.16816.F32 R12, R168.reuse, R184, R12 ;  /* 0x000000b8a80c723c */ /* 0x040ff0000000180c */
[C---:B------:R-:W-:Y:S08]  /*6610*/  HMMA.16816.F32 R16, R168.reuse, R186, R16 ;  /* 0x000000baa810723c */ /* 0x040ff00000001810 */
[C---:B---3--:R-:W-:Y:S08]  /*6620*/  HMMA.16816.F32 R20, R168.reuse, R188, R20 ;  /* 0x000000bca814723c */ /* 0x048ff00000001814 */
[C---:B------:R-:W-:Y:S08]  /*6630*/  HMMA.16816.F32 R24, R168.reuse, R190, R24 ;  /* 0x000000bea818723c */ /* 0x040ff00000001818 */
[C---:B------:R-:W-:Y:S08]  /*6640*/  HMMA.16816.F32 R28, R168.reuse, R192, R28 ;  /* 0x000000c0a81c723c */ /* 0x040ff0000000181c */
[----:B------:R-:W-:Y:S08]  /*6650*/  HMMA.16816.F32 R32, R168, R194, R32 ;  /* 0x000000c2a820723c */ /* 0x000ff00000001820 */
[C---:B------:R-:W-:Y:S08]  /*6660*/  HMMA.16816.F32 R4, R196.reuse, R200, R4 ;  /* 0x000000c8c404723c */ /* 0x040ff00000001804 */
[C---:B------:R-:W-:Y:S08]  /*6670*/  HMMA.16816.F32 R8, R196.reuse, R202, R8 ;  /* 0x000000cac408723c */ /* 0x040ff00000001808 */
[C---:B-1----:R-:W-:Y:S03]  /*6680*/  HMMA.16816.F32 R12, R196.reuse, R176, R12 ;  /* 0x000000b0c40c723c */ /* 0x042fe6000000180c */
[----:B------:R-:W-:Y:S02]  /*6690*/  FMNMX3.FTZ R3, R165, R4, R5, !PT ;  /* 0x00000004a5037276 */ /* 0x000fe40007810005 */
[----:B------:R-:W-:Y:S03]  /*66a0*/  FMNMX3.FTZ R2, R0, R6, R7, !PT ;  /* 0x0000000600027276 */ /* 0x000fe60007810007 */
[C---:B------:R-:W-:Y:S03]  /*66b0*/  HMMA.16816.F32 R16, R196.reuse, R178, R16 ;  /* 0x000000b2c410723c */ /* 0x040fe60000001810 */
[----:B------:R-:W-:Y:S02]  /*66c0*/  FMNMX3.FTZ R3, R3, R8, R9, !PT ;  /* 0x0000000803037276 */ /* 0x000fe40007810009 */
[----:B------:R-:W-:Y:S03]  /*66d0*/  FMNMX3.FTZ R2, R2, R10, R11, !PT ;  /* 0x0000000a02027276 */ /* 0x000fe6000781000b */
[C---:B----4-:R-:W-:Y:S03]  /*66e0*/  HMMA.16816.F32 R20, R196.reuse, R180, R20 ;  /* 0x000000b4c414723c */ /* 0x050fe60000001814 */
[----:B------:R-:W-:Y:S02]  /*66f0*/  FMNMX3.FTZ R3, R3, R12, R13, !PT ;  /* 0x0000000c03037276 */ /* 0x000fe4000781000d */
[----:B------:R-:W-:Y:S03]  /*6700*/  FMNMX3.FTZ R2, R2, R14, R15, !PT ;  /* 0x0000000e02027276 */ /* 0x000fe6000781000f */
[C---:B------:R-:W-:Y:S03]  /*6710*/  HMMA.16816.F32 R24, R196.reuse, R182, R24 ;  /* 0x000000b6c418723c */ /* 0x040fe60000001818 */
[----:B------:R-:W-:Y:S02]  /*6720*/  FMNMX3.FTZ R3, R3, R16, R17, !PT ;  /* 0x0000001003037276 */ /* 0x000fe40007810011 */
[----:B------:R-:W-:Y:S03]  /*6730*/  FMNMX3.FTZ R2, R2, R18, R19, !PT ;  /* 0x0000001202027276 */ /* 0x000fe60007810013 */
[C---:B--2---:R-:W-:Y:S03]  /*6740*/  HMMA.16816.F32 R28, R196.reuse, R172, R28 ;  /* 0x000000acc41c723c */ /* 0x044fe6000000181c */
[----:B------:R-:W-:Y:S02]  /*6750*/  FMNMX3.FTZ R204, R3, R20, R21, !PT ;  /* 0x0000001403cc7276 */ /* 0x000fe40007810015 */
[----:B------:R-:W-:Y:S03]  /*6760*/  FMNMX3.FTZ R167, R2, R22, R23, !PT ;  /* 0x0000001602a77276 */ /* 0x000fe60007810017 */
[----:B------:R-:W-:Y:S03]  /*6770*/  HMMA.16816.F32 R32, R196, R174, R32 ;  /* 0x000000aec420723c */ /* 0x000fe60000001820 */
[----:B------:R-:W-:Y:S02]  /*6780*/  FMNMX3.FTZ R204, R204, R24, R25, !PT ;  /* 0x00000018cccc7276 */ /* 0x000fe40007810019 */
[----:B------:R-:W-:Y:S06]  /*6790*/  FMNMX3.FTZ R167, R167, R26, R27, !PT ;  /* 0x0000001aa7a77276 */ /* 0x000fec000781001b */
[----:B------:R-:W-:Y:S02]  /*67a0*/  FMNMX3.FTZ R204, R204, R28, R29, !PT ;  /* 0x0000001ccccc7276 */ /* 0x000fe4000781001d */
[----:B------:R-:W-:Y:S06]  /*67b0*/  FMNMX3.FTZ R167, R167, R30, R31, !PT ;  /* 0x0000001ea7a77276 */ /* 0x000fec000781001f */
[----:B------:R-:W-:Y:S02]  /*67c0*/  FMNMX3.FTZ R204, R204, R32, R33, !PT ;  /* 0x00000020cccc7276 */ /* 0x000fe40007810021 */
[----:B------:R-:W-:Y:S01]  /*67d0*/  FMNMX3.FTZ R167, R167, R34, R35, !PT ;  /* 0x00000022a7a77276 */ /* 0x000fe20007810023 */
[----:B------:R-:W-:Y:S06]  /*67e0*/  BRA.U.ANY UP0, `(.L_x_25) ;  /* 0xffffffed00607547 */ /* 0x000fec000b93ffff */
.L_x_24:
[----:B------:R-:W2:Y:S01]  /*67f0*/  SHFL.BFLY PT, R3, R204, 0x2, 0x1f ;  /* 0x0c401f00cc037f89 */ /* 0x000ea200000e0000 */
[----:B------:R-:W-:Y:S02]  /*6800*/  UIADD3 UR6, UPT, UPT, UR18, 0x1, URZ ;  /* 0x0000000112067890 */ /* 0x000fe4000fffe0ff */
[----:B------:R-:W-:Y:S05]  /*6810*/  UIADD3 UR18, UPT, UPT, UR18, -0x1, URZ ;  /* 0xffffffff12127890 */ /* 0x000fea000fffe0ff */
[----:B------:R-:W3:Y:S01]  /*6820*/  SHFL.BFLY PT, R2, R167, 0x2, 0x1f ;  /* 0x0c401f00a7027f89 */ /* 0x000ee200000e0000 */
[----:B------:R-:W-:Y:S07]  /*6830*/  UISETP.GT.AND UP0, UPT, UR6, URZ, UPT ;  /* 0x000000ff0600728c */ /* 0x000fee000bf04270 */
[----:B-1----:R-:W-:Y:S08]  /*6840*/  LDSM.16.MT88.4 R172, [R208+0x10000] ;  /* 0x01000000d0ac783b */ /* 0x002ff00000004200 */
[----:B------:R-:W-:Y:S08]  /*6850*/  LDSM.16.MT88.4 R180, [R208+0x14800] ;  /* 0x01480000d0b4783b */ /* 0x000ff00000004200 */
[----:B------:R-:W-:Y:S01]  /*6860*/  LDSM.16.MT88.4 R192, [R208+0x16800] ;  /* 0x01680000d0c0783b */ /* 0x000fe20000004200 */
[----:B--2---:R-:W-:Y:S02]  /*6870*/  FMNMX.FTZ R170, R204, R3, !PT ;  /* 0x00000003ccaa7209 */ /* 0x004fe40007810000 */
[----:B---3--:R-:W-:Y:S05]  /*6880*/  FMNMX.FTZ R168, R167, R2, !PT ;  /* 0x00000002a7a87209 */ /* 0x008fea0007810000 */
[----:B------:R-:W1:Y:S08]  /*6890*/  SHFL.BFLY PT, R169, R170, 0x1, 0x1f ;  /* 0x0c201f00aaa97f89 */ /* 0x000e7000000e0000 */
[----:B------:R-:W2:Y:S01]  /*68a0*/  SHFL.BFLY PT, R3, R168, 0x1, 0x1f ;  /* 0x0c201f00a8037f89 */ /* 0x000ea200000e0000 */
[----:B-1----:R-:W-:Y:S04]  /*68b0*/  FMNMX.FTZ R164, R170, R169, !PT ;  /* 0x000000a9aaa47209 */ /* 0x002fe80007810000 */
[C---:B------:R-:W-:Y:S01]  /*68c0*/  FSETP.NEU.FTZ.AND P1, PT, R164.reuse, -INF , PT ;  /* 0xff800000a400780b */ /* 0x040fe20003f3d000 */
[----:B------:R-:W-:Y:S01]  /*68d0*/  FMUL.FTZ R169, R164, UR4 ;  /* 0x00000004a4a97c20 */ /* 0x000fe20008410000 */
[----:B--2---:R-:W-:Y:S01]  /*68e0*/  FMNMX.FTZ R3, R168, R3, !PT ;  /* 0x00000003a8037209 */ /* 0x004fe20007810000 */
[----:B------:R-:W-:Y:S03]  /*68f0*/  FADD.FTZ R166, -R164, R165 ;  /* 0x000000a5a4a67221 */ /* 0x000fe60000010100 */
[----:B------:R-:W-:Y:S01]  /*6900*/  FSEL R204, R169, RZ, P1 ;  /* 0x000000ffa9cc7208 */ /* 0x000fe20000800000 */
[C---:B------:R-:W-:Y:S01]  /*6910*/  FMUL.FTZ R202, R3.reuse, UR4 ;  /* 0x0000000403ca7c20 */ /* 0x040fe20008410000 */
[----:B------:R-:W1:Y:S01]  /*6920*/  LDSM.16.MT88.4 R168, [R209+0x10000] ;  /* 0x01000000d1a8783b */ /* 0x000e620000004200 */
[C---:B------:R-:W-:Y:S01]  /*6930*/  FSETP.NEU.FTZ.AND P0, PT, R3.reuse, -INF , PT ;  /* 0xff8000000300780b */ /* 0x040fe20003f1d000 */
[----:B------:R-:W-:Y:S01]  /*6940*/  FADD.FTZ R165, -R3, R0 ;  /* 0x0000000003a57221 */ /* 0x000fe20000010100 */
[----:B------:R-:W-:Y:S01]  /*6950*/  FMUL.FTZ R2, R166, UR4 ;  /* 0x00000004a6027c20 */ /* 0x000fe20008410000 */
[--C-:B------:R-:W-:Y:S01]  /*6960*/  FFMA.FTZ R197, R4, UR4, -R204.reuse ;  /* 0x0000000404c57c23 */ /* 0x100fe200080108cc */
[----:B------:R-:W-:Y:S01]  /*6970*/  FSEL R202, R202, RZ, P0 ;  /* 0x000000ffcaca7208 */ /* 0x000fe20000000000 */
[----:B------:R-:W-:Y:S01]  /*6980*/  FMUL.FTZ R0, R165, UR4 ;  /* 0x00000004a5007c20 */ /* 0x000fe20008410000 */
[--C-:B------:R-:W-:Y:S01]  /*6990*/  FFMA.FTZ R198, R5, UR4, -R204.reuse ;  /* 0x0000000405c67c23 */ /* 0x100fe200080108cc */
[--C-:B------:R-:W-:Y:S01]  /*69a0*/  FFMA.FTZ R196, R8, UR4, -R204.reuse ;  /* 0x0000000408c47c23 */ /* 0x100fe200080108cc */
[----:B------:R-:W-:Y:S01]  /*69b0*/  FFMA.FTZ R199, R9, UR4, -R204 ;  /* 0x0000000409c77c23 */ /* 0x000fe200080108cc */
[--C-:B------:R-:W-:Y:S01]  /*69c0*/  FFMA.FTZ R203, R6, UR4, -R202.reuse ;  /* 0x0000000406cb7c23 */ /* 0x100fe200080108ca */
[--C-:B------:R-:W-:Y:S01]  /*69d0*/  FFMA.FTZ R167, R7, UR4, -R202.reuse ;  /* 0x0000000407a77c23 */ /* 0x100fe200080108ca */
[--C-:B------:R-:W-:Y:S01]  /*69e0*/  FFMA.FTZ R201, R10, UR4, -R202.reuse ;  /* 0x000000040ac97c23 */ /* 0x100fe200080108ca */
[----:B------:R-:W-:Y:S01]  /*69f0*/  FFMA.FTZ R200, R11, UR4, -R202 ;  /* 0x000000040bc87c23 */ /* 0x000fe200080108ca */
[----:B------:R-:W2:Y:S01]  /*6a00*/  MUFU.EX2 R2, R2 ;  /* 0x0000000200027308 */ /* 0x000ea20000000800 */
[----:B------:R-:W-:Y:S01]  /*6a10*/  MOV R165, R222 ;  /* 0x000000de00a57202 */ /* 0x000fe20000000f00 */
[--C-:B------:R-:W-:Y:S01]  /*6a20*/  FFMA.FTZ R205, R12, UR4, -R204.reuse ;  /* 0x000000040ccd7c23 */ /* 0x100fe200080108cc */
[----:B------:R-:W-:Y:S07]  /*6a30*/  @P6 IADD3 R165, PT, PT, R224, -0x40, RZ ;  /* 0xffffffc0e0a56810 */ /* 0x000fee0007ffe0ff */
[----:B------:R-:W3:Y:S01]  /*6a40*/  MUFU.EX2 R0, R0 ;  /* 0x0000000000007308 */ /* 0x000ee20000000800 */
[----:B------:R-:W-:Y:S01]  /*6a50*/  FFMA.FTZ R206, R13, UR4, -R204 ;  /* 0x000000040dce7c23 */ /* 0x000fe200080108cc */
[--C-:B------:R-:W-:Y:S01]  /*6a60*/  FFMA.FTZ R228, R14, UR4, -R202.reuse ;  /* 0x000000040ee47c23 */ /* 0x100fe200080108ca */
[----:B------:R-:W-:Y:S07]  /*6a70*/  IADD3 R166, PT, PT, R212, R165, RZ ;  /* 0x000000a5d4a67210 */ /* 0x000fee0007ffe0ff */
[----:B------:R-:W-:Y:S01]  /*6a80*/  MUFU.EX2 R197, R197 ;  /* 0x000000c500c57308 */ /* 0x000fe20000000800 */
[----:B------:R-:W4:Y:S01]  /*6a90*/  LDSM.16.MT88.4 R176, [R165] ;  /* 0x00000000a5b0783b */ /* 0x000f220000004200 */
[----:B------:R-:W-:Y:S01]  /*6aa0*/  FFMA.FTZ R207, R15, UR4, -R202 ;  /* 0x000000040fcf7c23 */ /* 0x000fe200080108ca */
[--C-:B------:R-:W-:Y:S07]  /*6ab0*/  FFMA.FTZ R229, R16, UR4, -R204.reuse ;  /* 0x0000000410e57c23 */ /* 0x100fee00080108cc */
[----:B------:R-:W5:Y:S01]  /*6ac0*/  MUFU.EX2 R198, R198 ;  /* 0x000000c600c67308 */ /* 0x000f620000000800 */
[----:B------:R-:W-:Y:S01]  /*6ad0*/  FFMA.FTZ R230, R17, UR4, -R204 ;  /* 0x0000000411e67c23 */ /* 0x000fe200080108cc */
[C---:B--2---:R-:W-:Y:S01]  /*6ae0*/  FMUL.FTZ R4, R2.reuse, R160 ;  /* 0x000000a002047220 */ /* 0x044fe20000410000 */
[C---:B------:R-:W-:Y:S07]  /*6af0*/  FMUL.FTZ R5, R2.reuse, R161 ;  /* 0x000000a102057220 */ /* 0x040fee0000410000 */
[----:B------:R-:W-:Y:S01]  /*6b00*/  MUFU.EX2 R203, R203 ;  /* 0x000000cb00cb7308 */ /* 0x000fe20000000800 */
[----:B------:R-:W-:Y:S01]  /*6b10*/  FMUL.FTZ R8, R2, R156 ;  /* 0x0000009c02087220 */ /* 0x000fe20000410000 */
[C---:B---3--:R-:W-:Y:S01]  /*6b20*/  FMUL.FTZ R6, R0.reuse, R162 ;  /* 0x000000a200067220 */ /* 0x048fe20000410000 */
[----:B------:R-:W-:Y:S07]  /*6b30*/  FMUL.FTZ R7, R0, R163 ;  /* 0x000000a300077220 */ /* 0x000fee0000410000 */
[----:B------:R-:W2:Y:S01]  /*6b40*/  MUFU.EX2 R167, R167 ;  /* 0x000000a700a77308 */ /* 0x000ea20000000800 */
[----:B------:R-:W-:Y:S01]  /*6b50*/  FMUL.FTZ R9, R2, R157 ;  /* 0x0000009d02097220 */ /* 0x000fe20000410000 */
[C---:B------:R-:W-:Y:S01]  /*6b60*/  FMUL.FTZ R10, R0.reuse, R158 ;  /* 0x0000009e000a7220 */ /* 0x040fe20000410000 */
[----:B------:R-:W-:Y:S07]  /*6b70*/  FMUL.FTZ R11, R0, R159 ;  /* 0x0000009f000b7220 */ /* 0x000fee0000410000 */
[----:B------:R-:W-:Y:S01]  /*6b80*/  MUFU.EX2 R196, R196 ;  /* 0x000000c400c47308 */ /* 0x000fe20000000800 */
[----:B------:R-:W3:Y:S01]  /*6b90*/  LDSM.16.MT88.4 R156, [R166] ;  /* 0x00000000a69c783b */ /* 0x000ee20000004200 */
[----:B-----5:R-:W-:Y:S01]  /*6ba0*/  F2FP.F16.F32.PACK_AB R160, R198, R197 ;  /* 0x000000c5c6a0723e */ /* 0x020fe200000000ff */
[C---:B------:R-:W-:Y:S07]  /*6bb0*/  FMUL.FTZ R36, R2.reuse, R36 ;  /* 0x0000002402247220 */ /* 0x040fee0000410000 */
[----:B------:R-:W5:Y:S01]  /*6bc0*/  MUFU.EX2 R199, R199 ;  /* 0x000000c700c77308 */ /* 0x000f620000000800 */
[----:B------:R-:W-:Y:S01]  /*6bd0*/  FMUL.FTZ R37, R2, R37 ;  /* 0x0000002502257220 */ /* 0x000fe20000410000 */
[C---:B------:R-:W-:Y:S01]  /*6be0*/  FMUL.FTZ R38, R0.reuse, R38 ;  /* 0x0000002600267220 */ /* 0x040fe20000410000 */
[----:B------:R-:W-:Y:S07]  /*6bf0*/  FMUL.FTZ R39, R0, R39 ;  /* 0x0000002700277220 */ /* 0x000fee0000410000 */
[----:B------:R-:W-:Y:S01]  /*6c00*/  MUFU.EX2 R201, R201 ;  /* 0x000000c900c97308 */ /* 0x000fe20000000800 */
[C---:B------:R-:W-:Y:S01]  /*6c10*/  FMUL.FTZ R40, R2.reuse, R40 ;  /* 0x0000002802287220 */ /* 0x040fe20000410000 */
[----:B--2---:R-:W-:Y:S01]  /*6c20*/  F2FP.F16.F32.PACK_AB R161, R167, R203 ;  /* 0x000000cba7a1723e */ /* 0x004fe200000000ff */
[----:B------:R-:W-:Y:S07]  /*6c30*/  FMUL.FTZ R41, R2, R41 ;  /* 0x0000002902297220 */ /* 0x000fee0000410000 */
[----:B------:R-:W2:Y:S01]  /*6c40*/  MUFU.EX2 R200, R200 ;  /* 0x000000c800c87308 */ /* 0x000ea20000000800 */
[C---:B------:R-:W-:Y:S01]  /*6c50*/  FMUL.FTZ R42, R0.reuse, R42 ;  /* 0x0000002a002a7220 */ /* 0x040fe20000410000 */
[----:B------:R-:W-:Y:S01]  /*6c60*/  FMUL.FTZ R43, R0, R43 ;  /* 0x0000002b002b7220 */ /* 0x000fe20000410000 */
[----:B------:R-:W-:Y:S01]  /*6c70*/  LDSM.16.MT88.4 R184, [R165+0x4800] ;  /* 0x00480000a5b8783b */ /* 0x000fe20000004200 */
[C---:B------:R-:W-:Y:S01]  /*6c80*/  FMUL.FTZ R12, R2.reuse, R152 ;  /* 0x00000098020c7220 */ /* 0x040fe20000410000 */
[----:B------:R-:W-:Y:S01]  /*6c90*/  FMUL.FTZ R13, R2, R153 ;  /* 0x00000099020d7220 */ /* 0x000fe20000410000 */
[----:B-----5:R-:W-:Y:S01]  /*6ca0*/  F2FP.F16.F32.PACK_AB R162, R199, R196 ;  /* 0x000000c4c7a2723e */ /* 0x020fe200000000ff */
[C---:B------:R-:W-:Y:S01]  /*6cb0*/  FMUL.FTZ R14, R0.reuse, R154 ;  /* 0x0000009a000e7220 */ /* 0x040fe20000410000 */
[----:B------:R-:W-:Y:S01]  /*6cc0*/  FMUL.FTZ R15, R0, R155 ;  /* 0x0000009b000f7220 */ /* 0x000fe20000410000 */
[C---:B------:R-:W-:Y:S01]  /*6cd0*/  FMUL.FTZ R44, R2.reuse, R44 ;  /* 0x0000002c022c7220 */ /* 0x040fe20000410000 */
[----:B------:R-:W-:Y:S01]  /*6ce0*/  FMUL.FTZ R45, R2, R45 ;  /* 0x0000002d022d7220 */ /* 0x000fe20000410000 */
[----:B------:R-:W-:Y:S01]  /*6cf0*/  LDSM.16.MT88.4 R152, [R165+0x800] ;  /* 0x00080000a598783b */ /* 0x000fe20000004200 */
[C---:B------:R-:W-:Y:S01]  /*6d00*/  FMUL.FTZ R46, R0.reuse, R46 ;  /* 0x0000002e002e7220 */ /* 0x040fe20000410000 */
[----:B------:R-:W-:Y:S01]  /*6d10*/  FMUL.FTZ R47, R0, R47 ;  /* 0x0000002f002f7220 */ /* 0x000fe20000410000 */
[----:B--2---:R-:W-:Y:S01]  /*6d20*/  F2FP.F16.F32.PACK_AB R163, R200, R201 ;  /* 0x000000c9c8a3723e */ /* 0x004fe200000000ff */
[C---:B------:R-:W-:Y:S01]  /*6d30*/  FMUL.FTZ R48, R2.reuse, R48 ;  /* 0x0000003002307220 */ /* 0x040fe20000410000 */
[----:B------:R-:W-:Y:S01]  /*6d40*/  FMUL.FTZ R49, R2, R49 ;  /* 0x0000003102317220 */ /* 0x000fe20000410000 */
[C---:B------:R-:W-:Y:S01]  /*6d50*/  FMUL.FTZ R50, R0.reuse, R50 ;  /* 0x0000003200327220 */ /* 0x040fe20000410000 */
[----:B------:R-:W-:Y:S01]  /*6d60*/  FMUL.FTZ R51, R0, R51 ;  /* 0x0000003300337220 */ /* 0x000fe20000410000 */
[----:B------:R-:W-:Y:S01]  /*6d70*/  LDSM.16.MT88.4 R188, [R166+0x4800] ;  /* 0x00480000a6bc783b */ /* 0x000fe20000004200 */
[C---:B------:R-:W-:Y:S01]  /*6d80*/  FMUL.FTZ R52, R2.reuse, R52 ;  /* 0x0000003402347220 */ /* 0x040fe20000410000 */
[C---:B-1----:R-:W-:Y:S01]  /*6d90*/  HMMA.16816.F32 R4, R160.reuse, R168, R4 ;  /* 0x000000a8a004723c */ /* 0x042fe20000001804 */
[----:B------:R-:W-:Y:S04]  /*6da0*/  MUFU.EX2 R205, R205 ;  /* 0x000000cd00cd7308 */ /* 0x000fe80000000800 */
[----:B------:R-:W-:Y:S01]  /*6db0*/  FMUL.FTZ R53, R2, R53 ;  /* 0x0000003502357220 */ /* 0x000fe20000410000 */
[C---:B------:R-:W-:Y:S01]  /*6dc0*/  FMUL.FTZ R54, R0.reuse, R54 ;  /* 0x0000003600367220 */ /* 0x040fe20000410000 */
[----:B------:R-:W-:Y:S01]  /*6dd0*/  FMUL.FTZ R55, R0, R55 ;  /* 0x0000003700377220 */ /* 0x000fe20000410000 */
[C---:B------:R-:W-:Y:S01]  /*6de0*/  HMMA.16816.F32 R8, R160.reuse, R170, R8 ;  /* 0x000000aaa008723c */ /* 0x040fe20000001808 */
[----:B------:R-:W1:Y:S02]  /*6df0*/  LDSM.16.MT88.4 R168, [R209+0x12000] ;  /* 0x01200000d1a8783b */ /* 0x000e640000004200 */
[----:B------:R-:W2:Y:S01]  /*6e00*/  MUFU.EX2 R206, R206 ;  /* 0x000000ce00ce7308 */ /* 0x000ea20000000800 */
[C---:B------:R-:W-:Y:S01]  /*6e10*/  FMUL.FTZ R56, R2.reuse, R56 ;  /* 0x0000003802387220 */ /* 0x040fe20000410000 */
[----:B------:R-:W-:Y:S01]  /*6e20*/  FMUL.FTZ R57, R2, R57 ;  /* 0x0000003902397220 */ /* 0x000fe20000410000 */
[C---:B------:R-:W-:Y:S01]  /*6e30*/  FMUL.FTZ R58, R0.reuse, R58 ;  /* 0x0000003a003a7220 */ /* 0x040fe20000410000 */
[----:B------:R-:W-:Y:S01]  /*6e40*/  FMUL.FTZ R59, R0, R59 ;  /* 0x0000003b003b7220 */ /* 0x000fe20000410000 */
[C---:B------:R-:W-:Y:S01]  /*6e50*/  FMUL.FTZ R60, R2.reuse, R60 ;  /* 0x0000003c023c7220 */ /* 0x040fe20000410000 */
[C---:B------:R-:W-:Y:S04]  /*6e60*/  HMMA.16816.F32 R36, R160.reuse, R172, R36 ;  /* 0x000000aca024723c */ /* 0x040fe80000001824 */
[----:B------:R-:W-:Y:S01]  /*6e70*/  MUFU.EX2 R228, R228 ;  /* 0x000000e400e47308 */ /* 0x000fe20000000800 */
[----:B------:R-:W-:Y:S01]  /*6e80*/  FMUL.FTZ R61, R2, R61 ;  /* 0x0000003d023d7220 */ /* 0x000fe20000410000 */
[C---:B------:R-:W-:Y:S01]  /*6e90*/  FMUL.FTZ R62, R0.reuse, R62 ;  /* 0x0000003e003e7220 */ /* 0x040fe20000410000 */
[----:B------:R-:W-:Y:S01]  /*6ea0*/  FMUL.FTZ R63, R0, R63 ;  /* 0x0000003f003f7220 */ /* 0x000fe20000410000 */
[C---:B------:R-:W-:Y:S01]  /*6eb0*/  FMUL.FTZ R64, R2.reuse, R64 ;  /* 0x0000004002407220 */ /* 0x040fe20000410000 */
[----:B------:R-:W-:Y:S01]  /*6ec0*/  FMUL.FTZ R65, R2, R65 ;  /* 0x0000004102417220 */ /* 0x000fe20000410000 */
[C---:B------:R-:W-:Y:S01]  /*6ed0*/  HMMA.16816.F32 R40, R160.reuse, R174, R40 ;  /* 0x000000aea028723c */ /* 0x040fe20000001828 */
[----:B------:R-:W5:Y:S03]  /*6ee0*/  LDSM.16.MT88.4 R172, [R208+0x12000] ;  /* 0x01200000d0ac783b */ /* 0x000f660000004200 */
[----:B------:R-:W2:Y:S01]  /*6ef0*/  MUFU.EX2 R207, R207 ;  /* 0x000000cf00cf7308 */ /* 0x000ea20000000800 */
[C---:B------:R-:W-:Y:S01]  /*6f00*/  FMUL.FTZ R66, R0.reuse, R66 ;  /* 0x0000004200427220 */ /* 0x040fe20000410000 */
[----:B------:R-:W-:Y:S01]  /*6f10*/  FMUL.FTZ R67, R0, R67 ;  /* 0x0000004300437220 */ /* 0x000fe20000410000 */
[C---:B------:R-:W-:Y:S01]  /*6f20*/  FMUL.FTZ R68, R2.reuse, R68 ;  /* 0x0000004402447220 */ /* 0x040fe20000410000 */
[----:B------:R-:W-:Y:S01]  /*6f30*/  FMUL.FTZ R69, R2, R69 ;  /* 0x0000004502457220 */ /* 0x000fe20000410000 */
[C---:B------:R-:W-:Y:S01]  /*6f40*/  FMUL.FTZ R70, R0.reuse, R70 ;  /* 0x0000004600467220 */ /* 0x040fe20000410000 */
[C---:B----4-:R-:W-:Y:S04]  /*6f50*/  HMMA.16816.F32 R44, R160.reuse, R176, R44 ;  /* 0x000000b0a02c723c */ /* 0x050fe8000000182c */
[----:B------:R-:W-:Y:S01]  /*6f60*/  MUFU.EX2 R229, R229 ;  /* 0x000000e500e57308 */ /* 0x000fe20000000800 */
[----:B------:R-:W-:Y:S01]  /*6f70*/  FMUL.FTZ R71, R0, R71 ;  /* 0x0000004700477220 */ /* 0x000fe20000410000 */
[C---:B------:R-:W-:Y:S01]  /*6f80*/  FMUL.FTZ R72, R2.reuse, R72 ;  /* 0x0000004802487220 */ /* 0x040fe20000410000 */
[----:B------:R-:W-:Y:S01]  /*6f90*/  FMUL.FTZ R73, R2, R73 ;  /* 0x0000004902497220 */ /* 0x000fe20000410000 */
[C---:B------:R-:W-:Y:S01]  /*6fa0*/  FMUL.FTZ R74, R0.reuse, R74 ;  /* 0x0000004a004a7220 */ /* 0x040fe20000410000 */
[----:B------:R-:W-:Y:S01]  /*6fb0*/  FMUL.FTZ R75, R0, R75 ;  /* 0x0000004b004b7220 */ /* 0x000fe20000410000 */
[C---:B------:R-:W-:Y:S01]  /*6fc0*/  HMMA.16816.F32 R48, R160.reuse, R178, R48 ;  /* 0x000000b2a030723c */ /* 0x040fe20000001830 */
[----:B------:R-:W-:Y:S03]  /*6fd0*/  LDSM.16.MT88.4 R176, [R166+0x800] ;  /* 0x00080000a6b0783b */ /* 0x000fe60000004200 */
[----:B------:R-:W4:Y:S01]  /*6fe0*/  MUFU.EX2 R230, R230 ;  /* 0x000000e600e67308 */ /* 0x000f220000000800 */
[C---:B------:R-:W-:Y:S01]  /*6ff0*/  FMUL.FTZ R76, R2.reuse, R76 ;  /* 0x0000004c024c7220 */ /* 0x040fe20000410000 */
[----:B------:R-:W-:Y:S01]  /*7000*/  FMUL.FTZ R77, R2, R77 ;  /* 0x0000004d024d7220 */ /* 0x000fe20000410000 */
[C---:B------:R-:W-:Y:S01]  /*7010*/  FMUL.FTZ R78, R0.reuse, R78 ;  /* 0x0000004e004e7220 */ /* 0x040fe20000410000 */
[----:B------:R-:W-:Y:S01]  /*7020*/  FMUL.FTZ R79, R0, R79 ;  /* 0x0000004f004f7220 */ /* 0x000fe20000410000 */
[C---:B------:R-:W-:Y:S01]  /*7030*/  FMUL.FTZ R80, R2.reuse, R80 ;  /* 0x0000005002507220 */ /* 0x040fe20000410000 */
[C---:B---3--:R-:W-:Y:S03]  /*7040*/  HMMA.16816.F32 R52, R160.reuse, R156, R52 ;  /* 0x0000009ca034723c */ /* 0x048fe60000001834 */
[----:B------:R-:W-:Y:S01]  /*7050*/  FMUL.FTZ R81, R2, R81 ;  /* 0x0000005102517220 */ /* 0x000fe20000410000 */
[C---:B------:R-:W-:Y:S01]  /*7060*/  FMUL.FTZ R82, R0.reuse, R82 ;  /* 0x0000005200527220 */ /* 0x040fe20000410000 */
[----:B------:R-:W-:Y:S01]  /*7070*/  FMUL.FTZ R83, R0, R83 ;  /* 0x0000005300537220 */ /* 0x000fe20000410000 */
[C---:B------:R-:W-:Y:S01]  /*7080*/  FMUL.FTZ R84, R2.reuse, R84 ;  /* 0x0000005402547220 */ /* 0x040fe20000410000 */
[----:B------:R-:W-:Y:S01]  /*7090*/  FMUL.FTZ R85, R2, R85 ;  /* 0x0000005502557220 */ /* 0x000fe20000410000 */
[C---:B------:R-:W-:Y:S01]  /*70a0*/  HMMA.16816.F32 R56, R160.reuse, R158, R56 ;  /* 0x0000009ea038723c */ /* 0x040fe20000001838 */
[----:B------:R-:W3:Y:S02]  /*70b0*/  LDSM.16.MT88.4 R156, [R165+0x2000] ;  /* 0x00200000a59c783b */ /* 0x000ee40000004200 */
[C---:B------:R-:W-:Y:S01]  /*70c0*/  FMUL.FTZ R86, R0.reuse, R86 ;  /* 0x0000005600567220 */ /* 0x040fe20000410000 */
[----:B------:R-:W-:Y:S01]  /*70d0*/  FMUL.FTZ R87, R0, R87 ;  /* 0x0000005700577220 */ /* 0x000fe20000410000 */
[C---:B------:R-:W-:Y:S01]  /*70e0*/  FMUL.FTZ R88, R2.reuse, R88 ;  /* 0x0000005802587220 */ /* 0x040fe20000410000 */
[----:B------:R-:W-:Y:S01]  /*70f0*/  FMUL.FTZ R89, R2, R89 ;  /* 0x0000005902597220 */ /* 0x000fe20000410000 */
[C---:B------:R-:W-:Y:S01]  /*7100*/  FMUL.FTZ R90, R0.reuse, R90 ;  /* 0x0000005a005a7220 */ /* 0x040fe20000410000 */
[C---:B-1----:R-:W-:Y:S03]  /*7110*/  HMMA.16816.F32 R60, R160.reuse, R168, R60 ;  /* 0x000000a8a03c723c */ /* 0x042fe6000000183c */
[----:B------:R-:W-:Y:S01]  /*7120*/  FMUL.FTZ R91, R0, R91 ;  /* 0x0000005b005b7220 */ /* 0x000fe20000410000 */
[C---:B------:R-:W-:Y:S01]  /*7130*/  FMUL.FTZ R92, R2.reuse, R92 ;  /* 0x0000005c025c7220 */ /* 0x040fe20000410000 */
[----:B------:R-:W-:Y:S01]  /*7140*/  FMUL.FTZ R93, R2, R93 ;  /* 0x0000005d025d7220 */ /* 0x000fe20000410000 */
[C---:B------:R-:W-:Y:S01]  /*7150*/  FMUL.FTZ R94, R0.reuse, R94 ;  /* 0x0000005e005e7220 */ /* 0x040fe20000410000 */
[----:B------:R-:W-:Y:S01]  /*7160*/  FMUL.FTZ R95, R0, R95 ;  /* 0x0000005f005f7220 */ /* 0x000fe20000410000 */
[C---:B------:R-:W-:Y:S01]  /*7170*/  HMMA.16816.F32 R64, R160.reuse, R170, R64 ;  /* 0x000000aaa040723c */ /* 0x040fe20000001840 */
[----:B------:R-:W1:Y:S02]  /*7180*/  LDSM.16.MT88.4 R168, [R166+0x2000] ;  /* 0x00200000a6a8783b */ /* 0x000e640000004200 */
[C---:B------:R-:W-:Y:S01]  /*7190*/  FMUL.FTZ R96, R2.reuse, R96 ;  /* 0x0000006002607220 */ /* 0x040fe20000410000 */
[----:B------:R-:W-:Y:S01]  /*71a0*/  FMUL.FTZ R97, R2, R97 ;  /* 0x0000006102617220 */ /* 0x000fe20000410000 */
[C---:B------:R-:W-:Y:S01]  /*71b0*/  FMUL.FTZ R98, R0.reuse, R98 ;  /* 0x0000006200627220 */ /* 0x040fe20000410000 */
[----:B------:R-:W-:Y:S01]  /*71c0*/  FMUL.FTZ R99, R0, R99 ;  /* 0x0000006300637220 */ /* 0x000fe20000410000 */
[C---:B------:R-:W-:Y:S01]  /*71d0*/  FMUL.FTZ R100, R2.reuse, R100 ;  /* 0x0000006402647220 */ /* 0x040fe20000410000 */
[C---:B-----5:R-:W-:Y:S03]  /*71e0*/  HMMA.16816.F32 R68, R160.reuse, R172, R68 ;  /* 0x000000aca044723c */ /* 0x060fe60000001844 */
[----:B------:R-:W-:Y:S01]  /*71f0*/  FMUL.FTZ R101, R2, R101 ;  /* 0x0000006502657220 */ /* 0x000fe20000410000 */
[C---:B------:R-:W-:Y:S01]  /*7200*/  FMUL.FTZ R102, R0.reuse, R102 ;  /* 0x0000006600667220 */ /* 0x040fe20000410000 */
[----:B------:R-:W-:Y:S01]  /*7210*/  FMUL.FTZ R103, R0, R103 ;  /* 0x0000006700677220 */ /* 0x000fe20000410000 */
[C---:B------:R-:W-:Y:S01]  /*7220*/  FMUL.FTZ R104, R2.reuse, R104 ;  /* 0x0000006802687220 */ /* 0x040fe20000410000 */
[----:B------:R-:W-:Y:S01]  /*7230*/  FMUL.FTZ R105, R2, R105 ;  /* 0x0000006902697220 */ /* 0x000fe20000410000 */
[C---:B------:R-:W-:Y:S01]  /*7240*/  HMMA.16816.F32 R72, R160.reuse, R174, R72 ;  /* 0x000000aea048723c */ /* 0x040fe20000001848 */
[----:B------:R-:W5:Y:S02]  /*7250*/  LDSM.16.MT88.4 R172, [R209+0x14000] ;  /* 0x01400000d1ac783b */ /* 0x000f640000004200 */
[C---:B------:R-:W-:Y:S01]  /*7260*/  FMUL.FTZ R106, R0.reuse, R106 ;  /* 0x0000006a006a7220 */ /* 0x040fe20000410000 */
[----:B------:R-:W-:Y:S01]  /*7270*/  FMUL.FTZ R107, R0, R107 ;  /* 0x0000006b006b7220 */ /* 0x000fe20000410000 */
[C---:B------:R-:W-:Y:S01]  /*7280*/  FMUL.FTZ R108, R2.reuse, R108 ;  /* 0x0000006c026c7220 */ /* 0x040fe20000410000 */
[----:B------:R-:W-:Y:S01]  /*7290*/  FMUL.FTZ R109, R2, R109 ;  /* 0x0000006d026d7220 */ /* 0x000fe20000410000 */
[C---:B------:R-:W-:Y:S01]  /*72a0*/  FMUL.FTZ R110, R0.reuse, R110 ;  /* 0x0000006e006e7220 */ /* 0x040fe20000410000 */
[----:B------:R-:W-:Y:S01]  /*72b0*/  FMUL.FTZ R111, R0, R111 ;  /* 0x0000006f006f7220 */ /* 0x000fe20000410000 */
[C---:B---3--:R-:W-:Y:S03]  /*72c0*/  HMMA.16816.F32 R76, R160.reuse, R156, R76 ;  /* 0x0000009ca04c723c */ /* 0x048fe6000000184c */
[C---:B------:R-:W-:Y:S01]  /*72d0*/  FMUL.FTZ R112, R2.reuse, R112 ;  /* 0x0000007002707220 */ /* 0x040fe20000410000 */
[----:B------:R-:W-:Y:S01]  /*72e0*/  FMUL.FTZ R113, R2, R113 ;  /* 0x0000007102717220 */ /* 0x000fe20000410000 */
[C---:B------:R-:W-:Y:S01]  /*72f0*/  FMUL.FTZ R114, R0.reuse, R114 ;  /* 0x0000007200727220 */ /* 0x040fe20000410000 */
[----:B------:R-:W-:Y:S01]  /*7300*/  FMUL.FTZ R115, R0, R115 ;  /* 0x0000007300737220 */ /* 0x000fe20000410000 */
[C---:B------:R-:W-:Y:S01]  /*7310*/  FMUL.FTZ R116, R2.reuse, R116 ;  /* 0x0000007402747220 */ /* 0x040fe20000410000 */
[C---:B------:R-:W-:Y:S01]  /*7320*/  HMMA.16816.F32 R80, R160.reuse, R158, R80 ;  /* 0x0000009ea050723c */ /* 0x040fe20000001850 */
[----:B------:R-:W3:Y:S02]  /*7330*/  LDSM.16.MT88.4 R156, [R208+0x14000] ;  /* 0x01400000d09c783b */ /* 0x000ee40000004200 */
[----:B------:R-:W-:Y:S01]  /*7340*/  FMUL.FTZ R117, R2, R117 ;  /* 0x0000007502757220 */ /* 0x000fe20000410000 */
[C---:B------:R-:W-:Y:S01]  /*7350*/  FMUL.FTZ R118, R0.reuse, R118 ;  /* 0x0000007600767220 */ /* 0x040fe20000410000 */
[----:B------:R-:W-:Y:S01]  /*7360*/  FMUL.FTZ R119, R0, R119 ;  /* 0x0000007700777220 */ /* 0x000fe20000410000 */
[C---:B------:R-:W-:Y:S01]  /*7370*/  FMUL.FTZ R120, R2.reuse, R120 ;  /* 0x0000007802787220 */ /* 0x040fe20000410000 */
[----:B------:R-:W-:Y:S01]  /*7380*/  FMUL.FTZ R121, R2, R121 ;  /* 0x0000007902797220 */ /* 0x000fe20000410000 */
[C---:B-1----:R-:W-:Y:S03]  /*7390*/  HMMA.16816.F32 R84, R160.reuse, R168, R84 ;  /* 0x000000a8a054723c */ /* 0x042fe60000001854 */
[C---:B------:R-:W-:Y:S01]  /*73a0*/  FMUL.FTZ R122, R0.reuse, R122 ;  /* 0x0000007a007a7220 */ /* 0x040fe20000410000 */
[----:B------:R-:W-:Y:S01]  /*73b0*/  FMUL.FTZ R123, R0, R123 ;  /* 0x0000007b007b7220 */ /* 0x000fe20000410000 */
[C---:B------:R-:W-:Y:S01]  /*73c0*/  FMUL.FTZ R124, R2.reuse, R124 ;  /* 0x0000007c027c7220 */ /* 0x040fe20000410000 */
[----:B------:R-:W-:Y:S01]  /*73d0*/  FMUL.FTZ R125, R2, R125 ;  /* 0x0000007d027d7220 */ /* 0x000fe20000410000 */
[C---:B------:R-:W-:Y:S01]  /*73e0*/  FMUL.FTZ R126, R0.reuse, R126 ;  /* 0x0000007e007e7220 */ /* 0x040fe20000410000 */
[C---:B------:R-:W-:Y:S01]  /*73f0*/  HMMA.16816.F32 R88, R160.reuse, R170, R88 ;  /* 0x000000aaa058723c */ /* 0x040fe20000001858 */
[----:B------:R-:W1:Y:S02]  /*7400*/  LDSM.16.MT88.4 R168, [R165+0x4000] ;  /* 0x00400000a5a8783b */ /* 0x000e640000004200 */
[----:B------:R-:W-:Y:S01]  /*7410*/  FMUL.FTZ R127, R0, R127 ;  /* 0x0000007f007f7220 */ /* 0x000fe20000410000 */
[C---:B------:R-:W-:Y:S01]  /*7420*/  FMUL.FTZ R128, R2.reuse, R128 ;  /* 0x0000008002807220 */ /* 0x040fe20000410000 */
[----:B------:R-:W-:Y:S01]  /*7430*/  FMUL.FTZ R129, R2, R129 ;  /* 0x0000008102817220 */ /* 0x000fe20000410000 */
[C---:B------:R-:W-:Y:S01]  /*7440*/  FMUL.FTZ R130, R0.reuse, R130 ;  /* 0x0000008200827220 */ /* 0x040fe20000410000 */
[----:B------:R-:W-:Y:S01]  /*7450*/  FMUL.FTZ R131, R0, R131 ;  /* 0x0000008300837220 */ /* 0x000fe20000410000 */
[C---:B-----5:R-:W-:Y:S03]  /*7460*/  HMMA.16816.F32 R92, R160.reuse, R172, R92 ;  /* 0x000000aca05c723c */ /* 0x060fe6000000185c */
[C---:B------:R-:W-:Y:S01]  /*7470*/  FMUL.FTZ R132, R2.reuse, R132 ;  /* 0x0000008402847220 */ /* 0x040fe20000410000 */
[----:B------:R-:W-:Y:S01]  /*7480*/  FMUL.FTZ R133, R2, R133 ;  /* 0x0000008502857220 */ /* 0x000fe20000410000 */
[C---:B------:R-:W-:Y:S01]  /*7490*/  FMUL.FTZ R134, R0.reuse, R134 ;  /* 0x0000008600867220 */ /* 0x040fe20000410000 */
[----:B------:R-:W-:Y:S01]  /*74a0*/  FMUL.FTZ R135, R0, R135 ;  /* 0x0000008700877220 */ /* 0x000fe20000410000 */
[C---:B------:R-:W-:Y:S01]  /*74b0*/  FMUL.FTZ R136, R2.reuse, R136 ;  /* 0x0000008802887220 */ /* 0x040fe20000410000 */
[C---:B------:R-:W-:Y:S01]  /*74c0*/  HMMA.16816.F32 R96, R160.reuse, R174, R96 ;  /* 0x000000aea060723c */ /* 0x040fe20000001860 */
[----:B------:R-:W5:Y:S02]  /*74d0*/  LDSM.16.MT88.4 R172, [R166+0x4000] ;  /* 0x00400000a6ac783b */ /* 0x000f640000004200 */
[----:B------:R-:W-:Y:S01]  /*74e0*/  FMUL.FTZ R137, R2, R137 ;  /* 0x0000008902897220 */ /* 0x000fe20000410000 */
        /* <DEDUP_REMOVED lines=13> */
[--C-:B------:R-:W-:Y:S01]  /*75c0*/  FFMA.FTZ R231, R18, UR4, -R202.reuse ;  /* 0x0000000412e77c23 */ /* 0x100fe200080108ca */
[----:B------:R-:W-:Y:S01]  /*75d0*/  FFMA.FTZ R232, R19, UR4, -R202 ;  /* 0x0000000413e87c23 */ /* 0x000fe200080108ca */
[----:B------:R-:W-:Y:S01]  /*75e0*/  FMUL.FTZ R16, R2, R148 ;  /* 0x0000009402107220 */ /* 0x000fe20000410000 */
[----:B--2---:R-:W-:Y:S01]  /*75f0*/  F2FP.F16.F32.PACK_AB R148, R206, R205 ;  /* 0x000000cdce94723e */ /* 0x004fe200000000ff */
[----:B------:R-:W-:Y:S01]  /*7600*/  FMUL.FTZ R17, R2, R149 ;  /* 0x0000009502117220 */ /* 0x000fe20000410000 */
[C---:B-1----:R-:W-:Y:S01]  /*7610*/  HMMA.16816.F32 R108, R160.reuse, R168, R108 ;  /* 0x000000a8a06c723c */ /* 0x042fe2000000186c */
[----:B------:R-:W-:Y:S02]  /*7620*/  MUFU.EX2 R231, R231 ;  /* 0x000000e700e77308 */ /* 0x000fe40000000800 */
[----:B------:R-:W-:Y:S01]  /*7630*/  F2FP.F16.F32.PACK_AB R149, R207, R228 ;  /* 0x000000e4cf95723e */ /* 0x000fe200000000ff */
[----:B------:R-:W-:Y:S01]  /*7640*/  FMUL.FTZ R18, R0, R150 ;  /* 0x0000009600127220 */ /* 0x000fe20000410000 */
[----:B----4-:R-:W-:Y:S06]  /*7650*/  F2FP.F16.F32.PACK_AB R150, R230, R229 ;  /* 0x000000e5e696723e */ /* 0x010fec00000000ff */
[----:B------:R-:W1:Y:S01]  /*7660*/  MUFU.EX2 R232, R232 ;  /* 0x000000e800e87308 */ /* 0x000e620000000800 */
[----:B------:R-:W-:Y:S01]  /*7670*/  FMUL.FTZ R19, R0, R151 ;  /* 0x0000009700137220 */ /* 0x000fe20000410000 */
[C---:B------:R-:W-:Y:S01]  /*7680*/  HMMA.16816.F32 R112, R160.reuse, R170, R112 ;  /* 0x000000aaa070723c */ /* 0x040fe20000001870 */
[----:B------:R-:W2:Y:S02]  /*7690*/  LDSM.16.MT88.4 R168, [R208+0x16000] ;  /* 0x01600000d0a8783b */ /* 0x000ea40000004200 */
[----:B------:R-:W-:Y:S01]  /*76a0*/  FFMA.FTZ R197, R2, R225, R197 ;  /* 0x000000e102c57223 */ /* 0x000fe200000100c5 */
[----:B------:R-:W-:Y:S01]  /*76b0*/  IADD3 R226, P0, PT, R226, -UR13, RZ ;  /* 0x8000000de2e27c10 */ /* 0x000fe2000ff1e0ff */
[----:B------:R-:W-:Y:S02]  /*76c0*/  FFMA.FTZ R203, R0, R223, R203 ;  /* 0x000000df00cb7223 */ /* 0x000fe400000100cb */
[----:B------:R-:W-:Y:S01]  /*76d0*/  FADD.FTZ R197, R198, R197 ;  /* 0x000000c5c6c57221 */ /* 0x000fe20000010000 */
[C---:B-----5:R-:W-:Y:S03]  /*76e0*/  HMMA.16816.F32 R116, R160.reuse, R172, R116 ;  /* 0x000000aca074723c */ /* 0x060fe60000001874 */
[----:B------:R-:W-:Y:S01]  /*76f0*/  FADD.FTZ R0, R167, R203 ;  /* 0x000000cba7007221 */ /* 0x000fe20000010000 */
[----:B-1----:R-:W-:Y:S01]  /*7700*/  F2FP.F16.F32.PACK_AB R151, R232, R231 ;  /* 0x000000e7e897723e */ /* 0x002fe200000000ff */
[----:B------:R-:W-:Y:S01]  /*7710*/  FADD.FTZ R196, R196, R197 ;  /* 0x000000c5c4c47221 */ /* 0x000fe20000010000 */
[----:B------:R-:W-:Y:S01]  /*7720*/  IADD3.X R227, PT, PT, R227, ~UR7, RZ, P0, !PT ;  /* 0x80000007e3e37c10 */ /* 0x000fe200087fe4ff */
[----:B------:R-:W-:Y:S01]  /*7730*/  FADD.FTZ R201, R201, R0 ;  /* 0x00000000c9c97221 */ /* 0x000fe20000010000 */
[C---:B------:R-:W-:Y:S01]  /*7740*/  HMMA.16816.F32 R120, R160.reuse, R174, R120 ;  /* 0x000000aea078723c */ /* 0x040fe20000001878 */
[----:B------:R-:W1:Y:S02]  /*7750*/  LDSM.16.MT88.4 R172, [R165+0x6000] ;  /* 0x00600000a5ac783b */ /* 0x000e640000004200 */
[----:B------:R-:W-:Y:S01]  /*7760*/  FADD.FTZ R0, R199, R196 ;  /* 0x000000c4c7007221 */ /* 0x000fe20000010000 */
[----:B------:R-:W-:Y:S03]  /*7770*/  FADD.FTZ R201, R200, R201 ;  /* 0x000000c9c8c97221 */ /* 0x000fe60000010000 */
[----:B------:R-:W-:Y:S01]  /*7780*/  FADD.FTZ R205, R205, R0 ;  /* 0x00000000cdcd7221 */ /* 0x000fe20000010000 */
[----:B------:R-:W-:Y:S01]  /*7790*/  FADD.FTZ R228, R228, R201 ;  /* 0x000000c9e4e47221 */ /* 0x000fe20000010000 */
[C---:B---3--:R-:W-:Y:S03]  /*77a0*/  HMMA.16816.F32 R124, R160.reuse, R156, R124 ;  /* 0x0000009ca07c723c */ /* 0x048fe6000000187c */
[----:B------:R-:W-:Y:S01]  /*77b0*/  FADD.FTZ R206, R206, R205 ;  /* 0x000000cdcece7221 */ /* 0x000fe20000010000 */
[----:B------:R-:W-:Y:S01]  /*77c0*/  FADD.FTZ R228, R207, R228 ;  /* 0x000000e4cfe47221 */ /* 0x000fe20000010000 */
[----:B------:R-:W-:Y:S03]  /*77d0*/  MOV R0, R3 ;  /* 0x0000000300007202 */ /* 0x000fe60000000f00 */
[C---:B------:R-:W-:Y:S01]  /*77e0*/  HMMA.16816.F32 R128, R160.reuse, R158, R128 ;  /* 0x0000009ea080723c */ /* 0x040fe20000001880 */
[----:B------:R-:W3:Y:S02]  /*77f0*/  LDSM.16.MT88.4 R156, [R166+0x6000] ;  /* 0x00600000a69c783b */ /* 0x000ee40000004200 */
[----:B------:R-:W-:Y:S04]  /*7800*/  FADD.FTZ R231, R231, R228 ;  /* 0x000000e4e7e77221 */ /* 0x000fe80000010000 */
[----:B------:R-:W-:Y:S01]  /*7810*/  FADD.FTZ R231, R232, R231 ;  /* 0x000000e7e8e77221 */ /* 0x000fe20000010000 */
[C---:B--2---:R-:W-:Y:S08]  /*7820*/  HMMA.16816.F32 R132, R160.reuse, R168, R132 ;  /* 0x000000a8a084723c */ /* 0x044ff00000001884 */
[C---:B------:R-:W-:Y:S01]  /*7830*/  HMMA.16816.F32 R136, R160.reuse, R170, R136 ;  /* 0x000000aaa088723c */ /* 0x040fe20000001888 */
[----:B------:R-:W2:Y:S07]  /*7840*/  LDSM.16.MT88.4 R168, [R209+0x10800] ;  /* 0x01080000d1a8783b */ /* 0x000eae0000004200 */
[C---:B-1----:R-:W-:Y:S08]  /*7850*/  HMMA.16816.F32 R140, R160.reuse, R172, R140 ;  /* 0x000000aca08c723c */ /* 0x042ff0000000188c */
[C---:B------:R-:W-:Y:S01]  /*7860*/  HMMA.16816.F32 R144, R160.reuse, R174, R144 ;  /* 0x000000aea090723c */ /* 0x040fe20000001890 */
[----:B------:R-:W1:Y:S07]  /*7870*/  LDSM.16.MT88.4 R172, [R208+0x10800] ;  /* 0x01080000d0ac783b */ /* 0x000e6e0000004200 */
[C---:B---3--:R-:W-:Y:S08]  /*7880*/  HMMA.16816.F32 R12, R160.reuse, R156, R12 ;  /* 0x0000009ca00c723c */ /* 0x048ff0000000180c */
[----:B------:R-:W-:Y:S01]  /*7890*/  HMMA.16816.F32 R16, R160, R158, R16 ;  /* 0x0000009ea010723c */ /* 0x000fe20000001810 */
[----:B------:R-:W3:Y:S07]  /*78a0*/  LDSM.16.MT88.4 R156, [R209+0x12800] ;  /* 0x01280000d19c783b */ /* 0x000eee0000004200 */
[C---:B--2---:R-:W-:Y:S01]  /*78b0*/  HMMA.16816.F32 R4, R148.reuse, R168, R4 ;  /* 0x000000a89404723c */ /* 0x044fe20000001804 */
[----:B------:R-:W2:Y:S07]  /*78c0*/  LDSM.16.MT88.4 R160, [R208+0x12800] ;  /* 0x01280000d0a0783b */ /* 0x000eae0000004200 */
[C---:B------:R-:W-:Y:S01]  /*78d0*/  HMMA.16816.F32 R8, R148.reuse, R170, R8 ;  /* 0x000000aa9408723c */ /* 0x040fe20000001808 */
[----:B------:R-:W4:Y:S07]  /*78e0*/  LDSM.16.MT88.4 R168, [R165+0x2800] ;  /* 0x00280000a5a8783b */ /* 0x000f2e0000004200 */
[C---:B-1----:R-:W-:Y:S08]  /*78f0*/  HMMA.16816.F32 R36, R148.reuse, R172, R36 ;  /* 0x000000ac9424723c */ /* 0x042ff00000001824 */
[C---:B------:R-:W-:Y:S01]  /*7900*/  HMMA.16816.F32 R40, R148.reuse, R174, R40 ;  /* 0x000000ae9428723c */ /* 0x040fe20000001828 */
[----:B------:R-:W1:Y:S07]  /*7910*/  LDSM.16.MT88.4 R172, [R166+0x2800] ;  /* 0x00280000a6ac783b */ /* 0x000e6e0000004200 */
[C---:B------:R-:W-:Y:S08]  /*7920*/  HMMA.16816.F32 R44, R148.reuse, R152, R44 ;  /* 0x00000098942c723c */ /* 0x040ff0000000182c */
[C---:B------:R-:W-:Y:S01]  /*7930*/  HMMA.16816.F32 R48, R148.reuse, R154, R48 ;  /* 0x0000009a9430723c */ /* 0x040fe20000001830 */
[----:B------:R-:W5:Y:S07]  /*7940*/  LDSM.16.MT88.4 R152, [R209+0x14800] ;  /* 0x01480000d198783b */ /* 0x000f6e0000004200 */
[C---:B------:R-:W-:Y:S08]  /*7950*/  HMMA.16816.F32 R52, R148.reuse, R176, R52 ;  /* 0x000000b09434723c */ /* 0x040ff00000001834 */
[C---:B------:R-:W-:Y:S01]  /*7960*/  HMMA.16816.F32 R56, R148.reuse, R178, R56 ;  /* 0x000000b29438723c */ /* 0x040fe20000001838 */
[----:B------:R-:W5:Y:S07]  /*7970*/  LDSM.16.MT88.4 R176, [R209+0x16800] ;  /* 0x01680000d1b0783b */ /* 0x000f6e0000004200 */
[C---:B---3--:R-:W-:Y:S08]  /*7980*/  HMMA.16816.F32 R60, R148.reuse, R156, R60 ;  /* 0x0000009c943c723c */ /* 0x048ff0000000183c */
[C---:B------:R-:W-:Y:S01]  /*7990*/  HMMA.16816.F32 R64, R148.reuse, R158, R64 ;  /* 0x0000009e9440723c */ /* 0x040fe20000001840 */
[----:B------:R-:W3:Y:S07]  /*79a0*/  LDSM.16.MT88.4 R156, [R165+0x6800] ;  /* 0x00680000a59c783b */ /* 0x000eee0000004200 */
[C---:B--2---:R-:W-:Y:S08]  /*79b0*/  HMMA.16816.F32 R68, R148.reuse, R160, R68 ;  /* 0x000000a09444723c */ /* 0x044ff00000001844 */
[C---:B------:R-:W-:Y:S01]  /*79c0*/  HMMA.16816.F32 R72, R148.reuse, R162, R72 ;  /* 0x000000a29448723c */ /* 0x040fe20000001848 */
[----:B------:R-:W-:Y:S07]  /*79d0*/  LDSM.16.MT88.4 R160, [R209+0x11000] ;  /* 0x01100000d1a0783b */ /* 0x000fee0000004200 */
[C---:B----4-:R-:W-:Y:S08]  /*79e0*/  HMMA.16816.F32 R76, R148.reuse, R168, R76 ;  /* 0x000000a8944c723c */ /* 0x050ff0000000184c */
[C---:B------:R-:W-:Y:S01]  /*79f0*/  HMMA.16816.F32 R80, R148.reuse, R170, R80 ;  /* 0x000000aa9450723c */ /* 0x040fe20000001850 */
[----:B------:R-:W-:Y:S07]  /*7a00*/  LDSM.16.MT88.4 R168, [R208+0x11000] ;  /* 0x01100000d0a8783b */ /* 0x000fee0000004200 */
[C---:B-1----:R-:W-:Y:S08]  /*7a10*/  HMMA.16816.F32 R84, R148.reuse, R172, R84 ;  /* 0x000000ac9454723c */ /* 0x042ff00000001854 */
[C---:B------:R-:W-:Y:S01]  /*7a20*/  HMMA.16816.F32 R88, R148.reuse, R174, R88 ;  /* 0x000000ae9458723c */ /* 0x040fe20000001858 */
[----:B------:R-:W-:Y:S07]  /*7a30*/  LDSM.16.MT88.4 R172, [R209+0x15000] ;  /* 0x01500000d1ac783b */ /* 0x000fee0000004200 */
[C---:B-----5:R-:W-:Y:S08]  /*7a40*/  HMMA.16816.F32 R92, R148.reuse, R152, R92 ;  /* 0x00000098945c723c */ /* 0x060ff0000000185c */
        /* <DEDUP_REMOVED lines=8> */
[C---:B------:R-:W-:Y:S03]  /*7ad0*/  HMMA.16816.F32 R116, R148.reuse, R188, R116 ;  /* 0x000000bc9474723c */ /* 0x040fe60000001874 */
[----:B------:R-:W-:Y:S01]  /*7ae0*/  FFMA.FTZ R188, R20, UR4, -R204 ;  /* 0x0000000414bc7c23 */ /* 0x000fe200080108cc */
[----:B------:R-:W-:Y:S04]  /*7af0*/  FFMA.FTZ R189, R23, UR4, -R202 ;  /* 0x0000000417bd7c23 */ /* 0x000fe800080108ca */
[C---:B------:R-:W-:Y:S01]  /*7b00*/  HMMA.16816.F32 R120, R148.reuse, R190, R120 ;  /* 0x000000be9478723c */ /* 0x040fe20000001878 */
[----:B------:R-:W-:Y:S02]  /*7b10*/  MUFU.EX2 R188, R188 ;  /* 0x000000bc00bc7308 */ /* 0x000fe40000000800 */
[----:B------:R-:W-:Y:S01]  /*7b20*/  FFMA.FTZ R191, R21, UR4, -R204 ;  /* 0x0000000415bf7c23 */ /* 0x000fe200080108cc */
[----:B------:R-:W-:Y:S07]  /*7b30*/  FFMA.FTZ R190, R22, UR4, -R202 ;  /* 0x0000000416be7c23 */ /* 0x000fee00080108ca */
[----:B------:R-:W-:Y:S01]  /*7b40*/  MUFU.EX2 R189, R189 ;  /* 0x000000bd00bd7308 */ /* 0x000fe20000000800 */
[C---:B------:R-:W-:Y:S09]  /*7b50*/  HMMA.16816.F32 R124, R148.reuse, R176, R124 ;  /* 0x000000b0947c723c */ /* 0x040ff2000000187c */
[----:B------:R-:W2:Y:S10]  /*7b60*/  MUFU.EX2 R191, R191 ;  /* 0x000000bf00bf7308 */ /* 0x000eb40000000800 */
[----:B------:R-:W4:Y:S01]  /*7b70*/  MUFU.EX2 R190, R190 ;  /* 0x000000be00be7308 */ /* 0x000f220000000800 */
[C---:B------:R-:W-:Y:S01]  /*7b80*/  HMMA.16816.F32 R128, R148.reuse, R178, R128 ;  /* 0x000000b29480723c */ /* 0x040fe20000001880 */
[----:B------:R-:W-:Y:S02]  /*7b90*/  LDSM.16.MT88.4 R176, [R165+0x5000] ;  /* 0x00500000a5b0783b */ /* 0x000fe40000004200 */
[----:B--2---:R-:W-:Y:S05]  /*7ba0*/  F2FP.F16.F32.PACK_AB R20, R191, R188 ;  /* 0x000000bcbf14723e */ /* 0x004fea00000000ff */
[C---:B------:R-:W-:Y:S03]  /*7bb0*/  HMMA.16816.F32 R132, R148.reuse, R192, R132 ;  /* 0x000000c09484723c */ /* 0x040fe60000001884 */
[--C-:B------:R-:W-:Y:S01]  /*7bc0*/  FFMA.FTZ R192, R24, UR4, -R204.reuse ;  /* 0x0000000418c07c23 */ /* 0x100fe200080108cc */
[----:B------:R-:W-:Y:S01]  /*7bd0*/  FFMA.FTZ R193, R25, UR4, -R204 ;  /* 0x0000000419c17c23 */ /* 0x000fe200080108cc */
[----:B----4-:R-:W-:Y:S01]  /*7be0*/  F2FP.F16.F32.PACK_AB R21, R189, R190 ;  /* 0x000000bebd15723e */ /* 0x010fe200000000ff */
[----:B------:R-:W-:Y:S02]  /*7bf0*/  FADD.FTZ R190, R190, R231 ;  /* 0x000000e7bebe7221 */ /* 0x000fe40000010000 */
[C---:B------:R-:W-:Y:S01]  /*7c00*/  HMMA.16816.F32 R136, R148.reuse, R194, R136 ;  /* 0x000000c29488723c */ /* 0x040fe20000001888 */
[----:B------:R-:W-:Y:S02]  /*7c10*/  MUFU.EX2 R192, R192 ;  /* 0x000000c000c07308 */ /* 0x000fe40000000800 */
[--C-:B------:R-:W-:Y:S01]  /*7c20*/  FFMA.FTZ R194, R26, UR4, -R202.reuse ;  /* 0x000000041ac27c23 */ /* 0x100fe200080108ca */
[----:B------:R-:W-:Y:S07]  /*7c30*/  FFMA.FTZ R195, R27, UR4, -R202 ;  /* 0x000000041bc37c23 */ /* 0x000fee00080108ca */
[----:B------:R-:W2:Y:S01]  /*7c40*/  MUFU.EX2 R193, R193 ;  /* 0x000000c100c17308 */ /* 0x000ea20000000800 */
[----:B------:R-:W4:Y:S01]  /*7c50*/  LDSM.16.MT88.4 R24, [R165+0x1000] ;  /* 0x00100000a518783b */ /* 0x000f220000004200 */
[----:B------:R-:W-:Y:S01]  /*7c60*/  FADD.FTZ R189, R189, R190 ;  /* 0x000000bebdbd7221 */ /* 0x000fe20000010000 */
[C---:B---3--:R-:W-:Y:S07]  /*7c70*/  HMMA.16816.F32 R140, R148.reuse, R156, R140 ;  /* 0x0000009c948c723c */ /* 0x048fee000000188c */
[----:B------:R-:W-:Y:S10]  /*7c80*/  MUFU.EX2 R194, R194 ;  /* 0x000000c200c27308 */ /* 0x000ff40000000800 */
[----:B------:R-:W3:Y:S01]  /*7c90*/  MUFU.EX2 R195, R195 ;  /* 0x000000c300c37308 */ /* 0x000ee20000000800 */
[C---:B------:R-:W-:Y:S01]  /*7ca0*/  HMMA.16816.F32 R144, R148.reuse, R158, R144 ;  /* 0x0000009e9490723c */ /* 0x040fe20000001890 */
[----:B------:R-:W5:Y:S02]  /*7cb0*/  LDSM.16.MT88.4 R156, [R166+0x1000] ;  /* 0x00100000a69c783b */ /* 0x000f640000004200 */
[----:B--2---:R-:W-:Y:S05]  /*7cc0*/  F2FP.F16.F32.PACK_AB R22, R193, R192 ;  /* 0x000000c0c116723e */ /* 0x004fea00000000ff */
[C---:B-1----:R-:W-:Y:S03]  /*7cd0*/  HMMA.16816.F32 R12, R148.reuse, R152, R12 ;  /* 0x00000098940c723c */ /* 0x042fe6000000180c */
[C---:B---3--:R-:W-:Y:S01]  /*7ce0*/  F2FP.F16.F32.PACK_AB R23, R195.reuse, R194 ;  /* 0x000000c2c317723e */ /* 0x048fe200000000ff */
[----:B------:R-:W-:Y:S04]  /*7cf0*/  FADD.FTZ R194, R194, R189 ;  /* 0x000000bdc2c27221 */ /* 0x000fe80000010000 */
[----:B------:R-:W-:Y:S01]  /*7d00*/  HMMA.16816.F32 R16, R148, R154, R16 ;  /* 0x0000009a9410723c */ /* 0x000fe20000001810 */
[----:B------:R-:W1:Y:S02]  /*7d10*/  LDSM.16.MT88.4 R148, [R209+0x13000] ;  /* 0x01300000d194783b */ /* 0x000e640000004200 */
[----:B------:R-:W-:Y:S05]  /*7d20*/  FADD.FTZ R194, R195, R194 ;  /* 0x000000c2c3c27221 */ /* 0x000fea0000010000 */
[C---:B------:R-:W-:Y:S01]  /*7d30*/  HMMA.16816.F32 R4, R20.reuse, R160, R4 ;  /* 0x000000a01404723c */ /* 0x040fe20000001804 */
[----:B------:R-:W2:Y:S07]  /*7d40*/  LDSM.16.MT88.4 R152, [R208+0x13000] ;  /* 0x01300000d098783b */ /* 0x000eae0000004200 */
[C---:B------:R-:W-:Y:S01]  /*7d50*/  HMMA.16816.F32 R8, R20.reuse, R162, R8 ;  /* 0x000000a21408723c */ /* 0x040fe20000001808 */
[----:B------:R-:W3:Y:S07]  /*7d60*/  LDSM.16.MT88.4 R160, [R165+0x3000] ;  /* 0x00300000a5a0783b */ /* 0x000eee0000004200 */
[C---:B------:R-:W-:Y:S08]  /*7d70*/  HMMA.16816.F32 R36, R20.reuse, R168, R36 ;  /* 0x000000a81424723c */ /* 0x040ff00000001824 */
[C---:B------:R-:W-:Y:S01]  /*7d80*/  HMMA.16816.F32 R40, R20.reuse, R170, R40 ;  /* 0x000000aa1428723c */ /* 0x040fe20000001828 */
[----:B------:R-:W3:Y:S07]  /*7d90*/  LDSM.16.MT88.4 R168, [R166+0x3000] ;  /* 0x00300000a6a8783b */ /* 0x000eee0000004200 */
[C---:B----4-:R-:W-:Y:S08]  /*7da0*/  HMMA.16816.F32 R44, R20.reuse, R24, R44 ;  /* 0x00000018142c723c */ /* 0x050ff0000000182c */
[C---:B------:R-:W-:Y:S01]  /*7db0*/  HMMA.16816.F32 R48, R20.reuse, R26, R48 ;  /* 0x0000001a1430723c */ /* 0x040fe20000001830 */
[----:B------:R-:W4:Y:S07]  /*7dc0*/  LDSM.16.MT88.4 R24, [R208+0x15000] ;  /* 0x01500000d018783b */ /* 0x000f2e0000004200 */
[C---:B-----5:R-:W-:Y:S08]  /*7dd0*/  HMMA.16816.F32 R52, R20.reuse, R156, R52 ;  /* 0x0000009c1434723c */ /* 0x060ff00000001834 */
[C---:B------:R-:W-:Y:S01]  /*7de0*/  HMMA.16816.F32 R56, R20.reuse, R158, R56 ;  /* 0x0000009e1438723c */ /* 0x040fe20000001838 */
[----:B------:R-:W5:Y:S07]  /*7df0*/  LDSM.16.MT88.4 R156, [R209+0x17000] ;  /* 0x01700000d19c783b */ /* 0x000f6e0000004200 */
[C---:B-1----:R-:W-:Y:S08]  /*7e00*/  HMMA.16816.F32 R60, R20.reuse, R148, R60 ;  /* 0x00000094143c723c */ /* 0x042ff0000000183c */
[C---:B------:R-:W-:Y:S01]  /*7e10*/  HMMA.16816.F32 R64, R20.reuse, R150, R64 ;  /* 0x000000961440723c */ /* 0x040fe20000001840 */
[----:B------:R-:W1:Y:S07]  /*7e20*/  LDSM.16.MT88.4 R148, [R165+0x7000] ;  /* 0x00700000a594783b */ /* 0x000e6e0000004200 */
[C---:B--2---:R-:W-:Y:S08]  /*7e30*/  HMMA.16816.F32 R68, R20.reuse, R152, R68 ;  /* 0x000000981444723c */ /* 0x044ff00000001844 */
[C---:B------:R-:W-:Y:S01]  /*7e40*/  HMMA.16816.F32 R72, R20.reuse, R154, R72 ;  /* 0x0000009a1448723c */ /* 0x040fe20000001848 */
[----:B------:R-:W-:Y:S07]  /*7e50*/  LDSM.16.MT88.4 R152, [R166+0x3800] ;  /* 0x00380000a698783b */ /* 0x000fee0000004200 */
[C---:B---3--:R-:W-:Y:S08]  /*7e60*/  HMMA.16816.F32 R76, R20.reuse, R160, R76 ;  /* 0x000000a0144c723c */ /* 0x048ff0000000184c */
[C---:B------:R-:W-:Y:S08]  /*7e70*/  HMMA.16816.F32 R80, R20.reuse, R162, R80 ;  /* 0x000000a21450723c */ /* 0x040ff00000001850 */
[C---:B------:R-:W-:Y:S08]  /*7e80*/  HMMA.16816.F32 R84, R20.reuse, R168, R84 ;  /* 0x000000a81454723c */ /* 0x040ff00000001854 */
[C---:B------:R-:W-:Y:S01]  /*7e90*/  HMMA.16816.F32 R88, R20.reuse, R170, R88 ;  /* 0x000000aa1458723c */ /* 0x040fe20000001858 */
[----:B------:R-:W-:Y:S07]  /*7ea0*/  LDSM.16.MT88.4 R168, [R208+0x15800] ;  /* 0x01580000d0a8783b */ /* 0x000fee0000004200 */
[C---:B------:R-:W-:Y:S08]  /*7eb0*/  HMMA.16816.F32 R92, R20.reuse, R172, R92 ;  /* 0x000000ac145c723c */ /* 0x040ff0000000185c */
[C---:B------:R-:W-:Y:S01]  /*7ec0*/  HMMA.16816.F32 R96, R20.reuse, R174, R96 ;  /* 0x000000ae1460723c */ /* 0x040fe20000001860 */
[----:B------:R-:W-:Y:S07]  /*7ed0*/  LDSM.16.MT88.4 R172, [R165+0x5800] ;  /* 0x00580000a5ac783b */ /* 0x000fee0000004200 */
[C---:B----4-:R-:W-:Y:S08]  /*7ee0*/  HMMA.16816.F32 R100, R20.reuse, R24, R100 ;  /* 0x000000181464723c */ /* 0x050ff00000001864 */
[C---:B------:R-:W-:Y:S01]  /*7ef0*/  HMMA.16816.F32 R104, R20.reuse, R26, R104 ;  /* 0x0000001a1468723c */ /* 0x040fe20000001868 */
[----:B------:R-:W2:Y:S07]  /*7f00*/  LDSM.16.MT88.4 R24, [R166+0x7000] ;  /* 0x00700000a618783b */ /* 0x000eae0000004200 */
[C---:B------:R-:W-:Y:S03]  /*7f10*/  HMMA.16816.F32 R108, R20.reuse, R176, R108 ;  /* 0x000000b0146c723c */ /* 0x040fe6000000186c */
[--C-:B------:R-:W-:Y:S01]  /*7f20*/  FFMA.FTZ R176, R28, UR4, -R204.reuse ;  /* 0x000000041cb07c23 */ /* 0x100fe200080108cc */
[----:B------:R-:W-:Y:S04]  /*7f30*/  FFMA.FTZ R177, R29, UR4, -R204 ;  /* 0x000000041db17c23 */ /* 0x000fe800080108cc */
[C---:B------:R-:W-:Y:S01]  /*7f40*/  HMMA.16816.F32 R112, R20.reuse, R178, R112 ;  /* 0x000000b21470723c */ /* 0x040fe20000001870 */
[----:B------:R-:W-:Y:S02]  /*7f50*/  MUFU.EX2 R176, R176 ;  /* 0x000000b000b07308 */ /* 0x000fe40000000800 */
[--C-:B------:R-:W-:Y:S01]  /*7f60*/  FFMA.FTZ R179, R30, UR4, -R202.reuse ;  /* 0x000000041eb37c23 */ /* 0x100fe200080108ca */
[----:B------:R-:W-:Y:S07]  /*7f70*/  FFMA.FTZ R178, R31, UR4, -R202 ;  /* 0x000000041fb27c23 */ /* 0x000fee00080108ca */
[----:B------:R-:W3:Y:S01]  /*7f80*/  MUFU.EX2 R177, R177 ;  /* 0x000000b100b17308 */ /* 0x000ee20000000800 */
[----:B------:R-:W-:Y:S01]  /*7f90*/  LDSM.16.MT88.4 R28, [R208+0x11800] ;  /* 0x01180000d01c783b */ /* 0x000fe20000004200 */
[C---:B------:R-:W-:Y:S08]  /*7fa0*/  HMMA.16816.F32 R116, R20.reuse, R180, R116 ;  /* 0x000000b41474723c */ /* 0x040ff00000001874 */
[----:B------:R-:W-:Y:S01]  /*7fb0*/  MUFU.EX2 R179, R179 ;  /* 0x000000b300b37308 */ /* 0x000fe20000000800 */
[--C-:B------:R-:W-:Y:S01]  /*7fc0*/  FFMA.FTZ R180, R32, UR4, -R204.reuse ;  /* 0x0000000420b47c23 */ /* 0x100fe200080108cc */
[----:B------:R-:W-:Y:S08]  /*7fd0*/  FFMA.FTZ R204, R33, UR4, -R204 ;  /* 0x0000000421cc7c23 */ /* 0x000ff000080108cc */
[----:B------:R-:W4:Y:S01]  /*7fe0*/  MUFU.EX2 R178, R178 ;  /* 0x000000b200b27308 */ /* 0x000f220000000800 */
[C---:B------:R-:W-:Y:S09]  /*7ff0*/  HMMA.16816.F32 R120, R20.reuse, R182, R120 ;  /* 0x000000b61478723c */ /* 0x040ff20000001878 */
[----:B------:R-:W-:Y:S01]  /*8000*/  MUFU.EX2 R180, R180 ;  /* 0x000000b400b47308 */ /* 0x000fe20000000800 */
[--C-:B------:R-:W-:Y:S01]  /*8010*/  FFMA.FTZ R182, R34, UR4, -R202.reuse ;  /* 0x0000000422b67c23 */ /* 0x100fe200080108ca */
[----:B------:R-:W-:Y:S08]  /*8020*/  FFMA.FTZ R202, R35, UR4, -R202 ;  /* 0x0000000423ca7c23 */ /* 0x000ff000080108ca */
[----:B------:R-:W2:Y:S01]  /*8030*/  MUFU.EX2 R181, R204 ;  /* 0x000000cc00b57308 */ /* 0x000ea20000000800 */
[----:B------:R-:W-:Y:S01]  /*8040*/  LDSM.16.MT88.4 R32, [R165+0x1800] ;  /* 0x00180000a520783b */ /* 0x000fe20000004200 */
[C---:B-----5:R-:W-:Y:S08]  /*8050*/  HMMA.16816.F32 R124, R20.reuse, R156, R124 ;  /* 0x0000009c147c723c */ /* 0x060ff0000000187c */
[----:B------:R-:W-:Y:S10]  /*8060*/  MUFU.EX2 R182, R182 ;  /* 0x000000b600b67308 */ /* 0x000ff40000000800 */
[----:B------:R-:W5:Y:S01]  /*8070*/  MUFU.EX2 R183, R202 ;  /* 0x000000ca00b77308 */ /* 0x000f620000000800 */
[C---:B------:R-:W-:Y:S01]  /*8080*/  HMMA.16816.F32 R128, R20.reuse, R158, R128 ;  /* 0x0000009e1480723c */ /* 0x040fe20000001880 */
[----:B------:R-:W5:Y:S07]  /*8090*/  LDSM.16.MT88.4 R156, [R209+0x11800] ;  /* 0x01180000d19c783b */ /* 0x000f6e0000004200 */
[C---:B------:R-:W-:Y:S08]  /*80a0*/  HMMA.16816.F32 R132, R20.reuse, R184, R132 ;  /* 0x000000b81484723c */ /* 0x040ff00000001884 */
[C---:B------:R-:W-:Y:S08]  /*80b0*/  HMMA.16816.F32 R136, R20.reuse, R186, R136 ;  /* 0x000000ba1488723c */ /* 0x040ff00000001888 */
[C---:B-1----:R-:W-:Y:S03]  /*80c0*/  HMMA.16816.F32 R140, R20.reuse, R148, R140 ;  /* 0x00000094148c723c */ /* 0x042fe6000000188c */
[----:B---3--:R-:W-:Y:S02]  /*80d0*/  F2FP.F16.F32.PACK_AB R148, R177, R176 ;  /* 0x000000b0b194723e */ /* 0x008fe400000000ff */
[C---:B----4-:R-:W-:Y:S01]  /*80e0*/  F2FP.F16.F32.PACK_AB R149, R178.reuse, R179 ;  /* 0x000000b3b295723e */ /* 0x050fe200000000ff */
[----:B------:R-:W-:Y:S02]  /*80f0*/  FADD.FTZ R179, R179, R194 ;  /* 0x000000c2b3b37221 */ /* 0x000fe40000010000 */
[C---:B------:R-:W-:Y:S03]  /*8100*/  HMMA.16816.F32 R144, R20.reuse, R150, R144 ;  /* 0x000000961490723c */ /* 0x040fe60000001890 */
[----:B--2---:R-:W-:Y:S01]  /*8110*/  F2FP.F16.F32.PACK_AB R150, R181, R180 ;  /* 0x000000b4b596723e */ /* 0x004fe200000000ff */
[----:B------:R-:W-:Y:S01]  /*8120*/  FADD.FTZ R179, R178, R179 ;  /* 0x000000b3b2b37221 */ /* 0x000fe20000010000 */
[C---:B-----5:R-:W-:Y:S03]  /*8130*/  F2FP.F16.F32.PACK_AB R151, R183.reuse, R182 ;  /* 0x000000b6b797723e */ /* 0x060fe600000000ff */
[C---:B------:R-:W-:Y:S03]  /*8140*/  HMMA.16816.F32 R12, R20.reuse, R24, R12 ;  /* 0x00000018140c723c */ /* 0x040fe6000000180c */
[----:B------:R-:W-:Y:S04]  /*8150*/  FADD.FTZ R182, R182, R179 ;  /* 0x000000b3b6b67221 */ /* 0x000fe80000010000 */
[----:B------:R-:W-:Y:S01]  /*8160*/  FADD.FTZ R223, R183, R182 ;  /* 0x000000b6b7df7221 */ /* 0x000fe20000010000 */
[----:B------:R-:W-:Y:S01]  /*8170*/  HMMA.16816.F32 R16, R20, R26, R16 ;  /* 0x0000001a1410723c */ /* 0x000fe20000001810 */
[----:B------:R-:W1:Y:S07]  /*8180*/  LDSM.16.MT88.4 R20, [R166+0x1800] ;  /* 0x00180000a614783b */ /* 0x000e6e0000004200 */
[C---:B------:R-:W-:Y:S01]  /*8190*/  HMMA.16816.F32 R160, R148.reuse, R156, R4 ;  /* 0x0000009c94a0723c */ /* 0x040fe20000001804 */
[----:B------:R-:W2:Y:S07]  /*81a0*/  LDSM.16.MT88.4 R4, [R209+0x13800] ;  /* 0x01380000d104783b */ /* 0x000eae0000004200 */
[C---:B------:R-:W-:Y:S01]  /*81b0*/  HMMA.16816.F32 R156, R148.reuse, R158, R8 ;  /* 0x0000009e949c723c */ /* 0x040fe20000001808 */
[----:B------:R-:W3:Y:S07]  /*81c0*/  LDSM.16.MT88.4 R8, [R208+0x13800] ;  /* 0x01380000d008783b */ /* 0x000eee0000004200 */
[C---:B------:R-:W-:Y:S01]  /*81d0*/  HMMA.16816.F32 R36, R148.reuse, R28, R36 ;  /* 0x0000001c9424723c */ /* 0x040fe20000001824 */
[----:B------:R-:W4:Y:S07]  /*81e0*/  LDSM.16.MT88.4 R24, [R165+0x3800] ;  /* 0x00380000a518783b */ /* 0x000f2e0000004200 */
[C---:B------:R-:W-:Y:S01]  /*81f0*/  HMMA.16816.F32 R40, R148.reuse, R30, R40 ;  /* 0x0000001e9428723c */ /* 0x040fe20000001828 */
[----:B------:R-:W5:Y:S07]  /*8200*/  LDSM.16.MT88.4 R28, [R209+0x15800] ;  /* 0x01580000d11c783b */ /* 0x000f6e0000004200 */
[C---:B------:R-:W-:Y:S08]  /*8210*/  HMMA.16816.F32 R44, R148.reuse, R32, R44 ;  /* 0x00000020942c723c */ /* 0x040ff0000000182c */
[C---:B------:R-:W-:Y:S01]  /*8220*/  HMMA.16816.F32 R48, R148.reuse, R34, R48 ;  /* 0x000000229430723c */ /* 0x040fe20000001830 */
[----:B------:R-:W5:Y:S07]  /*8230*/  LDSM.16.MT88.4 R32, [R166+0x5800] ;  /* 0x00580000a620783b */ /* 0x000f6e0000004200 */
[C---:B-1----:R-:W-:Y:S08]  /*8240*/  HMMA.16816.F32 R52, R148.reuse, R20, R52 ;  /* 0x000000149434723c */ /* 0x042ff00000001834 */
[C---:B------:R-:W-:Y:S01]  /*8250*/  HMMA.16816.F32 R56, R148.reuse, R22, R56 ;  /* 0x000000169438723c */ /* 0x040fe20000001838 */
[----:B------:R-:W1:Y:S07]  /*8260*/  LDSM.16.MT88.4 R20, [R209+0x17800] ;  /* 0x01780000d114783b */ /* 0x000e6e0000004200 */
[C---:B--2---:R-:W-:Y:S08]  /*8270*/  HMMA.16816.F32 R60, R148.reuse, R4, R60 ;  /* 0x00000004943c723c */ /* 0x044ff0000000183c */
[C---:B------:R-:W-:Y:S01]  /*8280*/  HMMA.16816.F32 R64, R148.reuse, R6, R64 ;  /* 0x000000069440723c */ /* 0x040fe20000001840 */
[----:B------:R-:W2:Y:S07]  /*8290*/  LDSM.16.MT88.4 R4, [R208+0x17800] ;  /* 0x01780000d004783b */ /* 0x000eae0000004200 */
[C---:B---3--:R-:W-:Y:S08]  /*82a0*/  HMMA.16816.F32 R68, R148.reuse, R8, R68 ;  /* 0x000000089444723c */ /* 0x048ff00000001844 */
[C---:B------:R-:W-:Y:S01]  /*82b0*/  HMMA.16816.F32 R72, R148.reuse, R10, R72 ;  /* 0x0000000a9448723c */ /* 0x040fe20000001848 */
[----:B------:R3:W2:Y:S07]  /*82c0*/  LDSM.16.MT88.4 R8, [R165+0x7800] ;  /* 0x00780000a508783b */ /* 0x0006ae0000004200 */
[C---:B----4-:R-:W-:Y:S08]  /*82d0*/  HMMA.16816.F32 R76, R148.reuse, R24, R76 ;  /* 0x00000018944c723c */ /* 0x050ff0000000184c */
[C---:B------:R-:W-:Y:S08]  /*82e0*/  HMMA.16816.F32 R80, R148.reuse, R26, R80 ;  /* 0x0000001a9450723c */ /* 0x040ff00000001850 */
[C---:B------:R-:W-:Y:S03]  /*82f0*/  HMMA.16816.F32 R84, R148.reuse, R152, R84 ;  /* 0x000000989454723c */ /* 0x040fe60000001854 */
[----:B---3--:R-:W-:Y:S05]  /*8300*/  MOV R165, R164 ;  /* 0x000000a400a57202 */ /* 0x008fea0000000f00 */
[C---:B------:R-:W-:Y:S08]  /*8310*/  HMMA.16816.F32 R88, R148.reuse, R154, R88 ;  /* 0x0000009a9458723c */ /* 0x040ff00000001858 */
[C---:B-----5:R-:W-:Y:S08]  /*8320*/  HMMA.16816.F32 R92, R148.reuse, R28, R92 ;  /* 0x0000001c945c723c */ /* 0x060ff0000000185c */
[C---:B------:R-:W-:Y:S08]  /*8330*/  HMMA.16816.F32 R96, R148.reuse, R30, R96 ;  /* 0x0000001e9460723c */ /* 0x040ff00000001860 */
[C---:B------:R-:W-:Y:S08]  /*8340*/  HMMA.16816.F32 R100, R148.reuse, R168, R100 ;  /* 0x000000a89464723c */ /* 0x040ff00000001864 */
[C---:B------:R-:W-:Y:S08]  /*8350*/  HMMA.16816.F32 R104, R148.reuse, R170, R104 ;  /* 0x000000aa9468723c */ /* 0x040ff00000001868 */
[C---:B------:R-:W-:Y:S08]  /*8360*/  HMMA.16816.F32 R108, R148.reuse, R172, R108 ;  /* 0x000000ac946c723c */ /* 0x040ff0000000186c */
[C---:B------:R-:W-:Y:S08]  /*8370*/  HMMA.16816.F32 R112, R148.reuse, R174, R112 ;  /* 0x000000ae9470723c */ /* 0x040ff00000001870 */
[C---:B------:R-:W-:Y:S08]  /*8380*/  HMMA.16816.F32 R116, R148.reuse, R32, R116 ;  /* 0x000000209474723c */ /* 0x040ff00000001874 */
[C---:B------:R-:W-:Y:S08]  /*8390*/  HMMA.16816.F32 R120, R148.reuse, R34, R120 ;  /* 0x000000229478723c */ /* 0x040ff00000001878 */
[C---:B-1----:R-:W-:Y:S08]  /*83a0*/  HMMA.16816.F32 R124, R148.reuse, R20, R124 ;  /* 0x00000014947c723c */ /* 0x042ff0000000187c */
[C---:B------:R-:W-:Y:S01]  /*83b0*/  HMMA.16816.F32 R128, R148.reuse, R22, R128 ;  /* 0x000000169480723c */ /* 0x040fe20000001880 */
[----:B------:R-:W1:Y:S07]  /*83c0*/  LDSM.16.MT88.4 R20, [R166+0x7800] ;  /* 0x00780000a614783b */ /* 0x000e6e0000004200 */
[C---:B--2---:R-:W-:Y:S03]  /*83d0*/  HMMA.16816.F32 R132, R148.reuse, R4, R132 ;  /* 0x000000049484723c */ /* 0x044fe60000001884 */
[----:B------:R-:W-:Y:S04]  /*83e0*/  FADD.FTZ R5, R229, R206 ;  /* 0x000000cee5057221 */ /* 0x000fe80000010000 */
[----:B------:R-:W-:Y:S01]  /*83f0*/  FADD.FTZ R5, R230, R5 ;  /* 0x00000005e6057221 */ /* 0x000fe20000010000 */
[C---:B------:R-:W-:Y:S03]  /*8400*/  HMMA.16816.F32 R136, R148.reuse, R6, R136 ;  /* 0x000000069488723c */ /* 0x040fe60000001888 */
        /* <DEDUP_REMOVED lines=8> */
[C---:B-1----:R-:W-:Y:S03]  /*8490*/  HMMA.16816.F32 R152, R148.reuse, R20, R12 ;  /* 0x000000149498723c */ /* 0x042fe6000000180c */
[----:B------:R-:W-:Y:S04]  /*84a0*/  FADD.FTZ R180, R180, R177 ;  /* 0x000000b1b4b47221 */ /* 0x000fe80000010000 */
[----:B------:R-:W-:Y:S01]  /*84b0*/  FADD.FTZ R225, R181, R180 ;  /* 0x000000b4b5e17221 */ /* 0x000fe20000010000 */
[----:B------:R-:W-:Y:S01]  /*84c0*/  HMMA.16816.F32 R148, R148, R22, R16 ;  /* 0x000000169494723c */ /* 0x000fe20000001810 */
[----:B------:R-:W-:Y:S08]  /*84d0*/  @!UPT UIADD3 URZ, UPT, UPT, URZ, URZ, URZ ;  /* 0x000000fffffff290 */ /* 0x000ff0000fffe0ff */
[----:B------:R-:W-:Y:S11]  /*84e0*/  BRA.U UP0, `(.L_x_23) ;  /* 0xffffffd100c07547 */ /* 0x000ff6000b83ffff */
.L_x_22:
[----:B------:R-:W1:Y:S01]  /*84f0*/  SHFL.BFLY PT, R12, R225, 0x2, 0x1f ;  /* 0x0c401f00e10c7f89 */ /* 0x000e6200000e0000 */
[----:B------:R-:W2:Y:S01]  /*8500*/  S2UR UR6, SR_CgaCtaId ;  /* 0x00000000000679c3 */ /* 0x000ea20000008800 */
[----:B------:R-:W-:Y:S01]  /*8510*/  UMOV UR4, 0x400 ;  /* 0x0000040000047882 */ /* 0x000fe20000000000 */
[----:B------:R-:W-:Y:S01]  /*8520*/  UISETP.NE.AND UP3, UPT, UR15, -0x1, UPT ;  /* 0xffffffff0f00788c */ /* 0x000fe2000bf65270 */
[----:B------:R-:W3:Y:S01]  /*8530*/  SHFL.BFLY PT, R0, R223, 0x2, 0x1f ;  /* 0x0c401f00df007f89 */ /* 0x000ee200000e0000 */
[----:B------:R-:W4:Y:S01]  /*8540*/  LDCU.U8 UR8, c[0x0][0x549] ;  /* 0x0000a920ff0877ac */ /* 0x000f220008000000 */
[----:B------:R-:W5:Y:S03]  /*8550*/  S2R R4, SR_TID.X ;  /* 0x0000000000047919 */ /* 0x000f660000002100 */
[----:B------:R-:W5:Y:S01]  /*8560*/  S2UR UR7, SR_CTAID.Y ;  /* 0x00000000000779c3 */ /* 0x000f620000002600 */
[----:B------:R-:W5:Y:S01]  /*8570*/  LDCU UR9, c[0x0][0x434] ;  /* 0x00008680ff0977ac */ /* 0x000f620008000800 */
[----:B------:R-:W4:Y:S06]  /*8580*/  LDCU.U8 UR10, c[0x0][0x548] ;  /* 0x0000a900ff0a77ac */ /* 0x000f2c0008000000 */
[----:B------:R-:W5:Y:S01]  /*8590*/  S2UR UR13, SR_CTAID.Z ;  /* 0x00000000000d79c3 */ /* 0x000f620000002700 */
[----:B------:R-:W-:Y:S01]  /*85a0*/  UISETP.NE.AND UP2, UPT, UR15, -0x1, UPT ;  /* 0xffffffff0f00788c */ /* 0x000fe2000bf45270 */
[----:B------:R-:W5:Y:S01]  /*85b0*/  LDCU UR12, c[0x0][0x434] ;  /* 0x00008680ff0c77ac */ /* 0x000f620008000800 */
[----:B-1----:R-:W-:Y:S01]  /*85c0*/  FADD.FTZ R12, R12, R225 ;  /* 0x000000e10c0c7221 */ /* 0x002fe20000010000 */
[----:B--2---:R-:W-:Y:S01]  /*85d0*/  ULEA UR6, UR6, UR4, 0x18 ;  /* 0x0000000406067291 */ /* 0x004fe2000f8ec0ff */
[----:B------:R-:W1:Y:S01]  /*85e0*/  @!UP3 LDCU.64 UR4, c[0x0][0x400] ;  /* 0x00008000ff04b7ac */ /* 0x000e620008000a00 */
[----:B---3--:R-:W-:-:S02]  /*85f0*/  FADD.FTZ R11, R0, R223 ;  /* 0x000000df000b7221 */ /* 0x008fc40000010000 */
[----:B------:R-:W2:Y:S01]  /*8600*/  SHFL.BFLY PT, R7, R12, 0x1, 0x1f ;  /* 0x0c201f000c077f89 */ /* 0x000ea200000e0000 */
[----:B----4-:R-:W-:-:S03]  /*8610*/  UISETP.NE.AND UP1, UPT, UR8, URZ, UPT ;  /* 0x000000ff0800728c */ /* 0x010fc6000bf25270 */
[----:B------:R-:W3:Y:S01]  /*8620*/  SHFL.BFLY PT, R6, R11, 0x1, 0x1f ;  /* 0x0c201f000b067f89 */ /* 0x000ee200000e0000 */
[----:B------:R-:W-:Y:S01]  /*8630*/  UISETP.NE.AND UP0, UPT, UR10, URZ, !UP1 ;  /* 0x000000ff0a00728c */ /* 0x000fe2000cf05270 */
[C---:B-----5:R-:W-:Y:S02]  /*8640*/  SHF.L.U32 R2, R4.reuse, 0x1, RZ ;  /* 0x0000000104027819 */ /* 0x060fe400000006ff */
[----:B------:R-:W-:-:S04]  /*8650*/  SHF.L.U32 R9, R4, 0x4, RZ ;  /* 0x0000000404097819 */ /* 0x000fc800000006ff */
[----:B------:R-:W4:Y:S01]  /*8660*/  @UP1 LDCU UR8, c[0x0][0x430] ;  /* 0x00008600ff0817ac */ /* 0x000f220008000800 */
[----:B------:R-:W-:Y:S02]  /*8670*/  SHF.L.U32 R0, R4, 0x5, RZ ;  /* 0x0000000504007819 */ /* 0x000fe400000006ff */
[----:B------:R-:W-:Y:S01]  /*8680*/  LOP3.LUT R5, R2, 0x6, RZ, 0xc0, !PT ;  /* 0x0000000602057812 */ /* 0x000fe200078ec0ff */
[----:B-1----:R-:W-:Y:S01]  /*8690*/  @!UP3 UIMAD.WIDE.U32 UR18, UR7, UR4, URZ ;  /* 0x000000040712b2a5 */ /* 0x002fe2000f8e00ff */
[----:B------:R-:W-:Y:S02]  /*86a0*/  LOP3.LUT R9, R9, 0x1c0, RZ, 0xc0, !PT ;  /* 0x000001c009097812 */ /* 0x000fe400078ec0ff */
[----:B------:R-:W-:Y:S01]  /*86b0*/  LOP3.LUT R0, R5, 0x7c00, R0, 0xf8, !PT ;  /* 0x00007c0005007812 */ /* 0x000fe200078ef800 */
[----:B------:R-:W-:Y:S01]  /*86c0*/  @!UP3 UIMAD UR11, UR7, UR5, UR19 ;  /* 0x00000005070bb2a4 */ /* 0x000fe2000f8e0213 */
[----:B------:R-:W-:Y:S01]  /*86d0*/  LOP3.LUT R9, R9, 0x38, R2, 0xf8, !PT ;  /* 0x0000003809097812 */ /* 0x000fe200078ef802 */
[----:B--2---:R-:W-:Y:S01]  /*86e0*/  FADD.FTZ R7, R12, R7 ;  /* 0x000000070c077221 */ /* 0x004fe20000010000 */
[----:B------:R-:W-:Y:S01]  /*86f0*/  LOP3.LUT P1, RZ, R4, 0x10, RZ, 0xc0, !PT ;  /* 0x0000001004ff7812 */ /* 0x000fe2000782c0ff */
[----:B------:R-:W1:Y:S01]  /*8700*/  @UP3 LDCU.64 UR4, c[0x0][0x408] ;  /* 0x00008100ff0437ac */ /* 0x000e620008000a00 */
[----:B------:R-:W-:Y:S01]  /*8710*/  LOP3.LUT R0, R0, R9, RZ, 0xfc, !PT ;  /* 0x0000000900007212 */ /* 0x000fe200078efcff */
[----:B---3--:R-:W-:Y:S01]  /*8720*/  FADD.FTZ R6, R11, R6 ;  /* 0x000000060b067221 */ /* 0x008fe20000010000 */
[----:B------:R-:W2:Y:S01]  /*8730*/  MUFU.RCP R10, R7 ;  /* 0x00000007000a7308 */ /* 0x000ea20000001000 */
[----:B------:R-:W-:-:S02]  /*8740*/  FSETP.NE.FTZ.AND P4, PT, R7, RZ, PT ;  /* 0x000000ff0700720b */ /* 0x000fc40003f95000 */
[----:B------:R-:W-:Y:S01]  /*8750*/  MOV R2, 0x20 ;  /* 0x0000002000027802 */ /* 0x000fe20000000f00 */
[----:B----4-:R-:W-:Y:S01]  /*8760*/  @UP1 UIMAD UR12, UR8, UR9, URZ ;  /* 0x00000009080c12a4 */ /* 0x010fe2000f8e02ff */
[----:B------:R-:W-:Y:S02]  /*8770*/  FSETP.NE.FTZ.AND P3, PT, R6, RZ, PT ;  /* 0x000000ff0600720b */ /* 0x000fe40003f75000 */
[C---:B------:R-:W-:Y:S01]  /*8780*/  LOP3.LUT P2, RZ, R4.reuse, 0x8, RZ, 0xc0, !PT ;  /* 0x0000000804ff7812 */ /* 0x040fe2000784c0ff */
[----:B------:R-:W3:Y:S01]  /*8790*/  MUFU.RCP R8, R6 ;  /* 0x0000000600087308 */ /* 0x000ee20000001000 */
[----:B------:R-:W-:Y:S02]  /*87a0*/  MOV R5, 0x10 ;  /* 0x0000001000057802 */ /* 0x000fe40000000f00 */
[----:B------:R-:W-:Y:S02]  /*87b0*/  LOP3.LUT P0, RZ, R4, 0x4, RZ, 0xc0, !PT ;  /* 0x0000000404ff7812 */ /* 0x000fe4000780c0ff */
[----:B------:R-:W-:-:S02]  /*87c0*/  LEA R9, R0, UR6, 0x1 ;  /* 0x0000000600097c11 */ /* 0x000fc4000f8e08ff */
[----:B------:R-:W-:Y:S01]  /*87d0*/  SEL R2, R2, 0xffffffe0, !P2 ;  /* 0xffffffe002027807 */ /* 0x000fe20005000000 */
[----:B-1----:R-:W-:Y:S01]  /*87e0*/  @UP3 UIMAD.WIDE.U32 UR20, UR15, UR4, URZ ;  /* 0x000000040f1432a5 */ /* 0x002fe2000f8e00ff */
[----:B------:R-:W-:Y:S02]  /*87f0*/  SEL R5, R5, 0xfffffff0, !P0 ;  /* 0xfffffff005057807 */ /* 0x000fe40004000000 */
[----:B--2---:R-:W-:Y:S01]  /*8800*/  FSEL R10, R10, 1, P4 ;  /* 0x3f8000000a0a7808 */ /* 0x004fe20002000000 */
[----:B------:R-:W-:Y:S01]  /*8810*/  @UP3 UIMAD UR11, UR15, UR5, UR21 ;  /* 0x000000050f0b32a4 */ /* 0x000fe2000f8e0215 */
[C---:B------:R-:W-:Y:S01]  /*8820*/  IADD3 R15, PT, PT, R9.reuse, 0x40, RZ ;  /* 0x00000040090f7810 */ /* 0x040fe20007ffe0ff */
[----:B------:R-:W-:Y:S01]  /*8830*/  @!UP2 UIMAD UR15, UR7, UR9, URZ ;  /* 0x00000009070fa2a4 */ /* 0x000fe2000f8e02ff */
[C---:B------:R-:W-:Y:S01]  /*8840*/  IADD3 R13, PT, PT, R9.reuse, R2, RZ ;  /* 0x00000002090d7210 */ /* 0x040fe20007ffe0ff */
[C---:B------:R-:W-:Y:S01]  /*8850*/  FMUL.FTZ R160, R10.reuse, R160 ;  /* 0x000000a00aa07220 */ /* 0x040fe20000410000 */
[----:B------:R-:W-:Y:S01]  /*8860*/  FMUL.FTZ R161, R10, R161 ;  /* 0x000000a10aa17220 */ /* 0x000fe20000410000 */
[----:B---3--:R-:W-:Y:S01]  /*8870*/  FSEL R8, R8, 1, P3 ;  /* 0x3f80000008087808 */ /* 0x008fe20001800000 */
[C---:B------:R-:W-:Y:S01]  /*8880*/  FMUL.FTZ R156, R10.reuse, R156 ;  /* 0x0000009c0a9c7220 */ /* 0x040fe20000410000 */
[C---:B------:R-:W-:Y:S01]  /*8890*/  FMUL.FTZ R157, R10.reuse, R157 ;  /* 0x0000009d0a9d7220 */ /* 0x040fe20000410000 */
[C---:B------:R-:W-:Y:S01]  /*88a0*/  FMUL.FTZ R36, R10.reuse, R36 ;  /* 0x000000240a247220 */ /* 0x040fe20000410000 */
[----:B------:R-:W-:Y:S01]  /*88b0*/  FMUL.FTZ R37, R10, R37 ;  /* 0x000000250a257220 */ /* 0x000fe20000410000 */
[C---:B------:R-:W-:Y:S01]  /*88c0*/  FMUL.FTZ R162, R8.reuse, R162 ;  /* 0x000000a208a27220 */ /* 0x040fe20000410000 */
[C---:B------:R-:W-:Y:S01]  /*88d0*/  FMUL.FTZ R163, R8.reuse, R163 ;  /* 0x000000a308a37220 */ /* 0x040fe20000410000 */
[C---:B------:R-:W-:Y:S01]  /*88e0*/  FMUL.FTZ R158, R8.reuse, R158 ;  /* 0x0000009e089e7220 */ /* 0x040fe20000410000 */
[C---:B------:R-:W-:Y:S01]  /*88f0*/  FMUL.FTZ R159, R8.reuse, R159 ;  /* 0x0000009f089f7220 */ /* 0x040fe20000410000 */
[C---:B------:R-:W-:Y:S01]  /*8900*/  FMUL.FTZ R38, R8.reuse, R38 ;  /* 0x0000002608267220 */ /* 0x040fe20000410000 */
[----:B------:R-:W-:Y:S01]  /*8910*/  FMUL.FTZ R39, R8, R39 ;  /* 0x0000002708277220 */ /* 0x000fe20000410000 */
        /* <DEDUP_REMOVED lines=8> */
[----:B------:R-:W-:Y:S01]  /*89a0*/  @P1 IADD3 R15, PT, PT, R9, -0x40, RZ ;  /* 0xffffffc0090f1810 */ /* 0x000fe20007ffe0ff */
[C---:B------:R-:W-:Y:S01]  /*89b0*/  FMUL.FTZ R48, R10.reuse, R48 ;  /* 0x000000300a307220 */ /* 0x040fe20000410000 */
[----:B------:R-:W-:Y:S01]  /*89c0*/  FMUL.FTZ R49, R10, R49 ;  /* 0x000000310a317220 */ /* 0x000fe20000410000 */
[C---:B------:R-:W-:Y:S01]  /*89d0*/  FMUL.FTZ R50, R8.reuse, R50 ;  /* 0x0000003208327220 */ /* 0x040fe20000410000 */
[----:B------:R-:W-:Y:S01]  /*89e0*/  FMUL.FTZ R51, R8, R51 ;  /* 0x0000003308337220 */ /* 0x000fe20000410000 */
[----:B------:R-:W-:Y:S01]  /*89f0*/  F2FP.F16.F32.PACK_AB R160, R161, R160 ;  /* 0x000000a0a1a0723e */ /* 0x000fe200000000ff */
[C---:B------:R-:W-:Y:S01]  /*8a00*/  FMUL.FTZ R52, R10.reuse, R52 ;  /* 0x000000340a347220 */ /* 0x040fe20000410000 */
[----:B------:R-:W-:Y:S01]  /*8a10*/  F2FP.F16.F32.PACK_AB R162, R163, R162 ;  /* 0x000000a2a3a2723e */ /* 0x000fe200000000ff */
[----:B------:R-:W-:Y:S01]  /*8a20*/  FMUL.FTZ R53, R10, R53 ;  /* 0x000000350a357220 */ /* 0x000fe20000410000 */
[C---:B------:R-:W-:Y:S01]  /*8a30*/  FMUL.FTZ R54, R8.reuse, R54 ;  /* 0x0000003608367220 */ /* 0x040fe20000410000 */
[----:B------:R-:W-:Y:S01]  /*8a40*/  FMUL.FTZ R55, R8, R55 ;  /* 0x0000003708377220 */ /* 0x000fe20000410000 */
[----:B------:R-:W-:Y:S01]  /*8a50*/  F2FP.F16.F32.PACK_AB R156, R157, R156 ;  /* 0x0000009c9d9c723e */ /* 0x000fe200000000ff */
[C---:B------:R-:W-:Y:S01]  /*8a60*/  FMUL.FTZ R56, R10.reuse, R56 ;  /* 0x000000380a387220 */ /* 0x040fe20000410000 */
[----:B------:R-:W-:Y:S01]  /*8a70*/  F2FP.F16.F32.PACK_AB R158, R159, R158 ;  /* 0x0000009e9f9e723e */ /* 0x000fe200000000ff */
[----:B------:R-:W-:Y:S01]  /*8a80*/  FMUL.FTZ R57, R10, R57 ;  /* 0x000000390a397220 */ /* 0x000fe20000410000 */
[----:B------:R-:W-:Y:S01]  /*8a90*/  IADD3 R11, PT, PT, R9, R5, RZ ;  /* 0x00000005090b7210 */ /* 0x000fe20007ffe0ff */
        /* <DEDUP_REMOVED lines=13> */
[----:B------:R-:W-:Y:S01]  /*8b70*/  FMUL.FTZ R66, R8, R66 ;  /* 0x0000004208427220 */ /* 0x000fe20000410000 */
[----:B------:R-:W-:Y:S01]  /*8b80*/  IADD3 R19, PT, PT, R2, R15, RZ ;  /* 0x0000000f02137210 */ /* 0x000fe20007ffe0ff */
        /* <DEDUP_REMOVED lines=8> */
[----:B------:R-:W-:Y:S01]  /*8c10*/  STS [R9], R160 ;  /* 0x000000a009007388 */ /* 0x000fe20000000800 */
[----:B------:R-:W-:Y:S01]  /*8c20*/  F2FP.F16.F32.PACK_AB R50, R51, R50 ;  /* 0x000000323332723e */ /* 0x000fe200000000ff */
[C---:B------:R-:W-:Y:S01]  /*8c30*/  FMUL.FTZ R72, R10.reuse, R72 ;  /* 0x000000480a487220 */ /* 0x040fe20000410000 */
[----:B------:R-:W-:Y:S01]  /*8c40*/  IADD3 R21, PT, PT, R5, R15, RZ ;  /* 0x0000000f05157210 */ /* 0x000fe20007ffe0ff */
[----:B------:R-:W-:Y:S01]  /*8c50*/  STS [R9+0x400], R162 ;  /* 0x000400a209007388 */ /* 0x000fe20000000800 */
[----:B------:R-:W-:Y:S01]  /*8c60*/  FMUL.FTZ R73, R10, R73 ;  /* 0x000000490a497220 */ /* 0x000fe20000410000 */
[C---:B------:R-:W-:Y:S01]  /*8c70*/  FMUL.FTZ R74, R8.reuse, R74 ;  /* 0x0000004a084a7220 */ /* 0x040fe20000410000 */
[----:B------:R-:W-:Y:S01]  /*8c80*/  FMUL.FTZ R75, R8, R75 ;  /* 0x0000004b084b7220 */ /* 0x000fe20000410000 */
[----:B------:R-:W-:Y:S01]  /*8c90*/  F2FP.F16.F32.PACK_AB R52, R53, R52 ;  /* 0x000000343534723e */ /* 0x000fe200000000ff */
[----:B------:R-:W-:Y:S01]  /*8ca0*/  STS [R11], R156 ;  /* 0x0000009c0b007388 */ /* 0x000fe20000000800 */
[----:B------:R-:W-:Y:S01]  /*8cb0*/  F2FP.F16.F32.PACK_AB R54, R55, R54 ;  /* 0x000000363736723e */ /* 0x000fe200000000ff */
[C---:B------:R-:W-:Y:S01]  /*8cc0*/  FMUL.FTZ R76, R10.reuse, R76 ;  /* 0x0000004c0a4c7220 */ /* 0x040fe20000410000 */
[----:B------:R-:W-:Y:S01]  /*8cd0*/  FMUL.FTZ R77, R10, R77 ;  /* 0x0000004d0a4d7220 */ /* 0x000fe20000410000 */
[----:B------:R-:W-:Y:S01]  /*8ce0*/  STS [R11+0x400], R158 ;  /* 0x0004009e0b007388 */ /* 0x000fe20000000800 */
        /* <DEDUP_REMOVED lines=52> */
[----:B------:R-:W-:Y:S01]  /*9030*/  STS [R9+0x2000], R60 ;  /* 0x0020003c09007388 */ /* 0x000fe20000000800 */
        /* <DEDUP_REMOVED lines=98> */
[----:B------:R-:W-:Y:S01]  /*9660*/  F2FP.F16.F32.PACK_AB R132, R133, R132 ;  /* 0x000000848584723e */ /* 0x000fe200000000ff */
[----:B------:R-:W-:Y:S01]  /*9670*/  STS [R15+0x4400], R110 ;  /* 0x0044006e0f007388 */ /* 0x000fe20000000800 */
[----:B------:R-:W-:Y:S01]  /*9680*/  F2FP.F16.F32.PACK_AB R134, R135, R134 ;  /* 0x000000868786723e */ /* 0x000fe200000000ff */
        /* <DEDUP_REMOVED lines=12> */
[----:B------:R-:W1:Y:S01]  /*9750*/  @UP1 LDCU UR5, c[0x0][0x430] ;  /* 0x00008600ff0517ac */ /* 0x000e620008000800 */
[----:B------:R-:W-:Y:S01]  /*9760*/  F2FP.F16.F32.PACK_AB R152, R153, R152 ;  /* 0x000000989998723e */ /* 0x000fe200000000ff */
[----:B------:R-:W-:Y:S01]  /*9770*/  STS [R19+0x4400], R118 ;  /* 0x0044007613007388 */ /* 0x000fe20000000800 */
[----:B------:R-:W-:Y:S01]  /*9780*/  F2FP.F16.F32.PACK_AB R154, R155, R154 ;  /* 0x0000009a9b9a723e */ /* 0x000fe200000000ff */
[----:B------:R-:W-:Y:S01]  /*9790*/  @UP1 UMOV UR4, 0x1 ;  /* 0x0000000100041882 */ /* 0x000fe20000000000 */
[----:B------:R-:W-:Y:S01]  /*97a0*/  SHF.L.U32 R12, R4, 0x3, RZ ;  /* 0x00000003040c7819 */ /* 0x000fe200000006ff */
[----:B------:R-:W-:Y:S01]  /*97b0*/  STS [R5+0x4000], R120 ;  /* 0x0040007805007388 */ /* 0x000fe20000000800 */
[----:B------:R-:W-:Y:S01]  /*97c0*/  F2FP.F16.F32.PACK_AB R148, R149, R148 ;  /* 0x000000949594723e */ /* 0x000fe200000000ff */
[----:B------:R-:W-:Y:S01]  /*97d0*/  @UP3 UMOV UR18, UR20 ;  /* 0x0000001400123c82 */ /* 0x000fe20008000000 */
[----:B------:R-:W-:Y:S01]  /*97e0*/  F2FP.F16.F32.PACK_AB R150, R151, R150 ;  /* 0x000000969796723e */ /* 0x000fe200000000ff */
[----:B------:R-:W-:Y:S01]  /*97f0*/  STS [R5+0x4400], R122 ;  /* 0x0044007a05007388 */ /* 0x000fe20000000800 */
[----:B------:R-:W-:-:S03]  /*9800*/  USHF.R.S32.HI UR8, URZ, 0x1f, UR15 ;  /* 0x0000001fff087899 */ /* 0x000fc6000801140f */
[----:B------:R-:W-:Y:S04]  /*9810*/  STS [R9+0x6000], R124 ;  /* 0x0060007c09007388 */ /* 0x000fe80000000800 */
[----:B------:R2:W-:Y:S04]  /*9820*/  STS [R9+0x6400], R126 ;  /* 0x0064007e09007388 */ /* 0x0005e80000000800 */
[----:B------:R3:W-:Y:S04]  /*9830*/  STS [R11+0x6000], R128 ;  /* 0x006000800b007388 */ /* 0x0007e80000000800 */
[----:B------:R3:W-:Y:S04]  /*9840*/  STS [R11+0x6400], R130 ;  /* 0x006400820b007388 */ /* 0x0007e80000000800 */
[----:B------:R3:W-:Y:S04]  /*9850*/  STS [R13+0x6000], R132 ;  /* 0x006000840d007388 */ /* 0x0007e80000000800 */
[----:B------:R3:W-:Y:S04]  /*9860*/  STS [R13+0x6400], R134 ;  /* 0x006400860d007388 */ /* 0x0007e80000000800 */
[----:B------:R3:W-:Y:S04]  /*9870*/  STS [R17+0x6000], R136 ;  /* 0x0060008811007388 */ /* 0x0007e80000000800 */
[----:B------:R3:W-:Y:S01]  /*9880*/  STS [R17+0x6400], R138 ;  /* 0x0064008a11007388 */ /* 0x0007e20000000800 */
[----:B--2---:R-:W-:-:S03]  /*9890*/  LOP3.LUT R9, R12, 0x1f8, RZ, 0xc0, !PT ;  /* 0x000001f80c097812 */ /* 0x004fc600078ec0ff */
[----:B------:R3:W-:Y:S01]  /*98a0*/  STS [R15+0x6000], R140 ;  /* 0x0060008c0f007388 */ /* 0x0007e20000000800 */
[----:B------:R-:W-:-:S03]  /*98b0*/  LOP3.LUT R9, R9, 0x38, R4, 0x78, !PT ;  /* 0x0000003809097812 */ /* 0x000fc600078e7804 */
[----:B------:R3:W-:Y:S01]  /*98c0*/  STS [R15+0x6400], R142 ;  /* 0x0064008e0f007388 */ /* 0x0007e20000000800 */
[----:B------:R-:W-:-:S03]  /*98d0*/  LOP3.LUT R0, R9, 0x1e00, R12, 0xf8, !PT ;  /* 0x00001e0009007812 */ /* 0x000fc600078ef80c */
[----:B------:R3:W-:Y:S04]  /*98e0*/  STS [R21+0x6000], R144 ;  /* 0x0060009015007388 */ /* 0x0007e80000000800 */
[----:B------:R3:W-:Y:S04]  /*98f0*/  STS [R21+0x6400], R146 ;  /* 0x0064009215007388 */ /* 0x0007e80000000800 */
[----:B------:R3:W-:Y:S04]  /*9900*/  STS [R19+0x6000], R152 ;  /* 0x0060009813007388 */ /* 0x0007e80000000800 */
[----:B------:R3:W-:Y:S01]  /*9910*/  STS [R19+0x6400], R154 ;  /* 0x0064009a13007388 */ /* 0x0007e20000000800 */
[----:B-1----:R-:W-:Y:S05]  /*9920*/  BRA.U UP1, `(.L_x_26) ;  /* 0x0000000101207547 */ /* 0x002fea000b800000 */
[----:B------:R-:W-:Y:S01]  /*9930*/  UISETP.NE.AND UP1, UPT, UR10, URZ, UPT ;  /* 0x000000ff0a00728c */ /* 0x000fe2000bf25270 */
[----:B------:R-:W1:Y:S10]  /*9940*/  LDCU UR5, c[0x0][0x3e0] ;  /* 0x00007c00ff0577ac */ /* 0x000e740008000800 */
[----:B------:R-:W1:Y:S01]  /*9950*/  @UP1 LDCU UR4, c[0x0][0x454] ;  /* 0x00008a80ff0417ac */ /* 0x000e620008000800 */
[----:B------:R-:W2:Y:S01]  /*9960*/  @UP1 LDCU UR12, c[0x0][0x454] ;  /* 0x00008a80ff0c17ac */ /* 0x000ea20008000800 */
[----:B-1----:R-:W-:-:S02]  /*9970*/  @UP1 UIMAD UR4, UR4, UR5, URZ ;  /* 0x00000005040412a4 */ /* 0x002fc4000f8e02ff */
[----:B------:R-:W-:-:S03]  /*9980*/  @!UP1 UIMAD UR4, UR9, UR5, URZ ;  /* 0x00000005090492a4 */ /* 0x000fc6000f8e02ff */
[----:B------:R-:W-:Y:S01]  /*9990*/  @UP1 UMOV UR5, 0x1 ;  /* 0x0000000100051882 */ /* 0x000fe20000000000 */
[----:B--2---:R-:W-:-:S08]  /*99a0*/  @!UP1 UMOV UR5, 0x1 ;  /* 0x0000000100059882 */ /* 0x004fd00000000000 */
.L_x_26:
[----:B------:R-:W-:Y:S01]  /*99b0*/  STS [R5+0x6000], R148 ;  /* 0x0060009405007388 */ /* 0x000fe20000000800 */
[----:B------:R-:W-:Y:S01]  /*99c0*/  LEA R0, R0, UR6, 0x1 ;  /* 0x0000000600007c11 */ /* 0x000fe2000f8e08ff */
[----:B------:R-:W1:Y:S01]  /*99d0*/  S2UR UR6, SR_CTAID.X ;  /* 0x00000000000679c3 */ /* 0x000e620000002500 */
[----:B------:R-:W2:Y:S01]  /*99e0*/  @P4 MUFU.LG2 R7, R7 ;  /* 0x0000000700074308 */ /* 0x000ea20000000c00 */
[----:B------:R4:W-:Y:S01]  /*99f0*/  STS [R5+0x6400], R150 ;  /* 0x0064009605007388 */ /* 0x0009e20000000800 */
[----:B------:R-:W-:Y:S01]  /*9a00*/  UIMAD UR12, UR13, UR12, URZ ;  /* 0x0000000c0d0c72a4 */ /* 0x000fe2000f8e02ff */
[----:B------:R-:W-:Y:S01]  /*9a10*/  LOP3.LUT P0, RZ, R4, 0x3, RZ, 0xc0, !PT ;  /* 0x0000000304ff7812 */ /* 0x000fe2000780c0ff */
[----:B------:R-:W-:-:S03]  /*9a20*/  USEL UR15, UR15, URZ, UP0 ;  /* 0x000000ff0f0f7287 */ /* 0x000fc60008000000 */
[----:B------:R-:W-:Y:S01]  /*9a30*/  BAR.SYNC.DEFER_BLOCKING 0x0 ;  /* 0x0000000000007b1d */ /* 0x000fe20000010000 */
[----:B------:R-:W-:Y:S01]  /*9a40*/  @!UP0 UIMAD UR12, UR7, UR4, UR12 ;  /* 0x00000004070c82a4 */ /* 0x000fe2000f8e020c */
[----:B------:R-:W-:Y:S01]  /*9a50*/  SHF.R.U32.HI R16, RZ, 0x2, R4 ;  /* 0x00000002ff107819 */ /* 0x000fe20000011604 */
[----:B------:R-:W-:Y:S01]  /*9a60*/  USEL UR8, UR8, URZ, UP0 ;  /* 0x000000ff08087287 */ /* 0x000fe20008000000 */
[----:B------:R-:W-:Y:S01]  /*9a70*/  IMAD.MOV.U32 R14, RZ, RZ, 0x7f800000 ;  /* 0x7f800000ff0e7424 */ /* 0x000fe200078e00ff */
[----:B------:R-:W-:-:S03]  /*9a80*/  USHF.R.S32.HI UR7, URZ, 0x1f, UR12 ;  /* 0x0000001fff077899 */ /* 0x000fc6000801140c */
[----:B---3--:R-:W3:Y:S01]  /*9a90*/  @P4 LDC R15, c[0x0][0x458] ;  /* 0x00011600ff0f4b82 */ /* 0x008ee20000000800 */
[----:B------:R-:W5:Y:S01]  /*9aa0*/  @P3 MUFU.LG2 R6, R6 ;  /* 0x0000000600063308 */ /* 0x000f620000000c00 */
[----:B------:R-:W3:Y:S01]  /*9ab0*/  S2R R24, SR_CTAID.X ;  /* 0x0000000000187919 */ /* 0x000ee20000002500 */
[----:B------:R-:W-:Y:S01]  /*9ac0*/  BSSY.RECONVERGENT B0, `(.L_x_27) ;  /* 0x0000022000007945 */ /* 0x000fe20003800200 */
[----:B------:R-:W-:Y:S02]  /*9ad0*/  IMAD.MOV.U32 R13, RZ, RZ, 0x7f800000 ;  /* 0x7f800000ff0d7424 */ /* 0x000fe400078e00ff */
[----:B--2---:R-:W-:Y:S02]  /*9ae0*/  @P4 FMUL.FTZ R7, R7, 0.69314718246459960938 ;  /* 0x3f31721807074820 */ /* 0x004fe40000410000 */
[----:B------:R-:W2:Y:S01]  /*9af0*/  @P3 LDC R2, c[0x0][0x458] ;  /* 0x00011600ff023b82 */ /* 0x000ea20000000800 */
[----:B-1----:R-:W-:Y:S01]  /*9b00*/  UIMAD UR9, UR6, UR5, URZ ;  /* 0x00000005060972a4 */ /* 0x002fe2000f8e02ff */
[----:B----4-:R-:W-:-:S03]  /*9b10*/  SHF.R.U32.HI R5, RZ, 0x1, R4 ;  /* 0x00000001ff057819 */ /* 0x010fc60000011604 */
[----:B------:R-:W-:Y:S01]  /*9b20*/  USHF.L.U32 UR9, UR9, 0x6, URZ ;  /* 0x0000000609097899 */ /* 0x000fe200080006ff */
[----:B------:R1:W4:Y:S01]  /*9b30*/  LDS.128 R8, [R0+0x1800] ;  /* 0x0018000000087984 */ /* 0x0003220000000c00 */
[----:B------:R-:W-:Y:S02]  /*9b40*/  LOP3.LUT R5, R5, 0x30, RZ, 0xc0, !PT ;  /* 0x0000003005057812 */ /* 0x000fe400078ec0ff */
[----:B------:R-:W-:Y:S01]  /*9b50*/  USHF.R.S32.HI UR4, URZ, 0x1f, UR9 ;  /* 0x0000001fff047899 */ /* 0x000fe20008011409 */
[----:B-----5:R-:W-:Y:S01]  /*9b60*/  @P3 FMUL.FTZ R6, R6, 0.69314718246459960938 ;  /* 0x3f31721806063820 */ /* 0x020fe20000410000 */
[----:B------:R-:W-:Y:S01]  /*9b70*/  UIADD3 UR15, UP1, UP0, UR9, UR15, UR12 ;  /* 0x0000000f090f7290 */ /* 0x000fe2000f83e00c */
[----:B------:R-:W-:Y:S01]  /*9b80*/  LOP3.LUT R5, R5, 0x7, R16, 0xf8, !PT ;  /* 0x0000000705057812 */ /* 0x000fe200078ef810 */
[----:B---3--:R-:W-:Y:S02]  /*9b90*/  @P4 FFMA.FTZ R14, R164, R15, R7 ;  /* 0x0000000fa40e4223 */ /* 0x008fe40000010007 */
[----:B------:R-:W-:Y:S01]  /*9ba0*/  UIADD3.X UR4, UPT, UPT, UR4, UR8, UR7, UP1, UP0 ;  /* 0x0000000804047290 */ /* 0x000fe20008fe0407 */
[----:B--2---:R-:W-:Y:S01]  /*9bb0*/  @P3 FFMA.FTZ R13, R3, R2, R6 ;  /* 0x00000002030d3223 */ /* 0x004fe20000010006 */
[----:B-1--4-:R-:W-:Y:S10]  /*9bc0*/  @P0 BRA `(.L_x_28) ;  /* 0x0000000000440947 */ /* 0x012ff40003800000 */
[C---:B------:R-:W-:Y:S01]  /*9bd0*/  VIADD R17, R5.reuse, 0x8 ;  /* 0x0000000805117836 */ /* 0x040fe20000000000 */
[----:B------:R-:W-:-:S04]  /*9be0*/  ISETP.GE.AND P3, PT, R5, UR14, PT ;  /* 0x0000000e05007c0c */ /* 0x000fc8000bf66270 */
[----:B------:R-:W-:-:S09]  /*9bf0*/  ISETP.GE.AND P2, PT, R17, UR14, PT ;  /* 0x0000000e11007c0c */ /* 0x000fd2000bf46270 */
[----:B------:R-:W1:Y:S01]  /*9c00*/  @!P3 LDC.64 R6, c[0x0][0x420] ;  /* 0x00010800ff06bb82 */ /* 0x000e620000000a00 */
[----:B------:R-:W-:-:S03]  /*9c10*/  @!P3 IMAD R16, R5, UR5, RZ ;  /* 0x000000050510bc24 */ /* 0x000fc6000f8e02ff */
[----:B------:R-:W-:Y:S02]  /*9c20*/  @!P2 IMAD R17, R17, UR5, RZ ;  /* 0x000000051111ac24 */ /* 0x000fe4000f8e02ff */
[C---:B------:R-:W-:Y:S02]  /*9c30*/  @!P3 IADD3 R5, P1, PT, R16.reuse, UR15, RZ ;  /* 0x0000000f1005bc10 */ /* 0x040fe4000ff3e0ff */
[----:B------:R-:W2:Y:S01]  /*9c40*/  @!P2 LDC.64 R2, c[0x0][0x420] ;  /* 0x00010800ff02ab82 */ /* 0x000ea20000000a00 */
[----:B------:R-:W-:Y:S02]  /*9c50*/  @!P2 IADD3 R15, P0, PT, R17, UR15, RZ ;  /* 0x0000000f110fac10 */ /* 0x000fe4000ff1e0ff */
[----:B------:R-:W-:Y:S02]  /*9c60*/  @!P3 LEA.HI.X.SX32 R16, R16, UR4, 0x1, P1 ;  /* 0x000000041010bc11 */ /* 0x000fe400088f0eff */
[----:B-1----:R-:W-:Y:S02]  /*9c70*/  @!P3 LEA R18, P1, R5, R6, 0x2 ;  /* 0x000000060512b211 */ /* 0x002fe400078210ff */
[----:B------:R-:W-:-:S02]  /*9c80*/  @!P2 LEA.HI.X.SX32 R6, R17, UR4, 0x1, P0 ;  /* 0x000000041106ac11 */ /* 0x000fc400080f0eff */
[----:B------:R-:W-:Y:S02]  /*9c90*/  @!P3 LEA.HI.X R19, R5, R7, R16, 0x2, P1 ;  /* 0x000000070513b211 */ /* 0x000fe400008f1410 */
[----:B--2---:R-:W-:-:S03]  /*9ca0*/  @!P2 LEA R2, P0, R15, R2, 0x2 ;  /* 0x000000020f02a211 */ /* 0x004fc600078010ff */
[----:B------:R1:W-:Y:S01]  /*9cb0*/  @!P3 STG.E desc[UR16][R18.64], R14 ;  /* 0x0000000e1200b986 */ /* 0x0003e2000c101910 */
[----:B------:R-:W-:-:S05]  /*9cc0*/  @!P2 LEA.HI.X R3, R15, R3, R6, 0x2, P0 ;  /* 0x000000030f03a211 */ /* 0x000fca00000f1406 */
[----:B------:R1:W-:Y:S04]  /*9cd0*/  @!P2 STG.E desc[UR16][R2.64], R13 ;  /* 0x0000000d0200a986 */ /* 0x0003e8000c101910 */
.L_x_28:
[----:B------:R-:W-:Y:S05]  /*9ce0*/  BSYNC.RECONVERGENT B0 ;  /* 0x0000000000007941 */ /* 0x000fea0003800200 */
.L_x_27:
[----:B------:R-:W2:Y:S01]  /*9cf0*/  LDCU.64 UR4, c[0x0][0x410] ;  /* 0x00008200ff0477ac */ /* 0x000ea20008000a00 */
[----:B------:R-:W-:Y:S01]  /*9d00*/  LOP3.LUT R12, R12, 0x38, RZ, 0xc0, !PT ;  /* 0x000000380c0c7812 */ /* 0x000fe200078ec0ff */
[----:B------:R3:W4:Y:S01]  /*9d10*/  LDS.128 R20, [R0] ;  /* 0x0000000000147984 */ /* 0x0007220000000c00 */
[----:B-1----:R-:W-:Y:S01]  /*9d20*/  SHF.R.U32.HI R2, RZ, 0x3, R4 ;  /* 0x00000003ff027819 */ /* 0x002fe20000011604 */
[----:B------:R-:W-:Y:S01]  /*9d30*/  IMAD.MOV.U32 R3, RZ, RZ, RZ ;  /* 0x000000ffff037224 */ /* 0x000fe200078e00ff */
[----:B------:R-:W-:Y:S01]  /*9d40*/  IADD3 R12, P0, PT, R12, UR18, RZ ;  /* 0x000000120c0c7c10 */ /* 0x000fe2000ff1e0ff */
[----:B------:R3:W1:Y:S01]  /*9d50*/  LDS.128 R16, [R0+0x2000] ;  /* 0x0020000000107984 */ /* 0x0006620000000c00 */
[C---:B------:R-:W-:Y:S01]  /*9d60*/  ISETP.GE.AND P3, PT, R2.reuse, UR14, PT ;  /* 0x0000000e02007c0c */ /* 0x040fe2000bf66270 */
[----:B------:R-:W-:Y:S01]  /*9d70*/  VIADD R4, R2, 0x10 ;  /* 0x0000001002047836 */ /* 0x000fe20000000000 */
[----:B------:R-:W-:Y:S01]  /*9d80*/  IADD3.X R13, PT, PT, RZ, UR11, RZ, P0, !PT ;  /* 0x0000000bff0d7c10 */ /* 0x000fe200087fe4ff */
[----:B------:R-:W-:Y:S01]  /*9d90*/  IMAD.WIDE.U32 R24, R24, 0x40, R2 ;  /* 0x0000004018187825 */ /* 0x000fe200078e0002 */
[----:B------:R-:W-:Y:S01]  /*9da0*/  IADD3 R3, PT, PT, R2, 0x20, RZ ;  /* 0x0000002002037810 */ /* 0x000fe20007ffe0ff */
[----:B------:R-:W-:Y:S01]  /*9db0*/  BSSY.RECONVERGENT B0, `(.L_x_29) ;  /* 0x0000019000007945 */ /* 0x000fe20003800200 */
[----:B------:R-:W-:Y:S01]  /*9dc0*/  ISETP.GE.AND P2, PT, R4, UR14, PT ;  /* 0x0000000e04007c0c */ /* 0x000fe2000bf46270 */
[----:B------:R-:W-:Y:S01]  /*9dd0*/  VIADD R2, R2, 0x30 ;  /* 0x0000003002027836 */ /* 0x000fe20000000000 */
[----:B------:R3:W1:Y:S01]  /*9de0*/  LDS.128 R4, [R0+0x6000] ;  /* 0x0060000000047984 */ /* 0x0006620000000c00 */
[----:B------:R-:W-:Y:S01]  /*9df0*/  ISETP.GE.AND P1, PT, R3, UR14, PT ;  /* 0x0000000e03007c0c */ /* 0x000fe2000bf26270 */
[----:B--2---:R-:W-:Y:S01]  /*9e00*/  IMAD.U32 R26, RZ, RZ, UR4 ;  /* 0x00000004ff1a7e24 */ /* 0x004fe2000f8e00ff */
[----:B------:R-:W-:-:S02]  /*9e10*/  MOV R29, UR5 ;  /* 0x00000005001d7c02 */ /* 0x000fc40008000f00 */
[----:B------:R-:W-:Y:S01]  /*9e20*/  ISETP.GE.AND P0, PT, R2, UR14, PT ;  /* 0x0000000e02007c0c */ /* 0x000fe2000bf06270 */
[----:B------:R-:W-:Y:S02]  /*9e30*/  IMAD.WIDE.U32 R26, R26, UR13, R12 ;  /* 0x0000000d1a1a7c25 */ /* 0x000fe4000f8e000c */
[----:B------:R3:W2:Y:S02]  /*9e40*/  LDS.128 R12, [R0+0x4000] ;  /* 0x00400000000c7984 */ /* 0x0006a40000000c00 */
[----:B------:R-:W-:Y:S01]  /*9e50*/  IMAD R29, R29, UR13, R27 ;  /* 0x0000000d1d1d7c24 */ /* 0x000fe2000f8e021b */
[----:B------:R-:W-:Y:S07]  /*9e60*/  @P3 BRA `(.L_x_30) ;  /* 0x0000000000343947 */ /* 0x000fee0003800000 */
[----:B------:R-:W5:Y:S01]  /*9e70*/  LDCU.64 UR6, c[0x0][0x408] ;  /* 0x00008100ff0677ac */ /* 0x000f620008000a00 */
[----:B------:R-:W-:Y:S01]  /*9e80*/  MOV R28, R26 ;  /* 0x0000001a001c7202 */ /* 0x000fe20000000f00 */
[----:B------:R-:W4:Y:S01]  /*9e90*/  LDCU.64 UR4, c[0x0][0x3f0] ;  /* 0x00007e00ff0477ac */ /* 0x000f220008000a00 */
[----:B-----5:R-:W-:-:S03]  /*9ea0*/  IMAD R3, R25, UR6, RZ ;  /* 0x0000000619037c24 */ /* 0x020fc6000f8e02ff */
[----:B------:R-:W-:-:S04]  /*9eb0*/  IMAD.WIDE.U32 R30, R24, UR6, R28 ;  /* 0x00000006181e7c25 */ /* 0x000fc8000f8e001c */
[----:B------:R-:W-:Y:S01]  /*9ec0*/  IMAD R2, R24, UR7, R3 ;  /* 0x0000000718027c24 */ /* 0x000fe2000f8e0203 */
[----:B----4-:R-:W-:-:S04]  /*9ed0*/  LEA R32, P3, R30, UR4, 0x1 ;  /* 0x000000041e207c11 */ /* 0x010fc8000f8608ff */
[----:B------:R-:W-:-:S04]  /*9ee0*/  IADD3 R2, PT, PT, R2, R31, RZ ;  /* 0x0000001f02027210 */ /* 0x000fc80007ffe0ff */
[----:B------:R-:W-:-:S05]  /*9ef0*/  LEA.HI.X R33, R30, UR5, R2, 0x1, P3 ;  /* 0x000000051e217c11 */ /* 0x000fca00098f0c02 */
[----:B------:R4:W-:Y:S04]  /*9f00*/  STG.E.128 desc[UR16][R32.64], R20 ;  /* 0x0000001420007986 */ /* 0x0009e8000c101d10 */
[----:B-1----:R4:W-:Y:S04]  /*9f10*/  STG.E.128 desc[UR16][R32.64+0x80], R16 ;  /* 0x0000801020007986 */ /* 0x0029e8000c101d10 */
[----:B--2---:R4:W-:Y:S04]  /*9f20*/  STG.E.128 desc[UR16][R32.64+0x100], R12 ;  /* 0x0001000c20007986 */ /* 0x0049e8000c101d10 */
[----:B------:R4:W-:Y:S02]  /*9f30*/  STG.E.128 desc[UR16][R32.64+0x180], R4 ;  /* 0x0001800420007986 */ /* 0x0009e4000c101d10 */
.L_x_30:
[----:B------:R-:W-:Y:S05]  /*9f40*/  BSYNC.RECONVERGENT B0 ;  /* 0x0000000000007941 */ /* 0x000fea0003800200 */
.L_x_29:
[----:B----4-:R4:W3:Y:S01]  /*9f50*/  LDS.128 R20, [R0+0x800] ;  /* 0x0008000000147984 */ /* 0x0108e20000000c00 */
[----:B------:R-:W-:Y:S03]  /*9f60*/  BSSY.RECONVERGENT B0, `(.L_x_31) ;  /* 0x0000015000007945 */ /* 0x000fe60003800200 */
[----:B-1----:R4:W1:Y:S04]  /*9f70*/  LDS.128 R16, [R0+0x2800] ;  /* 0x0028000000107984 */ /* 0x0028680000000c00 */
[----:B--2---:R4:W2:Y:S04]  /*9f80*/  LDS.128 R12, [R0+0x4800] ;  /* 0x00480000000c7984 */ /* 0x0048a80000000c00 */
[----:B------:R4:W1:Y:S01]  /*9f90*/  LDS.128 R4, [R0+0x6800] ;  /* 0x0068000000047984 */ /* 0x0008620000000c00 */
[----:B------:R-:W-:Y:S05]  /*9fa0*/  @P2 BRA `(.L_x_32) ;  /* 0x0000000000402947 */ /* 0x000fea0003800000 */
[----:B------:R-:W5:Y:S01]  /*9fb0*/  LDCU.64 UR6, c[0x0][0x408] ;  /* 0x00008100ff0677ac */ /* 0x000f620008000a00 */
[----:B------:R-:W-:Y:S01]  /*9fc0*/  IADD3 R3, P2, PT, R24, 0x10, RZ ;  /* 0x0000001018037810 */ /* 0x000fe20007f5e0ff */
[----:B------:R-:W-:Y:S01]  /*9fd0*/  IMAD.MOV.U32 R30, RZ, RZ, R26 ;  /* 0x000000ffff1e7224 */ /* 0x000fe200078e001a */
[----:B------:R-:W-:Y:S01]  /*9fe0*/  MOV R31, R29 ;  /* 0x0000001d001f7202 */ /* 0x000fe20000000f00 */
[----:B------:R-:W4:Y:S02]  /*9ff0*/  LDCU.64 UR4, c[0x0][0x3f0] ;  /* 0x00007e00ff0477ac */ /* 0x000f240008000a00 */
[----:B------:R-:W-:-:S04]  /*a000*/  IMAD.X R2, RZ, RZ, R25, P2 ;  /* 0x000000ffff027224 */ /* 0x000fc800010e0619 */
[----:B-----5:R-:W-:Y:S02]  /*a010*/  IMAD R2, R2, UR6, RZ ;  /* 0x0000000602027c24 */ /* 0x020fe4000f8e02ff */
[----:B------:R-:W-:-:S04]  /*a020*/  IMAD.WIDE.U32 R30, R3, UR6, R30 ;  /* 0x00000006031e7c25 */ /* 0x000fc8000f8e001e */
[----:B------:R-:W-:Y:S01]  /*a030*/  IMAD R2, R3, UR7, R2 ;  /* 0x0000000703027c24 */ /* 0x000fe2000f8e0202 */
[----:B----4-:R-:W-:-:S04]  /*a040*/  LEA R32, P2, R30, UR4, 0x1 ;  /* 0x000000041e207c11 */ /* 0x010fc8000f8408ff */
[----:B------:R-:W-:-:S04]  /*a050*/  IADD3 R2, PT, PT, R2, R31, RZ ;  /* 0x0000001f02027210 */ /* 0x000fc80007ffe0ff */
[----:B------:R-:W-:-:S05]  /*a060*/  LEA.HI.X R33, R30, UR5, R2, 0x1, P2 ;  /* 0x000000051e217c11 */ /* 0x000fca00090f0c02 */
[----:B---3--:R3:W-:Y:S04]  /*a070*/  STG.E.128 desc[UR16][R32.64], R20 ;  /* 0x0000001420007986 */ /* 0x0087e8000c101d10 */
[----:B-1----:R3:W-:Y:S04]  /*a080*/  STG.E.128 desc[UR16][R32.64+0x80], R16 ;  /* 0x0000801020007986 */ /* 0x0027e8000c101d10 */
[----:B--2---:R3:W-:Y:S04]  /*a090*/  STG.E.128 desc[UR16][R32.64+0x100], R12 ;  /* 0x0001000c20007986 */ /* 0x0047e8000c101d10 */
[----:B------:R3:W-:Y:S02]  /*a0a0*/  STG.E.128 desc[UR16][R32.64+0x180], R4 ;  /* 0x0001800420007986 */ /* 0x0007e4000c101d10 */
.L_x_32:
[----:B------:R-:W-:Y:S05]  /*a0b0*/  BSYNC.RECONVERGENT B0 ;  /* 0x0000000000007941 */ /* 0x000fea0003800200 */
.L_x_31:
[----:B---3--:R3:W3:Y:S01]  /*a0c0*/  LDS.128 R20, [R0+0x1000] ;  /* 0x0010000000147984 */ /* 0x0086e20000000c00 */
[----:B------:R-:W-:Y:S03]  /*a0d0*/  BSSY.RECONVERGENT B0, `(.L_x_33) ;  /* 0x0000015000007945 */ /* 0x000fe60003800200 */
[----:B-1----:R1:W1:Y:S04]  /*a0e0*/  LDS.128 R16, [R0+0x3000] ;  /* 0x0030000000107984 */ /* 0x0022680000000c00 */
[----:B--2---:R2:W1:Y:S04]  /*a0f0*/  LDS.128 R12, [R0+0x5000] ;  /* 0x00500000000c7984 */ /* 0x0044680000000c00 */
        /* <DEDUP_REMOVED lines=16> */
[----:B------:R3:W-:Y:S04]  /*a200*/  STG.E.128 desc[UR16][R32.64+0x100], R12 ;  /* 0x0001000c20007986 */ /* 0x0007e8000c101d10 */
[----:B------:R3:W-:Y:S02]  /*a210*/  STG.E.128 desc[UR16][R32.64+0x180], R4 ;  /* 0x0001800420007986 */ /* 0x0007e4000c101d10 */
.L_x_34:
[----:B------:R-:W-:Y:S05]  /*a220*/  BSYNC.RECONVERGENT B0 ;  /* 0x0000000000007941 */ /* 0x000fea0003800200 */
.L_x_33:
[----:B-1-3--:R1:W3:Y:S04]  /*a230*/  LDS.128 R12, [R0+0x3800] ;  /* 0x00380000000c7984 */ /* 0x00a2e80000000c00 */
[----:B------:R1:W1:Y:S04]  /*a240*/  LDS.128 R4, [R0+0x5800] ;  /* 0x0058000000047984 */ /* 0x0002680000000c00 */
[----:B------:R1:W1:Y:S01]  /*a250*/  LDS.128 R16, [R0+0x7800] ;  /* 0x0078000000107984 */ /* 0x0002620000000c00 */
[----:B------:R-:W-:Y:S05]  /*a260*/  @P0 EXIT ;  /* 0x000000000000094d */ /* 0x000fea0003800000 */
[----:B------:R-:W5:Y:S01]  /*a270*/  LDCU.64 UR6, c[0x0][0x408] ;  /* 0x00008100ff0677ac */ /* 0x000f620008000a00 */
[----:B-12-4-:R-:W-:Y:S01]  /*a280*/  IADD3 R0, P0, PT, R24, 0x30, RZ ;  /* 0x0000003018007810 */ /* 0x016fe20007f1e0ff */
[----:B------:R-:W-:Y:S01]  /*a290*/  IMAD.MOV.U32 R20, RZ, RZ, R26 ;  /* 0x000000ffff147224 */ /* 0x000fe200078e001a */
[----:B------:R-:W-:Y:S01]  /*a2a0*/  MOV R21, R29 ;  /* 0x0000001d00157202 */ /* 0x000fe20000000f00 */
[----:B------:R-:W1:Y:S02]  /*a2b0*/  LDCU.64 UR4, c[0x0][0x3f0] ;  /* 0x00007e00ff0477ac */ /* 0x000e640008000a00 */
[----:B------:R-:W-:-:S04]  /*a2c0*/  IMAD.X R3, RZ, RZ, R25, P0 ;  /* 0x000000ffff037224 */ /* 0x000fc800000e0619 */
[----:B-----5:R-:W-:Y:S02]  /*a2d0*/  IMAD R3, R3, UR6, RZ ;  /* 0x0000000603037c24 */ /* 0x020fe4000f8e02ff */
[----:B------:R-:W-:-:S04]  /*a2e0*/  IMAD.WIDE.U32 R20, R0, UR6, R20 ;  /* 0x0000000600147c25 */ /* 0x000fc8000f8e0014 */
[----:B------:R-:W-:Y:S01]  /*a2f0*/  IMAD R3, R0, UR7, R3 ;  /* 0x0000000700037c24 */ /* 0x000fe2000f8e0203 */
[----:B-1----:R-:W-:-:S04]  /*a300*/  LEA R2, P0, R20, UR4, 0x1 ;  /* 0x0000000414027c11 */ /* 0x002fc8000f8008ff */
[----:B------:R-:W-:-:S04]  /*a310*/  IADD3 R3, PT, PT, R3, R21, RZ ;  /* 0x0000001503037210 */ /* 0x000fc80007ffe0ff */
[----:B------:R-:W-:-:S05]  /*a320*/  LEA.HI.X R3, R20, UR5, R3, 0x1, P0 ;  /* 0x0000000514037c11 */ /* 0x000fca00080f0c03 */
[----:B------:R-:W-:Y:S04]  /*a330*/  STG.E.128 desc[UR16][R2.64], R8 ;  /* 0x0000000802007986 */ /* 0x000fe8000c101d10 */
[----:B---3--:R-:W-:Y:S04]  /*a340*/  STG.E.128 desc[UR16][R2.64+0x80], R12 ;  /* 0x0000800c02007986 */ /* 0x008fe8000c101d10 */
[----:B------:R-:W-:Y:S04]  /*a350*/  STG.E.128 desc[UR16][R2.64+0x100], R4 ;  /* 0x0001000402007986 */ /* 0x000fe8000c101d10 */
[----:B------:R-:W-:Y:S01]  /*a360*/  STG.E.128 desc[UR16][R2.64+0x180], R16 ;  /* 0x0001801002007986 */ /* 0x000fe2000c101d10 */
[----:B------:R-:W-:Y:S05]  /*a370*/  EXIT ;  /* 0x000000000000794d */ /* 0x000fea0003800000 */
.L_x_35:
[----:B------:R-:W-:-:S00]  /*a380*/  BRA `(.L_x_35) ;  /* 0xfffffffc00fc7947 */ /* 0x000fc0000383ffff */
[----:B------:R-:W-:-:S00]  /*a390*/  NOP ;  /* 0x0000000000007918 */ /* 0x000fc00000000000 */
        /* <DEDUP_REMOVED lines=14> */
.L_x_2333:


//--------------------- .text._ZN5flash16flash_fwd_kernelI23Flash_fwd_kernel_traitsILi256ELi64ELi64ELi4ELb0ELb0EN7cutlass6half_tE19Flash_kernel_traitsILi256ELi64ELi64ELi4ES3_EELb0ELb0ELb0ELb0ELb0ELb0ELb0ELb0EEEvNS_16Flash_fwd_paramsE --------------------------
	.section	.text._ZN5flash16flash_fwd_kernelI23Flash_fwd_kernel_traitsILi256ELi64ELi64ELi4ELb0ELb0EN7cutlass6half_tE19Flash_kernel_traitsILi256ELi64ELi64ELi4ES3_EELb0ELb0ELb0ELb0ELb0ELb0ELb0ELb0EEEvNS_16Flash_fwd_paramsE,"ax",@progbits
	.align	128
        .global         _ZN5flash16flash_fwd_kernelI23Flash_fwd_kernel_traitsILi256ELi64ELi64ELi4ELb0ELb0EN7cutlass6half_tE19Flash_kernel_traitsILi256ELi64ELi64ELi4ES3_EELb0ELb0ELb0ELb0ELb0ELb0ELb0ELb0EEEvNS_16Flash_fwd_paramsE
        .type           _ZN5flash16flash_fwd_kernelI23Flash_fwd_kernel_traitsILi256ELi64ELi64ELi4ELb0ELb0EN7cutlass6half_tE19Flash_kernel_traitsILi256ELi64ELi64ELi4ES3_EELb0ELb0ELb0ELb0ELb0ELb0ELb0ELb0EEEvNS_16Flash_fwd_paramsE,@function
        .size           _ZN5flash16flash_fwd_kernelI23Flash_fwd_kernel_traitsILi256ELi64ELi64ELi4ELb0ELb0EN7cutlass6half_tE19Flash_kernel_traitsILi256ELi64ELi64ELi4ES3_EELb0ELb0ELb0ELb0ELb0ELb0ELb0ELb0EEEvNS_16Flash_fwd_paramsE,(.L_x_2334 - _ZN5flash16flash_fwd_kernelI23Flash_fwd_kernel_traitsILi256ELi64ELi64ELi4ELb0ELb0EN7cutlass6half_tE19Flash_kernel_traitsILi256ELi64ELi64ELi4ES3_EELb0ELb0ELb0ELb0ELb0ELb0ELb0ELb0EEEvNS_16Flash_fwd_paramsE)
        .other          _ZN5flash16flash_fwd_kernelI23Flash_fwd_kernel_traitsILi256ELi64ELi64ELi4ELb0ELb0EN7cutlass6half_tE19Flash_kernel_traitsILi256ELi64ELi64ELi4ES3_EELb0ELb0ELb0ELb0ELb0ELb0ELb0ELb0EEEvNS_16Flash_fwd_paramsE,@"STO_CUDA_ENTRY STV_DEFAULT"
_ZN5flash16flash_fwd_kernelI23Flash_fwd_kernel_traitsILi256ELi64ELi64ELi4ELb0ELb0EN7cutlass6half_tE19Flash_kernel_traitsILi256ELi64ELi64ELi4ES3_EELb0ELb0ELb0ELb0ELb0ELb0ELb0ELb0EEEvNS_16Flash_fwd_paramsE:
.text._ZN5flash16flash_fwd_kernelI23Flash_fwd_kernel_traitsILi256ELi64ELi64ELi4ELb0ELb0EN7cutlass6half_tE19Flash_kernel_traitsILi256ELi64ELi64ELi4ES3_EELb0ELb0ELb0ELb0ELb0ELb0ELb0ELb0EEEvNS_16Flash_fwd_paramsE:
        /* <DEDUP_REMOVED lines=37> */
[----:B------:R-:W-:Y:S01]  /*0250*/  IMAD.U32 R10, RZ, RZ, UR8 ;  /* 0x00000008ff0a7e24 */ /* 0x000fe2000f8e00ff */
[----:B------:R-:W4:Y:S01]  /*0260*/  S2UR UR25, SR_CTAID.X ;  /* 0x00000000001979c3 */ /* 0x000f220000002500 */
[----:B------:R-:W-:Y:S01]  /*0270*/  IMAD.U32 R11, RZ, RZ, UR9 ;  /* 0x00000009ff0b7e24 */ /* 0x000fe2000f8e00ff */
[----:B------:R-:W-:Y:S01]  /*0280*/  UMOV UR18, 0xffffffff ;  /* 0xffffffff00127882 */ /* 0x000fe20000000000 */
[----:B------:R-:W-:Y:S01]  /*0290*/  IMAD.U32 R8, RZ, RZ, UR6 ;  /* 0x00000006ff087e24 */ /* 0x000fe2000f8e00ff */
[----:B------:R-:W5:Y:S01]  /*02a0*/  @!UP0 LDCU UR27, c[0x0][0x434] ;  /* 0x00008680ff1b87ac */ /* 0x000f620008000800 */
[----:B------:R-:W-:Y:S01]  /*02b0*/  IMAD.U32 R9, RZ, RZ, UR7 ;  /* 0x00000007ff097e24 */ /* 0x000fe2000f8e00ff */
[----:B------:R-:W5:Y:S01]  /*02c0*/  @P1 LDG.E R2, desc[UR20][R10.64] ;  /* 0x000000140a021981 */ /* 0x000f62000c1e1900 */
[----:B------:R-:W4:Y:S03]  /*02d0*/  @!UP3 LDCU.64 UR6, c[0x0][0x488] ;  /* 0x00009100ff06b7ac */ /* 0x000f260008000a00 */
[----:B------:R-:W5:Y:S01]  /*02e0*/  @P0 LDG.E R0, desc[UR20][R8.64] ;  /* 0x0000001408000981 */ /* 0x000f62000c1e1900 */
[----:B------:R-:W4:Y:S01]  /*02f0*/  @!UP3 LDCU UR8, c[0x0][0x43c] ;  /* 0x00008780ff08b7ac */ /* 0x000f220008000800 */
[----:B-1----:R-:W-:-:S02]  /*0300*/  IMAD.U32 R6, RZ, RZ, UR10 ;  /* 0x0000000aff067e24 */ /* 0x002fc4000f8e00ff */
[----:B------:R-:W-:-:S05]  /*0310*/  IMAD.U32 R7, RZ, RZ, UR11 ;  /* 0x0000000bff077e24 */ /* 0x000fca000f8e00ff */
[----:B------:R-:W5:Y:S01]  /*0320*/  @!P3 LDG.E R3, desc[UR20][R6.64] ;  /* 0x000000140603b981 */ /* 0x000f62000c1e1900 */
[----:B------:R-:W1:Y:S01]  /*0330*/  S2R R214, SR_TID.X ;  /* 0x0000000000d67919 */ /* 0x000e620000002100 */
[----:B------:R-:W-:Y:S01]  /*0340*/  UMOV UR13, URZ ;  /* 0x000000ff000d7c82 */ /* 0x000fe20008000000 */
[----:B----4-:R-:W-:Y:S01]  /*0350*/  USHF.L.U32 UR25, UR25, 0x6, URZ ;  /* 0x0000000619197899 */ /* 0x010fe200080006ff */
[----:B------:R-:W-:Y:S01]  /*0360*/  UMOV UR14, 0xffffffff ;  /* 0xffffffff000e7882 */ /* 0x000fe20000000000 */
[----:B------:R-:W-:-:S04]  /*0370*/  @!UP3 UISETP.NE.U32.AND UP2, UPT, UR6, URZ, UPT ;  /* 0x000000ff0600b28c */ /* 0x000fc8000bf45070 */
[----:B------:R-:W-:-:S04]  /*0380*/  @!UP3 UISETP.NE.AND.EX UP2, UPT, UR7, URZ, UPT, UP2 ;  /* 0x000000ff0700b28c */ /* 0x000fc8000bf45320 */
[----:B------:R-:W-:Y:S01]  /*0390*/  @!UP3 USEL UR8, UR8, URZ, UP2 ;  /* 0x000000ff0808b287 */ /* 0x000fe20009000000 */
[----:B--2---:R-:W-:Y:S02]  /*03a0*/  @P4 R2UR UR18, R5 ;  /* 0x00000000051242ca */ /* 0x004fe400000e0000 */
[----:B---3--:R-:W-:-:S13]  /*03b0*/  @P2 R2UR UR9, R4 ;  /* 0x00000000040922ca */ /* 0x008fda00000e0000 */
[----:B-----5:R-:W-:Y:S02]  /*03c0*/  @UP0 UIADD3 UR27, UPT, UPT, UR9, -UR18, URZ ;  /* 0x80000012091b0290 */ /* 0x020fe4000fffe0ff */
[----:B------:R-:W-:Y:S01]  /*03d0*/  UISETP.NE.U32.AND UP0, UPT, UR4, URZ, UPT ;  /* 0x000000ff0400728c */ /* 0x000fe2000bf05070 */
[----:B------:R-:W-:-:S03]  /*03e0*/  @P1 R2UR UR13, R2 ;  /* 0x00000000020d12ca */ /* 0x000fc600000e0000 */
[----:B------:R-:W-:Y:S01]  /*03f0*/  UISETP.NE.AND.EX UP0, UPT, UR5, URZ, UPT, UP0 ;  /* 0x000000ff0500728c */ /* 0x000fe2000bf05300 */
[----:B------:R-:W-:Y:S01]  /*0400*/  @P0 R2UR UR22, R0 ;  /* 0x00000000001602ca */ /* 0x000fe200000e0000 */
[----:B------:R-:W-:Y:S01]  /*0410*/  UISETP.GT.AND UP1, UPT, UR27, UR25, UPT ;  /* 0x000000191b00728c */ /* 0x000fe2000bf24270 */
[----:B------:R-:W-:-:S05]  /*0420*/  @!P3 R2UR UR14, R3 ;  /* 0x00000000030eb2ca */ /* 0x000fca00000e0000 */
[----:B------:R-:W-:-:S06]  /*0430*/  PLOP3.LUT P0, PT, PT, PT, UP1, 0x80, 0x8 ;  /* 0x000000000008781c */ /* 0x000fcc0003f0f018 */
[----:B------:R-:W-:Y:S01]  /*0440*/  @UP3 UIADD3 UR22, UPT, UPT, UR22, -UR13, URZ ;  /* 0x8000000d16163290 */ /* 0x000fe2000fffe0ff */
[----:B------:R-:W2:Y:S01]  /*0450*/  @!UP0 LDCU UR4, c[0x0][0x438] ;  /* 0x00008700ff0487ac */ /* 0x000ea20008000800 */
[----:B-1----:R-:W-:Y:S10]  /*0460*/  BRA.U !UP0, `(.L_x_36) ;  /* 0x0000000108187547 */ /* 0x002ff4000b800000 */
[----:B------:R-:W-:-:S13]  /*0470*/  PLOP3.LUT P1, PT, PT, PT, UP4, 0x80, 0x8 ;  /* 0x000000000008781c */ /* 0x000fda0003f2f048 */
[----:B------:R-:W2:Y:S04]  /*0480*/  @P1 LDG.E R0, desc[UR20][R6.64+0x4] ;  /* 0x0000041406001981 */ /* 0x000ea8000c1e1900 */
[----:B------:R-:W3:Y:S01]  /*0490*/  @!P1 LDG.E R2, desc[UR20][R6.64] ;  /* 0x0000001406029981 */ /* 0x000ee2000c1e1900 */
[----:B--2---:R-:W-:-:S13]  /*04a0*/  @P1 R2UR UR4, R0 ;  /* 0x00000000000412ca */ /* 0x004fda00000e0000 */
[----:B------:R-:W-:-:S07]  /*04b0*/  @UP4 UIADD3 UR4, UPT, UPT, UR4, -UR14, URZ ;  /* 0x8000000e04044290 */ /* 0x000fce000fffe0ff */
[----:B---3--:R-:W-:-:S15]  /*04c0*/  @!P1 R2UR UR4, R2 ;  /* 0x00000000020492ca */ /* 0x008fde00000e0000 */
.L_x_36:
[----:B------:R-:W1:Y:S01]  /*04d0*/  S2UR UR23, SR_CTAID.Z ;  /* 0x00000000001779c3 */ /* 0x000e620000002700 */
[----:B--2---:R-:W-:Y:S01]  /*04e0*/  @!UP3 UIADD3 UR22, UPT, UPT, UR8, UR4, -UR13 ;  /* 0x000000040816b290 */ /* 0x004fe2000fffe80d */
[----:B-1----:R-:W-:Y:S11]  /*04f0*/  @!P0 EXIT ;  /* 0x000000000000894d */ /* 0x002ff60003800000 */
[----:B------:R-:W-:Y:S02]  /*0500*/  UISETP.GT.AND UP0, UPT, UR22, URZ, UPT ;  /* 0x000000ff1600728c */ /* 0x000fe4000bf04270 */
[----:B------:R-:W-:-:S04]  /*0510*/  UIADD3 UR4, UPT, UPT, UR22, 0x3f, URZ ;  /* 0x0000003f16047890 */ /* 0x000fc8000fffe0ff */
[----:B------:R-:W-:-:S04]  /*0520*/  USHF.R.S32.HI UR19, URZ, 0x1f, UR4 ;  /* 0x0000001fff137899 */ /* 0x000fc80008011404 */
[----:B------:R-:W-:Y:S01]  /*0530*/  ULEA.HI UR19, UR19, UR4, URZ, 0x6 ;  /* 0x0000000413137291 */ /* 0x000fe2000f8f30ff */
[----:B------:R-:W-:Y:S11]  /*0540*/  BRA.U UP0, `(.L_x_37) ;  /* 0x0000000d00347547 */ /* 0x000ff6000b800000 */
[----:B------:R-:W1:Y:S01]  /*0550*/  LDCU.U8 UR4, c[0x0][0x549] ;  /* 0x0000a920ff0477ac */ /* 0x000e620008000000 */
[----:B------:R-:W2:Y:S01]  /*0560*/  S2R R15, SR_CTAID.X ;  /* 0x00000000000f7919 */ /* 0x000ea20000002500 */
[----:B------:R-:W-:Y:S01]  /*0570*/  UISETP.NE.AND UP0, UPT, UR18, -0x1, UPT ;  /* 0xffffffff1200788c */ /* 0x000fe2000bf05270 */
[----:B------:R-:W3:Y:S10]  /*0580*/  LDCU.U8 UR11, c[0x0][0x548] ;  /* 0x0000a900ff0b77ac */ /* 0x000ef40008000000 */
[----:B------:R-:W4:Y:S01]  /*0590*/  @!UP0 LDCU.64 UR8, c[0x0][0x400] ;  /* 0x00008000ff0887ac */ /* 0x000f220008000a00 */
[----:B-1----:R-:W-:Y:S01]  /*05a0*/  UISETP.NE.AND UP1, UPT, UR4, URZ, UPT ;  /* 0x000000ff0400728c */ /* 0x002fe2000bf25270 */
[----:B------:R-:W1:Y:S10]  /*05b0*/  @UP0 LDCU.64 UR6, c[0x0][0x408] ;  /* 0x00008100ff0607ac */ /* 0x000e740008000a00 */
[----:B------:R-:W5:Y:S01]  /*05c0*/  @UP1 LDCU.64 UR4, c[0x0][0x430] ;  /* 0x00008600ff0417ac */ /* 0x000f620008000a00 */
[----:B----4-:R-:W-:-:S03]  /*05d0*/  @!UP0 UIMAD.WIDE.U32 UR14, UR12, UR8, URZ ;  /* 0x000000080c0e82a5 */ /* 0x010fc6000f8e00ff */
[----:B------:R-:W-:Y:S01]  /*05e0*/  @UP1 UMOV UR8, 0x1 ;  /* 0x0000000100081882 */ /* 0x000fe20000000000 */
[----:B------:R-:W-:Y:S02]  /*05f0*/  @!UP0 UIMAD UR9, UR12, UR9, UR15 ;  /* 0x000000090c0982a4 */ /* 0x000fe4000f8e020f */
[----:B-1----:R-:W-:Y:S01]  /*0600*/  @UP0 UIMAD.WIDE.U32 UR16, UR18, UR6, URZ ;  /* 0x00000006121002a5 */ /* 0x002fe2000f8e00ff */
[----:B------:R-:W1:Y:S03]  /*0610*/  @UP1 LDCU UR6, c[0x0][0x430] ;  /* 0x00008600ff0617ac */ /* 0x000e660008000800 */
[----:B------:R-:W-:Y:S02]  /*0620*/  @UP0 UIMAD UR9, UR18, UR7, UR17 ;  /* 0x00000007120902a4 */ /* 0x000fe4000f8e0211 */
[----:B-----5:R-:W-:Y:S01]  /*0630*/  @UP1 UIMAD UR10, UR4, UR5, URZ ;  /* 0x00000005040a12a4 */ /* 0x020fe2000f8e02ff */
[----:B------:R-:W-:Y:S01]  /*0640*/  @UP0 UMOV UR14, UR16 ;  /* 0x00000010000e0c82 */ /* 0x000fe20008000000 */
[----:B--23--:R-:W-:Y:S10]  /*0650*/  BRA.U UP1, `(.L_x_38) ;  /* 0x0000000101287547 */ /* 0x00cff4000b800000 */
        /* <DEDUP_REMOVED lines=10> */
.L_x_38:
[----:B------:R-:W2:Y:S01]  /*0700*/  LDCU UR7, c[0x0][0x434] ;  /* 0x00008680ff0777ac */ /* 0x000ea20008000800 */
[----:B------:R-:W-:Y:S01]  /*0710*/  IMAD.SHL.U32 R9, R214, 0x8, RZ ;  /* 0x00000008d6097824 */ /* 0x000fe200078e00ff */
[----:B------:R-:W-:Y:S01]  /*0720*/  SHF.R.U32.HI R214, RZ, 0x3, R214 ;  /* 0x00000003ffd67819 */ /* 0x000fe200000116d6 */
[----:B------:R-:W-:Y:S01]  /*0730*/  IMAD.MOV.U32 R215, RZ, RZ, RZ ;  /* 0x000000ffffd77224 */ /* 0x000fe200078e00ff */
[----:B------:R-:W3:Y:S01]  /*0740*/  LDCU.64 UR4, c[0x0][0x410] ;  /* 0x00008200ff0477ac */ /* 0x000ee20008000a00 */
[----:B------:R-:W-:Y:S01]  /*0750*/  BSSY.RECONVERGENT B0, `(.L_x_39) ;  /* 0x0000033000007945 */ /* 0x000fe20003800200 */
[----:B------:R-:W-:Y:S01]  /*0760*/  LOP3.LUT R9, R9, 0x38, RZ, 0xc0, !PT ;  /* 0x0000003809097812 */ /* 0x000fe200078ec0ff */
[C---:B------:R-:W-:Y:S01]  /*0770*/  VIADD R5, R214.reuse, 0x10 ;  /* 0x00000010d6057836 */ /* 0x040fe20000000000 */
[----:B------:R-:W-:Y:S01]  /*0780*/  UISETP.NE.AND UP1, UPT, UR11, URZ, !UP1 ;  /* 0x000000ff0b00728c */ /* 0x000fe2000cf25270 */
[----:B------:R-:W-:Y:S01]  /*0790*/  IMAD.WIDE.U32 R14, R15, 0x40, R214 ;  /* 0x000000400f0e7825 */ /* 0x000fe200078e00d6 */
[----:B-1----:R-:W-:Y:S01]  /*07a0*/  UIMAD UR11, UR25, UR6, URZ ;  /* 0x00000006190b72a4 */ /* 0x002fe2000f8e02ff */
[C---:B------:R-:W-:Y:S01]  /*07b0*/  IADD3 R2, P0, PT, R9.reuse, UR14, RZ ;  /* 0x0000000e09027c10 */ /* 0x040fe2000ff1e0ff */
[----:B------:R-:W-:Y:S01]  /*07c0*/  UIADD3 UR25, UPT, UPT, -UR25, UR27, URZ ;  /* 0x0000001b19197290 */ /* 0x000fe2000fffe1ff */
[C---:B------:R-:W-:Y:S01]  /*07d0*/  IADD3 R4, PT, PT, R214.reuse, 0x20, RZ ;  /* 0x00000020d6047810 */ /* 0x040fe20007ffe0ff */
[----:B------:R-:W-:Y:S01]  /*07e0*/  UISETP.NE.AND UP0, UPT, UR18, -0x1, UPT ;  /* 0xffffffff1200788c */ /* 0x000fe2000bf05270 */
[----:B------:R-:W-:Y:S01]  /*07f0*/  ISETP.NE.AND P3, PT, R9, RZ, PT ;  /* 0x000000ff0900720c */ /* 0x000fe20003f65270 */
[----:B----4-:R-:W-:Y:S01]  /*0800*/  UIMAD UR10, UR23, UR10, URZ ;  /* 0x0000000a170a72a4 */ /* 0x010fe2000f8e02ff */
[----:B------:R-:W-:Y:S01]  /*0810*/  IMAD.X R3, RZ, RZ, UR9, P0 ;  /* 0x00000009ff037e24 */ /* 0x000fe200080e06ff */
[----:B--2---:R-:W-:Y:S01]  /*0820*/  UIMAD UR7, UR12, UR7, URZ ;  /* 0x000000070c0772a4 */ /* 0x004fe2000f8e02ff */
[----:B------:R-:W-:Y:S01]  /*0830*/  ISETP.GE.AND P1, PT, R214, UR25, PT ;  /* 0x00000019d6007c0c */ /* 0x000fe2000bf26270 */
[----:B------:R-:W-:Y:S01]  /*0840*/  @!UP1 UIMAD UR10, UR12, UR8, UR10 ;  /* 0x000000080c0a92a4 */ /* 0x000fe2000f8e020a */
[----:B------:R-:W-:Y:S01]  /*0850*/  ISETP.GE.AND P0, PT, R5, UR25, PT ;  /* 0x0000001905007c0c */ /* 0x000fe2000bf06270 */
[----:B------:R-:W-:Y:S01]  /*0860*/  USEL UR7, UR7, UR18, !UP0 ;  /* 0x0000001207077287 */ /* 0x000fe2000c000000 */
[----:B---3--:R-:W-:Y:S01]  /*0870*/  IMAD.U32 R13, RZ, RZ, UR5 ;  /* 0x00000005ff0d7e24 */ /* 0x008fe2000f8e00ff */
[----:B------:R-:W-:Y:S01]  /*0880*/  MOV R10, UR4 ;  /* 0x00000004000a7c02 */ /* 0x000fe20008000f00 */
[----:B------:R-:W-:Y:S01]  /*0890*/  USHF.R.S32.HI UR4, URZ, 0x1f, UR11 ;  /* 0x0000001fff047899 */ /* 0x000fe2000801140b */
[C---:B------:R-:W-:Y:S01]  /*08a0*/  LOP3.LUT R8, R9.reuse, 0x40, RZ, 0xfc, !PT ;  /* 0x0000004009087812 */ /* 0x040fe200078efcff */
[----:B------:R-:W-:Y:S01]  /*08b0*/  USHF.R.S32.HI UR5, URZ, 0x1f, UR7 ;  /* 0x0000001fff057899 */ /* 0x000fe20008011407 */
[C---:B------:R-:W-:Y:S01]  /*08c0*/  LOP3.LUT R7, R9.reuse, 0x80, RZ, 0xfc, !PT ;  /* 0x0000008009077812 */ /* 0x040fe200078efcff */
[----:B------:R-:W-:Y:S01]  /*08d0*/  USEL UR7, UR7, URZ, UP1 ;  /* 0x000000ff07077287 */ /* 0x000fe20008800000 */
[----:B------:R-:W-:Y:S01]  /*08e0*/  IMAD.WIDE.U32 R10, R10, UR23, R2 ;  /* 0x000000170a0a7c25 */ /* 0x000fe2000f8e0002 */
[----:B------:R-:W-:Y:S01]  /*08f0*/  USEL UR5, UR5, URZ, UP1 ;  /* 0x000000ff05057287 */ /* 0x000fe20008800000 */
[----:B------:R-:W-:Y:S01]  /*0900*/  LOP3.LUT R6, R9, 0xc0, RZ, 0xfc, !PT ;  /* 0x000000c009067812 */ /* 0x000fe200078efcff */
[----:B------:R-:W-:Y:S01]  /*0910*/  USHF.R.S32.HI UR8, URZ, 0x1f, UR10 ;  /* 0x0000001fff087899 */ /* 0x000fe2000801140a */
[----:B------:R-:W-:Y:S01]  /*0920*/  IMAD R13, R13, UR23, R11 ;  /* 0x000000170d0d7c24 */ /* 0x000fe2000f8e020b */
[----:B------:R-:W-:-:S04]  /*0930*/  UIADD3 UR7, UP1, UP0, UR11, UR7, UR10 ;  /* 0x000000070b077290 */ /* 0x000fc8000f83e00a */
[----:B------:R-:W-:Y:S01]  /*0940*/  UIADD3.X UR10, UPT, UPT, UR4, UR5, UR8, UP1, UP0 ;  /* 0x00000005040a7290 */ /* 0x000fe20008fe0408 */
[----:B------:R-:W-:Y:S11]  /*0950*/  @P1 BRA `(.L_x_40) ;  /* 0x0000000000481947 */ /* 0x000ff60003800000 */
[----:B------:R-:W1:Y:S01]  /*0960*/  LDCU.64 UR4, c[0x0][0x408] ;  /* 0x00008100ff0477ac */ /* 0x000e620008000a00 */
[----:B------:R-:W-:Y:S01]  /*0970*/  IMAD.MOV.U32 R12, RZ, RZ, R10 ;  /* 0x000000ffff0c7224 */ /* 0x000fe200078e000a */
[----:B------:R-:W2:Y:S01]  /*0980*/  LDCU UR11, c[0x0][0x440] ;  /* 0x00008800ff0b77ac */ /* 0x000ea20008000800 */
[----:B------:R-:W3:Y:S01]  /*0990*/  LDCU.64 UR8, c[0x0][0x3f0] ;  /* 0x00007e00ff0877ac */ /* 0x000ee20008000a00 */
[----:B-1----:R-:W-:Y:S02]  /*09a0*/  IMAD R3, R15, UR4, RZ ;  /* 0x000000040f037c24 */ /* 0x002fe4000f8e02ff */
[----:B------:R-:W-:Y:S01]  /*09b0*/  IMAD.WIDE.U32 R16, R14, UR4, R12 ;  /* 0x000000040e107c25 */ /* 0x000fe2000f8e000c */
[----:B--2---:R-:W-:-:S03]  /*09c0*/  ISETP.GE.AND P6, PT, R9, UR11, PT ;  /* 0x0000000b09007c0c */ /* 0x004fc6000bfc6270 */
[----:B------:R-:W-:Y:S01]  /*09d0*/  IMAD R0, R14, UR5, R3 ;  /* 0x000000050e007c24 */ /* 0x000fe2000f8e0203 */
[----:B------:R-:W-:Y:S02]  /*09e0*/  ISETP.GE.AND P5, PT, R8, UR11, PT ;  /* 0x0000000b08007c0c */ /* 0x000fe4000bfa6270 */
[----:B------:R-:W-:Y:S01]  /*09f0*/  ISETP.GE.AND P4, PT, R7, UR11, PT ;  /* 0x0000000b07007c0c */ /* 0x000fe2000bf86270 */
[----:B------:R-:W-:Y:S01]  /*0a00*/  IMAD.IADD R0, R17, 0x1, R0 ;  /* 0x0000000111007824 */ /* 0x000fe200078e0200 */
[----:B------:R-:W-:Y:S02]  /*0a10*/  ISETP.GE.AND P2, PT, R6, UR11, PT ;  /* 0x0000000b06007c0c */ /* 0x000fe4000bf46270 */
[----:B---3--:R-:W-:-:S04]  /*0a20*/  LEA R2, P1, R16, UR8, 0x1 ;  /* 0x0000000810027c11 */ /* 0x008fc8000f8208ff */
[----:B------:R-:W-:-:S05]  /*0a30*/  LEA.HI.X R3, R16, UR9, R0, 0x1, P1 ;  /* 0x0000000910037c11 */ /* 0x000fca00088f0c00 */
[----:B------:R1:W-:Y:S04]  /*0a40*/  @!P6 STG.E.128 desc[UR20][R2.64], RZ ;  /* 0x000000ff0200e986 */ /* 0x0003e8000c101d14 */
[----:B------:R1:W-:Y:S04]  /*0a50*/  @!P5 STG.E.128 desc[UR20][R2.64+0x80], RZ ;  /* 0x000080ff0200d986 */ /* 0x0003e8000c101d14 */
[----:B------:R1:W-:Y:S04]  /*0a60*/  @!P4 STG.E.128 desc[UR20][R2.64+0x100], RZ ;  /* 0x000100ff0200c986 */ /* 0x0003e8000c101d14 */
[----:B------:R1:W-:Y:S02]  /*0a70*/  @!P2 STG.E.128 desc[UR20][R2.64+0x180], RZ ;  /* 0x000180ff0200a986 */ /* 0x0003e4000c101d14 */
.L_x_40:
[----:B------:R-:W-:Y:S05]  /*0a80*/  BSYNC.RECONVERGENT B0 ;  /* 0x0000000000007941 */ /* 0x000fea0003800200 */
.L_x_39:
[----:B------:R-:W-:Y:S01]  /*0a90*/  BSSY.RECONVERGENT B0, `(.L_x_41) ;  /* 0x0000019000007945 */ /* 0x000fe20003800200 */
[----:B------:R-:W-:Y:S02]  /*0aa0*/  ISETP.GE.AND P1, PT, R4, UR25, PT ;  /* 0x0000001904007c0c */ /* 0x000fe4000bf26270 */
[----:B-1----:R-:W-:Y:S01]  /*0ab0*/  IADD3 R2, PT, PT, R214, 0x30, RZ ;  /* 0x00000030d6027810 */ /* 0x002fe20007ffe0ff */
[----:B------:R-:W-:Y:S05]  /*0ac0*/  @P0 BRA `(.L_x_42) ;  /* 0x0000000000540947 */ /* 0x000fea0003800000 */
[----:B------:R-:W1:Y:S01]  /*0ad0*/  LDCU.64 UR8, c[0x0][0x408] ;  /* 0x00008100ff0877ac */ /* 0x000e620008000a00 */
[----:B------:R-:W-:Y:S01]  /*0ae0*/  IADD3 R3, P0, PT, R14, 0x10, RZ ;  /* 0x000000100e037810 */ /* 0x000fe20007f1e0ff */
[----:B------:R-:W-:Y:S01]  /*0af0*/  IMAD.MOV.U32 R16, RZ, RZ, R10 ;  /* 0x000000ffff107224 */ /* 0x000fe200078e000a */
[----:B------:R-:W2:Y:S01]  /*0b00*/  LDCU UR11, c[0x0][0x440] ;  /* 0x00008800ff0b77ac */ /* 0x000ea20008000800 */
[----:B------:R-:W-:Y:S02]  /*0b10*/  IMAD.MOV.U32 R17, RZ, RZ, R13 ;  /* 0x000000ffff117224 */ /* 0x000fe400078e000d */
[----:B------:R-:W-:Y:S01]  /*0b20*/  IMAD.X R0, RZ, RZ, R15, P0 ;  /* 0x000000ffff007224 */ /* 0x000fe200000e060f */
[----:B------:R-:W3:Y:S03]  /*0b30*/  LDCU.64 UR4, c[0x0][0x3f0] ;  /* 0x00007e00ff0477ac */ /* 0x000ee60008000a00 */
[----:B-1----:R-:W-:-:S02]  /*0b40*/  IMAD R0, R0, UR8, RZ ;  /* 0x0000000800007c24 */ /* 0x002fc4000f8e02ff */
        /* <DEDUP_REMOVED lines=13> */
.L_x_42:
[----:B------:R-:W-:Y:S05]  /*0c20*/  BSYNC.RECONVERGENT B0 ;  /* 0x0000000000007941 */ /* 0x000fea0003800200 */
.L_x_41:
[----:B------:R-:W-:Y:S01]  /*0c30*/  BSSY.RECONVERGENT B0, `(.L_x_43) ;  /* 0x0000018000007945 */ /* 0x000fe20003800200 */
[----:B------:R-:W-:-:S03]  /*0c40*/  ISETP.GE.AND P0, PT, R2, UR25, PT ;  /* 0x0000001902007c0c */ /* 0x000fc6000bf06270 */
[----:B------:R-:W-:Y:S10]  /*0c50*/  @P1 BRA `(.L_x_44) ;  /* 0x0000000000541947 */ /* 0x000ff40003800000 */
[----:B------:R-:W2:Y:S01]  /*0c60*/  LDCU.64 UR8, c[0x0][0x408] ;  /* 0x00008100ff0877ac */ /* 0x000ea20008000a00 */
[----:B------:R-:W-:Y:S01]  /*0c70*/  IADD3 R3, P1, PT, R14, 0x20, RZ ;  /* 0x000000200e037810 */ /* 0x000fe20007f3e0ff */
[----:B------:R-:W-:Y:S01]  /*0c80*/  IMAD.MOV.U32 R16, RZ, RZ, R10 ;  /* 0x000000ffff107224 */ /* 0x000fe200078e000a */
[----:B------:R-:W3:Y:S01]  /*0c90*/  LDCU UR11, c[0x0][0x440] ;  /* 0x00008800ff0b77ac */ /* 0x000ee20008000800 */
[----:B------:R-:W-:Y:S02]  /*0ca0*/  IMAD.MOV.U32 R17, RZ, RZ, R13 ;  /* 0x000000ffff117224 */ /* 0x000fe400078e000d */
[----:B------:R-:W-:Y:S01]  /*0cb0*/  IMAD.X R0, RZ, RZ, R15, P1 ;  /* 0x000000ffff007224 */ /* 0x000fe200008e060f */
[----:B------:R-:W1:Y:S03]  /*0cc0*/  LDCU.64 UR4, c[0x0][0x3f0] ;  /* 0x00007e00ff0477ac */ /* 0x000e660008000a00 */
[----:B--2---:R-:W-:-:S02]  /*0cd0*/  IMAD R0, R0, UR8, RZ ;  /* 0x0000000800007c24 */ /* 0x004fc4000f8e02ff */
[----:B------:R-:W-:Y:S01]  /*0ce0*/  IMAD.WIDE.U32 R16, R3, UR8, R16 ;  /* 0x0000000803107c25 */ /* 0x000fe2000f8e0010 */
[----:B---3--:R-:W-:-:S03]  /*0cf0*/  ISETP.GE.AND P5, PT, R9, UR11, PT ;  /* 0x0000000b09007c0c */ /* 0x008fc6000bfa6270 */
[----:B------:R-:W-:Y:S01]  /*0d00*/  IMAD R0, R3, UR9, R0 ;  /* 0x0000000903007c24 */ /* 0x000fe2000f8e0200 */
[----:B------:R-:W-:Y:S02]  /*0d10*/  ISETP.GE.AND P4, PT, R8, UR11, PT ;  /* 0x0000000b08007c0c */ /* 0x000fe4000bf86270 */
[----:B------:R-:W-:Y:S01]  /*0d20*/  ISETP.GE.AND P2, PT, R7, UR11, PT ;  /* 0x0000000b07007c0c */ /* 0x000fe2000bf46270 */
[----:B------:R-:W-:Y:S01]  /*0d30*/  IMAD.IADD R0, R17, 0x1, R0 ;  /* 0x0000000111007824 */ /* 0x000fe200078e0200 */
[----:B------:R-:W-:Y:S02]  /*0d40*/  ISETP.GE.AND P1, PT, R6, UR11, PT ;  /* 0x0000000b06007c0c */ /* 0x000fe4000bf26270 */
[----:B-1----:R-:W-:-:S04]  /*0d50*/  LEA R18, P6, R16, UR4, 0x1 ;  /* 0x0000000410127c11 */ /* 0x002fc8000f8c08ff */
[----:B------:R-:W-:-:S05]  /*0d60*/  LEA.HI.X R19, R16, UR5, R0, 0x1, P6 ;  /* 0x0000000510137c11 */ /* 0x000fca000b0f0c00 */
[----:B------:R2:W-:Y:S04]  /*0d70*/  @!P5 STG.E.128 desc[UR20][R18.64], RZ ;  /* 0x000000ff1200d986 */ /* 0x0005e8000c101d14 */
[----:B------:R2:W-:Y:S04]  /*0d80*/  @!P4 STG.E.128 desc[UR20][R18.64+0x80], RZ ;  /* 0x000080ff1200c986 */ /* 0x0005e8000c101d14 */
[----:B------:R2:W-:Y:S04]  /*0d90*/  @!P2 STG.E.128 desc[UR20][R18.64+0x100], RZ ;  /* 0x000100ff1200a986 */ /* 0x0005e8000c101d14 */
[----:B------:R2:W-:Y:S02]  /*0da0*/  @!P1 STG.E.128 desc[UR20][R18.64+0x180], RZ ;  /* 0x000180ff12009986 */ /* 0x0005e4000c101d14 */
.L_x_44:
[----:B------:R-:W-:Y:S05]  /*0db0*/  BSYNC.RECONVERGENT B0 ;  /* 0x0000000000007941 */ /* 0x000fea0003800200 */
.L_x_43:
[----:B------:R-:W-:Y:S01]  /*0dc0*/  BSSY.RECONVERGENT B0, `(.L_x_45) ;  /* 0x000001a000007945 */ /* 0x000fe20003800200 */
[----:B------:R-:W-:Y:S02]  /*0dd0*/  ISETP.GE.OR P6, PT, R214, UR25, P3 ;  /* 0x00000019d6007c0c */ /* 0x000fe40009fc6670 */
[----:B------:R-:W-:Y:S02]  /*0de0*/  ISETP.GE.OR P5, PT, R5, UR25, P3 ;  /* 0x0000001905007c0c */ /* 0x000fe40009fa6670 */
[----:B------:R-:W-:Y:S02]  /*0df0*/  ISETP.GE.OR P4, PT, R4, UR25, P3 ;  /* 0x0000001904007c0c */ /* 0x000fe40009f86670 */
[----:B------:R-:W-:Y:S01]  /*0e00*/  ISETP.GE.OR P3, PT, R2, UR25, P3 ;  /* 0x0000001902007c0c */ /* 0x000fe20009f66670 */
[----:B------:R-:W-:-:S12]  /*0e10*/  @P0 BRA `(.L_x_46) ;  /* 0x0000000000500947 */ /* 0x000fd80003800000 */
[----:B------:R-:W3:Y:S01]  /*0e20*/  LDCU.64 UR8, c[0x0][0x408] ;  /* 0x00008100ff0877ac */ /* 0x000ee20008000a00 */
[----:B------:R-:W-:Y:S01]  /*0e30*/  IADD3 R0, P0, PT, R14, 0x30, RZ ;  /* 0x000000300e007810 */ /* 0x000fe20007f1e0ff */
[----:B------:R-:W-:Y:S01]  /*0e40*/  IMAD.MOV.U32 R11, RZ, RZ, R13 ;  /* 0x000000ffff0b7224 */ /* 0x000fe200078e000d */
[----:B------:R-:W4:Y:S03]  /*0e50*/  LDCU UR11, c[0x0][0x440] ;  /* 0x00008800ff0b77ac */ /* 0x000f260008000800 */
[----:B------:R-:W-:Y:S01]  /*0e60*/  IMAD.X R3, RZ, RZ, R15, P0 ;  /* 0x000000ffff037224 */ /* 0x000fe200000e060f */
[----:B------:R-:W5:Y:S03]  /*0e70*/  LDCU.64 UR4, c[0x0][0x3f0] ;  /* 0x00007e00ff0477ac */ /* 0x000f660008000a00 */
[----:B---3--:R-:W-:-:S02]  /*0e80*/  IMAD R3, R3, UR8, RZ ;  /* 0x0000000803037c24 */ /* 0x008fc4000f8e02ff */
[----:B------:R-:W-:Y:S01]  /*0e90*/  IMAD.WIDE.U32 R10, R0, UR8, R10 ;  /* 0x00000008000a7c25 */ /* 0x000fe2000f8e000a */
[----:B----4-:R-:W-:-:S03]  /*0ea0*/  ISETP.GE.AND P0, PT, R9, UR11, PT ;  /* 0x0000000b09007c0c */ /* 0x010fc6000bf06270 */
[----:B------:R-:W-:Y:S01]  /*0eb0*/  IMAD R3, R0, UR9, R3 ;  /* 0x0000000900037c24 */ /* 0x000fe2000f8e0203 */
[----:B------:R-:W-:Y:S02]  /*0ec0*/  ISETP.GE.AND P2, PT, R8, UR11, PT ;  /* 0x0000000b08007c0c */ /* 0x000fe4000bf46270 */
[----:B-----5:R-:W-:Y:S01]  /*0ed0*/  LEA R12, P1, R10, UR4, 0x1 ;  /* 0x000000040a0c7c11 */ /* 0x020fe2000f8208ff */
[----:B------:R-:W-:-:S05]  /*0ee0*/  IMAD.IADD R3, R11, 0x1, R3 ;  /* 0x000000010b037824 */ /* 0x000fca00078e0203 */
[----:B------:R-:W-:Y:S02]  /*0ef0*/  LEA.HI.X R13, R10, UR5, R3, 0x1, P1 ;  /* 0x000000050a0d7c11 */ /* 0x000fe400088f0c03 */
[----:B------:R-:W-:-:S03]  /*0f00*/  ISETP.GE.AND P1, PT, R7, UR11, PT ;  /* 0x0000000b07007c0c */ /* 0x000fc6000bf26270 */
[----:B------:R3:W-:Y:S01]  /*0f10*/  @!P0 STG.E.128 desc[UR20][R12.64], RZ ;  /* 0x000000ff0c008986 */ /* 0x0007e2000c101d14 */
[----:B------:R-:W-:-:S03]  /*0f20*/  ISETP.GE.AND P0, PT, R6, UR11, PT ;  /* 0x0000000b06007c0c */ /* 0x000fc6000bf06270 */
[----:B------:R3:W-:Y:S06]  /*0f30*/  @!P2 STG.E.128 desc[UR20][R12.64+0x80], RZ ;  /* 0x000080ff0c00a986 */ /* 0x0007ec000c101d14 */
[----:B------:R3:W-:Y:S04]  /*0f40*/  @!P1 STG.E.128 desc[UR20][R12.64+0x100], RZ ;  /* 0x000100ff0c009986 */ /* 0x0007e8000c101d14 */
[----:B------:R3:W-:Y:S02]  /*0f50*/  @!P0 STG.E.128 desc[UR20][R12.64+0x180], RZ ;  /* 0x000180ff0c008986 */ /* 0x0007e4000c101d14 */
.L_x_46:
[----:B------:R-:W-:Y:S05]  /*0f60*/  BSYNC.RECONVERGENT B0 ;  /* 0x0000000000007941 */ /* 0x000fea0003800200 */
.L_x_45:
[----:B------:R-:W-:Y:S04]  /*0f70*/  BSSY.RECONVERGENT B0, `(.L_x_47) ;  /* 0x000000a000007945 */ /* 0x000fe80003800200 */
[----:B------:R-:W-:Y:S05]  /*0f80*/  @P6 BRA `(.L_x_48) ;  /* 0x0000000000206947 */ /* 0x000fea0003800000 */
[----:B------:R-:W4:Y:S01]  /*0f90*/  LDCU.64 UR4, c[0x0][0x420] ;  /* 0x00008400ff0477ac */ /* 0x000f220008000a00 */
[----:B------:R-:W-:-:S05]  /*0fa0*/  IMAD R0, R214, UR6, RZ ;  /* 0x00000006d6007c24 */ /* 0x000fca000f8e02ff */
[----:B------:R-:W-:-:S04]  /*0fb0*/  IADD3 R3, P0, PT, R0, UR7, RZ ;  /* 0x0000000700037c10 */ /* 0x000fc8000ff1e0ff */
[----:B------:R-:W-:Y:S02]  /*0fc0*/  LEA.HI.X.SX32 R0, R0, UR10, 0x1, P0 ;  /* 0x0000000a00007c11 */ /* 0x000fe400080f0eff */
[----:B----4-:R-:W-:-:S04]  /*0fd0*/  LEA R6, P0, R3, UR4, 0x2 ;  /* 0x0000000403067c11 */ /* 0x010fc8000f8010ff */
[----:B------:R-:W-:Y:S01]  /*0fe0*/  LEA.HI.X R7, R3, UR5, R0, 0x2, P0 ;  /* 0x0000000503077c11 */ /* 0x000fe200080f1400 */
[----:B------:R-:W-:-:S05]  /*0ff0*/  IMAD.MOV.U32 R3, RZ, RZ, 0x7f800000 ;  /* 0x7f800000ff037424 */ /* 0x000fca00078e00ff */
[----:B------:R4:W-:Y:S03]  /*1000*/  STG.E desc[UR20][R6.64], R3 ;  /* 0x0000000306007986 */ /* 0x0009e6000c101914 */
.L_x_48:
[----:B------:R-:W-:Y:S05]  /*1010*/  BSYNC.RECONVERGENT B0 ;  /* 0x0000000000007941 */ /* 0x000fea0003800200 */
.L_x_47:
[----:B------:R-:W-:Y:S04]  /*1020*/  BSSY.RECONVERGENT B0, `(.L_x_49) ;  /* 0x000000a000007945 */ /* 0x000fe80003800200 */
[----:B------:R-:W-:Y:S05]  /*1030*/  @P5 BRA `(.L_x_50) ;  /* 0x0000000000205947 */ /* 0x000fea0003800000 */
[----:B------:R-:W5:Y:S01]  /*1040*/  LDCU.64 UR4, c[0x0][0x420] ;  /* 0x00008400ff0477ac */ /* 0x000f620008000a00 */
[----:B------:R-:W-:-:S05]  /*1050*/  IMAD R0, R5, UR6, RZ ;  /* 0x0000000605007c24 */ /* 0x000fca000f8e02ff */
[----:B----4-:R-:W-:-:S04]  /*1060*/  IADD3 R3, P0, PT, R0, UR7, RZ ;  /* 0x0000000700037c10 */ /* 0x010fc8000ff1e0ff */
[----:B------:R-:W-:Y:S02]  /*1070*/  LEA.HI.X.SX32 R0, R0, UR10, 0x1, P0 ;  /* 0x0000000a00007c11 */ /* 0x000fe400080f0eff */
[----:B-----5:R-:W-:-:S04]  /*1080*/  LEA R6, P0, R3, UR4, 0x2 ;  /* 0x0000000403067c11 */ /* 0x020fc8000f8010ff */
[----:B------:R-:W-:Y:S01]  /*1090*/  LEA.HI.X R7, R3, UR5, R0, 0x2, P0 ;  /* 0x0000000503077c11 */ /* 0x000fe200080f1400 */
[----:B------:R-:W-:-:S05]  /*10a0*/  IMAD.MOV.U32 R3, RZ, RZ, 0x7f800000 ;  /* 0x7f800000ff037424 */ /* 0x000fca00078e00ff */
[----:B------:R4:W-:Y:S03]  /*10b0*/  STG.E desc[UR20][R6.64], R3 ;  /* 0x0000000306007986 */ /* 0x0009e6000c101914 */
.L_x_50:
[----:B------:R-:W-:Y:S05]  /*10c0*/  BSYNC.RECONVERGENT B0 ;  /* 0x0000000000007941 */ /* 0x000fea0003800200 */
.L_x_49:
        /* <DEDUP_REMOVED lines=10> */
.L_x_52:
[----:B------:R-:W-:Y:S05]  /*1170*/  BSYNC.RECONVERGENT B0 ;  /* 0x0000000000007941 */ /* 0x000fea0003800200 */
.L_x_51:
[----:B------:R-:W-:Y:S05]  /*1180*/  @P3 EXIT ;  /* 0x000000000000394d */ /* 0x000fea0003800000 */
[----:B------:R-:W5:Y:S01]  /*1190*/  LDCU.64 UR4, c[0x0][0x420] ;  /* 0x00008400ff0477ac */ /* 0x000f620008000a00 */
[----:B------:R-:W-:Y:S02]  /*11a0*/  IMAD R0, R2, UR6, RZ ;  /* 0x0000000602007c24 */ /* 0x000fe4000f8e02ff */
[----:B----4-:R-:W-:-:S03]  /*11b0*/  IMAD.MOV.U32 R5, RZ, RZ, 0x7f800000 ;  /* 0x7f800000ff057424 */ /* 0x010fc600078e00ff */
[----:B------:R-:W-:-:S04]  /*11c0*/  IADD3 R3, P0, PT, R0, UR7, RZ ;  /* 0x0000000700037c10 */ /* 0x000fc8000ff1e0ff */
[----:B------:R-:W-:Y:S02]  /*11d0*/  LEA.HI.X.SX32 R0, R0, UR10, 0x1, P0 ;  /* 0x0000000a00007c11 */ /* 0x000fe400080f0eff */
[----:B-----5:R-:W-:-:S04]  /*11e0*/  LEA R2, P0, R3, UR4, 0x2 ;  /* 0x0000000403027c11 */ /* 0x020fc8000f8010ff */
[----:B------:R-:W-:-:S05]  /*11f0*/  LEA.HI.X R3, R3, UR5, R0, 0x2, P0 ;  /* 0x0000000503037c11 */ /* 0x000fca00080f1400 */
[----:B------:R-:W-:Y:S01]  /*1200*/  STG.E desc[UR20][R2.64], R5 ;  /* 0x0000000502007986 */ /* 0x000fe2000c101914 */
[----:B------:R-:W-:Y:S05]  /*1210*/  EXIT ;  /* 0x000000000000794d */ /* 0x000fea0003800000 */
.L_x_37:
[----:B------:R-:W-:Y:S02]  /*1220*/  UISETP.NE.AND UP0, UPT, UR18, -0x1, UPT ;  /* 0xffffffff1200788c */ /* 0x000fe4000bf05270 */
[----:B------:R-:W-:-:S09]  /*1230*/  UISETP.NE.AND UP1, UPT, UR14, -0x1, UPT ;  /* 0xffffffff0e00788c */ /* 0x000fd2000bf25270 */
[----:B------:R-:W1:Y:S01]  /*1240*/  @!UP0 LDCU.64 UR6, c[0x0][0x398] ;  /* 0x00007300ff0687ac */ /* 0x000e620008000a00 */
[----:B------:R-:W2:Y:S01]  /*1250*/  @UP0 LDCU.64 UR4, c[0x0][0x3b0] ;  /* 0x00007600ff0407ac */ /* 0x000ea20008000a00 */
[----:B-1----:R-:W-:Y:S02]  /*1260*/  @!UP0 UIMAD.WIDE.U32 UR10, UR12, UR6, URZ ;  /* 0x000000060c0a82a5 */ /* 0x002fe4000f8e00ff */
[----:B--2---:R-:W-:Y:S02]  /*1270*/  @UP0 UIMAD.WIDE.U32 UR8, UR18, UR4, URZ ;  /* 0x00000004120802a5 */ /* 0x004fe4000f8e00ff */
[----:B------:R-:W-:-:S03]  /*1280*/  @!UP0 UIMAD UR24, UR12, UR7, UR11 ;  /* 0x000000070c1882a4 */ /* 0x000fc6000f8e020b */
[----:B------:R-:W-:Y:S01]  /*1290*/  @!UP0 UMOV UR26, UR10 ;  /* 0x0000000a001a8c82 */ /* 0x000fe20008000000 */
[----:B------:R-:W-:Y:S01]  /*12a0*/  @UP0 UIMAD UR24, UR18, UR5, UR9 ;  /* 0x00000005121802a4 */ /* 0x000fe2000f8e0209 */
[----:B------:R-:W-:Y:S01]  /*12b0*/  @UP0 UMOV UR26, UR8 ;  /* 0x00000008001a0c82 */ /* 0x000fe20008000000 */
[----:B------:R-:W-:Y:S10]  /*12c0*/  BRA.U UP1, `(.L_x_53) ;  /* 0x00000001012c7547 */ /* 0x000ff4000b800000 */
        /* <DEDUP_REMOVED lines=10> */
[----:B------:R-:W-:Y:S05]  /*1370*/  BRA `(.L_x_54) ;  /* 0x0000000000147947 */ /* 0x000fea0003800000 */
.L_x_53:
[----:B------:R-:W1:Y:S01]  /*1380*/  LDCU.64 UR10, c[0x0][0x3b8] ;  /* 0x00007700ff0a77ac */ /* 0x000e620008000a00 */
[----:B------:R-:W-:-:S04]  /*1390*/  UIADD3 UR6, UPT, UPT, UR13, UR14, URZ ;  /* 0x0000000e0d067290 */ /* 0x000fc8000fffe0ff */
[----:B-1----:R-:W-:Y:S02]  /*13a0*/  UIMAD.WIDE.U32 UR16, UR6, UR10, URZ ;  /* 0x0000000a061072a5 */ /* 0x002fe4000f8e00ff */
[----:B------:R-:W-:-:S04]  /*13b0*/  UIMAD UR6, UR6, UR11, URZ ;  /* 0x0000000b060672a4 */ /* 0x000fc8000f8e02ff */
[----:B------:R-:W-:Y:S02]  /*13c0*/  UIADD3 UR6, UPT, UPT, UR17, UR6, URZ ;  /* 0x0000000611067290 */ /* 0x000fe4000fffe0ff */
.L_x_54:
[----:B------:R-:W1:Y:S01]  /*13d0*/  LDC R0, c[0x0][0x3e8] ;  /* 0x0000fa00ff007b82 */ /* 0x000e620000000800 */
[----:B------:R-:W2:Y:S01]  /*13e0*/  S2R R2, SR_CTAID.Z ;  /* 0x0000000000027919 */ /* 0x000ea20000002700 */
[----:B-1----:R-:W-:-:S04]  /*13f0*/  IABS R4, R0 ;  /* 0x0000000000047213 */ /* 0x002fc80000000000 */
[----:B------:R-:W1:Y:S01]  /*1400*/  I2F.RP R5, R4 ;  /* 0x0000000400057306 */ /* 0x000e620000209400 */
[----:B--2---:R-:W-:-:S07]  /*1410*/  IABS R2, R2 ;  /* 0x0000000200027213 */ /* 0x004fce0000000000 */
[----:B-1----:R-:W1:Y:S02]  /*1420*/  MUFU.RCP R6, R5 ;  /* 0x0000000500067308 */ /* 0x002e640000001000 */
[----:B-1----:R-:W-:-:S06]  /*1430*/  VIADD R6, R6, 0xffffffe ;  /* 0x0ffffffe06067836 */ /* 0x002fcc0000000000 */
[----:B------:R-:W1:Y:S02]  /*1440*/  F2I.FTZ.U32.TRUNC.NTZ R7, R6 ;  /* 0x0000000600077305 */ /* 0x000e64000021f000 */
[----:B-1----:R-:W-:Y:S01]  /*1450*/  IMAD.MOV R3, RZ, RZ, -R7 ;  /* 0x000000ffff037224 */ /* 0x002fe200078e0a07 */
[----:B------:R-:W-:-:S03]  /*1460*/  MOV R6, RZ ;  /* 0x000000ff00067202 */ /* 0x000fc60000000f00 */
[----:B------:R-:W-:-:S04]  /*1470*/  IMAD R3, R3, R4, RZ ;  /* 0x0000000403037224 */ /* 0x000fc800078e02ff */
[----:B------:R-:W-:-:S06]  /*1480*/  IMAD.HI.U32 R3, R7, R3, R6 ;  /* 0x0000000307037227 */ /* 0x000fcc00078e0006 */
[----:B------:R-:W-:-:S04]  /*1490*/  IMAD.HI.U32 R5, R3, R2, RZ ;  /* 0x0000000203057227 */ /* 0x000fc800078e00ff */
[----:B------:R-:W-:-:S04]  /*14a0*/  IMAD.MOV R3, RZ, RZ, -R5 ;  /* 0x000000ffff037224 */ /* 0x000fc800078e0a05 */
[----:B------:R-:W-:Y:S01]  /*14b0*/  IMAD R3, R4, R3, R2 ;  /* 0x0000000304037224 */ /* 0x000fe200078e0202 */
[----:B------:R-:W-:-:S04]  /*14c0*/  LOP3.LUT R2, R0, UR23, RZ, 0x3c, !PT ;  /* 0x0000001700027c12 */ /* 0x000fc8000f8e3cff */
[----:B------:R-:W-:Y:S02]  /*14d0*/  ISETP.GT.U32.AND P1, PT, R4, R3, PT ;  /* 0x000000030400720c */ /* 0x000fe40003f24070 */
[----:B------:R-:W-:-:S11]  /*14e0*/  ISETP.GE.AND P0, PT, R2, RZ, PT ;  /* 0x000000ff0200720c */ /* 0x000fd60003f06270 */
[-C--:B------:R-:W-:Y:S01]  /*14f0*/  @!P1 IADD3 R3, PT, PT, R3, -R4.reuse, RZ ;  /* 0x8000000403039210 */ /* 0x080fe20007ffe0ff */
[----:B------:R-:W-:Y:S01]  /*1500*/  @!P1 VIADD R5, R5, 0x1 ;  /* 0x0000000105059836 */ /* 0x000fe20000000000 */
[----:B------:R-:W-:Y:S02]  /*1510*/  ISETP.NE.AND P1, PT, R0, RZ, PT ;  /* 0x000000ff0000720c */ /* 0x000fe40003f25270 */
[----:B------:R-:W-:-:S13]  /*1520*/  ISETP.GE.U32.AND P2, PT, R3, R4, PT ;  /* 0x000000040300720c */ /* 0x000fda0003f46070 */
[----:B------:R-:W-:-:S05]  /*1530*/  @P2 IADD3 R5, PT, PT, R5, 0x1, RZ ;  /* 0x0000000105052810 */ /* 0x000fca0007ffe0ff */
[----:B------:R-:W-:-:S05]  /*1540*/  IMAD.MOV.U32 R4, RZ, RZ, R5 ;  /* 0x000000ffff047224 */ /* 0x000fca00078e0005 */
[----:B------:R-:W-:Y:S02]  /*1550*/  @!P0 IADD3 R4, PT, PT, -R4, RZ, RZ ;  /* 0x000000ff04048210 */ /* 0x000fe40007ffe1ff */
[----:B------:R-:W-:Y:S01]  /*1560*/  @!P1 LOP3.LUT R4, RZ, R0, RZ, 0x33, !PT ;  /* 0x00000000ff049212 */ /* 0x000fe200078e33ff */
[----:B------:R-:W-:Y:S05]  /*1570*/  BRA.U UP1, `(.L_x_55) ;  /* 0x00000001012c7547 */ /* 0x000fea000b800000 */
[----:B------:R-:W1:Y:S01]  /*1580*/  LDCU.64 UR8, c[0x0][0x3c0] ;  /* 0x00007800ff0877ac */ /* 0x000e620008000a00 */
[----:B------:R-:W2:Y:S01]  /*1590*/  LDCU.64 UR4, c[0x0][0x3a8] ;  /* 0x00007500ff0477ac */ /* 0x000ea20008000a00 */
[----:B------:R-:W-:-:S04]  /*15a0*/  USHF.R.S32.HI UR7, URZ, 0x1f, UR13 ;  /* 0x0000001fff077899 */ /* 0x000fc8000801140d */
[----:B-1----:R-:W-:Y:S02]  /*15b0*/  UIMAD UR7, UR7, UR8, URZ ;  /* 0x00000008070772a4 */ /* 0x002fe4000f8e02ff */
[----:B------:R-:W-:Y:S02]  /*15c0*/  UIMAD.WIDE.U32 UR14, UR13, UR8, URZ ;  /* 0x000000080d0e72a5 */ /* 0x000fe4000f8e00ff */
[----:B------:R-:W-:-:S04]  /*15d0*/  UIMAD UR7, UR13, UR9, UR7 ;  /* 0x000000090d0772a4 */ /* 0x000fc8000f8e0207 */
[----:B------:R-:W-:-:S04]  /*15e0*/  UIADD3 UR15, UPT, UPT, UR15, UR7, URZ ;  /* 0x000000070f0f7290 */ /* 0x000fc8000fffe0ff */
[----:B--2---:R-:W-:-:S04]  /*15f0*/  UIMAD.WIDE.U32 UR14, UR12, UR4, UR14 ;  /* 0x000000040c0e72a5 */ /* 0x004fc8000f8e000e */
[----:B------:R-:W-:-:S03]  /*1600*/  UIMAD UR5, UR12, UR5, UR15 ;  /* 0x000000050c0572a4 */ /* 0x000fc6000f8e020f */
[----:B------:R-:W-:Y:S01]  /*1610*/  UMOV UR4, UR14 ;  /* 0x0000000e00047c82 */ /* 0x000fe20008000000 */
[----:B------:R-:W-:Y:S08]  /*1620*/  BRA `(.L_x_56) ;  /* 0x0000000000147947 */ /* 0x000ff00003800000 */
.L_x_55:
[----:B------:R-:W1:Y:S01]  /*1630*/  LDCU.64 UR8, c[0x0][0x3c0] ;  /* 0x00007800ff0877ac */ /* 0x000e620008000a00 */
[----:B------:R-:W-:-:S04]  /*1640*/  UIADD3 UR13, UPT, UPT, UR13, UR14, URZ ;  /* 0x0000000e0d0d7290 */ /* 0x000fc8000fffe0ff */
[----:B-1----:R-:W-:Y:S02]  /*1650*/  UIMAD.WIDE.U32 UR4, UR13, UR8, URZ ;  /* 0x000000080d0472a5 */ /* 0x002fe4000f8e00ff */
[----:B------:R-:W-:-:S04]  /*1660*/  UIMAD UR13, UR13, UR9, URZ ;  /* 0x000000090d0d72a4 */ /* 0x000fc8000f8e02ff */
[----:B------:R-:W-:-:S12]  /*1670*/  UIADD3 UR5, UPT, UPT, UR5, UR13, URZ ;  /* 0x0000000d05057290 */ /* 0x000fd8000fffe0ff */
.L_x_56:
[----:B------:R-:W-:Y:S01]  /*1680*/  IMAD.SHL.U32 R234, R214, 0x8, RZ ;  /* 0x00000008d6ea7824 */ /* 0x000fe200078e00ff */
[----:B------:R-:W-:Y:S01]  /*1690*/  SHF.R.U32.HI R0, RZ, 0x3, R214 ;  /* 0x00000003ff007819 */ /* 0x000fe200000116d6 */
[----:B------:R-:W1:Y:S01]  /*16a0*/  LDCU.64 UR14, c[0x0][0x390] ;  /* 0x00007200ff0e77ac */ /* 0x000e620008000a00 */
[----:B------:R-:W-:Y:S01]  /*16b0*/  SHF.R.S32.HI R225, RZ, 0x1f, R4 ;  /* 0x0000001fffe17819 */ /* 0x000fe20000011404 */
[----:B------:R-:W2:Y:S01]  /*16c0*/  S2R R3, SR_CTAID.X ;  /* 0x0000000000037919 */ /* 0x000ea20000002500 */
[C---:B------:R-:W-:Y:S01]  /*16d0*/  LOP3.LUT R215, R234.reuse, 0x38, RZ, 0xc0, !PT ;  /* 0x00000038ead77812 */ /* 0x040fe200078ec0ff */
[----:B------:R-:W3:Y:S01]  /*16e0*/  S2UR UR28, SR_CgaCtaId ;  /* 0x00000000001c79c3 */ /* 0x000ee20000008800 */
[----:B------:R-:W4:Y:S01]  /*16f0*/  LDCU.64 UR12, c[0x0][0x3c8] ;  /* 0x00007900ff0c77ac */ /* 0x000f220008000a00 */
[----:B------:R-:W-:Y:S01]  /*1700*/  LOP3.LUT R229, R234, 0x1f8, RZ, 0xc0, !PT ;  /* 0x000001f8eae57812 */ /* 0x000fe200078ec0ff */
[----:B------:R-:W-:Y:S01]  /*1710*/  BSSY.RECONVERGENT B0, `(.L_x_57) ;  /* 0x0000052000007945 */ /* 0x000fe20003800200 */
[C---:B------:R-:W-:Y:S01]  /*1720*/  IADD3 R6, P1, PT, R215.reuse, UR16, RZ ;  /* 0x00000010d7067c10 */ /* 0x040fe2000ff3e0ff */
[----:B------:R-:W5:Y:S01]  /*1730*/  LDCU.64 UR16, c[0x0][0x388] ;  /* 0x00007100ff1077ac */ /* 0x000f620008000a00 */
[----:B------:R-:W-:-:S02]  /*1740*/  IADD3 R10, P0, PT, R215, UR4, RZ ;  /* 0x00000004d70a7c10 */ /* 0x000fc4000ff1e0ff */
[----:B------:R-:W-:Y:S01]  /*1750*/  LOP3.LUT R2, R234, 0x1e00, RZ, 0xc0, !PT ;  /* 0x00001e00ea027812 */ /* 0x000fe200078ec0ff */
[----:B------:R-:W-:Y:S01]  /*1760*/  IMAD.X R7, RZ, RZ, UR6, P1 ;  /* 0x00000006ff077e24 */ /* 0x000fe200088e06ff */
[----:B------:R-:W-:Y:S01]  /*1770*/  LOP3.LUT R229, R229, 0x38, R214, 0x78, !PT ;  /* 0x00000038e5e57812 */ /* 0x000fe200078e78d6 */
[----:B------:R-:W-:Y:S01]  /*1780*/  IMAD.X R11, RZ, RZ, UR5, P0 ;  /* 0x00000005ff0b7e24 */ /* 0x000fe200080e06ff */
[----:B------:R-:W1:Y:S01]  /*1790*/  LDCU.128 UR4, c[0x0][0x3d0] ;  /* 0x00007a00ff0477ac */ /* 0x000e620008000c00 */
[C---:B------:R-:W-:Y:S01]  /*17a0*/  IMAD.WIDE.U32 R6, R0.reuse, UR10, R6 ;  /* 0x0000000a00067c25 */ /* 0x040fe2000f8e0006 */
[----:B------:R-:W-:Y:S02]  /*17b0*/  IADD3 R8, P0, PT, R215, UR26, RZ ;  /* 0x0000001ad7087c10 */ /* 0x000fe4000ff1e0ff */
[----:B------:R-:W-:Y:S01]  /*17c0*/  LOP3.LUT R229, R229, R2, RZ, 0xfc, !PT ;  /* 0x00000002e5e57212 */ /* 0x000fe200078efcff */
[----:B------:R-:W-:Y:S01]  /*17d0*/  IMAD.WIDE.U32 R10, R0, UR8, R10 ;  /* 0x00000008000a7c25 */ /* 0x000fe2000f8e000a */
[----:B------:R-:W-:-:S02]  /*17e0*/  LOP3.LUT R233, R215, 0x40, RZ, 0xfc, !PT ;  /* 0x00000040d7e97812 */ /* 0x000fc400078efcff */
[C---:B------:R-:W-:Y:S01]  /*17f0*/  LOP3.LUT R232, R215.reuse, 0x80, RZ, 0xfc, !PT ;  /* 0x00000080d7e87812 */ /* 0x040fe200078efcff */
[C---:B------:R-:W-:Y:S01]  /*1800*/  IMAD R7, R0.reuse, UR11, R7 ;  /* 0x0000000b00077c24 */ /* 0x040fe2000f8e0207 */
[----:B------:R-:W-:Y:S01]  /*1810*/  LOP3.LUT R231, R215, 0xc0, RZ, 0xfc, !PT ;  /* 0x000000c0d7e77812 */ /* 0x000fe200078efcff */
[----:B------:R-:W-:Y:S02]  /*1820*/  IMAD R11, R0, UR9, R11 ;  /* 0x00000009000b7c24 */ /* 0x000fe4000f8e020b */
[----:B------:R-:W-:Y:S02]  /*1830*/  IMAD.X R9, RZ, RZ, UR24, P0 ;  /* 0x00000018ff097e24 */ /* 0x000fe400080e06ff */
[----:B----4-:R-:W-:Y:S02]  /*1840*/  IMAD.U32 R15, RZ, RZ, UR13 ;  /* 0x0000000dff0f7e24 */ /* 0x010fe4000f8e00ff */
[C---:B-1----:R-:W-:Y:S02]  /*1850*/  IMAD R227, R225.reuse, UR4, RZ ;  /* 0x00000004e1e37c24 */ /* 0x042fe4000f8e02ff */
[----:B------:R-:W-:-:S02]  /*1860*/  IMAD R225, R225, UR6, RZ ;  /* 0x00000006e1e17c24 */ /* 0x000fc4000f8e02ff */
[C---:B------:R-:W-:Y:S01]  /*1870*/  IMAD R227, R4.reuse, UR5, R227 ;  /* 0x0000000504e37c24 */ /* 0x040fe2000f8e02e3 */
[----:B------:R-:W-:Y:S01]  /*1880*/  UMOV UR5, 0x400 ;  /* 0x0000040000057882 */ /* 0x000fe20000000000 */
[C---:B------:R-:W-:Y:S01]  /*1890*/  IMAD R225, R4.reuse, UR7, R225 ;  /* 0x0000000704e17c24 */ /* 0x040fe2000f8e02e1 */
[----:B---3--:R-:W-:Y:S01]  /*18a0*/  ULEA UR5, UR28, UR5, 0x18 ;  /* 0x000000051c057291 */ /* 0x008fe2000f8ec0ff */
[----:B------:R-:W-:-:S04]  /*18b0*/  IMAD.WIDE.U32 R6, R4, UR4, R6 ;  /* 0x0000000404067c25 */ /* 0x000fc8000f8e0006 */
[----:B------:R-:W-:Y:S01]  /*18c0*/  IMAD.WIDE.U32 R4, R4, UR6, R10 ;  /* 0x0000000604047c25 */ /* 0x000fe2000f8e000a */
[----:B-----5:R-:W-:Y:S02]  /*18d0*/  LEA R228, P1, R6, UR16, 0x1 ;  /* 0x0000001006e47c11 */ /* 0x020fe4000f8208ff */
[----:B------:R-:W-:Y:S01]  /*18e0*/  LEA R229, R229, UR5, 0x1 ;  /* 0x00000005e5e57c11 */ /* 0x000fe2000f8e08ff */
[----:B------:R-:W-:Y:S01]  /*18f0*/  IMAD.U32 R10, RZ, RZ, UR12 ;  /* 0x0000000cff0a7e24 */ /* 0x000fe2000f8e00ff */
[----:B------:R-:W-:Y:S01]  /*1900*/  LEA R226, P0, R4, UR14, 0x1 ;  /* 0x0000000e04e27c11 */ /* 0x000fe2000f8008ff */
[----:B------:R-:W-:Y:S01]  /*1910*/  UIADD3 UR14, UPT, UPT, -UR25, UR27, URZ ;  /* 0x0000001b190e7290 */ /* 0x000fe2000fffe1ff */
[----:B------:R-:W-:Y:S02]  /*1920*/  IMAD.IADD R227, R7, 0x1, R227 ;  /* 0x0000000107e37824 */ /* 0x000fe400078e02e3 */
[----:B------:R-:W-:Y:S02]  /*1930*/  IMAD.IADD R225, R5, 0x1, R225 ;  /* 0x0000000105e17824 */ /* 0x000fe400078e02e1 */
[----:B------:R-:W-:Y:S01]  /*1940*/  IMAD.WIDE.U32 R10, R10, UR23, R8 ;  /* 0x000000170a0a7c25 */ /* 0x000fe2000f8e0008 */
[----:B------:R-:W-:-:S02]  /*1950*/  ISETP.GE.AND P2, PT, R0, UR14, PT ;  /* 0x0000000e00007c0c */ /* 0x000fc4000bf46270 */
[----:B------:R-:W-:Y:S01]  /*1960*/  LEA.HI.X R227, R6, UR17, R227, 0x1, P1 ;  /* 0x0000001106e37c11 */ /* 0x000fe200088f0ce3 */
[C---:B------:R-:W-:Y:S01]  /*1970*/  VIADD R6, R0.reuse, 0x10 ;  /* 0x0000001000067836 */ /* 0x040fe20000000000 */
[----:B--2---:R-:W-:Y:S01]  /*1980*/  LEA R7, P1, R3, R0, 0x6 ;  /* 0x0000000003077211 */ /* 0x004fe200078230ff */
[----:B------:R-:W-:Y:S01]  /*1990*/  VIADD R5, R0, 0x20 ;  /* 0x0000002000057836 */ /* 0x000fe20000000000 */
[----:B------:R-:W-:Y:S01]  /*19a0*/  LEA.HI.X R225, R4, UR15, R225, 0x1, P0 ;  /* 0x0000000f04e17c11 */ /* 0x000fe200080f0ce1 */
[----:B------:R-:W-:Y:S01]  /*19b0*/  IMAD R15, R15, UR23, R11 ;  /* 0x000000170f0f7c24 */ /* 0x000fe2000f8e020b */
[----:B------:R-:W-:Y:S01]  /*19c0*/  ISETP.GE.AND P0, PT, R6, UR14, PT ;  /* 0x0000000e06007c0c */ /* 0x000fe2000bf06270 */
[----:B------:R-:W-:Y:S01]  /*19d0*/  VIADD R4, R0, 0x30 ;  /* 0x0000003000047836 */ /* 0x000fe20000000000 */
[----:B------:R-:W-:Y:S02]  /*19e0*/  ISETP.GE.AND P6, PT, R5, UR14, PT ;  /* 0x0000000e05007c0c */ /* 0x000fe4000bfc6270 */
[----:B------:R-:W-:Y:S01]  /*19f0*/  LEA.HI.X R3, R3, RZ, RZ, 0x6, P1 ;  /* 0x000000ff03037211 */ /* 0x000fe200008f34ff */
[----:B------:R-:W-:Y:S10]  /*1a00*/  @P2 BRA `(.L_x_58) ;  /* 0x0000000000882947 */ /* 0x000ff40003800000 */
        /* <DEDUP_REMOVED lines=9> */
[----:B---3--:R-:W-:Y:S01]  /*1aa0*/  LEA R12, P5, R8, UR12, 0x1 ;  /* 0x0000000c080c7c11 */ /* 0x008fe2000f8a08ff */
[----:B------:R-:W-:Y:S01]  /*1ab0*/  IMAD.IADD R2, R9, 0x1, R2 ;  /* 0x0000000109027824 */ /* 0x000fe200078e0202 */
[----:B------:R-:W-:Y:S02]  /*1ac0*/  ISETP.GE.AND P2, PT, R232, UR4, PT ;  /* 0x00000004e8007c0c */ /* 0x000fe4000bf46270 */
[----:B------:R-:W-:Y:S02]  /*1ad0*/  ISETP.GE.AND P1, PT, R231, UR4, PT ;  /* 0x00000004e7007c0c */ /* 0x000fe4000bf26270 */
[----:B------:R-:W-:-:S05]  /*1ae0*/  LEA.HI.X R13, R8, UR13, R2, 0x1, P5 ;  /* 0x0000000d080d7c11 */ /* 0x000fca000a8f0c02 */
[----:B------:R-:W-:Y:S01]  /*1af0*/  @!PT LDS RZ, [RZ] ;  /* 0x00000000fffff984 */ /* 0x000fe20000000800 */
[----:B------:R-:W-:Y:S01]  /*1b00*/  @!PT LDS RZ, [RZ] ;  /* 0x00000000fffff984 */ /* 0x000fe20000000800 */
[----:B------:R-:W-:Y:S01]  /*1b10*/  @!PT LDS RZ, [RZ] ;  /* 0x00000000fffff984 */ /* 0x000fe20000000800 */
[----:B------:R1:W-:Y:S04]  /*1b20*/  @!P4 LDGSTS.E.BYPASS.LTC128B.128 [R229], desc[UR20][R12.64] ;  /* 0x000000000ce5cfae */ /* 0x0003e8000b981a14 */
[----:B------:R1:W-:Y:S04]  /*1b30*/  @P4 STS.128 [R229], RZ ;  /* 0x000000ffe5004388 */ /* 0x0003e80000000c00 */
[----:B------:R-:W-:Y:S01]  /*1b40*/  @!PT LDS RZ, [RZ] ;  /* 0x00000000fffff984 */ /* 0x000fe20000000800 */
[----:B------:R-:W-:Y:S01]  /*1b50*/  @!PT LDS RZ, [RZ] ;  /* 0x00000000fffff984 */ /* 0x000fe20000000800 */
[----:B------:R-:W-:Y:S01]  /*1b60*/  @!PT LDS RZ, [RZ] ;  /* 0x00000000fffff984 */ /* 0x000fe20000000800 */
[----:B------:R1:W-:Y:S04]  /*1b70*/  @!P3 LDGSTS.E.BYPASS.LTC128B.128 [R229+0x2000], desc[UR20][R12.64+0x80] ;  /* 0x020000800ce5bfae */ /* 0x0003e8000b981a14 */
[----:B------:R1:W-:Y:S04]  /*1b80*/  @P3 STS.128 [R229+0x2000], RZ ;  /* 0x002000ffe5003388 */ /* 0x0003e80000000c00 */
        /* <DEDUP_REMOVED lines=9> */
[----:B------:R1:W-:Y:S02]  /*1c20*/  @P1 STS.128 [R229+0x6000], RZ ;  /* 0x006000ffe5001388 */ /* 0x0003e40000000c00 */
.L_x_58:
[----:B------:R-:W-:Y:S05]  /*1c30*/  BSYNC.RECONVERGENT B0 ;  /* 0x0000000000007941 */ /* 0x000fea0003800200 */
.L_x_57:
[----:B------:R-:W-:Y:S01]  /*1c40*/  BSSY.RECONVERGENT B0, `(.L_x_59) ;  /* 0x0000028000007945 */ /* 0x000fe20003800200 */
[----:B------:R-:W-:-:S03]  /*1c50*/  ISETP.GE.AND P5, PT, R4, UR14, PT ;  /* 0x0000000e04007c0c */ /* 0x000fc6000bfa6270 */
[----:B------:R-:W-:Y:S10]  /*1c60*/  @P0 BRA `(.L_x_60) ;  /* 0x0000000000940947 */ /* 0x000ff40003800000 */
[----:B------:R-:W2:Y:S01]  /*1c70*/  LDCU.64 UR12, c[0x0][0x3b0] ;  /* 0x00007600ff0c77ac */ /* 0x000ea20008000a00 */
[----:B------:R-:W-:Y:S01]  /*1c80*/  IADD3 R9, P0, PT, R7, 0x10, RZ ;  /* 0x0000001007097810 */ /* 0x000fe20007f1e0ff */
[----:B-1----:R-:W-:Y:S01]  /*1c90*/  IMAD.MOV.U32 R12, RZ, RZ, R10 ;  /* 0x000000ffff0c7224 */ /* 0x002fe200078e000a */
[----:B------:R-:W1:Y:S01]  /*1ca0*/  LDCU UR4, c[0x0][0x440] ;  /* 0x00008800ff0477ac */ /* 0x000e620008000800 */
[----:B------:R-:W-:Y:S02]  /*1cb0*/  IMAD.MOV.U32 R13, RZ, RZ, R15 ;  /* 0x000000ffff0d7224 */ /* 0x000fe400078e000f */
[----:B------:R-:W-:Y:S01]  /*1cc0*/  IMAD.X R2, RZ, RZ, R3, P0 ;  /* 0x000000ffff027224 */ /* 0x000fe200000e0603 */
[----:B------:R-:W3:Y:S03]  /*1cd0*/  LDCU.64 UR6, c[0x0][0x380] ;  /* 0x00007000ff0677ac */ /* 0x000ee60008000a00 */
[----:B--2---:R-:W-:-:S02]  /*1ce0*/  IMAD R2, R2, UR12, RZ ;  /* 0x0000000c02027c24 */ /* 0x004fc4000f8e02ff */
[----:B------:R-:W-:Y:S01]  /*1cf0*/  IMAD.WIDE.U32 R12, R9, UR12, R12 ;  /* 0x0000000c090c7c25 */ /* 0x000fe2000f8e000c */
[----:B-1----:R-:W-:-:S03]  /*1d00*/  ISETP.GE.AND P3, PT, R215, UR4, PT ;  /* 0x00000004d7007c0c */ /* 0x002fc6000bf66270 */
        /* <DEDUP_REMOVED lines=27> */
.L_x_60:
[----:B------:R-:W-:Y:S05]  /*1ec0*/  BSYNC.RECONVERGENT B0 ;  /* 0x0000000000007941 */ /* 0x000fea0003800200 */
.L_x_59:
[----:B------:R-:W-:Y:S04]  /*1ed0*/  BSSY.RECONVERGENT B0, `(.L_x_61) ;  /* 0x0000027000007945 */ /* 0x000fe80003800200 */
[----:B------:R-:W-:Y:S05]  /*1ee0*/  @P6 BRA `(.L_x_62) ;  /* 0x0000000000946947 */ /* 0x000fea0003800000 */
[----:B------:R-:W3:Y:S01]  /*1ef0*/  LDCU.64 UR12, c[0x0][0x3b0] ;  /* 0x00007600ff0c77ac */ /* 0x000ee20008000a00 */
[----:B--2---:R-:W-:Y:S01]  /*1f00*/  IADD3 R9, P0, PT, R7, 0x20, RZ ;  /* 0x0000002007097810 */ /* 0x004fe20007f1e0ff */
[----:B-1----:R-:W-:Y:S01]  /*1f10*/  IMAD.MOV.U32 R12, RZ, RZ, R10 ;  /* 0x000000ffff0c7224 */ /* 0x002fe200078e000a */
[----:B------:R-:W1:Y:S01]  /*1f20*/  LDCU UR4, c[0x0][0x440] ;  /* 0x00008800ff0477ac */ /* 0x000e620008000800 */
[----:B------:R-:W-:Y:S02]  /*1f30*/  IMAD.MOV.U32 R13, RZ, RZ, R15 ;  /* 0x000000ffff0d7224 */ /* 0x000fe400078e000f */
[----:B------:R-:W-:Y:S01]  /*1f40*/  IMAD.X R2, RZ, RZ, R3, P0 ;  /* 0x000000ffff027224 */ /* 0x000fe200000e0603 */
[----:B------:R-:W2:Y:S03]  /*1f50*/  LDCU.64 UR6, c[0x0][0x380] ;  /* 0x00007000ff0677ac */ /* 0x000ea60008000a00 */
[----:B---3--:R-:W-:-:S02]  /*1f60*/  IMAD R2, R2, UR12, RZ ;  /* 0x0000000c02027c24 */ /* 0x008fc4000f8e02ff */
[----:B------:R-:W-:Y:S01]  /*1f70*/  IMAD.WIDE.U32 R12, R9, UR12, R12 ;  /* 0x0000000c090c7c25 */ /* 0x000fe2000f8e000c */
[----:B-1----:R-:W-:-:S03]  /*1f80*/  ISETP.GE.AND P3, PT, R215, UR4, PT ;  /* 0x00000004d7007c0c */ /* 0x002fc6000bf66270 */
[----:B------:R-:W-:Y:S01]  /*1f90*/  IMAD R2, R9, UR13, R2 ;  /* 0x0000000d09027c24 */ /* 0x000fe2000f8e0202 */
[----:B------:R-:W-:Y:S02]  /*1fa0*/  ISETP.GE.AND P2, PT, R233, UR4, PT ;  /* 0x00000004e9007c0c */ /* 0x000fe4000bf46270 */
[----:B--2---:R-:W-:Y:S01]  /*1fb0*/  LEA R8, P4, R12, UR6, 0x1 ;  /* 0x000000060c087c11 */ /* 0x004fe2000f8808ff */
        /* <DEDUP_REMOVED lines=24> */
.L_x_62:
[----:B------:R-:W-:Y:S05]  /*2140*/  BSYNC.RECONVERGENT B0 ;  /* 0x0000000000007941 */ /* 0x000fea0003800200 */
.L_x_61:
[----:B------:R-:W-:Y:S04]  /*2150*/  BSSY.RECONVERGENT B0, `(.L_x_63) ;  /* 0x0000027000007945 */ /* 0x000fe80003800200 */
[----:B------:R-:W-:Y:S05]  /*2160*/  @P5 BRA `(.L_x_64) ;  /* 0x0000000000945947 */ /* 0x000fea0003800000 */
[----:B------:R-:W4:Y:S01]  /*2170*/  LDCU.64 UR12, c[0x0][0x3b0] ;  /* 0x00007600ff0c77ac */ /* 0x000f220008000a00 */
[----:B------:R-:W-:Y:S01]  /*2180*/  IADD3 R7, P0, PT, R7, 0x30, RZ ;  /* 0x0000003007077810 */ /* 0x000fe20007f1e0ff */
[----:B--23--:R-:W-:Y:S01]  /*2190*/  IMAD.MOV.U32 R8, RZ, RZ, R10 ;  /* 0x000000ffff087224 */ /* 0x00cfe200078e000a */
[----:B------:R-:W2:Y:S01]  /*21a0*/  LDCU UR4, c[0x0][0x440] ;  /* 0x00008800ff0477ac */ /* 0x000ea20008000800 */
[----:B------:R-:W-:Y:S02]  /*21b0*/  IMAD.MOV.U32 R9, RZ, RZ, R15 ;  /* 0x000000ffff097224 */ /* 0x000fe400078e000f */
[----:B------:R-:W-:Y:S01]  /*21c0*/  IMAD.X R2, RZ, RZ, R3, P0 ;  /* 0x000000ffff027224 */ /* 0x000fe200000e0603 */
[----:B------:R-:W3:Y:S03]  /*21d0*/  LDCU.64 UR6, c[0x0][0x380] ;  /* 0x00007000ff0677ac */ /* 0x000ee60008000a00 */
[----:B----4-:R-:W-:-:S02]  /*21e0*/  IMAD R2, R2, UR12, RZ ;  /* 0x0000000c02027c24 */ /* 0x010fc4000f8e02ff */
        /* <DEDUP_REMOVED lines=29> */
.L_x_64:
[----:B------:R-:W-:Y:S05]  /*23c0*/  BSYNC.RECONVERGENT B0 ;  /* 0x0000000000007941 */ /* 0x000fea0003800200 */
.L_x_63:
[----:B------:R-:W-:Y:S01]  /*23d0*/  ULEA.HI.SX32 UR13, UR19, 0xffffffff, 0x1a ;  /* 0xffffffff130d7891 */ /* 0x000fe2000f8fd2ff */
[----:B------:R-:W-:Y:S01]  /*23e0*/  BSSY.RECONVERGENT B0, `(.L_x_65) ;  /* 0x000002a000007945 */ /* 0x000fe20003800200 */
[----:B------:R-:W-:Y:S02]  /*23f0*/  USHF.L.U64.HI UR17, UR10, 0x6, UR11 ;  /* 0x000000060a117899 */ /* 0x000fe4000801020b */
[----:B------:R-:W-:Y:S02]  /*2400*/  UIMAD UR6, UR13, -0x40, UR22 ;  /* 0xffffffc00d0678a4 */ /* 0x000fe4000f8e0216 */
[----:B------:R-:W-:Y:S02]  /*2410*/  USHF.L.U32 UR23, UR10, 0x6, URZ ;  /* 0x000000060a177899 */ /* 0x000fe400080006ff */
[----:B------:R-:W-:Y:S02]  /*2420*/  USHF.R.S32.HI UR12, URZ, 0x1f, UR13 ;  /* 0x0000001fff0c7899 */ /* 0x000fe4000801140d */
[----:B------:R-:W-:Y:S01]  /*2430*/  ISETP.GE.AND P6, PT, R0, UR6, PT ;  /* 0x0000000600007c0c */ /* 0x000fe2000bfc6270 */
[----:B------:R-:W-:Y:S01]  /*2440*/  UIMAD UR7, UR17, UR13, URZ ;  /* 0x0000000d110772a4 */ /* 0x000fe2000f8e02ff */
[----:B------:R-:W-:Y:S01]  /*2450*/  ISETP.GE.AND P1, PT, R6, UR6, PT ;  /* 0x0000000606007c0c */ /* 0x000fe2000bf26270 */
[----:B------:R-:W-:-:S02]  /*2460*/  UIMAD.WIDE.U32 UR28, UR23, UR13, URZ ;  /* 0x0000000d171c72a5 */ /* 0x000fc4000f8e00ff */
[----:B------:R-:W-:-:S04]  /*2470*/  UIMAD UR7, UR12, UR23, UR7 ;  /* 0x000000170c0772a4 */ /* 0x000fc8000f8e0207 */
[----:B------:R-:W-:-:S04]  /*2480*/  UIADD3 UR7, UPT, UPT, UR29, UR7, URZ ;  /* 0x000000071d077290 */ /* 0x000fc8000fffe0ff */
[----:B------:R-:W-:Y:S08]  /*2490*/  @P6 BRA `(.L_x_66) ;  /* 0x0000000000786947 */ /* 0x000ff00003800000 */
[----:B------:R-:W5:Y:S01]  /*24a0*/  LDCU UR4, c[0x0][0x440] ;  /* 0x00008800ff0477ac */ /* 0x000f620008000800 */
[----:B----4-:R-:W-:Y:S02]  /*24b0*/  IMAD.U32 R2, RZ, RZ, UR28 ;  /* 0x0000001cff027e24 */ /* 0x010fe4000f8e00ff */
[----:B------:R-:W-:Y:S02]  /*24c0*/  IMAD.U32 R0, RZ, RZ, UR7 ;  /* 0x00000007ff007e24 */ /* 0x000fe4000f8e00ff */
[----:B------:R-:W-:Y:S01]  /*24d0*/  IMAD.U32 R3, RZ, RZ, UR29 ;  /* 0x0000001dff037e24 */ /* 0x000fe2000f8e00ff */
[----:B--23--:R-:W-:-:S04]  /*24e0*/  LEA R8, P5, R2, R228, 0x1 ;  /* 0x000000e402087211 */ /* 0x00cfc800078a08ff */
[----:B------:R-:W-:Y:S02]  /*24f0*/  LEA.HI.X R9, R2, R227, R0, 0x1, P5 ;  /* 0x000000e302097211 */ /* 0x000fe400028f0c00 */
[----:B-----5:R-:W-:Y:S02]  /*2500*/  ISETP.GE.AND P4, PT, R215, UR4, PT ;  /* 0x00000004d7007c0c */ /* 0x020fe4000bf86270 */
[----:B------:R-:W-:Y:S02]  /*2510*/  ISETP.GE.AND P3, PT, R233, UR4, PT ;  /* 0x00000004e9007c0c */ /* 0x000fe4000bf66270 */
[----:B------:R-:W-:Y:S02]  /*2520*/  ISETP.GE.AND P2, PT, R232, UR4, PT ;  /* 0x00000004e8007c0c */ /* 0x000fe4000bf46270 */
[----:B------:R-:W-:-:S07]  /*2530*/  ISETP.GE.AND P0, PT, R231, UR4, PT ;  /* 0x00000004e7007c0c */ /* 0x000fce000bf06270 */
        /* <DEDUP_REMOVED lines=20> */
.L_x_66:
[----:B------:R-:W-:Y:S05]  /*2680*/  BSYNC.RECONVERGENT B0 ;  /* 0x0000000000007941 */ /* 0x000fea0003800200 */
.L_x_65:
[----:B------:R-:W-:Y:S01]  /*2690*/  USHF.L.U64.HI UR26, UR8, 0x6, UR9 ;  /* 0x00000006081a7899 */ /* 0x000fe20008010209 */
[----:B------:R-:W-:Y:S01]  /*26a0*/  BSSY.RECONVERGENT B0, `(.L_x_67) ;  /* 0x0000024000007945 */ /* 0x000fe20003800200 */
[----:B------:R-:W-:Y:S01]  /*26b0*/  USHF.L.U64.HI UR24, UR10, 0x4, UR11 ;  /* 0x000000040a187899 */ /* 0x000fe2000801020b */
[----:B------:R-:W-:Y:S01]  /*26c0*/  ISETP.GE.AND P0, PT, R5, UR6, PT ;  /* 0x0000000605007c0c */ /* 0x000fe2000bf06270 */
[----:B------:R-:W-:Y:S01]  /*26d0*/  USHF.L.U32 UR25, UR10, 0x4, URZ ;  /* 0x000000040a197899 */ /* 0x000fe200080006ff */
[----:B------:R-:W-:Y:S11]  /*26e0*/  @P1 BRA `(.L_x_68) ;  /* 0x00000000007c1947 */ /* 0x000ff60003800000 */
[----:B------:R-:W5:Y:S01]  /*26f0*/  LDCU UR4, c[0x0][0x440] ;  /* 0x00008800ff0477ac */ /* 0x000f620008000800 */
[----:B------:R-:W-:-:S04]  /*2700*/  UIADD3 UR16, UP0, UPT, UR25, UR28, URZ ;  /* 0x0000001c19107290 */ /* 0x000fc8000ff1e0ff */
[----:B------:R-:W-:Y:S02]  /*2710*/  UIADD3.X UR15, UPT, UPT, UR24, UR7, URZ, UP0, !UPT ;  /* 0x00000007180f7290 */ /* 0x000fe400087fe4ff */
[----:B----4-:R-:W-:-:S04]  /*2720*/  IMAD.U32 R3, RZ, RZ, UR16 ;  /* 0x00000010ff037e24 */ /* 0x010fc8000f8e00ff */
[----:B------:R-:W-:Y:S01]  /*2730*/  IMAD.U32 R0, RZ, RZ, UR15 ;  /* 0x0000000fff007e24 */ /* 0x000fe2000f8e00ff */
[----:B------:R-:W-:Y:S02]  /*2740*/  LEA R2, P5, R3, R228, 0x1 ;  /* 0x000000e403027211 */ /* 0x000fe400078a08ff */
[----:B-----5:R-:W-:Y:S02]  /*2750*/  ISETP.GE.AND P4, PT, R215, UR4, PT ;  /* 0x00000004d7007c0c */ /* 0x020fe4000bf86270 */
[----:B------:R-:W-:Y:S02]  /*2760*/  ISETP.GE.AND P3, PT, R233, UR4, PT ;  /* 0x00000004e9007c0c */ /* 0x000fe4000bf66270 */
[----:B------:R-:W-:Y:S02]  /*2770*/  ISETP.GE.AND P2, PT, R232, UR4, PT ;  /* 0x00000004e8007c0c */ /* 0x000fe4000bf46270 */
[----:B------:R-:W-:Y:S02]  /*2780*/  ISETP.GE.AND P1, PT, R231, UR4, PT ;  /* 0x00000004e7007c0c */ /* 0x000fe4000bf26270 */
[----:B------:R-:W-:-:S05]  /*2790*/  LEA.HI.X R3, R3, R227, R0, 0x1, P5 ;  /* 0x000000e303037211 */ /* 0x000fca00028f0c00 */
        /* <DEDUP_REMOVED lines=20> */
.L_x_68:
[----:B------:R-:W-:Y:S05]  /*28e0*/  BSYNC.RECONVERGENT B0 ;  /* 0x0000000000007941 */ /* 0x000fea0003800200 */
.L_x_67:
[----:B------:R-:W-:Y:S01]  /*28f0*/  USHF.L.U32 UR27, UR8, 0x6, URZ ;  /* 0x00000006081b7899 */ /* 0x000fe200080006ff */
[----:B------:R-:W-:Y:S01]  /*2900*/  BSSY.RECONVERGENT B0, `(.L_x_69) ;  /* 0x0000024000007945 */ /* 0x000fe20003800200 */
[----:B------:R-:W-:-:S03]  /*2910*/  ISETP.GE.AND P5, PT, R4, UR6, PT ;  /* 0x0000000604007c0c */ /* 0x000fc6000bfa6270 */
[----:B------:R-:W-:Y:S10]  /*2920*/  @P0 BRA `(.L_x_70) ;  /* 0x0000000000840947 */ /* 0x000ff40003800000 */
[----:B------:R-:W5:Y:S01]  /*2930*/  LDCU UR4, c[0x0][0x440] ;  /* 0x00008800ff0477ac */ /* 0x000f620008000800 */
[----:B------:R-:W-:Y:S02]  /*2940*/  UIMAD.WIDE.U32 UR30, UR10, 0x20, URZ ;  /* 0x000000200a1e78a5 */ /* 0x000fe4000f8e00ff */
[----:B------:R-:W-:Y:S02]  /*2950*/  USHF.L.U32 UR15, UR11, 0x5, URZ ;  /* 0x000000050b0f7899 */ /* 0x000fe400080006ff */
[----:B------:R-:W-:-:S04]  /*2960*/  UIADD3 UR16, UP0, UPT, UR28, UR30, URZ ;  /* 0x0000001e1c107290 */ /* 0x000fc8000ff1e0ff */
[----:B------:R-:W-:Y:S02]  /*2970*/  UIADD3.X UR15, UPT, UPT, UR7, UR31, UR15, UP0, !UPT ;  /* 0x0000001f070f7290 */ /* 0x000fe400087fe40f */
[----:B----4-:R-:W-:Y:S01]  /*2980*/  IMAD.U32 R3, RZ, RZ, UR16 ;  /* 0x00000010ff037e24 */ /* 0x010fe2000f8e00ff */
[----:B-----5:R-:W-:-:S03]  /*2990*/  ISETP.GE.AND P3, PT, R215, UR4, PT ;  /* 0x00000004d7007c0c */ /* 0x020fc6000bf66270 */
[----:B------:R-:W-:Y:S01]  /*29a0*/  IMAD.U32 R0, RZ, RZ, UR15 ;  /* 0x0000000fff007e24 */ /* 0x000fe2000f8e00ff */
[----:B------:R-:W-:Y:S02]  /*29b0*/  ISETP.GE.AND P2, PT, R233, UR4, PT ;  /* 0x00000004e9007c0c */ /* 0x000fe4000bf46270 */
[----:B------:R-:W-:Y:S02]  /*29c0*/  LEA R2, P4, R3, R228, 0x1 ;  /* 0x000000e403027211 */ /* 0x000fe400078808ff */
        /* <DEDUP_REMOVED lines=23> */
.L_x_70:
[----:B------:R-:W-:Y:S05]  /*2b40*/  BSYNC.RECONVERGENT B0 ;  /* 0x0000000000007941 */ /* 0x000fea0003800200 */
.L_x_69:
[----:B------:R-:W-:Y:S04]  /*2b50*/  BSSY.RECONVERGENT B0, `(.L_x_71) ;  /* 0x0000025000007945 */ /* 0x000fe80003800200 */
[----:B------:R-:W-:Y:S05]  /*2b60*/  @P5 BRA `(.L_x_72) ;  /* 0x00000000008c5947 */ /* 0x000fea0003800000 */
[----:B------:R-:W5:Y:S01]  /*2b70*/  LDCU UR4, c[0x0][0x440] ;  /* 0x00008800ff0477ac */ /* 0x000f620008000800 */
[----:B------:R-:W-:Y:S01]  /*2b80*/  UMOV UR30, UR28 ;  /* 0x0000001c001e7c82 */ /* 0x000fe20008000000 */
[----:B------:R-:W-:Y:S01]  /*2b90*/  UMOV UR31, UR7 ;  /* 0x00000007001f7c82 */ /* 0x000fe20008000000 */
[----:B------:R-:W-:Y:S02]  /*2ba0*/  UIMAD UR15, UR11, 0x30, URZ ;  /* 0x000000300b0f78a4 */ /* 0x000fe4000f8e02ff */
[----:B------:R-:W-:-:S04]  /*2bb0*/  UIMAD.WIDE.U32 UR30, UR10, 0x30, UR30 ;  /* 0x000000300a1e78a5 */ /* 0x000fc8000f8e001e */
[----:B------:R-:W-:Y:S02]  /*2bc0*/  UIADD3 UR15, UPT, UPT, UR31, UR15, URZ ;  /* 0x0000000f1f0f7290 */ /* 0x000fe4000fffe0ff */
[----:B----4-:R-:W-:Y:S02]  /*2bd0*/  IMAD.U32 R2, RZ, RZ, UR30 ;  /* 0x0000001eff027e24 */ /* 0x010fe4000f8e00ff */
[----:B------:R-:W-:Y:S01]  /*2be0*/  IMAD.U32 R3, RZ, RZ, UR31 ;  /* 0x0000001fff037e24 */ /* 0x000fe2000f8e00ff */
[----:B-----5:R-:W-:Y:S01]  /*2bf0*/  ISETP.GE.AND P3, PT, R215, UR4, PT ;  /* 0x00000004d7007c0c */ /* 0x020fe2000bf66270 */
[----:B------:R-:W-:Y:S01]  /*2c00*/  IMAD.U32 R0, RZ, RZ, UR15 ;  /* 0x0000000fff007e24 */ /* 0x000fe2000f8e00ff */
[----:B------:R-:W-:Y:S02]  /*2c10*/  ISETP.GE.AND P2, PT, R233, UR4, PT ;  /* 0x00000004e9007c0c */ /* 0x000fe4000bf46270 */
[----:B--23--:R-:W-:Y:S02]  /*2c20*/  LEA R8, P4, R2, R228, 0x1 ;  /* 0x000000e402087211 */ /* 0x00cfe400078808ff */
[----:B------:R-:W-:-:S02]  /*2c30*/  ISETP.GE.AND P1, PT, R232, UR4, PT ;  /* 0x00000004e8007c0c */ /* 0x000fc4000bf26270 */
        /* <DEDUP_REMOVED lines=22> */
.L_x_72:
[----:B------:R-:W-:Y:S05]  /*2da0*/  BSYNC.RECONVERGENT B0 ;  /* 0x0000000000007941 */ /* 0x000fea0003800200 */
.L_x_71:
[----:B------:R-:W0:Y:S01]  /*2db0*/  LDGDEPBAR ;  /* 0x00000000000079af */ /* 0x000e220000000000 */
[----:B------:R-:W-:Y:S01]  /*2dc0*/  UIMAD UR26, UR26, UR13, URZ ;  /* 0x0000000d1a1a72a4 */ /* 0x000fe2000f8e02ff */
[----:B----4-:R-:W-:Y:S01]  /*2dd0*/  IMAD.SHL.U32 R2, R214, 0x40, RZ ;  /* 0x00000040d6027824 */ /* 0x010fe200078e00ff */
[----:B------:R-:W-:Y:S01]  /*2de0*/  SHF.R.U32.HI R216, RZ, 0x1, R214 ;  /* 0x00000001ffd87819 */ /* 0x000fe200000116d6 */
[----:B------:R-:W-:Y:S01]  /*2df0*/  UIMAD.WIDE.U32 UR28, UR27, UR13, URZ ;  /* 0x0000000d1b1c72a5 */ /* 0x000fe2000f8e00ff */
[----:B------:R-:W-:Y:S01]  /*2e00*/  BSSY.RECONVERGENT B0, `(.L_x_73) ;  /* 0x000002c000007945 */ /* 0x000fe20003800200 */
[----:B------:R-:W-:Y:S01]  /*2e10*/  UIMAD UR7, UR12, UR27, UR26 ;  /* 0x0000001b0c0772a4 */ /* 0x000fe2000f8e021a */
[----:B------:R-:W-:Y:S02]  /*2e20*/  LOP3.LUT R3, R216, 0x8, RZ, 0xc0, !PT ;  /* 0x00000008d8037812 */ /* 0x000fe400078ec0ff */
[----:B------:R-:W-:Y:S01]  /*2e30*/  LOP3.LUT R0, R215, 0x1c0, R2, 0xf8, !PT ;  /* 0x000001c0d7007812 */ /* 0x000fe200078ef802 */
[----:B------:R-:W-:-:S03]  /*2e40*/  UIADD3 UR7, UPT, UPT, UR29, UR7, URZ ;  /* 0x000000071d077290 */ /* 0x000fc6000fffe0ff */
[----:B------:R-:W-:Y:S01]  /*2e50*/  LOP3.LUT R3, R0, R3, RZ, 0x3c, !PT ;  /* 0x0000000300037212 */ /* 0x000fe200078e3cff */
[----:B------:R-:W-:-:S04]  /*2e60*/  DEPBAR.LE SB0, 0x0 ;  /* 0x000080000000791a */ /* 0x000fc80000000000 */
[----:B------:R-:W-:Y:S06]  /*2e70*/  BAR.SYNC.DEFER_BLOCKING 0x0 ;  /* 0x0000000000007b1d */ /* 0x000fec0000010000 */
[----:B------:R-:W-:Y:S05]  /*2e80*/  @P6 BRA `(.L_x_74) ;  /* 0x00000000007c6947 */ /* 0x000fea0003800000 */
[----:B------:R-:W4:Y:S01]  /*2e90*/  LDCU UR4, c[0x0][0x440] ;  /* 0x00008800ff0477ac */ /* 0x000f220008000800 */
[----:B------:R-:W-:Y:S02]  /*2ea0*/  IMAD.U32 R10, RZ, RZ, UR28 ;  /* 0x0000001cff0a7e24 */ /* 0x000fe4000f8e00ff */
[----:B--23--:R-:W-:Y:S02]  /*2eb0*/  IMAD.U32 R8, RZ, RZ, UR7 ;  /* 0x00000007ff087e24 */ /* 0x00cfe4000f8e00ff */
[----:B------:R-:W-:Y:S01]  /*2ec0*/  IMAD.U32 R11, RZ, RZ, UR29 ;  /* 0x0000001dff0b7e24 */ /* 0x000fe2000f8e00ff */
[----:B-1----:R-:W-:-:S04]  /*2ed0*/  LEA R12, P4, R10, R226, 0x1 ;  /* 0x000000e20a0c7211 */ /* 0x002fc800078808ff */
[----:B------:R-:W-:Y:S02]  /*2ee0*/  LEA.HI.X R13, R10, R225, R8, 0x1, P4 ;  /* 0x000000e10a0d7211 */ /* 0x000fe400020f0c08 */
[----:B----4-:R-:W-:Y:S02]  /*2ef0*/  ISETP.GE.AND P3, PT, R215, UR4, PT ;  /* 0x00000004d7007c0c */ /* 0x010fe4000bf66270 */
        /* <DEDUP_REMOVED lines=22> */
[----:B------:R1:W-:Y:S01]  /*3060*/  @P0 STS.128 [R229+0x16000], RZ ;  /* 0x016000ffe5000388 */ /* 0x0003e20000000c00 */
[----:B------:R-:W-:Y:S05]  /*3070*/  BRA `(.L_x_75) ;  /* 0x0000000000107947 */ /* 0x000fea0003800000 */
.L_x_74:
[----:B------:R4:W-:Y:S04]  /*3080*/  STS.128 [R229+0x10000], RZ ;  /* 0x010000ffe5007388 */ /* 0x0009e80000000c00 */
[----:B------:R4:W-:Y:S04]  /*3090*/  STS.128 [R229+0x12000], RZ ;  /* 0x012000ffe5007388 */ /* 0x0009e80000000c00 */
[----:B------:R4:W-:Y:S04]  /*30a0*/  STS.128 [R229+0x14000], RZ ;  /* 0x014000ffe5007388 */ /* 0x0009e80000000c00 */
[----:B------:R4:W-:Y:S02]  /*30b0*/  STS.128 [R229+0x16000], RZ ;  /* 0x016000ffe5007388 */ /* 0x0009e40000000c00 */
.L_x_75:
[----:B------:R-:W-:Y:S05]  /*30c0*/  BSYNC.RECONVERGENT B0 ;  /* 0x0000000000007941 */ /* 0x000fea0003800200 */
.L_x_73:
[----:B------:R-:W-:Y:S01]  /*30d0*/  ISETP.GE.AND P0, PT, R6, UR6, PT ;  /* 0x0000000606007c0c */ /* 0x000fe2000bf06270 */
[C---:B------:R-:W-:Y:S01]  /*30e0*/  IMAD.SHL.U32 R217, R214.reuse, 0x20, RZ ;  /* 0x00000020d6d97824 */ /* 0x040fe200078e00ff */
[----:B------:R-:W-:Y:S01]  /*30f0*/  LOP3.LUT R7, R214, 0x8, RZ, 0xc0, !PT ;  /* 0x00000008d6077812 */ /* 0x000fe200078ec0ff */
[----:B------:R-:W-:Y:S01]  /*3100*/  BSSY.RECONVERGENT B0, `(.L_x_76) ;  /* 0x000002c000007945 */ /* 0x000fe20003800200 */
[----:B------:R-:W-:Y:S02]  /*3110*/  LOP3.LUT R88, R2, 0x400, RZ, 0xc0, !PT ;  /* 0x0000040002587812 */ /* 0x000fe400078ec0ff */
[----:B------:R-:W-:Y:S02]  /*3120*/  LOP3.LUT R7, R0, R7, RZ, 0x3c, !PT ;  /* 0x0000000700077212 */ /* 0x000fe400078e3cff */
[----:B------:R-:W-:Y:S02]  /*3130*/  LOP3.LUT R217, R217, 0x7c00, RZ, 0xc0, !PT ;  /* 0x00007c00d9d97812 */ /* 0x000fe400078ec0ff */
[----:B------:R-:W-:Y:S01]  /*3140*/  ISETP.GE.AND P6, PT, R5, UR6, PT ;  /* 0x0000000605007c0c */ /* 0x000fe2000bfc6270 */
[----:B------:R-:W-:Y:S01]  /*3150*/  IMAD R88, R7, 0x2, R88 ;  /* 0x0000000207587824 */ /* 0x000fe200078e0258 */
[----:B------:R-:W-:Y:S01]  /*3160*/  ISETP.GE.AND P5, PT, R4, UR6, PT ;  /* 0x0000000604007c0c */ /* 0x000fe2000bfa6270 */
[----:B------:R1:W-:Y:S01]  /*3170*/  @P0 STS.128 [R229+0x10800], RZ ;  /* 0x010800ffe5000388 */ /* 0x0003e20000000c00 */
[----:B------:R-:W-:-:S03]  /*3180*/  LOP3.LUT R6, R217, 0x200, R2, 0xf8, !PT ;  /* 0x00000200d9067812 */ /* 0x000fc600078ef802 */
[----:B------:R1:W-:Y:S04]  /*3190*/  @P0 STS.128 [R229+0x12800], RZ ;  /* 0x012800ffe5000388 */ /* 0x0003e80000000c00 */
[----:B------:R1:W-:Y:S04]  /*31a0*/  @P0 STS.128 [R229+0x14800], RZ ;  /* 0x014800ffe5000388 */ /* 0x0003e80000000c00 */
[----:B------:R1:W-:Y:S01]  /*31b0*/  @P0 STS.128 [R229+0x16800], RZ ;  /* 0x016800ffe5000388 */ /* 0x0003e20000000c00 */
[----:B------:R-:W-:Y:S05]  /*31c0*/  @P0 BRA `(.L_x_77) ;  /* 0x00000000007c0947 */ /* 0x000fea0003800000 */
[----:B------:R-:W5:Y:S01]  /*31d0*/  LDCU UR4, c[0x0][0x440] ;  /* 0x00008800ff0477ac */ /* 0x000f620008000800 */
[----:B------:R-:W-:-:S04]  /*31e0*/  ULEA UR15, UP0, UR8, UR28, 0x4 ;  /* 0x0000001c080f7291 */ /* 0x000fc8000f8020ff */
[----:B------:R-:W-:Y:S02]  /*31f0*/  ULEA.HI.X UR12, UR8, UR7, UR9, 0x4, UP0 ;  /* 0x00000007080c7291 */ /* 0x000fe400080f2409 */
[----:B------:R-:W-:-:S04]  /*3200*/  IMAD.U32 R5, RZ, RZ, UR15 ;  /* 0x0000000fff057e24 */ /* 0x000fc8000f8e00ff */
[----:B------:R-:W-:Y:S01]  /*3210*/  IMAD.U32 R4, RZ, RZ, UR12 ;  /* 0x0000000cff047e24 */ /* 0x000fe2000f8e00ff */
[----:B--23--:R-:W-:Y:S02]  /*3220*/  LEA R8, P4, R5, R226, 0x1 ;  /* 0x000000e205087211 */ /* 0x00cfe400078808ff */
        /* <DEDUP_REMOVED lines=25> */
.L_x_77:
[----:B------:R-:W-:Y:S05]  /*33c0*/  BSYNC.RECONVERGENT B0 ;  /* 0x0000000000007941 */ /* 0x000fea0003800200 */
.L_x_76:
[----:B------:R1:W-:Y:S01]  /*33d0*/  @P6 STS.128 [R229+0x11000], RZ ;  /* 0x011000ffe5006388 */ /* 0x0003e20000000c00 */
[----:B------:R-:W-:Y:S01]  /*33e0*/  IADD3 R6, PT, PT, R3, R6, RZ ;  /* 0x0000000603067210 */ /* 0x000fe20007ffe0ff */
[----:B------:R-:W-:Y:S02]  /*33f0*/  BSSY.RECONVERGENT B0, `(.L_x_78) ;  /* 0x0000027000007945 */ /* 0x000fe40003800200 */
[----:B------:R1:W-:Y:S01]  /*3400*/  @P6 STS.128 [R229+0x13000], RZ ;  /* 0x013000ffe5006388 */ /* 0x0003e20000000c00 */
[----:B------:R-:W-:-:S03]  /*3410*/  LEA R89, R6, UR5, 0x1 ;  /* 0x0000000506597c11 */ /* 0x000fc6000f8e08ff */
[----:B------:R1:W-:Y:S04]  /*3420*/  @P6 STS.128 [R229+0x15000], RZ ;  /* 0x015000ffe5006388 */ /* 0x0003e80000000c00 */
[----:B------:R1:W-:Y:S01]  /*3430*/  @P6 STS.128 [R229+0x17000], RZ ;  /* 0x017000ffe5006388 */ /* 0x0003e20000000c00 */
[----:B------:R-:W-:Y:S05]  /*3440*/  @P6 BRA `(.L_x_79) ;  /* 0x0000000000846947 */ /* 0x000fea0003800000 */
[----:B------:R-:W5:Y:S01]  /*3450*/  LDCU UR4, c[0x0][0x440] ;  /* 0x00008800ff0477ac */ /* 0x000f620008000800 */
[----:B------:R-:W-:Y:S02]  /*3460*/  UIMAD.WIDE.U32 UR26, UR8, 0x20, URZ ;  /* 0x00000020081a78a5 */ /* 0x000fe4000f8e00ff */
[----:B------:R-:W-:Y:S02]  /*3470*/  USHF.L.U32 UR12, UR9, 0x5, URZ ;  /* 0x00000005090c7899 */ /* 0x000fe400080006ff */
[----:B------:R-:W-:-:S04]  /*3480*/  UIADD3 UR15, UP0, UPT, UR28, UR26, URZ ;  /* 0x0000001a1c0f7290 */ /* 0x000fc8000ff1e0ff */
[----:B------:R-:W-:Y:S02]  /*3490*/  UIADD3.X UR12, UPT, UPT, UR7, UR27, UR12, UP0, !UPT ;  /* 0x0000001b070c7290 */ /* 0x000fe400087fe40c */
[----:B------:R-:W-:Y:S01]  /*34a0*/  IMAD.U32 R5, RZ, RZ, UR15 ;  /* 0x0000000fff057e24 */ /* 0x000fe2000f8e00ff */
        /* <DEDUP_REMOVED lines=27> */
.L_x_79:
[----:B------:R-:W-:Y:S05]  /*3660*/  BSYNC.RECONVERGENT B0 ;  /* 0x0000000000007941 */ /* 0x000fea0003800200 */
.L_x_78:
[----:B------:R1:W-:Y:S01]  /*3670*/  @P5 STS.128 [R229+0x11800], RZ ;  /* 0x011800ffe5005388 */ /* 0x0003e20000000c00 */
[----:B------:R-:W-:Y:S03]  /*3680*/  BSSY.RECONVERGENT B0, `(.L_x_80) ;  /* 0x0000028000007945 */ /* 0x000fe60003800200 */
[----:B------:R1:W-:Y:S04]  /*3690*/  @P5 STS.128 [R229+0x13800], RZ ;  /* 0x013800ffe5005388 */ /* 0x0003e80000000c00 */
[----:B------:R1:W-:Y:S04]  /*36a0*/  @P5 STS.128 [R229+0x15800], RZ ;  /* 0x015800ffe5005388 */ /* 0x0003e80000000c00 */
[----:B------:R1:W-:Y:S01]  /*36b0*/  @P5 STS.128 [R229+0x17800], RZ ;  /* 0x017800ffe5005388 */ /* 0x0003e20000000c00 */
[----:B------:R-:W-:Y:S05]  /*36c0*/  @P5 BRA `(.L_x_81) ;  /* 0x00000000008c5947 */ /* 0x000fea0003800000 */
[----:B------:R-:W5:Y:S01]  /*36d0*/  LDCU UR4, c[0x0][0x440] ;  /* 0x00008800ff0477ac */ /* 0x000f620008000800 */
[----:B------:R-:W-:Y:S01]  /*36e0*/  UMOV UR26, UR28 ;  /* 0x0000001c001a7c82 */ /* 0x000fe20008000000 */
[----:B------:R-:W-:Y:S01]  /*36f0*/  UMOV UR27, UR7 ;  /* 0x00000007001b7c82 */ /* 0x000fe20008000000 */
[----:B------:R-:W-:Y:S02]  /*3700*/  UIMAD UR6, UR9, 0x30, URZ ;  /* 0x00000030090678a4 */ /* 0x000fe4000f8e02ff */
[----:B------:R-:W-:-:S04]  /*3710*/  UIMAD.WIDE.U32 UR26, UR8, 0x30, UR26 ;  /* 0x00000030081a78a5 */ /* 0x000fc8000f8e001a */
[----:B------:R-:W-:Y:S02]  /*3720*/  UIADD3 UR6, UPT, UPT, UR27, UR6, URZ ;  /* 0x000000061b067290 */ /* 0x000fe4000fffe0ff */
[----:B-1----:R-:W-:Y:S02]  /*3730*/  IMAD.U32 R6, RZ, RZ, UR26 ;  /* 0x0000001aff067e24 */ /* 0x002fe4000f8e00ff */
        /* <DEDUP_REMOVED lines=28> */
.L_x_81:
[----:B------:R-:W-:Y:S05]  /*3900*/  BSYNC.RECONVERGENT B0 ;  /* 0x0000000000007941 */ /* 0x000fea0003800200 */
.L_x_80:
[----:B------:R-:W-:Y:S01]  /*3910*/  LDSM.16.M88.4 R52, [R89] ;  /* 0x000000005934783b */ /* 0x000fe20000000200 */
[----:B------:R-:W-:Y:S01]  /*3920*/  IMAD.MOV.U32 R80, RZ, RZ, 0x20 ;  /* 0x00000020ff507424 */ /* 0x000fe200078e00ff */
[----:B------:R-:W-:Y:S01]  /*3930*/  LOP3.LUT P2, RZ, R214, 0x2, RZ, 0xc0, !PT ;  /* 0x00000002d6ff7812 */ /* 0x000fe2000784c0ff */
[----:B------:R-:W-:Y:S01]  /*3940*/  VIADD R83, R88, UR5 ;  /* 0x0000000558537c36 */ /* 0x000fe20008000000 */
[----:B------:R-:W5:Y:S01]  /*3950*/  LDSM.16.M88.4 R24, [R88+UR5+0x8000] ;  /* 0x008000055818783b */ /* 0x000f620008000200 */
[----:B------:R-:W-:Y:S01]  /*3960*/  IMAD.MOV.U32 R82, RZ, RZ, 0x40 ;  /* 0x00000040ff527424 */ /* 0x000fe200078e00ff */
[----:B------:R-:W-:Y:S01]  /*3970*/  SEL R80, R80, 0xffffffe0, !P2 ;  /* 0xffffffe050507807 */ /* 0x000fe20005000000 */
[----:B------:R-:W-:Y:S01]  /*3980*/  UISETP.GE.U32.AND UP1, UPT, UR22, 0x41, UPT ;  /* 0x000000411600788c */ /* 0x000fe2000bf26070 */
[----:B------:R-:W4:Y:S01]  /*3990*/  LDSM.16.M88.4 R16, [R88+UR5+0x8800] ;  /* 0x008800055810783b */ /* 0x000f220008000200 */
[----:B------:R-:W-:Y:S02]  /*39a0*/  LOP3.LUT P0, RZ, R214, 0x4, RZ, 0xc0, !PT ;  /* 0x00000004d6ff7812 */ /* 0x000fe4000780c0ff */
[--C-:B------:R-:W-:Y:S01]  /*39b0*/  IMAD.IADD R86, R89, 0x1, R80.reuse ;  /* 0x0000000159567824 */ /* 0x100fe200078e0250 */
[----:B------:R-:W4:Y:S01]  /*39c0*/  LDSM.16.M88.4 R60, [R88+UR5+0x9000] ;  /* 0x00900005583c783b */ /* 0x000f220008000200 */
[----:B------:R-:W-:Y:S01]  /*39d0*/  IMAD.IADD R84, R83, 0x1, R80 ;  /* 0x0000000153547824 */ /* 0x000fe200078e0250 */
[----:B------:R-:W-:-:S02]  /*39e0*/  SEL R82, R82, 0xffffffc0, !P0 ;  /* 0xffffffc052527807 */ /* 0x000fc40004000000 */
[----:B------:R-:W4:Y:S03]  /*39f0*/  LDSM.16.M88.4 R32, [R88+UR5+0x9800] ;  /* 0x009800055820783b */ /* 0x000f260008000200 */
[--C-:B------:R-:W-:Y:S01]  /*3a00*/  IMAD.IADD R87, R89, 0x1, R82.reuse ;  /* 0x0000000159577824 */ /* 0x100fe200078e0252 */
[----:B------:R-:W-:Y:S01]  /*3a10*/  LDSM.16.M88.4 R40, [R86] ;  /* 0x000000005628783b */ /* 0x000fe20000000200 */
[----:B------:R-:W-:Y:S02]  /*3a20*/  IMAD.IADD R83, R83, 0x1, R82 ;  /* 0x0000000153537824 */ /* 0x000fe400078e0252 */
[C---:B------:R-:W-:Y:S01]  /*3a30*/  IMAD.IADD R85, R80.reuse, 0x1, R87 ;  /* 0x0000000150557824 */ /* 0x040fe200078e0257 */
[----:B-1----:R-:W1:Y:S01]  /*3a40*/  LDSM.16.M88.4 R4, [R84+0x8000] ;  /* 0x008000005404783b */ /* 0x002e620000000200 */
[----:B------:R-:W-:-:S03]  /*3a50*/  IMAD.IADD R81, R80, 0x1, R83 ;  /* 0x0000000150517824 */ /* 0x000fc600078e0253 */
[----:B--23--:R-:W2:Y:S04]  /*3a60*/  LDSM.16.M88.4 R8, [R84+0x8800] ;  /* 0x008800005408783b */ /* 0x00cea80000000200 */
[----:B------:R-:W3:Y:S04]  /*3a70*/  LDSM.16.M88.4 R12, [R84+0x9000] ;  /* 0x00900000540c783b */ /* 0x000ee80000000200 */
[----:B------:R-:W3:Y:S04]  /*3a80*/  LDSM.16.M88.4 R72, [R84+0x9800] ;  /* 0x009800005448783b */ /* 0x000ee80000000200 */
[----:B------:R-:W-:Y:S01]  /*3a90*/  LDSM.16.M88.4 R48, [R83+0x8000] ;  /* 0x008000005330783b */ /* 0x000fe20000000200 */
[C---:B-----5:R-:W-:Y:S03]  /*3aa0*/  HMMA.16816.F32 R28, R52.reuse, R24, RZ ;  /* 0x00000018341c723c */ /* 0x060fe600000018ff */
[----:B------:R-:W-:Y:S04]  /*3ab0*/  LDSM.16.M88.4 R36, [R83+0x8800] ;  /* 0x008800005324783b */ /* 0x000fe80000000200 */
[----:B------:R-:W-:Y:S01]  /*3ac0*/  LDSM.16.M88.4 R68, [R83+0x9800] ;  /* 0x009800005344783b */ /* 0x000fe20000000200 */
[C---:B----4-:R-:W-:Y:S03]  /*3ad0*/  HMMA.16816.F32 R20, R52.reuse, R16, RZ ;  /* 0x000000103414723c */ /* 0x050fe600000018ff */
[----:B------:R-:W-:Y:S04]  /*3ae0*/  LDSM.16.M88.4 R44, [R81+0x8000] ;  /* 0x00800000512c783b */ /* 0x000fe80000000200 */
[----:B------:R-:W-:Y:S01]  /*3af0*/  LDSM.16.M88.4 R76, [R87+0x2000] ;  /* 0x00200000574c783b */ /* 0x000fe20000000200 */
[C---:B------:R-:W-:Y:S03]  /*3b00*/  HMMA.16816.F32 R24, R52.reuse, R26, RZ ;  /* 0x0000001a3418723c */ /* 0x040fe600000018ff */
[----:B------:R-:W0:Y:S05]  /*3b10*/  LDGDEPBAR ;  /* 0x00000000000079af */ /* 0x000e2a0000000000 */
[C---:B------:R-:W-:Y:S08]  /*3b20*/  HMMA.16816.F32 R16, R52.reuse, R18, RZ ;  /* 0x000000123410723c */ /* 0x040ff000000018ff */
[C---:B------:R-:W-:Y:S08]  /*3b30*/  HMMA.16816.F32 R64, R52.reuse, R60, RZ ;  /* 0x0000003c3440723c */ /* 0x040ff000000018ff */
[C---:B------:R-:W-:Y:S08]  /*3b40*/  HMMA.16816.F32 R60, R52.reuse, R62, RZ ;  /* 0x0000003e343c723c */ /* 0x040ff000000018ff */
[----:B------:R-:W-:Y:S08]  /*3b50*/  HMMA.16816.F32 R56, R52, R32, RZ ;  /* 0x000000203438723c */ /* 0x000ff000000018ff */
[C---:B-1----:R-:W-:Y:S08]  /*3b60*/  HMMA.16816.F32 R28, R40.reuse, R4, R28 ;  /* 0x00000004281c723c */ /* 0x042ff0000000181c */
[C---:B------:R-:W-:Y:S01]  /*3b70*/  HMMA.16816.F32 R24, R40.reuse, R6, R24 ;  /* 0x000000062818723c */ /* 0x040fe20000001818 */
[----:B------:R-:W1:Y:S07]  /*3b80*/  LDSM.16.M88.4 R4, [R87] ;  /* 0x000000005704783b */ /* 0x000e6e0000000200 */
[C---:B--2---:R-:W-:Y:S08]  /*3b90*/  HMMA.16816.F32 R20, R40.reuse, R8, R20 ;  /* 0x000000082814723c */ /* 0x044ff00000001814 */
[----:B------:R-:W-:Y:S01]  /*3ba0*/  HMMA.16816.F32 R16, R40, R10, R16 ;  /* 0x0000000a2810723c */ /* 0x000fe20000001810 */
[----:B------:R-:W2:Y:S07]  /*3bb0*/  LDSM.16.M88.4 R8, [R83+0x9000] ;  /* 0x009000005308783b */ /* 0x000eae0000000200 */
[----:B------:R-:W-:Y:S01]  /*3bc0*/  HMMA.16816.F32 R52, R52, R34, RZ ;  /* 0x000000223434723c */ /* 0x000fe200000018ff */
[----:B------:R-:W4:Y:S07]  /*3bd0*/  LDSM.16.M88.4 R32, [R85] ;  /* 0x000000005520783b */ /* 0x000f2e0000000200 */
[C---:B---3--:R-:W-:Y:S08]  /*3be0*/  HMMA.16816.F32 R64, R40.reuse, R12, R64 ;  /* 0x0000000c2840723c */ /* 0x048ff00000001840 */
[C---:B------:R-:W-:Y:S01]  /*3bf0*/  HMMA.16816.F32 R60, R40.reuse, R14, R60 ;  /* 0x0000000e283c723c */ /* 0x040fe2000000183c */
[----:B------:R-:W3:Y:S07]  /*3c00*/  LDSM.16.M88.4 R12, [R81+0x8800] ;  /* 0x00880000510c783b */ /* 0x000eee0000000200 */
[C---:B------:R-:W-:Y:S08]  /*3c10*/  HMMA.16816.F32 R56, R40.reuse, R72, R56 ;  /* 0x000000482838723c */ /* 0x040ff00000001838 */
[----:B------:R-:W-:Y:S01]  /*3c20*/  HMMA.16816.F32 R52, R40, R74, R52 ;  /* 0x0000004a2834723c */ /* 0x000fe20000001834 */
[----:B------:R-:W5:Y:S04]  /*3c30*/  LDSM.16.M88.4 R40, [R81+0x9000] ;  /* 0x009000005128783b */ /* 0x000f680000000200 */
[----:B------:R-:W-:Y:S03]  /*3c40*/  LDSM.16.M88.4 R72, [R88+UR5+0xb000] ;  /* 0x00b000055848783b */ /* 0x000fe60008000200 */
[C---:B-1----:R-:W-:Y:S08]  /*3c50*/  HMMA.16816.F32 R28, R4.reuse, R48, R28 ;  /* 0x00000030041c723c */ /* 0x042ff0000000181c */
[C---:B------:R-:W-:Y:S01]  /*3c60*/  HMMA.16816.F32 R24, R4.reuse, R50, R24 ;  /* 0x000000320418723c */ /* 0x040fe20000001818 */
[----:B------:R-:W-:Y:S07]  /*3c70*/  LDSM.16.M88.4 R48, [R89+0x2000] ;  /* 0x002000005930783b */ /* 0x000fee0000000200 */
[C---:B------:R-:W-:Y:S08]  /*3c80*/  HMMA.16816.F32 R20, R4.reuse, R36, R20 ;  /* 0x000000240414723c */ /* 0x040ff00000001814 */
[C---:B------:R-:W-:Y:S01]  /*3c90*/  HMMA.16816.F32 R16, R4.reuse, R38, R16 ;  /* 0x000000260410723c */ /* 0x040fe20000001810 */
[----:B------:R-:W1:Y:S07]  /*3ca0*/  LDSM.16.M88.4 R36, [R81+0x9800] ;  /* 0x009800005124783b */ /* 0x000e6e0000000200 */
[C---:B--2---:R-:W-:Y:S08]  /*3cb0*/  HMMA.16816.F32 R64, R4.reuse, R8, R64 ;  /* 0x000000080440723c */ /* 0x044ff00000001840 */
[C---:B------:R-:W-:Y:S01]  /*3cc0*/  HMMA.16816.F32 R60, R4.reuse, R10, R60 ;  /* 0x0000000a043c723c */ /* 0x040fe2000000183c */
[----:B------:R-:W2:Y:S07]  /*3cd0*/  LDSM.16.M88.4 R8, [R88+UR5+0xa000] ;  /* 0x00a000055808783b */ /* 0x000eae0008000200 */
[C---:B------:R-:W-:Y:S08]  /*3ce0*/  HMMA.16816.F32 R56, R4.reuse, R68, R56 ;  /* 0x000000440438723c */ /* 0x040ff00000001838 */
[----:B------:R-:W-:Y:S01]  /*3cf0*/  HMMA.16816.F32 R52, R4, R70, R52 ;  /* 0x000000460434723c */ /* 0x000fe20000001834 */
[----:B------:R-:W2:Y:S04]  /*3d00*/  LDSM.16.M88.4 R4, [R88+UR5+0xa800] ;  /* 0x00a800055804783b */ /* 0x000ea80008000200 */
[----:B------:R-:W2:Y:S03]  /*3d10*/  LDSM.16.M88.4 R68, [R88+UR5+0xb800] ;  /* 0x00b800055844783b */ /* 0x000ea60008000200 */
[C---:B----4-:R-:W-:Y:S08]  /*3d20*/  HMMA.16816.F32 R28, R32.reuse, R44, R28 ;  /* 0x0000002c201c723c */ /* 0x050ff0000000181c */
[C---:B------:R-:W-:Y:S01]  /*3d30*/  HMMA.16816.F32 R24, R32.reuse, R46, R24 ;  /* 0x0000002e2018723c */ /* 0x040fe20000001818 */
[----:B------:R-:W-:Y:S07]  /*3d40*/  LDSM.16.M88.4 R44, [R84+0xa000] ;  /* 0x00a00000542c783b */ /* 0x000fee0000000200 */
[C---:B---3--:R-:W-:Y:S08]  /*3d50*/  HMMA.16816.F32 R20, R32.reuse, R12, R20 ;  /* 0x0000000c2014723c */ /* 0x048ff00000001814 */
[C---:B------:R-:W-:Y:S01]  /*3d60*/  HMMA.16816.F32 R16, R32.reuse, R14, R16 ;  /* 0x0000000e2010723c */ /* 0x040fe20000001810 */
[----:B------:R-:W3:Y:S07]  /*3d70*/  LDSM.16.M88.4 R12, [R86+0x2000] ;  /* 0x00200000560c783b */ /* 0x000eee0000000200 */
[C---:B-----5:R-:W-:Y:S08]  /*3d80*/  HMMA.16816.F32 R64, R32.reuse, R40, R64 ;  /* 0x000000282040723c */ /* 0x060ff00000001840 */
[C---:B------:R-:W-:Y:S01]  /*3d90*/  HMMA.16816.F32 R60, R32.reuse, R42, R60 ;  /* 0x0000002a203c723c */ /* 0x040fe2000000183c */
[----:B------:R-:W4:Y:S07]  /*3da0*/  LDSM.16.M88.4 R40, [R84+0xa800] ;  /* 0x00a800005428783b */ /* 0x000f2e0000000200 */
[C---:B-1----:R-:W-:Y:S08]  /*3db0*/  HMMA.16816.F32 R56, R32.reuse, R36, R56 ;  /* 0x000000242038723c */ /* 0x042ff00000001838 */
[----:B------:R-:W-:Y:S01]  /*3dc0*/  HMMA.16816.F32 R52, R32, R38, R52 ;  /* 0x000000262034723c */ /* 0x000fe20000001834 */
[----:B------:R-:W1:Y:S04]  /*3dd0*/  LDSM.16.M88.4 R36, [R84+0xb000] ;  /* 0x00b000005424783b */ /* 0x000e680000000200 */
[----:B------:R-:W5:Y:S03]  /*3de0*/  LDSM.16.M88.4 R32, [R84+0xb800] ;  /* 0x00b800005420783b */ /* 0x000f660000000200 */
[C---:B--2---:R-:W-:Y:S08]  /*3df0*/  HMMA.16816.F32 R28, R48.reuse, R8, R28 ;  /* 0x00000008301c723c */ /* 0x044ff0000000181c */
[C---:B------:R-:W-:Y:S01]  /*3e00*/  HMMA.16816.F32 R24, R48.reuse, R10, R24 ;  /* 0x0000000a3018723c */ /* 0x040fe20000001818 */
[----:B------:R-:W2:Y:S07]  /*3e10*/  LDSM.16.M88.4 R8, [R83+0xa000] ;  /* 0x00a000005308783b */ /* 0x000eae0000000200 */
[C---:B------:R-:W-:Y:S08]  /*3e20*/  HMMA.16816.F32 R20, R48.reuse, R4, R20 ;  /* 0x000000043014723c */ /* 0x040ff00000001814 */
[C---:B------:R-:W-:Y:S01]  /*3e30*/  HMMA.16816.F32 R16, R48.reuse, R6, R16 ;  /* 0x000000063010723c */ /* 0x040fe20000001810 */
[----:B------:R-:W2:Y:S07]  /*3e40*/  LDSM.16.M88.4 R4, [R83+0xa800] ;  /* 0x00a800005304783b */ /* 0x000eae0000000200 */
        /* <DEDUP_REMOVED lines=9> */
[----:B------:R-:W3:Y:S07]  /*3ee0*/  LDSM.16.M88.4 R44, [R81+0xa000] ;  /* 0x00a00000512c783b */ /* 0x000eee0000000200 */
[C---:B----4-:R-:W-:Y:S08]  /*3ef0*/  HMMA.16816.F32 R20, R12.reuse, R40, R20 ;  /* 0x000000280c14723c */ /* 0x050ff00000001814 */
[C---:B------:R-:W-:Y:S01]  /*3f00*/  HMMA.16816.F32 R16, R12.reuse, R42, R16 ;  /* 0x0000002a0c10723c */ /* 0x040fe20000001810 */
[----:B------:R-:W4:Y:S07]  /*3f10*/  LDSM.16.M88.4 R40, [R81+0xa800] ;  /* 0x00a800005128783b */ /* 0x000f2e0000000200 */
[C---:B-1----:R-:W-:Y:S08]  /*3f20*/  HMMA.16816.F32 R64, R12.reuse, R36, R64 ;  /* 0x000000240c40723c */ /* 0x042ff00000001840 */
[C---:B------:R-:W-:Y:S01]  /*3f30*/  HMMA.16816.F32 R60, R12.reuse, R38, R60 ;  /* 0x000000260c3c723c */ /* 0x040fe2000000183c */
[----:B------:R-:W1:Y:S07]  /*3f40*/  LDSM.16.M88.4 R36, [R81+0xb000] ;  /* 0x00b000005124783b */ /* 0x000e6e0000000200 */
[C---:B-----5:R-:W-:Y:S08]  /*3f50*/  HMMA.16816.F32 R56, R12.reuse, R32, R56 ;  /* 0x000000200c38723c */ /* 0x060ff00000001838 */
[----:B------:R-:W-:Y:S01]  /*3f60*/  HMMA.16816.F32 R52, R12, R34, R52 ;  /* 0x000000220c34723c */ /* 0x000fe20000001834 */
[----:B------:R-:W5:Y:S04]  /*3f70*/  LDSM.16.M88.4 R32, [R81+0xb800] ;  /* 0x00b800005120783b */ /* 0x000f680000000200 */
[----:B------:R-:W-:Y:S03]  /*3f80*/  LDSM.16.M88.4 R12, [R89+0x4000] ;  /* 0x00400000590c783b */ /* 0x000fe60000000200 */
[C---:B--2---:R-:W-:Y:S08]  /*3f90*/  HMMA.16816.F32 R28, R76.reuse, R8, R28 ;  /* 0x000000084c1c723c */ /* 0x044ff0000000181c */
[C---:B------:R-:W-:Y:S01]  /*3fa0*/  HMMA.16816.F32 R24, R76.reuse, R10, R24 ;  /* 0x0000000a4c18723c */ /* 0x040fe20000001818 */
[----:B------:R-:W2:Y:S07]  /*3fb0*/  LDSM.16.M88.4 R8, [R88+UR5+0xc000] ;  /* 0x00c000055808783b */ /* 0x000eae0008000200 */
[C---:B------:R-:W-:Y:S08]  /*3fc0*/  HMMA.16816.F32 R20, R76.reuse, R4, R20 ;  /* 0x000000044c14723c */ /* 0x040ff00000001814 */
[C---:B------:R-:W-:Y:S01]  /*3fd0*/  HMMA.16816.F32 R16, R76.reuse, R6, R16 ;  /* 0x000000064c10723c */ /* 0x040fe20000001810 */
[----:B------:R-:W2:Y:S07]  /*3fe0*/  LDSM.16.M88.4 R4, [R88+UR5+0xc800] ;  /* 0x00c800055804783b */ /* 0x000eae0008000200 */
[C---:B------:R-:W-:Y:S08]  /*3ff0*/  HMMA.16816.F32 R56, R76.reuse, R68, R56 ;  /* 0x000000444c38723c */ /* 0x040ff00000001838 */
[----:B------:R-:W-:Y:S01]  /*4000*/  HMMA.16816.F32 R52, R76, R70, R52 ;  /* 0x000000464c34723c */ /* 0x000fe20000001834 */
[----:B------:R-:W-:Y:S07]  /*4010*/  LDSM.16.M88.4 R68, [R88+UR5+0xd800] ;  /* 0x00d800055844783b */ /* 0x000fee0008000200 */
[C---:B---3--:R-:W-:Y:S08]  /*4020*/  HMMA.16816.F32 R28, R48.reuse, R44, R28 ;  /* 0x0000002c301c723c */ /* 0x048ff0000000181c */
[----:B------:R-:W-:Y:S01]  /*4030*/  HMMA.16816.F32 R24, R48, R46, R24 ;  /* 0x0000002e3018723c */ /* 0x000fe20000001818 */
[----:B------:R-:W3:Y:S07]  /*4040*/  LDSM.16.M88.4 R44, [R88+UR5+0xd000] ;  /* 0x00d00005582c783b */ /* 0x000eee0008000200 */
[C---:B------:R-:W-:Y:S08]  /*4050*/  HMMA.16816.F32 R64, R76.reuse, R72, R64 ;  /* 0x000000484c40723c */ /* 0x040ff00000001840 */
[----:B------:R-:W-:Y:S01]  /*4060*/  HMMA.16816.F32 R60, R76, R74, R60 ;  /* 0x0000004a4c3c723c */ /* 0x000fe2000000183c */
[----:B------:R-:W-:Y:S07]  /*4070*/  LDSM.16.M88.4 R72, [R89+0x6000] ;  /* 0x006000005948783b */ /* 0x000fee0000000200 */
[C---:B----4-:R-:W-:Y:S08]  /*4080*/  HMMA.16816.F32 R20, R48.reuse, R40, R20 ;  /* 0x000000283014723c */ /* 0x050ff00000001814 */
[C---:B------:R-:W-:Y:S01]  /*4090*/  HMMA.16816.F32 R16, R48.reuse, R42, R16 ;  /* 0x0000002a3010723c */ /* 0x040fe20000001810 */
[----:B------:R-:W-:Y:S07]  /*40a0*/  LDSM.16.M88.4 R40, [R84+0xd800] ;  /* 0x00d800005428783b */ /* 0x000fee0000000200 */
[C---:B-1----:R-:W-:Y:S08]  /*40b0*/  HMMA.16816.F32 R64, R48.reuse, R36, R64 ;  /* 0x000000243040723c */ /* 0x042ff00000001840 */
[C---:B------:R-:W-:Y:S01]  /*40c0*/  HMMA.16816.F32 R60, R48.reuse, R38, R60 ;  /* 0x00000026303c723c */ /* 0x040fe2000000183c */
[----:B------:R-:W-:Y:S07]  /*40d0*/  LDSM.16.M88.4 R36, [R86+0x4000] ;  /* 0x004000005624783b */ /* 0x000fee0000000200 */
[C---:B-----5:R-:W-:Y:S08]  /*40e0*/  HMMA.16816.F32 R56, R48.reuse, R32, R56 ;  /* 0x000000203038723c */ /* 0x060ff00000001838 */
[----:B------:R-:W-:Y:S01]  /*40f0*/  HMMA.16816.F32 R52, R48, R34, R52 ;  /* 0x000000223034723c */ /* 0x000fe20000001834 */
[----:B------:R-:W-:Y:S04]  /*4100*/  LDSM.16.M88.4 R32, [R84+0xc000] ;  /* 0x00c000005420783b */ /* 0x000fe80000000200 */
[----:B------:R-:W-:Y:S03]  /*4110*/  LDSM.16.M88.4 R48, [R87+0x4000] ;  /* 0x004000005730783b */ /* 0x000fe60000000200 */
[C---:B--2---:R-:W-:Y:S08]  /*4120*/  HMMA.16816.F32 R28, R12.reuse, R8, R28 ;  /* 0x000000080c1c723c */ /* 0x044ff0000000181c */
[C---:B------:R-:W-:Y:S01]  /*4130*/  HMMA.16816.F32 R24, R12.reuse, R10, R24 ;  /* 0x0000000a0c18723c */ /* 0x040fe20000001818 */
[----:B------:R-:W1:Y:S07]  /*4140*/  LDSM.16.M88.4 R8, [R84+0xc800] ;  /* 0x00c800005408783b */ /* 0x000e6e0000000200 */
[C---:B------:R-:W-:Y:S08]  /*4150*/  HMMA.16816.F32 R20, R12.reuse, R4, R20 ;  /* 0x000000040c14723c */ /* 0x040ff00000001814 */
[C---:B------:R-:W-:Y:S01]  /*4160*/  HMMA.16816.F32 R16, R12.reuse, R6, R16 ;  /* 0x000000060c10723c */ /* 0x040fe20000001810 */
[----:B------:R-:W2:Y:S07]  /*4170*/  LDSM.16.M88.4 R4, [R84+0xd000] ;  /* 0x00d000005404783b */ /* 0x000eae0000000200 */
[C---:B---3--:R-:W-:Y:S08]  /*4180*/  HMMA.16816.F32 R64, R12.reuse, R44, R64 ;  /* 0x0000002c0c40723c */ /* 0x048ff00000001840 */
[C---:B------:R-:W-:Y:S01]  /*4190*/  HMMA.16816.F32 R60, R12.reuse, R46, R60 ;  /* 0x0000002e0c3c723c */ /* 0x040fe2000000183c */
[----:B------:R-:W-:Y:S07]  /*41a0*/  LDSM.16.M88.4 R44, [R83+0xc000] ;  /* 0x00c00000532c783b */ /* 0x000fee0000000200 */
[C---:B------:R-:W-:Y:S08]  /*41b0*/  HMMA.16816.F32 R56, R12.reuse, R68, R56 ;  /* 0x000000440c38723c */ /* 0x040ff00000001838 */
[----:B------:R-:W-:Y:S01]  /*41c0*/  HMMA.16816.F32 R52, R12, R70, R52 ;  /* 0x000000460c34723c */ /* 0x000fe20000001834 */
[----:B------:R-:W3:Y:S04]  /*41d0*/  LDSM.16.M88.4 R12, [R83+0xc800] ;  /* 0x00c80000530c783b */ /* 0x000ee80000000200 */
[----:B------:R-:W-:Y:S03]  /*41e0*/  LDSM.16.M88.4 R68, [R88+UR5+0xe000] ;  /* 0x00e000055844783b */ /* 0x000fe60008000200 */
[C---:B-1----:R-:W-:Y:S08]  /*41f0*/  HMMA.16816.F32 R20, R36.reuse, R8, R20 ;  /* 0x000000082414723c */ /* 0x042ff00000001814 */
[C---:B------:R-:W-:Y:S01]  /*4200*/  HMMA.16816.F32 R16, R36.reuse, R10, R16 ;  /* 0x0000000a2410723c */ /* 0x040fe20000001810 */
[----:B------:R-:W-:Y:S07]  /*4210*/  LDSM.16.M88.4 R8, [R83+0xd000] ;  /* 0x00d000005308783b */ /* 0x000fee0000000200 */
[C---:B--2---:R-:W-:Y:S08]  /*4220*/  HMMA.16816.F32 R64, R36.reuse, R4, R64 ;  /* 0x000000042440723c */ /* 0x044ff00000001840 */
[C---:B------:R-:W-:Y:S01]  /*4230*/  HMMA.16816.F32 R60, R36.reuse, R6, R60 ;  /* 0x00000006243c723c */ /* 0x040fe2000000183c */
[----:B------:R-:W1:Y:S07]  /*4240*/  LDSM.16.M88.4 R4, [R83+0xd800] ;  /* 0x00d800005304783b */ /* 0x000e6e0000000200 */
[C---:B------:R-:W-:Y:S08]  /*4250*/  HMMA.16816.F32 R28, R36.reuse, R32, R28 ;  /* 0x00000020241c723c */ /* 0x040ff0000000181c */
[C---:B------:R-:W-:Y:S01]  /*4260*/  HMMA.16816.F32 R24, R36.reuse, R34, R24 ;  /* 0x000000222418723c */ /* 0x040fe20000001818 */
[----:B------:R-:W-:Y:S07]  /*4270*/  LDSM.16.M88.4 R32, [R81+0xc000] ;  /* 0x00c000005120783b */ /* 0x000fee0000000200 */
[C---:B------:R-:W-:Y:S08]  /*4280*/  HMMA.16816.F32 R56, R36.reuse, R40, R56 ;  /* 0x000000282438723c */ /* 0x040ff00000001838 */
[----:B------:R-:W-:Y:S01]  /*4290*/  HMMA.16816.F32 R52, R36, R42, R52 ;  /* 0x0000002a2434723c */ /* 0x000fe20000001834 */
[----:B------:R-:W-:Y:S04]  /*42a0*/  LDSM.16.M88.4 R36, [R85+0x4000] ;  /* 0x004000005524783b */ /* 0x000fe80000000200 */
[----:B------:R-:W-:Y:S03]  /*42b0*/  LDSM.16.M88.4 R40, [R81+0xd000] ;  /* 0x00d000005128783b */ /* 0x000fe60000000200 */
[C---:B---3--:R-:W-:Y:S08]  /*42c0*/  HMMA.16816.F32 R20, R48.reuse, R12, R20 ;  /* 0x0000000c3014723c */ /* 0x048ff00000001814 */
[C---:B------:R-:W-:Y:S01]  /*42d0*/  HMMA.16816.F32 R16, R48.reuse, R14, R16 ;  /* 0x0000000e3010723c */ /* 0x040fe20000001810 */
[----:B------:R-:W2:Y:S07]  /*42e0*/  LDSM.16.M88.4 R12, [R81+0xd800] ;  /* 0x00d80000510c783b */ /* 0x000eae0000000200 */
[C---:B------:R-:W-:Y:S08]  /*42f0*/  HMMA.16816.F32 R28, R48.reuse, R44, R28 ;  /* 0x0000002c301c723c */ /* 0x040ff0000000181c */
[C---:B------:R-:W-:Y:S01]  /*4300*/  HMMA.16816.F32 R24, R48.reuse, R46, R24 ;  /* 0x0000002e3018723c */ /* 0x040fe20000001818 */
[----:B------:R-:W3:Y:S07]  /*4310*/  LDSM.16.M88.4 R44, [R81+0xc800] ;  /* 0x00c80000512c783b */ /* 0x000eee0000000200 */
[C---:B-1----:R-:W-:Y:S08]  /*4320*/  HMMA.16816.F32 R56, R48.reuse, R4, R56 ;  /* 0x000000043038723c */ /* 0x042ff00000001838 */
[C---:B------:R-:W-:Y:S01]  /*4330*/  HMMA.16816.F32 R52, R48.reuse, R6, R52 ;  /* 0x000000063034723c */ /* 0x040fe20000001834 */
[----:B------:R-:W-:Y:S07]  /*4340*/  LDSM.16.M88.4 R4, [R88+UR5+0xf000] ;  /* 0x00f000055804783b */ /* 0x000fee0008000200 */
[C---:B------:R-:W-:Y:S08]  /*4350*/  HMMA.16816.F32 R64, R48.reuse, R8, R64 ;  /* 0x000000083040723c */ /* 0x040ff00000001840 */
[----:B------:R-:W-:Y:S01]  /*4360*/  HMMA.16816.F32 R60, R48, R10, R60 ;  /* 0x0000000a303c723c */ /* 0x000fe2000000183c */
[----:B------:R-:W1:Y:S04]  /*4370*/  LDSM.16.M88.4 R8, [R88+UR5+0xe800] ;  /* 0x00e800055808783b */ /* 0x000e680008000200 */
[----:B------:R-:W-:Y:S03]  /*4380*/  LDSM.16.M88.4 R48, [R87+0x6000] ;  /* 0x006000005730783b */ /* 0x000fe60000000200 */
[C---:B--2---:R-:W-:Y:S08]  /*4390*/  HMMA.16816.F32 R56, R36.reuse, R12, R56 ;  /* 0x0000000c2438723c */ /* 0x044ff00000001838 */
[C---:B------:R-:W-:Y:S01]  /*43a0*/  HMMA.16816.F32 R52, R36.reuse, R14, R52 ;  /* 0x0000000e2434723c */ /* 0x040fe20000001834 */
[----:B------:R-:W2:Y:S04]  /*43b0*/  LDSM.16.M88.4 R12, [R88+UR5+0xf800] ;  /* 0x00f80005580c783b */ /* 0x000ea80008000200 */
[----:B------:R-:W-:Y:S03]  /*43c0*/  LDSM.16.M88.4 R88, [R81+0xe000] ;  /* 0x00e000005158783b */ /* 0x000fe60000000200 */
[C---:B---3--:R-:W-:Y:S08]  /*43d0*/  HMMA.16816.F32 R20, R36.reuse, R44, R20 ;  /* 0x0000002c2414723c */ /* 0x048ff00000001814 */
[C---:B------:R-:W-:Y:S01]  /*43e0*/  HMMA.16816.F32 R16, R36.reuse, R46, R16 ;  /* 0x0000002e2410723c */ /* 0x040fe20000001810 */
[----:B------:R-:W-:Y:S07]  /*43f0*/  LDSM.16.M88.4 R44, [R84+0xf800] ;  /* 0x00f80000542c783b */ /* 0x000fee0000000200 */
[C---:B------:R-:W-:Y:S08]  /*4400*/  HMMA.16816.F32 R28, R36.reuse, R32, R28 ;  /* 0x00000020241c723c */ /* 0x040ff0000000181c */
[C---:B------:R-:W-:Y:S01]  /*4410*/  HMMA.16816.F32 R24, R36.reuse, R34, R24 ;  /* 0x000000222418723c */ /* 0x040fe20000001818 */
[----:B------:R-:W-:Y:S07]  /*4420*/  LDSM.16.M88.4 R32, [R84+0xe000] ;  /* 0x00e000005420783b */ /* 0x000fee0000000200 */
[C---:B------:R-:W-:Y:S08]  /*4430*/  HMMA.16816.F32 R64, R36.reuse, R40, R64 ;  /* 0x000000282440723c */ /* 0x040ff00000001840 */
[----:B------:R-:W-:Y:S01]  /*4440*/  HMMA.16816.F32 R60, R36, R42, R60 ;  /* 0x0000002a243c723c */ /* 0x000fe2000000183c */
[----:B------:R-:W3:Y:S04]  /*4450*/  LDSM.16.M88.4 R36, [R86+0x6000] ;  /* 0x006000005624783b */ /* 0x000ee80000000200 */
[----:B------:R-:W4:Y:S03]  /*4460*/  LDSM.16.M88.4 R40, [R84+0xf000] ;  /* 0x00f000005428783b */ /* 0x000f260000000200 */
[C---:B-1----:R-:W-:Y:S08]  /*4470*/  HMMA.16816.F32 R20, R72.reuse, R8, R20 ;  /* 0x000000084814723c */ /* 0x042ff00000001814 */
[C---:B------:R-:W-:Y:S01]  /*4480*/  HMMA.16816.F32 R16, R72.reuse, R10, R16 ;  /* 0x0000000a4810723c */ /* 0x040fe20000001810 */
[----:B------:R-:W1:Y:S07]  /*4490*/  LDSM.16.M88.4 R8, [R84+0xe800] ;  /* 0x00e800005408783b */ /* 0x000e6e0000000200 */
[C---:B------:R-:W-:Y:S08]  /*44a0*/  HMMA.16816.F32 R28, R72.reuse, R68, R28 ;  /* 0x00000044481c723c */ /* 0x040ff0000000181c */
[C---:B------:R-:W-:Y:S08]  /*44b0*/  HMMA.16816.F32 R64, R72.reuse, R4, R64 ;  /* 0x000000044840723c */ /* 0x040ff00000001840 */
[C---:B------:R-:W-:Y:S01]  /*44c0*/  HMMA.16816.F32 R60, R72.reuse, R6, R60 ;  /* 0x00000006483c723c */ /* 0x040fe2000000183c */
[----:B------:R-:W5:Y:S07]  /*44d0*/  LDSM.16.M88.4 R4, [R83+0xe000] ;  /* 0x00e000005304783b */ /* 0x000f6e0000000200 */
[C---:B------:R-:W-:Y:S08]  /*44e0*/  HMMA.16816.F32 R24, R72.reuse, R70, R24 ;  /* 0x000000464818723c */ /* 0x040ff00000001818 */
[C---:B--2---:R-:W-:Y:S01]  /*44f0*/  HMMA.16816.F32 R68, R72.reuse, R12, R56 ;  /* 0x0000000c4844723c */ /* 0x044fe20000001838 */
[----:B------:R-:W-:Y:S07]  /*4500*/  LDSM.16.M88.4 R56, [R83+0xe800] ;  /* 0x00e800005338783b */ /* 0x000fee0000000200 */
[----:B------:R-:W-:Y:S01]  /*4510*/  HMMA.16816.F32 R52, R72, R14, R52 ;  /* 0x0000000e4834723c */ /* 0x000fe20000001834 */
[----:B------:R-:W2:Y:S04]  /*4520*/  LDSM.16.M88.4 R12, [R83+0xf000] ;  /* 0x00f00000530c783b */ /* 0x000ea80000000200 */
[----:B------:R-:W-:Y:S03]  /*4530*/  LDSM.16.M88.4 R72, [R83+0xf800] ;  /* 0x00f800005348783b */ /* 0x000fe60000000200 */
[C---:B---3--:R-:W-:Y:S01]  /*4540*/  HMMA.16816.F32 R76, R36.reuse, R32, R28 ;  /* 0x00000020244c723c */ /* 0x048fe2000000181c */
[----:B------:R-:W3:Y:S07]  /*4550*/  LDSM.16.M88.4 R28, [R85+0x6000] ;  /* 0x00600000551c783b */ /* 0x000eee0000000200 */
[C---:B------:R-:W-:Y:S08]  /*4560*/  HMMA.16816.F32 R24, R36.reuse, R34, R24 ;  /* 0x000000222418723c */ /* 0x040ff00000001818 */
[C---:B----4-:R-:W-:Y:S08]  /*4570*/  HMMA.16816.F32 R64, R36.reuse, R40, R64 ;  /* 0x000000282440723c */ /* 0x050ff00000001840 */
[C---:B-1----:R-:W-:Y:S08]  /*4580*/  HMMA.16816.F32 R20, R36.reuse, R8, R20 ;  /* 0x000000082414723c */ /* 0x042ff00000001814 */
[----:B------:R-:W-:Y:S01]  /*4590*/  HMMA.16816.F32 R16, R36, R10, R16 ;  /* 0x0000000a2410723c */ /* 0x000fe20000001810 */
[----:B------:R-:W1:Y:S07]  /*45a0*/  LDSM.16.M88.4 R8, [R81+0xe800] ;  /* 0x00e800005108783b */ /* 0x000e6e0000000200 */
[----:B-----5:R-:W-:Y:S08]  /*45b0*/  HMMA.16816.F32 R76, R48, R4, R76 ;  /* 0x00000004304c723c */ /* 0x020ff0000000184c */
[----:B------:R-:W-:Y:S08]  /*45c0*/  HMMA.16816.F32 R60, R36, R42, R60 ;  /* 0x0000002a243c723c */ /* 0x000ff0000000183c */
[C---:B------:R-:W-:Y:S01]  /*45d0*/  HMMA.16816.F32 R24, R48.reuse, R6, R24 ;  /* 0x000000063018723c */ /* 0x040fe20000001818 */
[----:B------:R-:W4:Y:S07]  /*45e0*/  LDSM.16.M88.4 R4, [R81+0xf000] ;  /* 0x00f000005104783b */ /* 0x000f2e0000000200 */
[----:B--2---:R-:W-:Y:S01]  /*45f0*/  HMMA.16816.F32 R64, R48, R12, R64 ;  /* 0x0000000c3040723c */ /* 0x004fe20000001840 */
[----:B------:R-:W-:-:S05]  /*4600*/  IMAD.SHL.U32 R12, R214, 0x2, RZ ;  /* 0x00000002d60c7824 */ /* 0x000fca00078e00ff */
[----:B------:R-:W-:Y:S02]  /*4610*/  LOP3.LUT R13, R12, 0x6, RZ, 0xc0, !PT ;  /* 0x000000060c0d7812 */ /* 0x000fe400078ec0ff */
[----:B------:R-:W-:Y:S08]  /*4620*/  HMMA.16816.F32 R20, R48, R56, R20 ;  /* 0x000000383014723c */ /* 0x000ff00000001814 */
[C---:B------:R-:W-:Y:S08]  /*4630*/  HMMA.16816.F32 R68, R36.reuse, R44, R68 ;  /* 0x0000002c2444723c */ /* 0x040ff00000001844 */
[----:B------:R-:W-:Y:S01]  /*4640*/  HMMA.16816.F32 R52, R36, R46, R52 ;  /* 0x0000002e2434723c */ /* 0x000fe20000001834 */
[----:B------:R-:W-:-:S04]  /*4650*/  IMAD.U32 R36, RZ, RZ, UR13 ;  /* 0x0000000dff247e24 */ /* 0x000fc8000f8e00ff */
[----:B------:R-:W-:-:S03]  /*4660*/  IMAD R36, R36, 0x40, R13 ;  /* 0x0000004024247824 */ /* 0x000fc600078e020d */
[----:B------:R-:W-:Y:S01]  /*4670*/  HMMA.16816.F32 R16, R48, R58, R16 ;  /* 0x0000003a3010723c */ /* 0x000fe20000001810 */
[C---:B------:R-:W-:Y:S01]  /*4680*/  VIADD R32, R36.reuse, 0x8 ;  /* 0x0000000824207836 */ /* 0x040fe20000000000 */
[C---:B------:R-:W-:Y:S01]  /*4690*/  ISETP.GE.AND P1, PT, R36.reuse, UR22, PT ;  /* 0x0000001624007c0c */ /* 0x040fe2000bf26270 */
[----:B------:R-:W-:-:S03]  /*46a0*/  VIADD R33, R36, 0x1 ;  /* 0x0000000124217836 */ /* 0x000fc60000000000 */
[----:B------:R-:W-:Y:S01]  /*46b0*/  ISETP.GE.AND P5, PT, R32, UR22, PT ;  /* 0x0000001620007c0c */ /* 0x000fe2000bfa6270 */
[----:B------:R-:W-:Y:S01]  /*46c0*/  VIADD R32, R36, 0x9 ;  /* 0x0000000924207836 */ /* 0x000fe20000000000 */
[----:B---3--:R-:W-:Y:S01]  /*46d0*/  HMMA.16816.F32 R76, R28, R88, R76 ;  /* 0x000000581c4c723c */ /* 0x008fe2000000184c */
[----:B------:R-:W-:-:S03]  /*46e0*/  ISETP.GE.AND P6, PT, R33, UR22, PT ;  /* 0x0000001621007c0c */ /* 0x000fc6000bfc6270 */
[----:B------:R-:W-:-:S04]  /*46f0*/  ISETP.GE.AND P4, PT, R32, UR22, PT ;  /* 0x0000001620007c0c */ /* 0x000fc8000bf86270 */
[----:B------:R-:W-:Y:S01]  /*4700*/  HMMA.16816.F32 R60, R48, R14, R60 ;  /* 0x0000000e303c723c */ /* 0x000fe2000000183c */
[----:B------:R-:W2:Y:S01]  /*4710*/  LDSM.16.M88.4 R12, [R81+0xf800] ;  /* 0x00f80000510c783b */ /* 0x000ea20000000200 */
[----:B------:R-:W-:-:S06]  /*4720*/  DEPBAR.LE SB0, 0x0 ;  /* 0x000080000000791a */ /* 0x000fcc0000000000 */
[C---:B------:R-:W-:Y:S03]  /*4730*/  HMMA.16816.F32 R24, R28.reuse, R90, R24 ;  /* 0x0000005a1c18723c */ /* 0x040fe60000001818 */
[----:B------:R-:W-:Y:S02]  /*4740*/  FSEL R78, R78, -INF , !P1 ;  /* 0xff8000004e4e7808 */ /* 0x000fe40004800000 */
[----:B------:R-:W-:Y:S02]  /*4750*/  FSEL R37, R76, -INF , !P1 ;  /* 0xff8000004c257808 */ /* 0x000fe40004800000 */
[----:B------:R-:W-:Y:S01]  /*4760*/  FSEL R77, R77, -INF , !P6 ;  /* 0xff8000004d4d7808 */ /* 0x000fe20007000000 */
[----:B-1----:R-:W-:Y:S01]  /*4770*/  HMMA.16816.F32 R20, R28, R8, R20 ;  /* 0x000000081c14723c */ /* 0x002fe20000001814 */
[C---:B------:R-:W-:Y:S02]  /*4780*/  VIADD R8, R36.reuse, 0x11 ;  /* 0x0000001124087836 */ /* 0x040fe40000000000 */
[----:B------:R-:W-:-:S03]  /*4790*/  VIADD R9, R36, 0x10 ;  /* 0x0000001024097836 */ /* 0x000fc60000000000 */
[----:B------:R-:W-:Y:S01]  /*47a0*/  ISETP.GE.AND P1, PT, R8, UR22, PT ;  /* 0x0000001608007c0c */ /* 0x000fe2000bf26270 */
[C---:B------:R-:W-:Y:S01]  /*47b0*/  VIADD R8, R36.reuse, 0x19 ;  /* 0x0000001924087836 */ /* 0x040fe20000000000 */
[----:B------:R-:W-:Y:S01]  /*47c0*/  HMMA.16816.F32 R32, R28, R10, R16 ;  /* 0x0000000a1c20723c */ /* 0x000fe20000001810 */
[----:B------:R-:W-:Y:S01]  /*47d0*/  ISETP.GE.AND P3, PT, R9, UR22, PT ;  /* 0x0000001609007c0c */ /* 0x000fe2000bf66270 */
[----:B------:R-:W-:Y:S01]  /*47e0*/  VIADD R9, R36, 0x18 ;  /* 0x0000001824097836 */ /* 0x000fe20000000000 */
[----:B------:R-:W-:Y:S02]  /*47f0*/  FSEL R26, R26, -INF , !P5 ;  /* 0xff8000001a1a7808 */ /* 0x000fe40006800000 */
[----:B------:R-:W-:Y:S02]  /*4800*/  FSEL R39, R24, -INF , !P5 ;  /* 0xff80000018277808 */ /* 0x000fe40006800000 */
[----:B------:R-:W-:Y:S01]  /*4810*/  ISETP.GE.AND P5, PT, R8, UR22, PT ;  /* 0x0000001608007c0c */ /* 0x000fe2000bfa6270 */
[----:B------:R-:W-:Y:S01]  /*4820*/  HMMA.16816.F32 R68, R48, R72, R68 ;  /* 0x000000483044723c */ /* 0x000fe20000001844 */
[----:B------:R-:W-:Y:S01]  /*4830*/  VIADD R8, R36, 0x20 ;  /* 0x0000002024087836 */ /* 0x000fe20000000000 */
[----:B------:R-:W-:-:S02]  /*4840*/  FSEL R10, R79, -INF , !P6 ;  /* 0xff8000004f0a7808 */ /* 0x000fc40007000000 */
[----:B------:R-:W-:Y:S02]  /*4850*/  FSEL R25, R25, -INF , !P4 ;  /* 0xff80000019197808 */ /* 0x000fe40006000000 */
[----:B------:R-:W-:Y:S02]  /*4860*/  ISETP.GE.AND P6, PT, R9, UR22, PT ;  /* 0x0000001609007c0c */ /* 0x000fe4000bfc6270 */
[----:B------:R-:W-:Y:S01]  /*4870*/  HMMA.16816.F32 R52, R48, R74, R52 ;  /* 0x0000004a3034723c */ /* 0x000fe20000001834 */
[----:B------:R-:W-:Y:S02]  /*4880*/  FSEL R9, R20, -INF , !P3 ;  /* 0xff80000014097808 */ /* 0x000fe40005800000 */
[----:B------:R-:W-:Y:S02]  /*4890*/  FSEL R20, R23, -INF , !P1 ;  /* 0xff80000017147808 */ /* 0x000fe40004800000 */
[----:B------:R-:W-:Y:S02]  /*48a0*/  FSEL R19, R21, -INF , !P1 ;  /* 0xff80000015137808 */ /* 0x000fe40004800000 */
[----:B------:R-:W-:Y:S01]  /*48b0*/  FSEL R16, R34, -INF , !P6 ;  /* 0xff80000022107808 */ /* 0x000fe20007000000 */
[----:B----4-:R-:W-:Y:S01]  /*48c0*/  HMMA.16816.F32 R64, R28, R4, R64 ;  /* 0x000000041c40723c */ /* 0x010fe20000001840 */
[----:B------:R-:W-:Y:S01]  /*48d0*/  VIADD R5, R36, 0x21 ;  /* 0x0000002124057836 */ /* 0x000fe20000000000 */
[----:B------:R-:W-:Y:S01]  /*48e0*/  FSEL R4, R27, -INF , !P4 ;  /* 0xff8000001b047808 */ /* 0x000fe20006000000 */
[----:B------:R-:W-:Y:S01]  /*48f0*/  BAR.SYNC.DEFER_BLOCKING 0x0 ;  /* 0x0000000000007b1d */ /* 0x000fe20000010000 */
[----:B------:R-:W-:-:S02]  /*4900*/  ISETP.GE.AND P4, PT, R8, UR22, PT ;  /* 0x0000001608007c0c */ /* 0x000fc4000bf86270 */
[----:B------:R-:W-:Y:S02]  /*4910*/  FSEL R8, R22, -INF , !P3 ;  /* 0xff80000016087808 */ /* 0x000fe40005800000 */
[C---:B------:R-:W-:Y:S01]  /*4920*/  HMMA.16816.F32 R60, R28.reuse, R6, R60 ;  /* 0x000000061c3c723c */ /* 0x040fe2000000183c */
[C---:B------:R-:W-:Y:S01]  /*4930*/  VIADD R6, R36.reuse, 0x28 ;  /* 0x0000002824067836 */ /* 0x040fe20000000000 */
[----:B------:R-:W-:Y:S01]  /*4940*/  ISETP.GE.AND P3, PT, R5, UR22, PT ;  /* 0x0000001605007c0c */ /* 0x000fe2000bf66270 */
[----:B------:R-:W-:Y:S01]  /*4950*/  VIADD R5, R36, 0x29 ;  /* 0x0000002924057836 */ /* 0x000fe20000000000 */
[----:B------:R-:W-:Y:S02]  /*4960*/  FSEL R11, R32, -INF , !P6 ;  /* 0xff800000200b7808 */ /* 0x000fe40007000000 */
[----:B------:R-:W-:Y:S01]  /*4970*/  ISETP.GE.AND P1, PT, R6, UR22, PT ;  /* 0x0000001606007c0c */ /* 0x000fe2000bf26270 */
[C---:B------:R-:W-:Y:S01]  /*4980*/  VIADD R6, R36.reuse, 0x30 ;  /* 0x0000003024067836 */ /* 0x040fe20000000000 */
[----:B------:R-:W-:Y:S01]  /*4990*/  ISETP.GE.AND P6, PT, R5, UR22, PT ;  /* 0x0000001605007c0c */ /* 0x000fe2000bfc6270 */
[----:B------:R-:W-:Y:S01]  /*49a0*/  VIADD R5, R36, 0x31 ;  /* 0x0000003124057836 */ /* 0x000fe20000000000 */
[----:B--2---:R-:W-:Y:S01]  /*49b0*/  HMMA.16816.F32 R68, R28, R12, R68 ;  /* 0x0000000c1c44723c */ /* 0x004fe20000001844 */
[----:B------:R-:W-:-:S02]  /*49c0*/  FSEL R18, R35, -INF , !P5 ;  /* 0xff80000023127808 */ /* 0x000fc40006800000 */
[----:B------:R-:W-:Y:S02]  /*49d0*/  FSEL R17, R33, -INF , !P5 ;  /* 0xff80000021117808 */ /* 0x000fe40006800000 */
[----:B------:R-:W-:Y:S02]  /*49e0*/  ISETP.GE.AND P5, PT, R6, UR22, PT ;  /* 0x0000001606007c0c */ /* 0x000fe4000bfa6270 */
[----:B------:R-:W-:Y:S01]  /*49f0*/  FSEL R198, R66, -INF , !P4 ;  /* 0xff80000042c67808 */ /* 0x000fe20006000000 */
[----:B------:R-:W-:Y:S01]  /*4a00*/  HMMA.16816.F32 R52, R28, R14, R52 ;  /* 0x0000000e1c34723c */ /* 0x000fe20000001834 */
[----:B------:R-:W-:Y:S02]  /*4a10*/  FSEL R201, R64, -INF , !P4 ;  /* 0xff80000040c97808 */ /* 0x000fe40006000000 */
[----:B------:R-:W-:Y:S02]  /*4a20*/  FMNMX3.FTZ R6, R37, R77, R39, !PT ;  /* 0x0000004d25067276 */ /* 0x000fe40007810027 */
[----:B------:R-:W-:Y:S01]  /*4a30*/  ISETP.GE.AND P4, PT, R5, UR22, PT ;  /* 0x0000001605007c0c */ /* 0x000fe2000bf86270 */
[----:B------:R-:W-:Y:S01]  /*4a40*/  VIADD R5, R36, 0x38 ;  /* 0x0000003824057836 */ /* 0x000fe20000000000 */
[----:B------:R-:W-:Y:S01]  /*4a50*/  FMNMX3.FTZ R6, R6, R25, R9, !PT ;  /* 0x0000001906067276 */ /* 0x000fe20007810009 */
[----:B------:R-:W-:Y:S01]  /*4a60*/  VIADD R36, R36, 0x39 ;  /* 0x0000003924247836 */ /* 0x000fe20000000000 */
[----:B------:R-:W-:-:S02]  /*4a70*/  FSEL R200, R67, -INF , !P3 ;  /* 0xff80000043c87808 */ /* 0x000fc40005800000 */
[----:B------:R-:W-:Y:S02]  /*4a80*/  FSEL R199, R65, -INF , !P3 ;  /* 0xff80000041c77808 */ /* 0x000fe40005800000 */
[----:B------:R-:W-:Y:S02]  /*4a90*/  ISETP.GE.AND P3, PT, R5, UR22, PT ;  /* 0x0000001605007c0c */ /* 0x000fe4000bf66270 */
[----:B------:R-:W-:Y:S02]  /*4aa0*/  FMNMX3.FTZ R5, R78, R10, R26, !PT ;  /* 0x0000000a4e057276 */ /* 0x000fe4000781001a */
[----:B------:R-:W-:Y:S02]  /*4ab0*/  FMNMX3.FTZ R6, R6, R19, R11, !PT ;  /* 0x0000001306067276 */ /* 0x000fe4000781000b */
[----:B------:R-:W-:Y:S02]  /*4ac0*/  FSEL R179, R60, -INF , !P1 ;  /* 0xff8000003cb37808 */ /* 0x000fe40004800000 */
[----:B------:R-:W-:-:S02]  /*4ad0*/  FMNMX3.FTZ R5, R5, R4, R8, !PT ;  /* 0x0000000405057276 */ /* 0x000fc40007810008 */
[----:B------:R-:W-:Y:S02]  /*4ae0*/  FMNMX3.FTZ R6, R6, R17, R201, !PT ;  /* 0x0000001106067276 */ /* 0x000fe400078100c9 */
[----:B------:R-:W-:Y:S02]  /*4af0*/  FSEL R177, R61, -INF , !P6 ;  /* 0xff8000003db17808 */ /* 0x000fe40007000000 */
[----:B------:R-:W-:Y:S02]  /*4b00*/  FSEL R219, R68, -INF , !P5 ;  /* 0xff80000044db7808 */ /* 0x000fe40006800000 */
[----:B------:R-:W-:Y:S02]  /*4b10*/  FMNMX3.FTZ R5, R5, R20, R16, !PT ;  /* 0x0000001405057276 */ /* 0x000fe40007810010 */
[----:B------:R-:W-:Y:S02]  /*4b20*/  FMNMX3.FTZ R6, R6, R199, R179, !PT ;  /* 0x000000c706067276 */ /* 0x000fe400078100b3 */
[----:B------:R-:W-:-:S02]  /*4b30*/  FSEL R178, R62, -INF , !P1 ;  /* 0xff8000003eb27808 */ /* 0x000fc40004800000 */
[----:B------:R-:W-:Y:S02]  /*4b40*/  ISETP.GE.AND P1, PT, R36, UR22, PT ;  /* 0x0000001624007c0c */ /* 0x000fe4000bf26270 */
[----:B------:R-:W-:Y:S02]  /*4b50*/  FSEL R213, R69, -INF , !P4 ;  /* 0xff80000045d57808 */ /* 0x000fe40006000000 */
[----:B------:R-:W-:Y:S02]  /*4b60*/  FSEL R209, R52, -INF , !P3 ;  /* 0xff80000034d17808 */ /* 0x000fe40005800000 */
[----:B------:R-:W-:Y:S02]  /*4b70*/  FMNMX3.FTZ R5, R5, R18, R198, !PT ;  /* 0x0000001205057276 */ /* 0x000fe400078100c6 */
[----:B------:R-:W-:Y:S02]  /*4b80*/  FMNMX3.FTZ R6, R6, R177, R219, !PT ;  /* 0x000000b106067276 */ /* 0x000fe400078100db */
[----:B------:R-:W-:-:S02]  /*4b90*/  FSEL R176, R63, -INF , !P6 ;  /* 0xff8000003fb07808 */ /* 0x000fc40007000000 */
        /* <DEDUP_REMOVED lines=8> */
[----:B------:R-:W-:Y:S01]  /*4c20*/  FMNMX.FTZ R13, R208, R13, !PT ;  /* 0x0000000dd00d7209 */ /* 0x000fe20007810000 */
[----:B------:R-:W-:Y:S06]  /*4c30*/  BRA.U !UP1, `(.L_x_82) ;  /* 0x0000000509c47547 */ /* 0x000fec000b800000 */
[----:B------:R-:W-:-:S04]  /*4c40*/  ULEA.HI.SX32 UR4, UR19, 0xfffffffe, 0x1a ;  /* 0xfffffffe13047891 */ /* 0x000fc8000f8fd2ff */
[----:B------:R-:W-:Y:S02]  /*4c50*/  UIMAD.WIDE.U32 UR12, UR23, UR4, URZ ;  /* 0x00000004170c72a5 */ /* 0x000fe4000f8e00ff */
[----:B------:R-:W-:Y:S02]  /*4c60*/  UIMAD UR8, UR17, UR4, URZ ;  /* 0x00000004110872a4 */ /* 0x000fe4000f8e02ff */
[----:B------:R-:W-:Y:S02]  /*4c70*/  UIADD3 UR7, UP0, UPT, UR25, UR12, URZ ;  /* 0x0000000c19077290 */ /* 0x000fe4000ff1e0ff */
[----:B------:R-:W-:Y:S01]  /*4c80*/  UIADD3 UR8, UPT, UPT, UR13, UR8, URZ ;  /* 0x000000080d087290 */ /* 0x000fe2000fffe0ff */
[----:B------:R-:W-:Y:S01]  /*4c90*/  IMAD.U32 R28, RZ, RZ, UR12 ;  /* 0x0000000cff1c7e24 */ /* 0x000fe2000f8e00ff */
[----:B------:R-:W1:Y:S01]  /*4ca0*/  LDCU UR4, c[0x0][0x440] ;  /* 0x00008800ff0477ac */ /* 0x000e620008000800 */
[----:B------:R-:W-:Y:S02]  /*4cb0*/  IMAD.U32 R29, RZ, RZ, UR13 ;  /* 0x0000000dff1d7e24 */ /* 0x000fe4000f8e00ff */
[----:B------:R-:W-:Y:S01]  /*4cc0*/  IMAD.U32 R5, RZ, RZ, UR7 ;  /* 0x00000007ff057e24 */ /* 0x000fe2000f8e00ff */
[----:B------:R-:W-:Y:S01]  /*4cd0*/  UIADD3.X UR6, UPT, UPT, UR24, UR8, URZ, UP0, !UPT ;  /* 0x0000000818067290 */ /* 0x000fe200087fe4ff */
[----:B------:R-:W-:Y:S01]  /*4ce0*/  IMAD.U32 R24, RZ, RZ, UR8 ;  /* 0x00000008ff187e24 */ /* 0x000fe2000f8e00ff */
[----:B------:R-:W-:Y:S01]  /*4cf0*/  UIADD3 UR25, UP0, UPT, UR25, UR7, URZ ;  /* 0x0000000719197290 */ /* 0x000fe2000ff1e0ff */
[----:B------:R-:W-:-:S02]  /*4d00*/  LEA R22, P3, R28, R228, 0x1 ;  /* 0x000000e41c167211 */ /* 0x000fc400078608ff */
[CC--:B------:R-:W-:Y:S01]  /*4d10*/  LEA R14, P1, R5.reuse, R228.reuse, 0x1 ;  /* 0x000000e4050e7211 */ /* 0x0c0fe200078208ff */
[----:B------:R-:W-:Y:S01]  /*4d20*/  UIADD3.X UR24, UPT, UPT, UR24, UR6, URZ, UP0, !UPT ;  /* 0x0000000618187290 */ /* 0x000fe200087fe4ff */
[----:B------:R-:W-:Y:S01]  /*4d30*/  IMAD.U32 R6, RZ, RZ, UR6 ;  /* 0x00000006ff067e24 */ /* 0x000fe2000f8e00ff */
[-C--:B------:R-:W-:Y:S01]  /*4d40*/  LEA.HI.X R23, R28, R227.reuse, R24, 0x1, P3 ;  /* 0x000000e31c177211 */ /* 0x080fe200018f0c18 */
[----:B------:R-:W-:Y:S01]  /*4d50*/  IMAD.U32 R7, RZ, RZ, UR25 ;  /* 0x00000019ff077e24 */ /* 0x000fe2000f8e00ff */
[----:B------:R-:W-:Y:S02]  /*4d60*/  ULEA UR7, UP0, UR10, UR7, 0x5 ;  /* 0x000000070a077291 */ /* 0x000fe4000f8028ff */
[----:B------:R-:W-:Y:S01]  /*4d70*/  LEA.HI.X R15, R5, R227, R6, 0x1, P1 ;  /* 0x000000e3050f7211 */ /* 0x000fe200008f0c06 */
[----:B------:R-:W-:Y:S01]  /*4d80*/  IMAD.U32 R6, RZ, RZ, UR24 ;  /* 0x00000018ff067e24 */ /* 0x000fe2000f8e00ff */
[----:B-1----:R-:W-:Y:S01]  /*4d90*/  ISETP.GE.AND P5, PT, R215, UR4, PT ;  /* 0x00000004d7007c0c */ /* 0x002fe2000bfa6270 */
[----:B------:R-:W-:Y:S01]  /*4da0*/  ULEA.HI.X UR6, UR10, UR6, UR11, 0x5, UP0 ;  /* 0x000000060a067291 */ /* 0x000fe200080f2c0b */
[----:B------:R-:W-:Y:S01]  /*4db0*/  LEA R28, P1, R7, R228, 0x1 ;  /* 0x000000e4071c7211 */ /* 0x000fe200078208ff */
[----:B------:R-:W-:Y:S01]  /*4dc0*/  IMAD.U32 R5, RZ, RZ, UR7 ;  /* 0x00000007ff057e24 */ /* 0x000fe2000f8e00ff */
[----:B------:R-:W-:-:S02]  /*4dd0*/  ISETP.GE.AND P4, PT, R233, UR4, PT ;  /* 0x00000004e9007c0c */ /* 0x000fc4000bf86270 */
[----:B------:R-:W-:Y:S02]  /*4de0*/  ISETP.GE.AND P3, PT, R232, UR4, PT ;  /* 0x00000004e8007c0c */ /* 0x000fe4000bf66270 */
[-C--:B------:R-:W-:Y:S01]  /*4df0*/  LEA.HI.X R29, R7, R227.reuse, R6, 0x1, P1 ;  /* 0x000000e3071d7211 */ /* 0x080fe200008f0c06 */
[----:B------:R-:W-:Y:S01]  /*4e00*/  IMAD.U32 R6, RZ, RZ, UR6 ;  /* 0x00000006ff067e24 */ /* 0x000fe2000f8e00ff */
[----:B------:R-:W-:Y:S02]  /*4e10*/  ISETP.GE.AND P1, PT, R231, UR4, PT ;  /* 0x00000004e7007c0c */ /* 0x000fe4000bf26270 */
[C---:B------:R-:W-:Y:S01]  /*4e20*/  LEA R30, P6, R5.reuse, R228, 0x1 ;  /* 0x000000e4051e7211 */ /* 0x040fe200078c08ff */
[----:B------:R-:W-:Y:S01]  /*4e30*/  @!PT LDS RZ, [RZ] ;  /* 0x00000000fffff984 */ /* 0x000fe20000000800 */
[----:B------:R-:W-:Y:S01]  /*4e40*/  @!PT LDS RZ, [RZ] ;  /* 0x00000000fffff984 */ /* 0x000fe20000000800 */
[----:B------:R-:W-:Y:S01]  /*4e50*/  @!PT LDS RZ, [RZ] ;  /* 0x00000000fffff984 */ /* 0x000fe20000000800 */
[----:B------:R1:W-:Y:S03]  /*4e60*/  @!P5 LDGSTS.E.BYPASS.LTC128B.128 [R229+0x8000], desc[UR20][R22.64] ;  /* 0x0800000016e5dfae */ /* 0x0003e6000b981a14 */
[----:B------:R-:W-:Y:S01]  /*4e70*/  LEA.HI.X R31, R5, R227, R6, 0x1, P6 ;  /* 0x000000e3051f7211 */ /* 0x000fe200030f0c06 */
        /* <DEDUP_REMOVED lines=76> */
[----:B------:R-:W0:Y:S02]  /*5340*/  LDGDEPBAR ;  /* 0x00000000000079af */ /* 0x000e240000000000 */
.L_x_82:
[----:B-1----:R-:W-:Y:S01]  /*5350*/  FMNMX3.FTZ R15, R12, R204, R203, !PT ;  /* 0x000000cc0c0f7276 */ /* 0x002fe200078100cb */
[----:B------:R-:W1:Y:S01]  /*5360*/  SHFL.BFLY PT, R14, R13, 0x2, 0x1f ;  /* 0x0c401f000d0e7f89 */ /* 0x000e6200000e0000 */
[----:B------:R-:W2:Y:S01]  /*5370*/  LDCU UR4, c[0x0][0x45c] ;  /* 0x00008b80ff0477ac */ /* 0x000ea20008000800 */
[----:B------:R-:W-:Y:S02]  /*5380*/  LOP3.LUT R197, R3, 0x200, R2, 0xf8, !PT ;  /* 0x0000020003c57812 */ /* 0x000fe400078ef802 */
[----:B------:R-:W-:Y:S02]  /*5390*/  FMNMX.FTZ R15, R202, R15, !PT ;  /* 0x0000000fca0f7209 */ /* 0x000fe40007810000 */
[----:B------:R-:W-:-:S03]  /*53a0*/  LEA R197, R197, UR5, 0x1 ;  /* 0x00000005c5c57c11 */ /* 0x000fc6000f8e08ff */
[----:B------:R-:W3:Y:S01]  /*53b0*/  SHFL.BFLY PT, R6, R15, 0x2, 0x1f ;  /* 0x0c401f000f067f89 */ /* 0x000ee200000e0000 */
[-C--:B------:R-:W-:Y:S02]  /*53c0*/  IADD3 R195, PT, PT, R80, R197.reuse, RZ ;  /* 0x000000c550c37210 */ /* 0x080fe40007ffe0ff */
[----:B------:R-:W-:Y:S01]  /*53d0*/  IADD3 R194, PT, PT, R82, R197, RZ ;  /* 0x000000c552c27210 */ /* 0x000fe20007ffe0ff */
[----:B------:R-:W-:Y:S03]  /*53e0*/  LDSM.16.MT88.4 R156, [R197+0x10000] ;  /* 0x01000000c59c783b */ /* 0x000fe60000004200 */
[----:B------:R-:W-:Y:S01]  /*53f0*/  IADD3 R193, PT, PT, R80, R194, RZ ;  /* 0x000000c250c17210 */ /* 0x000fe20007ffe0ff */
[----:B------:R-:W-:Y:S04]  /*5400*/  LDSM.16.MT88.4 R40, [R195+0x10000] ;  /* 0x01000000c328783b */ /* 0x000fe80000004200 */
[----:B------:R-:W-:Y:S01]  /*5410*/  LDSM.16.MT88.4 R48, [R194+0x10000] ;  /* 0x01000000c230783b */ /* 0x000fe20000004200 */
[----:B-1----:R-:W-:-:S03]  /*5420*/  FMNMX.FTZ R7, R13, R14, !PT ;  /* 0x0000000e0d077209 */ /* 0x002fc60007810000 */
[----:B------:R-:W-:Y:S04]  /*5430*/  LDSM.16.MT88.4 R56, [R193+0x10000] ;  /* 0x01000000c138783b */ /* 0x000fe80000004200 */
[----:B------:R-:W1:Y:S01]  /*5440*/  SHFL.BFLY PT, R164, R7, 0x1, 0x1f ;  /* 0x0c201f0007a47f89 */ /* 0x000e6200000e0000 */
[----:B---3--:R-:W-:-:S03]  /*5450*/  FMNMX.FTZ R6, R15, R6, !PT ;  /* 0x000000060f067209 */ /* 0x008fc60007810000 */
[----:B------:R-:W-:Y:S04]  /*5460*/  LDSM.16.MT88.4 R64, [R197+0x12000] ;  /* 0x01200000c540783b */ /* 0x000fe80000004200 */
[----:B------:R-:W3:Y:S04]  /*5470*/  SHFL.BFLY PT, R5, R6, 0x1, 0x1f ;  /* 0x0c201f0006057f89 */ /* 0x000ee800000e0000 */
[----:B------:R-:W4:Y:S04]  /*5480*/  LDSM.16.MT88.4 R72, [R195+0x12000] ;  /* 0x01200000c348783b */ /* 0x000f280000004200 */
[----:B------:R-:W5:Y:S04]  /*5490*/  LDSM.16.MT88.4 R80, [R194+0x12000] ;  /* 0x01200000c250783b */ /* 0x000f680000004200 */
[----:B------:R-:W5:Y:S01]  /*54a0*/  LDSM.16.MT88.4 R88, [R193+0x12000] ;  /* 0x01200000c158783b */ /* 0x000f620000004200 */
[----:B-1----:R-:W-:-:S03]  /*54b0*/  FMNMX.FTZ R164, R7, R164, !PT ;  /* 0x000000a407a47209 */ /* 0x002fc60007810000 */
[----:B------:R-:W1:Y:S01]  /*54c0*/  LDSM.16.MT88.4 R96, [R197+0x14000] ;  /* 0x01400000c560783b */ /* 0x000e620000004200 */
[C---:B------:R-:W-:Y:S01]  /*54d0*/  FSETP.NEU.FTZ.AND P1, PT, R164.reuse, -INF , PT ;  /* 0xff800000a400780b */ /* 0x040fe20003f3d000 */
[----:B--2---:R-:W-:Y:S02]  /*54e0*/  FMUL.FTZ R212, R164, UR4 ;  /* 0x00000004a4d47c20 */ /* 0x004fe40008410000 */
[----:B------:R-:W2:Y:S01]  /*54f0*/  LDSM.16.MT88.4 R104, [R195+0x14000] ;  /* 0x01400000c368783b */ /* 0x000ea20000004200 */
[----:B---3--:R-:W-:-:S03]  /*5500*/  FMNMX.FTZ R3, R6, R5, !PT ;  /* 0x0000000506037209 */ /* 0x008fc60007810000 */
[----:B------:R-:W3:Y:S01]  /*5510*/  LDSM.16.MT88.4 R112, [R194+0x14000] ;  /* 0x01400000c270783b */ /* 0x000ee20000004200 */
[----:B------:R-:W-:Y:S02]  /*5520*/  FSEL R212, R212, RZ, P1 ;  /* 0x000000ffd4d47208 */ /* 0x000fe40000800000 */
[C---:B------:R-:W-:Y:S01]  /*5530*/  FSETP.NEU.FTZ.AND P1, PT, R3.reuse, -INF , PT ;  /* 0xff8000000300780b */ /* 0x040fe20003f3d000 */
[----:B------:R-:W-:Y:S01]  /*5540*/  FMUL.FTZ R205, R3, UR4 ;  /* 0x0000000403cd7c20 */ /* 0x000fe20008410000 */
[----:B------:R-:W3:Y:S01]  /*5550*/  LDSM.16.MT88.4 R120, [R193+0x14000] ;  /* 0x01400000c178783b */ /* 0x000ee20000004200 */
[--C-:B------:R-:W-:Y:S01]  /*5560*/  FFMA.FTZ R192, R37, UR4, -R212.reuse ;  /* 0x0000000425c07c23 */ /* 0x100fe200080108d4 */
[--C-:B------:R-:W-:Y:S01]  /*5570*/  FFMA.FTZ R191, R77, UR4, -R212.reuse ;  /* 0x000000044dbf7c23 */ /* 0x100fe200080108d4 */
[--C-:B------:R-:W-:Y:S01]  /*5580*/  FFMA.FTZ R188, R39, UR4, -R212.reuse ;  /* 0x0000000427bc7c23 */ /* 0x100fe200080108d4 */
[----:B------:R-:W-:Y:S01]  /*5590*/  FSEL R205, R205, RZ, P1 ;  /* 0x000000ffcdcd7208 */ /* 0x000fe20000800000 */
[----:B------:R-:W3:Y:S01]  /*55a0*/  LDSM.16.MT88.4 R128, [R197+0x16000] ;  /* 0x01600000c580783b */ /* 0x000ee20000004200 */
[--C-:B------:R-:W-:Y:S01]  /*55b0*/  FFMA.FTZ R187, R25, UR4, -R212.reuse ;  /* 0x0000000419bb7c23 */ /* 0x100fe200080108d4 */
[----:B------:R-:W-:Y:S01]  /*55c0*/  MUFU.EX2 R192, R192 ;  /* 0x000000c000c07308 */ /* 0x000fe20000000800 */
[--C-:B------:R-:W-:Y:S01]  /*55d0*/  FFMA.FTZ R184, R9, UR4, -R212.reuse ;  /* 0x0000000409b87c23 */ /* 0x100fe200080108d4 */
[--C-:B------:R-:W-:Y:S01]  /*55e0*/  FFMA.FTZ R185, R4, UR4, -R205.reuse ;  /* 0x0000000404b97c23 */ /* 0x100fe200080108cd */
[----:B------:R-:W3:Y:S01]  /*55f0*/  LDSM.16.MT88.4 R136, [R195+0x16000] ;  /* 0x01600000c388783b */ /* 0x000ee20000004200 */
[--C-:B------:R-:W-:Y:S01]  /*5600*/  FFMA.FTZ R190, R78, UR4, -R205.reuse ;  /* 0x000000044ebe7c23 */ /* 0x100fe200080108cd */
[--C-:B------:R-:W-:Y:S01]  /*5610*/  FFMA.FTZ R189, R10, UR4, -R205.reuse ;  /* 0x000000040abd7c23 */ /* 0x100fe200080108cd */
[--C-:B------:R-:W-:Y:S01]  /*5620*/  FFMA.FTZ R186, R26, UR4, -R205.reuse ;  /* 0x000000041aba7c23 */ /* 0x100fe200080108cd */
[----:B------:R-:W3:Y:S01]  /*5630*/  LDSM.16.MT88.4 R144, [R194+0x16000] ;  /* 0x01600000c290783b */ /* 0x000ee20000004200 */
[----:B------:R-:W4:Y:S01]  /*5640*/  MUFU.EX2 R191, R191 ;  /* 0x000000bf00bf7308 */ /* 0x000f220000000800 */
[--C-:B------:R-:W-:Y:S01]  /*5650*/  FFMA.FTZ R180, R11, UR4, -R212.reuse ;  /* 0x000000040bb47c23 */ /* 0x100fe200080108d4 */
[--C-:B------:R-:W-:Y:S01]  /*5660*/  FFMA.FTZ R182, R8, UR4, -R205.reuse ;  /* 0x0000000408b67c23 */ /* 0x100fe200080108cd */
[----:B------:R-:W3:Y:S01]  /*5670*/  LDSM.16.MT88.4 R4, [R193+0x16000] ;  /* 0x01600000c104783b */ /* 0x000ee20000004200 */
[----:B------:R-:W-:Y:S01]  /*5680*/  MUFU.EX2 R188, R188 ;  /* 0x000000bc00bc7308 */ /* 0x000fe20000000800 */
[--C-:B------:R-:W-:Y:S01]  /*5690*/  FFMA.FTZ R183, R19, UR4, -R212.reuse ;  /* 0x0000000413b77c23 */ /* 0x100fe200080108d4 */
[--C-:B------:R-:W-:Y:S01]  /*56a0*/  FFMA.FTZ R167, R17, UR4, -R212.reuse ;  /* 0x0000000411a77c23 */ /* 0x100fe200080108d4 */
[----:B------:R-:W3:Y:S01]  /*56b0*/  LDSM.16.MT88.4 R8, [R195+0x10800] ;  /* 0x01080000c308783b */ /* 0x000ee20000004200 */
[----:B------:R-:W5:Y:S01]  /*56c0*/  MUFU.EX2 R187, R187 ;  /* 0x000000bb00bb7308 */ /* 0x000f620000000800 */
[--C-:B------:R-:W-:Y:S01]  /*56d0*/  FFMA.FTZ R181, R20, UR4, -R205.reuse ;  /* 0x0000000414b57c23 */ /* 0x100fe200080108cd */
[--C-:B------:R-:W-:Y:S01]  /*56e0*/  FFMA.FTZ R166, R16, UR4, -R205.reuse ;  /* 0x0000000410a67c23 */ /* 0x100fe200080108cd */
[----:B------:R-:W3:Y:S01]  /*56f0*/  LDSM.16.MT88.4 R12, [R197+0x10800] ;  /* 0x01080000c50c783b */ /* 0x000ee20000004200 */
[----:B------:R-:W-:Y:S01]  /*5700*/  MUFU.EX2 R190, R190 ;  /* 0x000000be00be7308 */ /* 0x000fe20000000800 */
[--C-:B------:R-:W-:Y:S01]  /*5710*/  FFMA.FTZ R165, R18, UR4, -R205.reuse ;  /* 0x0000000412a57c23 */ /* 0x100fe200080108cd */
[----:B----4-:R-:W-:Y:S01]  /*5720*/  F2FP.F16.F32.PACK_AB R148, R191, R192 ;  /* 0x000000c0bf94723e */ /* 0x010fe200000000ff */
[----:B------:R-:W4:Y:S01]  /*5730*/  LDSM.16.MT88.4 R16, [R193+0x10800] ;  /* 0x01080000c110783b */ /* 0x000f220000004200 */
[----:B------:R-:W1:Y:S01]  /*5740*/  MUFU.EX2 R189, R189 ;  /* 0x000000bd00bd7308 */ /* 0x000e620000000800 */
[--C-:B------:R-:W-:Y:S01]  /*5750*/  FFMA.FTZ R196, R201, UR4, -R212.reuse ;  /* 0x00000004c9c47c23 */ /* 0x100fe200080108d4 */
[--C-:B------:R-:W-:Y:S01]  /*5760*/  FFMA.FTZ R201, R199, UR4, -R212.reuse ;  /* 0x00000004c7c97c23 */ /* 0x100fe200080108d4 */
[----:B------:R-:W4:Y:S01]  /*5770*/  LDSM.16.MT88.4 R20, [R194+0x10800] ;  /* 0x01080000c214783b */ /* 0x000f220000004200 */
[----:B------:R-:W-:Y:S01]  /*5780*/  MUFU.EX2 R186, R186 ;  /* 0x000000ba00ba7308 */ /* 0x000fe20000000800 */
[--C-:B------:R-:W-:Y:S01]  /*5790*/  FFMA.FTZ R206, R200, UR4, -R205.reuse ;  /* 0x00000004c8ce7c23 */ /* 0x100fe200080108cd */
[----:B-----5:R-:W-:Y:S01]  /*57a0*/  F2FP.F16.F32.PACK_AB R150, R187, R188 ;  /* 0x000000bcbb96723e */ /* 0x020fe200000000ff */
[----:B------:R-:W-:Y:S01]  /*57b0*/  LDSM.16.MT88.4 R24, [R194+0x14800] ;  /* 0x01480000c218783b */ /* 0x000fe20000004200 */
[----:B------:R-:W5:Y:S01]  /*57c0*/  MUFU.EX2 R185, R185 ;  /* 0x000000b900b97308 */ /* 0x000f620000000800 */
[--C-:B------:R-:W-:Y:S01]  /*57d0*/  FFMA.FTZ R199, R179, UR4, -R212.reuse ;  /* 0x00000004b3c77c23 */ /* 0x100fe200080108d4 */
[--C-:B------:R-:W-:Y:S01]  /*57e0*/  FFMA.FTZ R207, R198, UR4, -R205.reuse ;  /* 0x00000004c6cf7c23 */ /* 0x100fe200080108cd */
[----:B------:R-:W-:Y:S01]  /*57f0*/  LDSM.16.MT88.4 R172, [R195+0x12800] ;  /* 0x01280000c3ac783b */ /* 0x000fe20000004200 */
[----:B------:R-:W-:Y:S01]  /*5800*/  MUFU.EX2 R184, R184 ;  /* 0x000000b800b87308 */ /* 0x000fe20000000800 */
[--C-:B------:R-:W-:Y:S01]  /*5810*/  FFMA.FTZ R200, R178, UR4, -R205.reuse ;  /* 0x00000004b2c87c23 */ /* 0x100fe200080108cd */
[----:B-1----:R-:W-:Y:S01]  /*5820*/  F2FP.F16.F32.PACK_AB R149, R189, R190 ;  /* 0x000000bebd95723e */ /* 0x002fe200000000ff */
[----:B------:R-:W-:Y:S01]  /*5830*/  LDSM.16.MT88.4 R168, [R194+0x12800] ;  /* 0x01280000c2a8783b */ /* 0x000fe20000004200 */
[----:B------:R-:W1:Y:S01]  /*5840*/  MUFU.EX2 R183, R183 ;  /* 0x000000b700b77308 */ /* 0x000e620000000800 */
[--C-:B------:R-:W-:Y:S01]  /*5850*/  FFMA.FTZ R211, R176, UR4, -R205.reuse ;  /* 0x00000004b0d37c23 */ /* 0x100fe200080108cd */
[--C-:B------:R-:W-:Y:S01]  /*5860*/  FFMA.FTZ R177, R177, UR4, -R212.reuse ;  /* 0x00000004b1b17c23 */ /* 0x100fe200080108d4 */
[----:B------:R-:W-:Y:S01]  /*5870*/  LDSM.16.MT88.4 R32, [R197+0x14800] ;  /* 0x01480000c520783b */ /* 0x000fe20000004200 */
[----:B------:R-:W-:Y:S01]  /*5880*/  MUFU.EX2 R180, R180 ;  /* 0x000000b400b47308 */ /* 0x000fe20000000800 */
[----:B------:R-:W-:Y:S01]  /*5890*/  FFMA.FTZ R237, R208, UR4, -R212 ;  /* 0x00000004d0ed7c23 */ /* 0x000fe200080108d4 */
[----:B-----5:R-:W-:Y:S01]  /*58a0*/  F2FP.F16.F32.PACK_AB R151, R185, R186 ;  /* 0x000000bab997723e */ /* 0x020fe200000000ff */
[----:B------:R-:W-:Y:S01]  /*58b0*/  LDSM.16.MT88.4 R28, [R195+0x14800] ;  /* 0x01480000c31c783b */ /* 0x000fe20000004200 */
[----:B------:R-:W-:Y:S01]  /*58c0*/  MUFU.EX2 R167, R167 ;  /* 0x000000a700a77308 */ /* 0x000fe20000000800 */
[--C-:B------:R-:W-:Y:S01]  /*58d0*/  FFMA.FTZ R204, R204, UR4, -R205.reuse ;  /* 0x00000004cccc7c23 */ /* 0x100fe200080108cd */
[--C-:B------:R-:W-:Y:S01]  /*58e0*/  FFMA.FTZ R235, R202, UR4, -R205.reuse ;  /* 0x00000004caeb7c23 */ /* 0x100fe200080108cd */
[----:B------:R-:W-:Y:S01]  /*58f0*/  FFMA.FTZ R203, R203, UR4, -R205 ;  /* 0x00000004cbcb7c23 */ /* 0x000fe200080108cd */
[----:B------:R-:W-:Y:S01]  /*5900*/  MUFU.EX2 R182, R182 ;  /* 0x000000b600b67308 */ /* 0x000fe20000000800 */
[C---:B------:R-:W-:Y:S01]  /*5910*/  HMMA.16816.F32 R36, R148.reuse, R40, RZ ;  /* 0x000000289424723c */ /* 0x040fe200000018ff */
[----:B------:R-:W-:Y:S01]  /*5920*/  FADD.FTZ R191, R192, R191 ;  /* 0x000000bfc0bf7221 */ /* 0x000fe20000010000 */
[----:B------:R-:W-:Y:S01]  /*5930*/  FADD.FTZ R189, R190, R189 ;  /* 0x000000bdbebd7221 */ /* 0x000fe20000010000 */
[----:B------:R-:W5:Y:S02]  /*5940*/  MUFU.EX2 R181, R181 ;  /* 0x000000b500b57308 */ /* 0x000f640000000800 */
[----:B------:R-:W-:Y:S01]  /*5950*/  FADD.FTZ R188, R188, R191 ;  /* 0x000000bfbcbc7221 */ /* 0x000fe20000010000 */
[----:B------:R-:W-:Y:S01]  /*5960*/  FADD.FTZ R186, R186, R189 ;  /* 0x000000bdbaba7221 */ /* 0x000fe20000010000 */
[----:B------:R-:W-:Y:S01]  /*5970*/  MUFU.EX2 R166, R166 ;  /* 0x000000a600a67308 */ /* 0x000fe20000000800 */
[C---:B------:R-:W-:Y:S01]  /*5980*/  HMMA.16816.F32 R40, R148.reuse, R42, RZ ;  /* 0x0000002a9428723c */ /* 0x040fe200000018ff */
[----:B------:R-:W-:Y:S01]  /*5990*/  FADD.FTZ R187, R187, R188 ;  /* 0x000000bcbbbb7221 */ /* 0x000fe20000010000 */
[----:B------:R-:W-:Y:S01]  /*59a0*/  FADD.FTZ R185, R185, R186 ;  /* 0x000000bab9b97221 */ /* 0x000fe20000010000 */
[----:B------:R-:W4:Y:S04]  /*59b0*/  MUFU.EX2 R165, R165 ;  /* 0x000000a500a57308 */ /* 0x000f280000000800 */
[----:B------:R-:W-:Y:S01]  /*59c0*/  MUFU.EX2 R196, R196 ;  /* 0x000000c400c47308 */ /* 0x000fe20000000800 */
[C---:B------:R-:W-:Y:S03]  /*59d0*/  HMMA.16816.F32 R160, R148.reuse, R156, RZ ;  /* 0x0000009c94a0723c */ /* 0x040fe600000018ff */
[----:B------:R-:W4:Y:S04]  /*59e0*/  MUFU.EX2 R201, R201 ;  /* 0x000000c900c97308 */ /* 0x000f280000000800 */
[----:B------:R-:W-:Y:S01]  /*59f0*/  MUFU.EX2 R199, R199 ;  /* 0x000000c700c77308 */ /* 0x000fe20000000800 */
[C---:B------:R-:W-:Y:S03]  /*5a00*/  HMMA.16816.F32 R44, R148.reuse, R48, RZ ;  /* 0x00000030942c723c */ /* 0x040fe600000018ff */
[----:B------:R2:W-:Y:S04]  /*5a10*/  MUFU.EX2 R198, R177 ;  /* 0x000000b100c67308 */ /* 0x0005e80000000800 */
[----:B------:R-:W-:Y:S01]  /*5a20*/  MUFU.EX2 R207, R207 ;  /* 0x000000cf00cf7308 */ /* 0x000fe20000000800 */
[C---:B------:R-:W-:Y:S03]  /*5a30*/  HMMA.16816.F32 R52, R148.reuse, R56, RZ ;  /* 0x000000389434723c */ /* 0x040fe600000018ff */
[----:B------:R-:W4:Y:S04]  /*5a40*/  MUFU.EX2 R206, R206 ;  /* 0x000000ce00ce7308 */ /* 0x000f280000000800 */
[----:B------:R-:W-:Y:S01]  /*5a50*/  MUFU.EX2 R200, R200 ;  /* 0x000000c800c87308 */ /* 0x000fe20000000800 */
[C---:B------:R-:W-:Y:S01]  /*5a60*/  HMMA.16816.F32 R60, R148.reuse, R64, RZ ;  /* 0x00000040943c723c */ /* 0x040fe200000018ff */
[----:B--2---:R-:W-:Y:S02]  /*5a70*/  LDSM.16.MT88.4 R176, [R197+0x13000] ;  /* 0x01300000c5b0783b */ /* 0x004fe40000004200 */
[----:B------:R-:W2:Y:S04]  /*5a80*/  MUFU.EX2 R211, R211 ;  /* 0x000000d300d37308 */ /* 0x000ea80000000800 */
[----:B------:R-:W-:Y:S01]  /*5a90*/  MUFU.EX2 R237, R237 ;  /* 0x000000ed00ed7308 */ /* 0x000fe20000000800 */
[C---:B------:R-:W-:Y:S03]  /*5aa0*/  HMMA.16816.F32 R68, R148.reuse, R72, RZ ;  /* 0x000000489444723c */ /* 0x040fe600000018ff */
[----:B------:R-:W-:Y:S04]  /*5ab0*/  MUFU.EX2 R204, R204 ;  /* 0x000000cc00cc7308 */ /* 0x000fe80000000800 */
[----:B------:R-:W-:Y:S01]  /*5ac0*/  MUFU.EX2 R202, R203 ;  /* 0x000000cb00ca7308 */ /* 0x000fe20000000800 */
[C---:B------:R-:W-:Y:S03]  /*5ad0*/  HMMA.16816.F32 R76, R148.reuse, R80, RZ ;  /* 0x00000050944c723c */ /* 0x040fe600000018ff */
[----:B------:R-:W-:Y:S05]  /*5ae0*/  MUFU.EX2 R235, R235 ;  /* 0x000000eb00eb7308 */ /* 0x000fea0000000800 */
[C---:B------:R-:W-:Y:S08]  /*5af0*/  HMMA.16816.F32 R84, R148.reuse, R88, RZ ;  /* 0x000000589454723c */ /* 0x040ff000000018ff */
[C---:B------:R-:W-:Y:S08]  /*5b00*/  HMMA.16816.F32 R92, R148.reuse, R96, RZ ;  /* 0x00000060945c723c */ /* 0x040ff000000018ff */
[C---:B------:R-:W-:Y:S08]  /*5b10*/  HMMA.16816.F32 R100, R148.reuse, R104, RZ ;  /* 0x000000689464723c */ /* 0x040ff000000018ff */
[C---:B---3--:R-:W-:Y:S08]  /*5b20*/  HMMA.16816.F32 R108, R148.reuse, R112, RZ ;  /* 0x00000070946c723c */ /* 0x048ff000000018ff */
        /* <DEDUP_REMOVED lines=19> */
[----:B-1----:R-:W-:Y:S01]  /*5c60*/  F2FP.F16.F32.PACK_AB R4, R183, R184 ;  /* 0x000000b8b704723e */ /* 0x002fe200000000ff */
[----:B------:R-:W-:Y:S01]  /*5c70*/  FADD.FTZ R184, R184, R187 ;  /* 0x000000bbb8b87221 */ /* 0x000fe20000010000 */
[----:B-----5:R-:W-:Y:S01]  /*5c80*/  F2FP.F16.F32.PACK_AB R5, R181, R182 ;  /* 0x000000b6b505723e */ /* 0x020fe200000000ff */
[----:B------:R-:W-:-:S02]  /*5c90*/  FADD.FTZ R182, R182, R185 ;  /* 0x000000b9b6b67221 */ /* 0x000fc40000010000 */
[----:B------:R-:W-:Y:S02]  /*5ca0*/  FADD.FTZ R183, R183, R184 ;  /* 0x000000b8b7b77221 */ /* 0x000fe40000010000 */
[----:B------:R-:W-:Y:S01]  /*5cb0*/  HMMA.16816.F32 R148, R148, R6, RZ ;  /* 0x000000069494723c */ /* 0x000fe200000018ff */
[----:B------:R-:W-:Y:S01]  /*5cc0*/  F2FP.F16.F32.PACK_AB R6, R167, R180 ;  /* 0x000000b4a706723e */ /* 0x000fe200000000ff */
[----:B------:R-:W-:Y:S01]  /*5cd0*/  FADD.FTZ R181, R181, R182 ;  /* 0x000000b6b5b57221 */ /* 0x000fe20000010000 */
[----:B----4-:R-:W-:Y:S01]  /*5ce0*/  F2FP.F16.F32.PACK_AB R7, R165, R166 ;  /* 0x000000a6a507723e */ /* 0x010fe200000000ff */
[----:B------:R-:W-:-:S04]  /*5cf0*/  FADD.FTZ R180, R180, R183 ;  /* 0x000000b7b4b47221 */ /* 0x000fc80000010000 */
[----:B------:R-:W-:Y:S02]  /*5d00*/  FADD.FTZ R167, R167, R180 ;  /* 0x000000b4a7a77221 */ /* 0x000fe40000010000 */
[C---:B------:R-:W-:Y:S08]  /*5d10*/  HMMA.16816.F32 R36, R4.reuse, R8, R36 ;  /* 0x000000080424723c */ /* 0x040ff00000001824 */
[C---:B------:R-:W-:Y:S01]  /*5d20*/  HMMA.16816.F32 R40, R4.reuse, R10, R40 ;  /* 0x0000000a0428723c */ /* 0x040fe20000001828 */
[----:B------:R-:W1:Y:S07]  /*5d30*/  LDSM.16.MT88.4 R8, [R193+0x12800] ;  /* 0x01280000c108783b */ /* 0x000e6e0000004200 */
[C---:B------:R-:W-:Y:S08]  /*5d40*/  HMMA.16816.F32 R160, R4.reuse, R12, R160 ;  /* 0x0000000c04a0723c */ /* 0x040ff000000018a0 */
[C---:B------:R-:W-:Y:S01]  /*5d50*/  HMMA.16816.F32 R156, R4.reuse, R14, R156 ;  /* 0x0000000e049c723c */ /* 0x040fe2000000189c */
[----:B------:R-:W3:Y:S07]  /*5d60*/  LDSM.16.MT88.4 R12, [R197+0x12800] ;  /* 0x01280000c50c783b */ /* 0x000eee0000004200 */
[C---:B------:R-:W-:Y:S08]  /*5d70*/  HMMA.16816.F32 R52, R4.reuse, R16, R52 ;  /* 0x000000100434723c */ /* 0x040ff00000001834 */
[C---:B------:R-:W-:Y:S01]  /*5d80*/  HMMA.16816.F32 R56, R4.reuse, R18, R56 ;  /* 0x000000120438723c */ /* 0x040fe20000001838 */
[----:B------:R-:W4:Y:S07]  /*5d90*/  LDSM.16.MT88.4 R16, [R197+0x16800] ;  /* 0x01680000c510783b */ /* 0x000f2e0000004200 */
[C---:B------:R-:W-:Y:S08]  /*5da0*/  HMMA.16816.F32 R44, R4.reuse, R20, R44 ;  /* 0x00000014042c723c */ /* 0x040ff0000000182c */
[C---:B-1----:R-:W-:Y:S08]  /*5db0*/  HMMA.16816.F32 R84, R4.reuse, R8, R84 ;  /* 0x000000080454723c */ /* 0x042ff00000001854 */
[C---:B------:R-:W-:Y:S01]  /*5dc0*/  HMMA.16816.F32 R88, R4.reuse, R10, R88 ;  /* 0x0000000a0458723c */ /* 0x040fe20000001858 */
[----:B------:R-:W1:Y:S07]  /*5dd0*/  LDSM.16.MT88.4 R8, [R194+0x16800] ;  /* 0x01680000c208783b */ /* 0x000e6e0000004200 */
[C---:B------:R-:W-:Y:S01]  /*5de0*/  HMMA.16816.F32 R48, R4.reuse, R22, R48 ;  /* 0x000000160430723c */ /* 0x040fe20000001830 */
[----:B------:R-:W5:Y:S07]  /*5df0*/  LDSM.16.MT88.4 R20, [R193+0x14800] ;  /* 0x01480000c114783b */ /* 0x000f6e0000004200 */
[C---:B---3--:R-:W-:Y:S08]  /*5e00*/  HMMA.16816.F32 R60, R4.reuse, R12, R60 ;  /* 0x0000000c043c723c */ /* 0x048ff0000000183c */
[C---:B------:R-:W-:Y:S01]  /*5e10*/  HMMA.16816.F32 R64, R4.reuse, R14, R64 ;  /* 0x0000000e0440723c */ /* 0x040fe20000001840 */
[----:B------:R-:W3:Y:S07]  /*5e20*/  LDSM.16.MT88.4 R12, [R195+0x16800] ;  /* 0x01680000c30c783b */ /* 0x000eee0000004200 */
[C---:B------:R-:W-:Y:S08]  /*5e30*/  HMMA.16816.F32 R108, R4.reuse, R24, R108 ;  /* 0x00000018046c723c */ /* 0x040ff0000000186c */
[C---:B------:R-:W-:Y:S01]  /*5e40*/  HMMA.16816.F32 R112, R4.reuse, R26, R112 ;  /* 0x0000001a0470723c */ /* 0x040fe20000001870 */
[----:B------:R-:W2:Y:S07]  /*5e50*/  LDSM.16.MT88.4 R24, [R193+0x16800] ;  /* 0x01680000c118783b */ /* 0x000eae0000004200 */
[C---:B----4-:R-:W-:Y:S08]  /*5e60*/  HMMA.16816.F32 R124, R4.reuse, R16, R124 ;  /* 0x00000010047c723c */ /* 0x050ff0000000187c */
[C---:B------:R-:W-:Y:S01]  /*5e70*/  HMMA.16816.F32 R128, R4.reuse, R18, R128 ;  /* 0x000000120480723c */ /* 0x040fe20000001880 */
[----:B------:R-:W4:Y:S07]  /*5e80*/  LDSM.16.MT88.4 R16, [R195+0x11000] ;  /* 0x01100000c310783b */ /* 0x000f2e0000004200 */
        /* <DEDUP_REMOVED lines=15> */
[C---:B-----5:R-:W-:Y:S08]  /*5f80*/  HMMA.16816.F32 R116, R4.reuse, R20, R116 ;  /* 0x000000140474723c */ /* 0x060ff00000001874 */
[C---:B------:R-:W-:Y:S01]  /*5f90*/  HMMA.16816.F32 R120, R4.reuse, R22, R120 ;  /* 0x000000160478723c */ /* 0x040fe20000001878 */
[----:B------:R-:W-:Y:S07]  /*5fa0*/  LDSM.16.MT88.4 R20, [R197+0x11000] ;  /* 0x01100000c514783b */ /* 0x000fee0000004200 */
[C---:B---3--:R-:W-:Y:S08]  /*5fb0*/  HMMA.16816.F32 R132, R4.reuse, R12, R132 ;  /* 0x0000000c0484723c */ /* 0x048ff00000001884 */
[C---:B------:R-:W-:Y:S01]  /*5fc0*/  HMMA.16816.F32 R136, R4.reuse, R14, R136 ;  /* 0x0000000e0488723c */ /* 0x040fe20000001888 */
[----:B------:R-:W3:Y:S07]  /*5fd0*/  LDSM.16.MT88.4 R12, [R194+0x11000] ;  /* 0x01100000c20c783b */ /* 0x000eee0000004200 */
[C---:B--2---:R-:W-:Y:S08]  /*5fe0*/  HMMA.16816.F32 R152, R4.reuse, R24, R152 ;  /* 0x000000180498723c */ /* 0x044ff00000001898 */
[----:B------:R-:W-:Y:S01]  /*5ff0*/  HMMA.16816.F32 R148, R4, R26, R148 ;  /* 0x0000001a0494723c */ /* 0x000fe20000001894 */
[----:B------:R-:W-:Y:S01]  /*6000*/  F2FP.F16.F32.PACK_AB R4, R201, R196 ;  /* 0x000000c4c904723e */ /* 0x000fe200000000ff */
[----:B------:R-:W-:Y:S01]  /*6010*/  LDSM.16.MT88.4 R24, [R194+0x15000] ;  /* 0x01500000c218783b */ /* 0x000fe20000004200 */
[----:B------:R-:W-:Y:S01]  /*6020*/  F2FP.F16.F32.PACK_AB R5, R206, R207 ;  /* 0x000000cfce05723e */ /* 0x000fe200000000ff */
[----:B------:R-:W-:Y:S01]  /*6030*/  FADD.FTZ R196, R196, R167 ;  /* 0x000000a7c4c47221 */ /* 0x000fe20000010000 */
[----:B------:R-:W-:-:S02]  /*6040*/  F2FP.F16.F32.PACK_AB R6, R198, R199 ;  /* 0x000000c7c606723e */ /* 0x000fc400000000ff */
[----:B------:R-:W-:-:S07]  /*6050*/  F2FP.F16.F32.PACK_AB R7, R211, R200 ;  /* 0x000000c8d307723e */ /* 0x000fce00000000ff */
[C---:B----4-:R-:W-:Y:S08]  /*6060*/  HMMA.16816.F32 R36, R4.reuse, R16, R36 ;  /* 0x000000100424723c */ /* 0x050ff00000001824 */
[C---:B------:R-:W-:Y:S01]  /*6070*/  HMMA.16816.F32 R40, R4.reuse, R18, R40 ;  /* 0x000000120428723c */ /* 0x040fe20000001828 */
[----:B------:R-:W2:Y:S07]  /*6080*/  LDSM.16.MT88.4 R16, [R193+0x13000] ;  /* 0x01300000c110783b */ /* 0x000eae0000004200 */
[C---:B-1----:R-:W-:Y:S08]  /*6090*/  HMMA.16816.F32 R52, R4.reuse, R8, R52 ;  /* 0x000000080434723c */ /* 0x042ff00000001834 */
[C---:B------:R-:W-:Y:S01]  /*60a0*/  HMMA.16816.F32 R56, R4.reuse, R10, R56 ;  /* 0x0000000a0438723c */ /* 0x040fe20000001838 */
[----:B------:R-:W1:Y:S07]  /*60b0*/  LDSM.16.MT88.4 R8, [R195+0x17000] ;  /* 0x01700000c308783b */ /* 0x000e6e0000004200 */
[C---:B---3--:R-:W-:Y:S08]  /*60c0*/  HMMA.16816.F32 R44, R4.reuse, R12, R44 ;  /* 0x0000000c042c723c */ /* 0x048ff0000000182c */
[C---:B------:R-:W-:Y:S01]  /*60d0*/  HMMA.16816.F32 R48, R4.reuse, R14, R48 ;  /* 0x0000000e0430723c */ /* 0x040fe20000001830 */
[----:B------:R-:W3:Y:S07]  /*60e0*/  LDSM.16.MT88.4 R12, [R197+0x17000] ;  /* 0x01700000c50c783b */ /* 0x000eee0000004200 */
[C---:B------:R-:W-:Y:S08]  /*60f0*/  HMMA.16816.F32 R160, R4.reuse, R20, R160 ;  /* 0x0000001404a0723c */ /* 0x040ff000000018a0 */
[C---:B--2---:R-:W-:Y:S08]  /*6100*/  HMMA.16816.F32 R84, R4.reuse, R16, R84 ;  /* 0x000000100454723c */ /* 0x044ff00000001854 */
[C---:B------:R-:W-:Y:S01]  /*6110*/  HMMA.16816.F32 R88, R4.reuse, R18, R88 ;  /* 0x000000120458723c */ /* 0x040fe20000001858 */
[----:B------:R-:W2:Y:S07]  /*6120*/  LDSM.16.MT88.4 R16, [R194+0x17000] ;  /* 0x01700000c210783b */ /* 0x000eae0000004200 */
[C---:B------:R-:W-:Y:S01]  /*6130*/  HMMA.16816.F32 R156, R4.reuse, R22, R156 ;  /* 0x00000016049c723c */ /* 0x040fe2000000189c */
[----:B------:R-:W4:Y:S07]  /*6140*/  LDSM.16.MT88.4 R20, [R193+0x15000] ;  /* 0x01500000c114783b */ /* 0x000f2e0000004200 */
[C---:B------:R-:W-:Y:S08]  /*6150*/  HMMA.16816.F32 R108, R4.reuse, R24, R108 ;  /* 0x00000018046c723c */ /* 0x040ff0000000186c */
[C---:B------:R-:W-:Y:S01]  /*6160*/  HMMA.16816.F32 R112, R4.reuse, R26, R112 ;  /* 0x0000001a0470723c */ /* 0x040fe20000001870 */
[----:B------:R-:W5:Y:S07]  /*6170*/  LDSM.16.MT88.4 R24, [R193+0x17000] ;  /* 0x01700000c118783b */ /* 0x000f6e0000004200 */
[C---:B-1----:R-:W-:Y:S08]  /*6180*/  HMMA.16816.F32 R132, R4.reuse, R8, R132 ;  /* 0x000000080484723c */ /* 0x042ff00000001884 */
[C---:B------:R-:W-:Y:S01]  /*6190*/  HMMA.16816.F32 R136, R4.reuse, R10, R136 ;  /* 0x0000000a0488723c */ /* 0x040fe20000001888 */
[----:B------:R-:W1:Y:S07]  /*61a0*/  LDSM.16.MT88.4 R8, [R197+0x13800] ;  /* 0x01380000c508783b */ /* 0x000e6e0000004200 */
[----:B------:R-:W-:Y:S01]  /*61b0*/  HMMA.16816.F32 R60, R4, R176, R60 ;  /* 0x000000b0043c723c */ /* 0x000fe2000000183c */
[--C-:B------:R-:W-:Y:S01]  /*61c0*/  FFMA.FTZ R176, R219, UR4, -R212.reuse ;  /* 0x00000004dbb07c23 */ /* 0x100fe200080108d4 */
[----:B------:R-:W-:-:S05]  /*61d0*/  FFMA.FTZ R177, R213, UR4, -R212 ;  /* 0x00000004d5b17c23 */ /* 0x000fca00080108d4 */
[----:B------:R-:W-:Y:S01]  /*61e0*/  MUFU.EX2 R176, R176 ;  /* 0x000000b000b07308 */ /* 0x000fe20000000800 */
[C---:B------:R-:W-:Y:S01]  /*61f0*/  HMMA.16816.F32 R64, R4.reuse, R178, R64 ;  /* 0x000000b20440723c */ /* 0x040fe20000001840 */
[----:B------:R-:W-:Y:S01]  /*6200*/  FFMA.FTZ R178, R209, UR4, -R212 ;  /* 0x00000004d1b27c23 */ /* 0x000fe200080108d4 */
[----:B------:R-:W-:Y:S01]  /*6210*/  FFMA.FTZ R179, R210, UR4, -R205 ;  /* 0x00000004d2b37c23 */ /* 0x000fe200080108cd */
[----:B------:R-:W1:Y:S04]  /*6220*/  MUFU.EX2 R177, R177 ;  /* 0x000000b100b17308 */ /* 0x000e680000000800 */
[----:B------:R-:W-:Y:S01]  /*6230*/  MUFU.EX2 R178, R178 ;  /* 0x000000b200b27308 */ /* 0x000fe20000000800 */
[C---:B---3--:R-:W-:Y:S03]  /*6240*/  HMMA.16816.F32 R124, R4.reuse, R12, R124 ;  /* 0x0000000c047c723c */ /* 0x048fe6000000187c */
[----:B------:R-:W3:Y:S05]  /*6250*/  MUFU.EX2 R179, R179 ;  /* 0x000000b300b37308 */ /* 0x000eea0000000800 */
[C---:B------:R-:W-:Y:S01]  /*6260*/  HMMA.16816.F32 R128, R4.reuse, R14, R128 ;  /* 0x0000000e0480723c */ /* 0x040fe20000001880 */
[----:B------:R-:W3:Y:S07]  /*6270*/  LDSM.16.MT88.4 R12, [R197+0x11800] ;  /* 0x01180000c50c783b */ /* 0x000eee0000004200 */
[C---:B--2---:R-:W-:Y:S08]  /*6280*/  HMMA.16816.F32 R140, R4.reuse, R16, R140 ;  /* 0x00000010048c723c */ /* 0x044ff0000000188c */
[C---:B------:R-:W-:Y:S01]  /*6290*/  HMMA.16816.F32 R144, R4.reuse, R18, R144 ;  /* 0x000000120490723c */ /* 0x040fe20000001890 */
[----:B------:R-:W2:Y:S07]  /*62a0*/  LDSM.16.MT88.4 R16, [R197+0x17800] ;  /* 0x01780000c510783b */ /* 0x000eae0000004200 */
        /* <DEDUP_REMOVED lines=14> */
[----:B------:R-:W4:Y:S07]  /*6390*/  LDSM.16.MT88.4 R20, [R197+0x15800] ;  /* 0x01580000c514783b */ /* 0x000f2e0000004200 */
[C---:B-----5:R-:W-:Y:S08]  /*63a0*/  HMMA.16816.F32 R152, R4.reuse, R24, R152 ;  /* 0x000000180498723c */ /* 0x060ff00000001898 */
[----:B------:R-:W-:Y:S01]  /*63b0*/  HMMA.16816.F32 R148, R4, R26, R148 ;  /* 0x0000001a0494723c */ /* 0x000fe20000001894 */
[----:B-1----:R-:W-:Y:S01]  /*63c0*/  F2FP.F16.F32.PACK_AB R4, R177, R176 ;  /* 0x000000b0b104723e */ /* 0x002fe200000000ff */
[----:B------:R-:W-:Y:S01]  /*63d0*/  LDSM.16.MT88.4 R24, [R194+0x15800] ;  /* 0x01580000c218783b */ /* 0x000fe20000004200 */
[----:B---3--:R-:W-:-:S02]  /*63e0*/  F2FP.F16.F32.PACK_AB R5, R204, R179 ;  /* 0x000000b3cc05723e */ /* 0x008fc400000000ff */
[----:B------:R-:W-:Y:S02]  /*63f0*/  F2FP.F16.F32.PACK_AB R6, R237, R178 ;  /* 0x000000b2ed06723e */ /* 0x000fe400000000ff */
[----:B------:R-:W-:-:S07]  /*6400*/  F2FP.F16.F32.PACK_AB R7, R235, R202 ;  /* 0x000000caeb07723e */ /* 0x000fce00000000ff */
[C---:B------:R-:W-:Y:S08]  /*6410*/  HMMA.16816.F32 R60, R4.reuse, R8, R60 ;  /* 0x00000008043c723c */ /* 0x040ff0000000183c */
        /* <DEDUP_REMOVED lines=8> */
[C---:B----4-:R-:W-:Y:S08]  /*64a0*/  HMMA.16816.F32 R92, R4.reuse, R20, R92 ;  /* 0x00000014045c723c */ /* 0x050ff0000000185c */
[C---:B-1----:R-:W-:Y:S08]  /*64b0*/  HMMA.16816.F32 R44, R4.reuse, R8, R44 ;  /* 0x00000008042c723c */ /* 0x042ff0000000182c */
[C---:B------:R-:W-:Y:S01]  /*64c0*/  HMMA.16816.F32 R48, R4.reuse, R10, R48 ;  /* 0x0000000a0430723c */ /* 0x040fe20000001830 */
[----:B------:R-:W1:Y:S07]  /*64d0*/  LDSM.16.MT88.4 R8, [R193+0x15800] ;  /* 0x01580000c108783b */ /* 0x000e6e0000004200 */
[C---:B------:R-:W-:Y:S01]  /*64e0*/  HMMA.16816.F32 R96, R4.reuse, R22, R96 ;  /* 0x000000160460723c */ /* 0x040fe20000001860 */
[----:B------:R-:W4:Y:S07]  /*64f0*/  LDSM.16.MT88.4 R20, [R194+0x17800] ;  /* 0x01780000c214783b */ /* 0x000f2e0000004200 */
[C---:B---3--:R-:W-:Y:S08]  /*6500*/  HMMA.16816.F32 R36, R4.reuse, R12, R36 ;  /* 0x0000000c0424723c */ /* 0x048ff00000001824 */
[C---:B------:R-:W-:Y:S01]  /*6510*/  HMMA.16816.F32 R40, R4.reuse, R14, R40 ;  /* 0x0000000e0428723c */ /* 0x040fe20000001828 */
[----:B------:R-:W3:Y:S07]  /*6520*/  LDSM.16.MT88.4 R12, [R193+0x13800] ;  /* 0x01380000c10c783b */ /* 0x000eee0000004200 */
[C---:B--2---:R-:W-:Y:S08]  /*6530*/  HMMA.16816.F32 R52, R4.reuse, R16, R52 ;  /* 0x000000100434723c */ /* 0x044ff00000001834 */
[C---:B------:R-:W-:Y:S01]  /*6540*/  HMMA.16816.F32 R56, R4.reuse, R18, R56 ;  /* 0x000000120438723c */ /* 0x040fe20000001838 */
[----:B------:R-:W2:Y:S07]  /*6550*/  LDSM.16.MT88.4 R16, [R193+0x17800] ;  /* 0x01780000c110783b */ /* 0x000eae0000004200 */
[----:B-1----:R-:W-:Y:S01]  /*6560*/  HMMA.16816.F32 R116, R4, R8, R116 ;  /* 0x000000080474723c */ /* 0x002fe20000001874 */
        /* <DEDUP_REMOVED lines=20> */
[----:B------:R-:W-:-:S03]  /*66b0*/  FADD.FTZ R235, R235, R202 ;  /* 0x000000caebeb7221 */ /* 0x000fc60000010000 */
        /* <DEDUP_REMOVED lines=11> */
[C---:B--2---:R-:W-:Y:S08]  /*6770*/  HMMA.16816.F32 R152, R4.reuse, R16, R152 ;  /* 0x000000100498723c */ /* 0x044ff00000001898 */
[----:B------:R-:W-:Y:S01]  /*6780*/  HMMA.16816.F32 R148, R4, R18, R148 ;  /* 0x000000120494723c */ /* 0x000fe20000001894 */
[----:B------:R-:W-:-:S04]  /*6790*/  NOP ;  /* 0x0000000000007918 */ /* 0x000fc80000000000 */
[----:B------:R-:W-:-:S15]  /*67a0*/  BRA.U !UP1, `(.L_x_83) ;  /* 0x0000003909e47547 */ /* 0x000fde000b800000 */
[----:B------:R-:W-:Y:S01]  /*67b0*/  SHF.R.U32.HI R5, RZ, 0x1, R214 ;  /* 0x00000001ff057819 */ /* 0x000fe200000116d6 */
[----:B------:R-:W1:Y:S01]  /*67c0*/  S2UR UR6, SR_CgaCtaId ;  /* 0x00000000000679c3 */ /* 0x000e620000008800 */
[----:B------:R-:W2:Y:S01]  /*67d0*/  S2R R214, SR_TID.X ;  /* 0x0000000000d67919 */ /* 0x000ea20000002100 */
[----:B------:R-:W3:Y:S01]  /*67e0*/  LDCU UR4, c[0x0][0x440] ;  /* 0x00008800ff0477ac */ /* 0x000ee20008000800 */
[----:B------:R-:W-:Y:S01]  /*67f0*/  LOP3.LUT R5, R0, 0x8, R5, 0x78, !PT ;  /* 0x0000000800057812 */ /* 0x000fe200078e7805 */
[----:B------:R-:W-:Y:S02]  /*6800*/  IMAD.MOV.U32 R212, RZ, RZ, 0x20 ;  /* 0x00000020ffd47424 */ /* 0x000fe400078e00ff */
[----:B------:R-:W-:Y:S01]  /*6810*/  IMAD.MOV.U32 R208, RZ, RZ, 0x20 ;  /* 0x00000020ffd07424 */ /* 0x000fe200078e00ff */
[----:B------:R-:W-:Y:S01]  /*6820*/  LOP3.LUT R213, R5, 0x200, R2, 0xf8, !PT ;  /* 0x0000020005d57812 */ /* 0x000fe200078ef802 */
[----:B------:R-:W4:Y:S01]  /*6830*/  LDC.64 R222, c[0x0][0x3c0] ;  /* 0x0000f000ffde7b82 */ /* 0x000f220000000a00 */
[----:B------:R-:W-:Y:S01]  /*6840*/  SEL R212, R212, 0xffffffe0, !P2 ;  /* 0xffffffe0d4d47807 */ /* 0x000fe20005000000 */
[----:B------:R-:W-:Y:S01]  /*6850*/  IMAD.MOV.U32 R0, RZ, RZ, R3 ;  /* 0x000000ffff007224 */ /* 0x000fe200078e0003 */
[----:B------:R-:W-:Y:S01]  /*6860*/  LEA R213, R213, UR5, 0x1 ;  /* 0x00000005d5d57c11 */ /* 0x000fe2000f8e08ff */
[----:B------:R-:W-:Y:S01]  /*6870*/  IMAD.MOV.U32 R165, RZ, RZ, R164 ;  /* 0x000000ffffa57224 */ /* 0x000fe200078e00a4 */
[----:B------:R-:W-:Y:S01]  /*6880*/  UMOV UR7, 0x400 ;  /* 0x0000040000077882 */ /* 0x000fe20000000000 */
[----:B------:R-:W-:Y:S01]  /*6890*/  IMAD.MOV.U32 R211, RZ, RZ, 0x40 ;  /* 0x00000040ffd37424 */ /* 0x000fe200078e00ff */
[----:B------:R-:W-:Y:S01]  /*68a0*/  ULEA.HI.SX32 UR19, UR19, 0xfffffffe, 0x1a ;  /* 0xfffffffe13137891 */ /* 0x000fe2000f8fd2ff */
[----:B------:R-:W-:Y:S01]  /*68b0*/  IMAD.IADD R212, R212, 0x1, R213 ;  /* 0x00000001d4d47824 */ /* 0x000fe200078e02d5 */
[----:B------:R-:W4:Y:S01]  /*68c0*/  LDCU UR8, c[0x0][0x440] ;  /* 0x00008800ff0877ac */ /* 0x000f220008000800 */
[----:B------:R-:W-:Y:S01]  /*68d0*/  VIADD R230, R213, 0x10000 ;  /* 0x00010000d5e67836 */ /* 0x000fe20000000000 */
[----:B---3--:R-:W-:Y:S01]  /*68e0*/  ISETP.GE.AND P1, PT, R215, UR4, PT ;  /* 0x00000004d7007c0c */ /* 0x008fe2000bf26270 */
[----:B------:R-:W3:Y:S01]  /*68f0*/  LDCU UR4, c[0x0][0x45c] ;  /* 0x00008b80ff0477ac */ /* 0x000ee20008000800 */
[----:B-1----:R-:W-:Y:S01]  /*6900*/  ULEA UR6, UR6, UR7, 0x18 ;  /* 0x0000000706067291 */ /* 0x002fe2000f8ec0ff */
[C---:B--2---:R-:W-:Y:S01]  /*6910*/  IMAD.SHL.U32 R210, R214.reuse, 0x40, RZ ;  /* 0x00000040d6d27824 */ /* 0x044fe200078e00ff */
[C---:B------:R-:W-:Y:S01]  /*6920*/  LOP3.LUT P0, RZ, R214.reuse, 0x2, RZ, 0xc0, !PT ;  /* 0x00000002d6ff7812 */ /* 0x040fe2000780c0ff */
[----:B------:R-:W-:-:S03]  /*6930*/  IMAD.SHL.U32 R224, R214, 0x20, RZ ;  /* 0x00000020d6e07824 */ /* 0x000fc600078e00ff */
[----:B------:R-:W-:Y:S02]  /*6940*/  SEL R208, R208, 0xffffffe0, !P0 ;  /* 0xffffffe0d0d07807 */ /* 0x000fe40004000000 */
[----:B------:R-:W-:Y:S01]  /*6950*/  LOP3.LUT R209, R210, 0x400, RZ, 0xc0, !PT ;  /* 0x00000400d2d17812 */ /* 0x000fe200078ec0ff */
[----:B---3--:R-:W-:Y:S06]  /*6960*/  BRA `(.L_x_84) ;  /* 0x0000000400a87947 */ /* 0x008fec0003800000 */
.L_x_86:
[----:B------:R-:W1:Y:S01]  /*6970*/  LDC.64 R2, c[0x0][0x3b8] ;  /* 0x0000ee00ff027b82 */ /* 0x000e620000000a00 */
[----:B------:R-:W-:Y:S01]  /*6980*/  UIADD3 UR7, UPT, UPT, UR19, -0x1, URZ ;  /* 0xffffffff13077890 */ /* 0x000fe2000fffe0ff */
[----:B------:R-:W-:Y:S04]  /*6990*/  LOP3.LUT R169, R234, 0x1f8, RZ, 0xc0, !PT ;  /* 0x000001f8eaa97812 */ /* 0x000fe800078ec0ff */
[----:B------:R-:W-:Y:S04]  /*69a0*/  LOP3.LUT R169, R169, 0x38, R214, 0x78, !PT ;  /* 0x00000038a9a97812 */ /* 0x000fe800078e78d6 */
[----:B------:R-:W-:Y:S04]  /*69b0*/  LOP3.LUT R169, R169, 0x1e00, R234, 0xf8, !PT ;  /* 0x00001e00a9a97812 */ /* 0x000fe800078ef8ea */
[----:B------:R-:W-:Y:S01]  /*69c0*/  LEA R229, R169, UR5, 0x1 ;  /* 0x00000005a9e57c11 */ /* 0x000fe2000f8e08ff */
[C---:B-1----:R-:W-:Y:S01]  /*69d0*/  IMAD.WIDE.U32 R174, R2.reuse, UR7, RZ ;  /* 0x0000000702ae7c25 */ /* 0x042fe2000f8e00ff */
[C---:B------:R-:W-:Y:S03]  /*69e0*/  SHF.L.U64.HI R166, R2.reuse, 0x4, R3 ;  /* 0x0000000402a67819 */ /* 0x040fe60000010203 */
[----:B------:R-:W-:Y:S01]  /*69f0*/  IMAD.SHL.U32 R170, R2, 0x10, RZ ;  /* 0x0000001002aa7824 */ /* 0x000fe200078e00ff */
[C---:B------:R-:W-:Y:S01]  /*6a00*/  LEA R172, P6, R174.reuse, R228, 0x7 ;  /* 0x000000e4aeac7211 */ /* 0x040fe200078c38ff */
[----:B------:R-:W-:Y:S03]  /*6a10*/  IMAD R173, R3, UR7, R175 ;  /* 0x0000000703ad7c24 */ /* 0x000fe6000f8e02af */
[C---:B------:R-:W-:Y:S04]  /*6a20*/  LEA R171, P5, R174.reuse, R170, 0x6 ;  /* 0x000000aaaeab7211 */ /* 0x040fe800078a30ff */
[C-C-:B------:R-:W-:Y:S02]  /*6a30*/  LEA.HI.X R168, R174.reuse, R166, R173.reuse, 0x6, P5 ;  /* 0x000000a6aea87211 */ /* 0x140fe400028f34ad */
[----:B------:R-:W-:Y:S02]  /*6a40*/  LEA.HI.X R173, R174, R227, R173, 0x7, P6 ;  /* 0x000000e3aead7211 */ /* 0x000fe400030f3cad */
[CC--:B------:R-:W-:Y:S03]  /*6a50*/  LEA R164, P5, R2.reuse, R171.reuse, 0x5 ;  /* 0x000000ab02a47211 */ /* 0x0c0fe600078a28ff */
[----:B------:R-:W-:Y:S01]  /*6a60*/  @!PT LDS RZ, [RZ] ;  /* 0x00000000fffff984 */ /* 0x000fe20000000800 */
[----:B------:R-:W-:Y:S01]  /*6a70*/  @!PT LDS RZ, [RZ] ;  /* 0x00000000fffff984 */ /* 0x000fe20000000800 */
[----:B------:R-:W-:Y:S01]  /*6a80*/  @!PT LDS RZ, [RZ] ;  /* 0x00000000fffff984 */ /* 0x000fe20000000800 */
[----:B------:R1:W-:Y:S01]  /*6a90*/  @!P1 LDGSTS.E.BYPASS.LTC128B.128 [R229+0x8000], desc[UR20][R172.64] ;  /* 0x08000000ace59fae */ /* 0x0003e2000b981a14 */
[----:B------:R-:W-:Y:S02]  /*6aa0*/  LEA.HI.X R3, R2, R168, R3, 0x5, P5 ;  /* 0x000000a802037211 */ /* 0x000fe400028f2c03 */
[----:B------:R-:W-:Y:S01]  /*6ab0*/  IADD3 R2, P5, PT, R170, R171, RZ ;  /* 0x000000abaa027210 */ /* 0x000fe20007fbe0ff */
[----:B------:R1:W-:Y:S01]  /*6ac0*/  @P1 STS.128 [R229+0x8000], RZ ;  /* 0x008000ffe5001388 */ /* 0x0003e20000000c00 */
[CC--:B------:R-:W-:Y:S03]  /*6ad0*/  LEA R170, P6, R171.reuse, R228.reuse, 0x1 ;  /* 0x000000e4abaa7211 */ /* 0x0c0fe600078c08ff */
[----:B------:R-:W-:Y:S01]  /*6ae0*/  @!PT LDS RZ, [RZ] ;  /* 0x00000000fffff984 */ /* 0x000fe20000000800 */
[----:B------:R-:W-:Y:S01]  /*6af0*/  @!PT LDS RZ, [RZ] ;  /* 0x00000000fffff984 */ /* 0x000fe20000000800 */
[----:B------:R-:W-:Y:S01]  /*6b00*/  @!PT LDS RZ, [RZ] ;  /* 0x00000000fffff984 */ /* 0x000fe20000000800 */
[----:B------:R1:W-:Y:S01]  /*6b10*/  @!P4 LDGSTS.E.BYPASS.LTC128B.128 [R229+0xa000], desc[UR20][R172.64+0x80] ;  /* 0x0a000080ace5cfae */ /* 0x0003e2000b981a14 */
[-CC-:B------:R-:W-:Y:S01]  /*6b20*/  LEA.HI.X R171, R171, R227.reuse, R168.reuse, 0x1, P6 ;  /* 0x000000e3abab7211 */ /* 0x180fe200030f0ca8 */
[----:B------:R-:W-:Y:S01]  /*6b30*/  IMAD.X R166, R166, 0x1, R168, P5 ;  /* 0x00000001a6a67824 */ /* 0x000fe200028e06a8 */
[-C--:B------:R-:W-:Y:S01]  /*6b40*/  LEA R174, P6, R2, R228.reuse, 0x1 ;  /* 0x000000e402ae7211 */ /* 0x080fe200078c08ff */
[----:B------:R1:W-:Y:S01]  /*6b50*/  @P4 STS.128 [R229+0xa000], RZ ;  /* 0x00a000ffe5004388 */ /* 0x0003e20000000c00 */
[----:B------:R-:W-:Y:S02]  /*6b60*/  LEA R168, P5, R164, R228, 0x1 ;  /* 0x000000e4a4a87211 */ /* 0x000fe400078a08ff */
[-C--:B------:R-:W-:Y:S01]  /*6b70*/  LEA.HI.X R175, R2, R227.reuse, R166, 0x1, P6 ;  /* 0x000000e302af7211 */ /* 0x080fe200030f0ca6 */
[----:B------:R-:W-:Y:S01]  /*6b80*/  @!PT LDS RZ, [RZ] ;  /* 0x00000000fffff984 */ /* 0x000fe20000000800 */
[----:B------:R-:W-:Y:S01]  /*6b90*/  @!PT LDS RZ, [RZ] ;  /* 0x00000000fffff984 */ /* 0x000fe20000000800 */
[----:B------:R-:W-:Y:S01]  /*6ba0*/  @!PT LDS RZ, [RZ] ;  /* 0x00000000fffff984 */ /* 0x000fe20000000800 */
[----:B------:R1:W-:Y:S01]  /*6bb0*/  @!P3 LDGSTS.E.BYPASS.LTC128B.128 [R229+0xc000], desc[UR20][R172.64+0x100] ;  /* 0x0c000100ace5bfae */ /* 0x0003e2000b981a14 */
[----:B------:R-:W-:Y:S03]  /*6bc0*/  LEA.HI.X R169, R164, R227, R3, 0x1, P5 ;  /* 0x000000e3a4a97211 */ /* 0x000fe600028f0c03 */
        /* <DEDUP_REMOVED lines=66> */
[----:B------:R-:W0:Y:S01]  /*6ff0*/  LDGDEPBAR ;  /* 0x00000000000079af */ /* 0x000e220000000000 */
[----:B------:R-:W-:Y:S05]  /*7000*/  BRA `(.L_x_85) ;  /* 0x0000001400947947 */ /* 0x000fea0003800000 */
.L_x_84:
[----:B------:R-:W-:Y:S04]  /*7010*/  DEPBAR.LE SB0, 0x0 ;  /* 0x000080000000791a */ /* 0x000fe80000000000 */
[----:B------:R-:W-:Y:S01]  /*7020*/  BAR.SYNC.DEFER_BLOCKING 0x0 ;  /* 0x0000000000007b1d */ /* 0x000fe20000010000 */
[----:B------:R-:W-:Y:S01]  /*7030*/  IMAD.SHL.U32 R234, R214, 0x8, RZ ;  /* 0x00000008d6ea7824 */ /* 0x000fe200078e00ff */
[----:B------:R-:W-:Y:S01]  /*7040*/  LOP3.LUT R217, R224, 0x7c00, RZ, 0xc0, !PT ;  /* 0x00007c00e0d97812 */ /* 0x000fe200078ec0ff */
[----:B----4-:R-:W-:Y:S01]  /*7050*/  IMAD.WIDE.U32 R200, R222, UR19, RZ ;  /* 0x00000013dec87c25 */ /* 0x010fe2000f8e00ff */
[----:B------:R-:W-:Y:S01]  /*7060*/  SHF.R.U32.HI R216, RZ, 0x1, R214 ;  /* 0x00000001ffd87819 */ /* 0x000fe200000116d6 */
[----:B------:R-:W-:Y:S01]  /*7070*/  UISETP.NE.AND UP0, UPT, UR19, URZ, UPT ;  /* 0x000000ff1300728c */ /* 0x000fe2000bf05270 */
[----:B------:R-:W-:Y:S01]  /*7080*/  LOP3.LUT R215, R234, 0x38, RZ, 0xc0, !PT ;  /* 0x00000038ead77812 */ /* 0x000fe200078ec0ff */
[----:B------:R-:W-:Y:S01]  /*7090*/  IMAD R164, R223, UR19, R201 ;  /* 0x00000013dfa47c24 */ /* 0x000fe2000f8e02c9 */
[CC--:B------:R-:W-:Y:S01]  /*70a0*/  LEA R240, P0, R200.reuse, R226.reuse, 0x7 ;  /* 0x000000e2c8f07211 */ /* 0x0c0fe200078038ff */
[C---:B------:R-:W-:Y:S01]  /*70b0*/  IMAD.SHL.U32 R167, R200.reuse, 0x40, RZ ;  /* 0x00000040c8a77824 */ /* 0x040fe200078e00ff */
[----:B------:R-:W-:Y:S02]  /*70c0*/  LOP3.LUT R233, R215, 0x40, RZ, 0xfc, !PT ;  /* 0x00000040d7e97812 */ /* 0x000fe400078efcff */
[--C-:B------:R-:W-:Y:S02]  /*70d0*/  LEA.HI.X R241, R200, R225, R164.reuse, 0x7, P0 ;  /* 0x000000e1c8f17211 */ /* 0x100fe400000f3ca4 */
[----:B------:R-:W-:Y:S02]  /*70e0*/  ISETP.GE.AND P4, PT, R233, UR8, PT ;  /* 0x00000008e9007c0c */ /* 0x000fe4000bf86270 */
[C---:B------:R-:W-:Y:S02]  /*70f0*/  LOP3.LUT R232, R215.reuse, 0x80, RZ, 0xfc, !PT ;  /* 0x00000080d7e87812 */ /* 0x040fe400078efcff */
[----:B------:R-:W-:Y:S02]  /*7100*/  LOP3.LUT R231, R215, 0xc0, RZ, 0xfc, !PT ;  /* 0x000000c0d7e77812 */ /* 0x000fe400078efcff */
[----:B------:R-:W-:Y:S02]  /*7110*/  ISETP.GE.AND P3, PT, R232, UR8, PT ;  /* 0x00000008e8007c0c */ /* 0x000fe4000bf66270 */
[----:B------:R-:W-:Y:S01]  /*7120*/  ISETP.GE.AND P2, PT, R231, UR8, PT ;  /* 0x00000008e7007c0c */ /* 0x000fe2000bf46270 */
[----:B------:R-:W-:Y:S01]  /*7130*/  @!PT LDS RZ, [RZ] ;  /* 0x00000000fffff984 */ /* 0x000fe20000000800 */
[----:B------:R-:W-:Y:S01]  /*7140*/  @!PT LDS RZ, [RZ] ;  /* 0x00000000fffff984 */ /* 0x000fe20000000800 */
[----:B------:R-:W-:Y:S01]  /*7150*/  @!PT LDS RZ, [RZ] ;  /* 0x00000000fffff984 */ /* 0x000fe20000000800 */
[----:B------:R-:W-:Y:S01]  /*7160*/  @!P1 LDGSTS.E.BYPASS.LTC128B.128 [R229+0x10000], desc[UR20][R240.64] ;  /* 0x10000000f0e59fae */ /* 0x000fe2000b981a14 */
[----:B------:R-:W-:Y:S01]  /*7170*/  SHF.L.U64.HI R164, R200, 0x6, R164 ;  /* 0x00000006c8a47819 */ /* 0x000fe200000102a4 */
[----:B------:R-:W-:Y:S01]  /*7180*/  UMOV UR5, UR6 ;  /* 0x0000000600057c82 */ /* 0x000fe20008000000 */
[C---:B------:R-:W-:Y:S01]  /*7190*/  LEA R167, P0, R222.reuse, R167, 0x4 ;  /* 0x000000a7dea77211 */ /* 0x040fe200078020ff */
[----:B------:R-:W-:Y:S01]  /*71a0*/  @P1 STS.128 [R229+0x10000], RZ ;  /* 0x010000ffe5001388 */ /* 0x000fe20000000c00 */
[----:B------:R-:W-:Y:S02]  /*71b0*/  ISETP.GE.AND P1, PT, R215, UR8, PT ;  /* 0x00000008d7007c0c */ /* 0x000fe4000bf26270 */
[C---:B------:R-:W-:Y:S01]  /*71c0*/  LEA R238, P6, R167.reuse, R226, 0x1 ;  /* 0x000000e2a7ee7211 */ /* 0x040fe200078c08ff */
[----:B------:R-:W-:Y:S01]  /*71d0*/  @!PT LDS RZ, [RZ] ;  /* 0x00000000fffff984 */ /* 0x000fe20000000800 */
[----:B------:R-:W-:Y:S01]  /*71e0*/  @!PT LDS RZ, [RZ] ;  /* 0x00000000fffff984 */ /* 0x000fe20000000800 */
[----:B------:R-:W-:Y:S01]  /*71f0*/  @!PT LDS RZ, [RZ] ;  /* 0x00000000fffff984 */ /* 0x000fe20000000800 */
[----:B------:R-:W-:Y:S01]  /*7200*/  @!P4 LDGSTS.E.BYPASS.LTC128B.128 [R229+0x12000], desc[UR20][R240.64+0x80] ;  /* 0x12000080f0e5cfae */ /* 0x000fe2000b981a14 */
[C-C-:B------:R-:W-:Y:S02]  /*7210*/  LEA.HI.X R164, R222.reuse, R164, R223.reuse, 0x4, P0 ;  /* 0x000000a4dea47211 */ /* 0x140fe400000f24df */
[C---:B------:R-:W-:Y:S01]  /*7220*/  LEA R201, P5, R222.reuse, R167, 0x4 ;  /* 0x000000a7dec97211 */ /* 0x040fe200078a20ff */
[----:B------:R-:W-:Y:S01]  /*7230*/  @P4 STS.128 [R229+0x12000], RZ ;  /* 0x012000ffe5004388 */ /* 0x000fe20000000c00 */
[----:B------:R-:W-:Y:S02]  /*7240*/  LEA.HI.X R239, R167, R225, R164, 0x1, P6 ;  /* 0x000000e1a7ef7211 */ /* 0x000fe400030f0ca4 */
[C-C-:B------:R-:W-:Y:S01]  /*7250*/  LEA.HI.X R202, R222.reuse, R164, R223.reuse, 0x4, P5 ;  /* 0x000000a4deca7211 */ /* 0x140fe200028f24df */
[----:B------:R-:W-:Y:S01]  /*7260*/  @!PT LDS RZ, [RZ] ;  /* 0x00000000fffff984 */ /* 0x000fe20000000800 */
[----:B------:R-:W-:Y:S01]  /*7270*/  @!PT LDS RZ, [RZ] ;  /* 0x00000000fffff984 */ /* 0x000fe20000000800 */
[----:B------:R-:W-:Y:S01]  /*7280*/  @!PT LDS RZ, [RZ] ;  /* 0x00000000fffff984 */ /* 0x000fe20000000800 */
[----:B------:R-:W-:Y:S01]  /*7290*/  @!P3 LDGSTS.E.BYPASS.LTC128B.128 [R229+0x14000], desc[UR20][R240.64+0x100] ;  /* 0x14000100f0e5bfae */ /* 0x000fe2000b981a14 */
[C---:B------:R-:W-:Y:S02]  /*72a0*/  LEA R206, P5, R201.reuse, R226, 0x1 ;  /* 0x000000e2c9ce7211 */ /* 0x040fe400078a08ff */
[C---:B------:R-:W-:Y:S01]  /*72b0*/  LEA R203, P0, R222.reuse, R167, 0x5 ;  /* 0x000000a7decb7211 */ /* 0x040fe200078028ff */
[----:B------:R-:W-:Y:S01]  /*72c0*/  @P3 STS.128 [R229+0x14000], RZ ;  /* 0x014000ffe5003388 */ /* 0x000fe20000000c00 */
[-C--:B------:R-:W-:Y:S02]  /*72d0*/  LEA.HI.X R207, R201, R225.reuse, R202, 0x1, P5 ;  /* 0x000000e1c9cf7211 */ /* 0x080fe400028f0cca */
[----:B------:R-:W-:Y:S01]  /*72e0*/  LEA.HI.X R204, R222, R164, R223, 0x5, P0 ;  /* 0x000000a4decc7211 */ /* 0x000fe200000f2cdf */
[----:B------:R-:W-:Y:S01]  /*72f0*/  @!PT LDS RZ, [RZ] ;  /* 0x00000000fffff984 */ /* 0x000fe20000000800 */
[----:B------:R-:W-:Y:S01]  /*7300*/  @!PT LDS RZ, [RZ] ;  /* 0x00000000fffff984 */ /* 0x000fe20000000800 */
[----:B------:R-:W-:Y:S01]  /*7310*/  @!PT LDS RZ, [RZ] ;  /* 0x00000000fffff984 */ /* 0x000fe20000000800 */
[----:B------:R-:W-:Y:S01]  /*7320*/  @!P2 LDGSTS.E.BYPASS.LTC128B.128 [R229+0x16000], desc[UR20][R240.64+0x180] ;  /* 0x16000180f0e5afae */ /* 0x000fe2000b981a14 */
[----:B------:R-:W-:Y:S02]  /*7330*/  LEA R200, P0, R203, R226, 0x1 ;  /* 0x000000e2cbc87211 */ /* 0x000fe400078008ff */
[----:B------:R-:W-:Y:S01]  /*7340*/  LOP3.LUT R169, R215, 0x1c0, R210, 0xf8, !PT ;  /* 0x000001c0d7a97812 */ /* 0x000fe200078ef8d2 */
[----:B------:R-:W-:Y:S01]  /*7350*/  @P2 STS.128 [R229+0x16000], RZ ;  /* 0x016000ffe5002388 */ /* 0x000fe20000000c00 */
[----:B------:R-:W-:Y:S02]  /*7360*/  LEA.HI.X R201, R203, R225, R204, 0x1, P0 ;  /* 0x000000e1cbc97211 */ /* 0x000fe400000f0ccc */
[----:B------:R-:W-:Y:S01]  /*7370*/  LOP3.LUT R3, R217, 0x200, R210, 0xf8, !PT ;  /* 0x00000200d9037812 */ /* 0x000fe200078ef8d2 */
[----:B------:R-:W-:Y:S01]  /*7380*/  @!PT LDS RZ, [RZ] ;  /* 0x00000000fffff984 */ /* 0x000fe20000000800 */
[----:B------:R-:W-:Y:S01]  /*7390*/  @!PT LDS RZ, [RZ] ;  /* 0x00000000fffff984 */ /* 0x000fe20000000800 */
[----:B------:R-:W-:Y:S01]  /*73a0*/  @!PT LDS RZ, [RZ] ;  /* 0x00000000fffff984 */ /* 0x000fe20000000800 */
[----:B------:R-:W-:Y:S01]  /*73b0*/  @!P1 LDGSTS.E.BYPASS.LTC128B.128 [R229+0x10800], desc[UR20][R238.64] ;  /* 0x10800000eee59fae */ /* 0x000fe2000b981a14 */
[----:B------:R-:W-:Y:S02]  /*73c0*/  LOP3.LUT R2, R216, 0x8, RZ, 0xc0, !PT ;  /* 0x00000008d8027812 */ /* 0x000fe400078ec0ff */
[----:B------:R-:W-:Y:S01]  /*73d0*/  LOP3.LUT R220, R169, 0x8, R214, 0x78, !PT ;  /* 0x00000008a9dc7812 */ /* 0x000fe200078e78d6 */
[----:B------:R-:W-:Y:S01]  /*73e0*/  @P1 STS.128 [R229+0x10800], RZ ;  /* 0x010800ffe5001388 */ /* 0x000fe20000000c00 */
[----:B------:R-:W-:Y:S02]  /*73f0*/  LOP3.LUT R2, R3, R169, R2, 0xf6, !PT ;  /* 0x000000a903027212 */ /* 0x000fe400078ef602 */
[----:B------:R-:W-:Y:S01]  /*7400*/  LOP3.LUT P0, RZ, R214, 0x4, RZ, 0xc0, !PT ;  /* 0x00000004d6ff7812 */ /* 0x000fe2000780c0ff */
[----:B------:R-:W-:Y:S01]  /*7410*/  @!PT LDS RZ, [RZ] ;  /* 0x00000000fffff984 */ /* 0x000fe20000000800 */
[----:B------:R-:W-:Y:S01]  /*7420*/  @!PT LDS RZ, [RZ] ;  /* 0x00000000fffff984 */ /* 0x000fe20000000800 */
[----:B------:R-:W-:Y:S01]  /*7430*/  @!PT LDS RZ, [RZ] ;  /* 0x00000000fffff984 */ /* 0x000fe20000000800 */
[----:B------:R-:W-:Y:S01]  /*7440*/  @!P4 LDGSTS.E.BYPASS.LTC128B.128 [R229+0x12800], desc[UR20][R238.64+0x80] ;  /* 0x12800080eee5cfae */ /* 0x000fe2000b981a14 */
[----:B------:R-:W-:Y:S01]  /*7450*/  IMAD R220, R220, 0x2, R209 ;  /* 0x00000002dcdc7824 */ /* 0x000fe200078e02d1 */
[----:B------:R-:W-:Y:S02]  /*7460*/  LEA R221, R2, UR5, 0x1 ;  /* 0x0000000502dd7c11 */ /* 0x000fe4000f8e08ff */
[----:B------:R-:W-:Y:S01]  /*7470*/  @P4 STS.128 [R229+0x12800], RZ ;  /* 0x012800ffe5004388 */ /* 0x000fe20000000c00 */
[----:B------:R-:W-:Y:S01]  /*7480*/  VIADD R3, R220, UR5 ;  /* 0x00000005dc037c36 */ /* 0x000fe20008000000 */
[----:B------:R-:W-:Y:S01]  /*7490*/  SEL R2, R211, 0xffffffc0, !P0 ;  /* 0xffffffc0d3027807 */ /* 0x000fe20004000000 */
[--C-:B------:R-:W-:Y:S01]  /*74a0*/  IMAD.IADD R218, R208, 0x1, R221.reuse ;  /* 0x00000001d0da7824 */ /* 0x100fe200078e02dd */
[----:B------:R-:W-:Y:S01]  /*74b0*/  @!PT LDS RZ, [RZ] ;  /* 0x00000000fffff984 */ /* 0x000fe20000000800 */
[----:B------:R-:W-:Y:S01]  /*74c0*/  @!PT LDS RZ, [RZ] ;  /* 0x00000000fffff984 */ /* 0x000fe20000000800 */
[----:B------:R-:W-:Y:S01]  /*74d0*/  @!PT LDS RZ, [RZ] ;  /* 0x00000000fffff984 */ /* 0x000fe20000000800 */
[----:B------:R-:W-:Y:S01]  /*74e0*/  @!P3 LDGSTS.E.BYPASS.LTC128B.128 [R229+0x14800], desc[UR20][R238.64+0x100] ;  /* 0x14800100eee5bfae */ /* 0x000fe2000b981a14 */
[C---:B------:R-:W-:Y:S02]  /*74f0*/  IMAD.IADD R166, R3.reuse, 0x1, R208 ;  /* 0x0000000103a67824 */ /* 0x040fe400078e02d0 */
[----:B------:R-:W-:Y:S01]  /*7500*/  IMAD.IADD R219, R2, 0x1, R221 ;  /* 0x0000000102db7824 */ /* 0x000fe200078e02dd */
[----:B------:R-:W-:Y:S01]  /*7510*/  @P3 STS.128 [R229+0x14800], RZ ;  /* 0x014800ffe5003388 */ /* 0x000fe20000000c00 */
[----:B------:R-:W-:Y:S02]  /*7520*/  IMAD.IADD R3, R3, 0x1, R2 ;  /* 0x0000000103037824 */ /* 0x000fe400078e0202 */
[C---:B------:R-:W-:Y:S01]  /*7530*/  IMAD.IADD R164, R208.reuse, 0x1, R219 ;  /* 0x00000001d0a47824 */ /* 0x040fe200078e02db */
[----:B------:R-:W-:Y:S01]  /*7540*/  @!PT LDS RZ, [RZ] ;  /* 0x00000000fffff984 */ /* 0x000fe20000000800 */
[----:B------:R-:W-:Y:S01]  /*7550*/  @!PT LDS RZ, [RZ] ;  /* 0x00000000fffff984 */ /* 0x000fe20000000800 */
[----:B------:R-:W-:Y:S01]  /*7560*/  @!PT LDS RZ, [RZ] ;  /* 0x00000000fffff984 */ /* 0x000fe20000000800 */
[----:B------:R-:W-:Y:S01]  /*7570*/  @!P2 LDGSTS.E.BYPASS.LTC128B.128 [R229+0x16800], desc[UR20][R238.64+0x180] ;  /* 0x16800180eee5afae */ /* 0x000fe2000b981a14 */
[----:B------:R-:W-:Y:S03]  /*7580*/  IMAD.IADD R2, R208, 0x1, R3 ;  /* 0x00000001d0027824 */ /* 0x000fe600078e0203 */
[----:B------:R-:W-:Y:S04]  /*7590*/  @P2 STS.128 [R229+0x16800], RZ ;  /* 0x016800ffe5002388 */ /* 0x000fe80000000c00 */
[----:B------:R-:W-:Y:S01]  /*75a0*/  @!PT LDS RZ, [RZ] ;  /* 0x00000000fffff984 */ /* 0x000fe20000000800 */
[----:B------:R-:W-:Y:S01]  /*75b0*/  @!PT LDS RZ, [RZ] ;  /* 0x00000000fffff984 */ /* 0x000fe20000000800 */
[----:B------:R-:W-:Y:S01]  /*75c0*/  @!PT LDS RZ, [RZ] ;  /* 0x00000000fffff984 */ /* 0x000fe20000000800 */
[----:B------:R-:W-:Y:S04]  /*75d0*/  @!P1 LDGSTS.E.BYPASS.LTC128B.128 [R229+0x11000], desc[UR20][R206.64] ;  /* 0x11000000cee59fae */ /* 0x000fe8000b981a14 */
        /* <DEDUP_REMOVED lines=34> */
[----:B------:R1:W-:Y:S04]  /*7800*/  @!P2 LDGSTS.E.BYPASS.LTC128B.128 [R229+0x17800], desc[UR20][R200.64+0x180] ;  /* 0x17800180c8e5afae */ /* 0x0003e8000b981a14 */
[----:B------:R-:W-:Y:S04]  /*7810*/  @P2 STS.128 [R229+0x17800], RZ ;  /* 0x017800ffe5002388 */ /* 0x000fe80000000c00 */
[----:B------:R-:W-:Y:S04]  /*7820*/  LDSM.16.M88.4 R168, [R221] ;  /* 0x00000000dda8783b */ /* 0x000fe80000000200 */
[----:B------:R-:W2:Y:S04]  /*7830*/  LDSM.16.M88.4 R172, [R220+UR5+0x8000] ;  /* 0x00800005dcac783b */ /* 0x000ea80008000200 */
[----:B------:R-:W3:Y:S04]  /*7840*/  LDSM.16.M88.4 R176, [R220+UR5+0x8800] ;  /* 0x00880005dcb0783b */ /* 0x000ee80008000200 */
[----:B------:R-:W4:Y:S04]  /*7850*/  LDSM.16.M88.4 R180, [R220+UR5+0x9000] ;  /* 0x00900005dcb4783b */ /* 0x000f280008000200 */
[----:B------:R-:W0:Y:S04]  /*7860*/  LDGDEPBAR ;  /* 0x00000000000079af */ /* 0x000e280000000000 */
[----:B------:R-:W5:Y:S04]  /*7870*/  LDSM.16.M88.4 R184, [R220+UR5+0x9800] ;  /* 0x00980005dcb8783b */ /* 0x000f680008000200 */
[----:B------:R-:W-:Y:S04]  /*7880*/  LDSM.16.M88.4 R188, [R218] ;  /* 0x00000000dabc783b */ /* 0x000fe80000000200 */
[----:B------:R-:W5:Y:S04]  /*7890*/  LDSM.16.M88.4 R192, [R166+0x8000] ;  /* 0x00800000a6c0783b */ /* 0x000f680000000200 */
[----:B------:R-:W5:Y:S04]  /*78a0*/  LDSM.16.M88.4 R196, [R166+0x8800] ;  /* 0x00880000a6c4783b */ /* 0x000f680000000200 */
[----:B-1----:R-:W-:Y:S04]  /*78b0*/  LDSM.16.M88.4 R200, [R2+0x8000] ;  /* 0x0080000002c8783b */ /* 0x002fe80000000200 */
[----:B------:R-:W-:Y:S01]  /*78c0*/  LDSM.16.M88.4 R204, [R220+UR5+0xa000] ;  /* 0x00a00005dccc783b */ /* 0x000fe20008000200 */
[C---:B--2---:R-:W-:Y:S08]  /*78d0*/  HMMA.16816.F32 R4, R168.reuse, R172, RZ ;  /* 0x000000aca804723c */ /* 0x044ff000000018ff */
[C---:B------:R-:W-:Y:S01]  /*78e0*/  HMMA.16816.F32 R8, R168.reuse, R174, RZ ;  /* 0x000000aea808723c */ /* 0x040fe200000018ff */
[----:B------:R-:W1:Y:S07]  /*78f0*/  LDSM.16.M88.4 R172, [R166+0x9000] ;  /* 0x00900000a6ac783b */ /* 0x000e6e0000000200 */
[C---:B---3--:R-:W-:Y:S08]  /*7900*/  HMMA.16816.F32 R12, R168.reuse, R176, RZ ;  /* 0x000000b0a80c723c */ /* 0x048ff000000018ff */
[C---:B------:R-:W-:Y:S01]  /*7910*/  HMMA.16816.F32 R16, R168.reuse, R178, RZ ;  /* 0x000000b2a810723c */ /* 0x040fe200000018ff */
[----:B------:R-:W-:Y:S07]  /*7920*/  LDSM.16.M88.4 R176, [R219] ;  /* 0x00000000dbb0783b */ /* 0x000fee0000000200 */
[C---:B----4-:R-:W-:Y:S08]  /*7930*/  HMMA.16816.F32 R20, R168.reuse, R180, RZ ;  /* 0x000000b4a814723c */ /* 0x050ff000000018ff */
[C---:B------:R-:W-:Y:S01]  /*7940*/  HMMA.16816.F32 R24, R168.reuse, R182, RZ ;  /* 0x000000b6a818723c */ /* 0x040fe200000018ff */
[----:B------:R-:W-:Y:S07]  /*7950*/  LDSM.16.M88.4 R180, [R3+0x8000] ;  /* 0x0080000003b4783b */ /* 0x000fee0000000200 */
[C---:B-----5:R-:W-:Y:S08]  /*7960*/  HMMA.16816.F32 R28, R168.reuse, R184, RZ ;  /* 0x000000b8a81c723c */ /* 0x060ff000000018ff */
[----:B------:R-:W-:Y:S01]  /*7970*/  HMMA.16816.F32 R32, R168, R186, RZ ;  /* 0x000000baa820723c */ /* 0x000fe200000018ff */
[----:B------:R-:W2:Y:S04]  /*7980*/  LDSM.16.M88.4 R168, [R166+0x9800] ;  /* 0x00980000a6a8783b */ /* 0x000ea80000000200 */
[----:B------:R-:W3:Y:S03]  /*7990*/  LDSM.16.M88.4 R184, [R3+0x8800] ;  /* 0x0088000003b8783b */ /* 0x000ee60000000200 */
[C---:B------:R-:W-:Y:S08]  /*79a0*/  HMMA.16816.F32 R4, R188.reuse, R192, R4 ;  /* 0x000000c0bc04723c */ /* 0x040ff00000001804 */
[C---:B------:R-:W-:Y:S01]  /*79b0*/  HMMA.16816.F32 R8, R188.reuse, R194, R8 ;  /* 0x000000c2bc08723c */ /* 0x040fe20000001808 */
[----:B------:R-:W4:Y:S07]  /*79c0*/  LDSM.16.M88.4 R192, [R3+0x9000] ;  /* 0x0090000003c0783b */ /* 0x000f2e0000000200 */
[C---:B------:R-:W-:Y:S08]  /*79d0*/  HMMA.16816.F32 R12, R188.reuse, R196, R12 ;  /* 0x000000c4bc0c723c */ /* 0x040ff0000000180c */
[C---:B------:R-:W-:Y:S01]  /*79e0*/  HMMA.16816.F32 R16, R188.reuse, R198, R16 ;  /* 0x000000c6bc10723c */ /* 0x040fe20000001810 */
[----:B------:R-:W-:Y:S07]  /*79f0*/  LDSM.16.M88.4 R196, [R164] ;  /* 0x00000000a4c4783b */ /* 0x000fee0000000200 */
[C---:B-1----:R-:W-:Y:S08]  /*7a00*/  HMMA.16816.F32 R20, R188.reuse, R172, R20 ;  /* 0x000000acbc14723c */ /* 0x042ff00000001814 */
[C---:B------:R-:W-:Y:S01]  /*7a10*/  HMMA.16816.F32 R24, R188.reuse, R174, R24 ;  /* 0x000000aebc18723c */ /* 0x040fe20000001818 */
[----:B------:R-:W1:Y:S07]  /*7a20*/  LDSM.16.M88.4 R172, [R3+0x9800] ;  /* 0x0098000003ac783b */ /* 0x000e6e0000000200 */
[C---:B--2---:R-:W-:Y:S08]  /*7a30*/  HMMA.16816.F32 R28, R188.reuse, R168, R28 ;  /* 0x000000a8bc1c723c */ /* 0x044ff0000000181c */
[----:B------:R-:W-:Y:S01]  /*7a40*/  HMMA.16816.F32 R32, R188, R170, R32 ;  /* 0x000000aabc20723c */ /* 0x000fe20000001820 */
[----:B------:R-:W2:Y:S04]  /*7a50*/  LDSM.16.M88.4 R168, [R2+0x8800] ;  /* 0x0088000002a8783b */ /* 0x000ea80000000200 */
[----:B------:R-:W-:Y:S03]  /*7a60*/  LDSM.16.M88.4 R188, [R221+0x2000] ;  /* 0x00200000ddbc783b */ /* 0x000fe60000000200 */
[C---:B------:R-:W-:Y:S08]  /*7a70*/  HMMA.16816.F32 R4, R176.reuse, R180, R4 ;  /* 0x000000b4b004723c */ /* 0x040ff00000001804 */
[C---:B------:R-:W-:Y:S01]  /*7a80*/  HMMA.16816.F32 R8, R176.reuse, R182, R8 ;  /* 0x000000b6b008723c */ /* 0x040fe20000001808 */
[----:B------:R-:W5:Y:S07]  /*7a90*/  LDSM.16.M88.4 R180, [R2+0x9000] ;  /* 0x0090000002b4783b */ /* 0x000f6e0000000200 */
[C---:B---3--:R-:W-:Y:S08]  /*7aa0*/  HMMA.16816.F32 R12, R176.reuse, R184, R12 ;  /* 0x000000b8b00c723c */ /* 0x048ff0000000180c */
[C---:B------:R-:W-:Y:S01]  /*7ab0*/  HMMA.16816.F32 R16, R176.reuse, R186, R16 ;  /* 0x000000bab010723c */ /* 0x040fe20000001810 */
[----:B------:R-:W3:Y:S07]  /*7ac0*/  LDSM.16.M88.4 R184, [R2+0x9800] ;  /* 0x0098000002b8783b */ /* 0x000eee0000000200 */
[C---:B----4-:R-:W-:Y:S08]  /*7ad0*/  HMMA.16816.F32 R20, R176.reuse, R192, R20 ;  /* 0x000000c0b014723c */ /* 0x050ff00000001814 */
[C---:B------:R-:W-:Y:S01]  /*7ae0*/  HMMA.16816.F32 R24, R176.reuse, R194, R24 ;  /* 0x000000c2b018723c */ /* 0x040fe20000001818 */
[----:B------:R-:W-:Y:S07]  /*7af0*/  LDSM.16.M88.4 R192, [R220+UR5+0xb800] ;  /* 0x00b80005dcc0783b */ /* 0x000fee0008000200 */
[C---:B-1----:R-:W-:Y:S08]  /*7b00*/  HMMA.16816.F32 R28, R176.reuse, R172, R28 ;  /* 0x000000acb01c723c */ /* 0x042ff0000000181c */
[----:B------:R-:W-:Y:S01]  /*7b10*/  HMMA.16816.F32 R32, R176, R174, R32 ;  /* 0x000000aeb020723c */ /* 0x000fe20000001820 */
[----:B------:R-:W1:Y:S04]  /*7b20*/  LDSM.16.M88.4 R172, [R220+UR5+0xa800] ;  /* 0x00a80005dcac783b */ /* 0x000e680008000200 */
[----:B------:R-:W4:Y:S03]  /*7b30*/  LDSM.16.M88.4 R176, [R220+UR5+0xb000] ;  /* 0x00b00005dcb0783b */ /* 0x000f260008000200 */
[C---:B------:R-:W-:Y:S08]  /*7b40*/  HMMA.16816.F32 R4, R196.reuse, R200, R4 ;  /* 0x000000c8c404723c */ /* 0x040ff00000001804 */
[C---:B------:R-:W-:Y:S01]  /*7b50*/  HMMA.16816.F32 R8, R196.reuse, R202, R8 ;  /* 0x000000cac408723c */ /* 0x040fe20000001808 */
[----:B------:R-:W-:Y:S07]  /*7b60*/  LDSM.16.M88.4 R200, [R2+0xa000] ;  /* 0x00a0000002c8783b */ /* 0x000fee0000000200 */
[C---:B--2---:R-:W-:Y:S08]  /*7b70*/  HMMA.16816.F32 R12, R196.reuse, R168, R12 ;  /* 0x000000a8c40c723c */ /* 0x044ff0000000180c */
[C---:B------:R-:W-:Y:S01]  /*7b80*/  HMMA.16816.F32 R16, R196.reuse, R170, R16 ;  /* 0x000000aac410723c */ /* 0x040fe20000001810 */
[----:B------:R-:W-:Y:S07]  /*7b90*/  LDSM.16.M88.4 R168, [R218+0x2000] ;  /* 0x00200000daa8783b */ /* 0x000fee0000000200 */
[C---:B-----5:R-:W-:Y:S08]  /*7ba0*/  HMMA.16816.F32 R20, R196.reuse, R180, R20 ;  /* 0x000000b4c414723c */ /* 0x060ff00000001814 */
[C---:B------:R-:W-:Y:S01]  /*7bb0*/  HMMA.16816.F32 R24, R196.reuse, R182, R24 ;  /* 0x000000b6c418723c */ /* 0x040fe20000001818 */
[----:B------:R-:W2:Y:S07]  /*7bc0*/  LDSM.16.M88.4 R180, [R166+0xa000] ;  /* 0x00a00000a6b4783b */ /* 0x000eae0000000200 */
[C---:B---3--:R-:W-:Y:S08]  /*7bd0*/  HMMA.16816.F32 R28, R196.reuse, R184, R28 ;  /* 0x000000b8c41c723c */ /* 0x048ff0000000181c */
[----:B------:R-:W-:Y:S01]  /*7be0*/  HMMA.16816.F32 R32, R196, R186, R32 ;  /* 0x000000bac420723c */ /* 0x000fe20000001820 */
[----:B------:R-:W-:Y:S04]  /*7bf0*/  LDSM.16.M88.4 R184, [R166+0xb000] ;  /* 0x00b00000a6b8783b */ /* 0x000fe80000000200 */
[----:B------:R-:W-:Y:S03]  /*7c00*/  LDSM.16.M88.4 R196, [R164+0x2000] ;  /* 0x00200000a4c4783b */ /* 0x000fe60000000200 */
[C---:B------:R-:W-:Y:S08]  /*7c10*/  HMMA.16816.F32 R4, R188.reuse, R204, R4 ;  /* 0x000000ccbc04723c */ /* 0x040ff00000001804 */
[C---:B------:R-:W-:Y:S01]  /*7c20*/  HMMA.16816.F32 R8, R188.reuse, R206, R8 ;  /* 0x000000cebc08723c */ /* 0x040fe20000001808 */
[----:B------:R-:W-:Y:S07]  /*7c30*/  LDSM.16.M88.4 R204, [R2+0xa800] ;  /* 0x00a8000002cc783b */ /* 0x000fee0000000200 */
[C---:B-1----:R-:W-:Y:S08]  /*7c40*/  HMMA.16816.F32 R12, R188.reuse, R172, R12 ;  /* 0x000000acbc0c723c */ /* 0x042ff0000000180c */
[C---:B------:R-:W-:Y:S01]  /*7c50*/  HMMA.16816.F32 R16, R188.reuse, R174, R16 ;  /* 0x000000aebc10723c */ /* 0x040fe20000001810 */
[----:B------:R-:W1:Y:S07]  /*7c60*/  LDSM.16.M88.4 R172, [R166+0xa800] ;  /* 0x00a80000a6ac783b */ /* 0x000e6e0000000200 */
[C---:B----4-:R-:W-:Y:S08]  /*7c70*/  HMMA.16816.F32 R20, R188.reuse, R176, R20 ;  /* 0x000000b0bc14723c */ /* 0x050ff00000001814 */
[C---:B------:R-:W-:Y:S01]  /*7c80*/  HMMA.16816.F32 R24, R188.reuse, R178, R24 ;  /* 0x000000b2bc18723c */ /* 0x040fe20000001818 */
[----:B------:R-:W3:Y:S07]  /*7c90*/  LDSM.16.M88.4 R176, [R166+0xb800] ;  /* 0x00b80000a6b0783b */ /* 0x000eee0000000200 */
[C---:B------:R-:W-:Y:S08]  /*7ca0*/  HMMA.16816.F32 R28, R188.reuse, R192, R28 ;  /* 0x000000c0bc1c723c */ /* 0x040ff0000000181c */
[----:B------:R-:W-:Y:S01]  /*7cb0*/  HMMA.16816.F32 R32, R188, R194, R32 ;  /* 0x000000c2bc20723c */ /* 0x000fe20000001820 */
[----:B------:R-:W-:Y:S04]  /*7cc0*/  LDSM.16.M88.4 R188, [R219+0x2000] ;  /* 0x00200000dbbc783b */ /* 0x000fe80000000200 */
[----:B------:R-:W4:Y:S03]  /*7cd0*/  LDSM.16.M88.4 R192, [R3+0xa000] ;  /* 0x00a0000003c0783b */ /* 0x000f260000000200 */
        /* <DEDUP_REMOVED lines=152> */
.L_x_85:
[----:B------:R-:W2:Y:S01]  /*8660*/  SHFL.BFLY PT, R3, R200, 0x2, 0x1f ;  /* 0x0c401f00c8037f89 */ /* 0x000ea200000e0000 */
[----:B------:R-:W-:Y:S02]  /*8670*/  UISETP.GT.AND UP0, UPT, UR19, URZ, UPT ;  /* 0x000000ff1300728c */ /* 0x000fe4000bf04270 */
[----:B------:R-:W-:Y:S05]  /*8680*/  UIADD3 UR7, UPT, UPT, UR19, -0x1, URZ ;  /* 0xffffffff13077890 */ /* 0x000fea000fffe0ff */
[----:B------:R-:W3:Y:S08]  /*8690*/  SHFL.BFLY PT, R2, R167, 0x2, 0x1f ;  /* 0x0c401f00a7027f89 */ /* 0x000ef000000e0000 */
[----:B-1----:R-:W-:Y:S01]  /*86a0*/  LDSM.16.MT88.4 R172, [R212+0x10000] ;  /* 0x01000000d4ac783b */ /* 0x002fe20000004200 */
[----:B------:R-:W-:Y:S07]  /*86b0*/  UMOV UR19, UR7 ;  /* 0x0000000700137c82 */ /* 0x000fee0008000000 */
[----:B------:R-:W-:Y:S08]  /*86c0*/  LDSM.16.MT88.4 R180, [R212+0x14800] ;  /* 0x01480000d4b4783b */ /* 0x000ff00000004200 */
[----:B------:R-:W-:Y:S01]  /*86d0*/  LDSM.16.MT88.4 R192, [R212+0x16800] ;  /* 0x01680000d4c0783b */ /* 0x000fe20000004200 */
[----:B--2---:R-:W-:Y:S02]  /*86e0*/  FMNMX.FTZ R169, R200, R3, !PT ;  /* 0x00000003c8a97209 */ /* 0x004fe40007810000 */
[----:B---3--:R-:W-:Y:S05]  /*86f0*/  FMNMX.FTZ R168, R167, R2, !PT ;  /* 0x00000002a7a87209 */ /* 0x008fea0007810000 */
[----:B------:R-:W1:Y:S08]  /*8700*/  SHFL.BFLY PT, R164, R169, 0x1, 0x1f ;  /* 0x0c201f00a9a47f89 */ /* 0x000e7000000e0000 */
[----:B------:R-:W2:Y:S01]  /*8710*/  SHFL.BFLY PT, R3, R168, 0x1, 0x1f ;  /* 0x0c201f00a8037f89 */ /* 0x000ea200000e0000 */
[----:B-1----:R-:W-:Y:S02]  /*8720*/  FMNMX.FTZ R164, R169, R164, !PT ;  /* 0x000000a4a9a47209 */ /* 0x002fe40007810000 */
[----:B--2---:R-:W-:Y:S03]  /*8730*/  FMNMX.FTZ R3, R168, R3, !PT ;  /* 0x00000003a8037209 */ /* 0x004fe60007810000 */
[C---:B------:R-:W-:Y:S02]  /*8740*/  FMUL.FTZ R204, R164.reuse, UR4 ;  /* 0x00000004a4cc7c20 */ /* 0x040fe40008410000 */
[----:B------:R-:W1:Y:S01]  /*8750*/  LDSM.16.MT88.4 R168, [R213+0x10000] ;  /* 0x01000000d5a8783b */ /* 0x000e620000004200 */
[C---:B------:R-:W-:Y:S01]  /*8760*/  FSETP.NEU.FTZ.AND P3, PT, R164.reuse, -INF , PT ;  /* 0xff800000a400780b */ /* 0x040fe20003f7d000 */
[----:B------:R-:W-:Y:S01]  /*8770*/  FADD.FTZ R166, -R164, R165 ;  /* 0x000000a5a4a67221 */ /* 0x000fe20000010100 */
[C---:B------:R-:W-:Y:S01]  /*8780*/  FMUL.FTZ R202, R3.reuse, UR4 ;  /* 0x0000000403ca7c20 */ /* 0x040fe20008410000 */
[C---:B------:R-:W-:Y:S01]  /*8790*/  FSETP.NEU.FTZ.AND P2, PT, R3.reuse, -INF , PT ;  /* 0xff8000000300780b */ /* 0x040fe20003f5d000 */
[----:B------:R-:W-:Y:S01]  /*87a0*/  FADD.FTZ R165, -R3, R0 ;  /* 0x0000000003a57221 */ /* 0x000fe20000010100 */
[----:B------:R-:W-:Y:S01]  /*87b0*/  FSEL R204, R204, RZ, P3 ;  /* 0x000000ffcccc7208 */ /* 0x000fe20001800000 */
[----:B------:R-:W-:Y:S01]  /*87c0*/  FMUL.FTZ R2, R166, UR4 ;  /* 0x00000004a6027c20 */ /* 0x000fe20008410000 */
[----:B------:R-:W-:Y:S01]  /*87d0*/  FSEL R202, R202, RZ, P2 ;  /* 0x000000ffcaca7208 */ /* 0x000fe20001000000 */
[----:B------:R-:W-:Y:S01]  /*87e0*/  FMUL.FTZ R0, R165, UR4 ;  /* 0x00000004a5007c20 */ /* 0x000fe20008410000 */
[----:B------:R-:W-:Y:S01]  /*87f0*/  IADD3 R165, PT, PT, R213, 0x10040, RZ ;  /* 0x00010040d5a57810 */ /* 0x000fe20007ffe0ff */
[--C-:B------:R-:W-:Y:S01]  /*8800*/  FFMA.FTZ R197, R4, UR4, -R204.reuse ;  /* 0x0000000404c57c23 */ /* 0x100fe200080108cc */
[----:B------:R-:W-:Y:S01]  /*8810*/  FFMA.FTZ R198, R5, UR4, -R204 ;  /* 0x0000000405c67c23 */ /* 0x000fe200080108cc */
[--C-:B------:R-:W-:Y:S01]  /*8820*/  FFMA.FTZ R203, R6, UR4, -R202.reuse ;  /* 0x0000000406cb7c23 */ /* 0x100fe200080108ca */
[----:B------:R-:W-:Y:S01]  /*8830*/  FFMA.FTZ R167, R7, UR4, -R202 ;  /* 0x0000000407a77c23 */ /* 0x000fe200080108ca */
[--C-:B------:R-:W-:Y:S01]  /*8840*/  FFMA.FTZ R196, R8, UR4, -R204.reuse ;  /* 0x0000000408c47c23 */ /* 0x100fe200080108cc */
[----:B------:R-:W-:Y:S01]  /*8850*/  FFMA.FTZ R199, R9, UR4, -R204 ;  /* 0x0000000409c77c23 */ /* 0x000fe200080108cc */
[--C-:B------:R-:W-:Y:S01]  /*8860*/  FFMA.FTZ R201, R10, UR4, -R202.reuse ;  /* 0x000000040ac97c23 */ /* 0x100fe200080108ca */
[----:B------:R-:W-:Y:S01]  /*8870*/  FFMA.FTZ R200, R11, UR4, -R202 ;  /* 0x000000040bc87c23 */ /* 0x000fe200080108ca */
[----:B------:R-:W2:Y:S01]  /*8880*/  MUFU.EX2 R2, R2 ;  /* 0x0000000200027308 */ /* 0x000ea20000000800 */
[----:B------:R-:W-:Y:S01]  /*8890*/  @P0 IADD3 R165, PT, PT, R230, -0x40, RZ ;  /* 0xffffffc0e6a50810 */ /* 0x000fe20007ffe0ff */
[--C-:B------:R-:W-:Y:S01]  /*88a0*/  FFMA.FTZ R205, R12, UR4, -R204.reuse ;  /* 0x000000040ccd7c23 */ /* 0x100fe200080108cc */
[----:B------:R-:W-:Y:S07]  /*88b0*/  FFMA.FTZ R206, R13, UR4, -R204 ;  /* 0x000000040dce7c23 */ /* 0x000fee00080108cc */
[----:B------:R-:W3:Y:S01]  /*88c0*/  MUFU.EX2 R0, R0 ;  /* 0x0000000000007308 */ /* 0x000ee20000000800 */
[----:B------:R-:W-:Y:S01]  /*88d0*/  IADD3 R166, PT, PT, R208, R165, RZ ;  /* 0x000000a5d0a67210 */ /* 0x000fe20007ffe0ff */
[----:B------:R-:W4:Y:S01]  /*88e0*/  LDSM.16.MT88.4 R176, [R165] ;  /* 0x00000000a5b0783b */ /* 0x000f220000004200 */
[--C-:B------:R-:W-:Y:S07]  /*88f0*/  FFMA.FTZ R218, R14, UR4, -R202.reuse ;  /* 0x000000040eda7c23 */ /* 0x100fee00080108ca */
[----:B------:R-:W-:Y:S01]  /*8900*/  MUFU.EX2 R197, R197 ;  /* 0x000000c500c57308 */ /* 0x000fe20000000800 */
[----:B------:R-:W-:Y:S01]  /*8910*/  FFMA.FTZ R207, R15, UR4, -R202 ;  /* 0x000000040fcf7c23 */ /* 0x000fe200080108ca */
[--C-:B------:R-:W-:Y:S01]  /*8920*/  FFMA.FTZ R219, R16, UR4, -R204.reuse ;  /* 0x0000000410db7c23 */ /* 0x100fe200080108cc */
[----:B------:R-:W-:Y:S07]  /*8930*/  FFMA.FTZ R220, R17, UR4, -R204 ;  /* 0x0000000411dc7c23 */ /* 0x000fee00080108cc */
[----:B------:R-:W5:Y:S01]  /*8940*/  MUFU.EX2 R198, R198 ;  /* 0x000000c600c67308 */ /* 0x000f620000000800 */
[--C-:B------:R-:W-:Y:S01]  /*8950*/  FFMA.FTZ R221, R18, UR4, -R202.reuse ;  /* 0x0000000412dd7c23 */ /* 0x100fe200080108ca */
        /* <DEDUP_REMOVED lines=86> */
[C---:B---3--:R-:W-:Y:S04]  /*8ec0*/  HMMA.16816.F32 R52, R160.reuse, R156, R52 ;  /* 0x0000009ca034723c */ /* 0x048fe80000001834 */
[----:B------:R-:W-:Y:S01]  /*8ed0*/  MUFU.EX2 R221, R221 ;  /* 0x000000dd00dd7308 */ /* 0x000fe20000000800 */
        /* <DEDUP_REMOVED lines=87> */
[----:B------:R-:W-:Y:S01]  /*9450*/  FFMA.FTZ R236, R19, UR4, -R202 ;  /* 0x0000000413ec7c23 */ /* 0x000fe200080108ca */
[----:B------:R-:W-:Y:S01]  /*9460*/  FMUL.FTZ R16, R2, R148 ;  /* 0x0000009402107220 */ /* 0x000fe20000410000 */
[----:B--2---:R-:W-:Y:S01]  /*9470*/  F2FP.F16.F32.PACK_AB R148, R206, R205 ;  /* 0x000000cdce94723e */ /* 0x004fe200000000ff */
[----:B------:R-:W-:Y:S01]  /*9480*/  FMUL.FTZ R17, R2, R149 ;  /* 0x0000009502117220 */ /* 0x000fe20000410000 */
[----:B------:R-:W-:Y:S01]  /*9490*/  F2FP.F16.F32.PACK_AB R149, R207, R218 ;  /* 0x000000dacf95723e */ /* 0x000fe200000000ff */
[C---:B-1----:R-:W-:Y:S01]  /*94a0*/  HMMA.16816.F32 R108, R160.reuse, R168, R108 ;  /* 0x000000a8a06c723c */ /* 0x042fe2000000186c */
[----:B------:R-:W1:Y:S02]  /*94b0*/  MUFU.EX2 R236, R236 ;  /* 0x000000ec00ec7308 */ /* 0x000e640000000800 */
[----:B------:R-:W-:Y:S01]  /*94c0*/  FMUL.FTZ R18, R0, R150 ;  /* 0x0000009600127220 */ /* 0x000fe20000410000 */
[----:B----4-:R-:W-:Y:S01]  /*94d0*/  F2FP.F16.F32.PACK_AB R150, R220, R219 ;  /* 0x000000dbdc96723e */ /* 0x010fe200000000ff */
[----:B------:R-:W-:Y:S01]  /*94e0*/  FMUL.FTZ R19, R0, R151 ;  /* 0x0000009700137220 */ /* 0x000fe20000410000 */
[----:B------:R-:W-:Y:S01]  /*94f0*/  FFMA.FTZ R197, R2, R237, R197 ;  /* 0x000000ed02c57223 */ /* 0x000fe200000100c5 */
[----:B------:R-:W-:Y:S01]  /*9500*/  FFMA.FTZ R203, R0, R235, R203 ;  /* 0x000000eb00cb7223 */ /* 0x000fe200000100cb */
[C---:B------:R-:W-:Y:S01]  /*9510*/  HMMA.16816.F32 R112, R160.reuse, R170, R112 ;  /* 0x000000aaa070723c */ /* 0x040fe20000001870 */
[----:B------:R-:W2:Y:S02]  /*9520*/  LDSM.16.MT88.4 R168, [R212+0x16000] ;  /* 0x01600000d4a8783b */ /* 0x000ea40000004200 */
[----:B------:R-:W-:Y:S01]  /*9530*/  FADD.FTZ R197, R198, R197 ;  /* 0x000000c5c6c57221 */ /* 0x000fe20000010000 */
[----:B------:R-:W-:Y:S01]  /*9540*/  FADD.FTZ R0, R167, R203 ;  /* 0x000000cba7007221 */ /* 0x000fe20000010000 */
[----:B-1----:R-:W-:Y:S03]  /*9550*/  F2FP.F16.F32.PACK_AB R151, R236, R221 ;  /* 0x000000ddec97723e */ /* 0x002fe600000000ff */
[C---:B-----5:R-:W-:Y:S03]  /*9560*/  HMMA.16816.F32 R116, R160.reuse, R172, R116 ;  /* 0x000000aca074723c */ /* 0x060fe60000001874 */
[----:B------:R-:W-:Y:S01]  /*9570*/  FADD.FTZ R196, R196, R197 ;  /* 0x000000c5c4c47221 */ /* 0x000fe20000010000 */
[----:B------:R-:W-:Y:S03]  /*9580*/  FADD.FTZ R201, R201, R0 ;  /* 0x00000000c9c97221 */ /* 0x000fe60000010000 */
[----:B------:R-:W-:Y:S01]  /*9590*/  FADD.FTZ R0, R199, R196 ;  /* 0x000000c4c7007221 */ /* 0x000fe20000010000 */
[C---:B------:R-:W-:Y:S01]  /*95a0*/  HMMA.16816.F32 R120, R160.reuse, R174, R120 ;  /* 0x000000aea078723c */ /* 0x040fe20000001878 */
[----:B------:R-:W1:Y:S02]  /*95b0*/  LDSM.16.MT88.4 R172, [R165+0x6000] ;  /* 0x00600000a5ac783b */ /* 0x000e640000004200 */
[----:B------:R-:W-:Y:S01]  /*95c0*/  FADD.FTZ R201, R200, R201 ;  /* 0x000000c9c8c97221 */ /* 0x000fe20000010000 */
[----:B------:R-:W-:Y:S01]  /*95d0*/  FADD.FTZ R205, R205, R0 ;  /* 0x00000000cdcd7221 */ /* 0x000fe20000010000 */
[----:B------:R-:W-:Y:S02]  /*95e0*/  MOV R0, R3 ;  /* 0x0000000300007202 */ /* 0x000fe40000000f00 */
[----:B------:R-:W-:Y:S01]  /*95f0*/  FADD.FTZ R218, R218, R201 ;  /* 0x000000c9dada7221 */ /* 0x000fe20000010000 */
[----:B------:R-:W-:Y:S01]  /*9600*/  FADD.FTZ R206, R206, R205 ;  /* 0x000000cdcece7221 */ /* 0x000fe20000010000 */
[C---:B---3--:R-:W-:Y:S03]  /*9610*/  HMMA.16816.F32 R124, R160.reuse, R156, R124 ;  /* 0x0000009ca07c723c */ /* 0x048fe6000000187c */
[----:B------:R-:W-:Y:S04]  /*9620*/  FADD.FTZ R218, R207, R218 ;  /* 0x000000dacfda7221 */ /* 0x000fe80000010000 */
[----:B------:R-:W-:Y:S01]  /*9630*/  FADD.FTZ R221, R221, R218 ;  /* 0x000000dadddd7221 */ /* 0x000fe20000010000 */
[C---:B------:R-:W-:Y:S01]  /*9640*/  HMMA.16816.F32 R128, R160.reuse, R158, R128 ;  /* 0x0000009ea080723c */ /* 0x040fe20000001880 */
[----:B------:R-:W3:Y:S02]  /*9650*/  LDSM.16.MT88.4 R156, [R166+0x6000] ;  /* 0x00600000a69c783b */ /* 0x000ee40000004200 */
[----:B------:R-:W-:Y:S05]  /*9660*/  FADD.FTZ R221, R236, R221 ;  /* 0x000000ddecdd7221 */ /* 0x000fea0000010000 */
        /* <DEDUP_REMOVED lines=205> */
.L_x_83:
[----:B------:R-:W1:Y:S01]  /*a340*/  SHFL.BFLY PT, R0, R235, 0x2, 0x1f ;  /* 0x0c401f00eb007f89 */ /* 0x000e6200000e0000 */
[----:B------:R-:W-:Y:S01]  /*a350*/  UISETP.NE.AND UP3, UPT, UR18, -0x1, UPT ;  /* 0xffffffff1200788c */ /* 0x000fe2000bf65270 */
[C---:B------:R-:W-:Y:S01]  /*a360*/  LOP3.LUT P1, RZ, R214.reuse, 0x10, RZ, 0xc0, !PT ;  /* 0x00000010d6ff7812 */ /* 0x040fe2000782c0ff */
[----:B------:R-:W2:Y:S01]  /*a370*/  S2UR UR11, SR_CTAID.Y ;  /* 0x00000000000b79c3 */ /* 0x000ea20000002600 */
[----:B------:R-:W3:Y:S01]  /*a380*/  SHFL.BFLY PT, R8, R237, 0x2, 0x1f ;  /* 0x0c401f00ed087f89 */ /* 0x000ee200000e0000 */
[----:B------:R-:W-:Y:S01]  /*a390*/  LOP3.LUT P2, RZ, R214, 0x8, RZ, 0xc0, !PT ;  /* 0x00000008d6ff7812 */ /* 0x000fe2000784c0ff */
[----:B------:R-:W4:Y:S01]  /*a3a0*/  LDCU.U8 UR4, c[0x0][0x549] ;  /* 0x0000a920ff0477ac */ /* 0x000f220008000000 */
[----:B------:R-:W5:Y:S05]  /*a3b0*/  LDCU UR9, c[0x0][0x434] ;  /* 0x00008680ff0977ac */ /* 0x000f6a0008000800 */
[----:B------:R-:W2:Y:S01]  /*a3c0*/  @!UP3 LDCU.64 UR6, c[0x0][0x400] ;  /* 0x00008000ff06b7ac */ /* 0x000ea20008000a00 */
[----:B------:R-:W5:Y:S01]  /*a3d0*/  LDCU.U8 UR10, c[0x0][0x548] ;  /* 0x0000a900ff0a77ac */ /* 0x000f620008000000 */
[----:B------:R-:W-:Y:S01]  /*a3e0*/  UISETP.NE.AND UP2, UPT, UR18, -0x1, UPT ;  /* 0xffffffff1200788c */ /* 0x000fe2000bf45270 */
[----:B-1----:R-:W-:Y:S01]  /*a3f0*/  FADD.FTZ R9, R0, R235 ;  /* 0x000000eb00097221 */ /* 0x002fe20000010000 */
[----:B------:R-:W-:Y:S01]  /*a400*/  SHF.L.U32 R0, R214, 0x1, RZ ;  /* 0x00000001d6007819 */ /* 0x000fe200000006ff */
[----:B----4-:R-:W-:Y:S01]  /*a410*/  UISETP.NE.AND UP1, UPT, UR4, URZ, UPT ;  /* 0x000000ff0400728c */ /* 0x010fe2000bf25270 */
[----:B------:R-:W1:Y:S01]  /*a420*/  S2UR UR4, SR_CTAID.X ;  /* 0x00000000000479c3 */ /* 0x000e620000002500 */
[----:B---3--:R-:W-:Y:S01]  /*a430*/  FADD.FTZ R8, R8, R237 ;  /* 0x000000ed08087221 */ /* 0x008fe20000010000 */
[----:B------:R-:W3:Y:S01]  /*a440*/  SHFL.BFLY PT, R2, R9, 0x1, 0x1f ;  /* 0x0c201f0009027f89 */ /* 0x000ee200000e0000 */
[----:B------:R-:W-:Y:S01]  /*a450*/  LOP3.LUT R217, R217, 0x6, R0, 0xf8, !PT ;  /* 0x00000006d9d97812 */ /* 0x000fe200078ef800 */
[----:B------:R-:W4:Y:S02]  /*a460*/  LDCU UR13, c[0x0][0x434] ;  /* 0x00008680ff0d77ac */ /* 0x000f240008000800 */
[----:B------:R-:W1:Y:S01]  /*a470*/  SHFL.BFLY PT, R5, R8, 0x1, 0x1f ;  /* 0x0c201f0008057f89 */ /* 0x000e6200000e0000 */
[----:B--2---:R-:W-:-:S03]  /*a480*/  @!UP3 UIMAD.WIDE.U32 UR16, UR11, UR6, URZ ;  /* 0x000000060b10b2a5 */ /* 0x004fc6000f8e00ff */
[----:B------:R-:W4:Y:S01]  /*a490*/  @UP1 LDCU UR8, c[0x0][0x430] ;  /* 0x00008600ff0817ac */ /* 0x000f220008000800 */
[----:B------:R-:W-:Y:S01]  /*a4a0*/  @!UP3 UIMAD UR12, UR11, UR7, UR17 ;  /* 0x000000070b0cb2a4 */ /* 0x000fe2000f8e0211 */
[----:B------:R-:W2:Y:S01]  /*a4b0*/  @UP3 LDCU.64 UR6, c[0x0][0x408] ;  /* 0x00008100ff0637ac */ /* 0x000ea20008000a00 */
[----:B-----5:R-:W-:Y:S01]  /*a4c0*/  UISETP.NE.AND UP0, UPT, UR10, URZ, !UP1 ;  /* 0x000000ff0a00728c */ /* 0x020fe2000cf05270 */
[----:B------:R-:W2:Y:S01]  /*a4d0*/  @UP1 LDCU UR15, c[0x0][0x430] ;  /* 0x00008600ff0f17ac */ /* 0x000ea20008000800 */
[----:B---3--:R-:W-:Y:S01]  /*a4e0*/  FADD.FTZ R2, R9, R2 ;  /* 0x0000000209027221 */ /* 0x008fe20000010000 */
[----:B----4-:R-:W-:Y:S01]  /*a4f0*/  @UP1 UIMAD UR13, UR8, UR9, URZ ;  /* 0x00000009080d12a4 */ /* 0x010fe2000f8e02ff */
[----:B-1----:R-:W-:Y:S02]  /*a500*/  FADD.FTZ R4, R8, R5 ;  /* 0x0000000508047221 */ /* 0x002fe40000010000 */
[----:B------:R-:W1:Y:S01]  /*a510*/  MUFU.RCP R6, R2 ;  /* 0x0000000200067308 */ /* 0x000e620000001000 */
[----:B------:R-:W-:-:S02]  /*a520*/  SHF.L.U32 R5, R214, 0x4, RZ ;  /* 0x00000004d6057819 */ /* 0x000fc400000006ff */
[----:B------:R-:W-:Y:S01]  /*a530*/  FSETP.NE.FTZ.AND P3, PT, R2, RZ, PT ;  /* 0x000000ff0200720b */ /* 0x000fe20003f75000 */
[----:B--2---:R-:W-:Y:S01]  /*a540*/  @UP3 UIMAD.WIDE.U32 UR22, UR18, UR6, URZ ;  /* 0x00000006121632a5 */ /* 0x004fe2000f8e00ff */
[----:B------:R-:W-:Y:S01]  /*a550*/  LOP3.LUT R5, R5, 0x1c0, RZ, 0xc0, !PT ;  /* 0x000001c005057812 */ /* 0x000fe200078ec0ff */
[----:B------:R-:W2:Y:S01]  /*a560*/  S2UR UR6, SR_CTAID.Z ;  /* 0x00000000000679c3 */ /* 0x000ea20000002700 */
[----:B------:R-:W-:Y:S01]  /*a570*/  FSETP.NE.FTZ.AND P4, PT, R4, RZ, PT ;  /* 0x000000ff0400720b */ /* 0x000fe20003f95000 */
[----:B------:R-:W3:Y:S01]  /*a580*/  MUFU.RCP R7, R4 ;  /* 0x0000000400077308 */ /* 0x000ee20000001000 */
[----:B------:R-:W-:Y:S01]  /*a590*/  LOP3.LUT R0, R5, 0x38, R0, 0xf8, !PT ;  /* 0x0000003805007812 */ /* 0x000fe200078ef800 */
[----:B------:R-:W-:Y:S01]  /*a5a0*/  @UP3 UIMAD UR12, UR18, UR7, UR23 ;  /* 0x00000007120c32a4 */ /* 0x000fe2000f8e0217 */
[----:B------:R-:W-:Y:S01]  /*a5b0*/  MOV R5, 0x20 ;  /* 0x0000002000057802 */ /* 0x000fe20000000f00 */
[----:B------:R-:W-:Y:S01]  /*a5c0*/  @!UP2 UIMAD UR18, UR11, UR9, URZ ;  /* 0x000000090b12a2a4 */ /* 0x000fe2000f8e02ff */
[----:B------:R-:W-:Y:S01]  /*a5d0*/  LOP3.LUT R0, R217, R0, RZ, 0xfc, !PT ;  /* 0x00000000d9007212 */ /* 0x000fe200078efcff */
[----:B------:R-:W-:Y:S01]  /*a5e0*/  @UP1 UMOV UR7, 0x1 ;  /* 0x0000000100071882 */ /* 0x000fe20000000000 */
[----:B------:R-:W-:-:S02]  /*a5f0*/  @UP3 UMOV UR16, UR22 ;  /* 0x0000001600103c82 */ /* 0x000fc40008000000 */
[----:B------:R-:W-:Y:S02]  /*a600*/  LEA R9, R0, UR5, 0x1 ;  /* 0x0000000500097c11 */ /* 0x000fe4000f8e08ff */
[----:B-1----:R-:W-:Y:S02]  /*a610*/  FSEL R6, R6, 1, P3 ;  /* 0x3f80000006067808 */ /* 0x002fe40001800000 */
[----:B------:R-:W-:Y:S02]  /*a620*/  SEL R0, R5, 0xffffffe0, !P2 ;  /* 0xffffffe005007807 */ /* 0x000fe40005000000 */
[----:B------:R-:W-:Y:S01]  /*a630*/  IADD3 R13, PT, PT, R9, 0x40, RZ ;  /* 0x00000040090d7810 */ /* 0x000fe20007ffe0ff */
[C---:B------:R-:W-:Y:S01]  /*a640*/  FMUL.FTZ R162, R6.reuse, R162 ;  /* 0x000000a206a27220 */ /* 0x040fe20000410000 */
[C---:B------:R-:W-:Y:S01]  /*a650*/  FMUL.FTZ R163, R6.reuse, R163 ;  /* 0x000000a306a37220 */ /* 0x040fe20000410000 */
[----:B---3--:R-:W-:Y:S01]  /*a660*/  FSEL R7, R7, 1, P4 ;  /* 0x3f80000007077808 */ /* 0x008fe20002000000 */
[C---:B------:R-:W-:Y:S01]  /*a670*/  FMUL.FTZ R158, R6.reuse, R158 ;  /* 0x0000009e069e7220 */ /* 0x040fe20000410000 */
        /* <DEDUP_REMOVED lines=60> */
[----:B------:R-:W-:Y:S01]  /*aa40*/  FMUL.FTZ R151, R6, R151 ;  /* 0x0000009706977220 */ /* 0x000fe20000410000 */
[----:B------:R-:W-:Y:S01]  /*aa50*/  MOV R6, 0x10 ;  /* 0x0000001000067802 */ /* 0x000fe20000000f00 */
[C---:B------:R-:W-:Y:S01]  /*aa60*/  FMUL.FTZ R160, R7.reuse, R160 ;  /* 0x000000a007a07220 */ /* 0x040fe20000410000 */
[C---:B------:R-:W-:Y:S01]  /*aa70*/  FMUL.FTZ R161, R7.reuse, R161 ;  /* 0x000000a107a17220 */ /* 0x040fe20000410000 */
[C---:B------:R-:W-:Y:S01]  /*aa80*/  FMUL.FTZ R156, R7.reuse, R156 ;  /* 0x0000009c079c7220 */ /* 0x040fe20000410000 */
[C---:B------:R-:W-:Y:S01]  /*aa90*/  FMUL.FTZ R157, R7.reuse, R157 ;  /* 0x0000009d079d7220 */ /* 0x040fe20000410000 */
[C---:B------:R-:W-:Y:S01]  /*aaa0*/  FMUL.FTZ R36, R7.reuse, R36 ;  /* 0x0000002407247220 */ /* 0x040fe20000410000 */
[C---:B------:R-:W-:Y:S01]  /*aab0*/  FMUL.FTZ R37, R7.reuse, R37 ;  /* 0x0000002507257220 */ /* 0x040fe20000410000 */
[----:B------:R-:W-:Y:S01]  /*aac0*/  SEL R6, R6, 0xfffffff0, !P0 ;  /* 0xfffffff006067807 */ /* 0x000fe20004000000 */
[C---:B------:R-:W-:Y:S01]  /*aad0*/  FMUL.FTZ R40, R7.reuse, R40 ;  /* 0x0000002807287220 */ /* 0x040fe20000410000 */
[C---:B------:R-:W-:Y:S01]  /*aae0*/  FMUL.FTZ R41, R7.reuse, R41 ;  /* 0x0000002907297220 */ /* 0x040fe20000410000 */
[C---:B------:R-:W-:Y:S01]  /*aaf0*/  FMUL.FTZ R44, R7.reuse, R44 ;  /* 0x0000002c072c7220 */ /* 0x040fe20000410000 */
[----:B------:R-:W-:Y:S01]  /*ab00*/  FMUL.FTZ R45, R7, R45 ;  /* 0x0000002d072d7220 */ /* 0x000fe20000410000 */
[----:B------:R-:W-:Y:S01]  /*ab10*/  IADD3 R11, PT, PT, R9, R0, RZ ;  /* 0x00000000090b7210 */ /* 0x000fe20007ffe0ff */
[----:B------:R-:W-:Y:S01]  /*ab20*/  FMUL.FTZ R48, R7, R48 ;  /* 0x0000003007307220 */ /* 0x000fe20000410000 */
[----:B------:R-:W-:Y:S01]  /*ab30*/  @P1 IADD3 R13, PT, PT, R9, -0x40, RZ ;  /* 0xffffffc0090d1810 */ /* 0x000fe20007ffe0ff */
[----:B------:R-:W-:Y:S01]  /*ab40*/  FMUL.FTZ R49, R7, R49 ;  /* 0x0000003107317220 */ /* 0x000fe20000410000 */
[----:B------:R-:W-:Y:S01]  /*ab50*/  F2FP.F16.F32.PACK_AB R160, R161, R160 ;  /* 0x000000a0a1a0723e */ /* 0x000fe200000000ff */
[----:B------:R-:W-:Y:S01]  /*ab60*/  FMUL.FTZ R52, R7, R52 ;  /* 0x0000003407347220 */ /* 0x000fe20000410000 */
[----:B------:R-:W-:Y:S01]  /*ab70*/  F2FP.F16.F32.PACK_AB R162, R163, R162 ;  /* 0x000000a2a3a2723e */ /* 0x000fe200000000ff */
[----:B------:R-:W-:Y:S01]  /*ab80*/  FMUL.FTZ R53, R7, R53 ;  /* 0x0000003507357220 */ /* 0x000fe20000410000 */
[----:B------:R-:W-:Y:S01]  /*ab90*/  F2FP.F16.F32.PACK_AB R156, R157, R156 ;  /* 0x0000009c9d9c723e */ /* 0x000fe200000000ff */
[----:B------:R-:W-:Y:S01]  /*aba0*/  FMUL.FTZ R56, R7, R56 ;  /* 0x0000003807387220 */ /* 0x000fe20000410000 */
[----:B------:R-:W-:Y:S01]  /*abb0*/  F2FP.F16.F32.PACK_AB R158, R159, R158 ;  /* 0x0000009e9f9e723e */ /* 0x000fe200000000ff */
[----:B------:R-:W-:Y:S01]  /*abc0*/  FMUL.FTZ R57, R7, R57 ;  /* 0x0000003907397220 */ /* 0x000fe20000410000 */
[----:B------:R-:W-:Y:S01]  /*abd0*/  IADD3 R5, PT, PT, R9, R6, RZ ;  /* 0x0000000609057210 */ /* 0x000fe20007ffe0ff */
        /* <DEDUP_REMOVED lines=8> */
[C---:B------:R-:W-:Y:S01]  /*ac60*/  FMUL.FTZ R68, R7.reuse, R68 ;  /* 0x0000004407447220 */ /* 0x040fe20000410000 */
[----:B------:R-:W-:Y:S01]  /*ac70*/  IADD3 R15, PT, PT, R6, R11, RZ ;  /* 0x0000000b060f7210 */ /* 0x000fe20007ffe0ff */
[----:B------:R-:W-:Y:S01]  /*ac80*/  FMUL.FTZ R69, R7, R69 ;  /* 0x0000004507457220 */ /* 0x000fe20000410000 */
[----:B------:R-:W-:Y:S01]  /*ac90*/  IADD3 R17, PT, PT, R0, R13, RZ ;  /* 0x0000000d00117210 */ /* 0x000fe20007ffe0ff */
[----:B------:R-:W-:Y:S01]  /*aca0*/  STS [R9], R160 ;  /* 0x000000a009007388 */ /* 0x000fe20000000800 */
[----:B------:R-:W-:Y:S01]  /*acb0*/  F2FP.F16.F32.PACK_AB R44, R45, R44 ;  /* 0x0000002c2d2c723e */ /* 0x000fe200000000ff */
[----:B------:R-:W-:Y:S01]  /*acc0*/  FMUL.FTZ R72, R7, R72 ;  /* 0x0000004807487220 */ /* 0x000fe20000410000 */
[----:B------:R-:W-:Y:S01]  /*acd0*/  F2FP.F16.F32.PACK_AB R46, R47, R46 ;  /* 0x0000002e2f2e723e */ /* 0x000fe200000000ff */
[----:B------:R-:W-:Y:S01]  /*ace0*/  STS [R9+0x400], R162 ;  /* 0x000400a209007388 */ /* 0x000fe20000000800 */
[----:B------:R-:W-:Y:S01]  /*acf0*/  F2FP.F16.F32.PACK_AB R48, R49, R48 ;  /* 0x000000303130723e */ /* 0x000fe200000000ff */
[----:B------:R-:W-:Y:S01]  /*ad00*/  FMUL.FTZ R73, R7, R73 ;  /* 0x0000004907497220 */ /* 0x000fe20000410000 */
[----:B------:R-:W-:Y:S01]  /*ad10*/  F2FP.F16.F32.PACK_AB R50, R51, R50 ;  /* 0x000000323332723e */ /* 0x000fe200000000ff */
[----:B------:R-:W-:Y:S01]  /*ad20*/  STS [R5], R156 ;  /* 0x0000009c05007388 */ /* 0x000fe20000000800 */
[C---:B------:R-:W-:Y:S01]  /*ad30*/  IADD3 R19, PT, PT, R6.reuse, R13, RZ ;  /* 0x0000000d06137210 */ /* 0x040fe20007ffe0ff */
[----:B------:R-:W-:Y:S01]  /*ad40*/  FMUL.FTZ R76, R7, R76 ;  /* 0x0000004c074c7220 */ /* 0x000fe20000410000 */
[----:B------:R-:W-:Y:S01]  /*ad50*/  F2FP.F16.F32.PACK_AB R52, R53, R52 ;  /* 0x000000343534723e */ /* 0x000fe200000000ff */
[----:B------:R-:W-:Y:S01]  /*ad60*/  STS [R5+0x400], R158 ;  /* 0x0004009e05007388 */ /* 0x000fe20000000800 */
[----:B------:R-:W-:Y:S01]  /*ad70*/  F2FP.F16.F32.PACK_AB R54, R55, R54 ;  /* 0x000000363736723e */ /* 0x000fe200000000ff */
        /* <DEDUP_REMOVED lines=8> */
[----:B------:R-:W-:Y:S01]  /*ae00*/  F2FP.F16.F32.PACK_AB R60, R61, R60 ;  /* 0x0000003c3d3c723e */ /* 0x000fe200000000ff */
[----:B------:R-:W-:Y:S01]  /*ae10*/  FMUL.FTZ R84, R7, R84 ;  /* 0x0000005407547220 */ /* 0x000fe20000410000 */
[----:B------:R-:W-:Y:S01]  /*ae20*/  F2FP.F16.F32.PACK_AB R62, R63, R62 ;  /* 0x0000003e3f3e723e */ /* 0x000fe200000000ff */
[----:B------:R-:W-:Y:S01]  /*ae30*/  STS [R15], R40 ;  /* 0x000000280f007388 */ /* 0x000fe20000000800 */
[----:B------:R-:W-:Y:S01]  /*ae40*/  FMUL.FTZ R85, R7, R85 ;  /* 0x0000005507557220 */ /* 0x000fe20000410000 */
[----:B------:R-:W-:Y:S01]  /*ae50*/  F2FP.F16.F32.PACK_AB R64, R65, R64 ;  /* 0x000000404140723e */ /* 0x000fe200000000ff */
[----:B------:R-:W-:Y:S01]  /*ae60*/  FMUL.FTZ R88, R7, R88 ;  /* 0x0000005807587220 */ /* 0x000fe20000410000 */
[----:B------:R-:W-:Y:S01]  /*ae70*/  STS [R15+0x400], R42 ;  /* 0x0004002a0f007388 */ /* 0x000fe20000000800 */
[----:B------:R-:W-:Y:S01]  /*ae80*/  F2FP.F16.F32.PACK_AB R66, R67, R66 ;  /* 0x000000424342723e */ /* 0x000fe200000000ff */
[----:B------:R-:W-:Y:S01]  /*ae90*/  FMUL.FTZ R89, R7, R89 ;  /* 0x0000005907597220 */ /* 0x000fe20000410000 */
[----:B------:R-:W-:Y:S01]  /*aea0*/  F2FP.F16.F32.PACK_AB R68, R69, R68 ;  /* 0x000000444544723e */ /* 0x000fe200000000ff */
[----:B------:R-:W-:Y:S01]  /*aeb0*/  STS [R13], R44 ;  /* 0x0000002c0d007388 */ /* 0x000fe20000000800 */
[----:B------:R-:W-:Y:S01]  /*aec0*/  F2FP.F16.F32.PACK_AB R70, R71, R70 ;  /* 0x000000464746723e */ /* 0x000fe200000000ff */
[C---:B------:R-:W-:Y:S01]  /*aed0*/  FMUL.FTZ R92, R7.reuse, R92 ;  /* 0x0000005c075c7220 */ /* 0x040fe20000410000 */
[----:B------:R-:W-:Y:S01]  /*aee0*/  FMUL.FTZ R93, R7, R93 ;  /* 0x0000005d075d7220 */ /* 0x000fe20000410000 */
[----:B------:R-:W-:Y:S01]  /*aef0*/  STS [R13+0x400], R46 ;  /* 0x0004002e0d007388 */ /* 0x000fe20000000800 */
        /* <DEDUP_REMOVED lines=27> */
[----:B------:R-:W-:Y:S01]  /*b0b0*/  STS [R9+0x2000], R60 ;  /* 0x0020003c09007388 */ /* 0x000fe20000000800 */
[----:B------:R-:W-:Y:S01]  /*b0c0*/  F2FP.F16.F32.PACK_AB R94, R95, R94 ;  /* 0x0000005e5f5e723e */ /* 0x000fe200000000ff */
[C---:B------:R-:W-:Y:S01]  /*b0d0*/  FMUL.FTZ R116, R7.reuse, R116 ;  /* 0x0000007407747220 */ /* 0x040fe20000410000 */
[----:B------:R-:W-:Y:S01]  /*b0e0*/  FMUL.FTZ R117, R7, R117 ;  /* 0x0000007507757220 */ /* 0x000fe20000410000 */
[----:B------:R-:W-:Y:S01]  /*b0f0*/  STS [R9+0x2400], R62 ;  /* 0x0024003e09007388 */ /* 0x000fe20000000800 */
[----:B------:R-:W-:Y:S01]  /*b100*/  F2FP.F16.F32.PACK_AB R96, R97, R96 ;  /* 0x000000606160723e */ /* 0x000fe200000000ff */
[----:B------:R-:W-:Y:S01]  /*b110*/  FMUL.FTZ R120, R7, R120 ;  /* 0x0000007807787220 */ /* 0x000fe20000410000 */
[----:B------:R-:W-:Y:S01]  /*b120*/  F2FP.F16.F32.PACK_AB R98, R99, R98 ;  /* 0x000000626362723e */ /* 0x000fe200000000ff */
[----:B------:R-:W-:Y:S01]  /*b130*/  STS [R5+0x2000], R64 ;  /* 0x0020004005007388 */ /* 0x000fe20000000800 */
        /* <DEDUP_REMOVED lines=44> */
[----:B------:R-:W-:-:S02]  /*b400*/  F2FP.F16.F32.PACK_AB R132, R133, R132 ;  /* 0x000000848584723e */ /* 0x000fc400000000ff */
[----:B------:R-:W-:Y:S01]  /*b410*/  F2FP.F16.F32.PACK_AB R134, R135, R134 ;  /* 0x000000868786723e */ /* 0x000fe200000000ff */
[----:B------:R-:W-:Y:S01]  /*b420*/  STS [R21+0x2000], R88 ;  /* 0x0020005815007388 */ /* 0x000fe20000000800 */
[----:B------:R-:W-:Y:S02]  /*b430*/  F2FP.F16.F32.PACK_AB R136, R137, R136 ;  /* 0x000000888988723e */ /* 0x000fe400000000ff */
[----:B------:R-:W-:Y:S01]  /*b440*/  F2FP.F16.F32.PACK_AB R138, R139, R138 ;  /* 0x0000008a8b8a723e */ /* 0x000fe200000000ff */
[----:B------:R-:W-:Y:S01]  /*b450*/  STS [R21+0x2400], R90 ;  /* 0x0024005a15007388 */ /* 0x000fe20000000800 */
[----:B------:R-:W-:Y:S02]  /*b460*/  F2FP.F16.F32.PACK_AB R140, R141, R140 ;  /* 0x0000008c8d8c723e */ /* 0x000fe400000000ff */
        /* <DEDUP_REMOVED lines=10> */
[----:B------:R-:W-:Y:S04]  /*b510*/  STS [R5+0x4400], R98 ;  /* 0x0044006205007388 */ /* 0x000fe80000000800 */
        /* <DEDUP_REMOVED lines=22> */
[----:B-1----:R-:W-:-:S03]  /*b680*/  LOP3.LUT R5, R234, 0x1f8, RZ, 0xc0, !PT ;  /* 0x000001f8ea057812 */ /* 0x002fc600078ec0ff */
[----:B------:R3:W-:Y:S01]  /*b690*/  STS [R19+0x6000], R144 ;  /* 0x0060009013007388 */ /* 0x0007e20000000800 */
[----:B------:R-:W-:-:S03]  /*b6a0*/  LOP3.LUT R5, R5, 0x38, R214, 0x78, !PT ;  /* 0x0000003805057812 */ /* 0x000fc600078e78d6 */
[----:B------:R3:W-:Y:S01]  /*b6b0*/  STS [R19+0x6400], R146 ;  /* 0x0064009213007388 */ /* 0x0007e20000000800 */
[----:B------:R-:W-:-:S03]  /*b6c0*/  LOP3.LUT R0, R5, 0x1e00, R234, 0xf8, !PT ;  /* 0x00001e0005007812 */ /* 0x000fc600078ef8ea */
[----:B------:R3:W-:Y:S01]  /*b6d0*/  STS [R17+0x6000], R152 ;  /* 0x0060009811007388 */ /* 0x0007e20000000800 */
[----:B------:R-:W-:Y:S01]  /*b6e0*/  LEA R0, R0, UR5, 0x1 ;  /* 0x0000000500007c11 */ /* 0x000fe2000f8e08ff */
[----:B------:R-:W-:Y:S02]  /*b6f0*/  USHF.R.S32.HI UR5, URZ, 0x1f, UR18 ;  /* 0x0000001fff057899 */ /* 0x000fe40008011412 */
[----:B------:R3:W-:Y:S04]  /*b700*/  STS [R17+0x6400], R154 ;  /* 0x0064009a11007388 */ /* 0x0007e80000000800 */
[----:B------:R3:W-:Y:S04]  /*b710*/  STS [R21+0x6000], R7 ;  /* 0x0060000715007388 */ /* 0x0007e80000000800 */
[----:B------:R3:W-:Y:S01]  /*b720*/  STS [R21+0x6400], R150 ;  /* 0x0064009615007388 */ /* 0x0007e20000000800 */
[----:B--2---:R-:W-:Y:S05]  /*b730*/  BRA.U UP1, `(.L_x_87) ;  /* 0x0000000101207547 */ /* 0x004fea000b800000 */
[----:B------:R-:W-:Y:S01]  /*b740*/  UISETP.NE.AND UP1, UPT, UR10, URZ, UPT ;  /* 0x000000ff0a00728c */ /* 0x000fe2000bf25270 */
[----:B------:R-:W1:Y:S10]  /*b750*/  LDCU UR8, c[0x0][0x3e0] ;  /* 0x00007c00ff0877ac */ /* 0x000e740008000800 */
[----:B------:R-:W1:Y:S01]  /*b760*/  @UP1 LDCU UR7, c[0x0][0x454] ;  /* 0x00008a80ff0717ac */ /* 0x000e620008000800 */
[----:B------:R-:W-:Y:S01]  /*b770*/  @UP1 UMOV UR15, 0x1 ;  /* 0x00000001000f1882 */ /* 0x000fe20000000000 */
[----:B------:R-:W2:Y:S01]  /*b780*/  @UP1 LDCU UR13, c[0x0][0x454] ;  /* 0x00008a80ff0d17ac */ /* 0x000ea20008000800 */
[----:B------:R-:W-:Y:S01]  /*b790*/  @!UP1 UMOV UR15, 0x1 ;  /* 0x00000001000f9882 */ /* 0x000fe20000000000 */
[----:B-1----:R-:W-:-:S02]  /*b7a0*/  @UP1 UIMAD UR7, UR7, UR8, URZ ;  /* 0x00000008070712a4 */ /* 0x002fc4000f8e02ff */
[----:B--2---:R-:W-:-:S12]  /*b7b0*/  @!UP1 UIMAD UR7, UR9, UR8, URZ ;  /* 0x00000008090792a4 */ /* 0x004fd8000f8e02ff */
.L_x_87:
[----:B------:R-:W-:Y:S01]  /*b7c0*/  BAR.SYNC.DEFER_BLOCKING 0x0 ;  /* 0x0000000000007b1d */ /* 0x000fe20000010000 */
[----:B------:R-:W-:Y:S01]  /*b7d0*/  UIMAD UR13, UR6, UR13, URZ ;  /* 0x0000000d060d72a4 */ /* 0x000fe2000f8e02ff */
[----:B------:R-:W-:Y:S01]  /*b7e0*/  LOP3.LUT P0, RZ, R214, 0x3, RZ, 0xc0, !PT ;  /* 0x00000003d6ff7812 */ /* 0x000fe2000780c0ff */
[----:B------:R-:W-:Y:S01]  /*b7f0*/  UIMAD UR9, UR4, UR15, URZ ;  /* 0x0000000f040972a4 */ /* 0x000fe2000f8e02ff */
[----:B---3--:R-:W-:Y:S01]  /*b800*/  LOP3.LUT R7, R216, 0x30, RZ, 0xc0, !PT ;  /* 0x00000030d8077812 */ /* 0x008fe200078ec0ff */
[----:B------:R-:W-:-:S03]  /*b810*/  USEL UR18, UR18, URZ, UP0 ;  /* 0x000000ff12127287 */ /* 0x000fc60008000000 */
[----:B------:R-:W1:Y:S01]  /*b820*/  @P4 LDC R5, c[0x0][0x458] ;  /* 0x00011600ff054b82 */ /* 0x000e620000000800 */
[----:B------:R-:W2:Y:S01]  /*b830*/  @P4 MUFU.LG2 R4, R4 ;  /* 0x0000000400044308 */ /* 0x000ea20000000c00 */
[----:B------:R-:W3:Y:S01]  /*b840*/  S2R R6, SR_CTAID.X ;  /* 0x0000000000067919 */ /* 0x000ee20000002500 */
[----:B------:R-:W-:Y:S01]  /*b850*/  @!UP0 UIMAD UR13, UR11, UR7, UR13 ;  /* 0x000000070b0d82a4 */ /* 0x000fe2000f8e020d */
[----:B------:R-:W-:Y:S01]  /*b860*/  SHF.R.U32.HI R16, RZ, 0x2, R214 ;  /* 0x00000002ff107819 */ /* 0x000fe200000116d6 */
[----:B------:R-:W-:Y:S01]  /*b870*/  USHF.L.U32 UR9, UR9, 0x6, URZ ;  /* 0x0000000609097899 */ /* 0x000fe200080006ff */
[----:B------:R-:W-:Y:S01]  /*b880*/  BSSY.RECONVERGENT B0, `(.L_x_88) ;  /* 0x0000022000007945 */ /* 0x000fe20003800200 */
[----:B------:R-:W-:Y:S01]  /*b890*/  USEL UR5, UR5, URZ, UP0 ;  /* 0x000000ff05057287 */ /* 0x000fe20008000000 */
[----:B------:R-:W4:Y:S01]  /*b8a0*/  @P3 LDC R14, c[0x0][0x458] ;  /* 0x00011600ff0e3b82 */ /* 0x000f220000000800 */
[----:B------:R-:W5:Y:S01]  /*b8b0*/  @P3 MUFU.LG2 R2, R2 ;  /* 0x0000000200023308 */ /* 0x000f620000000c00 */
[----:B------:R-:W-:Y:S01]  /*b8c0*/  USHF.R.S32.HI UR8, URZ, 0x1f, UR13 ;  /* 0x0000001fff087899 */ /* 0x000fe2000801140d */
[----:B------:R-:W-:Y:S01]  /*b8d0*/  MOV R13, 0x7f800000 ;  /* 0x7f800000000d7802 */ /* 0x000fe20000000f00 */
[----:B------:R-:W-:Y:S01]  /*b8e0*/  USHF.R.S32.HI UR7, URZ, 0x1f, UR9 ;  /* 0x0000001fff077899 */ /* 0x000fe20008011409 */
[----:B------:R-:W-:Y:S01]  /*b8f0*/  MOV R12, 0x7f800000 ;  /* 0x7f800000000c7802 */ /* 0x000fe20000000f00 */
[----:B------:R-:W-:Y:S01]  /*b900*/  UIADD3 UR18, UP1, UP0, UR9, UR18, UR13 ;  /* 0x0000001209127290 */ /* 0x000fe2000f83e00d */
[----:B------:R-:W-:Y:S01]  /*b910*/  LOP3.LUT R7, R7, 0x7, R16, 0xf8, !PT ;  /* 0x0000000707077812 */ /* 0x000fe200078ef810 */
[----:B------:R1:W3:Y:S01]  /*b920*/  LDS.128 R8, [R0+0x1800] ;  /* 0x0018000000087984 */ /* 0x0002e20000000c00 */
[----:B--2---:R-:W-:Y:S01]  /*b930*/  @P4 FMUL.FTZ R15, R4, 0.69314718246459960938 ;  /* 0x3f317218040f4820 */ /* 0x004fe20000410000 */
[----:B------:R-:W-:-:S03]  /*b940*/  UIADD3.X UR5, UPT, UPT, UR7, UR5, UR8, UP1, UP0 ;  /* 0x0000000507057290 */ /* 0x000fc60008fe0408 */
[----:B-1----:R-:W-:Y:S01]  /*b950*/  @P4 FFMA.FTZ R13, R164, R5, R15 ;  /* 0x00000005a40d4223 */ /* 0x002fe2000001000f */
[----:B-----5:R-:W-:-:S04]  /*b960*/  @P3 FMUL.FTZ R2, R2, 0.69314718246459960938 ;  /* 0x3f31721802023820 */ /* 0x020fc80000410000 */
[----:B----4-:R-:W-:Y:S01]  /*b970*/  @P3 FFMA.FTZ R12, R3, R14, R2 ;  /* 0x0000000e030c3223 */ /* 0x010fe20000010002 */
[----:B---3--:R-:W-:Y:S06]  /*b980*/  @P0 BRA `(.L_x_89) ;  /* 0x0000000000440947 */ /* 0x008fec0003800000 */
[C---:B------:R-:W-:Y:S01]  /*b990*/  VIADD R16, R7.reuse, 0x8 ;  /* 0x0000000807107836 */ /* 0x040fe20000000000 */
[----:B------:R-:W-:-:S04]  /*b9a0*/  ISETP.GE.AND P3, PT, R7, UR14, PT ;  /* 0x0000000e07007c0c */ /* 0x000fc8000bf66270 */
[----:B------:R-:W-:-:S09]  /*b9b0*/  ISETP.GE.AND P2, PT, R16, UR14, PT ;  /* 0x0000000e10007c0c */ /* 0x000fd2000bf46270 */
[----:B------:R-:W1:Y:S01]  /*b9c0*/  @!P3 LDC.64 R4, c[0x0][0x420] ;  /* 0x00010800ff04bb82 */ /* 0x000e620000000a00 */
[----:B------:R-:W-:-:S03]  /*b9d0*/  @!P3 IMAD R14, R7, UR15, RZ ;  /* 0x0000000f070ebc24 */ /* 0x000fc6000f8e02ff */
[----:B------:R-:W-:Y:S02]  /*b9e0*/  @!P2 IMAD R16, R16, UR15, RZ ;  /* 0x0000000f1010ac24 */ /* 0x000fe4000f8e02ff */
[----:B------:R-:W-:Y:S02]  /*b9f0*/  @!P3 IADD3 R7, P1, PT, R14, UR18, RZ ;  /* 0x000000120e07bc10 */ /* 0x000fe4000ff3e0ff */
[----:B------:R-:W2:Y:S01]  /*ba00*/  @!P2 LDC.64 R2, c[0x0][0x420] ;  /* 0x00010800ff02ab82 */ /* 0x000ea20000000a00 */
[----:B------:R-:W-:Y:S02]  /*ba10*/  @!P2 IADD3 R15, P0, PT, R16, UR18, RZ ;  /* 0x00000012100fac10 */ /* 0x000fe4000ff1e0ff */
[----:B------:R-:W-:Y:S02]  /*ba20*/  @!P3 LEA.HI.X.SX32 R14, R14, UR5, 0x1, P1 ;  /* 0x000000050e0ebc11 */ /* 0x000fe400088f0eff */
[----:B------:R-:W-:Y:S02]  /*ba30*/  @!P2 LEA.HI.X.SX32 R16, R16, UR5, 0x1, P0 ;  /* 0x000000051010ac11 */ /* 0x000fe400080f0eff */
[----:B-1----:R-:W-:-:S04]  /*ba40*/  @!P3 LEA R4, P1, R7, R4, 0x2 ;  /* 0x000000040704b211 */ /* 0x002fc800078210ff */
[----:B------:R-:W-:Y:S02]  /*ba50*/  @!P3 LEA.HI.X R5, R7, R5, R14, 0x2, P1 ;  /* 0x000000050705b211 */ /* 0x000fe400008f140e */
[----:B--2---:R-:W-:-:S03]  /*ba60*/  @!P2 LEA R2, P0, R15, R2, 0x2 ;  /* 0x000000020f02a211 */ /* 0x004fc600078010ff */
[----:B------:R1:W-:Y:S01]  /*ba70*/  @!P3 STG.E desc[UR20][R4.64], R13 ;  /* 0x0000000d0400b986 */ /* 0x0003e2000c101914 */
[----:B------:R-:W-:-:S05]  /*ba80*/  @!P2 LEA.HI.X R3, R15, R3, R16, 0x2, P0 ;  /* 0x000000030f03a211 */ /* 0x000fca00000f1410 */
[----:B------:R1:W-:Y:S04]  /*ba90*/  @!P2 STG.E desc[UR20][R2.64], R12 ;  /* 0x0000000c0200a986 */ /* 0x0003e8000c101914 */
.L_x_89:
[----:B------:R-:W-:Y:S05]  /*baa0*/  BSYNC.RECONVERGENT B0 ;  /* 0x0000000000007941 */ /* 0x000fea0003800200 */
.L_x_88:
[----:B------:R-:W2:Y:S01]  /*bab0*/  LDCU.64 UR4, c[0x0][0x410] ;  /* 0x00008200ff0477ac */ /* 0x000ea20008000a00 */
[----:B-1----:R-:W-:Y:S01]  /*bac0*/  SHF.R.U32.HI R4, RZ, 0x3, R214 ;  /* 0x00000003ff047819 */ /* 0x002fe200000116d6 */
[----:B------:R-:W-:Y:S01]  /*bad0*/  IMAD.MOV.U32 R5, RZ, RZ, RZ ;  /* 0x000000ffff057224 */ /* 0x000fe200078e00ff */
[----:B------:R-:W-:Y:S01]  /*bae0*/  IADD3 R12, P0, PT, R215, UR16, RZ ;  /* 0x00000010d70c7c10 */ /* 0x000fe2000ff1e0ff */
[----:B------:R1:W3:Y:S01]  /*baf0*/  LDS.128 R20, [R0] ;  /* 0x0000000000147984 */ /* 0x0002e20000000c00 */
[----:B------:R-:W-:Y:S01]  /*bb00*/  ISETP.GE.AND P3, PT, R4, UR14, PT ;  /* 0x0000000e04007c0c */ /* 0x000fe2000bf66270 */
[----:B------:R-:W-:Y:S01]  /*bb10*/  IMAD.WIDE.U32 R2, R6, 0x40, R4 ;  /* 0x0000004006027825 */ /* 0x000fe200078e0004 */
[C---:B------:R-:W-:Y:S01]  /*bb20*/  IADD3 R5, PT, PT, R4.reuse, 0x20, RZ ;  /* 0x0000002004057810 */ /* 0x040fe20007ffe0ff */
[----:B------:R1:W4:Y:S01]  /*bb30*/  LDS.128 R16, [R0+0x2000] ;  /* 0x0020000000107984 */ /* 0x0003220000000c00 */
[----:B------:R-:W-:Y:S01]  /*bb40*/  IADD3.X R13, PT, PT, RZ, UR12, RZ, P0, !PT ;  /* 0x0000000cff0d7c10 */ /* 0x000fe200087fe4ff */
[C---:B------:R-:W-:Y:S01]  /*bb50*/  VIADD R6, R4.reuse, 0x10 ;  /* 0x0000001004067836 */ /* 0x040fe20000000000 */
[----:B------:R-:W-:Y:S01]  /*bb60*/  ISETP.GE.AND P1, PT, R5, UR14, PT ;  /* 0x0000000e05007c0c */ /* 0x000fe2000bf26270 */
[----:B------:R-:W-:Y:S01]  /*bb70*/  VIADD R4, R4, 0x30 ;  /* 0x0000003004047836 */ /* 0x000fe20000000000 */
[----:B------:R-:W-:Y:S02]  /*bb80*/  BSSY.RECONVERGENT B0, `(.L_x_90) ;  /* 0x000001c000007945 */ /* 0x000fe40003800200 */
[----:B------:R-:W-:-:S02]  /*bb90*/  ISETP.GE.AND P2, PT, R6, UR14, PT ;  /* 0x0000000e06007c0c */ /* 0x000fc4000bf46270 */
[----:B------:R-:W-:Y:S01]  /*bba0*/  ISETP.GE.AND P0, PT, R4, UR14, PT ;  /* 0x0000000e04007c0c */ /* 0x000fe2000bf06270 */
[----:B--2---:R-:W-:Y:S01]  /*bbb0*/  IMAD.U32 R24, RZ, RZ, UR4 ;  /* 0x00000004ff187e24 */ /* 0x004fe2000f8e00ff */
[----:B------:R1:W2:Y:S01]  /*bbc0*/  LDS.128 R4, [R0+0x6000] ;  /* 0x0060000000047984 */ /* 0x0002a20000000c00 */
[----:B------:R-:W-:Y:S02]  /*bbd0*/  MOV R27, UR5 ;  /* 0x00000005001b7c02 */ /* 0x000fe40008000f00 */
[----:B------:R-:W-:Y:S02]  /*bbe0*/  IMAD.WIDE.U32 R24, R24, UR6, R12 ;  /* 0x0000000618187c25 */ /* 0x000fe4000f8e000c */
[----:B------:R1:W1:Y:S02]  /*bbf0*/  LDS.128 R12, [R0+0x4000] ;  /* 0x00400000000c7984 */ /* 0x0002640000000c00 */
[----:B------:R-:W-:Y:S01]  /*bc00*/  IMAD R27, R27, UR6, R25 ;  /* 0x000000061b1b7c24 */ /* 0x000fe2000f8e0219 */
[----:B------:R-:W-:Y:S06]  /*bc10*/  @P3 BRA `(.L_x_91) ;  /* 0x0000000000483947 */ /* 0x000fec0003800000 */
[----:B------:R-:W5:Y:S01]  /*bc20*/  LDCU.64 UR6, c[0x0][0x408] ;  /* 0x00008100ff0677ac */ /* 0x000f620008000a00 */
[----:B------:R-:W-:Y:S01]  /*bc30*/  IMAD.MOV.U32 R26, RZ, RZ, R24 ;  /* 0x000000ffff1a7224 */ /* 0x000fe200078e0018 */
[----:B------:R-:W3:Y:S01]  /*bc40*/  LDCU.64 UR4, c[0x0][0x3f0] ;  /* 0x00007e00ff0477ac */ /* 0x000ee20008000a00 */
[----:B------:R-:W4:Y:S01]  /*bc50*/  LDCU UR8, c[0x0][0x440] ;  /* 0x00008800ff0877ac */ /* 0x000f220008000800 */
[----:B-----5:R-:W-:Y:S02]  /*bc60*/  IMAD R29, R3, UR6, RZ ;  /* 0x00000006031d7c24 */ /* 0x020fe4000f8e02ff */
[----:B------:R-:W-:-:S04]  /*bc70*/  IMAD.WIDE.U32 R30, R2, UR6, R26 ;  /* 0x00000006021e7c25 */ /* 0x000fc8000f8e001a */
[----:B------:R-:W-:Y:S01]  /*bc80*/  IMAD R28, R2, UR7, R29 ;  /* 0x00000007021c7c24 */ /* 0x000fe2000f8e021d */
[----:B---3--:R-:W-:Y:S02]  /*bc90*/  LEA R32, P3, R30, UR4, 0x1 ;  /* 0x000000041e207c11 */ /* 0x008fe4000f8608ff */
[----:B----4-:R-:W-:Y:S01]  /*bca0*/  ISETP.GE.AND P6, PT, R215, UR8, PT ;  /* 0x00000008d7007c0c */ /* 0x010fe2000bfc6270 */
[----:B------:R-:W-:Y:S01]  /*bcb0*/  IMAD.IADD R28, R28, 0x1, R31 ;  /* 0x000000011c1c7824 */ /* 0x000fe200078e021f */
[----:B------:R-:W-:Y:S02]  /*bcc0*/  ISETP.GE.AND P5, PT, R233, UR8, PT ;  /* 0x00000008e9007c0c */ /* 0x000fe4000bfa6270 */
[----:B------:R-:W-:Y:S02]  /*bcd0*/  ISETP.GE.AND P4, PT, R232, UR8, PT ;  /* 0x00000008e8007c0c */ /* 0x000fe4000bf86270 */
[----:B------:R-:W-:Y:S02]  /*bce0*/  LEA.HI.X R33, R30, UR5, R28, 0x1, P3 ;  /* 0x000000051e217c11 */ /* 0x000fe400098f0c1c */
[----:B------:R-:W-:-:S05]  /*bcf0*/  ISETP.GE.AND P3, PT, R231, UR8, PT ;  /* 0x00000008e7007c0c */ /* 0x000fca000bf66270 */
[----:B------:R3:W-:Y:S04]  /*bd00*/  @!P6 STG.E.128 desc[UR20][R32.64], R20 ;  /* 0x000000142000e986 */ /* 0x0007e8000c101d14 */
[----:B------:R3:W-:Y:S04]  /*bd10*/  @!P5 STG.E.128 desc[UR20][R32.64+0x80], R16 ;  /* 0x000080102000d986 */ /* 0x0007e8000c101d14 */
[----:B-1----:R3:W-:Y:S04]  /*bd20*/  @!P4 STG.E.128 desc[UR20][R32.64+0x100], R12 ;  /* 0x0001000c2000c986 */ /* 0x0027e8000c101d14 */
[----:B--2---:R3:W-:Y:S02]  /*bd30*/  @!P3 STG.E.128 desc[UR20][R32.64+0x180], R4 ;  /* 0x000180042000b986 */ /* 0x0047e4000c101d14 */
.L_x_91:
[----:B------:R-:W-:Y:S05]  /*bd40*/  BSYNC.RECONVERGENT B0 ;  /* 0x0000000000007941 */ /* 0x000fea0003800200 */
.L_x_90:
[----:B---3--:R3:W3:Y:S01]  /*bd50*/  LDS.128 R20, [R0+0x800] ;  /* 0x0008000000147984 */ /* 0x0086e20000000c00 */
[----:B------:R-:W-:Y:S03]  /*bd60*/  BSSY.RECONVERGENT B0, `(.L_x_92) ;  /* 0x000001a000007945 */ /* 0x000fe60003800200 */
[----:B----4-:R4:W3:Y:S04]  /*bd70*/  LDS.128 R16, [R0+0x2800] ;  /* 0x0028000000107984 */ /* 0x0108e80000000c00 */
[----:B-1----:R4:W1:Y:S04]  /*bd80*/  LDS.128 R12, [R0+0x4800] ;  /* 0x00480000000c7984 */ /* 0x0028680000000c00 */
[----:B--2---:R4:W2:Y:S01]  /*bd90*/  LDS.128 R4, [R0+0x6800] ;  /* 0x0068000000047984 */ /* 0x0048a20000000c00 */
[----:B------:R-:W-:Y:S05]  /*bda0*/  @P2 BRA `(.L_x_93) ;  /* 0x0000000000542947 */ /* 0x000fea0003800000 */
[----:B------:R-:W5:Y:S01]  /*bdb0*/  LDCU.64 UR6, c[0x0][0x408] ;  /* 0x00008100ff0677ac */ /* 0x000f620008000a00 */
[----:B------:R-:W-:Y:S01]  /*bdc0*/  IADD3 R29, P2, PT, R2, 0x10, RZ ;  /* 0x00000010021d7810 */ /* 0x000fe20007f5e0ff */
[----:B------:R-:W-:Y:S01]  /*bdd0*/  IMAD.MOV.U32 R30, RZ, RZ, R24 ;  /* 0x000000ffff1e7224 */ /* 0x000fe200078e0018 */
[----:B------:R-:W4:Y:S01]  /*bde0*/  LDCU UR8, c[0x0][0x440] ;  /* 0x00008800ff0877ac */ /* 0x000f220008000800 */
[----:B------:R-:W-:Y:S02]  /*bdf0*/  IMAD.MOV.U32 R31, RZ, RZ, R27 ;  /* 0x000000ffff1f7224 */ /* 0x000fe400078e001b */
[----:B------:R-:W-:Y:S01]  /*be00*/  IMAD.X R28, RZ, RZ, R3, P2 ;  /* 0x000000ffff1c7224 */ /* 0x000fe200010e0603 */
[----:B------:R-:W3:Y:S03]  /*be10*/  LDCU.64 UR4, c[0x0][0x3f0] ;  /* 0x00007e00ff0477ac */ /* 0x000ee60008000a00 */
[----:B-----5:R-:W-:-:S02]  /*be20*/  IMAD R28, R28, UR6, RZ ;  /* 0x000000061c1c7c24 */ /* 0x020fc4000f8e02ff */
[----:B------:R-:W-:Y:S01]  /*be30*/  IMAD.WIDE.U32 R30, R29, UR6, R30 ;  /* 0x000000061d1e7c25 */ /* 0x000fe2000f8e001e */
[----:B----4-:R-:W-:-:S03]  /*be40*/  ISETP.GE.AND P5, PT, R215, UR8, PT ;  /* 0x00000008d7007c0c */ /* 0x010fc6000bfa6270 */
[----:B------:R-:W-:Y:S01]  /*be50*/  IMAD R28, R29, UR7, R28 ;  /* 0x000000071d1c7c24 */ /* 0x000fe2000f8e021c */
[----:B------:R-:W-:Y:S02]  /*be60*/  ISETP.GE.AND P4, PT, R233, UR8, PT ;  /* 0x00000008e9007c0c */ /* 0x000fe4000bf86270 */
[----:B------:R-:W-:Y:S01]  /*be70*/  ISETP.GE.AND P3, PT, R232, UR8, PT ;  /* 0x00000008e8007c0c */ /* 0x000fe2000bf66270 */
[----:B------:R-:W-:Y:S01]  /*be80*/  IMAD.IADD R28, R28, 0x1, R31 ;  /* 0x000000011c1c7824 */ /* 0x000fe200078e021f */
[----:B------:R-:W-:Y:S02]  /*be90*/  ISETP.GE.AND P2, PT, R231, UR8, PT ;  /* 0x00000008e7007c0c */ /* 0x000fe4000bf46270 */
[----:B---3--:R-:W-:-:S04]  /*bea0*/  LEA R32, P6, R30, UR4, 0x1 ;  /* 0x000000041e207c11 */ /* 0x008fc8000f8c08ff */
[----:B------:R-:W-:-:S05]  /*beb0*/  LEA.HI.X R33, R30, UR5, R28, 0x1, P6 ;  /* 0x000000051e217c11 */ /* 0x000fca000b0f0c1c */
[----:B------:R3:W-:Y:S04]  /*bec0*/  @!P5 STG.E.128 desc[UR20][R32.64], R20 ;  /* 0x000000142000d986 */ /* 0x0007e8000c101d14 */
[----:B------:R3:W-:Y:S04]  /*bed0*/  @!P4 STG.E.128 desc[UR20][R32.64+0x80], R16 ;  /* 0x000080102000c986 */ /* 0x0007e8000c101d14 */
[----:B-1----:R3:W-:Y:S04]  /*bee0*/  @!P3 STG.E.128 desc[UR20][R32.64+0x100], R12 ;  /* 0x0001000c2000b986 */ /* 0x0027e8000c101d14 */
[----:B--2---:R3:W-:Y:S02]  /*bef0*/  @!P2 STG.E.128 desc[UR20][R32.64+0x180], R4 ;  /* 0x000180042000a986 */ /* 0x0047e4000c101d14 */
.L_x_93:
[----:B------:R-:W-:Y:S05]  /*bf00*/  BSYNC.RECONVERGENT B0 ;  /* 0x0000000000007941 */ /* 0x000fea0003800200 */
.L_x_92:
[----:B---3--:R3:W3:Y:S01]  /*bf10*/  LDS.128 R20, [R0+0x1000] ;  /* 0x0010000000147984 */ /* 0x0086e20000000c00 */
[----:B------:R-:W-:Y:S03]  /*bf20*/  BSSY.RECONVERGENT B0, `(.L_x_94) ;  /* 0x000001a000007945 */ /* 0x000fe60003800200 */
[----:B------:R3:W3:Y:S04]  /*bf30*/  LDS.128 R16, [R0+0x3000] ;  /* 0x0030000000107984 */ /* 0x0006e80000000c00 */
[----:B-1----:R1:W1:Y:S04]  /*bf40*/  LDS.128 R12, [R0+0x5000] ;  /* 0x00500000000c7984 */ /* 0x0022680000000c00 */
[----:B--2---:R2:W1:Y:S01]  /*bf50*/  LDS.128 R4, [R0+0x7000] ;  /* 0x0070000000047984 */ /* 0x0044620000000c00 */
[----:B------:R-:W-:Y:S05]  /*bf60*/  @P1 BRA `(.L_x_95) ;  /* 0x0000000000541947 */ /* 0x000fea0003800000 */
[----:B------:R-:W5:Y:S01]  /*bf70*/  LDCU.64 UR6, c[0x0][0x408] ;  /* 0x00008100ff0677ac */ /* 0x000f620008000a00 */
[----:B------:R-:W-:Y:S01]  /*bf80*/  IADD3 R29, P1, PT, R2, 0x20, RZ ;  /* 0x00000020021d7810 */ /* 0x000fe20007f3e0ff */
[----:B------:R-:W-:Y:S01]  /*bf90*/  IMAD.MOV.U32 R30, RZ, RZ, R24 ;  /* 0x000000ffff1e7224 */ /* 0x000fe200078e0018 */
[----:B------:R-:W4:Y:S01]  /*bfa0*/  LDCU UR8, c[0x0][0x440] ;  /* 0x00008800ff0877ac */ /* 0x000f220008000800 */
[----:B------:R-:W-:Y:S02]  /*bfb0*/  IMAD.MOV.U32 R31, RZ, RZ, R27 ;  /* 0x000000ffff1f7224 */ /* 0x000fe400078e001b */
[----:B------:R-:W-:Y:S01]  /*bfc0*/  IMAD.X R28, RZ, RZ, R3, P1 ;  /* 0x000000ffff1c7224 */ /* 0x000fe200008e0603 */
[----:B------:R-:W2:Y:S03]  /*bfd0*/  LDCU.64 UR4, c[0x0][0x3f0] ;  /* 0x00007e00ff0477ac */ /* 0x000ea60008000a00 */
        /* <DEDUP_REMOVED lines=8> */
[----:B--2---:R-:W-:-:S04]  /*c060*/  LEA R32, P5, R30, UR4, 0x1 ;  /* 0x000000041e207c11 */ /* 0x004fc8000f8a08ff */
[----:B------:R-:W-:-:S05]  /*c070*/  LEA.HI.X R33, R30, UR5, R28, 0x1, P5 ;  /* 0x000000051e217c11 */ /* 0x000fca000a8f0c1c */
[----:B---3--:R2:W-:Y:S04]  /*c080*/  @!P4 STG.E.128 desc[UR20][R32.64], R20 ;  /* 0x000000142000c986 */ /* 0x0085e8000c101d14 */
[----:B------:R2:W-:Y:S04]  /*c090*/  @!P3 STG.E.128 desc[UR20][R32.64+0x80], R16 ;  /* 0x000080102000b986 */ /* 0x0005e8000c101d14 */
[----:B-1----:R2:W-:Y:S04]  /*c0a0*/  @!P2 STG.E.128 desc[UR20][R32.64+0x100], R12 ;  /* 0x0001000c2000a986 */ /* 0x0025e8000c101d14 */
[----:B------:R2:W-:Y:S02]  /*c0b0*/  @!P1 STG.E.128 desc[UR20][R32.64+0x180], R4 ;  /* 0x0001800420009986 */ /* 0x0005e4000c101d14 */
.L_x_95:
[----:B------:R-:W-:Y:S05]  /*c0c0*/  BSYNC.RECONVERGENT B0 ;  /* 0x0000000000007941 */ /* 0x000fea0003800200 */
.L_x_94:
[----:B-12---:R1:W2:Y:S04]  /*c0d0*/  LDS.128 R12, [R0+0x3800] ;  /* 0x00380000000c7984 */ /* 0x0062a80000000c00 */
[----:B------:R1:W1:Y:S01]  /*c0e0*/  LDS.128 R4, [R0+0x5800] ;  /* 0x0058000000047984 */ /* 0x0002620000000c00 */
[----:B------:R-:W-:Y:S05]  /*c0f0*/  @P0 EXIT ;  /* 0x000000000000094d */ /* 0x000fea0003800000 */
[----:B------:R-:W5:Y:S01]  /*c100*/  LDCU.64 UR6, c[0x0][0x408] ;  /* 0x00008100ff0677ac */ /* 0x000f620008000a00 */
[----:B------:R-:W-:Y:S01]  /*c110*/  IADD3 R2, P0, PT, R2, 0x30, RZ ;  /* 0x0000003002027810 */ /* 0x000fe20007f1e0ff */
[----:B---3--:R3:W1:Y:S01]  /*c120*/  LDS.128 R16, [R0+0x7800] ;  /* 0x0078000000107984 */ /* 0x0086620000000c00 */
[----:B------:R-:W-:Y:S01]  /*c130*/  IMAD.MOV.U32 R20, RZ, RZ, R24 ;  /* 0x000000ffff147224 */ /* 0x000fe200078e0018 */
[----:B------:R-:W4:Y:S01]  /*c140*/  LDCU.64 UR4, c[0x0][0x3f0] ;  /* 0x00007e00ff0477ac */ /* 0x000f220008000a00 */
[----:B------:R-:W-:Y:S02]  /*c150*/  IMAD.MOV.U32 R21, RZ, RZ, R27 ;  /* 0x000000ffff157224 */ /* 0x000fe400078e001b */
[----:B------:R-:W-:Y:S01]  /*c160*/  IMAD.X R3, RZ, RZ, R3, P0 ;  /* 0x000000ffff037224 */ /* 0x000fe200000e0603 */
[----:B------:R-:W3:Y:S03]  /*c170*/  LDCU UR8, c[0x0][0x440] ;  /* 0x00008800ff0877ac */ /* 0x000ee60008000800 */
[----:B-----5:R-:W-:-:S02]  /*c180*/  IMAD R3, R3, UR6, RZ ;  /* 0x0000000603037c24 */ /* 0x020fc4000f8e02ff */
[----:B------:R-:W-:-:S04]  /*c190*/  IMAD.WIDE.U32 R20, R2, UR6, R20 ;  /* 0x0000000602147c25 */ /* 0x000fc8000f8e0014 */
[----:B------:R-:W-:Y:S01]  /*c1a0*/  IMAD R3, R2, UR7, R3 ;  /* 0x0000000702037c24 */ /* 0x000fe2000f8e0203 */
[----:B----4-:R-:W-:Y:S02]  /*c1b0*/  LEA R2, P0, R20, UR4, 0x1 ;  /* 0x0000000414027c11 */ /* 0x010fe4000f8008ff */
[----:B---3--:R-:W-:Y:S01]  /*c1c0*/  ISETP.GE.AND P3, PT, R215, UR8, PT ;  /* 0x00000008d7007c0c */ /* 0x008fe2000bf66270 */
[----:B------:R-:W-:Y:S01]  /*c1d0*/  IMAD.IADD R3, R3, 0x1, R21 ;  /* 0x0000000103037824 */ /* 0x000fe200078e0215 */
[----:B------:R-:W-:Y:S02]  /*c1e0*/  ISETP.GE.AND P2, PT, R233, UR8, PT ;  /* 0x00000008e9007c0c */ /* 0x000fe4000bf46270 */
[----:B------:R-:W-:Y:S02]  /*c1f0*/  ISETP.GE.AND P1, PT, R232, UR8, PT ;  /* 0x00000008e8007c0c */ /* 0x000fe4000bf26270 */
[----:B------:R-:W-:Y:S02]  /*c200*/  LEA.HI.X R3, R20, UR5, R3, 0x1, P0 ;  /* 0x0000000514037c11 */ /* 0x000fe400080f0c03 */
[----:B------:R-:W-:-:S05]  /*c210*/  ISETP.GE.AND P0, PT, R231, UR8, PT ;  /* 0x00000008e7007c0c */ /* 0x000fca000bf06270 */
[----:B------:R3:W-:Y:S04]  /*c220*/  @!P3 STG.E.128 desc[UR20][R2.64], R8 ;  /* 0x000000080200b986 */ /* 0x0007e8000c101d14 */
[----:B--2---:R3:W-:Y:S04]  /*c230*/  @!P2 STG.E.128 desc[UR20][R2.64+0x80], R12 ;  /* 0x0000800c0200a986 */ /* 0x0047e8000c101d14 */
[----:B-1----:R3:W-:Y:S01]  /*c240*/  @!P1 STG.E.128 desc[UR20][R2.64+0x100], R4 ;  /* 0x0001000402009986 */ /* 0x0027e2000c101d14 */
[----:B------:R-:W-:Y:S05]  /*c250*/  @P0 EXIT ;  /* 0x000000000000094d */ /* 0x000fea0003800000 */
[----:B------:R-:W-:Y:S01]  /*c260*/  STG.E.128 desc[UR20][R2.64+0x180], R16 ;  /* 0x0001801002007986 */ /* 0x000fe2000c101d14 */
[----:B------:R-:W-:Y:S05]  /*c270*/  EXIT ;  /* 0x000000000000794d */ /* 0x000fea0003800000 */
.L_x_96:
        /* <DEDUP_REMOVED lines=16> */
.L_x_2334:


//--------------------- .text._ZN5flash16flash_fwd_kernelI23Flash_fwd_kernel_traitsILi256ELi64ELi64ELi4ELb0ELb0EN7cutlass6half_tE19Flash_kernel_traitsILi256ELi64ELi64ELi4ES3_EELb0ELb0ELb0ELb1ELb0ELb0ELb0ELb0EEEvNS_16Flash_fwd_paramsE --------------------------
	.section	.text._ZN5flash16flash_fwd_kernelI23Flash_fwd_kernel_traitsILi256ELi64ELi64ELi4ELb0ELb0EN7cutlass6half_tE19Flash_kernel_traitsILi256ELi64ELi64ELi4ES3_EELb0ELb0ELb0ELb1ELb0ELb0ELb0ELb0EEEvNS_16Flash_fwd_paramsE,"ax",@progbits
	.align	128
        .global         _ZN5flash16flash_fwd_kernelI23Flash_fwd_kernel_traitsILi256ELi64ELi64ELi4ELb0ELb0EN7cutlass6half_tE19Flash_kernel_traitsILi256ELi64ELi64ELi4ES3_EELb0ELb0ELb0ELb1ELb0ELb0ELb0ELb0EEEvNS_16Flash_fwd_paramsE
        .type           _ZN5flash16flash_fwd_kernelI23Flash_fwd_kernel_traitsILi256ELi64ELi64ELi4ELb0ELb0EN7cutlass6half_tE19Flash_kernel_traitsILi256ELi64ELi64ELi4ES3_EELb0ELb0ELb0ELb1ELb0ELb0ELb0ELb0EEEvNS_16Flash_fwd_paramsE,@function
        .size           _ZN5flash16flash_fwd_kernelI23Flash_fwd_kernel_traitsILi256ELi64ELi64ELi4ELb0ELb0EN7cutlass6half_tE19Flash_kernel_traitsILi256ELi64ELi64ELi4ES3_EELb0ELb0ELb0ELb1ELb0ELb0ELb0ELb0EEEvNS_16Flash_fwd_paramsE,(.L_x_2335 - _ZN5flash16flash_fwd_kernelI23Flash_fwd_kernel_traitsILi256ELi64ELi64ELi4ELb0ELb0EN7cutlass6half_tE19Flash_kernel_traitsILi256ELi64ELi64ELi4ES3_EELb0ELb0ELb0ELb1ELb0ELb0ELb0ELb0EEEvNS_16Flash_fwd_paramsE)
        .other          _ZN5flash16flash_fwd_kernelI23Flash_fwd_kernel_traitsILi256ELi64ELi64ELi4ELb0ELb0EN7cutlass6half_tE19Flash_kernel_traitsILi256ELi64ELi64ELi4ES3_EELb0ELb0ELb0ELb1ELb0ELb0ELb0ELb0EEEvNS_16Flash_fwd_paramsE,@"STO_CUDA_ENTRY STV_DEFAULT"
_ZN5flash16flash_fwd_kernelI23Flash_fwd_kernel_traitsILi256ELi64ELi64ELi4ELb0ELb0EN7cutlass6half_tE19Flash_kernel_traitsILi256ELi64ELi64ELi4ES3_EELb0ELb0ELb0ELb1ELb0ELb0ELb0ELb0EEEvNS_16Flash_fwd_paramsE:
.text._ZN5flash16flash_fwd_kernelI23Flash_fwd_kernel_traitsILi256ELi64ELi64ELi4ELb0ELb0EN7cutlass6half_tE19Flash_kernel_traitsILi256ELi64ELi64ELi4ES3_EELb0ELb0ELb0ELb1ELb0ELb0ELb0ELb0EEEvNS_16Flash_fwd_paramsE:
[----:B------:R-:W-:Y:S01]  /*0000*/  LDC R1, c[0x0][0x37c] ;  /* 0x0000df00ff017b82 */ /* 0x000fe20000000800 */
[----:B------:R-:W1:Y:S07]  /*0010*/  LDCU.64 UR8, c[0x0][0x470] ;  /* 0x00008e00ff0877ac */ /* 0x000e6e0008000a00 */
[----:B------:R-:W2:Y:S01]  /*0020*/  S2UR UR27, SR_CTAID.Y ;  /* 0x00000000001b79c3 */ /* 0x000ea20000002600 */
[----:B------:R-:W3:Y:S01]  /*0030*/  LDCU.64 UR10, c[0x0][0x460] ;  /* 0x00008c00ff0a77ac */ /* 0x000ee20008000a00 */
[----:B------:R-:W4:Y:S01]  /*0040*/  LDCU.64 UR6, c[0x0][0x478] ;  /* 0x00008f00ff0677ac */ /* 0x000f220008000a00 */
[----:B------:R-:W5:Y:S01]  /*0050*/  LDCU.64 UR14, c[0x0][0x460] ;  /* 0x00008c00ff0e77ac */ /* 0x000f620008000a00 */
[----:B------:R-:W5:Y:S01]  /*0060*/  LDCU.U8 UR12, c[0x0][0x532] ;  /* 0x0000a640ff0c77ac */ /* 0x000f620008000000 */
[----:B-1----:R-:W-:-:S02]  /*0070*/  UISETP.NE.U32.AND UP4, UPT, UR8, URZ, UPT ;  /* 0x000000ff0800728c */ /* 0x002fc4000bf85070 */
[----:B---3--:R-:W-:Y:S01]  /*0080*/  UISETP.NE.U32.AND UP0, UPT, UR10, URZ, UPT ;  /* 0x000000ff0a00728c */ /* 0x008fe2000bf05070 */
[----:B------:R-:W-:Y:S01]  /*0090*/  ISETP.NE.U32.AND P4, PT, RZ, UR10, PT ;  /* 0x0000000aff007c0c */ /* 0x000fe2000bf85070 */
[----:B------:R-:W1:Y:S03]  /*00a0*/  LDCU.64 UR4, c[0x0][0x468] ;  /* 0x00008d00ff0477ac */ /* 0x000e660008000a00 */
[----:B------:R-:W-:Y:S01]  /*00b0*/  ISETP.NE.AND.EX P4, PT, RZ, UR11, PT, P4 ;  /* 0x0000000bff007c0c */ /* 0x000fe2000bf85340 */
        /* <DEDUP_REMOVED lines=35> */
[----:B------:R-:W2:Y:S01]  /*02f0*/  S2UR UR26, SR_CTAID.Z ;  /* 0x00000000001a79c3 */ /* 0x000ea20000002700 */
[----:B------:R-:W4:Y:S01]  /*0300*/  @!UP3 LDCU UR8, c[0x0][0x43c] ;  /* 0x00008780ff08b7ac */ /* 0x000f220008000800 */
[----:B-1----:R-:W-:-:S02]  /*0310*/  IMAD.U32 R6, RZ, RZ, UR10 ;  /* 0x0000000aff067e24 */ /* 0x002fc4000f8e00ff */
[----:B------:R-:W-:-:S05]  /*0320*/  IMAD.U32 R7, RZ, RZ, UR11 ;  /* 0x0000000bff077e24 */ /* 0x000fca000f8e00ff */
[----:B------:R-:W5:Y:S01]  /*0330*/  @!P3 LDG.E R4, desc[UR24][R6.64] ;  /* 0x000000180604b981 */ /* 0x000f62000c1e1900 */
[----:B------:R-:W-:Y:S01]  /*0340*/  UMOV UR10, URZ ;  /* 0x000000ff000a7c82 */ /* 0x000fe20008000000 */
[----:B------:R-:W-:Y:S01]  /*0350*/  UMOV UR11, 0xffffffff ;  /* 0xffffffff000b7882 */ /* 0x000fe20000000000 */
[----:B----4-:R-:W-:Y:S02]  /*0360*/  @!UP3 UISETP.NE.U32.AND UP2, UPT, UR6, URZ, UPT ;  /* 0x000000ff0600b28c */ /* 0x010fe4000bf45070 */
[----:B------:R-:W-:Y:S02]  /*0370*/  USHF.L.U32 UR6, UR21, 0x6, URZ ;  /* 0x0000000615067899 */ /* 0x000fe400080006ff */
[----:B------:R-:W-:-:S04]  /*0380*/  @!UP3 UISETP.NE.AND.EX UP2, UPT, UR7, URZ, UPT, UP2 ;  /* 0x000000ff0700b28c */ /* 0x000fc8000bf45320 */
[----:B------:R-:W-:Y:S01]  /*0390*/  @!UP3 USEL UR8, UR8, URZ, UP2 ;  /* 0x000000ff0808b287 */ /* 0x000fe20009000000 */
[----:B--2---:R-:W-:Y:S02]  /*03a0*/  @P4 R2UR UR20, R5 ;  /* 0x00000000051442ca */ /* 0x004fe400000e0000 */
[----:B---3--:R-:W-:Y:S02]  /*03b0*/  @P2 R2UR UR9, R2 ;  /* 0x00000000020922ca */ /* 0x008fe400000e0000 */
[----:B------:R-:W1:Y:S11]  /*03c0*/  S2R R2, SR_TID.X ;  /* 0x0000000000027919 */ /* 0x000e760000002100 */
[----:B-----5:R-:W-:-:S02]  /*03d0*/  @UP0 UIADD3 UR23, UPT, UPT, UR9, -UR20, URZ ;  /* 0x8000001409170290 */ /* 0x020fc4000fffe0ff */
        /* <DEDUP_REMOVED lines=16> */
.L_x_97:
[----:B--2---:R-:W-:Y:S01]  /*04e0*/  @!UP3 UIADD3 UR22, UPT, UPT, UR8, UR4, -UR10 ;  /* 0x000000040816b290 */ /* 0x004fe2000fffe80a */
[----:B------:R-:W-:Y:S11]  /*04f0*/  @!P0 EXIT ;  /* 0x000000000000894d */ /* 0x000ff60003800000 */
[----:B------:R-:W-:-:S09]  /*0500*/  UISETP.GT.AND UP0, UPT, UR22, URZ, UPT ;  /* 0x000000ff1600728c */ /* 0x000fd2000bf04270 */
[----:B------:R-:W-:Y:S05]  /*0510*/  BRA.U UP0, `(.L_x_98) ;  /* 0x0000000d00347547 */ /* 0x000fea000b800000 */
[----:B------:R-:W1:Y:S01]  /*0520*/  LDCU.U8 UR4, c[0x0][0x549] ;  /* 0x0000a920ff0477ac */ /* 0x000e620008000000 */
[----:B------:R-:W-:-:S11]  /*0530*/  UISETP.NE.AND UP0, UPT, UR20, -0x1, UPT ;  /* 0xffffffff1400788c */ /* 0x000fd6000bf05270 */
[----:B------:R-:W2:Y:S01]  /*0540*/  @!UP0 LDCU.64 UR10, c[0x0][0x400] ;  /* 0x00008000ff0a87ac */ /* 0x000ea20008000a00 */
[----:B-1----:R-:W-:Y:S01]  /*0550*/  UISETP.NE.AND UP1, UPT, UR4, URZ, UPT ;  /* 0x000000ff0400728c */ /* 0x002fe2000bf25270 */
[----:B------:R-:W1:Y:S10]  /*0560*/  @UP0 LDCU.64 UR8, c[0x0][0x408] ;  /* 0x00008100ff0807ac */ /* 0x000e740008000a00 */
[----:B------:R-:W3:Y:S01]  /*0570*/  @UP1 LDCU.64 UR4, c[0x0][0x430] ;  /* 0x00008600ff0417ac */ /* 0x000ee20008000a00 */
[----:B--2---:R-:W-:Y:S01]  /*0580*/  @!UP0 UIMAD.WIDE.U32 UR12, UR27, UR10, URZ ;  /* 0x0000000a1b0c82a5 */ /* 0x004fe2000f8e00ff */
[----:B------:R-:W2:Y:S01]  /*0590*/  @UP1 LDCU UR7, c[0x0][0x430] ;  /* 0x00008600ff0717ac */ /* 0x000ea20008000800 */
[----:B-1----:R-:W-:-:S02]  /*05a0*/  @UP0 UIMAD.WIDE.U32 UR14, UR20, UR8, URZ ;  /* 0x00000008140e02a5 */ /* 0x002fc4000f8e00ff */
[----:B------:R-:W-:Y:S02]  /*05b0*/  @!UP0 UIMAD UR11, UR27, UR11, UR13 ;  /* 0x0000000b1b0b82a4 */ /* 0x000fe4000f8e020d */
[----:B------:R-:W-:Y:S01]  /*05c0*/  @UP0 UIMAD UR11, UR20, UR9, UR15 ;  /* 0x00000009140b02a4 */ /* 0x000fe2000f8e020f */
[----:B------:R-:W1:Y:S01]  /*05d0*/  LDCU.U8 UR8, c[0x0][0x548] ;  /* 0x0000a900ff0877ac */ /* 0x000e620008000000 */
[----:B---3--:R-:W-:Y:S01]  /*05e0*/  @UP1 UIMAD UR10, UR4, UR5, URZ ;  /* 0x00000005040a12a4 */ /* 0x008fe2000f8e02ff */
[----:B------:R-:W-:Y:S01]  /*05f0*/  @UP1 UMOV UR9, 0x1 ;  /* 0x0000000100091882 */ /* 0x000fe20000000000 */
[----:B------:R-:W-:Y:S01]  /*0600*/  @UP0 UMOV UR12, UR14 ;  /* 0x0000000e000c0c82 */ /* 0x000fe20008000000 */
[----:B--2---:R-:W-:Y:S09]  /*0610*/  BRA.U UP1, `(.L_x_99) ;  /* 0x0000000101287547 */ /* 0x004ff2000b800000 */
[----:B-1----:R-:W-:Y:S01]  /*0620*/  UISETP.NE.AND UP0, UPT, UR8, URZ, UPT ;  /* 0x000000ff0800728c */ /* 0x002fe2000bf05270 */
[----:B------:R-:W1:Y:S10]  /*0630*/  LDCU UR5, c[0x0][0x3e0] ;  /* 0x00007c00ff0577ac */ /* 0x000e740008000800 */
[----:B------:R-:W1:Y:S01]  /*0640*/  @UP0 LDCU UR9, c[0x0][0x454] ;  /* 0x00008a80ff0907ac */ /* 0x000e620008000800 */
[----:B------:R-:W2:Y:S01]  /*0650*/  @!UP0 LDCU UR4, c[0x0][0x434] ;  /* 0x00008680ff0487ac */ /* 0x000ea20008000800 */
[----:B------:R-:W3:Y:S01]  /*0660*/  @UP0 LDCU UR10, c[0x0][0x454] ;  /* 0x00008a80ff0a07ac */ /* 0x000ee20008000800 */
[----:B------:R-:W-:Y:S01]  /*0670*/  @UP0 UMOV UR7, 0x1 ;  /* 0x0000000100070882 */ /* 0x000fe20000000000 */
[----:B---3--:R-:W3:Y:S01]  /*0680*/  @!UP0 LDCU UR10, c[0x0][0x434] ;  /* 0x00008680ff0a87ac */ /* 0x008ee20008000800 */
[----:B------:R-:W-:Y:S01]  /*0690*/  @!UP0 UMOV UR7, 0x1 ;  /* 0x0000000100078882 */ /* 0x000fe20000000000 */
[----:B-1----:R-:W-:-:S02]  /*06a0*/  @UP0 UIMAD UR9, UR9, UR5, URZ ;  /* 0x00000005090902a4 */ /* 0x002fc4000f8e02ff */
[----:B--2---:R-:W-:-:S12]  /*06b0*/  @!UP0 UIMAD UR9, UR4, UR5, URZ ;  /* 0x00000005040982a4 */ /* 0x004fd8000f8e02ff */
.L_x_99:
[----:B------:R-:W2:Y:S01]  /*06c0*/  LDCU UR13, c[0x0][0x434] ;  /* 0x00008680ff0d77ac */ /* 0x000ea20008000800 */
[----:B------:R-:W-:Y:S01]  /*06d0*/  IMAD.SHL.U32 R0, R2, 0x8, RZ ;  /* 0x0000000802007824 */ /* 0x000fe200078e00ff */
[----:B------:R-:W-:Y:S01]  /*06e0*/  SHF.R.U32.HI R16, RZ, 0x3, R2 ;  /* 0x00000003ff107819 */ /* 0x000fe20000011602 */
[----:B------:R-:W-:Y:S01]  /*06f0*/  IMAD.U32 R15, RZ, RZ, UR21 ;  /* 0x00000015ff0f7e24 */ /* 0x000fe2000f8e00ff */
[----:B-1----:R-:W-:Y:S01]  /*0700*/  UISETP.NE.AND UP1, UPT, UR8, URZ, !UP1 ;  /* 0x000000ff0800728c */ /* 0x002fe2000cf25270 */
[----:B------:R-:W-:Y:S01]  /*0710*/  IMAD.MOV.U32 R17, RZ, RZ, RZ ;  /* 0x000000ffff117224 */ /* 0x000fe200078e00ff */
[----:B------:R-:W1:Y:S01]  /*0720*/  LDCU.64 UR4, c[0x0][0x410] ;  /* 0x00008200ff0477ac */ /* 0x000e620008000a00 */
[----:B------:R-:W-:Y:S01]  /*0730*/  LOP3.LUT R0, R0, 0x38, RZ, 0xc0, !PT ;  /* 0x0000003800007812 */ /* 0x000fe200078ec0ff */
[C---:B------:R-:W-:Y:S01]  /*0740*/  VIADD R5, R16.reuse, 0x20 ;  /* 0x0000002010057836 */ /* 0x040fe20000000000 */
[----:B------:R-:W-:Y:S01]  /*0750*/  IADD3 R6, PT, PT, R16, 0x10, RZ ;  /* 0x0000001010067810 */ /* 0x000fe20007ffe0ff */
[----:B---3--:R-:W-:Y:S01]  /*0760*/  UIMAD UR10, UR26, UR10, URZ ;  /* 0x0000000a1a0a72a4 */ /* 0x008fe2000f8e02ff */
[----:B------:R-:W-:Y:S01]  /*0770*/  IADD3 R2, P0, PT, R0, UR12, RZ ;  /* 0x0000000c00027c10 */ /* 0x000fe2000ff1e0ff */
[----:B------:R-:W-:Y:S01]  /*0780*/  UIADD3 UR23, UPT, UPT, -UR6, UR23, URZ ;  /* 0x0000001706177290 */ /* 0x000fe2000fffe1ff */
[----:B------:R-:W-:Y:S01]  /*0790*/  BSSY.RECONVERGENT B0, `(.L_x_100) ;  /* 0x000002d000007945 */ /* 0x000fe20003800200 */
[----:B------:R-:W-:Y:S01]  /*07a0*/  UISETP.NE.AND UP0, UPT, UR20, -0x1, UPT ;  /* 0xffffffff1400788c */ /* 0x000fe2000bf05270 */
[----:B------:R-:W-:Y:S01]  /*07b0*/  IADD3.X R3, PT, PT, RZ, UR11, RZ, P0, !PT ;  /* 0x0000000bff037c10 */ /* 0x000fe200087fe4ff */
[----:B------:R-:W-:Y:S01]  /*07c0*/  @!UP1 UIMAD UR10, UR27, UR9, UR10 ;  /* 0x000000091b0a92a4 */ /* 0x000fe2000f8e020a */
[----:B------:R-:W-:Y:S01]  /*07d0*/  IMAD.WIDE.U32 R14, R15, 0x40, R16 ;  /* 0x000000400f0e7825 */ /* 0x000fe200078e0010 */
[----:B--2---:R-:W-:Y:S01]  /*07e0*/  UIMAD UR9, UR27, UR13, URZ ;  /* 0x0000000d1b0972a4 */ /* 0x004fe2000f8e02ff */
[C---:B------:R-:W-:Y:S01]  /*07f0*/  ISETP.GE.AND P0, PT, R16.reuse, UR23, PT ;  /* 0x0000001710007c0c */ /* 0x040fe2000bf06270 */
[----:B------:R-:W-:Y:S01]  /*0800*/  UIMAD UR6, UR6, UR7, URZ ;  /* 0x00000007060672a4 */ /* 0x000fe2000f8e02ff */
[----:B------:R-:W-:Y:S01]  /*0810*/  IADD3 R4, PT, PT, R16, 0x30, RZ ;  /* 0x0000003010047810 */ /* 0x000fe20007ffe0ff */
[----:B------:R-:W-:Y:S01]  /*0820*/  USEL UR9, UR9, UR20, !UP0 ;  /* 0x0000001409097287 */ /* 0x000fe2000c000000 */
[----:B------:R-:W-:Y:S01]  /*0830*/  ISETP.GE.AND P2, PT, R6, UR23, PT ;  /* 0x0000001706007c0c */ /* 0x000fe2000bf46270 */
[----:B-1----:R-:W-:Y:S01]  /*0840*/  IMAD.U32 R13, RZ, RZ, UR5 ;  /* 0x00000005ff0d7e24 */ /* 0x002fe2000f8e00ff */
[----:B------:R-:W-:Y:S01]  /*0850*/  USHF.R.S32.HI UR8, URZ, 0x1f, UR10 ;  /* 0x0000001fff087899 */ /* 0x000fe2000801140a */
[----:B------:R-:W-:Y:S01]  /*0860*/  IMAD.U32 R10, RZ, RZ, UR4 ;  /* 0x00000004ff0a7e24 */ /* 0x000fe2000f8e00ff */
[----:B------:R-:W-:Y:S01]  /*0870*/  USHF.R.S32.HI UR5, URZ, 0x1f, UR9 ;  /* 0x0000001fff057899 */ /* 0x000fe20008011409 */
[----:B------:R-:W-:Y:S01]  /*0880*/  ISETP.GE.AND P1, PT, R5, UR23, PT ;  /* 0x0000001705007c0c */ /* 0x000fe2000bf26270 */
[----:B------:R-:W-:Y:S01]  /*0890*/  USEL UR9, UR9, URZ, UP1 ;  /* 0x000000ff09097287 */ /* 0x000fe20008800000 */
[----:B------:R-:W-:Y:S01]  /*08a0*/  IMAD.WIDE.U32 R10, R10, UR26, R2 ;  /* 0x0000001a0a0a7c25 */ /* 0x000fe2000f8e0002 */
[----:B------:R-:W-:Y:S01]  /*08b0*/  USHF.R.S32.HI UR4, URZ, 0x1f, UR6 ;  /* 0x0000001fff047899 */ /* 0x000fe20008011406 */
[C---:B------:R-:W-:Y:S01]  /*08c0*/  LOP3.LUT R9, R0.reuse, 0x40, RZ, 0xfc, !PT ;  /* 0x0000004000097812 */ /* 0x040fe200078efcff */
[----:B------:R-:W-:Y:S01]  /*08d0*/  USEL UR5, UR5, URZ, UP1 ;  /* 0x000000ff05057287 */ /* 0x000fe20008800000 */
[C---:B------:R-:W-:Y:S01]  /*08e0*/  LOP3.LUT R8, R0.reuse, 0x80, RZ, 0xfc, !PT ;  /* 0x0000008000087812 */ /* 0x040fe200078efcff */
[----:B------:R-:W-:Y:S01]  /*08f0*/  UIADD3 UR6, UP1, UP0, UR6, UR9, UR10 ;  /* 0x0000000906067290 */ /* 0x000fe2000f83e00a */
[----:B------:R-:W-:Y:S01]  /*0900*/  LOP3.LUT R7, R0, 0xc0, RZ, 0xfc, !PT ;  /* 0x000000c000077812 */ /* 0x000fe200078efcff */
[----:B------:R-:W-:-:S02]  /*0910*/  IMAD R13, R13, UR26, R11 ;  /* 0x0000001a0d0d7c24 */ /* 0x000fc4000f8e020b */
        /* <DEDUP_REMOVED lines=20> */
.L_x_101:
[----:B------:R-:W-:Y:S05]  /*0a60*/  BSYNC.RECONVERGENT B0 ;  /* 0x0000000000007941 */ /* 0x000fea0003800200 */
.L_x_100:
        /* <DEDUP_REMOVED lines=24> */
.L_x_103:
[----:B------:R-:W-:Y:S05]  /*0bf0*/  BSYNC.RECONVERGENT B0 ;  /* 0x0000000000007941 */ /* 0x000fea0003800200 */
.L_x_102:
[----:B------:R-:W-:Y:S01]  /*0c00*/  BSSY.RECONVERGENT B0, `(.L_x_104) ;  /* 0x0000018000007945 */ /* 0x000fe20003800200 */
[----:B------:R-:W-:-:S03]  /*0c10*/  ISETP.NE.AND P3, PT, R0, RZ, PT ;  /* 0x000000ff0000720c */ /* 0x000fc60003f65270 */
[----:B------:R-:W-:Y:S10]  /*0c20*/  @P1 BRA `(.L_x_105) ;  /* 0x0000000000541947 */ /* 0x000ff40003800000 */
[----:B------:R-:W3:Y:S01]  /*0c30*/  LDCU.64 UR8, c[0x0][0x408] ;  /* 0x00008100ff0877ac */ /* 0x000ee20008000a00 */
[----:B------:R-:W-:Y:S01]  /*0c40*/  IADD3 R3, P1, PT, R14, 0x20, RZ ;  /* 0x000000200e037810 */ /* 0x000fe20007f3e0ff */
[----:B------:R-:W-:Y:S01]  /*0c50*/  IMAD.MOV.U32 R18, RZ, RZ, R10 ;  /* 0x000000ffff127224 */ /* 0x000fe200078e000a */
[----:B------:R-:W4:Y:S01]  /*0c60*/  LDCU UR11, c[0x0][0x440] ;  /* 0x00008800ff0b77ac */ /* 0x000f220008000800 */
[----:B------:R-:W-:Y:S02]  /*0c70*/  IMAD.MOV.U32 R19, RZ, RZ, R13 ;  /* 0x000000ffff137224 */ /* 0x000fe400078e000d */
[----:B------:R-:W-:Y:S01]  /*0c80*/  IMAD.X R2, RZ, RZ, R15, P1 ;  /* 0x000000ffff027224 */ /* 0x000fe200008e060f */
[----:B------:R-:W1:Y:S03]  /*0c90*/  LDCU.64 UR4, c[0x0][0x3f0] ;  /* 0x00007e00ff0477ac */ /* 0x000e660008000a00 */
[----:B---3--:R-:W-:-:S02]  /*0ca0*/  IMAD R2, R2, UR8, RZ ;  /* 0x0000000802027c24 */ /* 0x008fc4000f8e02ff */
[----:B------:R-:W-:Y:S01]  /*0cb0*/  IMAD.WIDE.U32 R18, R3, UR8, R18 ;  /* 0x0000000803127c25 */ /* 0x000fe2000f8e0012 */
[----:B----4-:R-:W-:-:S03]  /*0cc0*/  ISETP.GE.AND P5, PT, R0, UR11, PT ;  /* 0x0000000b00007c0c */ /* 0x010fc6000bfa6270 */
[----:B------:R-:W-:Y:S01]  /*0cd0*/  IMAD R2, R3, UR9, R2 ;  /* 0x0000000903027c24 */ /* 0x000fe2000f8e0202 */
[----:B------:R-:W-:Y:S02]  /*0ce0*/  ISETP.GE.AND P4, PT, R9, UR11, PT ;  /* 0x0000000b09007c0c */ /* 0x000fe4000bf86270 */
[----:B------:R-:W-:Y:S01]  /*0cf0*/  ISETP.GE.AND P2, PT, R8, UR11, PT ;  /* 0x0000000b08007c0c */ /* 0x000fe2000bf46270 */
[----:B------:R-:W-:Y:S01]  /*0d00*/  IMAD.IADD R2, R19, 0x1, R2 ;  /* 0x0000000113027824 */ /* 0x000fe200078e0202 */
[----:B------:R-:W-:Y:S02]  /*0d10*/  ISETP.GE.AND P1, PT, R7, UR11, PT ;  /* 0x0000000b07007c0c */ /* 0x000fe4000bf26270 */
[----:B-12---:R-:W-:-:S04]  /*0d20*/  LEA R20, P6, R18, UR4, 0x1 ;  /* 0x0000000412147c11 */ /* 0x006fc8000f8c08ff */
[----:B------:R-:W-:-:S05]  /*0d30*/  LEA.HI.X R21, R18, UR5, R2, 0x1, P6 ;  /* 0x0000000512157c11 */ /* 0x000fca000b0f0c02 */
[----:B------:R3:W-:Y:S04]  /*0d40*/  @!P5 STG.E.128 desc[UR24][R20.64], RZ ;  /* 0x000000ff1400d986 */ /* 0x0007e8000c101d18 */
[----:B------:R3:W-:Y:S04]  /*0d50*/  @!P4 STG.E.128 desc[UR24][R20.64+0x80], RZ ;  /* 0x000080ff1400c986 */ /* 0x0007e8000c101d18 */
[----:B------:R3:W-:Y:S04]  /*0d60*/  @!P2 STG.E.128 desc[UR24][R20.64+0x100], RZ ;  /* 0x000100ff1400a986 */ /* 0x0007e8000c101d18 */
[----:B------:R3:W-:Y:S02]  /*0d70*/  @!P1 STG.E.128 desc[UR24][R20.64+0x180], RZ ;  /* 0x000180ff14009986 */ /* 0x0007e4000c101d18 */
.L_x_105:
[----:B------:R-:W-:Y:S05]  /*0d80*/  BSYNC.RECONVERGENT B0 ;  /* 0x0000000000007941 */ /* 0x000fea0003800200 */
.L_x_104:
[----:B------:R-:W-:Y:S01]  /*0d90*/  BSSY.RECONVERGENT B0, `(.L_x_106) ;  /* 0x000001a000007945 */ /* 0x000fe20003800200 */
[----:B------:R-:W-:Y:S02]  /*0da0*/  ISETP.GE.OR P6, PT, R16, UR23, P3 ;  /* 0x0000001710007c0c */ /* 0x000fe40009fc6670 */
[----:B------:R-:W-:Y:S02]  /*0db0*/  ISETP.GE.OR P5, PT, R6, UR23, P3 ;  /* 0x0000001706007c0c */ /* 0x000fe40009fa6670 */
[----:B------:R-:W-:Y:S02]  /*0dc0*/  ISETP.GE.OR P4, PT, R5, UR23, P3 ;  /* 0x0000001705007c0c */ /* 0x000fe40009f86670 */
[----:B------:R-:W-:Y:S01]  /*0dd0*/  ISETP.GE.OR P3, PT, R4, UR23, P3 ;  /* 0x0000001704007c0c */ /* 0x000fe20009f66670 */
[----:B------:R-:W-:-:S12]  /*0de0*/  @P0 BRA `(.L_x_107) ;  /* 0x0000000000500947 */ /* 0x000fd80003800000 */
[----:B------:R-:W4:Y:S01]  /*0df0*/  LDCU.64 UR8, c[0x0][0x408] ;  /* 0x00008100ff0877ac */ /* 0x000f220008000a00 */
[----:B------:R-:W-:Y:S01]  /*0e00*/  IADD3 R2, P0, PT, R14, 0x30, RZ ;  /* 0x000000300e027810 */ /* 0x000fe20007f1e0ff */
[----:B------:R-:W-:Y:S01]  /*0e10*/  IMAD.MOV.U32 R11, RZ, RZ, R13 ;  /* 0x000000ffff0b7224 */ /* 0x000fe200078e000d */
[----:B------:R-:W5:Y:S03]  /*0e20*/  LDCU UR11, c[0x0][0x440] ;  /* 0x00008800ff0b77ac */ /* 0x000f660008000800 */
[----:B------:R-:W-:Y:S01]  /*0e30*/  IMAD.X R3, RZ, RZ, R15, P0 ;  /* 0x000000ffff037224 */ /* 0x000fe200000e060f */
[----:B------:R-:W1:Y:S03]  /*0e40*/  LDCU.64 UR4, c[0x0][0x3f0] ;  /* 0x00007e00ff0477ac */ /* 0x000e660008000a00 */
[----:B----4-:R-:W-:-:S02]  /*0e50*/  IMAD R3, R3, UR8, RZ ;  /* 0x0000000803037c24 */ /* 0x010fc4000f8e02ff */
[----:B------:R-:W-:Y:S01]  /*0e60*/  IMAD.WIDE.U32 R10, R2, UR8, R10 ;  /* 0x00000008020a7c25 */ /* 0x000fe2000f8e000a */
[----:B-----5:R-:W-:-:S03]  /*0e70*/  ISETP.GE.AND P0, PT, R0, UR11, PT ;  /* 0x0000000b00007c0c */ /* 0x020fc6000bf06270 */
[----:B------:R-:W-:Y:S01]  /*0e80*/  IMAD R3, R2, UR9, R3 ;  /* 0x0000000902037c24 */ /* 0x000fe2000f8e0203 */
[----:B------:R-:W-:Y:S02]  /*0e90*/  ISETP.GE.AND P2, PT, R9, UR11, PT ;  /* 0x0000000b09007c0c */ /* 0x000fe4000bf46270 */
[----:B-1----:R-:W-:Y:S01]  /*0ea0*/  LEA R2, P1, R10, UR4, 0x1 ;  /* 0x000000040a027c11 */ /* 0x002fe2000f8208ff */
        /* <DEDUP_REMOVED lines=8> */
.L_x_107:
[----:B------:R-:W-:Y:S05]  /*0f30*/  BSYNC.RECONVERGENT B0 ;  /* 0x0000000000007941 */ /* 0x000fea0003800200 */
.L_x_106:
[----:B------:R-:W-:Y:S04]  /*0f40*/  BSSY.RECONVERGENT B0, `(.L_x_108) ;  /* 0x000000a000007945 */ /* 0x000fe80003800200 */
[----:B------:R-:W-:Y:S05]  /*0f50*/  @P6 BRA `(.L_x_109) ;  /* 0x0000000000206947 */ /* 0x000fea0003800000 */
[----:B------:R-:W5:Y:S01]  /*0f60*/  LDCU.64 UR4, c[0x0][0x420] ;  /* 0x00008400ff0477ac */ /* 0x000f620008000a00 */
[----:B------:R-:W-:Y:S02]  /*0f70*/  IMAD R0, R16, UR7, RZ ;  /* 0x0000000710007c24 */ /* 0x000fe4000f8e02ff */
[----:B------:R-:W-:-:S03]  /*0f80*/  IMAD.MOV.U32 R7, RZ, RZ, 0x7f800000 ;  /* 0x7f800000ff077424 */ /* 0x000fc600078e00ff */
[----:B----4-:R-:W-:-:S04]  /*0f90*/  IADD3 R3, P0, PT, R0, UR6, RZ ;  /* 0x0000000600037c10 */ /* 0x010fc8000ff1e0ff */
[----:B------:R-:W-:Y:S02]  /*0fa0*/  LEA.HI.X.SX32 R0, R0, UR10, 0x1, P0 ;  /* 0x0000000a00007c11 */ /* 0x000fe400080f0eff */
[----:B-----5:R-:W-:-:S04]  /*0fb0*/  LEA R2, P0, R3, UR4, 0x2 ;  /* 0x0000000403027c11 */ /* 0x020fc8000f8010ff */
[----:B------:R-:W-:-:S05]  /*0fc0*/  LEA.HI.X R3, R3, UR5, R0, 0x2, P0 ;  /* 0x0000000503037c11 */ /* 0x000fca00080f1400 */
[----:B------:R4:W-:Y:S04]  /*0fd0*/  STG.E desc[UR24][R2.64], R7 ;  /* 0x0000000702007986 */ /* 0x0009e8000c101918 */
.L_x_109:
[----:B------:R-:W-:Y:S05]  /*0fe0*/  BSYNC.RECONVERGENT B0 ;  /* 0x0000000000007941 */ /* 0x000fea0003800200 */
.L_x_108:
[----:B------:R-:W-:Y:S04]  /*0ff0*/  BSSY.RECONVERGENT B0, `(.L_x_110) ;  /* 0x000000a000007945 */ /* 0x000fe80003800200 */
[----:B------:R-:W-:Y:S05]  /*1000*/  @P5 BRA `(.L_x_111) ;  /* 0x0000000000205947 */ /* 0x000fea0003800000 */
[----:B------:R-:W5:Y:S01]  /*1010*/  LDCU.64 UR4, c[0x0][0x420] ;  /* 0x00008400ff0477ac */ /* 0x000f620008000a00 */
[----:B------:R-:W-:Y:S02]  /*1020*/  IMAD R0, R6, UR7, RZ ;  /* 0x0000000706007c24 */ /* 0x000fe4000f8e02ff */
[----:B----4-:R-:W-:-:S03]  /*1030*/  IMAD.MOV.U32 R7, RZ, RZ, 0x7f800000 ;  /* 0x7f800000ff077424 */ /* 0x010fc600078e00ff */
[----:B------:R-:W-:-:S04]  /*1040*/  IADD3 R3, P0, PT, R0, UR6, RZ ;  /* 0x0000000600037c10 */ /* 0x000fc8000ff1e0ff */
[----:B------:R-:W-:Y:S02]  /*1050*/  LEA.HI.X.SX32 R0, R0, UR10, 0x1, P0 ;  /* 0x0000000a00007c11 */ /* 0x000fe400080f0eff */
[----:B-----5:R-:W-:-:S04]  /*1060*/  LEA R2, P0, R3, UR4, 0x2 ;  /* 0x0000000403027c11 */ /* 0x020fc8000f8010ff */
[----:B------:R-:W-:-:S05]  /*1070*/  LEA.HI.X R3, R3, UR5, R0, 0x2, P0 ;  /* 0x0000000503037c11 */ /* 0x000fca00080f1400 */
[----:B------:R4:W-:Y:S04]  /*1080*/  STG.E desc[UR24][R2.64], R7 ;  /* 0x0000000702007986 */ /* 0x0009e8000c101918 */
.L_x_111:
[----:B------:R-:W-:Y:S05]  /*1090*/  BSYNC.RECONVERGENT B0 ;  /* 0x0000000000007941 */ /* 0x000fea0003800200 */
.L_x_110:
        /* <DEDUP_REMOVED lines=10> */
.L_x_113:
[----:B------:R-:W-:Y:S05]  /*1140*/  BSYNC.RECONVERGENT B0 ;  /* 0x0000000000007941 */ /* 0x000fea0003800200 */
.L_x_112:
        /* <DEDUP_REMOVED lines=10> */
.L_x_98:
        /* <DEDUP_REMOVED lines=18> */
[----:B------:R-:W-:Y:S01]  /*1310*/  UIMAD UR7, UR27, UR5, UR17 ;  /* 0x000000051b0772a4 */ /* 0x000fe2000f8e0211 */
[----:B------:R-:W-:Y:S05]  /*1320*/  BRA `(.L_x_115) ;  /* 0x0000000000147947 */ /* 0x000fea0003800000 */
.L_x_114:
[----:B------:R-:W1:Y:S01]  /*1330*/  LDCU.64 UR14, c[0x0][0x3b8] ;  /* 0x00007700ff0e77ac */ /* 0x000e620008000a00 */
[----:B------:R-:W-:-:S04]  /*1340*/  UIADD3 UR7, UPT, UPT, UR10, UR11, URZ ;  /* 0x0000000b0a077290 */ /* 0x000fc8000fffe0ff */
[----:B-1----:R-:W-:Y:S02]  /*1350*/  UIMAD.WIDE.U32 UR16, UR7, UR14, URZ ;  /* 0x0000000e071072a5 */ /* 0x002fe4000f8e00ff */
[----:B------:R-:W-:-:S04]  /*1360*/  UIMAD UR7, UR7, UR15, URZ ;  /* 0x0000000f070772a4 */ /* 0x000fc8000f8e02ff */
[----:B------:R-:W-:Y:S02]  /*1370*/  UIADD3 UR7, UPT, UPT, UR17, UR7, URZ ;  /* 0x0000000711077290 */ /* 0x000fe4000fffe0ff */
.L_x_115:
        /* <DEDUP_REMOVED lines=18> */
[----:B------:R-:W-:Y:S01]  /*14a0*/  @!P1 IMAD.IADD R4, R4, 0x1, -R5 ;  /* 0x0000000104049824 */ /* 0x000fe200078e0a05 */
[----:B------:R-:W-:Y:S02]  /*14b0*/  @!P1 IADD3 R8, PT, PT, R8, 0x1, RZ ;  /* 0x0000000108089810 */ /* 0x000fe40007ffe0ff */
[----:B------:R-:W-:Y:S02]  /*14c0*/  ISETP.NE.AND P1, PT, R0, RZ, PT ;  /* 0x000000ff0000720c */ /* 0x000fe40003f25270 */
[----:B------:R-:W-:-:S13]  /*14d0*/  ISETP.GE.U32.AND P2, PT, R4, R5, PT ;  /* 0x000000050400720c */ /* 0x000fda0003f46070 */
[----:B------:R-:W-:-:S05]  /*14e0*/  @P2 VIADD R8, R8, 0x1 ;  /* 0x0000000108082836 */ /* 0x000fca0000000000 */
        /* <DEDUP_REMOVED lines=12> */
[----:B------:R-:W-:-:S03]  /*15b0*/  UIMAD UR5, UR27, UR5, UR9 ;  /* 0x000000051b0572a4 */ /* 0x000fc6000f8e0209 */
[----:B------:R-:W-:Y:S01]  /*15c0*/  UMOV UR4, UR8 ;  /* 0x0000000800047c82 */ /* 0x000fe20008000000 */
[----:B------:R-:W-:Y:S08]  /*15d0*/  BRA `(.L_x_117) ;  /* 0x0000000000187947 */ /* 0x000ff00003800000 */
.L_x_116:
[----:B------:R-:W1:Y:S01]  /*15e0*/  LDCU.64 UR12, c[0x0][0x3c0] ;  /* 0x00007800ff0c77ac */ /* 0x000e620008000a00 */
[----:B------:R-:W-:-:S04]  /*15f0*/  UIADD3 UR10, UPT, UPT, UR10, UR11, URZ ;  /* 0x0000000b0a0a7290 */ /* 0x000fc8000fffe0ff */
[----:B-1----:R-:W-:Y:S02]  /*1600*/  UIMAD.WIDE.U32 UR8, UR10, UR12, URZ ;  /* 0x0000000c0a0872a5 */ /* 0x002fe4000f8e00ff */
[----:B------:R-:W-:-:S04]  /*1610*/  UIMAD UR5, UR10, UR13, URZ ;  /* 0x0000000d0a0572a4 */ /* 0x000fc8000f8e02ff */
[----:B------:R-:W-:Y:S01]  /*1620*/  UIADD3 UR5, UPT, UPT, UR9, UR5, URZ ;  /* 0x0000000509057290 */ /* 0x000fe2000fffe0ff */
[----:B------:R-:W-:-:S11]  /*1630*/  UMOV UR4, UR8 ;  /* 0x0000000800047c82 */ /* 0x000fd60008000000 */
.L_x_117:
[----:B------:R-:W-:Y:S01]  /*1640*/  IMAD.SHL.U32 R5, R2, 0x8, RZ ;  /* 0x0000000802057824 */ /* 0x000fe200078e00ff */
[----:B------:R-:W1:Y:S01]  /*1650*/  LDCU.128 UR8, c[0x0][0x3d0] ;  /* 0x00007a00ff0877ac */ /* 0x000e620008000c00 */
[----:B------:R-:W-:Y:S01]  /*1660*/  SHF.R.S32.HI R225, RZ, 0x1f, R8 ;  /* 0x0000001fffe17819 */ /* 0x000fe20000011408 */
[----:B------:R-:W-:Y:S01]  /*1670*/  BSSY.RECONVERGENT B0, `(.L_x_118) ;  /* 0x0000058000007945 */ /* 0x000fe20003800200 */
[--C-:B------:R-:W-:Y:S01]  /*1680*/  SHF.R.U32.HI R6, RZ, 0x3, R2.reuse ;  /* 0x00000003ff067819 */ /* 0x100fe20000011602 */
[----:B------:R-:W2:Y:S01]  /*1690*/  LDCU.64 UR18, c[0x0][0x388] ;  /* 0x00007100ff1277ac */ /* 0x000ea20008000a00 */
[C---:B------:R-:W-:Y:S02]  /*16a0*/  LOP3.LUT R77, R5.reuse, 0x38, RZ, 0xc0, !PT ;  /* 0x00000038054d7812 */ /* 0x040fe400078ec0ff */
[----:B------:R-:W-:Y:S01]  /*16b0*/  LOP3.LUT R7, R5, 0x1f8, RZ, 0xc0, !PT ;  /* 0x000001f805077812 */ /* 0x000fe200078ec0ff */
[C---:B------:R-:W-:Y:S01]  /*16c0*/  VIADD R4, R6.reuse, 0x10 ;  /* 0x0000001006047836 */ /* 0x040fe20000000000 */
[C---:B------:R-:W-:Y:S01]  /*16d0*/  IADD3 R10, P1, PT, R77.reuse, UR16, RZ ;  /* 0x000000104d0a7c10 */ /* 0x040fe2000ff3e0ff */
[----:B------:R-:W3:Y:S01]  /*16e0*/  LDCU.64 UR16, c[0x0][0x390] ;  /* 0x00007200ff1077ac */ /* 0x000ee20008000a00 */
[----:B------:R-:W-:Y:S01]  /*16f0*/  IADD3 R12, P0, PT, R77, UR4, RZ ;  /* 0x000000044d0c7c10 */ /* 0x000fe2000ff1e0ff */
[C---:B------:R-:W-:Y:S01]  /*1700*/  VIADD R0, R6.reuse, 0x30 ;  /* 0x0000003006007836 */ /* 0x040fe20000000000 */
[----:B------:R-:W-:Y:S01]  /*1710*/  LOP3.LUT R166, R7, 0x38, R2, 0x78, !PT ;  /* 0x0000003807a67812 */ /* 0x000fe200078e7802 */
[----:B------:R-:W-:Y:S01]  /*1720*/  IMAD.X R11, RZ, RZ, UR7, P1 ;  /* 0x00000007ff0b7e24 */ /* 0x000fe200088e06ff */
[----:B------:R-:W4:Y:S01]  /*1730*/  S2UR UR7, SR_CgaCtaId ;  /* 0x00000000000779c3 */ /* 0x000f220000008800 */
[----:B------:R-:W-:Y:S01]  /*1740*/  IMAD.X R13, RZ, RZ, UR5, P0 ;  /* 0x00000005ff0d7e24 */ /* 0x000fe200080e06ff */
[----:B------:R-:W5:Y:S01]  /*1750*/  LDCU.64 UR4, c[0x0][0x3c8] ;  /* 0x00007900ff0477ac */ /* 0x000f620008000a00 */
[----:B-1----:R-:W-:Y:S01]  /*1760*/  IMAD R229, R225, UR8, RZ ;  /* 0x00000008e1e57c24 */ /* 0x002fe2000f8e02ff */
[----:B------:R-:W-:Y:S01]  /*1770*/  IADD3 R14, P0, PT, R77, UR30, RZ ;  /* 0x0000001e4d0e7c10 */ /* 0x000fe2000ff1e0ff */
[----:B------:R-:W-:Y:S01]  /*1780*/  IMAD R225, R225, UR10, RZ ;  /* 0x0000000ae1e17c24 */ /* 0x000fe2000f8e02ff */
[C---:B------:R-:W-:Y:S01]  /*1790*/  IADD3 R3, PT, PT, R6.reuse, 0x20, RZ ;  /* 0x0000002006037810 */ /* 0x040fe20007ffe0ff */
[----:B------:R-:W-:Y:S01]  /*17a0*/  IMAD.WIDE.U32 R10, R6, UR14, R10 ;  /* 0x0000000e060a7c25 */ /* 0x000fe2000f8e000a */
[----:B------:R-:W-:-:S02]  /*17b0*/  IADD3.X R15, PT, PT, RZ, UR28, RZ, P0, !PT ;  /* 0x0000001cff0f7c10 */ /* 0x000fc400087fe4ff */
[----:B------:R-:W-:Y:S01]  /*17c0*/  LOP3.LUT R166, R166, 0x1e00, R5, 0xf8, !PT ;  /* 0x00001e00a6a67812 */ /* 0x000fe200078ef805 */
[----:B------:R-:W-:Y:S01]  /*17d0*/  IMAD.WIDE.U32 R12, R6, UR12, R12 ;  /* 0x0000000c060c7c25 */ /* 0x000fe2000f8e000c */
[C---:B------:R-:W-:Y:S02]  /*17e0*/  LOP3.LUT R244, R77.reuse, 0x40, RZ, 0xfc, !PT ;  /* 0x000000404df47812 */ /* 0x040fe400078efcff */
[C---:B------:R-:W-:Y:S01]  /*17f0*/  LOP3.LUT R243, R77.reuse, 0x80, RZ, 0xfc, !PT ;  /* 0x000000804df37812 */ /* 0x040fe200078efcff */
[----:B------:R-:W-:Y:S01]  /*1800*/  IMAD R225, R8, UR11, R225 ;  /* 0x0000000b08e17c24 */ /* 0x000fe2000f8e02e1 */
[----:B------:R-:W-:Y:S01]  /*1810*/  UIADD3 UR11, UPT, UPT, -UR6, UR23, URZ ;  /* 0x00000017060b7290 */ /* 0x000fe2000fffe1ff */
[C---:B------:R-:W-:Y:S01]  /*1820*/  IMAD R11, R6.reuse, UR15, R11 ;  /* 0x0000000f060b7c24 */ /* 0x040fe2000f8e020b */
[----:B------:R-:W-:Y:S01]  /*1830*/  LOP3.LUT R242, R77, 0xc0, RZ, 0xfc, !PT ;  /* 0x000000c04df27812 */ /* 0x000fe200078efcff */
[----:B------:R-:W-:Y:S02]  /*1840*/  IMAD R13, R6, UR13, R13 ;  /* 0x0000000d060d7c24 */ /* 0x000fe4000f8e020d */
[----:B------:R-:W-:Y:S01]  /*1850*/  IMAD R229, R8, UR9, R229 ;  /* 0x0000000908e57c24 */ /* 0x000fe2000f8e02e5 */
[----:B------:R-:W-:Y:S01]  /*1860*/  ISETP.GE.AND P2, PT, R6, UR11, PT ;  /* 0x0000000b06007c0c */ /* 0x000fe2000bf46270 */
[----:B------:R-:W-:Y:S01]  /*1870*/  IMAD.WIDE.U32 R10, R8, UR8, R10 ;  /* 0x00000008080a7c25 */ /* 0x000fe2000f8e000a */
[----:B------:R-:W-:-:S03]  /*1880*/  ISETP.GE.AND P6, PT, R3, UR11, PT ;  /* 0x0000000b03007c0c */ /* 0x000fc6000bfc6270 */
[----:B------:R-:W-:Y:S01]  /*1890*/  IMAD.WIDE.U32 R8, R8, UR10, R12 ;  /* 0x0000000a08087c25 */ /* 0x000fe2000f8e000c */
[----:B--2---:R-:W-:Y:S01]  /*18a0*/  LEA R230, P1, R10, UR18, 0x1 ;  /* 0x000000120ae67c11 */ /* 0x004fe2000f8208ff */
[----:B------:R-:W-:Y:S02]  /*18b0*/  UMOV UR10, 0x400 ;  /* 0x00000400000a7882 */ /* 0x000fe40000000000 */
[----:B------:R-:W-:Y:S01]  /*18c0*/  IMAD.IADD R225, R9, 0x1, R225 ;  /* 0x0000000109e17824 */ /* 0x000fe200078e02e1 */
[C---:B---3--:R-:W-:Y:S01]  /*18d0*/  LEA R228, P0, R8.reuse, UR16, 0x1 ;  /* 0x0000001008e47c11 */ /* 0x048fe2000f8008ff */
[----:B------:R-:W-:Y:S01]  /*18e0*/  IMAD.IADD R229, R11, 0x1, R229 ;  /* 0x000000010be57824 */ /* 0x000fe200078e02e5 */
[----:B------:R-:W-:Y:S01]  /*18f0*/  MOV R9, UR21 ;  /* 0x0000001500097c02 */ /* 0x000fe20008000f00 */
[----:B-----5:R-:W-:Y:S01]  /*1900*/  IMAD.U32 R12, RZ, RZ, UR4 ;  /* 0x00000004ff0c7e24 */ /* 0x020fe2000f8e00ff */
[----:B------:R-:W-:Y:S01]  /*1910*/  LEA.HI.X R225, R8, UR17, R225, 0x1, P0 ;  /* 0x0000001108e17c11 */ /* 0x000fe200080f0ce1 */
[----:B----4-:R-:W-:Y:S01]  /*1920*/  ULEA UR10, UR7, UR10, 0x18 ;  /* 0x0000000a070a7291 */ /* 0x010fe2000f8ec0ff */
[----:B------:R-:W-:Y:S01]  /*1930*/  LEA.HI.X R229, R10, UR19, R229, 0x1, P1 ;  /* 0x000000130ae57c11 */ /* 0x000fe200088f0ce5 */
[----:B------:R-:W-:Y:S01]  /*1940*/  IMAD.U32 R8, RZ, RZ, UR21 ;  /* 0x00000015ff087e24 */ /* 0x000fe2000f8e00ff */
[----:B------:R-:W-:Y:S01]  /*1950*/  LEA R9, P1, R9, R6, 0x6 ;  /* 0x0000000609097211 */ /* 0x000fe200078230ff */
[----:B------:R-:W-:Y:S01]  /*1960*/  IMAD.WIDE.U32 R12, R12, UR26, R14 ;  /* 0x0000001a0c0c7c25 */ /* 0x000fe2000f8e000e */
[----:B------:R-:W-:-:S02]  /*1970*/  ISETP.GE.AND P0, PT, R4, UR11, PT ;  /* 0x0000000b04007c0c */ /* 0x000fc4000bf06270 */
[----:B------:R-:W-:Y:S01]  /*1980*/  LEA.HI.X R8, R8, RZ, RZ, 0x6, P1 ;  /* 0x000000ff08087211 */ /* 0x000fe200008f34ff */
[----:B------:R-:W-:Y:S01]  /*1990*/  IMAD.U32 R17, RZ, RZ, UR5 ;  /* 0x00000005ff117e24 */ /* 0x000fe2000f8e00ff */
[----:B------:R-:W-:-:S03]  /*19a0*/  LEA R79, R166, UR10, 0x1 ;  /* 0x0000000aa64f7c11 */ /* 0x000fc6000f8e08ff */
[----:B------:R-:W-:Y:S01]  /*19b0*/  IMAD R17, R17, UR26, R13 ;  /* 0x0000001a11117c24 */ /* 0x000fe2000f8e020d */
[----:B------:R-:W-:Y:S06]  /*19c0*/  @P2 BRA `(.L_x_119) ;  /* 0x0000000000882947 */ /* 0x000fec0003800000 */
        /* <DEDUP_REMOVED lines=34> */
.L_x_119:
[----:B------:R-:W-:Y:S05]  /*1bf0*/  BSYNC.RECONVERGENT B0 ;  /* 0x0000000000007941 */ /* 0x000fea0003800200 */
.L_x_118:
[----:B------:R-:W-:Y:S01]  /*1c00*/  BSSY.RECONVERGENT B0, `(.L_x_120) ;  /* 0x0000028000007945 */ /* 0x000fe20003800200 */
[----:B------:R-:W-:-:S03]  /*1c10*/  ISETP.GE.AND P5, PT, R0, UR11, PT ;  /* 0x0000000b00007c0c */ /* 0x000fc6000bfa6270 */
[----:B------:R-:W-:Y:S10]  /*1c20*/  @P0 BRA `(.L_x_121) ;  /* 0x0000000000940947 */ /* 0x000ff40003800000 */
[----:B------:R-:W2:Y:S01]  /*1c30*/  LDCU.64 UR8, c[0x0][0x3b0] ;  /* 0x00007600ff0877ac */ /* 0x000ea20008000a00 */
[----:B-1----:R-:W-:Y:S01]  /*1c40*/  IADD3 R10, P0, PT, R9, 0x10, RZ ;  /* 0x00000010090a7810 */ /* 0x002fe20007f1e0ff */
[----:B------:R-:W-:Y:S01]  /*1c50*/  IMAD.MOV.U32 R14, RZ, RZ, R12 ;  /* 0x000000ffff0e7224 */ /* 0x000fe200078e000c */
        /* <DEDUP_REMOVED lines=34> */
.L_x_121:
[----:B------:R-:W-:Y:S05]  /*1e80*/  BSYNC.RECONVERGENT B0 ;  /* 0x0000000000007941 */ /* 0x000fea0003800200 */
.L_x_120:
[----:B------:R-:W-:Y:S04]  /*1e90*/  BSSY.RECONVERGENT B0, `(.L_x_122) ;  /* 0x0000027000007945 */ /* 0x000fe80003800200 */
[----:B------:R-:W-:Y:S05]  /*1ea0*/  @P6 BRA `(.L_x_123) ;  /* 0x0000000000946947 */ /* 0x000fea0003800000 */
[----:B------:R-:W3:Y:S01]  /*1eb0*/  LDCU.64 UR8, c[0x0][0x3b0] ;  /* 0x00007600ff0877ac */ /* 0x000ee20008000a00 */
[----:B-12---:R-:W-:Y:S01]  /*1ec0*/  IADD3 R10, P0, PT, R9, 0x20, RZ ;  /* 0x00000020090a7810 */ /* 0x006fe20007f1e0ff */
[----:B------:R-:W-:Y:S01]  /*1ed0*/  IMAD.MOV.U32 R14, RZ, RZ, R12 ;  /* 0x000000ffff0e7224 */ /* 0x000fe200078e000c */
        /* <DEDUP_REMOVED lines=34> */
.L_x_123:
[----:B------:R-:W-:Y:S05]  /*2100*/  BSYNC.RECONVERGENT B0 ;  /* 0x0000000000007941 */ /* 0x000fea0003800200 */
.L_x_122:
[----:B------:R-:W-:Y:S01]  /*2110*/  UIADD3 UR4, UPT, UPT, UR22, 0x3f, URZ ;  /* 0x0000003f16047890 */ /* 0x000fe2000fffe0ff */
[----:B------:R-:W-:Y:S03]  /*2120*/  BSSY.RECONVERGENT B0, `(.L_x_124) ;  /* 0x0000029000007945 */ /* 0x000fe60003800200 */
[----:B------:R-:W-:-:S04]  /*2130*/  USHF.R.S32.HI UR11, URZ, 0x1f, UR4 ;  /* 0x0000001fff0b7899 */ /* 0x000fc80008011404 */
[----:B------:R-:W-:Y:S01]  /*2140*/  ULEA.HI UR11, UR11, UR4, URZ, 0x6 ;  /* 0x000000040b0b7291 */ /* 0x000fe2000f8f30ff */
[----:B------:R-:W-:Y:S11]  /*2150*/  @P5 BRA `(.L_x_125) ;  /* 0x0000000000945947 */ /* 0x000ff60003800000 */
[----:B------:R-:W4:Y:S01]  /*2160*/  LDCU.64 UR8, c[0x0][0x3b0] ;  /* 0x00007600ff0877ac */ /* 0x000f220008000a00 */
[----:B------:R-:W-:Y:S01]  /*2170*/  IADD3 R9, P0, PT, R9, 0x30, RZ ;  /* 0x0000003009097810 */ /* 0x000fe20007f1e0ff */
[----:B-123--:R-:W-:Y:S01]  /*2180*/  IMAD.MOV.U32 R10, RZ, RZ, R12 ;  /* 0x000000ffff0a7224 */ /* 0x00efe200078e000c */
[----:B------:R-:W1:Y:S01]  /*2190*/  LDCU UR16, c[0x0][0x440] ;  /* 0x00008800ff1077ac */ /* 0x000e620008000800 */
[----:B------:R-:W-:Y:S02]  /*21a0*/  IMAD.MOV.U32 R11, RZ, RZ, R17 ;  /* 0x000000ffff0b7224 */ /* 0x000fe400078e0011 */
[----:B------:R-:W-:Y:S01]  /*21b0*/  IMAD.X R8, RZ, RZ, R8, P0 ;  /* 0x000000ffff087224 */ /* 0x000fe200000e0608 */
[----:B------:R-:W2:Y:S03]  /*21c0*/  LDCU.64 UR4, c[0x0][0x380] ;  /* 0x00007000ff0477ac */ /* 0x000ea60008000a00 */
[----:B----4-:R-:W-:-:S02]  /*21d0*/  IMAD R8, R8, UR8, RZ ;  /* 0x0000000808087c24 */ /* 0x010fc4000f8e02ff */
        /* <DEDUP_REMOVED lines=29> */
.L_x_125:
[----:B------:R-:W-:Y:S05]  /*23b0*/  BSYNC.RECONVERGENT B0 ;  /* 0x0000000000007941 */ /* 0x000fea0003800200 */
.L_x_124:
        /* <DEDUP_REMOVED lines=17> */
[----:B-123--:R-:W-:-:S04]  /*24d0*/  LEA R10, P5, R8, R230, 0x1 ;  /* 0x000000e6080a7211 */ /* 0x00efc800078a08ff */
        /* <DEDUP_REMOVED lines=25> */
.L_x_127:
[----:B------:R-:W-:Y:S05]  /*2670*/  BSYNC.RECONVERGENT B0 ;  /* 0x0000000000007941 */ /* 0x000fea0003800200 */
.L_x_126:
[----:B------:R-:W-:Y:S01]  /*2680*/  USHF.L.U64.HI UR28, UR14, 0x4, UR15 ;  /* 0x000000040e1c7899 */ /* 0x000fe2000801020f */
[----:B------:R-:W-:Y:S01]  /*2690*/  BSSY.RECONVERGENT B0, `(.L_x_128) ;  /* 0x0000023000007945 */ /* 0x000fe20003800200 */
[----:B------:R-:W-:Y:S01]  /*26a0*/  USHF.L.U32 UR29, UR14, 0x4, URZ ;  /* 0x000000040e1d7899 */ /* 0x000fe200080006ff */
[----:B------:R-:W-:Y:S02]  /*26b0*/  ISETP.GE.AND P0, PT, R3, UR16, PT ;  /* 0x0000001003007c0c */ /* 0x000fe4000bf06270 */
[----:B------:R-:W-:Y:S11]  /*26c0*/  @P1 BRA `(.L_x_129) ;  /* 0x00000000007c1947 */ /* 0x000ff60003800000 */
[----:B------:R-:W5:Y:S01]  /*26d0*/  LDCU UR4, c[0x0][0x440] ;  /* 0x00008800ff0477ac */ /* 0x000f620008000800 */
[----:B------:R-:W-:-:S04]  /*26e0*/  UIADD3 UR9, UP0, UPT, UR29, UR32, URZ ;  /* 0x000000201d097290 */ /* 0x000fc8000ff1e0ff */
[----:B------:R-:W-:Y:S02]  /*26f0*/  UIADD3.X UR8, UPT, UPT, UR28, UR5, URZ, UP0, !UPT ;  /* 0x000000051c087290 */ /* 0x000fe400087fe4ff */
[----:B------:R-:W-:-:S04]  /*2700*/  IMAD.U32 R7, RZ, RZ, UR9 ;  /* 0x00000009ff077e24 */ /* 0x000fc8000f8e00ff */
[----:B------:R-:W-:Y:S01]  /*2710*/  IMAD.U32 R6, RZ, RZ, UR8 ;  /* 0x00000008ff067e24 */ /* 0x000fe2000f8e00ff */
[----:B----4-:R-:W-:Y:S02]  /*2720*/  LEA R8, P5, R7, R230, 0x1 ;  /* 0x000000e607087211 */ /* 0x010fe400078a08ff */
        /* <DEDUP_REMOVED lines=25> */
.L_x_129:
[----:B------:R-:W-:Y:S05]  /*28c0*/  BSYNC.RECONVERGENT B0 ;  /* 0x0000000000007941 */ /* 0x000fea0003800200 */
.L_x_128:
        /* <DEDUP_REMOVED lines=12> */
[----:B----4-:R-:W-:Y:S02]  /*2990*/  LEA R8, P4, R7, R230, 0x1 ;  /* 0x000000e607087211 */ /* 0x010fe400078808ff */
        /* <DEDUP_REMOVED lines=23> */
.L_x_131:
[----:B------:R-:W-:Y:S05]  /*2b10*/  BSYNC.RECONVERGENT B0 ;  /* 0x0000000000007941 */ /* 0x000fea0003800200 */
.L_x_130:
        /* <DEDUP_REMOVED lines=13> */
[----:B-123--:R-:W-:Y:S02]  /*2bf0*/  LEA R10, P4, R8, R230, 0x1 ;  /* 0x000000e6080a7211 */ /* 0x00efe400078808ff */
        /* <DEDUP_REMOVED lines=23> */
.L_x_133:
[----:B------:R-:W-:Y:S05]  /*2d70*/  BSYNC.RECONVERGENT B0 ;  /* 0x0000000000007941 */ /* 0x000fea0003800200 */
.L_x_132:
[----:B------:R-:W5:Y:S01]  /*2d80*/  LDCU.64 UR8, c[0x0][0x538] ;  /* 0x0000a700ff0877ac */ /* 0x000f620008000a00 */
[----:B------:R-:W0:Y:S01]  /*2d90*/  LDGDEPBAR ;  /* 0x00000000000079af */ /* 0x000e220000000000 */
[----:B-----5:R-:W-:-:S04]  /*2da0*/  UISETP.NE.U32.AND UP1, UPT, UR8, URZ, UPT ;  /* 0x000000ff0800728c */ /* 0x020fc8000bf25070 */
[----:B------:R-:W-:Y:S01]  /*2db0*/  UISETP.NE.AND.EX UP1, UPT, UR9, URZ, UPT, UP1 ;  /* 0x000000ff0900728c */ /* 0x000fe2000bf25310 */
[----:B------:R-:W-:Y:S01]  /*2dc0*/  IMAD.SHL.U32 R78, R2, 0x40, RZ ;  /* 0x00000040024e7824 */ /* 0x000fe200078e00ff */
[----:B------:R-:W-:Y:S01]  /*2dd0*/  BSSY.RECONVERGENT B0, `(.L_x_134) ;  /* 0x0000041000007945 */ /* 0x000fe20003800200 */
[----:B------:R-:W-:-:S04]  /*2de0*/  DEPBAR.LE SB0, 0x0 ;  /* 0x000080000000791a */ /* 0x000fc80000000000 */
[----:B------:R-:W-:-:S04]  /*2df0*/  PLOP3.LUT P0, PT, PT, PT, UP1, 0x80, 0x8 ;  /* 0x000000000008781c */ /* 0x000fc80003f0f018 */
[----:B------:R-:W5:Y:S01]  /*2e00*/  @UP1 LDCU.64 UR4, c[0x0][0x540] ;  /* 0x0000a800ff0417ac */ /* 0x000f620008000a00 */
[----:B------:R-:W-:Y:S01]  /*2e10*/  @UP1 UMOV UR32, UR26 ;  /* 0x0000001a00201c82 */ /* 0x000fe20008000000 */
[----:B------:R-:W-:Y:S02]  /*2e20*/  @UP1 UMOV UR33, URZ ;  /* 0x000000ff00211c82 */ /* 0x000fe40008000000 */
[----:B-----5:R-:W-:Y:S01]  /*2e30*/  @UP1 UIMAD.WIDE.U32 UR32, UR27, UR4, UR32 ;  /* 0x000000041b2012a5 */ /* 0x020fe2000f8e0020 */
[----:B------:R-:W5:Y:S03]  /*2e40*/  @UP1 LDCU UR4, c[0x0][0x458] ;  /* 0x00008b00ff0417ac */ /* 0x000f660008000800 */
[----:B------:R-:W-:Y:S02]  /*2e50*/  @UP1 UIMAD UR5, UR27, UR5, UR33 ;  /* 0x000000051b0512a4 */ /* 0x000fe4000f8e0221 */
[----:B------:R-:W-:-:S04]  /*2e60*/  @UP1 ULEA UR8, UP0, UR32, UR8, 0x2 ;  /* 0x0000000820081291 */ /* 0x000fc8000f8010ff */
[----:B------:R-:W-:Y:S02]  /*2e70*/  @UP1 ULEA.HI.X UR9, UR32, UR9, UR5, 0x2, UP0 ;  /* 0x0000000920091291 */ /* 0x000fe400080f1405 */
[----:B----4-:R-:W-:-:S04]  /*2e80*/  IMAD.U32 R8, RZ, RZ, UR8 ;  /* 0x00000008ff087e24 */ /* 0x010fc8000f8e00ff */
[----:B------:R-:W-:-:S05]  /*2e90*/  IMAD.U32 R9, RZ, RZ, UR9 ;  /* 0x00000009ff097e24 */ /* 0x000fca000f8e00ff */
[----:B------:R-:W4:Y:S01]  /*2ea0*/  @P0 LDG.E R7, desc[UR24][R8.64] ;  /* 0x0000001808070981 */ /* 0x000f22000c1e1900 */
[----:B-----5:R-:W4:Y:S01]  /*2eb0*/  @P0 MUFU.RCP R6, UR4 ;  /* 0x0000000400060d08 */ /* 0x020f220008001000 */
[----:B------:R-:W-:Y:S01]  /*2ec0*/  USHF.L.U64.HI UR5, UR12, 0x6, UR13 ;  /* 0x000000060c057899 */ /* 0x000fe2000801020d */
[----:B------:R-:W-:Y:S01]  /*2ed0*/  SHF.R.U32.HI R220, RZ, 0x1, R2 ;  /* 0x00000001ffdc7819 */ /* 0x000fe20000011602 */
[----:B------:R-:W-:Y:S02]  /*2ee0*/  USHF.L.U32 UR8, UR12, 0x6, URZ ;  /* 0x000000060c087899 */ /* 0x000fe400080006ff */
[----:B------:R-:W-:Y:S02]  /*2ef0*/  UIMAD UR5, UR5, UR17, URZ ;  /* 0x00000011050572a4 */ /* 0x000fe4000f8e02ff */
[----:B------:R-:W-:Y:S02]  /*2f00*/  UIMAD.WIDE.U32 UR32, UR8, UR17, URZ ;  /* 0x00000011082072a5 */ /* 0x000fe4000f8e00ff */
[----:B------:R-:W-:-:S04]  /*2f10*/  UIMAD UR5, UR30, UR8, UR5 ;  /* 0x000000081e0572a4 */ /* 0x000fc8000f8e0205 */
[----:B------:R-:W-:-:S03]  /*2f20*/  UIADD3 UR9, UPT, UPT, UR33, UR5, URZ ;  /* 0x0000000521097290 */ /* 0x000fc6000fffe0ff */
[----:B------:R-:W-:Y:S01]  /*2f30*/  UMOV UR5, URZ ;  /* 0x000000ff00057c82 */ /* 0x000fe20008000000 */
[----:B------:R-:W-:Y:S01]  /*2f40*/  BAR.SYNC.DEFER_BLOCKING 0x0 ;  /* 0x0000000000007b1d */ /* 0x000fe20000010000 */
[----:B----4-:R-:W-:-:S05]  /*2f50*/  @P0 FMUL.FTZ R6, R7, R6 ;  /* 0x0000000607060220 */ /* 0x010fca0000410000 */
[----:B------:R-:W-:Y:S02]  /*2f60*/  @P0 R2UR UR4, R6 ;  /* 0x00000000060402ca */ /* 0x000fe400000e0000 */
[----:B------:R-:W-:-:S04]  /*2f70*/  LOP3.LUT R6, R78, 0x1c0, RZ, 0xc0, !PT ;  /* 0x000001c04e067812 */ /* 0x000fc800078ec0ff */
[----:B------:R-:W-:-:S07]  /*2f80*/  LOP3.LUT R5, R6, 0x38, R5, 0xf8, !PT ;  /* 0x0000003806057812 */ /* 0x000fce00078ef805 */
[----:B------:R-:W-:Y:S01]  /*2f90*/  @UP1 UMOV UR5, UR4 ;  /* 0x0000000400051c82 */ /* 0x000fe20008000000 */
[----:B------:R-:W-:Y:S05]  /*2fa0*/  @P6 BRA `(.L_x_135) ;  /* 0x00000000007c6947 */ /* 0x000fea0003800000 */
[----:B------:R-:W4:Y:S01]  /*2fb0*/  LDCU UR4, c[0x0][0x440] ;  /* 0x00008800ff0477ac */ /* 0x000f220008000800 */
[----:B------:R-:W-:Y:S02]  /*2fc0*/  IMAD.U32 R8, RZ, RZ, UR32 ;  /* 0x00000020ff087e24 */ /* 0x000fe4000f8e00ff */
[----:B------:R-:W-:Y:S02]  /*2fd0*/  IMAD.U32 R6, RZ, RZ, UR9 ;  /* 0x00000009ff067e24 */ /* 0x000fe4000f8e00ff */
[----:B------:R-:W-:Y:S01]  /*2fe0*/  IMAD.U32 R9, RZ, RZ, UR33 ;  /* 0x00000021ff097e24 */ /* 0x000fe2000f8e00ff */
[----:B-123--:R-:W-:-:S04]  /*2ff0*/  LEA R10, P4, R8, R228, 0x1 ;  /* 0x000000e4080a7211 */ /* 0x00efc800078808ff */
        /* <DEDUP_REMOVED lines=26> */
.L_x_135:
[----:B------:R4:W-:Y:S04]  /*31a0*/  STS.128 [R79+0x10000], RZ ;  /* 0x010000ff4f007388 */ /* 0x0009e80000000c00 */
[----:B------:R4:W-:Y:S04]  /*31b0*/  STS.128 [R79+0x12000], RZ ;  /* 0x012000ff4f007388 */ /* 0x0009e80000000c00 */
[----:B------:R4:W-:Y:S04]  /*31c0*/  STS.128 [R79+0x14000], RZ ;  /* 0x014000ff4f007388 */ /* 0x0009e80000000c00 */
[----:B------:R4:W-:Y:S02]  /*31d0*/  STS.128 [R79+0x16000], RZ ;  /* 0x016000ff4f007388 */ /* 0x0009e40000000c00 */
.L_x_136:
[----:B------:R-:W-:Y:S05]  /*31e0*/  BSYNC.RECONVERGENT B0 ;  /* 0x0000000000007941 */ /* 0x000fea0003800200 */
.L_x_134:
[----:B------:R-:W-:Y:S01]  /*31f0*/  ISETP.GE.AND P0, PT, R4, UR16, PT ;  /* 0x0000001004007c0c */ /* 0x000fe2000bf06270 */
[----:B------:R-:W-:Y:S01]  /*3200*/  IMAD.SHL.U32 R221, R2, 0x20, RZ ;  /* 0x0000002002dd7824 */ /* 0x000fe200078e00ff */
[----:B------:R-:W-:Y:S01]  /*3210*/  LOP3.LUT R4, R5, 0x8, R2, 0x78, !PT ;  /* 0x0000000805047812 */ /* 0x000fe200078e7802 */
[----:B------:R-:W-:Y:S01]  /*3220*/  BSSY.RECONVERGENT B0, `(.L_x_137) ;  /* 0x000002c000007945 */ /* 0x000fe20003800200 */
[----:B------:R-:W-:Y:S02]  /*3230*/  LOP3.LUT R85, R78, 0x400, RZ, 0xc0, !PT ;  /* 0x000004004e557812 */ /* 0x000fe400078ec0ff */
[----:B------:R-:W-:Y:S02]  /*3240*/  LOP3.LUT R221, R221, 0x7c00, RZ, 0xc0, !PT ;  /* 0x00007c00dddd7812 */ /* 0x000fe400078ec0ff */
[----:B------:R-:W-:Y:S01]  /*3250*/  ISETP.GE.AND P6, PT, R3, UR16, PT ;  /* 0x0000001003007c0c */ /* 0x000fe2000bfc6270 */
[----:B------:R-:W-:Y:S01]  /*3260*/  IMAD R85, R4, 0x2, R85 ;  /* 0x0000000204557824 */ /* 0x000fe200078e0255 */
[----:B------:R-:W-:-:S02]  /*3270*/  ISETP.GE.AND P5, PT, R0, UR16, PT ;  /* 0x0000001000007c0c */ /* 0x000fc4000bfa6270 */
[----:B------:R-:W-:Y:S01]  /*3280*/  LOP3.LUT R3, R5, 0x8, R220, 0x78, !PT ;  /* 0x0000000805037812 */ /* 0x000fe200078e78dc */
        /* <DEDUP_REMOVED lines=37> */
.L_x_138:
[----:B------:R-:W-:Y:S05]  /*34e0*/  BSYNC.RECONVERGENT B0 ;  /* 0x0000000000007941 */ /* 0x000fea0003800200 */
.L_x_137:
        /* <DEDUP_REMOVED lines=41> */
.L_x_140:
[----:B------:R-:W-:Y:S05]  /*3780*/  BSYNC.RECONVERGENT B0 ;  /* 0x0000000000007941 */ /* 0x000fea0003800200 */
.L_x_139:
        /* <DEDUP_REMOVED lines=17> */
[----:B------:R-:W-:Y:S02]  /*38a0*/  LEA R6, P4, R4, R228, 0x1 ;  /* 0x000000e404067211 */ /* 0x000fe400078808ff */
        /* <DEDUP_REMOVED lines=23> */
.L_x_142:
[----:B------:R-:W-:Y:S05]  /*3a20*/  BSYNC.RECONVERGENT B0 ;  /* 0x0000000000007941 */ /* 0x000fea0003800200 */
.L_x_141:
[----:B------:R-:W-:Y:S01]  /*3a30*/  LDSM.16.M88.4 R24, [R87] ;  /* 0x000000005718783b */ /* 0x000fe20000000200 */
[----:B------:R-:W-:Y:S01]  /*3a40*/  IMAD.MOV.U32 R76, RZ, RZ, 0x20 ;  /* 0x00000020ff4c7424 */ /* 0x000fe200078e00ff */
[C---:B------:R-:W-:Y:S01]  /*3a50*/  LOP3.LUT P2, RZ, R2.reuse, 0x2, RZ, 0xc0, !PT ;  /* 0x0000000202ff7812 */ /* 0x040fe2000784c0ff */
[----:B------:R-:W-:Y:S01]  /*3a60*/  VIADD R81, R85, UR10 ;  /* 0x0000000a55517c36 */ /* 0x000fe20008000000 */
[----:B------:R-:W5:Y:S01]  /*3a70*/  LDSM.16.M88.4 R48, [R85+UR10+0x8000] ;  /* 0x0080000a5530783b */ /* 0x000f620008000200 */
[----:B------:R-:W-:Y:S01]  /*3a80*/  LOP3.LUT P0, RZ, R2, 0x4, RZ, 0xc0, !PT ;  /* 0x0000000402ff7812 */ /* 0x000fe2000780c0ff */
[----:B------:R-:W-:Y:S01]  /*3a90*/  UISETP.GE.U32.AND UP1, UPT, UR22, 0x41, UPT ;  /* 0x000000411600788c */ /* 0x000fe2000bf26070 */
[----:B------:R-:W-:Y:S01]  /*3aa0*/  SEL R76, R76, 0xffffffe0, !P2 ;  /* 0xffffffe04c4c7807 */ /* 0x000fe20005000000 */
[----:B------:R-:W4:Y:S04]  /*3ab0*/  LDSM.16.M88.4 R40, [R85+UR10+0x8800] ;  /* 0x0088000a5528783b */ /* 0x000f280008000200 */
[--C-:B------:R-:W-:Y:S01]  /*3ac0*/  IMAD.IADD R84, R87, 0x1, R76.reuse ;  /* 0x0000000157547824 */ /* 0x100fe200078e024c */
[----:B------:R-:W-:Y:S01]  /*3ad0*/  LDSM.16.M88.4 R32, [R85+UR10+0x9000] ;  /* 0x0090000a5520783b */ /* 0x000fe20008000200 */
[----:B------:R-:W-:-:S03]  /*3ae0*/  IMAD.IADD R0, R81, 0x1, R76 ;  /* 0x0000000151007824 */ /* 0x000fc600078e024c */
[----:B------:R-:W-:Y:S04]  /*3af0*/  LDSM.16.M88.4 R16, [R84] ;  /* 0x000000005410783b */ /* 0x000fe80000000200 */
[----:B-123--:R-:W1:Y:S04]  /*3b00*/  LDSM.16.M88.4 R8, [R0+0x8000] ;  /* 0x008000000008783b */ /* 0x00ee680000000200 */
[----:B------:R-:W2:Y:S04]  /*3b10*/  LDSM.16.M88.4 R12, [R85+UR10+0x9800] ;  /* 0x0098000a550c783b */ /* 0x000ea80008000200 */
[----:B------:R-:W3:Y:S04]  /*3b20*/  LDSM.16.M88.4 R20, [R0+0x8800] ;  /* 0x008800000014783b */ /* 0x000ee80000000200 */
[----:B------:R-:W3:Y:S04]  /*3b30*/  LDSM.16.M88.4 R4, [R0+0x9000] ;  /* 0x009000000004783b */ /* 0x000ee80000000200 */
[----:B------:R-:W3:Y:S04]  /*3b40*/  LDSM.16.M88.4 R68, [R0+0x9800] ;  /* 0x009800000044783b */ /* 0x000ee80000000200 */
[----:B------:R-:W-:Y:S01]  /*3b50*/  LDSM.16.M88.4 R72, [R87+0x2000] ;  /* 0x002000005748783b */ /* 0x000fe20000000200 */
[C---:B-----5:R-:W-:Y:S03]  /*3b60*/  HMMA.16816.F32 R52, R24.reuse, R48, RZ ;  /* 0x000000301834723c */ /* 0x060fe600000018ff */
[----:B------:R-:W0:Y:S05]  /*3b70*/  LDGDEPBAR ;  /* 0x00000000000079af */ /* 0x000e2a0000000000 */
[C---:B------:R-:W-:Y:S08]  /*3b80*/  HMMA.16816.F32 R48, R24.reuse, R50, RZ ;  /* 0x000000321830723c */ /* 0x040ff000000018ff */
[----:B----4-:R-:W-:Y:S08]  /*3b90*/  HMMA.16816.F32 R44, R24, R40, RZ ;  /* 0x00000028182c723c */ /* 0x010ff000000018ff */
[----:B-1----:R-:W-:Y:S01]  /*3ba0*/  HMMA.16816.F32 R52, R16, R8, R52 ;  /* 0x000000081034723c */ /* 0x002fe20000001834 */
[----:B------:R-:W-:-:S05]  /*3bb0*/  IMAD.MOV.U32 R8, RZ, RZ, 0x40 ;  /* 0x00000040ff087424 */ /* 0x000fca00078e00ff */
[----:B------:R-:W-:Y:S02]  /*3bc0*/  SEL R8, R8, 0xffffffc0, !P0 ;  /* 0xffffffc008087807 */ /* 0x000fe40004000000 */
[C---:B------:R-:W-:Y:S03]  /*3bd0*/  HMMA.16816.F32 R36, R24.reuse, R32, RZ ;  /* 0x000000201824723c */ /* 0x040fe600000018ff */
[--C-:B------:R-:W-:Y:S02]  /*3be0*/  IMAD.IADD R83, R87, 0x1, R8.reuse ;  /* 0x0000000157537824 */ /* 0x100fe400078e0208 */
[----:B------:R-:W-:Y:S02]  /*3bf0*/  IMAD.IADD R81, R81, 0x1, R8 ;  /* 0x0000000151517824 */ /* 0x000fe400078e0208 */
[C---:B------:R-:W-:Y:S01]  /*3c00*/  IMAD.IADD R82, R76.reuse, 0x1, R83 ;  /* 0x000000014c527824 */ /* 0x040fe200078e0253 */
[C---:B------:R-:W-:Y:S01]  /*3c10*/  HMMA.16816.F32 R40, R24.reuse, R42, RZ ;  /* 0x0000002a1828723c */ /* 0x040fe200000018ff */
[----:B------:R-:W-:Y:S01]  /*3c20*/  IMAD.IADD R80, R76, 0x1, R81 ;  /* 0x000000014c507824 */ /* 0x000fe200078e0251 */
[----:B------:R-:W-:Y:S04]  /*3c30*/  LDSM.16.M88.4 R64, [R81+0x8000] ;  /* 0x008000005140783b */ /* 0x000fe80000000200 */
[----:B------:R-:W-:Y:S02]  /*3c40*/  LDSM.16.M88.4 R60, [R81+0x9000] ;  /* 0x00900000513c783b */ /* 0x000fe40000000200 */
[C---:B------:R-:W-:Y:S02]  /*3c50*/  HMMA.16816.F32 R32, R24.reuse, R34, RZ ;  /* 0x000000221820723c */ /* 0x040fe400000018ff */
[----:B------:R-:W-:Y:S06]  /*3c60*/  LDSM.16.M88.4 R56, [R81+0x9800] ;  /* 0x009800005138783b */ /* 0x000fec0000000200 */
[C---:B--2---:R-:W-:Y:S08]  /*3c70*/  HMMA.16816.F32 R28, R24.reuse, R12, RZ ;  /* 0x0000000c181c723c */ /* 0x044ff000000018ff */
[----:B------:R-:W-:Y:S01]  /*3c80*/  HMMA.16816.F32 R24, R24, R14, RZ ;  /* 0x0000000e1818723c */ /* 0x000fe200000018ff */
[----:B------:R-:W-:Y:S07]  /*3c90*/  LDSM.16.M88.4 R12, [R81+0x8800] ;  /* 0x00880000510c783b */ /* 0x000fee0000000200 */
[C---:B------:R-:W-:Y:S01]  /*3ca0*/  HMMA.16816.F32 R48, R16.reuse, R10, R48 ;  /* 0x0000000a1030723c */ /* 0x040fe20000001830 */
[----:B------:R-:W1:Y:S07]  /*3cb0*/  LDSM.16.M88.4 R8, [R83] ;  /* 0x000000005308783b */ /* 0x000e6e0000000200 */
[C---:B---3--:R-:W-:Y:S08]  /*3cc0*/  HMMA.16816.F32 R44, R16.reuse, R20, R44 ;  /* 0x00000014102c723c */ /* 0x048ff0000000182c */
[C---:B------:R-:W-:Y:S01]  /*3cd0*/  HMMA.16816.F32 R40, R16.reuse, R22, R40 ;  /* 0x000000161028723c */ /* 0x040fe20000001828 */
[----:B------:R-:W-:Y:S07]  /*3ce0*/  LDSM.16.M88.4 R20, [R80+0x8000] ;  /* 0x008000005014783b */ /* 0x000fee0000000200 */
[C---:B------:R-:W-:Y:S08]  /*3cf0*/  HMMA.16816.F32 R36, R16.reuse, R4, R36 ;  /* 0x000000041024723c */ /* 0x040ff00000001824 */
[C---:B------:R-:W-:Y:S01]  /*3d00*/  HMMA.16816.F32 R32, R16.reuse, R6, R32 ;  /* 0x000000061020723c */ /* 0x040fe20000001820 */
[----:B------:R-:W-:Y:S07]  /*3d10*/  LDSM.16.M88.4 R4, [R82] ;  /* 0x000000005204783b */ /* 0x000fee0000000200 */
[C---:B------:R-:W-:Y:S08]  /*3d20*/  HMMA.16816.F32 R28, R16.reuse, R68, R28 ;  /* 0x00000044101c723c */ /* 0x040ff0000000181c */
[----:B------:R-:W-:Y:S01]  /*3d30*/  HMMA.16816.F32 R24, R16, R70, R24 ;  /* 0x000000461018723c */ /* 0x000fe20000001818 */
[----:B------:R-:W2:Y:S04]  /*3d40*/  LDSM.16.M88.4 R16, [R80+0x8800] ;  /* 0x008800005010783b */ /* 0x000ea80000000200 */
[----:B------:R-:W-:Y:S03]  /*3d50*/  LDSM.16.M88.4 R68, [R85+UR10+0xa000] ;  /* 0x00a0000a5544783b */ /* 0x000fe60008000200 */
[C---:B-1----:R-:W-:Y:S08]  /*3d60*/  HMMA.16816.F32 R52, R8.reuse, R64, R52 ;  /* 0x000000400834723c */ /* 0x042ff00000001834 */
[C---:B------:R-:W-:Y:S01]  /*3d70*/  HMMA.16816.F32 R48, R8.reuse, R66, R48 ;  /* 0x000000420830723c */ /* 0x040fe20000001830 */
[----:B------:R-:W-:Y:S07]  /*3d80*/  LDSM.16.M88.4 R64, [R85+UR10+0xa800] ;  /* 0x00a8000a5540783b */ /* 0x000fee0008000200 */
[C---:B------:R-:W-:Y:S08]  /*3d90*/  HMMA.16816.F32 R44, R8.reuse, R12, R44 ;  /* 0x0000000c082c723c */ /* 0x040ff0000000182c */
[C---:B------:R-:W-:Y:S01]  /*3da0*/  HMMA.16816.F32 R40, R8.reuse, R14, R40 ;  /* 0x0000000e0828723c */ /* 0x040fe20000001828 */
[----:B------:R-:W1:Y:S07]  /*3db0*/  LDSM.16.M88.4 R12, [R80+0x9000] ;  /* 0x00900000500c783b */ /* 0x000e6e0000000200 */
[C---:B------:R-:W-:Y:S08]  /*3dc0*/  HMMA.16816.F32 R36, R8.reuse, R60, R36 ;  /* 0x0000003c0824723c */ /* 0x040ff00000001824 */
[C---:B------:R-:W-:Y:S01]  /*3dd0*/  HMMA.16816.F32 R32, R8.reuse, R62, R32 ;  /* 0x0000003e0820723c */ /* 0x040fe20000001820 */
[----:B------:R-:W-:Y:S07]  /*3de0*/  LDSM.16.M88.4 R60, [R85+UR10+0xb000] ;  /* 0x00b0000a553c783b */ /* 0x000fee0008000200 */
[C---:B------:R-:W-:Y:S08]  /*3df0*/  HMMA.16816.F32 R28, R8.reuse, R56, R28 ;  /* 0x00000038081c723c */ /* 0x040ff0000000181c */
[----:B------:R-:W-:Y:S01]  /*3e00*/  HMMA.16816.F32 R24, R8, R58, R24 ;  /* 0x0000003a0818723c */ /* 0x000fe20000001818 */
[----:B------:R-:W3:Y:S04]  /*3e10*/  LDSM.16.M88.4 R8, [R80+0x9800] ;  /* 0x009800005008783b */ /* 0x000ee80000000200 */
[----:B------:R-:W4:Y:S03]  /*3e20*/  LDSM.16.M88.4 R56, [R85+UR10+0xb800] ;  /* 0x00b8000a5538783b */ /* 0x000f260008000200 */
[C---:B--2---:R-:W-:Y:S08]  /*3e30*/  HMMA.16816.F32 R44, R4.reuse, R16, R44 ;  /* 0x00000010042c723c */ /* 0x044ff0000000182c */
[C---:B------:R-:W-:Y:S01]  /*3e40*/  HMMA.16816.F32 R40, R4.reuse, R18, R40 ;  /* 0x000000120428723c */ /* 0x040fe20000001828 */
[----:B------:R-:W-:Y:S07]  /*3e50*/  LDSM.16.M88.4 R16, [R0+0xa000] ;  /* 0x00a000000010783b */ /* 0x000fee0000000200 */
[C---:B------:R-:W-:Y:S08]  /*3e60*/  HMMA.16816.F32 R52, R4.reuse, R20, R52 ;  /* 0x000000140434723c */ /* 0x040ff00000001834 */
[C---:B------:R-:W-:Y:S01]  /*3e70*/  HMMA.16816.F32 R48, R4.reuse, R22, R48 ;  /* 0x000000160430723c */ /* 0x040fe20000001830 */
[----:B------:R-:W-:Y:S07]  /*3e80*/  LDSM.16.M88.4 R20, [R84+0x2000] ;  /* 0x002000005414783b */ /* 0x000fee0000000200 */
[C---:B-1----:R-:W-:Y:S08]  /*3e90*/  HMMA.16816.F32 R36, R4.reuse, R12, R36 ;  /* 0x0000000c0424723c */ /* 0x042ff00000001824 */
[C---:B---3--:R-:W-:Y:S08]  /*3ea0*/  HMMA.16816.F32 R28, R4.reuse, R8, R28 ;  /* 0x00000008041c723c */ /* 0x048ff0000000181c */
[C---:B------:R-:W-:Y:S01]  /*3eb0*/  HMMA.16816.F32 R32, R4.reuse, R14, R32 ;  /* 0x0000000e0420723c */ /* 0x040fe20000001820 */
[----:B------:R-:W1:Y:S07]  /*3ec0*/  LDSM.16.M88.4 R12, [R0+0xa800] ;  /* 0x00a80000000c783b */ /* 0x000e6e0000000200 */
[----:B------:R-:W-:Y:S01]  /*3ed0*/  HMMA.16816.F32 R24, R4, R10, R24 ;  /* 0x0000000a0418723c */ /* 0x000fe20000001818 */
[----:B------:R-:W2:Y:S04]  /*3ee0*/  LDSM.16.M88.4 R8, [R0+0xb000] ;  /* 0x00b000000008783b */ /* 0x000ea80000000200 */
[----:B------:R-:W3:Y:S03]  /*3ef0*/  LDSM.16.M88.4 R4, [R0+0xb800] ;  /* 0x00b800000004783b */ /* 0x000ee60000000200 */
[C---:B------:R-:W-:Y:S08]  /*3f00*/  HMMA.16816.F32 R44, R72.reuse, R64, R44 ;  /* 0x00000040482c723c */ /* 0x040ff0000000182c */
[C---:B------:R-:W-:Y:S08]  /*3f10*/  HMMA.16816.F32 R40, R72.reuse, R66, R40 ;  /* 0x000000424828723c */ /* 0x040ff00000001828 */
[C---:B----4-:R-:W-:Y:S08]  /*3f20*/  HMMA.16816.F32 R28, R72.reuse, R56, R28 ;  /* 0x00000038481c723c */ /* 0x050ff0000000181c */
[C---:B------:R-:W-:Y:S08]  /*3f30*/  HMMA.16816.F32 R36, R72.reuse, R60, R36 ;  /* 0x0000003c4824723c */ /* 0x040ff00000001824 */
[C---:B------:R-:W-:Y:S01]  /*3f40*/  HMMA.16816.F32 R64, R72.reuse, R62, R32 ;  /* 0x0000003e4840723c */ /* 0x040fe20000001820 */
[----:B------:R-:W-:Y:S04]  /*3f50*/  LDSM.16.M88.4 R60, [R83+0x2000] ;  /* 0x00200000533c783b */ /* 0x000fe80000000200 */
[----:B------:R-:W-:Y:S03]  /*3f60*/  LDSM.16.M88.4 R32, [R81+0xa000] ;  /* 0x00a000005120783b */ /* 0x000fe60000000200 */
[C---:B------:R-:W-:Y:S01]  /*3f70*/  HMMA.16816.F32 R56, R72.reuse, R58, R24 ;  /* 0x0000003a4838723c */ /* 0x040fe20000001818 */
[----:B------:R-:W4:Y:S07]  /*3f80*/  LDSM.16.M88.4 R24, [R81+0xa800] ;  /* 0x00a800005118783b */ /* 0x000f2e0000000200 */
[C---:B------:R-:W-:Y:S08]  /*3f90*/  HMMA.16816.F32 R52, R72.reuse, R68, R52 ;  /* 0x000000444834723c */ /* 0x040ff00000001834 */
[----:B------:R-:W-:Y:S01]  /*3fa0*/  HMMA.16816.F32 R48, R72, R70, R48 ;  /* 0x000000464830723c */ /* 0x000fe20000001830 */
[----:B------:R-:W5:Y:S07]  /*3fb0*/  LDSM.16.M88.4 R68, [R81+0xb000] ;  /* 0x00b000005144783b */ /* 0x000f6e0000000200 */
        /* <DEDUP_REMOVED lines=8> */
[----:B------:R-:W2:Y:S07]  /*4040*/  LDSM.16.M88.4 R16, [R82+0x2000] ;  /* 0x002000005210783b */ /* 0x000eae0000000200 */
[C---:B---3--:R-:W-:Y:S08]  /*4050*/  HMMA.16816.F32 R28, R20.reuse, R4, R28 ;  /* 0x00000004141c723c */ /* 0x048ff0000000181c */
[----:B------:R-:W-:Y:S01]  /*4060*/  HMMA.16816.F32 R56, R20, R6, R56 ;  /* 0x000000061438723c */ /* 0x000fe20000001838 */
[----:B------:R-:W3:Y:S04]  /*4070*/  LDSM.16.M88.4 R4, [R80+0xa800] ;  /* 0x00a800005004783b */ /* 0x000ee80000000200 */
[----:B------:R-:W3:Y:S03]  /*4080*/  LDSM.16.M88.4 R20, [R80+0xb000] ;  /* 0x00b000005014783b */ /* 0x000ee60000000200 */
[C---:B----4-:R-:W-:Y:S08]  /*4090*/  HMMA.16816.F32 R44, R60.reuse, R24, R44 ;  /* 0x000000183c2c723c */ /* 0x050ff0000000182c */
[C---:B------:R-:W-:Y:S01]  /*40a0*/  HMMA.16816.F32 R40, R60.reuse, R26, R40 ;  /* 0x0000001a3c28723c */ /* 0x040fe20000001828 */
[----:B------:R-:W4:Y:S07]  /*40b0*/  LDSM.16.M88.4 R24, [R80+0xb800] ;  /* 0x00b800005018783b */ /* 0x000f2e0000000200 */
[C---:B-----5:R-:W-:Y:S08]  /*40c0*/  HMMA.16816.F32 R36, R60.reuse, R68, R36 ;  /* 0x000000443c24723c */ /* 0x060ff00000001824 */
[C---:B------:R-:W-:Y:S08]  /*40d0*/  HMMA.16816.F32 R52, R60.reuse, R32, R52 ;  /* 0x000000203c34723c */ /* 0x040ff00000001834 */
[C---:B------:R-:W-:Y:S01]  /*40e0*/  HMMA.16816.F32 R48, R60.reuse, R34, R48 ;  /* 0x000000223c30723c */ /* 0x040fe20000001830 */
[----:B------:R-:W-:Y:S07]  /*40f0*/  LDSM.16.M88.4 R32, [R85+UR10+0xc000] ;  /* 0x00c0000a5520783b */ /* 0x000fee0008000200 */
[C---:B------:R-:W-:Y:S01]  /*4100*/  HMMA.16816.F32 R68, R60.reuse, R70, R64 ;  /* 0x000000463c44723c */ /* 0x040fe20000001840 */
[----:B------:R-:W5:Y:S07]  /*4110*/  LDSM.16.M88.4 R64, [R87+0x4000] ;  /* 0x004000005740783b */ /* 0x000f6e0000000200 */
[C---:B-1----:R-:W-:Y:S01]  /*4120*/  HMMA.16816.F32 R72, R60.reuse, R8, R28 ;  /* 0x000000083c48723c */ /* 0x042fe2000000181c */
[----:B------:R-:W1:Y:S07]  /*4130*/  LDSM.16.M88.4 R28, [R85+UR10+0xc800] ;  /* 0x00c8000a551c783b */ /* 0x000e6e0008000200 */
[----:B------:R-:W-:Y:S01]  /*4140*/  HMMA.16816.F32 R56, R60, R10, R56 ;  /* 0x0000000a3c38723c */ /* 0x000fe20000001838 */
[----:B------:R-:W-:Y:S04]  /*4150*/  LDSM.16.M88.4 R8, [R0+0xc000] ;  /* 0x00c000000008783b */ /* 0x000fe80000000200 */
[----:B------:R-:W-:Y:S03]  /*4160*/  LDSM.16.M88.4 R60, [R85+UR10+0xd800] ;  /* 0x00d8000a553c783b */ /* 0x000fe60008000200 */
[C---:B--2---:R-:W-:Y:S08]  /*4170*/  HMMA.16816.F32 R52, R16.reuse, R12, R52 ;  /* 0x0000000c1034723c */ /* 0x044ff00000001834 */
[C---:B------:R-:W-:Y:S01]  /*4180*/  HMMA.16816.F32 R48, R16.reuse, R14, R48 ;  /* 0x0000000e1030723c */ /* 0x040fe20000001830 */
[----:B------:R-:W-:Y:S07]  /*4190*/  LDSM.16.M88.4 R12, [R84+0x4000] ;  /* 0x00400000540c783b */ /* 0x000fee0000000200 */
[C---:B---3--:R-:W-:Y:S08]  /*41a0*/  HMMA.16816.F32 R44, R16.reuse, R4, R44 ;  /* 0x00000004102c723c */ /* 0x048ff0000000182c */
[C---:B------:R-:W-:Y:S01]  /*41b0*/  HMMA.16816.F32 R40, R16.reuse, R6, R40 ;  /* 0x000000061028723c */ /* 0x040fe20000001828 */
[----:B------:R-:W2:Y:S07]  /*41c0*/  LDSM.16.M88.4 R4, [R85+UR10+0xd000] ;  /* 0x00d0000a5504783b */ /* 0x000eae0008000200 */
[C---:B------:R-:W-:Y:S08]  /*41d0*/  HMMA.16816.F32 R36, R16.reuse, R20, R36 ;  /* 0x000000141024723c */ /* 0x040ff00000001824 */
[C---:B------:R-:W-:Y:S01]  /*41e0*/  HMMA.16816.F32 R68, R16.reuse, R22, R68 ;  /* 0x000000161044723c */ /* 0x040fe20000001844 */
[----:B------:R-:W-:Y:S07]  /*41f0*/  LDSM.16.M88.4 R20, [R0+0xd000] ;  /* 0x00d000000014783b */ /* 0x000fee0000000200 */
[C---:B----4-:R-:W-:Y:S08]  /*4200*/  HMMA.16816.F32 R72, R16.reuse, R24, R72 ;  /* 0x000000181048723c */ /* 0x050ff00000001848 */
[----:B------:R-:W-:Y:S01]  /*4210*/  HMMA.16816.F32 R56, R16, R26, R56 ;  /* 0x0000001a1038723c */ /* 0x000fe20000001838 */
[----:B------:R-:W3:Y:S04]  /*4220*/  LDSM.16.M88.4 R16, [R0+0xc800] ;  /* 0x00c800000010783b */ /* 0x000ee80000000200 */
[----:B------:R-:W4:Y:S03]  /*4230*/  LDSM.16.M88.4 R24, [R0+0xd800] ;  /* 0x00d800000018783b */ /* 0x000f260000000200 */
[C---:B-----5:R-:W-:Y:S08]  /*4240*/  HMMA.16816.F32 R52, R64.reuse, R32, R52 ;  /* 0x000000204034723c */ /* 0x060ff00000001834 */
[C---:B------:R-:W-:Y:S01]  /*4250*/  HMMA.16816.F32 R48, R64.reuse, R34, R48 ;  /* 0x000000224030723c */ /* 0x040fe20000001830 */
[----:B------:R-:W-:Y:S07]  /*4260*/  LDSM.16.M88.4 R32, [R87+0x6000] ;  /* 0x006000005720783b */ /* 0x000fee0000000200 */
[C---:B-1----:R-:W-:Y:S08]  /*4270*/  HMMA.16816.F32 R44, R64.reuse, R28, R44 ;  /* 0x0000001c402c723c */ /* 0x042ff0000000182c */
[C---:B------:R-:W-:Y:S01]  /*4280*/  HMMA.16816.F32 R40, R64.reuse, R30, R40 ;  /* 0x0000001e4028723c */ /* 0x040fe20000001828 */
[----:B------:R-:W-:Y:S07]  /*4290*/  LDSM.16.M88.4 R28, [R81+0xd800] ;  /* 0x00d80000511c783b */ /* 0x000fee0000000200 */
[C---:B--2---:R-:W-:Y:S08]  /*42a0*/  HMMA.16816.F32 R36, R64.reuse, R4, R36 ;  /* 0x000000044024723c */ /* 0x044ff00000001824 */
[----:B------:R-:W-:Y:S01]  /*42b0*/  HMMA.16816.F32 R68, R64, R6, R68 ;  /* 0x000000064044723c */ /* 0x000fe20000001844 */
[----:B------:R-:W-:Y:S07]  /*42c0*/  LDSM.16.M88.4 R4, [R81+0xc000] ;  /* 0x00c000005104783b */ /* 0x000fee0000000200 */
[C---:B------:R-:W-:Y:S08]  /*42d0*/  HMMA.16816.F32 R52, R12.reuse, R8, R52 ;  /* 0x000000080c34723c */ /* 0x040ff00000001834 */
[C---:B------:R-:W-:Y:S01]  /*42e0*/  HMMA.16816.F32 R48, R12.reuse, R10, R48 ;  /* 0x0000000a0c30723c */ /* 0x040fe20000001830 */
[----:B------:R-:W-:Y:S07]  /*42f0*/  LDSM.16.M88.4 R8, [R83+0x4000] ;  /* 0x004000005308783b */ /* 0x000fee0000000200 */
[C---:B---3--:R-:W-:Y:S08]  /*4300*/  HMMA.16816.F32 R44, R12.reuse, R16, R44 ;  /* 0x000000100c2c723c */ /* 0x048ff0000000182c */
[----:B------:R-:W-:Y:S01]  /*4310*/  HMMA.16816.F32 R40, R12, R18, R40 ;  /* 0x000000120c28723c */ /* 0x000fe20000001828 */
[----:B------:R-:W1:Y:S07]  /*4320*/  LDSM.16.M88.4 R16, [R81+0xc800] ;  /* 0x00c800005110783b */ /* 0x000e6e0000000200 */
[C---:B------:R-:W-:Y:S08]  /*4330*/  HMMA.16816.F32 R72, R64.reuse, R60, R72 ;  /* 0x0000003c4048723c */ /* 0x040ff00000001848 */
[----:B------:R-:W-:Y:S01]  /*4340*/  HMMA.16816.F32 R56, R64, R62, R56 ;  /* 0x0000003e4038723c */ /* 0x000fe20000001838 */
[----:B------:R-:W-:Y:S04]  /*4350*/  LDSM.16.M88.4 R60, [R85+UR10+0xf800] ;  /* 0x00f8000a553c783b */ /* 0x000fe80008000200 */
[----:B------:R-:W-:Y:S03]  /*4360*/  LDSM.16.M88.4 R64, [R81+0xf800] ;  /* 0x00f800005140783b */ /* 0x000fe60000000200 */
[C---:B------:R-:W-:Y:S08]  /*4370*/  HMMA.16816.F32 R36, R12.reuse, R20, R36 ;  /* 0x000000140c24723c */ /* 0x040ff00000001824 */
[C---:B------:R-:W-:Y:S01]  /*4380*/  HMMA.16816.F32 R68, R12.reuse, R22, R68 ;  /* 0x000000160c44723c */ /* 0x040fe20000001844 */
[----:B------:R-:W2:Y:S07]  /*4390*/  LDSM.16.M88.4 R20, [R81+0xd000] ;  /* 0x00d000005114783b */ /* 0x000eae0000000200 */
[C---:B----4-:R-:W-:Y:S08]  /*43a0*/  HMMA.16816.F32 R72, R12.reuse, R24, R72 ;  /* 0x000000180c48723c */ /* 0x050ff00000001848 */
[----:B------:R-:W-:Y:S01]  /*43b0*/  HMMA.16816.F32 R56, R12, R26, R56 ;  /* 0x0000001a0c38723c */ /* 0x000fe20000001838 */
[----:B------:R-:W-:Y:S04]  /*43c0*/  LDSM.16.M88.4 R24, [R82+0x4000] ;  /* 0x004000005218783b */ /* 0x000fe80000000200 */
[----:B------:R-:W3:Y:S03]  /*43d0*/  LDSM.16.M88.4 R12, [R80+0xc000] ;  /* 0x00c00000500c783b */ /* 0x000ee60000000200 */
[C---:B-1----:R-:W-:Y:S08]  /*43e0*/  HMMA.16816.F32 R44, R8.reuse, R16, R44 ;  /* 0x00000010082c723c */ /* 0x042ff0000000182c */
[C---:B------:R-:W-:Y:S01]  /*43f0*/  HMMA.16816.F32 R40, R8.reuse, R18, R40 ;  /* 0x000000120828723c */ /* 0x040fe20000001828 */
[----:B------:R-:W1:Y:S07]  /*4400*/  LDSM.16.M88.4 R16, [R80+0xd000] ;  /* 0x00d000005010783b */ /* 0x000e6e0000000200 */
[C---:B------:R-:W-:Y:S08]  /*4410*/  HMMA.16816.F32 R52, R8.reuse, R4, R52 ;  /* 0x000000040834723c */ /* 0x040ff00000001834 */
[C---:B------:R-:W-:Y:S01]  /*4420*/  HMMA.16816.F32 R48, R8.reuse, R6, R48 ;  /* 0x000000060830723c */ /* 0x040fe20000001830 */
[----:B------:R-:W4:Y:S07]  /*4430*/  LDSM.16.M88.4 R4, [R80+0xc800] ;  /* 0x00c800005004783b */ /* 0x000f2e0000000200 */
[C---:B--2---:R-:W-:Y:S08]  /*4440*/  HMMA.16816.F32 R36, R8.reuse, R20, R36 ;  /* 0x000000140824723c */ /* 0x044ff00000001824 */
[C---:B------:R-:W-:Y:S01]  /*4450*/  HMMA.16816.F32 R68, R8.reuse, R22, R68 ;  /* 0x000000160844723c */ /* 0x040fe20000001844 */
[----:B------:R-:W-:Y:S07]  /*4460*/  LDSM.16.M88.4 R20, [R80+0xd800] ;  /* 0x00d800005014783b */ /* 0x000fee0000000200 */
[C---:B------:R-:W-:Y:S08]  /*4470*/  HMMA.16816.F32 R72, R8.reuse, R28, R72 ;  /* 0x0000001c0848723c */ /* 0x040ff00000001848 */
[----:B------:R-:W-:Y:S01]  /*4480*/  HMMA.16816.F32 R56, R8, R30, R56 ;  /* 0x0000001e0838723c */ /* 0x000fe20000001838 */
[----:B------:R-:W2:Y:S04]  /*4490*/  LDSM.16.M88.4 R8, [R85+UR10+0xf000] ;  /* 0x00f0000a5508783b */ /* 0x000ea80008000200 */
[----:B------:R-:W-:Y:S03]  /*44a0*/  LDSM.16.M88.4 R28, [R85+UR10+0xe000] ;  /* 0x00e0000a551c783b */ /* 0x000fe60008000200 */
[C---:B---3--:R-:W-:Y:S08]  /*44b0*/  HMMA.16816.F32 R52, R24.reuse, R12, R52 ;  /* 0x0000000c1834723c */ /* 0x048ff00000001834 */
[C---:B------:R-:W-:Y:S01]  /*44c0*/  HMMA.16816.F32 R48, R24.reuse, R14, R48 ;  /* 0x0000000e1830723c */ /* 0x040fe20000001830 */
[----:B------:R-:W3:Y:S07]  /*44d0*/  LDSM.16.M88.4 R12, [R85+UR10+0xe800] ;  /* 0x00e8000a550c783b */ /* 0x000eee0008000200 */
[C---:B-1----:R-:W-:Y:S08]  /*44e0*/  HMMA.16816.F32 R36, R24.reuse, R16, R36 ;  /* 0x000000101824723c */ /* 0x042ff00000001824 */
[C---:B------:R-:W-:Y:S01]  /*44f0*/  HMMA.16816.F32 R68, R24.reuse, R18, R68 ;  /* 0x000000121844723c */ /* 0x040fe20000001844 */
[----:B------:R-:W-:Y:S04]  /*4500*/  LDSM.16.M88.4 R16, [R84+0x6000] ;  /* 0x006000005410783b */ /* 0x000fe80000000200 */
[----:B------:R-:W-:Y:S03]  /*4510*/  LDSM.16.M88.4 R84, [R80+0xe000] ;  /* 0x00e000005054783b */ /* 0x000fe60000000200 */
[C---:B----4-:R-:W-:Y:S08]  /*4520*/  HMMA.16816.F32 R44, R24.reuse, R4, R44 ;  /* 0x00000004182c723c */ /* 0x050ff0000000182c */
[----:B------:R-:W-:Y:S01]  /*4530*/  HMMA.16816.F32 R40, R24, R6, R40 ;  /* 0x000000061828723c */ /* 0x000fe20000001828 */
[----:B------:R-:W1:Y:S07]  /*4540*/  LDSM.16.M88.4 R4, [R0+0xe000] ;  /* 0x00e000000004783b */ /* 0x000e6e0000000200 */
[C---:B--2---:R-:W-:Y:S08]  /*4550*/  HMMA.16816.F32 R36, R32.reuse, R8, R36 ;  /* 0x000000082024723c */ /* 0x044ff00000001824 */
[----:B------:R-:W-:Y:S01]  /*4560*/  HMMA.16816.F32 R68, R32, R10, R68 ;  /* 0x0000000a2044723c */ /* 0x000fe20000001844 */
[----:B------:R-:W2:Y:S07]  /*4570*/  LDSM.16.M88.4 R8, [R0+0xf000] ;  /* 0x00f000000008783b */ /* 0x000eae0000000200 */
[C---:B------:R-:W-:Y:S08]  /*4580*/  HMMA.16816.F32 R72, R24.reuse, R20, R72 ;  /* 0x000000141848723c */ /* 0x040ff00000001848 */
[----:B------:R-:W-:Y:S01]  /*4590*/  HMMA.16816.F32 R56, R24, R22, R56 ;  /* 0x000000161838723c */ /* 0x000fe20000001838 */
[----:B------:R-:W4:Y:S04]  /*45a0*/  LDSM.16.M88.4 R20, [R0+0xe800] ;  /* 0x00e800000014783b */ /* 0x000f280000000200 */
[----:B------:R-:W-:Y:S03]  /*45b0*/  LDSM.16.M88.4 R24, [R81+0xe000] ;  /* 0x00e000005118783b */ /* 0x000fe60000000200 */
[C---:B---3--:R-:W-:Y:S08]  /*45c0*/  HMMA.16816.F32 R44, R32.reuse, R12, R44 ;  /* 0x0000000c202c723c */ /* 0x048ff0000000182c */
[C---:B------:R-:W-:Y:S01]  /*45d0*/  HMMA.16816.F32 R40, R32.reuse, R14, R40 ;  /* 0x0000000e2028723c */ /* 0x040fe20000001828 */
[----:B------:R3:W5:Y:S07]  /*45e0*/  LDSM.16.M88.4 R12, [R0+0xf800] ;  /* 0x00f80000000c783b */ /* 0x00076e0000000200 */
[C---:B------:R-:W-:Y:S08]  /*45f0*/  HMMA.16816.F32 R52, R32.reuse, R28, R52 ;  /* 0x0000001c2034723c */ /* 0x040ff00000001834 */
[C---:B------:R-:W-:Y:S01]  /*4600*/  HMMA.16816.F32 R48, R32.reuse, R30, R48 ;  /* 0x0000001e2030723c */ /* 0x040fe20000001830 */
[----:B------:R-:W-:Y:S07]  /*4610*/  LDSM.16.M88.4 R28, [R83+0x6000] ;  /* 0x00600000531c783b */ /* 0x000fee0000000200 */
[----:B------:R-:W-:Y:S01]  /*4620*/  HMMA.16816.F32 R72, R32, R60, R72 ;  /* 0x0000003c2048723c */ /* 0x000fe20000001848 */
[----:B---3--:R-:W-:-:S05]  /*4630*/  IMAD.SHL.U32 R0, R2, 0x2, RZ ;  /* 0x0000000202007824 */ /* 0x008fca00078e00ff */
[----:B------:R-:W-:Y:S02]  /*4640*/  LOP3.LUT R0, R0, 0x6, RZ, 0xc0, !PT ;  /* 0x0000000600007812 */ /* 0x000fe400078ec0ff */
[----:B------:R-:W-:Y:S01]  /*4650*/  HMMA.16816.F32 R56, R32, R62, R56 ;  /* 0x0000003e2038723c */ /* 0x000fe20000001838 */
[----:B------:R-:W3:Y:S04]  /*4660*/  LDSM.16.M88.4 R60, [R81+0xf000] ;  /* 0x00f00000513c783b */ /* 0x000ee80000000200 */
[----:B------:R-:W3:Y:S03]  /*4670*/  LDSM.16.M88.4 R32, [R81+0xe800] ;  /* 0x00e800005120783b */ /* 0x000ee60000000200 */
[C---:B-1----:R-:W-:Y:S08]  /*4680*/  HMMA.16816.F32 R52, R16.reuse, R4, R52 ;  /* 0x000000041034723c */ /* 0x042ff00000001834 */
[C---:B------:R-:W-:Y:S01]  /*4690*/  HMMA.16816.F32 R48, R16.reuse, R6, R48 ;  /* 0x000000061030723c */ /* 0x040fe20000001830 */
[----:B------:R-:W-:Y:S07]  /*46a0*/  LDSM.16.M88.4 R4, [R82+0x6000] ;  /* 0x006000005204783b */ /* 0x000fee0000000200 */
[C---:B--2---:R-:W-:Y:S08]  /*46b0*/  HMMA.16816.F32 R36, R16.reuse, R8, R36 ;  /* 0x000000081024723c */ /* 0x044ff00000001824 */
[C---:B------:R-:W-:Y:S01]  /*46c0*/  HMMA.16816.F32 R68, R16.reuse, R10, R68 ;  /* 0x0000000a1044723c */ /* 0x040fe20000001844 */
[----:B------:R-:W1:Y:S07]  /*46d0*/  LDSM.16.M88.4 R8, [R80+0xf000] ;  /* 0x00f000005008783b */ /* 0x000e6e0000000200 */
[C---:B----4-:R-:W-:Y:S08]  /*46e0*/  HMMA.16816.F32 R44, R16.reuse, R20, R44 ;  /* 0x00000014102c723c */ /* 0x050ff0000000182c */
[C---:B------:R-:W-:Y:S01]  /*46f0*/  HMMA.16816.F32 R40, R16.reuse, R22, R40 ;  /* 0x000000161028723c */ /* 0x040fe20000001828 */
[----:B------:R-:W2:Y:S07]  /*4700*/  LDSM.16.M88.4 R20, [R80+0xe800] ;  /* 0x00e800005014783b */ /* 0x000eae0000000200 */
[C---:B-----5:R-:W-:Y:S08]  /*4710*/  HMMA.16816.F32 R72, R16.reuse, R12, R72 ;  /* 0x0000000c1048723c */ /* 0x060ff00000001848 */
[----:B------:R-:W-:Y:S01]  /*4720*/  HMMA.16816.F32 R56, R16, R14, R56 ;  /* 0x0000000e1038723c */ /* 0x000fe20000001838 */
[----:B------:R-:W4:Y:S01]  /*4730*/  LDSM.16.M88.4 R12, [R80+0xf800] ;  /* 0x00f80000500c783b */ /* 0x000f220000000200 */
[----:B------:R-:W-:Y:S01]  /*4740*/  SHF.R.U32.HI R19, RZ, 0x2, R2 ;  /* 0x00000002ff137819 */ /* 0x000fe20000011602 */
[----:B------:R-:W-:Y:S01]  /*4750*/  IMAD.U32 R17, RZ, RZ, UR17 ;  /* 0x00000011ff117e24 */ /* 0x000fe2000f8e00ff */
[----:B------:R-:W-:Y:S01]  /*4760*/  LOP3.LUT R2, R220, 0x1f0, RZ, 0xc0, !PT ;  /* 0x000001f0dc027812 */ /* 0x000fe200078ec0ff */
[----:B------:R-:W-:Y:S01]  /*4770*/  IMAD.U32 R16, RZ, RZ, UR22 ;  /* 0x00000016ff107e24 */ /* 0x000fe2000f8e00ff */
[----:B------:R-:W-:Y:S01]  /*4780*/  LOP3.LUT R19, R19, 0x7, RZ, 0xc0, !PT ;  /* 0x0000000713137812 */ /* 0x000fe200078ec0ff */
[----:B------:R-:W-:-:S04]  /*4790*/  DEPBAR.LE SB0, 0x0 ;  /* 0x000080000000791a */ /* 0x000fc80000000000 */
[----:B---3--:R-:W-:Y:S01]  /*47a0*/  HMMA.16816.F32 R36, R28, R60, R36 ;  /* 0x0000003c1c24723c */ /* 0x008fe20000001824 */
[----:B------:R-:W-:-:S07]  /*47b0*/  IADD3 R19, PT, PT, R19, UR6, R2 ;  /* 0x0000000613137c10 */ /* 0x000fce000fffe002 */
[C---:B------:R-:W-:Y:S08]  /*47c0*/  HMMA.16816.F32 R48, R28.reuse, R26, R48 ;  /* 0x0000001a1c30723c */ /* 0x040ff00000001830 */
[C---:B------:R-:W-:Y:S08]  /*47d0*/  HMMA.16816.F32 R44, R28.reuse, R32, R44 ;  /* 0x000000201c2c723c */ /* 0x040ff0000000182c */
[C---:B------:R-:W-:Y:S08]  /*47e0*/  HMMA.16816.F32 R68, R28.reuse, R62, R68 ;  /* 0x0000003e1c44723c */ /* 0x040ff00000001844 */
[C---:B------:R-:W-:Y:S08]  /*47f0*/  HMMA.16816.F32 R40, R28.reuse, R34, R40 ;  /* 0x000000221c28723c */ /* 0x040ff00000001828 */
[----:B------:R-:W-:Y:S01]  /*4800*/  HMMA.16816.F32 R52, R28, R24, R52 ;  /* 0x000000181c34723c */ /* 0x000fe20000001834 */
[----:B------:R-:W-:Y:S01]  /*4810*/  IMAD R24, R17, 0x40, R0 ;  /* 0x0000004011187824 */ /* 0x000fe200078e0200 */
[----:B------:R-:W-:-:S03]  /*4820*/  IADD3 R17, PT, PT, R16, -UR23, R19 ;  /* 0x8000001710117c10 */ /* 0x000fc6000fffe013 */
[C---:B------:R-:W-:Y:S01]  /*4830*/  VIADD R16, R24.reuse, 0x1 ;  /* 0x0000000118107836 */ /* 0x040fe20000000000 */
[C---:B------:R-:W-:Y:S01]  /*4840*/  ISETP.GE.AND P1, PT, R24.reuse, UR22, PT ;  /* 0x0000001618007c0c */ /* 0x040fe2000bf26270 */
[----:B------:R-:W-:Y:S01]  /*4850*/  VIADD R60, R24, 0x10 ;  /* 0x00000010183c7836 */ /* 0x000fe20000000000 */
[----:B------:R-:W-:Y:S01]  /*4860*/  HMMA.16816.F32 R72, R28, R64, R72 ;  /* 0x000000401c48723c */ /* 0x000fe20000001848 */
[----:B------:R-:W-:Y:S01]  /*4870*/  VIADD R27, R17, 0x8 ;  /* 0x00000008111b7836 */ /* 0x000fe20000000000 */
[----:B------:R-:W-:Y:S01]  /*4880*/  ISETP.GE.AND P6, PT, R16, UR22, PT ;  /* 0x0000001610007c0c */ /* 0x000fe2000bfc6270 */
[----:B------:R-:W-:Y:S01]  /*4890*/  VIADD R34, R24, 0x11 ;  /* 0x0000001118227836 */ /* 0x000fe20000000000 */
[----:B------:R-:W-:Y:S01]  /*48a0*/  ISETP.GE.AND P3, PT, R60, UR22, PT ;  /* 0x000000163c007c0c */ /* 0x000fe2000bf66270 */
[----:B------:R-:W-:-:S03]  /*48b0*/  VIADD R62, R24, 0x9 ;  /* 0x00000009183e7836 */ /* 0x000fc60000000000 */
[C---:B-1----:R-:W-:Y:S01]  /*48c0*/  HMMA.16816.F32 R36, R4.reuse, R8, R36 ;  /* 0x000000080424723c */ /* 0x042fe20000001824 */
[--C-:B------:R-:W-:Y:S01]  /*48d0*/  IMAD.IADD R8, R17, 0x1, -R16.reuse ;  /* 0x0000000111087824 */ /* 0x100fe200078e0a10 */
[----:B------:R-:W-:Y:S01]  /*48e0*/  ISETP.GE.AND P4, PT, R62, UR22, PT ;  /* 0x000000163e007c0c */ /* 0x000fe2000bf86270 */
[----:B------:R-:W-:Y:S02]  /*48f0*/  IMAD.IADD R16, R27, 0x1, -R16 ;  /* 0x000000011b107824 */ /* 0x000fe400078e0a10 */
[--C-:B------:R-:W-:Y:S01]  /*4900*/  IMAD.IADD R18, R17, 0x1, -R62.reuse ;  /* 0x0000000111127824 */ /* 0x100fe200078e0a3e */
[----:B------:R-:W-:Y:S01]  /*4910*/  IABS R8, R8 ;  /* 0x0000000800087213 */ /* 0x000fe20000000000 */
[----:B------:R-:W-:Y:S01]  /*4920*/  IMAD.IADD R62, R27, 0x1, -R62 ;  /* 0x000000011b3e7824 */ /* 0x000fe200078e0a3e */
[----:B------:R-:W-:Y:S01]  /*4930*/  HMMA.16816.F32 R48, R4, R86, R48 ;  /* 0x000000560430723c */ /* 0x000fe20000001830 */
[----:B------:R-:W-:Y:S02]  /*4940*/  IABS R16, R16 ;  /* 0x0000001000107213 */ /* 0x000fe40000000000 */
[----:B------:R-:W-:Y:S01]  /*4950*/  I2FP.F32.S32 R26, R8 ;  /* 0x00000008001a7245 */ /* 0x000fe20000201400 */
[----:B------:R-:W-:Y:S01]  /*4960*/  VIADD R8, R24, 0x18 ;  /* 0x0000001818087836 */ /* 0x000fe20000000000 */
[----:B------:R-:W-:-:S02]  /*4970*/  I2FP.F32.S32 R16, R16 ;  /* 0x0000001000107245 */ /* 0x000fc40000201400 */
[----:B------:R-:W-:Y:S01]  /*4980*/  IABS R18, R18 ;  /* 0x0000001200127213 */ /* 0x000fe20000000000 */
[C---:B--2---:R-:W-:Y:S01]  /*4990*/  HMMA.16816.F32 R44, R4.reuse, R20, R44 ;  /* 0x00000014042c723c */ /* 0x044fe2000000182c */
[--C-:B------:R-:W-:Y:S01]  /*49a0*/  IMAD.IADD R9, R17, 0x1, -R8.reuse ;  /* 0x0000000111097824 */ /* 0x100fe200078e0a08 */
[----:B------:R-:W-:Y:S01]  /*49b0*/  IABS R62, R62 ;  /* 0x0000003e003e7213 */ /* 0x000fe20000000000 */
[----:B------:R-:W-:Y:S01]  /*49c0*/  IMAD.IADD R19, R27, 0x1, -R8 ;  /* 0x000000011b137824 */ /* 0x000fe200078e0a08 */
[----:B------:R-:W-:Y:S02]  /*49d0*/  I2FP.F32.S32 R18, R18 ;  /* 0x0000001200127245 */ /* 0x000fe40000201400 */
[----:B------:R-:W-:Y:S02]  /*49e0*/  IABS R9, R9 ;  /* 0x0000000900097213 */ /* 0x000fe40000000000 */
[C---:B------:R-:W-:Y:S01]  /*49f0*/  HMMA.16816.F32 R68, R4.reuse, R10, R68 ;  /* 0x0000000a0444723c */ /* 0x040fe20000001844 */
[----:B------:R-:W-:Y:S01]  /*4a00*/  VIADD R10, R24, 0x8 ;  /* 0x00000008180a7836 */ /* 0x000fe20000000000 */
[----:B------:R-:W-:Y:S01]  /*4a10*/  I2FP.F32.S32 R9, R9 ;  /* 0x0000000900097245 */ /* 0x000fe20000201400 */
[--C-:B------:R-:W-:Y:S01]  /*4a20*/  IMAD.IADD R11, R17, 0x1, -R60.reuse ;  /* 0x00000001110b7824 */ /* 0x100fe200078e0a3c */
[----:B------:R-:W-:Y:S01]  /*4a30*/  IABS R19, R19 ;  /* 0x0000001300137213 */ /* 0x000fe20000000000 */
[----:B------:R-:W-:Y:S01]  /*4a40*/  IMAD.IADD R60, R27, 0x1, -R60 ;  /* 0x000000011b3c7824 */ /* 0x000fe200078e0a3c */
[----:B------:R-:W-:Y:S01]  /*4a50*/  ISETP.GE.AND P5, PT, R10, UR22, PT ;  /* 0x000000160a007c0c */ /* 0x000fe2000bfa6270 */
[----:B------:R-:W-:Y:S01]  /*4a60*/  FFMA.FTZ R18, R18, -UR5, R49 ;  /* 0x8000000512127c23 */ /* 0x000fe20008010031 */
[----:B------:R-:W-:Y:S01]  /*4a70*/  HMMA.16816.F32 R40, R4, R22, R40 ;  /* 0x000000160428723c */ /* 0x000fe20000001828 */
[----:B------:R-:W-:-:S02]  /*4a80*/  IABS R11, R11 ;  /* 0x0000000b000b7213 */ /* 0x000fc40000000000 */
[----:B------:R-:W-:Y:S02]  /*4a90*/  IABS R60, R60 ;  /* 0x0000003c003c7213 */ /* 0x000fe40000000000 */
[----:B------:R-:W-:Y:S02]  /*4aa0*/  I2FP.F32.S32 R11, R11 ;  /* 0x0000000b000b7245 */ /* 0x000fe40000201400 */
[----:B------:R-:W-:Y:S01]  /*4ab0*/  I2FP.F32.S32 R62, R62 ;  /* 0x0000003e003e7245 */ /* 0x000fe20000201400 */
[----:B----4-:R-:W-:Y:S01]  /*4ac0*/  HMMA.16816.F32 R72, R4, R12, R72 ;  /* 0x0000000c0448723c */ /* 0x010fe20000001848 */
[----:B------:R-:W-:Y:S02]  /*4ad0*/  IMAD.IADD R13, R17, 0x1, -R10 ;  /* 0x00000001110d7824 */ /* 0x000fe400078e0a0a */
[----:B------:R-:W-:Y:S01]  /*4ae0*/  FFMA.FTZ R44, R11, -UR5, R44 ;  /* 0x800000050b2c7c23 */ /* 0x000fe2000801002c */
[C---:B------:R-:W-:Y:S01]  /*4af0*/  VIADD R10, R24.reuse, 0x21 ;  /* 0x00000021180a7836 */ /* 0x040fe20000000000 */
[----:B------:R-:W-:Y:S01]  /*4b00*/  I2FP.F32.S32 R19, R19 ;  /* 0x0000001300137245 */ /* 0x000fe20000201400 */
[----:B------:R-:W-:Y:S01]  /*4b10*/  IMAD.IADD R11, R27, 0x1, -R24 ;  /* 0x000000011b0b7824 */ /* 0x000fe200078e0a18 */
[----:B------:R-:W-:Y:S01]  /*4b20*/  IABS R13, R13 ;  /* 0x0000000d000d7213 */ /* 0x000fe20000000000 */
[----:B------:R-:W-:Y:S01]  /*4b30*/  IMAD.IADD R22, R17, 0x1, -R10 ;  /* 0x0000000111167824 */ /* 0x000fe200078e0a0a */
[----:B------:R-:W-:Y:S01]  /*4b40*/  HMMA.16816.F32 R56, R28, R66, R56 ;  /* 0x000000421c38723c */ /* 0x000fe20000001838 */
[C---:B------:R-:W-:Y:S01]  /*4b50*/  VIADD R30, R24.reuse, 0x19 ;  /* 0x00000019181e7836 */ /* 0x040fe20000000000 */
[----:B------:R-:W-:Y:S01]  /*4b60*/  I2FP.F32.S32 R13, R13 ;  /* 0x0000000d000d7245 */ /* 0x000fe20000201400 */
[----:B------:R-:W-:-:S02]  /*4b70*/  VIADD R28, R24, 0x20 ;  /* 0x00000020181c7836 */ /* 0x000fc40000000000 */
[----:B------:R-:W-:Y:S01]  /*4b80*/  FFMA.FTZ R40, R9, -UR5, R40 ;  /* 0x8000000509287c23 */ /* 0x000fe20008010028 */
[----:B------:R-:W-:Y:S01]  /*4b90*/  IMAD.IADD R32, R17, 0x1, -R30 ;  /* 0x0000000111207824 */ /* 0x000fe200078e0a1e */
[----:B------:R-:W-:Y:S01]  /*4ba0*/  IABS R22, R22 ;  /* 0x0000001600167213 */ /* 0x000fe20000000000 */
[----:B------:R-:W-:Y:S01]  /*4bb0*/  FFMA.FTZ R20, R13, -UR5, R48 ;  /* 0x800000050d147c23 */ /* 0x000fe20008010030 */
[----:B------:R-:W-:Y:S01]  /*4bc0*/  HMMA.16816.F32 R52, R4, R84, R52 ;  /* 0x000000540434723c */ /* 0x000fe20000001834 */
[C---:B------:R-:W-:Y:S01]  /*4bd0*/  IMAD.IADD R13, R17.reuse, 0x1, -R28 ;  /* 0x00000001110d7824 */ /* 0x040fe200078e0a1c */
[----:B------:R-:W-:Y:S01]  /*4be0*/  IABS R32, R32 ;  /* 0x0000002000207213 */ /* 0x000fe20000000000 */
[C---:B------:R-:W-:Y:S01]  /*4bf0*/  IMAD.IADD R9, R17.reuse, 0x1, -R24 ;  /* 0x0000000111097824 */ /* 0x040fe200078e0a18 */
[----:B------:R-:W-:Y:S01]  /*4c00*/  IABS R11, R11 ;  /* 0x0000000b000b7213 */ /* 0x000fe20000000000 */
[----:B------:R-:W-:Y:S01]  /*4c10*/  IMAD.IADD R12, R17, 0x1, -R34 ;  /* 0x00000001110c7824 */ /* 0x000fe200078e0a22 */
[----:B------:R-:W-:Y:S01]  /*4c20*/  IABS R13, R13 ;  /* 0x0000000d000d7213 */ /* 0x000fe20000000000 */
[----:B------:R-:W-:Y:S01]  /*4c30*/  IMAD.IADD R199, R27, 0x1, -R28 ;  /* 0x000000011bc77824 */ /* 0x000fe200078e0a1c */
[----:B------:R-:W-:Y:S01]  /*4c40*/  I2FP.F32.S32 R32, R32 ;  /* 0x0000002000207245 */ /* 0x000fe20000201400 */
[----:B------:R-:W-:Y:S01]  /*4c50*/  FFMA.FTZ R19, R19, -UR5, R42 ;  /* 0x8000000513137c23 */ /* 0x000fe2000801002a */
[----:B------:R-:W-:Y:S01]  /*4c60*/  IABS R9, R9 ;  /* 0x0000000900097213 */ /* 0x000fe20000000000 */
[----:B------:R-:W-:Y:S01]  /*4c70*/  VIADD R42, R24, 0x29 ;  /* 0x00000029182a7836 */ /* 0x000fe20000000000 */
[----:B------:R-:W-:Y:S01]  /*4c80*/  I2FP.F32.S32 R13, R13 ;  /* 0x0000000d000d7245 */ /* 0x000fe20000201400 */
[----:B------:R-:W-:Y:S01]  /*4c90*/  FFMA.FTZ R41, R32, -UR5, R41 ;  /* 0x8000000520297c23 */ /* 0x000fe20008010029 */
[----:B------:R-:W-:Y:S01]  /*4ca0*/  I2FP.F32.S32 R22, R22 ;  /* 0x0000001600167245 */ /* 0x000fe20000201400 */
[----:B------:R-:W-:Y:S01]  /*4cb0*/  VIADD R32, R24, 0x28 ;  /* 0x0000002818207836 */ /* 0x000fe20000000000 */
[----:B------:R-:W-:Y:S01]  /*4cc0*/  I2FP.F32.S32 R11, R11 ;  /* 0x0000000b000b7245 */ /* 0x000fe20000201400 */
[----:B------:R-:W-:Y:S01]  /*4cd0*/  FFMA.FTZ R36, R13, -UR5, R36 ;  /* 0x800000050d247c23 */ /* 0x000fe20008010024 */
[----:B------:R-:W-:Y:S01]  /*4ce0*/  I2FP.F32.S32 R9, R9 ;  /* 0x0000000900097245 */ /* 0x000fe20000201400 */
[----:B------:R-:W-:Y:S01]  /*4cf0*/  FFMA.FTZ R37, R22, -UR5, R37 ;  /* 0x8000000516257c23 */ /* 0x000fe20008010025 */
[----:B------:R-:W-:-:S02]  /*4d00*/  IMAD.IADD R13, R17, 0x1, -R32 ;  /* 0x00000001110d7824 */ /* 0x000fc400078e0a20 */
[----:B------:R-:W-:Y:S01]  /*4d10*/  FFMA.FTZ R11, R11, -UR5, R54 ;  /* 0x800000050b0b7c23 */ /* 0x000fe20008010036 */
[----:B------:R-:W-:Y:S01]  /*4d20*/  FFMA.FTZ R26, R26, -UR5, R53 ;  /* 0x800000051a1a7c23 */ /* 0x000fe20008010035 */
[C---:B------:R-:W-:Y:S01]  /*4d30*/  FFMA.FTZ R22, R9.reuse, -UR5, R52 ;  /* 0x8000000509167c23 */ /* 0x040fe20008010034 */
[----:B------:R-:W-:Y:S01]  /*4d40*/  FFMA.FTZ R50, R9, -UR5, R50 ;  /* 0x8000000509327c23 */ /* 0x000fe20008010032 */
[----:B------:R-:W-:Y:S01]  /*4d50*/  FFMA.FTZ R16, R16, -UR5, R55 ;  /* 0x8000000510107c23 */ /* 0x000fe20008010037 */
[----:B------:R-:W-:Y:S01]  /*4d60*/  FSEL R23, R11, -INF , !P1 ;  /* 0xff8000000b177808 */ /* 0x000fe20004800000 */
[C---:B------:R-:W-:Y:S01]  /*4d70*/  IMAD.IADD R29, R27.reuse, 0x1, -R32 ;  /* 0x000000011b1d7824 */ /* 0x040fe200078e0a20 */
[----:B------:R-:W-:Y:S01]  /*4d80*/  FSEL R22, R22, -INF , !P1 ;  /* 0xff80000016167808 */ /* 0x000fe20004800000 */
[----:B------:R-:W-:Y:S01]  /*4d90*/  HMMA.16816.F32 R56, R4, R14, R56 ;  /* 0x0000000e0438723c */ /* 0x000fe20000001838 */
[----:B------:R-:W-:Y:S02]  /*4da0*/  IABS R11, R13 ;  /* 0x0000000d000b7213 */ /* 0x000fe40000000000 */
[----:B------:R-:W-:Y:S01]  /*4db0*/  ISETP.GE.AND P1, PT, R34, UR22, PT ;  /* 0x0000001622007c0c */ /* 0x000fe2000bf26270 */
[----:B------:R-:W-:Y:S01]  /*4dc0*/  IMAD.IADD R34, R27, 0x1, -R34 ;  /* 0x000000011b227824 */ /* 0x000fe200078e0a22 */
[----:B------:R-:W-:-:S02]  /*4dd0*/  I2FP.F32.S32 R13, R60 ;  /* 0x0000003c000d7245 */ /* 0x000fc40000201400 */
[----:B------:R-:W-:Y:S02]  /*4de0*/  IABS R12, R12 ;  /* 0x0000000c000c7213 */ /* 0x000fe40000000000 */
[----:B------:R-:W-:Y:S01]  /*4df0*/  IABS R34, R34 ;  /* 0x0000002200227213 */ /* 0x000fe20000000000 */
[----:B------:R-:W-:Y:S01]  /*4e00*/  FFMA.FTZ R9, R13, -UR5, R46 ;  /* 0x800000050d097c23 */ /* 0x000fe2000801002e */
[----:B------:R-:W-:Y:S02]  /*4e10*/  FSEL R20, R20, -INF , !P5 ;  /* 0xff80000014147808 */ /* 0x000fe40006800000 */
[----:B------:R-:W-:Y:S02]  /*4e20*/  FSEL R13, R50, -INF , !P5 ;  /* 0xff800000320d7808 */ /* 0x000fe40006800000 */
[----:B------:R-:W-:Y:S01]  /*4e30*/  ISETP.GE.AND P5, PT, R30, UR22, PT ;  /* 0x000000161e007c0c */ /* 0x000fe2000bfa6270 */
[----:B------:R-:W-:Y:S01]  /*4e40*/  IMAD.IADD R30, R27, 0x1, -R30 ;  /* 0x000000011b1e7824 */ /* 0x000fe200078e0a1e */
[----:B------:R-:W-:-:S02]  /*4e50*/  I2FP.F32.S32 R12, R12 ;  /* 0x0000000c000c7245 */ /* 0x000fc40000201400 */
[----:B------:R-:W-:Y:S02]  /*4e60*/  I2FP.F32.S32 R34, R34 ;  /* 0x0000002200227245 */ /* 0x000fe40000201400 */
[----:B------:R-:W-:Y:S01]  /*4e70*/  FSEL R26, R26, -INF , !P6 ;  /* 0xff8000001a1a7808 */ /* 0x000fe20007000000 */
[----:B------:R-:W-:Y:S01]  /*4e80*/  FFMA.FTZ R12, R12, -UR5, R45 ;  /* 0x800000050c0c7c23 */ /* 0x000fe2000801002d */
[----:B------:R-:W-:Y:S01]  /*4e90*/  FSEL R25, R16, -INF , !P6 ;  /* 0xff80000010197808 */ /* 0x000fe20007000000 */
[----:B------:R-:W-:Y:S01]  /*4ea0*/  FFMA.FTZ R21, R34, -UR5, R47 ;  /* 0x8000000522157c23 */ /* 0x000fe2000801002f */
[----:B------:R-:W-:Y:S01]  /*4eb0*/  ISETP.GE.AND P6, PT, R8, UR22, PT ;  /* 0x0000001608007c0c */ /* 0x000fe2000bfc6270 */
[----:B------:R-:W-:Y:S01]  /*4ec0*/  IMAD.IADD R8, R27, 0x1, -R10 ;  /* 0x000000011b087824 */ /* 0x000fe200078e0a0a */
[----:B------:R-:W-:Y:S01]  /*4ed0*/  FSEL R16, R44, -INF , !P3 ;  /* 0xff8000002c107808 */ /* 0x000fe20005800000 */
[C---:B------:R-:W-:Y:S01]  /*4ee0*/  VIADD R34, R24.reuse, 0x31 ;  /* 0x0000003118227836 */ /* 0x040fe20000000000 */
[----:B------:R-:W-:Y:S01]  /*4ef0*/  FSEL R9, R9, -INF , !P3 ;  /* 0xff80000009097808 */ /* 0x000fe20005800000 */
[----:B------:R-:W-:Y:S01]  /*4f00*/  VIADD R44, R24, 0x39 ;  /* 0x00000039182c7836 */ /* 0x000fe20000000000 */
[----:B------:R-:W-:-:S02]  /*4f10*/  ISETP.GE.AND P3, PT, R10, UR22, PT ;  /* 0x000000160a007c0c */ /* 0x000fc4000bf66270 */
[----:B------:R-:W-:Y:S01]  /*4f20*/  IABS R199, R199 ;  /* 0x000000c700c77213 */ /* 0x000fe20000000000 */
[C---:B------:R-:W-:Y:S01]  /*4f30*/  IMAD.IADD R31, R17.reuse, 0x1, -R44 ;  /* 0x00000001111f7824 */ /* 0x040fe200078e0a2c */
[----:B------:R-:W-:Y:S02]  /*4f40*/  I2FP.F32.S32 R11, R11 ;  /* 0x0000000b000b7245 */ /* 0x000fe40000201400 */
[----:B------:R-:W-:Y:S01]  /*4f50*/  IABS R10, R30 ;  /* 0x0000001e000a7213 */ /* 0x000fe20000000000 */
[----:B------:R-:W-:Y:S01]  /*4f60*/  IMAD.IADD R30, R17, 0x1, -R42 ;  /* 0x00000001111e7824 */ /* 0x000fe200078e0a2a */
[----:B------:R-:W-:Y:S01]  /*4f70*/  IABS R29, R29 ;  /* 0x0000001d001d7213 */ /* 0x000fe20000000000 */
[----:B------:R-:W-:Y:S01]  /*4f80*/  FFMA.FTZ R68, R11, -UR5, R68 ;  /* 0x800000050b447c23 */ /* 0x000fe20008010044 */
[----:B------:R-:W-:Y:S01]  /*4f90*/  I2FP.F32.S32 R199, R199 ;  /* 0x000000c700c77245 */ /* 0x000fe20000201400 */
[----:B------:R-:W-:Y:S01]  /*4fa0*/  FFMA.FTZ R11, R62, -UR5, R51 ;  /* 0x800000053e0b7c23 */ /* 0x000fe20008010033 */
[----:B------:R-:W-:-:S02]  /*4fb0*/  IABS R8, R8 ;  /* 0x0000000800087213 */ /* 0x000fc40000000000 */
[----:B------:R-:W-:Y:S01]  /*4fc0*/  I2FP.F32.S32 R10, R10 ;  /* 0x0000000a000a7245 */ /* 0x000fe20000201400 */
[----:B------:R-:W-:Y:S01]  /*4fd0*/  FFMA.FTZ R199, R199, -UR5, R38 ;  /* 0x80000005c7c77c23 */ /* 0x000fe20008010026 */
[----:B------:R-:W-:Y:S01]  /*4fe0*/  FSEL R12, R12, -INF , !P1 ;  /* 0xff8000000c0c7808 */ /* 0x000fe20004800000 */
[----:B------:R-:W-:Y:S01]  /*4ff0*/  VIADD R38, R24, 0x30 ;  /* 0x0000003018267836 */ /* 0x000fe20000000000 */
[----:B------:R-:W-:Y:S01]  /*5000*/  FSEL R21, R21, -INF , !P1 ;  /* 0xff80000015157808 */ /* 0x000fe20004800000 */
[----:B------:R-:W-:Y:S01]  /*5010*/  FFMA.FTZ R43, R10, -UR5, R43 ;  /* 0x800000050a2b7c23 */ /* 0x000fe2000801002b */
[----:B------:R-:W-:Y:S02]  /*5020*/  I2FP.F32.S32 R29, R29 ;  /* 0x0000001d001d7245 */ /* 0x000fe40000201400 */
[----:B------:R-:W-:Y:S01]  /*5030*/  ISETP.GE.AND P1, PT, R32, UR22, PT ;  /* 0x0000001620007c0c */ /* 0x000fe2000bf26270 */
[----:B------:R-:W-:Y:S01]  /*5040*/  VIADD R32, R24, 0x38 ;  /* 0x0000003818207836 */ /* 0x000fe20000000000 */
[----:B------:R-:W-:Y:S01]  /*5050*/  I2FP.F32.S32 R8, R8 ;  /* 0x0000000800087245 */ /* 0x000fe20000201400 */
[----:B------:R-:W-:Y:S01]  /*5060*/  FFMA.FTZ R70, R29, -UR5, R70 ;  /* 0x800000051d467c23 */ /* 0x000fe20008010046 */
[----:B------:R-:W-:Y:S01]  /*5070*/  FSEL R18, R18, -INF , !P4 ;  /* 0xff80000012127808 */ /* 0x000fe20006000000 */
[----:B------:R-:W-:Y:S01]  /*5080*/  IMAD.IADD R29, R17, 0x1, -R38 ;  /* 0x00000001111d7824 */ /* 0x000fe200078e0a26 */
[----:B------:R-:W-:Y:S01]  /*5090*/  FSEL R11, R11, -INF , !P4 ;  /* 0xff8000000b0b7808 */ /* 0x000fe20006000000 */
[----:B------:R-:W-:Y:S01]  /*50a0*/  FFMA.FTZ R39, R8, -UR5, R39 ;  /* 0x8000000508277c23 */ /* 0x000fe20008010027 */
[----:B------:R-:W-:Y:S01]  /*50b0*/  ISETP.GE.AND P4, PT, R28, UR22, PT ;  /* 0x000000161c007c0c */ /* 0x000fe2000bf86270 */
[----:B------:R-:W-:Y:S01]  /*50c0*/  IMAD.IADD R28, R17, 0x1, -R34 ;  /* 0x00000001111c7824 */ /* 0x000fe200078e0a22 */
[----:B------:R-:W-:Y:S01]  /*50d0*/  FSEL R8, R41, -INF , !P5 ;  /* 0xff80000029087808 */ /* 0x000fe20006800000 */
[----:B------:R-:W-:Y:S01]  /*50e0*/  IMAD.IADD R24, R17, 0x1, -R32 ;  /* 0x0000000111187824 */ /* 0x000fe200078e0a20 */
[----:B------:R-:W-:-:S02]  /*50f0*/  FSEL R17, R43, -INF , !P5 ;  /* 0xff8000002b117808 */ /* 0x000fc40006800000 */
[----:B------:R-:W-:Y:S01]  /*5100*/  ISETP.GE.AND P5, PT, R38, UR22, PT ;  /* 0x0000001626007c0c */ /* 0x000fe2000bfa6270 */
[----:B------:R-:W-:Y:S01]  /*5110*/  IMAD.IADD R38, R27, 0x1, -R38 ;  /* 0x000000011b267824 */ /* 0x000fe200078e0a26 */
[----:B------:R-:W-:Y:S02]  /*5120*/  FSEL R10, R40, -INF , !P6 ;  /* 0xff800000280a7808 */ /* 0x000fe40007000000 */
[----:B------:R-:W-:Y:S02]  /*5130*/  FSEL R19, R19, -INF , !P6 ;  /* 0xff80000013137808 */ /* 0x000fe40007000000 */
[----:B------:R-:W-:Y:S02]  /*5140*/  FSEL R202, R36, -INF , !P4 ;  /* 0xff80000024ca7808 */ /* 0x000fe40006000000 */
[----:B------:R-:W-:Y:S02]  /*5150*/  FSEL R199, R199, -INF , !P4 ;  /* 0xff800000c7c77808 */ /* 0x000fe40006000000 */
[----:B------:R-:W-:-:S02]  /*5160*/  FSEL R200, R37, -INF , !P3 ;  /* 0xff80000025c87808 */ /* 0x000fc40005800000 */
[----:B------:R-:W-:Y:S02]  /*5170*/  FSEL R201, R39, -INF , !P3 ;  /* 0xff80000027c97808 */ /* 0x000fe40005800000 */
[----:B------:R-:W-:Y:S01]  /*5180*/  ISETP.GE.AND P6, PT, R42, UR22, PT ;  /* 0x000000162a007c0c */ /* 0x000fe2000bfc6270 */
[C---:B------:R-:W-:Y:S01]  /*5190*/  IMAD.IADD R42, R27.reuse, 0x1, -R42 ;  /* 0x000000011b2a7824 */ /* 0x040fe200078e0a2a */
[----:B------:R-:W-:Y:S01]  /*51a0*/  ISETP.GE.AND P4, PT, R34, UR22, PT ;  /* 0x0000001622007c0c */ /* 0x000fe2000bf86270 */
[C---:B------:R-:W-:Y:S01]  /*51b0*/  IMAD.IADD R34, R27.reuse, 0x1, -R34 ;  /* 0x000000011b227824 */ /* 0x040fe200078e0a22 */
[----:B------:R-:W-:Y:S01]  /*51c0*/  ISETP.GE.AND P3, PT, R32, UR22, PT ;  /* 0x0000001620007c0c */ /* 0x000fe2000bf66270 */
[C---:B------:R-:W-:Y:S01]  /*51d0*/  IMAD.IADD R32, R27.reuse, 0x1, -R32 ;  /* 0x000000011b207824 */ /* 0x040fe200078e0a20 */
[----:B------:R-:W-:Y:S01]  /*51e0*/  IABS R38, R38 ;  /* 0x0000002600267213 */ /* 0x000fe20000000000 */
[----:B------:R-:W-:Y:S01]  /*51f0*/  IMAD.IADD R27, R27, 0x1, -R44 ;  /* 0x000000011b1b7824 */ /* 0x000fe200078e0a2c */
[----:B------:R-:W-:-:S02]  /*5200*/  IABS R30, R30 ;  /* 0x0000001e001e7213 */ /* 0x000fc40000000000 */
[----:B------:R-:W-:Y:S02]  /*5210*/  I2FP.F32.S32 R7, R38 ;  /* 0x0000002600077245 */ /* 0x000fe40000201400 */
[----:B------:R-:W-:Y:S02]  /*5220*/  IABS R27, R27 ;  /* 0x0000001b001b7213 */ /* 0x000fe40000000000 */
[----:B------:R-:W-:Y:S01]  /*5230*/  IABS R29, R29 ;  /* 0x0000001d001d7213 */ /* 0x000fe20000000000 */
[----:B------:R-:W-:Y:S01]  /*5240*/  FFMA.FTZ R74, R7, -UR5, R74 ;  /* 0x80000005074a7c23 */ /* 0x000fe2000801004a */
[----:B------:R-:W-:Y:S02]  /*5250*/  FMNMX3.FTZ R7, R22, R26, R20, !PT ;  /* 0x0000001a16077276 */ /* 0x000fe40007810014 */
[----:B------:R-:W-:Y:S02]  /*5260*/  I2FP.F32.S32 R6, R27 ;  /* 0x0000001b00067245 */ /* 0x000fe40000201400 */
[----:B------:R-:W-:-:S02]  /*5270*/  FMNMX3.FTZ R7, R7, R18, R16, !PT ;  /* 0x0000001207077276 */ /* 0x000fc40007810010 */
[----:B------:R-:W-:Y:S01]  /*5280*/  IABS R24, R24 ;  /* 0x0000001800187213 */ /* 0x000fe20000000000 */
[----:B------:R-:W-:Y:S01]  /*5290*/  FFMA.FTZ R59, R6, -UR5, R59 ;  /* 0x80000005063b7c23 */ /* 0x000fe2000801003b */
[----:B------:R-:W-:Y:S02]  /*52a0*/  IABS R28, R28 ;  /* 0x0000001c001c7213 */ /* 0x000fe40000000000 */
[----:B------:R-:W-:Y:S02]  /*52b0*/  I2FP.F32.S32 R30, R30 ;  /* 0x0000001e001e7245 */ /* 0x000fe40000201400 */
[----:B------:R-:W-:Y:S02]  /*52c0*/  I2FP.F32.S32 R29, R29 ;  /* 0x0000001d001d7245 */ /* 0x000fe40000201400 */
[----:B------:R-:W-:Y:S01]  /*52d0*/  FMNMX3.FTZ R6, R23, R25, R13, !PT ;  /* 0x0000001917067276 */ /* 0x000fe2000781000d */
[----:B------:R-:W-:Y:S01]  /*52e0*/  FFMA.FTZ R30, R30, -UR5, R69 ;  /* 0x800000051e1e7c23 */ /* 0x000fe20008010045 */
[----:B------:R-:W-:Y:S01]  /*52f0*/  IABS R31, R31 ;  /* 0x0000001f001f7213 */ /* 0x000fe20000000000 */
[----:B------:R-:W-:Y:S01]  /*5300*/  FFMA.FTZ R29, R29, -UR5, R72 ;  /* 0x800000051d1d7c23 */ /* 0x000fe20008010048 */
[----:B------:R-:W-:-:S02]  /*5310*/  FMNMX3.FTZ R7, R7, R12, R10, !PT ;  /* 0x0000000c07077276 */ /* 0x000fc4000781000a */
[----:B------:R-:W-:Y:S02]  /*5320*/  I2FP.F32.S32 R5, R24 ;  /* 0x0000001800057245 */ /* 0x000fe40000201400 */
[----:B------:R-:W-:Y:S02]  /*5330*/  I2FP.F32.S32 R28, R28 ;  /* 0x0000001c001c7245 */ /* 0x000fe40000201400 */
[----:B------:R-:W-:Y:S01]  /*5340*/  IABS R42, R42 ;  /* 0x0000002a002a7213 */ /* 0x000fe20000000000 */
[----:B------:R-:W-:Y:S01]  /*5350*/  FFMA.FTZ R5, R5, -UR5, R56 ;  /* 0x8000000505057c23 */ /* 0x000fe20008010038 */
[----:B------:R-:W-:Y:S01]  /*5360*/  FMNMX3.FTZ R6, R6, R11, R9, !PT ;  /* 0x0000000b06067276 */ /* 0x000fe20007810009 */
[----:B------:R-:W-:Y:S01]  /*5370*/  FFMA.FTZ R28, R28, -UR5, R73 ;  /* 0x800000051c1c7c23 */ /* 0x000fe20008010049 */
[----:B------:R-:W-:Y:S02]  /*5380*/  FSEL R178, R68, -INF , !P1 ;  /* 0xff80000044b27808 */ /* 0x000fe40004800000 */
[----:B------:R-:W-:-:S02]  /*5390*/  I2FP.F32.S32 R4, R31 ;  /* 0x0000001f00047245 */ /* 0x000fc40000201400 */
[----:B------:R-:W-:Y:S02]  /*53a0*/  FMNMX3.FTZ R7, R7, R8, R202, !PT ;  /* 0x0000000807077276 */ /* 0x000fe400078100ca */
[----:B------:R-:W-:Y:S01]  /*53b0*/  IABS R34, R34 ;  /* 0x0000002200227213 */ /* 0x000fe20000000000 */
[----:B------:R-:W-:Y:S01]  /*53c0*/  FFMA.FTZ R4, R4, -UR5, R57 ;  /* 0x8000000504047c23 */ /* 0x000fe20008010039 */
[----:B------:R-:W-:Y:S02]  /*53d0*/  IABS R32, R32 ;  /* 0x0000002000207213 */ /* 0x000fe40000000000 */
[----:B------:R-:W-:Y:S02]  /*53e0*/  I2FP.F32.S32 R42, R42 ;  /* 0x0000002a002a7245 */ /* 0x000fe40000201400 */
[----:B------:R-:W-:Y:S02]  /*53f0*/  FMNMX3.FTZ R6, R6, R21, R19, !PT ;  /* 0x0000001506067276 */ /* 0x000fe40007810013 */
[----:B------:R-:W-:Y:S01]  /*5400*/  FSEL R176, R30, -INF , !P6 ;  /* 0xff8000001eb07808 */ /* 0x000fe20007000000 */
[----:B------:R-:W-:Y:S01]  /*5410*/  FFMA.FTZ R42, R42, -UR5, R71 ;  /* 0x800000052a2a7c23 */ /* 0x000fe20008010047 */
[----:B------:R-:W-:-:S02]  /*5420*/  FSEL R216, R29, -INF , !P5 ;  /* 0xff8000001dd87808 */ /* 0x000fc40006800000 */
[----:B------:R-:W-:Y:S02]  /*5430*/  FMNMX3.FTZ R7, R7, R200, R178, !PT ;  /* 0x000000c807077276 */ /* 0x000fe400078100b2 */
[----:B------:R-:W-:Y:S02]  /*5440*/  FSEL R179, R70, -INF , !P1 ;  /* 0xff80000046b37808 */ /* 0x000fe40004800000 */
[----:B------:R-:W-:Y:S02]  /*5450*/  ISETP.GE.AND P1, PT, R44, UR22, PT ;  /* 0x000000162c007c0c */ /* 0x000fe4000bf26270 */
[----:B------:R-:W-:Y:S02]  /*5460*/  I2FP.F32.S32 R34, R34 ;  /* 0x0000002200227245 */ /* 0x000fe40000201400 */
[----:B------:R-:W-:Y:S02]  /*5470*/  I2FP.F32.S32 R15, R32 ;  /* 0x00000020000f7245 */ /* 0x000fe40000201400 */
[----:B------:R-:W-:Y:S01]  /*5480*/  FSEL R212, R5, -INF , !P3 ;  /* 0xff80000005d47808 */ /* 0x000fe20005800000 */
[----:B------:R-:W-:Y:S01]  /*5490*/  FFMA.FTZ R75, R34, -UR5, R75 ;  /* 0x80000005224b7c23 */ /* 0x000fe2000801004b */
[----:B------:R-:W-:Y:S01]  /*54a0*/  FMNMX3.FTZ R6, R6, R17, R199, !PT ;  /* 0x0000001106067276 */ /* 0x000fe200078100c7 */
[----:B------:R-:W-:Y:S01]  /*54b0*/  FFMA.FTZ R58, R15, -UR5, R58 ;  /* 0x800000050f3a7c23 */ /* 0x000fe2000801003a */
[----:B------:R-:W-:-:S02]  /*54c0*/  FSEL R214, R28, -INF , !P4 ;  /* 0xff8000001cd67808 */ /* 0x000fc40006000000 */
[----:B------:R-:W-:Y:S02]  /*54d0*/  FMNMX3.FTZ R5, R7, R176, R216, !PT ;  /* 0x000000b007057276 */ /* 0x000fe400078100d8 */
[----:B------:R-:W-:Y:S02]  /*54e0*/  FSEL R211, R4, -INF , !P1 ;  /* 0xff80000004d37808 */ /* 0x000fe40004800000 */
[----:B------:R-:W-:Y:S02]  /*54f0*/  FMNMX3.FTZ R4, R6, R201, R179, !PT ;  /* 0x000000c906047276 */ /* 0x000fe400078100b3 */
[----:B------:R-:W-:Y:S02]  /*5500*/  FSEL R177, R42, -INF , !P6 ;  /* 0xff8000002ab17808 */ /* 0x000fe40007000000 */
[----:B------:R-:W-:Y:S02]  /*5510*/  FSEL R209, R74, -INF , !P5 ;  /* 0xff8000004ad17808 */ /* 0x000fe40006800000 */
[----:B------:R-:W-:-:S02]  /*5520*/  FMNMX3.FTZ R6, R5, R214, R212, !PT ;  /* 0x000000d605067276 */ /* 0x000fc400078100d4 */
[----:B------:R-:W-:Y:S02]  /*5530*/  FSEL R205, R75, -INF , !P4 ;  /* 0xff8000004bcd7808 */ /* 0x000fe40006000000 */
[----:B------:R-:W-:Y:S02]  /*5540*/  FSEL R204, R58, -INF , !P3 ;  /* 0xff8000003acc7808 */ /* 0x000fe40005800000 */
[----:B------:R-:W-:Y:S02]  /*5550*/  FSEL R203, R59, -INF , !P1 ;  /* 0xff8000003bcb7808 */ /* 0x000fe40004800000 */
[----:B------:R-:W-:Y:S02]  /*5560*/  FMNMX3.FTZ R4, R4, R177, R209, !PT ;  /* 0x000000b104047276 */ /* 0x000fe400078100d1 */
[----:B------:R-:W-:Y:S01]  /*5570*/  FMNMX.FTZ R5, R211, R6, !PT ;  /* 0x00000006d3057209 */ /* 0x000fe20007810000 */
[----:B------:R-:W-:Y:S06]  /*5580*/  BAR.SYNC.DEFER_BLOCKING 0x0 ;  /* 0x0000000000007b1d */ /* 0x000fec0000010000 */
[----:B------:R-:W-:Y:S05]  /*5590*/  BRA.U !UP1, `(.L_x_143) ;  /* 0x0000000509c47547 */ /* 0x000fea000b800000 */
[----:B------:R-:W-:Y:S01]  /*55a0*/  ULEA.HI.SX32 UR6, UR11, 0xfffffffe, 0x1a ;  /* 0xfffffffe0b067891 */ /* 0x000fe2000f8fd2ff */
[----:B------:R-:W1:Y:S03]  /*55b0*/  LDCU UR4, c[0x0][0x440] ;  /* 0x00008800ff0477ac */ /* 0x000e660008000800 */
[----:B------:R-:W-:Y:S02]  /*55c0*/  UIMAD.WIDE.U32 UR12, UR19, UR6, URZ ;  /* 0x00000006130c72a5 */ /* 0x000fe4000f8e00ff */
[----:B------:R-:W-:Y:S02]  /*55d0*/  UIMAD UR9, UR18, UR6, URZ ;  /* 0x00000006120972a4 */ /* 0x000fe4000f8e02ff */
[----:B------:R-:W-:Y:S02]  /*55e0*/  UIADD3 UR8, UP0, UPT, UR29, UR12, URZ ;  /* 0x0000000c1d087290 */ /* 0x000fe4000ff1e0ff */
[----:B------:R-:W-:Y:S01]  /*55f0*/  UIADD3 UR9, UPT, UPT, UR13, UR9, URZ ;  /* 0x000000090d097290 */ /* 0x000fe2000fffe0ff */
[----:B------:R-:W-:-:S02]  /*5600*/  IMAD.U32 R32, RZ, RZ, UR12 ;  /* 0x0000000cff207e24 */ /* 0x000fc4000f8e00ff */
[----:B------:R-:W-:Y:S01]  /*5610*/  IMAD.U32 R33, RZ, RZ, UR13 ;  /* 0x0000000dff217e24 */ /* 0x000fe2000f8e00ff */
[----:B------:R-:W-:Y:S01]  /*5620*/  UIADD3.X UR6, UPT, UPT, UR28, UR9, URZ, UP0, !UPT ;  /* 0x000000091c067290 */ /* 0x000fe200087fe4ff */
[----:B------:R-:W-:Y:S01]  /*5630*/  IMAD.U32 R15, RZ, RZ, UR8 ;  /* 0x00000008ff0f7e24 */ /* 0x000fe2000f8e00ff */
[----:B------:R-:W-:Y:S01]  /*5640*/  UIADD3 UR29, UP0, UPT, UR29, UR8, URZ ;  /* 0x000000081d1d7290 */ /* 0x000fe2000ff1e0ff */
[----:B------:R-:W-:Y:S01]  /*5650*/  IMAD.U32 R14, RZ, RZ, UR9 ;  /* 0x00000009ff0e7e24 */ /* 0x000fe2000f8e00ff */
[CC--:B------:R-:W-:Y:S02]  /*5660*/  LEA R30, P3, R32.reuse, R230.reuse, 0x1 ;  /* 0x000000e6201e7211 */ /* 0x0c0fe400078608ff */
[----:B------:R-:W-:Y:S01]  /*5670*/  UIADD3.X UR28, UPT, UPT, UR28, UR6, URZ, UP0, !UPT ;  /* 0x000000061c1c7290 */ /* 0x000fe200087fe4ff */
[----:B------:R-:W-:Y:S01]  /*5680*/  IMAD.U32 R6, RZ, RZ, UR6 ;  /* 0x00000006ff067e24 */ /* 0x000fe2000f8e00ff */
[-C--:B------:R-:W-:Y:S01]  /*5690*/  LEA R28, P1, R15, R230.reuse, 0x1 ;  /* 0x000000e60f1c7211 */ /* 0x080fe200078208ff */
[----:B------:R-:W-:Y:S01]  /*56a0*/  IMAD.U32 R7, RZ, RZ, UR29 ;  /* 0x0000001dff077e24 */ /* 0x000fe2000f8e00ff */
[-C--:B------:R-:W-:Y:S01]  /*56b0*/  LEA.HI.X R31, R32, R229.reuse, R14, 0x1, P3 ;  /* 0x000000e5201f7211 */ /* 0x080fe200018f0c0e */
[----:B------:R-:W-:Y:S01]  /*56c0*/  ULEA UR8, UP0, UR14, UR8, 0x5 ;  /* 0x000000080e087291 */ /* 0x000fe2000f8028ff */
[----:B-1----:R-:W-:Y:S01]  /*56d0*/  ISETP.GE.AND P5, PT, R77, UR4, PT ;  /* 0x000000044d007c0c */ /* 0x002fe2000bfa6270 */
[----:B------:R-:W-:Y:S01]  /*56e0*/  IMAD.U32 R14, RZ, RZ, UR28 ;  /* 0x0000001cff0e7e24 */ /* 0x000fe2000f8e00ff */
[----:B------:R-:W-:Y:S01]  /*56f0*/  LEA.HI.X R29, R15, R229, R6, 0x1, P1 ;  /* 0x000000e50f1d7211 */ /* 0x000fe200008f0c06 */
[----:B------:R-:W-:Y:S01]  /*5700*/  ULEA.HI.X UR6, UR14, UR6, UR15, 0x5, UP0 ;  /* 0x000000060e067291 */ /* 0x000fe200080f2c0f */
[----:B------:R-:W-:Y:S01]  /*5710*/  LEA R32, P1, R7, R230, 0x1 ;  /* 0x000000e607207211 */ /* 0x000fe200078208ff */
[----:B------:R-:W-:Y:S01]  /*5720*/  IMAD.U32 R6, RZ, RZ, UR8 ;  /* 0x00000008ff067e24 */ /* 0x000fe2000f8e00ff */
[----:B------:R-:W-:-:S02]  /*5730*/  ISETP.GE.AND P4, PT, R244, UR4, PT ;  /* 0x00000004f4007c0c */ /* 0x000fc4000bf86270 */
[----:B------:R-:W-:Y:S02]  /*5740*/  ISETP.GE.AND P3, PT, R243, UR4, PT ;  /* 0x00000004f3007c0c */ /* 0x000fe4000bf66270 */
[----:B------:R-:W-:Y:S01]  /*5750*/  LEA.HI.X R33, R7, R229, R14, 0x1, P1 ;  /* 0x000000e507217211 */ /* 0x000fe200008f0c0e */
[----:B------:R-:W-:Y:S01]  /*5760*/  IMAD.U32 R7, RZ, RZ, UR6 ;  /* 0x00000006ff077e24 */ /* 0x000fe2000f8e00ff */
[----:B------:R-:W-:Y:S01]  /*5770*/  ISETP.GE.AND P1, PT, R242, UR4, PT ;  /* 0x00000004f2007c0c */ /* 0x000fe2000bf26270 */
[----:B------:R-:W-:Y:S01]  /*5780*/  @!PT LDS RZ, [RZ] ;  /* 0x00000000fffff984 */ /* 0x000fe20000000800 */
[----:B------:R-:W-:Y:S01]  /*5790*/  @!PT LDS RZ, [RZ] ;  /* 0x00000000fffff984 */ /* 0x000fe20000000800 */
[----:B------:R-:W-:Y:S01]  /*57a0*/  @!PT LDS RZ, [RZ] ;  /* 0x00000000fffff984 */ /* 0x000fe20000000800 */
[----:B------:R1:W-:Y:S01]  /*57b0*/  @!P5 LDGSTS.E.BYPASS.LTC128B.128 [R79+0x8000], desc[UR24][R30.64] ;  /* 0x080000001e4fdfae */ /* 0x0003e2000b981a18 */
[----:B------:R-:W-:-:S03]  /*57c0*/  LEA R14, P6, R6, R230, 0x1 ;  /* 0x000000e6060e7211 */ /* 0x000fc600078c08ff */
[----:B------:R1:W-:Y:S01]  /*57d0*/  @P5 STS.128 [R79+0x8000], RZ ;  /* 0x008000ff4f005388 */ /* 0x0003e20000000c00 */
[----:B------:R-:W-:-:S03]  /*57e0*/  LEA.HI.X R15, R6, R229, R7, 0x1, P6 ;  /* 0x000000e5060f7211 */ /* 0x000fc600030f0c07 */
        /* <DEDUP_REMOVED lines=76> */
.L_x_143:
[----:B------:R-:W-:Y:S01]  /*5cb0*/  FMNMX3.FTZ R6, R4, R205, R204, !PT ;  /* 0x000000cd04067276 */ /* 0x000fe200078100cc */
[----:B------:R-:W2:Y:S01]  /*5cc0*/  LDCU UR4, c[0x0][0x45c] ;  /* 0x00008b80ff0477ac */ /* 0x000ea20008000800 */
[----:B------:R-:W1:Y:S01]  /*5cd0*/  SHFL.BFLY PT, R4, R5, 0x2, 0x1f ;  /* 0x0c401f0005047f89 */ /* 0x000e6200000e0000 */
[----:B------:R-:W-:Y:S02]  /*5ce0*/  LOP3.LUT R196, R3, 0x200, R78, 0xf8, !PT ;  /* 0x0000020003c47812 */ /* 0x000fe400078ef84e */
[----:B------:R-:W-:Y:S02]  /*5cf0*/  FMNMX.FTZ R6, R203, R6, !PT ;  /* 0x00000006cb067209 */ /* 0x000fe40007810000 */
[----:B------:R-:W-:-:S03]  /*5d00*/  LEA R196, R196, UR10, 0x1 ;  /* 0x0000000ac4c47c11 */ /* 0x000fc6000f8e08ff */
[----:B------:R-:W3:Y:S01]  /*5d10*/  SHFL.BFLY PT, R7, R6, 0x2, 0x1f ;  /* 0x0c401f0006077f89 */ /* 0x000ee200000e0000 */
[----:B------:R-:W-:Y:S02]  /*5d20*/  IADD3 R198, PT, PT, R76, R196, RZ ;  /* 0x000000c44cc67210 */ /* 0x000fe40007ffe0ff */
[----:B------:R-:W-:Y:S01]  /*5d30*/  IADD3 R195, PT, PT, R196, 0x10040, RZ ;  /* 0x00010040c4c37810 */ /* 0x000fe20007ffe0ff */
[----:B------:R-:W-:Y:S04]  /*5d40*/  LDSM.16.MT88.4 R156, [R196+0x10000] ;  /* 0x01000000c49c783b */ /* 0x000fe80000004200 */
        /* <DEDUP_REMOVED lines=8> */
[----:B------:R-:W-:Y:S04]  /*5dd0*/  LDSM.16.MT88.4 R64, [R196+0x12000] ;  /* 0x01200000c440783b */ /* 0x000fe80000004200 */
[----:B------:R-:W-:Y:S04]  /*5de0*/  LDSM.16.MT88.4 R96, [R196+0x14000] ;  /* 0x01400000c460783b */ /* 0x000fe80000004200 */
[----:B------:R-:W-:Y:S01]  /*5df0*/  LDSM.16.MT88.4 R128, [R196+0x16000] ;  /* 0x01600000c480783b */ /* 0x000fe20000004200 */
[----:B-1----:R-:W-:-:S04]  /*5e00*/  FMNMX.FTZ R164, R15, R164, !PT ;  /* 0x000000a40fa47209 */ /* 0x002fc80007810000 */
[C---:B------:R-:W-:Y:S01]  /*5e10*/  FSETP.NEU.FTZ.AND P1, PT, R164.reuse, -INF , PT ;  /* 0xff800000a400780b */ /* 0x040fe20003f3d000 */
[----:B--2---:R-:W-:Y:S01]  /*5e20*/  FMUL.FTZ R213, R164, UR4 ;  /* 0x00000004a4d57c20 */ /* 0x004fe20008410000 */
[----:B---3--:R-:W-:Y:S02]  /*5e30*/  FMNMX.FTZ R3, R7, R4, !PT ;  /* 0x0000000407037209 */ /* 0x008fe40007810000 */
[----:B------:R-:W-:Y:S02]  /*5e40*/  IADD3 R4, PT, PT, R196, 0x10000, RZ ;  /* 0x00010000c4047810 */ /* 0x000fe40007ffe0ff */
[----:B------:R-:W-:Y:S01]  /*5e50*/  FSEL R213, R213, RZ, P1 ;  /* 0x000000ffd5d57208 */ /* 0x000fe20000800000 */
[C---:B------:R-:W-:Y:S01]  /*5e60*/  FMUL.FTZ R206, R3.reuse, UR4 ;  /* 0x0000000403ce7c20 */ /* 0x040fe20008410000 */
[----:B------:R-:W-:Y:S02]  /*5e70*/  @P0 IADD3 R195, PT, PT, R4, -0x40, RZ ;  /* 0xffffffc004c30810 */ /* 0x000fe40007ffe0ff */
[----:B------:R-:W-:Y:S01]  /*5e80*/  FSETP.NEU.FTZ.AND P1, PT, R3, -INF , PT ;  /* 0xff8000000300780b */ /* 0x000fe20003f3d000 */
[--C-:B------:R-:W-:Y:S01]  /*5e90*/  FFMA.FTZ R194, R22, UR4, -R213.reuse ;  /* 0x0000000416c27c23 */ /* 0x100fe200080108d5 */
[----:B------:R-:W-:Y:S01]  /*5ea0*/  IADD3 R193, PT, PT, R76, R195, RZ ;  /* 0x000000c34cc17210 */ /* 0x000fe20007ffe0ff */
[----:B------:R-:W1:Y:S01]  /*5eb0*/  LDSM.16.MT88.4 R48, [R195] ;  /* 0x00000000c330783b */ /* 0x000e620000004200 */
[----:B------:R-:W-:Y:S01]  /*5ec0*/  FSEL R206, R206, RZ, P1 ;  /* 0x000000ffcece7208 */ /* 0x000fe20000800000 */
[--C-:B------:R-:W-:Y:S01]  /*5ed0*/  FFMA.FTZ R191, R26, UR4, -R213.reuse ;  /* 0x000000041abf7c23 */ /* 0x100fe200080108d5 */
[--C-:B------:R-:W-:Y:S01]  /*5ee0*/  FFMA.FTZ R190, R20, UR4, -R213.reuse ;  /* 0x0000000414be7c23 */ /* 0x100fe200080108d5 */
[----:B------:R-:W2:Y:S01]  /*5ef0*/  LDSM.16.MT88.4 R56, [R193] ;  /* 0x00000000c138783b */ /* 0x000ea20000004200 */
[--C-:B------:R-:W-:Y:S01]  /*5f00*/  FFMA.FTZ R187, R18, UR4, -R213.reuse ;  /* 0x0000000412bb7c23 */ /* 0x100fe200080108d5 */
[--C-:B------:R-:W-:Y:S01]  /*5f10*/  FFMA.FTZ R192, R23, UR4, -R206.reuse ;  /* 0x0000000417c07c23 */ /* 0x100fe200080108ce */
[--C-:B------:R-:W-:Y:S01]  /*5f20*/  FFMA.FTZ R189, R25, UR4, -R206.reuse ;  /* 0x0000000419bd7c23 */ /* 0x100fe200080108ce */
[----:B------:R-:W3:Y:S01]  /*5f30*/  LDSM.16.MT88.4 R80, [R195+0x2000] ;  /* 0x00200000c350783b */ /* 0x000ee20000004200 */
[--C-:B------:R-:W-:Y:S01]  /*5f40*/  FFMA.FTZ R188, R13, UR4, -R206.reuse ;  /* 0x000000040dbc7c23 */ /* 0x100fe200080108ce */
[--C-:B------:R-:W-:Y:S01]  /*5f50*/  FFMA.FTZ R185, R11, UR4, -R206.reuse ;  /* 0x000000040bb97c23 */ /* 0x100fe200080108ce */
[----:B------:R-:W-:Y:S01]  /*5f60*/  MUFU.EX2 R194, R194 ;  /* 0x000000c200c27308 */ /* 0x000fe20000000800 */
[----:B------:R-:W4:Y:S01]  /*5f70*/  LDSM.16.MT88.4 R88, [R193+0x2000] ;  /* 0x00200000c158783b */ /* 0x000f220000004200 */
[--C-:B------:R-:W-:Y:S01]  /*5f80*/  FFMA.FTZ R182, R10, UR4, -R213.reuse ;  /* 0x000000040ab67c23 */ /* 0x100fe200080108d5 */
[--C-:B------:R-:W-:Y:S01]  /*5f90*/  FFMA.FTZ R167, R8, UR4, -R213.reuse ;  /* 0x0000000408a77c23 */ /* 0x100fe200080108d5 */
[----:B------:R-:W5:Y:S01]  /*5fa0*/  MUFU.EX2 R191, R191 ;  /* 0x000000bf00bf7308 */ /* 0x000f620000000800 */
[----:B------:R-:W4:Y:S01]  /*5fb0*/  LDSM.16.MT88.4 R112, [R195+0x4000] ;  /* 0x00400000c370783b */ /* 0x000f220000004200 */
[--C-:B------:R-:W-:Y:S01]  /*5fc0*/  FFMA.FTZ R184, R9, UR4, -R206.reuse ;  /* 0x0000000409b87c23 */ /* 0x100fe200080108ce */
[--C-:B------:R-:W-:Y:S01]  /*5fd0*/  FFMA.FTZ R183, R12, UR4, -R213.reuse ;  /* 0x000000040cb77c23 */ /* 0x100fe200080108d5 */
[----:B------:R-:W-:Y:S01]  /*5fe0*/  MUFU.EX2 R190, R190 ;  /* 0x000000be00be7308 */ /* 0x000fe20000000800 */
[----:B------:R-:W4:Y:S01]  /*5ff0*/  LDSM.16.MT88.4 R120, [R193+0x4000] ;  /* 0x00400000c178783b */ /* 0x000f220000004200 */
[--C-:B------:R-:W-:Y:S01]  /*6000*/  FFMA.FTZ R186, R16, UR4, -R213.reuse ;  /* 0x0000000410ba7c23 */ /* 0x100fe200080108d5 */
[--C-:B------:R-:W-:Y:S01]  /*6010*/  FFMA.FTZ R181, R21, UR4, -R206.reuse ;  /* 0x0000000415b57c23 */ /* 0x100fe200080108ce */
[----:B------:R-:W1:Y:S01]  /*6020*/  MUFU.EX2 R187, R187 ;  /* 0x000000bb00bb7308 */ /* 0x000e620000000800 */
[----:B------:R-:W4:Y:S01]  /*6030*/  LDSM.16.MT88.4 R144, [R195+0x6000] ;  /* 0x00600000c390783b */ /* 0x000f220000004200 */
[--C-:B------:R-:W-:Y:S01]  /*6040*/  FFMA.FTZ R180, R19, UR4, -R206.reuse ;  /* 0x0000000413b47c23 */ /* 0x100fe200080108ce */
[--C-:B------:R-:W-:Y:S01]  /*6050*/  FFMA.FTZ R165, R17, UR4, -R206.reuse ;  /* 0x0000000411a57c23 */ /* 0x100fe200080108ce */
[----:B------:R-:W-:Y:S01]  /*6060*/  MUFU.EX2 R192, R192 ;  /* 0x000000c000c07308 */ /* 0x000fe20000000800 */
[----:B------:R-:W4:Y:S01]  /*6070*/  LDSM.16.MT88.4 R4, [R193+0x6000] ;  /* 0x00600000c104783b */ /* 0x000f220000004200 */
[----:B-----5:R-:W-:Y:S01]  /*6080*/  F2FP.F16.F32.PACK_AB R148, R191, R194 ;  /* 0x000000c2bf94723e */ /* 0x020fe200000000ff */
[--C-:B------:R-:W-:Y:S01]  /*6090*/  FFMA.FTZ R197, R202, UR4, -R213.reuse ;  /* 0x00000004cac57c23 */ /* 0x100fe200080108d5 */
[----:B------:R-:W5:Y:S01]  /*60a0*/  MUFU.EX2 R189, R189 ;  /* 0x000000bd00bd7308 */ /* 0x000f620000000800 */
[----:B------:R-:W4:Y:S01]  /*60b0*/  LDSM.16.MT88.4 R8, [R198+0x12800] ;  /* 0x01280000c608783b */ /* 0x000f220000004200 */
[--C-:B------:R-:W-:Y:S01]  /*60c0*/  FFMA.FTZ R202, R200, UR4, -R213.reuse ;  /* 0x00000004c8ca7c23 */ /* 0x100fe200080108d5 */
[--C-:B------:R-:W-:Y:S01]  /*60d0*/  FFMA.FTZ R207, R201, UR4, -R206.reuse ;  /* 0x00000004c9cf7c23 */ /* 0x100fe200080108ce */
[----:B------:R-:W-:Y:S01]  /*60e0*/  MUFU.EX2 R188, R188 ;  /* 0x000000bc00bc7308 */ /* 0x000fe20000000800 */
[----:B------:R-:W4:Y:S01]  /*60f0*/  LDSM.16.MT88.4 R12, [R198+0x10800] ;  /* 0x01080000c60c783b */ /* 0x000f220000004200 */
[----:B-1----:R-:W-:Y:S01]  /*6100*/  F2FP.F16.F32.PACK_AB R150, R187, R190 ;  /* 0x000000bebb96723e */ /* 0x002fe200000000ff */
        /* <DEDUP_REMOVED lines=10> */
[----:B------:R-:W-:Y:S01]  /*61b0*/  LDSM.16.MT88.4 R24, [R196+0x14800] ;  /* 0x01480000c418783b */ /* 0x000fe20000004200 */
[--C-:B------:R-:W-:Y:S01]  /*61c0*/  FFMA.FTZ R176, R176, UR4, -R213.reuse ;  /* 0x00000004b0b07c23 */ /* 0x100fe200080108d5 */
[----:B------:R-:W-:Y:S01]  /*61d0*/  FFMA.FTZ R205, R205, UR4, -R206 ;  /* 0x00000004cdcd7c23 */ /* 0x000fe200080108ce */
[----:B------:R-:W-:Y:S01]  /*61e0*/  MUFU.EX2 R182, R182 ;  /* 0x000000b600b67308 */ /* 0x000fe20000000800 */
[----:B------:R-:W-:Y:S01]  /*61f0*/  LDSM.16.MT88.4 R172, [R195+0x800] ;  /* 0x00080000c3ac783b */ /* 0x000fe20000004200 */
[----:B-1----:R-:W-:Y:S01]  /*6200*/  F2FP.F16.F32.PACK_AB R151, R185, R188 ;  /* 0x000000bcb997723e */ /* 0x002fe200000000ff */
[----:B------:R-:W-:Y:S01]  /*6210*/  FFMA.FTZ R241, R211, UR4, -R213 ;  /* 0x00000004d3f17c23 */ /* 0x000fe200080108d5 */
[----:B------:R-:W-:Y:S01]  /*6220*/  MUFU.EX2 R167, R167 ;  /* 0x000000a700a77308 */ /* 0x000fe20000000800 */
[----:B------:R-:W-:Y:S01]  /*6230*/  LDSM.16.MT88.4 R168, [R193+0x800] ;  /* 0x00080000c1a8783b */ /* 0x000fe20000004200 */
[----:B------:R-:W-:Y:S01]  /*6240*/  FADD.FTZ R191, R194, R191 ;  /* 0x000000bfc2bf7221 */ /* 0x000fe20000010000 */
[----:B------:R-:W-:Y:S01]  /*6250*/  FADD.FTZ R189, R192, R189 ;  /* 0x000000bdc0bd7221 */ /* 0x000fe20000010000 */
[----:B------:R-:W-:Y:S01]  /*6260*/  MUFU.EX2 R184, R184 ;  /* 0x000000b800b87308 */ /* 0x000fe20000000800 */
[C---:B------:R-:W-:Y:S01]  /*6270*/  HMMA.16816.F32 R68, R148.reuse, R72, RZ ;  /* 0x000000489444723c */ /* 0x040fe200000018ff */
[----:B------:R-:W-:Y:S01]  /*6280*/  LDSM.16.MT88.4 R32, [R195+0x2800] ;  /* 0x00280000c320783b */ /* 0x000fe20000004200 */
[----:B------:R-:W-:Y:S01]  /*6290*/  FADD.FTZ R190, R190, R191 ;  /* 0x000000bfbebe7221 */ /* 0x000fe20000010000 */
[----:B------:R-:W1:Y:S01]  /*62a0*/  MUFU.EX2 R181, R181 ;  /* 0x000000b500b57308 */ /* 0x000e620000000800 */
[----:B------:R-:W-:Y:S01]  /*62b0*/  FADD.FTZ R188, R188, R189 ;  /* 0x000000bdbcbc7221 */ /* 0x000fe20000010000 */
[----:B------:R-:W-:Y:S01]  /*62c0*/  LDSM.16.MT88.4 R28, [R193+0x2800] ;  /* 0x00280000c11c783b */ /* 0x000fe20000004200 */
[----:B------:R-:W-:Y:S01]  /*62d0*/  FADD.FTZ R187, R187, R190 ;  /* 0x000000bebbbb7221 */ /* 0x000fe20000010000 */
[----:B------:R-:W-:Y:S01]  /*62e0*/  MUFU.EX2 R180, R180 ;  /* 0x000000b400b47308 */ /* 0x000fe20000000800 */
[----:B------:R-:W-:Y:S01]  /*62f0*/  HMMA.16816.F32 R72, R148, R74, RZ ;  /* 0x0000004a9448723c */ /* 0x000fe200000018ff */
[----:B------:R-:W-:-:S02]  /*6300*/  FADD.FTZ R185, R185, R188 ;  /* 0x000000bcb9b97221 */ /* 0x000fc40000010000 */
[----:B------:R-:W1:Y:S04]  /*6310*/  MUFU.EX2 R165, R165 ;  /* 0x000000a500a57308 */ /* 0x000e680000000800 */
[----:B------:R-:W-:Y:S01]  /*6320*/  MUFU.EX2 R197, R197 ;  /* 0x000000c500c57308 */ /* 0x000fe20000000800 */
[C---:B------:R-:W-:Y:S03]  /*6330*/  HMMA.16816.F32 R36, R148.reuse, R40, RZ ;  /* 0x000000289424723c */ /* 0x040fe600000018ff */
[----:B------:R-:W1:Y:S04]  /*6340*/  MUFU.EX2 R202, R202 ;  /* 0x000000ca00ca7308 */ /* 0x000e680000000800 */
[----:B------:R-:W-:Y:S01]  /*6350*/  MUFU.EX2 R200, R200 ;  /* 0x000000c800c87308 */ /* 0x000fe20000000800 */
[C---:B------:R-:W-:Y:S03]  /*6360*/  HMMA.16816.F32 R100, R148.reuse, R104, RZ ;  /* 0x000000689464723c */ /* 0x040fe600000018ff */
[----:B------:R2:W-:Y:S04]  /*6370*/  MUFU.EX2 R199, R176 ;  /* 0x000000b000c77308 */ /* 0x0005e80000000800 */
[----:B------:R-:W-:Y:S01]  /*6380*/  MUFU.EX2 R208, R208 ;  /* 0x000000d000d07308 */ /* 0x000fe20000000800 */
[C---:B------:R-:W-:Y:S03]  /*6390*/  HMMA.16816.F32 R132, R148.reuse, R136, RZ ;  /* 0x000000889484723c */ /* 0x040fe600000018ff */
[----:B------:R-:W1:Y:S04]  /*63a0*/  MUFU.EX2 R207, R207 ;  /* 0x000000cf00cf7308 */ /* 0x000e680000000800 */
[----:B------:R-:W-:Y:S01]  /*63b0*/  MUFU.EX2 R201, R201 ;  /* 0x000000c900c97308 */ /* 0x000fe20000000800 */
[C---:B------:R-:W-:Y:S01]  /*63c0*/  HMMA.16816.F32 R160, R148.reuse, R156, RZ ;  /* 0x0000009c94a0723c */ /* 0x040fe200000018ff */
[----:B--2---:R-:W-:Y:S02]  /*63d0*/  LDSM.16.MT88.4 R176, [R196+0x11000] ;  /* 0x01100000c4b0783b */ /* 0x004fe40000004200 */
[----:B------:R-:W2:Y:S04]  /*63e0*/  MUFU.EX2 R210, R210 ;  /* 0x000000d200d27308 */ /* 0x000ea80000000800 */
[----:B------:R-:W-:Y:S01]  /*63f0*/  MUFU.EX2 R241, R241 ;  /* 0x000000f100f17308 */ /* 0x000fe20000000800 */
        /* <DEDUP_REMOVED lines=85> */
[----:B------:R-:W-:-:S02]  /*6950*/  F2FP.F16.F32.PACK_AB R5, R207, R208 ;  /* 0x000000d0cf05723e */ /* 0x000fc400000000ff */
[----:B------:R-:W-:Y:S02]  /*6960*/  F2FP.F16.F32.PACK_AB R6, R199, R200 ;  /* 0x000000c8c706723e */ /* 0x000fe400000000ff */
        /* <DEDUP_REMOVED lines=36> */
[C---:B---3--:R-:W-:Y:S03]  /*6bb0*/  HMMA.16816.F32 R116, R4.reuse, R12, R116 ;  /* 0x0000000c0474723c */ /* 0x048fe60000001874 */
[----:B------:R-:W3:Y:S04]  /*6bc0*/  MUFU.EX2 R177, R177 ;  /* 0x000000b100b17308 */ /* 0x000ee80000000800 */
[----:B------:R-:W1:Y:S01]  /*6bd0*/  MUFU.EX2 R206, R206 ;  /* 0x000000ce00ce7308 */ /* 0x000e620000000800 */
[C---:B------:R-:W-:Y:S01]  /*6be0*/  HMMA.16816.F32 R120, R4.reuse, R14, R120 ;  /* 0x0000000e0478723c */ /* 0x040fe20000001878 */
[----:B------:R-:W1:Y:S07]  /*6bf0*/  LDSM.16.MT88.4 R12, [R198+0x11800] ;  /* 0x01180000c60c783b */ /* 0x000e6e0000004200 */
        /* <DEDUP_REMOVED lines=19> */
[----:B---3--:R-:W-:Y:S01]  /*6d30*/  F2FP.F16.F32.PACK_AB R4, R177, R176 ;  /* 0x000000b0b104723e */ /* 0x008fe200000000ff */
[----:B------:R-:W-:Y:S01]  /*6d40*/  LDSM.16.MT88.4 R24, [R195+0x5800] ;  /* 0x00580000c318783b */ /* 0x000fe20000004200 */
[----:B------:R-:W-:-:S02]  /*6d50*/  F2FP.F16.F32.PACK_AB R5, R204, R179 ;  /* 0x000000b3cc05723e */ /* 0x000fc400000000ff */
[----:B------:R-:W-:Y:S02]  /*6d60*/  F2FP.F16.F32.PACK_AB R6, R241, R178 ;  /* 0x000000b2f106723e */ /* 0x000fe400000000ff */
[----:B-1----:R-:W-:-:S07]  /*6d70*/  F2FP.F16.F32.PACK_AB R7, R206, R203 ;  /* 0x000000cbce07723e */ /* 0x002fce00000000ff */
        /* <DEDUP_REMOVED lines=59> */
[----:B------:R-:W1:Y:S01]  /*7130*/  S2R R212, SR_TID.X ;  /* 0x0000000000d47919 */ /* 0x000e620000002100 */
[----:B------:R-:W-:Y:S01]  /*7140*/  IMAD.U32 R7, RZ, RZ, UR21 ;  /* 0x00000015ff077e24 */ /* 0x000fe2000f8e00ff */
[----:B------:R-:W2:Y:S01]  /*7150*/  LDCU UR4, c[0x0][0x440] ;  /* 0x00008800ff0477ac */ /* 0x000ea20008000800 */
[----:B------:R-:W3:Y:S01]  /*7160*/  LDC.64 R226, c[0x0][0x3c0] ;  /* 0x0000f000ffe27b82 */ /* 0x000ee20000000a00 */
[----:B------:R-:W-:Y:S02]  /*7170*/  IMAD.MOV.U32 R218, RZ, RZ, 0x20 ;  /* 0x00000020ffda7424 */ /* 0x000fe400078e00ff */
[----:B------:R-:W-:Y:S01]  /*7180*/  IMAD R7, R7, 0x40, R2 ;  /* 0x0000004007077824 */ /* 0x000fe200078e0202 */
[----:B------:R-:W-:Y:S01]  /*7190*/  UMOV UR6, 0x400 ;  /* 0x0000040000067882 */ /* 0x000fe20000000000 */
[----:B------:R-:W-:Y:S01]  /*71a0*/  IMAD.U32 R231, RZ, RZ, UR23 ;  /* 0x00000017ffe77e24 */ /* 0x000fe2000f8e00ff */
[----:B------:R-:W-:Y:S01]  /*71b0*/  ULEA UR6, UR7, UR6, 0x18 ;  /* 0x0000000607067291 */ /* 0x000fe2000f8ec0ff */
[----:B------:R-:W-:Y:S01]  /*71c0*/  IMAD.MOV.U32 R213, RZ, RZ, 0x20 ;  /* 0x00000020ffd57424 */ /* 0x000fe200078e00ff */
[----:B------:R-:W-:Y:S01]  /*71d0*/  SEL R218, R218, 0xffffffe0, !P2 ;  /* 0xffffffe0dada7807 */ /* 0x000fe20005000000 */
[----:B------:R-:W-:Y:S01]  /*71e0*/  VIADD R234, R0, UR23 ;  /* 0x0000001700ea7c36 */ /* 0x000fe20008000000 */
[----:B------:R-:W-:Y:S01]  /*71f0*/  ULEA.HI.SX32 UR11, UR11, 0xfffffffe, 0x1a ;  /* 0xfffffffe0b0b7891 */ /* 0x000fe2000f8fd2ff */
[----:B------:R-:W-:Y:S01]  /*7200*/  IMAD.MOV.U32 R0, RZ, RZ, R3 ;  /* 0x000000ffff007224 */ /* 0x000fe200078e0003 */
[----:B------:R-:W-:Y:S01]  /*7210*/  LEA R233, R166, UR6, 0x1 ;  /* 0x00000006a6e97c11 */ /* 0x000fe2000f8e08ff */
[----:B------:R-:W-:Y:S01]  /*7220*/  IMAD.MOV.U32 R165, RZ, RZ, R164 ;  /* 0x000000ffffa57224 */ /* 0x000fe200078e00a4 */
[----:B------:R-:W4:Y:S01]  /*7230*/  LDCU UR8, c[0x0][0x440] ;  /* 0x00008800ff0877ac */ /* 0x000f220008000800 */
[----:B------:R-:W-:Y:S01]  /*7240*/  IMAD.MOV.U32 R217, RZ, RZ, 0x40 ;  /* 0x00000040ffd97424 */ /* 0x000fe200078e00ff */
[C---:B---3--:R-:W-:Y:S01]  /*7250*/  SHF.L.U64.HI R235, R226.reuse, 0x4, R227 ;  /* 0x00000004e2eb7819 */ /* 0x048fe200000102e3 */
[----:B------:R-:W-:-:S02]  /*7260*/  IMAD.SHL.U32 R236, R226, 0x10, RZ ;  /* 0x00000010e2ec7824 */ /* 0x000fc400078e00ff */
[C---:B-1----:R-:W-:Y:S01]  /*7270*/  IMAD.SHL.U32 R219, R212.reuse, 0x40, RZ ;  /* 0x00000040d4db7824 */ /* 0x042fe200078e00ff */
[--C-:B------:R-:W-:Y:S01]  /*7280*/  SHF.R.U32.HI R238, RZ, 0x2, R212.reuse ;  /* 0x00000002ffee7819 */ /* 0x100fe200000116d4 */
[C---:B------:R-:W-:Y:S01]  /*7290*/  IMAD.SHL.U32 R2, R212.reuse, 0x8, RZ ;  /* 0x00000008d4027824 */ /* 0x040fe200078e00ff */
[----:B------:R-:W-:Y:S01]  /*72a0*/  SHF.R.U32.HI R4, RZ, 0x1, R212 ;  /* 0x00000001ff047819 */ /* 0x000fe200000116d4 */
[C---:B------:R-:W-:Y:S01]  /*72b0*/  IMAD.SHL.U32 R216, R212.reuse, 0x40, RZ ;  /* 0x00000040d4d87824 */ /* 0x040fe200078e00ff */
[----:B------:R-:W-:Y:S01]  /*72c0*/  LOP3.LUT R5, R219, 0x1c0, RZ, 0xc0, !PT ;  /* 0x000001c0db057812 */ /* 0x000fe200078ec0ff */
[----:B------:R-:W-:Y:S01]  /*72d0*/  IMAD.SHL.U32 R232, R212, 0x20, RZ ;  /* 0x00000020d4e87824 */ /* 0x000fe200078e00ff */
[----:B------:R-:W-:Y:S02]  /*72e0*/  LOP3.LUT R238, R238, 0x7, RZ, 0xc0, !PT ;  /* 0x00000007eeee7812 */ /* 0x000fe400078ec0ff */
[----:B------:R-:W-:Y:S02]  /*72f0*/  LOP3.LUT R5, R5, 0x38, R2, 0xf8, !PT ;  /* 0x0000003805057812 */ /* 0x000fe400078ef802 */
[----:B------:R-:W-:Y:S01]  /*7300*/  LOP3.LUT R215, R216, 0x1c0, RZ, 0xc0, !PT ;  /* 0x000001c0d8d77812 */ /* 0x000fe200078ec0ff */
[----:B------:R-:W-:Y:S01]  /*7310*/  IMAD.IADD R238, R238, 0x1, R7 ;  /* 0x00000001eeee7824 */ /* 0x000fe200078e0207 */
[----:B------:R-:W-:Y:S01]  /*7320*/  LOP3.LUT R4, R5, 0x8, R4, 0x78, !PT ;  /* 0x0000000805047812 */ /* 0x000fe200078e7804 */
[----:B------:R-:W-:Y:S01]  /*7330*/  IMAD.U32 R5, RZ, RZ, UR22 ;  /* 0x00000016ff057e24 */ /* 0x000fe2000f8e00ff */
[----:B------:R-:W-:-:S02]  /*7340*/  LOP3.LUT R6, R2, 0x38, RZ, 0xc0, !PT ;  /* 0x0000003802067812 */ /* 0x000fc400078ec0ff */
[----:B------:R-:W-:Y:S02]  /*7350*/  LOP3.LUT R215, R215, 0x38, R2, 0xf8, !PT ;  /* 0x00000038d7d77812 */ /* 0x000fe400078ef802 */
[----:B------:R-:W-:Y:S02]  /*7360*/  LOP3.LUT R219, R4, 0x200, R219, 0xf8, !PT ;  /* 0x0000020004db7812 */ /* 0x000fe400078ef8db */
[----:B--2---:R-:W-:Y:S01]  /*7370*/  ISETP.GE.AND P1, PT, R6, UR4, PT ;  /* 0x0000000406007c0c */ /* 0x004fe2000bf26270 */
[----:B------:R-:W1:Y:S01]  /*7380*/  LDCU UR4, c[0x0][0x45c] ;  /* 0x00008b80ff0477ac */ /* 0x000e620008000800 */
[----:B------:R-:W-:Y:S01]  /*7390*/  IADD3 R6, PT, PT, R5, -UR23, R238 ;  /* 0x8000001705067c10 */ /* 0x000fe2000fffe0ee */
[----:B------:R-:W-:Y:S01]  /*73a0*/  VIADD R238, R238, UR22 ;  /* 0x00000016eeee7c36 */ /* 0x000fe20008000000 */
[----:B------:R-:W-:Y:S02]  /*73b0*/  LOP3.LUT R214, R216, 0x400, RZ, 0xc0, !PT ;  /* 0x00000400d8d67812 */ /* 0x000fe400078ec0ff */
[----:B------:R-:W-:-:S02]  /*73c0*/  LOP3.LUT R5, R215, 0x8, R212, 0x78, !PT ;  /* 0x00000008d7057812 */ /* 0x000fc400078e78d4 */
[----:B------:R-:W-:Y:S02]  /*73d0*/  LEA R219, R219, UR6, 0x1 ;  /* 0x00000006dbdb7c11 */ /* 0x000fe4000f8e08ff */
[----:B------:R-:W-:Y:S01]  /*73e0*/  LOP3.LUT P0, RZ, R212, 0x2, RZ, 0xc0, !PT ;  /* 0x00000002d4ff7812 */ /* 0x000fe2000780c0ff */
[----:B------:R-:W-:Y:S01]  /*73f0*/  IMAD R214, R5, 0x2, R214 ;  /* 0x0000000205d67824 */ /* 0x000fe200078e02d6 */
[----:B------:R-:W-:Y:S01]  /*7400*/  IADD3 R231, PT, PT, R6, 0x8, R231 ;  /* 0x0000000806e77810 */ /* 0x000fe20007ffe0e7 */
[----:B------:R-:W-:Y:S01]  /*7410*/  IMAD.IADD R218, R218, 0x1, R219 ;  /* 0x00000001dada7824 */ /* 0x000fe200078e02db */
[----:B------:R-:W-:Y:S01]  /*7420*/  LOP3.LUT R237, R2, 0x38, RZ, 0xc0, !PT ;  /* 0x0000003802ed7812 */ /* 0x000fe200078ec0ff */
[----:B------:R-:W-:Y:S01]  /*7430*/  VIADD R240, R219, 0x10000 ;  /* 0x00010000dbf07836 */ /* 0x000fe20000000000 */
[----:B------:R-:W-:Y:S01]  /*7440*/  SEL R213, R213, 0xffffffe0, !P0 ;  /* 0xffffffe0d5d57807 */ /* 0x000fe20004000000 */
[----:B----4-:R-:W-:Y:S06]  /*7450*/  BRA `(.L_x_145) ;  /* 0x0000000400987947 */ /* 0x010fec0003800000 */
.L_x_147:
[----:B------:R-:W1:Y:S01]  /*7460*/  LDC.64 R2, c[0x0][0x3b8] ;  /* 0x0000ee00ff027b82 */ /* 0x000e620000000a00 */
[----:B------:R-:W-:Y:S06]  /*7470*/  UIADD3 UR7, UPT, UPT, UR11, -0x1, URZ ;  /* 0xffffffff0b077890 */ /* 0x000fec000fffe0ff */
        /* <DEDUP_REMOVED lines=10> */
[----:B------:R1:W-:Y:S01]  /*7520*/  @!P1 LDGSTS.E.BYPASS.LTC128B.128 [R233+0x8000], desc[UR24][R172.64] ;  /* 0x08000000ace99fae */ /* 0x0003e2000b981a18 */
[----:B------:R-:W-:Y:S02]  /*7530*/  LEA.HI.X R168, R174, R166, R170, 0x6, P5 ;  /* 0x000000a6aea87211 */ /* 0x000fe400028f34aa */
[-C--:B------:R-:W-:Y:S01]  /*7540*/  LEA R171, P5, R2, R169.reuse, 0x5 ;  /* 0x000000a902ab7211 */ /* 0x080fe200078a28ff */
[----:B------:R1:W-:Y:S01]  /*7550*/  @P1 STS.128 [R233+0x8000], RZ ;  /* 0x008000ffe9001388 */ /* 0x0003e20000000c00 */
[----:B------:R-:W-:Y:S02]  /*7560*/  IADD3 R164, P6, PT, R164, R169, RZ ;  /* 0x000000a9a4a47210 */ /* 0x000fe40007fde0ff */
[----:B------:R-:W-:Y:S01]  /*7570*/  LEA.HI.X R2, R2, R168, R3, 0x5, P5 ;  /* 0x000000a802027211 */ /* 0x000fe200028f2c03 */
[----:B------:R-:W-:Y:S01]  /*7580*/  @!PT LDS RZ, [RZ] ;  /* 0x00000000fffff984 */ /* 0x000fe20000000800 */
[----:B------:R-:W-:Y:S01]  /*7590*/  @!PT LDS RZ, [RZ] ;  /* 0x00000000fffff984 */ /* 0x000fe20000000800 */
[----:B------:R-:W-:Y:S01]  /*75a0*/  @!PT LDS RZ, [RZ] ;  /* 0x00000000fffff984 */ /* 0x000fe20000000800 */
[----:B------:R1:W-:Y:S01]  /*75b0*/  @!P4 LDGSTS.E.BYPASS.LTC128B.128 [R233+0xa000], desc[UR24][R172.64+0x80] ;  /* 0x0a000080ace9cfae */ /* 0x0003e2000b981a18 */
[CC--:B------:R-:W-:Y:S01]  /*75c0*/  LEA R174, P5, R169.reuse, R230.reuse, 0x1 ;  /* 0x000000e6a9ae7211 */ /* 0x0c0fe200078a08ff */
[--C-:B------:R-:W-:Y:S01]  /*75d0*/  IMAD.X R166, R166, 0x1, R168.reuse, P6 ;  /* 0x00000001a6a67824 */ /* 0x100fe200030e06a8 */
[CC--:B------:R-:W-:Y:S01]  /*75e0*/  LEA R176, P6, R164.reuse, R230.reuse, 0x1 ;  /* 0x000000e6a4b07211 */ /* 0x0c0fe200078c08ff */
[----:B------:R1:W-:Y:S01]  /*75f0*/  @P4 STS.128 [R233+0xa000], RZ ;  /* 0x00a000ffe9004388 */ /* 0x0003e20000000c00 */
[-C--:B------:R-:W-:Y:S02]  /*7600*/  LEA.HI.X R175, R169, R229.reuse, R168, 0x1, P5 ;  /* 0x000000e5a9af7211 */ /* 0x080fe400028f0ca8 */
[-C--:B------:R-:W-:Y:S01]  /*7610*/  LEA.HI.X R177, R164, R229.reuse, R166, 0x1, P6 ;  /* 0x000000e5a4b17211 */ /* 0x080fe200030f0ca6 */
[----:B------:R-:W-:Y:S01]  /*7620*/  @!PT LDS RZ, [RZ] ;  /* 0x00000000fffff984 */ /* 0x000fe20000000800 */
[----:B------:R-:W-:Y:S01]  /*7630*/  @!PT LDS RZ, [RZ] ;  /* 0x00000000fffff984 */ /* 0x000fe20000000800 */
[----:B------:R-:W-:Y:S01]  /*7640*/  @!PT LDS RZ, [RZ] ;  /* 0x00000000fffff984 */ /* 0x000fe20000000800 */
[----:B------:R1:W-:Y:S01]  /*7650*/  @!P3 LDGSTS.E.BYPASS.LTC128B.128 [R233+0xc000], desc[UR24][R172.64+0x100] ;  /* 0x0c000100ace9bfae */ /* 0x0003e2000b981a18 */
[C---:B------:R-:W-:Y:S03]  /*7660*/  LEA R168, P5, R171.reuse, R230, 0x1 ;  /* 0x000000e6aba87211 */ /* 0x040fe600078a08ff */
[----:B------:R1:W-:Y:S01]  /*7670*/  @P3 STS.128 [R233+0xc000], RZ ;  /* 0x00c000ffe9003388 */ /* 0x0003e20000000c00 */
[----:B------:R-:W-:Y:S03]  /*7680*/  LEA.HI.X R169, R171, R229, R2, 0x1, P5 ;  /* 0x000000e5aba97211 */ /* 0x000fe600028f0c02 */
        /* <DEDUP_REMOVED lines=67> */
.L_x_145:
[----:B------:R-:W-:Y:S04]  /*7ac0*/  DEPBAR.LE SB0, 0x0 ;  /* 0x000080000000791a */ /* 0x000fe80000000000 */
[----:B------:R-:W-:Y:S01]  /*7ad0*/  BAR.SYNC.DEFER_BLOCKING 0x0 ;  /* 0x0000000000007b1d */ /* 0x000fe20000010000 */
[----:B------:R-:W-:Y:S01]  /*7ae0*/  IMAD.WIDE.U32 R2, R226, UR11, RZ ;  /* 0x0000000be2027c25 */ /* 0x000fe2000f8e00ff */
[C---:B------:R-:W-:Y:S01]  /*7af0*/  LOP3.LUT R244, R237.reuse, 0x40, RZ, 0xfc, !PT ;  /* 0x00000040edf47812 */ /* 0x040fe200078efcff */
[----:B------:R-:W-:Y:S01]  /*7b00*/  UISETP.NE.AND UP0, UPT, UR11, URZ, UPT ;  /* 0x000000ff0b00728c */ /* 0x000fe2000bf05270 */
[----:B------:R-:W-:Y:S01]  /*7b10*/  LOP3.LUT R243, R237, 0x80, RZ, 0xfc, !PT ;  /* 0x00000080edf37812 */ /* 0x000fe200078efcff */
[----:B------:R-:W-:Y:S01]  /*7b20*/  IMAD R20, R227, UR11, R3 ;  /* 0x0000000be3147c24 */ /* 0x000fe2000f8e0203 */
[----:B------:R-:W-:Y:S02]  /*7b30*/  LEA R30, P2, R2, R228, 0x7 ;  /* 0x000000e4021e7211 */ /* 0x000fe400078438ff */
[----:B------:R-:W-:Y:S02]  /*7b40*/  ISETP.GE.AND P4, PT, R244, UR8, PT ;  /* 0x00000008f4007c0c */ /* 0x000fe4000bf86270 */
[C-C-:B------:R-:W-:Y:S02]  /*7b50*/  LEA.HI.X R31, R2.reuse, R225, R20.reuse, 0x7, P2 ;  /* 0x000000e1021f7211 */ /* 0x140fe400010f3c14 */
[----:B------:R-:W-:Y:S02]  /*7b60*/  ISETP.GE.AND P3, PT, R243, UR8, PT ;  /* 0x00000008f3007c0c */ /* 0x000fe4000bf66270 */
[----:B------:R-:W-:Y:S02]  /*7b70*/  LOP3.LUT R242, R237, 0xc0, RZ, 0xfc, !PT ;  /* 0x000000c0edf27812 */ /* 0x000fe400078efcff */
[----:B------:R-:W-:Y:S02]  /*7b80*/  LEA R3, P0, R2, R236, 0x6 ;  /* 0x000000ec02037211 */ /* 0x000fe400078030ff */
[----:B------:R-:W-:Y:S02]  /*7b90*/  ISETP.GE.AND P2, PT, R242, UR8, PT ;  /* 0x00000008f2007c0c */ /* 0x000fe4000bf46270 */
[C---:B------:R-:W-:Y:S02]  /*7ba0*/  LEA R28, P6, R3.reuse, R228, 0x1 ;  /* 0x000000e4031c7211 */ /* 0x040fe400078c08ff */
[----:B------:R-:W-:Y:S01]  /*7bb0*/  LEA.HI.X R20, R2, R235, R20, 0x6, P0 ;  /* 0x000000eb02147211 */ /* 0x000fe200000f3414 */
[----:B------:R-:W-:Y:S01]  /*7bc0*/  @!PT LDS RZ, [RZ] ;  /* 0x00000000fffff984 */ /* 0x000fe20000000800 */
[----:B------:R-:W-:Y:S01]  /*7bd0*/  @!PT LDS RZ, [RZ] ;  /* 0x00000000fffff984 */ /* 0x000fe20000000800 */
[----:B------:R-:W-:Y:S01]  /*7be0*/  @!PT LDS RZ, [RZ] ;  /* 0x00000000fffff984 */ /* 0x000fe20000000800 */
[----:B------:R-:W-:Y:S01]  /*7bf0*/  @!P1 LDGSTS.E.BYPASS.LTC128B.128 [R233+0x10000], desc[UR24][R30.64] ;  /* 0x100000001ee99fae */ /* 0x000fe2000b981a18 */
[C---:B------:R-:W-:Y:S02]  /*7c00*/  IADD3 R21, P5, PT, R3.reuse, R236, RZ ;  /* 0x000000ec03157210 */ /* 0x040fe40007fbe0ff */
[----:B------:R-:W-:Y:S02]  /*7c10*/  LEA.HI.X R29, R3, R225, R20, 0x1, P6 ;  /* 0x000000e1031d7211 */ /* 0x000fe400030f0c14 */
[----:B------:R-:W-:Y:S01]  /*7c20*/  @P1 STS.128 [R233+0x10000], RZ ;  /* 0x010000ffe9001388 */ /* 0x000fe20000000c00 */
[----:B------:R-:W-:Y:S01]  /*7c30*/  ISETP.GE.AND P1, PT, R237, UR8, PT ;  /* 0x00000008ed007c0c */ /* 0x000fe2000bf26270 */
[----:B------:R-:W-:Y:S01]  /*7c40*/  IMAD.X R22, R20, 0x1, R235, P5 ;  /* 0x0000000114167824 */ /* 0x000fe200028e06eb */
[C---:B------:R-:W-:Y:S02]  /*7c50*/  LEA R26, P5, R21.reuse, R228, 0x1 ;  /* 0x000000e4151a7211 */ /* 0x040fe400078a08ff */
[----:B------:R-:W-:Y:S01]  /*7c60*/  @!PT LDS RZ, [RZ] ;  /* 0x00000000fffff984 */ /* 0x000fe20000000800 */
[----:B------:R-:W-:Y:S01]  /*7c70*/  @!PT LDS RZ, [RZ] ;  /* 0x00000000fffff984 */ /* 0x000fe20000000800 */
[----:B------:R-:W-:Y:S01]  /*7c80*/  @!PT LDS RZ, [RZ] ;  /* 0x00000000fffff984 */ /* 0x000fe20000000800 */
[----:B------:R-:W-:Y:S01]  /*7c90*/  @!P4 LDGSTS.E.BYPASS.LTC128B.128 [R233+0x12000], desc[UR24][R30.64+0x80] ;  /* 0x120000801ee9cfae */ /* 0x000fe2000b981a18 */
[C---:B------:R-:W-:Y:S02]  /*7ca0*/  LEA R23, P0, R226.reuse, R3, 0x5 ;  /* 0x00000003e2177211 */ /* 0x040fe400078028ff */
[-C--:B------:R-:W-:Y:S02]  /*7cb0*/  LEA.HI.X R27, R21, R225.reuse, R22, 0x1, P5 ;  /* 0x000000e1151b7211 */ /* 0x080fe400028f0c16 */
[----:B------:R-:W-:Y:S01]  /*7cc0*/  @P4 STS.128 [R233+0x12000], RZ ;  /* 0x012000ffe9004388 */ /* 0x000fe20000000c00 */
[----:B------:R-:W-:Y:S02]  /*7cd0*/  LEA.HI.X R24, R226, R20, R227, 0x5, P0 ;  /* 0x00000014e2187211 */ /* 0x000fe400000f2ce3 */
[C---:B------:R-:W-:Y:S02]  /*7ce0*/  LEA R2, P0, R23.reuse, R228, 0x1 ;  /* 0x000000e417027211 */ /* 0x040fe400078008ff */
[----:B------:R-:W-:Y:S01]  /*7cf0*/  @!PT LDS RZ, [RZ] ;  /* 0x00000000fffff984 */ /* 0x000fe20000000800 */
[----:B------:R-:W-:Y:S01]  /*7d00*/  @!PT LDS RZ, [RZ] ;  /* 0x00000000fffff984 */ /* 0x000fe20000000800 */
[----:B------:R-:W-:Y:S01]  /*7d10*/  @!PT LDS RZ, [RZ] ;  /* 0x00000000fffff984 */ /* 0x000fe20000000800 */
[----:B------:R-:W-:Y:S01]  /*7d20*/  @!P3 LDGSTS.E.BYPASS.LTC128B.128 [R233+0x14000], desc[UR24][R30.64+0x100] ;  /* 0x140001001ee9bfae */ /* 0x000fe2000b981a18 */
[----:B------:R-:W-:Y:S02]  /*7d30*/  LOP3.LUT R221, R232, 0x7c00, RZ, 0xc0, !PT ;  /* 0x00007c00e8dd7812 */ /* 0x000fe400078ec0ff */
[----:B------:R-:W-:Y:S02]  /*7d40*/  LEA.HI.X R3, R23, R225, R24, 0x1, P0 ;  /* 0x000000e117037211 */ /* 0x000fe400000f0c18 */
[----:B------:R-:W-:Y:S01]  /*7d50*/  @P3 STS.128 [R233+0x14000], RZ ;  /* 0x014000ffe9003388 */ /* 0x000fe20000000c00 */
[----:B------:R-:W-:Y:S02]  /*7d60*/  SHF.R.U32.HI R220, RZ, 0x1, R212 ;  /* 0x00000001ffdc7819 */ /* 0x000fe400000116d4 */
[----:B------:R-:W-:Y:S02]  /*7d70*/  LOP3.LUT R166, R221, 0x200, R216, 0xf8, !PT ;  /* 0x00000200dda67812 */ /* 0x000fe400078ef8d8 */
[----:B------:R-:W-:Y:S01]  /*7d80*/  @!PT LDS RZ, [RZ] ;  /* 0x00000000fffff984 */ /* 0x000fe20000000800 */
[----:B------:R-:W-:Y:S01]  /*7d90*/  @!PT LDS RZ, [RZ] ;  /* 0x00000000fffff984 */ /* 0x000fe20000000800 */
[----:B------:R-:W-:Y:S01]  /*7da0*/  @!PT LDS RZ, [RZ] ;  /* 0x00000000fffff984 */ /* 0x000fe20000000800 */
[----:B------:R-:W-:Y:S01]  /*7db0*/  @!P2 LDGSTS.E.BYPASS.LTC128B.128 [R233+0x16000], desc[UR24][R30.64+0x180] ;  /* 0x160001801ee9afae */ /* 0x000fe2000b981a18 */
[----:B------:R-:W-:Y:S02]  /*7dc0*/  LOP3.LUT R164, R220, 0x8, RZ, 0xc0, !PT ;  /* 0x00000008dca47812 */ /* 0x000fe400078ec0ff */
[----:B------:R-:W-:Y:S02]  /*7dd0*/  LOP3.LUT P0, RZ, R212, 0x4, RZ, 0xc0, !PT ;  /* 0x00000004d4ff7812 */ /* 0x000fe4000780c0ff */
[----:B------:R-:W-:Y:S01]  /*7de0*/  @P2 STS.128 [R233+0x16000], RZ ;  /* 0x016000ffe9002388 */ /* 0x000fe20000000c00 */
[----:B------:R-:W-:Y:S04]  /*7df0*/  LOP3.LUT R164, R166, R215, R164, 0xf6, !PT ;  /* 0x000000d7a6a47212 */ /* 0x000fe800078ef6a4 */
[----:B------:R-:W-:Y:S01]  /*7e00*/  @!PT LDS RZ, [RZ] ;  /* 0x00000000fffff984 */ /* 0x000fe20000000800 */
[----:B------:R-:W-:Y:S01]  /*7e10*/  @!PT LDS RZ, [RZ] ;  /* 0x00000000fffff984 */ /* 0x000fe20000000800 */
[----:B------:R-:W-:Y:S01]  /*7e20*/  @!PT LDS RZ, [RZ] ;  /* 0x00000000fffff984 */ /* 0x000fe20000000800 */
[----:B------:R-:W-:Y:S01]  /*7e30*/  @!P1 LDGSTS.E.BYPASS.LTC128B.128 [R233+0x10800], desc[UR24][R28.64] ;  /* 0x108000001ce99fae */ /* 0x000fe2000b981a18 */
[----:B------:R-:W-:Y:S01]  /*7e40*/  LEA R224, R164, UR6, 0x1 ;  /* 0x00000006a4e07c11 */ /* 0x000fe2000f8e08ff */
[----:B------:R-:W-:Y:S03]  /*7e50*/  VIADD R164, R214, UR6 ;  /* 0x00000006d6a47c36 */ /* 0x000fe60008000000 */
[----:B------:R-:W-:Y:S01]  /*7e60*/  @P1 STS.128 [R233+0x10800], RZ ;  /* 0x010800ffe9001388 */ /* 0x000fe20000000c00 */
[--C-:B------:R-:W-:Y:S04]  /*7e70*/  IMAD.IADD R223, R213, 0x1, R224.reuse ;  /* 0x00000001d5df7824 */ /* 0x100fe800078e02e0 */
[----:B------:R-:W-:Y:S01]  /*7e80*/  @!PT LDS RZ, [RZ] ;  /* 0x00000000fffff984 */ /* 0x000fe20000000800 */
[----:B------:R-:W-:Y:S01]  /*7e90*/  @!PT LDS RZ, [RZ] ;  /* 0x00000000fffff984 */ /* 0x000fe20000000800 */
[----:B------:R-:W-:Y:S01]  /*7ea0*/  @!PT LDS RZ, [RZ] ;  /* 0x00000000fffff984 */ /* 0x000fe20000000800 */
[----:B------:R-:W-:Y:S01]  /*7eb0*/  @!P4 LDGSTS.E.BYPASS.LTC128B.128 [R233+0x12800], desc[UR24][R28.64+0x80] ;  /* 0x128000801ce9cfae */ /* 0x000fe2000b981a18 */
[C---:B------:R-:W-:Y:S04]  /*7ec0*/  IMAD.IADD R222, R164.reuse, 0x1, R213 ;  /* 0x00000001a4de7824 */ /* 0x040fe800078e02d5 */
[----:B------:R-:W-:Y:S05]  /*7ed0*/  @P4 STS.128 [R233+0x12800], RZ ;  /* 0x012800ffe9004388 */ /* 0x000fea0000000c00 */
[----:B------:R-:W-:Y:S01]  /*7ee0*/  @!PT LDS RZ, [RZ] ;  /* 0x00000000fffff984 */ /* 0x000fe20000000800 */
[----:B------:R-:W-:Y:S01]  /*7ef0*/  @!PT LDS RZ, [RZ] ;  /* 0x00000000fffff984 */ /* 0x000fe20000000800 */
[----:B------:R-:W-:Y:S01]  /*7f00*/  @!PT LDS RZ, [RZ] ;  /* 0x00000000fffff984 */ /* 0x000fe20000000800 */
[----:B------:R-:W-:Y:S05]  /*7f10*/  @!P3 LDGSTS.E.BYPASS.LTC128B.128 [R233+0x14800], desc[UR24][R28.64+0x100] ;  /* 0x148001001ce9bfae */ /* 0x000fea000b981a18 */
        /* <DEDUP_REMOVED lines=44> */
[----:B------:R2:W-:Y:S05]  /*81e0*/  @!P2 LDGSTS.E.BYPASS.LTC128B.128 [R233+0x17800], desc[UR24][R2.64+0x180] ;  /* 0x1780018002e9afae */ /* 0x0005ea000b981a18 */
[----:B------:R-:W-:Y:S05]  /*81f0*/  @P2 STS.128 [R233+0x17800], RZ ;  /* 0x017800ffe9002388 */ /* 0x000fea0000000c00 */
[----:B------:R-:W-:Y:S05]  /*8200*/  LDSM.16.M88.4 R168, [R224] ;  /* 0x00000000e0a8783b */ /* 0x000fea0000000200 */
[----:B------:R-:W3:Y:S05]  /*8210*/  LDSM.16.M88.4 R172, [R214+UR6+0x8000] ;  /* 0x00800006d6ac783b */ /* 0x000eea0008000200 */
[----:B------:R-:W4:Y:S05]  /*8220*/  LDSM.16.M88.4 R176, [R214+UR6+0x8800] ;  /* 0x00880006d6b0783b */ /* 0x000f2a0008000200 */
[----:B------:R-:W5:Y:S05]  /*8230*/  LDSM.16.M88.4 R180, [R214+UR6+0x9000] ;  /* 0x00900006d6b4783b */ /* 0x000f6a0008000200 */
[----:B------:R-:W0:Y:S05]  /*8240*/  LDGDEPBAR ;  /* 0x00000000000079af */ /* 0x000e2a0000000000 */
[----:B------:R-:W1:Y:S05]  /*8250*/  LDSM.16.M88.4 R184, [R214+UR6+0x9800] ;  /* 0x00980006d6b8783b */ /* 0x000e6a0008000200 */
[----:B------:R-:W-:Y:S05]  /*8260*/  LDSM.16.M88.4 R188, [R223] ;  /* 0x00000000dfbc783b */ /* 0x000fea0000000200 */
[----:B------:R-:W-:Y:S05]  /*8270*/  LDSM.16.M88.4 R192, [R222+0x8800] ;  /* 0x00880000dec0783b */ /* 0x000fea0000000200 */
[----:B------:R-:W-:Y:S01]  /*8280*/  LDSM.16.M88.4 R196, [R222+0x9800] ;  /* 0x00980000dec4783b */ /* 0x000fe20000000200 */
[C---:B---3--:R-:W-:Y:S08]  /*8290*/  HMMA.16816.F32 R4, R168.reuse, R172, RZ ;  /* 0x000000aca804723c */ /* 0x048ff000000018ff */
[C---:B------:R-:W-:Y:S01]  /*82a0*/  HMMA.16816.F32 R8, R168.reuse, R174, RZ ;  /* 0x000000aea808723c */ /* 0x040fe200000018ff */
[----:B------:R-:W3:Y:S07]  /*82b0*/  LDSM.16.M88.4 R172, [R222+0x8000] ;  /* 0x00800000deac783b */ /* 0x000eee0000000200 */
[C---:B----4-:R-:W-:Y:S01]  /*82c0*/  HMMA.16816.F32 R12, R168.reuse, R176, RZ ;  /* 0x000000b0a80c723c */ /* 0x050fe200000018ff */
[----:B------:R-:W-:Y:S05]  /*82d0*/  SEL R177, R217, 0xffffffc0, !P0 ;  /* 0xffffffc0d9b17807 */ /* 0x000fea0004000000 */
[----:B------:R-:W-:Y:S02]  /*82e0*/  IMAD.IADD R166, R177, 0x1, R224 ;  /* 0x00000001b1a67824 */ /* 0x000fe400078e02e0 */
[C---:B------:R-:W-:Y:S01]  /*82f0*/  HMMA.16816.F32 R16, R168.reuse, R178, RZ ;  /* 0x000000b2a810723c */ /* 0x040fe200000018ff */
[----:B------:R-:W-:Y:S02]  /*8300*/  IMAD.IADD R164, R164, 0x1, R177 ;  /* 0x00000001a4a47824 */ /* 0x000fe400078e02b1 */
[----:B------:R-:W4:Y:S01]  /*8310*/  LDSM.16.M88.4 R176, [R222+0x9000] ;  /* 0x00900000deb0783b */ /* 0x000f220000000200 */
[C---:B--2---:R-:W-:Y:S02]  /*8320*/  IMAD.IADD R3, R213.reuse, 0x1, R166 ;  /* 0x00000001d5037824 */ /* 0x044fe400078e02a6 */
[----:B------:R-:W-:Y:S02]  /*8330*/  IMAD.IADD R2, R213, 0x1, R164 ;  /* 0x00000001d5027824 */ /* 0x000fe400078e02a4 */
[C---:B-----5:R-:W-:Y:S01]  /*8340*/  HMMA.16816.F32 R20, R168.reuse, R180, RZ ;  /* 0x000000b4a814723c */ /* 0x060fe200000018ff */
[----:B------:R-:W-:Y:S05]  /*8350*/  LDSM.16.M88.4 R200, [R166] ;  /* 0x00000000a6c8783b */ /* 0x000fea0000000200 */
[----:B------:R-:W2:Y:S02]  /*8360*/  LDSM.16.M88.4 R204, [R164+0x8000] ;  /* 0x00800000a4cc783b */ /* 0x000ea40000000200 */
[C---:B------:R-:W-:Y:S03]  /*8370*/  HMMA.16816.F32 R24, R168.reuse, R182, RZ ;  /* 0x000000b6a818723c */ /* 0x040fe600000018ff */
[----:B------:R-:W5:Y:S05]  /*8380*/  LDSM.16.M88.4 R180, [R164+0x8800] ;  /* 0x00880000a4b4783b */ /* 0x000f6a0000000200 */
[C---:B-1----:R-:W-:Y:S01]  /*8390*/  HMMA.16816.F32 R28, R168.reuse, R184, RZ ;  /* 0x000000b8a81c723c */ /* 0x042fe200000018ff */
[----:B------:R-:W-:Y:S07]  /*83a0*/  LDSM.16.M88.4 R208, [R2+0x8000] ;  /* 0x0080000002d0783b */ /* 0x000fee0000000200 */
[----:B------:R-:W-:Y:S01]  /*83b0*/  HMMA.16816.F32 R32, R168, R186, RZ ;  /* 0x000000baa820723c */ /* 0x000fe200000018ff */
[----:B------:R-:W1:Y:S05]  /*83c0*/  LDSM.16.M88.4 R168, [R164+0x9000] ;  /* 0x00900000a4a8783b */ /* 0x000e6a0000000200 */
[----:B------:R-:W-:Y:S02]  /*83d0*/  LDSM.16.M88.4 R184, [R3] ;  /* 0x0000000003b8783b */ /* 0x000fe40000000200 */
[C---:B---3--:R-:W-:Y:S08]  /*83e0*/  HMMA.16816.F32 R4, R188.reuse, R172, R4 ;  /* 0x000000acbc04723c */ /* 0x048ff00000001804 */
[C---:B------:R-:W-:Y:S01]  /*83f0*/  HMMA.16816.F32 R8, R188.reuse, R174, R8 ;  /* 0x000000aebc08723c */ /* 0x040fe20000001808 */
[----:B------:R-:W3:Y:S07]  /*8400*/  LDSM.16.M88.4 R172, [R164+0x9800] ;  /* 0x00980000a4ac783b */ /* 0x000eee0000000200 */
[C---:B------:R-:W-:Y:S08]  /*8410*/  HMMA.16816.F32 R12, R188.reuse, R192, R12 ;  /* 0x000000c0bc0c723c */ /* 0x040ff0000000180c */
[C---:B------:R-:W-:Y:S01]  /*8420*/  HMMA.16816.F32 R16, R188.reuse, R194, R16 ;  /* 0x000000c2bc10723c */ /* 0x040fe20000001810 */
[----:B------:R-:W3:Y:S07]  /*8430*/  LDSM.16.M88.4 R192, [R2+0x8800] ;  /* 0x0088000002c0783b */ /* 0x000eee0000000200 */
[C---:B----4-:R-:W-:Y:S08]  /*8440*/  HMMA.16816.F32 R20, R188.reuse, R176, R20 ;  /* 0x000000b0bc14723c */ /* 0x050ff00000001814 */
[C---:B------:R-:W-:Y:S01]  /*8450*/  HMMA.16816.F32 R24, R188.reuse, R178, R24 ;  /* 0x000000b2bc18723c */ /* 0x040fe20000001818 */
[----:B------:R-:W4:Y:S07]  /*8460*/  LDSM.16.M88.4 R176, [R2+0x9000] ;  /* 0x0090000002b0783b */ /* 0x000f2e0000000200 */
[C---:B------:R-:W-:Y:S08]  /*8470*/  HMMA.16816.F32 R28, R188.reuse, R196, R28 ;  /* 0x000000c4bc1c723c */ /* 0x040ff0000000181c */
[----:B------:R-:W-:Y:S01]  /*8480*/  HMMA.16816.F32 R32, R188, R198, R32 ;  /* 0x000000c6bc20723c */ /* 0x000fe20000001820 */
[----:B------:R-:W4:Y:S05]  /*8490*/  LDSM.16.M88.4 R188, [R2+0x9800] ;  /* 0x0098000002bc783b */ /* 0x000f2a0000000200 */
[----:B------:R-:W-:Y:S02]  /*84a0*/  LDSM.16.M88.4 R196, [R223+0x2000] ;  /* 0x00200000dfc4783b */ /* 0x000fe40000000200 */
[C---:B--2---:R-:W-:Y:S08]  /*84b0*/  HMMA.16816.F32 R4, R200.reuse, R204, R4 ;  /* 0x000000ccc804723c */ /* 0x044ff00000001804 */
[C---:B------:R-:W-:Y:S01]  /*84c0*/  HMMA.16816.F32 R8, R200.reuse, R206, R8 ;  /* 0x000000cec808723c */ /* 0x040fe20000001808 */
[----:B------:R-:W-:Y:S07]  /*84d0*/  LDSM.16.M88.4 R204, [R2+0xa000] ;  /* 0x00a0000002cc783b */ /* 0x000fee0000000200 */
[C---:B-----5:R-:W-:Y:S08]  /*84e0*/  HMMA.16816.F32 R12, R200.reuse, R180, R12 ;  /* 0x000000b4c80c723c */ /* 0x060ff0000000180c */
[C---:B------:R-:W-:Y:S01]  /*84f0*/  HMMA.16816.F32 R16, R200.reuse, R182, R16 ;  /* 0x000000b6c810723c */ /* 0x040fe20000001810 */
[----:B------:R-:W-:Y:S07]  /*8500*/  LDSM.16.M88.4 R180, [R214+UR6+0xa800] ;  /* 0x00a80006d6b4783b */ /* 0x000fee0008000200 */
[C---:B-1----:R-:W-:Y:S08]  /*8510*/  HMMA.16816.F32 R20, R200.reuse, R168, R20 ;  /* 0x000000a8c814723c */ /* 0x042ff00000001814 */
[C---:B------:R-:W-:Y:S01]  /*8520*/  HMMA.16816.F32 R24, R200.reuse, R170, R24 ;  /* 0x000000aac818723c */ /* 0x040fe20000001818 */
[----:B------:R-:W-:Y:S07]  /*8530*/  LDSM.16.M88.4 R168, [R224+0x2000] ;  /* 0x00200000e0a8783b */ /* 0x000fee0000000200 */
[C---:B---3--:R-:W-:Y:S08]  /*8540*/  HMMA.16816.F32 R28, R200.reuse, R172, R28 ;  /* 0x000000acc81c723c */ /* 0x048ff0000000181c */
[----:B------:R-:W-:Y:S01]  /*8550*/  HMMA.16816.F32 R32, R200, R174, R32 ;  /* 0x000000aec820723c */ /* 0x000fe20000001820 */
[----:B------:R-:W1:Y:S05]  /*8560*/  LDSM.16.M88.4 R172, [R214+UR6+0xa000] ;  /* 0x00a00006d6ac783b */ /* 0x000e6a0008000200 */
[----:B------:R-:W-:Y:S02]  /*8570*/  LDSM.16.M88.4 R200, [R222+0xa000] ;  /* 0x00a00000dec8783b */ /* 0x000fe40000000200 */
[C---:B------:R-:W-:Y:S08]  /*8580*/  HMMA.16816.F32 R4, R184.reuse, R208, R4 ;  /* 0x000000d0b804723c */ /* 0x040ff00000001804 */
[C---:B------:R-:W-:Y:S08]  /*8590*/  HMMA.16816.F32 R8, R184.reuse, R210, R8 ;  /* 0x000000d2b808723c */ /* 0x040ff00000001808 */
[C---:B------:R-:W-:Y:S08]  /*85a0*/  HMMA.16816.F32 R12, R184.reuse, R192, R12 ;  /* 0x000000c0b80c723c */ /* 0x040ff0000000180c */
[C---:B------:R-:W-:Y:S01]  /*85b0*/  HMMA.16816.F32 R16, R184.reuse, R194, R16 ;  /* 0x000000c2b810723c */ /* 0x040fe20000001810 */
[----:B------:R-:W2:Y:S07]  /*85c0*/  LDSM.16.M88.4 R192, [R214+UR6+0xb000] ;  /* 0x00b00006d6c0783b */ /* 0x000eae0008000200 */
[C---:B----4-:R-:W-:Y:S08]  /*85d0*/  HMMA.16816.F32 R20, R184.reuse, R176, R20 ;  /* 0x000000b0b814723c */ /* 0x050ff00000001814 */
[C---:B------:R-:W-:Y:S01]  /*85e0*/  HMMA.16816.F32 R24, R184.reuse, R178, R24 ;  /* 0x000000b2b818723c */ /* 0x040fe20000001818 */
[----:B------:R-:W3:Y:S07]  /*85f0*/  LDSM.16.M88.4 R176, [R214+UR6+0xb800] ;  /* 0x00b80006d6b0783b */ /* 0x000eee0008000200 */
[C---:B------:R-:W-:Y:S08]  /*8600*/  HMMA.16816.F32 R28, R184.reuse, R188, R28 ;  /* 0x000000bcb81c723c */ /* 0x040ff0000000181c */
[----:B------:R-:W-:Y:S01]  /*8610*/  HMMA.16816.F32 R32, R184, R190, R32 ;  /* 0x000000beb820723c */ /* 0x000fe20000001820 */
[----:B------:R-:W4:Y:S05]  /*8620*/  LDSM.16.M88.4 R184, [R222+0xa800] ;  /* 0x00a80000deb8783b */ /* 0x000f2a0000000200 */
[----:B------:R-:W-:Y:S02]  /*8630*/  LDSM.16.M88.4 R188, [R164+0xa800] ;  /* 0x00a80000a4bc783b */ /* 0x000fe40000000200 */
[C---:B-1----:R-:W-:Y:S08]  /*8640*/  HMMA.16816.F32 R4, R168.reuse, R172, R4 ;  /* 0x000000aca804723c */ /* 0x042ff00000001804 */
[C---:B------:R-:W-:Y:S01]  /*8650*/  HMMA.16816.F32 R8, R168.reuse, R174, R8 ;  /* 0x000000aea808723c */ /* 0x040fe20000001808 */
[----:B------:R-:W1:Y:S07]  /*8660*/  LDSM.16.M88.4 R172, [R222+0xb000] ;  /* 0x00b00000deac783b */ /* 0x000e6e0000000200 */
[C---:B------:R-:W-:Y:S08]  /*8670*/  HMMA.16816.F32 R12, R168.reuse, R180, R12 ;  /* 0x000000b4a80c723c */ /* 0x040ff0000000180c */
[C---:B------:R-:W-:Y:S01]  /*8680*/  HMMA.16816.F32 R16, R168.reuse, R182, R16 ;  /* 0x000000b6a810723c */ /* 0x040fe20000001810 */
[----:B------:R-:W-:Y:S07]  /*8690*/  LDSM.16.M88.4 R180, [R164+0xa000] ;  /* 0x00a00000a4b4783b */ /* 0x000fee0000000200 */
[C---:B--2---:R-:W-:Y:S08]  /*86a0*/  HMMA.16816.F32 R20, R168.reuse, R192, R20 ;  /* 0x000000c0a814723c */ /* 0x044ff00000001814 */
[C---:B------:R-:W-:Y:S01]  /*86b0*/  HMMA.16816.F32 R24, R168.reuse, R194, R24 ;  /* 0x000000c2a818723c */ /* 0x040fe20000001818 */
[----:B------:R-:W-:Y:S07]  /*86c0*/  LDSM.16.M88.4 R192, [R164+0xb000] ;  /* 0x00b00000a4c0783b */ /* 0x000fee0000000200 */
[C---:B---3--:R-:W-:Y:S08]  /*86d0*/  HMMA.16816.F32 R28, R168.reuse, R176, R28 ;  /* 0x000000b0a81c723c */ /* 0x048ff0000000181c */
[----:B------:R-:W-:Y:S01]  /*86e0*/  HMMA.16816.F32 R32, R168, R178, R32 ;  /* 0x000000b2a820723c */ /* 0x000fe20000001820 */
[----:B------:R-:W2:Y:S05]  /*86f0*/  LDSM.16.M88.4 R168, [R222+0xb800] ;  /* 0x00b80000dea8783b */ /* 0x000eaa0000000200 */
[----:B------:R-:W3:Y:S02]  /*8700*/  LDSM.16.M88.4 R176, [R166+0x2000] ;  /* 0x00200000a6b0783b */ /* 0x000ee40000000200 */
[C---:B------:R-:W-:Y:S08]  /*8710*/  HMMA.16816.F32 R4, R196.reuse, R200, R4 ;  /* 0x000000c8c404723c */ /* 0x040ff00000001804 */
[C---:B------:R-:W-:Y:S01]  /*8720*/  HMMA.16816.F32 R8, R196.reuse, R202, R8 ;  /* 0x000000cac408723c */ /* 0x040fe20000001808 */
[----:B------:R-:W-:Y:S07]  /*8730*/  LDSM.16.M88.4 R200, [R3+0x2000] ;  /* 0x0020000003c8783b */ /* 0x000fee0000000200 */
[C---:B----4-:R-:W-:Y:S08]  /*8740*/  HMMA.16816.F32 R12, R196.reuse, R184, R12 ;  /* 0x000000b8c40c723c */ /* 0x050ff0000000180c */
[C---:B------:R-:W-:Y:S01]  /*8750*/  HMMA.16816.F32 R16, R196.reuse, R186, R16 ;  /* 0x000000bac410723c */ /* 0x040fe20000001810 */
[----:B------:R-:W4:Y:S07]  /*8760*/  LDSM.16.M88.4 R184, [R164+0xb800] ;  /* 0x00b80000a4b8783b */ /* 0x000f2e0000000200 */
[C---:B-1----:R-:W-:Y:S08]  /*8770*/  HMMA.16816.F32 R20, R196.reuse, R172, R20 ;  /* 0x000000acc414723c */ /* 0x042ff00000001814 */
[C---:B------:R-:W-:Y:S01]  /*8780*/  HMMA.16816.F32 R24, R196.reuse, R174, R24 ;  /* 0x000000aec418723c */ /* 0x040fe20000001818 */
[----:B------:R-:W1:Y:S07]  /*8790*/  LDSM.16.M88.4 R172, [R2+0xa800] ;  /* 0x00a8000002ac783b */ /* 0x000e6e0000000200 */
[C---:B--2---:R-:W-:Y:S08]  /*87a0*/  HMMA.16816.F32 R28, R196.reuse, R168, R28 ;  /* 0x000000a8c41c723c */ /* 0x044ff0000000181c */
[----:B------:R-:W-:Y:S01]  /*87b0*/  HMMA.16816.F32 R32, R196, R170, R32 ;  /* 0x000000aac420723c */ /* 0x000fe20000001820 */
[----:B------:R-:W2:Y:S05]  /*87c0*/  LDSM.16.M88.4 R168, [R2+0xb000] ;  /* 0x00b0000002a8783b */ /* 0x000eaa0000000200 */
[----:B------:R-:W5:Y:S02]  /*87d0*/  LDSM.16.M88.4 R196, [R2+0xb800] ;  /* 0x00b8000002c4783b */ /* 0x000f640000000200 */
[C---:B---3--:R-:W-:Y:S08]  /*87e0*/  HMMA.16816.F32 R4, R176.reuse, R180, R4 ;  /* 0x000000b4b004723c */ /* 0x048ff00000001804 */
[C---:B------:R-:W-:Y:S01]  /*87f0*/  HMMA.16816.F32 R8, R176.reuse, R182, R8 ;  /* 0x000000b6b008723c */ /* 0x040fe20000001808 */
[----:B------:R-:W-:Y:S07]  /*8800*/  LDSM.16.M88.4 R180, [R224+0x4000] ;  /* 0x00400000e0b4783b */ /* 0x000fee0000000200 */
[C---:B------:R-:W-:Y:S08]  /*8810*/  HMMA.16816.F32 R12, R176.reuse, R188, R12 ;  /* 0x000000bcb00c723c */ /* 0x040ff0000000180c */
[C---:B------:R-:W-:Y:S01]  /*8820*/  HMMA.16816.F32 R16, R176.reuse, R190, R16 ;  /* 0x000000beb010723c */ /* 0x040fe20000001810 */
[----:B------:R-:W3:Y:S07]  /*8830*/  LDSM.16.M88.4 R188, [R214+UR6+0xc000] ;  /* 0x00c00006d6bc783b */ /* 0x000eee0008000200 */
[C---:B------:R-:W-:Y:S08]  /*8840*/  HMMA.16816.F32 R20, R176.reuse, R192, R20 ;  /* 0x000000c0b014723c */ /* 0x040ff00000001814 */
[C---:B------:R-:W-:Y:S01]  /*8850*/  HMMA.16816.F32 R24, R176.reuse, R194, R24 ;  /* 0x000000c2b018723c */ /* 0x040fe20000001818 */
[----:B------:R-:W-:Y:S07]  /*8860*/  LDSM.16.M88.4 R192, [R222+0xc000] ;  /* 0x00c00000dec0783b */ /* 0x000fee0000000200 */
[C---:B----4-:R-:W-:Y:S08]  /*8870*/  HMMA.16816.F32 R28, R176.reuse, R184, R28 ;  /* 0x000000b8b01c723c */ /* 0x050ff0000000181c */
[----:B------:R-:W-:Y:S01]  /*8880*/  HMMA.16816.F32 R32, R176, R186, R32 ;  /* 0x000000bab020723c */ /* 0x000fe20000001820 */
[----:B------:R-:W4:Y:S05]  /*8890*/  LDSM.16.M88.4 R176, [R214+UR6+0xc800] ;  /* 0x00c80006d6b0783b */ /* 0x000f2a0008000200 */
[----:B------:R-:W4:Y:S02]  /*88a0*/  LDSM.16.M88.4 R184, [R214+UR6+0xd000] ;  /* 0x00d00006d6b8783b */ /* 0x000f240008000200 */
[C---:B------:R-:W-:Y:S08]  /*88b0*/  HMMA.16816.F32 R4, R200.reuse, R204, R4 ;  /* 0x000000ccc804723c */ /* 0x040ff00000001804 */
[C---:B------:R-:W-:Y:S01]  /*88c0*/  HMMA.16816.F32 R8, R200.reuse, R206, R8 ;  /* 0x000000cec808723c */ /* 0x040fe20000001808 */
[----:B------:R-:W-:Y:S07]  /*88d0*/  LDSM.16.M88.4 R204, [R164+0xc800] ;  /* 0x00c80000a4cc783b */ /* 0x000fee0000000200 */
[C---:B-1----:R-:W-:Y:S08]  /*88e0*/  HMMA.16816.F32 R12, R200.reuse, R172, R12 ;  /* 0x000000acc80c723c */ /* 0x042ff0000000180c */
[C---:B------:R-:W-:Y:S01]  /*88f0*/  HMMA.16816.F32 R16, R200.reuse, R174, R16 ;  /* 0x000000aec810723c */ /* 0x040fe20000001810 */
[----:B------:R-:W-:Y:S07]  /*8900*/  LDSM.16.M88.4 R172, [R223+0x4000] ;  /* 0x00400000dfac783b */ /* 0x000fee0000000200 */
[C---:B--2---:R-:W-:Y:S08]  /*8910*/  HMMA.16816.F32 R20, R200.reuse, R168, R20 ;  /* 0x000000a8c814723c */ /* 0x044ff00000001814 */
[C---:B------:R-:W-:Y:S01]  /*8920*/  HMMA.16816.F32 R24, R200.reuse, R170, R24 ;  /* 0x000000aac818723c */ /* 0x040fe20000001818 */
[----:B------:R-:W1:Y:S07]  /*8930*/  LDSM.16.M88.4 R168, [R214+UR6+0xd800] ;  /* 0x00d80006d6a8783b */ /* 0x000e6e0008000200 */
[C---:B-----5:R-:W-:Y:S08]  /*8940*/  HMMA.16816.F32 R28, R200.reuse, R196, R28 ;  /* 0x000000c4c81c723c */ /* 0x060ff0000000181c */
[----:B------:R-:W-:Y:S01]  /*8950*/  HMMA.16816.F32 R32, R200, R198, R32 ;  /* 0x000000c6c820723c */ /* 0x000fe20000001820 */
[----:B------:R-:W2:Y:S05]  /*8960*/  LDSM.16.M88.4 R196, [R222+0xc800] ;  /* 0x00c80000dec4783b */ /* 0x000eaa0000000200 */
[----:B------:R-:W5:Y:S02]  /*8970*/  LDSM.16.M88.4 R200, [R222+0xd000] ;  /* 0x00d00000dec8783b */ /* 0x000f640000000200 */
[C---:B---3--:R-:W-:Y:S08]  /*8980*/  HMMA.16816.F32 R4, R180.reuse, R188, R4 ;  /* 0x000000bcb404723c */ /* 0x048ff00000001804 */
[C---:B------:R-:W-:Y:S01]  /*8990*/  HMMA.16816.F32 R8, R180.reuse, R190, R8 ;  /* 0x000000beb408723c */ /* 0x040fe20000001808 */
[----:B------:R-:W-:Y:S07]  /*89a0*/  LDSM.16.M88.4 R188, [R164+0xc000] ;  /* 0x00c00000a4bc783b */ /* 0x000fee0000000200 */
[C---:B----4-:R-:W-:Y:S08]  /*89b0*/  HMMA.16816.F32 R12, R180.reuse, R176, R12 ;  /* 0x000000b0b40c723c */ /* 0x050ff0000000180c */
[C---:B------:R-:W-:Y:S01]  /*89c0*/  HMMA.16816.F32 R16, R180.reuse, R178, R16 ;  /* 0x000000b2b410723c */ /* 0x040fe20000001810 */
[----:B------:R-:W3:Y:S07]  /*89d0*/  LDSM.16.M88.4 R176, [R222+0xd800] ;  /* 0x00d80000deb0783b */ /* 0x000eee0000000200 */
[C---:B------:R-:W-:Y:S08]  /*89e0*/  HMMA.16816.F32 R20, R180.reuse, R184, R20 ;  /* 0x000000b8b414723c */ /* 0x040ff00000001814 */
[C---:B------:R-:W-:Y:S01]  /*89f0*/  HMMA.16816.F32 R24, R180.reuse, R186, R24 ;  /* 0x000000bab418723c */ /* 0x040fe20000001818 */
[----:B------:R-:W4:Y:S07]  /*8a00*/  LDSM.16.M88.4 R184, [R166+0x4000] ;  /* 0x00400000a6b8783b */ /* 0x000f2e0000000200 */
[C---:B-1----:R-:W-:Y:S08]  /*8a10*/  HMMA.16816.F32 R28, R180.reuse, R168, R28 ;  /* 0x000000a8b41c723c */ /* 0x042ff0000000181c */
[----:B------:R-:W-:Y:S01]  /*8a20*/  HMMA.16816.F32 R32, R180, R170, R32 ;  /* 0x000000aab420723c */ /* 0x000fe20000001820 */
[----:B------:R-:W1:Y:S05]  /*8a30*/  LDSM.16.M88.4 R168, [R164+0xd000] ;  /* 0x00d00000a4a8783b */ /* 0x000e6a0000000200 */
[----:B------:R-:W1:Y:S02]  /*8a40*/  LDSM.16.M88.4 R180, [R164+0xd800] ;  /* 0x00d80000a4b4783b */ /* 0x000e640000000200 */
[C---:B------:R-:W-:Y:S08]  /*8a50*/  HMMA.16816.F32 R4, R172.reuse, R192, R4 ;  /* 0x000000c0ac04723c */ /* 0x040ff00000001804 */
[C---:B------:R-:W-:Y:S01]  /*8a60*/  HMMA.16816.F32 R8, R172.reuse, R194, R8 ;  /* 0x000000c2ac08723c */ /* 0x040fe20000001808 */
[----:B------:R-:W-:Y:S07]  /*8a70*/  LDSM.16.M88.4 R192, [R3+0x4000] ;  /* 0x0040000003c0783b */ /* 0x000fee0000000200 */
[C---:B--2---:R-:W-:Y:S08]  /*8a80*/  HMMA.16816.F32 R12, R172.reuse, R196, R12 ;  /* 0x000000c4ac0c723c */ /* 0x044ff0000000180c */
[C---:B------:R-:W-:Y:S01]  /*8a90*/  HMMA.16816.F32 R16, R172.reuse, R198, R16 ;  /* 0x000000c6ac10723c */ /* 0x040fe20000001810 */
[----:B------:R-:W2:Y:S07]  /*8aa0*/  LDSM.16.M88.4 R196, [R2+0xc000] ;  /* 0x00c0000002c4783b */ /* 0x000eae0000000200 */
[C---:B-----5:R-:W-:Y:S08]  /*8ab0*/  HMMA.16816.F32 R20, R172.reuse, R200, R20 ;  /* 0x000000c8ac14723c */ /* 0x060ff00000001814 */
[C---:B------:R-:W-:Y:S01]  /*8ac0*/  HMMA.16816.F32 R24, R172.reuse, R202, R24 ;  /* 0x000000caac18723c */ /* 0x040fe20000001818 */
[----:B------:R-:W-:Y:S07]  /*8ad0*/  LDSM.16.M88.4 R200, [R164+0xf800] ;  /* 0x00f80000a4c8783b */ /* 0x000fee0000000200 */
[C---:B---3--:R-:W-:Y:S08]  /*8ae0*/  HMMA.16816.F32 R28, R172.reuse, R176, R28 ;  /* 0x000000b0ac1c723c */ /* 0x048ff0000000181c */
[----:B------:R-:W-:Y:S01]  /*8af0*/  HMMA.16816.F32 R32, R172, R178, R32 ;  /* 0x000000b2ac20723c */ /* 0x000fe20000001820 */
[----:B------:R-:W3:Y:S05]  /*8b00*/  LDSM.16.M88.4 R172, [R2+0xc800] ;  /* 0x00c8000002ac783b */ /* 0x000eea0000000200 */
[----:B------:R-:W5:Y:S02]  /*8b10*/  LDSM.16.M88.4 R176, [R2+0xd000] ;  /* 0x00d0000002b0783b */ /* 0x000f640000000200 */
[C---:B----4-:R-:W-:Y:S08]  /*8b20*/  HMMA.16816.F32 R4, R184.reuse, R188, R4 ;  /* 0x000000bcb804723c */ /* 0x050ff00000001804 */
[C---:B------:R-:W-:Y:S01]  /*8b30*/  HMMA.16816.F32 R8, R184.reuse, R190, R8 ;  /* 0x000000beb808723c */ /* 0x040fe20000001808 */
[----:B------:R-:W4:Y:S07]  /*8b40*/  LDSM.16.M88.4 R188, [R2+0xd800] ;  /* 0x00d8000002bc783b */ /* 0x000f2e0000000200 */
[C---:B------:R-:W-:Y:S08]  /*8b50*/  HMMA.16816.F32 R12, R184.reuse, R204, R12 ;  /* 0x000000ccb80c723c */ /* 0x040ff0000000180c */
[C---:B------:R-:W-:Y:S08]  /*8b60*/  HMMA.16816.F32 R16, R184.reuse, R206, R16 ;  /* 0x000000ceb810723c */ /* 0x040ff00000001810 */
[C---:B-1----:R-:W-:Y:S08]  /*8b70*/  HMMA.16816.F32 R20, R184.reuse, R168, R20 ;  /* 0x000000a8b814723c */ /* 0x042ff00000001814 */
[C---:B------:R-:W-:Y:S01]  /*8b80*/  HMMA.16816.F32 R24, R184.reuse, R170, R24 ;  /* 0x000000aab818723c */ /* 0x040fe20000001818 */
[----:B------:R-:W-:Y:S07]  /*8b90*/  LDSM.16.M88.4 R168, [R224+0x6000] ;  /* 0x00600000e0a8783b */ /* 0x000fee0000000200 */
[C---:B------:R-:W-:Y:S08]  /*8ba0*/  HMMA.16816.F32 R28, R184.reuse, R180, R28 ;  /* 0x000000b4b81c723c */ /* 0x040ff0000000181c */
[----:B------:R-:W-:Y:S01]  /*8bb0*/  HMMA.16816.F32 R32, R184, R182, R32 ;  /* 0x000000b6b820723c */ /* 0x000fe20000001820 */
[----:B------:R-:W1:Y:S05]  /*8bc0*/  LDSM.16.M88.4 R180, [R214+UR6+0xe000] ;  /* 0x00e00006d6b4783b */ /* 0x000e6a0008000200 */
[----:B------:R-:W-:Y:S02]  /*8bd0*/  LDSM.16.M88.4 R184, [R214+UR6+0xf800] ;  /* 0x00f80006d6b8783b */ /* 0x000fe40008000200 */
[C---:B--2---:R-:W-:Y:S08]  /*8be0*/  HMMA.16816.F32 R4, R192.reuse, R196, R4 ;  /* 0x000000c4c004723c */ /* 0x044ff00000001804 */
[C---:B------:R-:W-:Y:S01]  /*8bf0*/  HMMA.16816.F32 R8, R192.reuse, R198, R8 ;  /* 0x000000c6c008723c */ /* 0x040fe20000001808 */
[----:B------:R-:W-:Y:S07]  /*8c00*/  LDSM.16.M88.4 R196, [R164+0xf000] ;  /* 0x00f00000a4c4783b */ /* 0x000fee0000000200 */
[C---:B---3--:R-:W-:Y:S08]  /*8c10*/  HMMA.16816.F32 R12, R192.reuse, R172, R12 ;  /* 0x000000acc00c723c */ /* 0x048ff0000000180c */
[C---:B------:R-:W-:Y:S01]  /*8c20*/  HMMA.16816.F32 R16, R192.reuse, R174, R16 ;  /* 0x000000aec010723c */ /* 0x040fe20000001810 */
[----:B------:R-:W2:Y:S07]  /*8c30*/  LDSM.16.M88.4 R172, [R214+UR6+0xe800] ;  /* 0x00e80006d6ac783b */ /* 0x000eae0008000200 */
[C---:B-----5:R-:W-:Y:S08]  /*8c40*/  HMMA.16816.F32 R20, R192.reuse, R176, R20 ;  /* 0x000000b0c014723c */ /* 0x060ff00000001814 */
[C---:B------:R-:W-:Y:S01]  /*8c50*/  HMMA.16816.F32 R24, R192.reuse, R178, R24 ;  /* 0x000000b2c018723c */ /* 0x040fe20000001818 */
[----:B------:R-:W3:Y:S07]  /*8c60*/  LDSM.16.M88.4 R176, [R214+UR6+0xf000] ;  /* 0x00f00006d6b0783b */ /* 0x000eee0008000200 */
[C---:B----4-:R-:W-:Y:S08]  /*8c70*/  HMMA.16816.F32 R28, R192.reuse, R188, R28 ;  /* 0x000000bcc01c723c */ /* 0x050ff0000000181c */
[----:B------:R-:W-:Y:S01]  /*8c80*/  HMMA.16816.F32 R32, R192, R190, R32 ;  /* 0x000000bec020723c */ /* 0x000fe20000001820 */
[----:B------:R-:W-:Y:S05]  /*8c90*/  LDSM.16.M88.4 R188, [R223+0x6000] ;  /* 0x00600000dfbc783b */ /* 0x000fea0000000200 */
[----:B------:R-:W4:Y:S02]  /*8ca0*/  LDSM.16.M88.4 R192, [R222+0xe000] ;  /* 0x00e00000dec0783b */ /* 0x000f240000000200 */
[C---:B-1----:R-:W-:Y:S08]  /*8cb0*/  HMMA.16816.F32 R4, R168.reuse, R180, R4 ;  /* 0x000000b4a804723c */ /* 0x042ff00000001804 */
[C---:B------:R-:W-:Y:S01]  /*8cc0*/  HMMA.16816.F32 R8, R168.reuse, R182, R8 ;  /* 0x000000b6a808723c */ /* 0x040fe20000001808 */
[----:B------:R-:W1:Y:S07]  /*8cd0*/  LDSM.16.M88.4 R180, [R222+0xe800] ;  /* 0x00e80000deb4783b */ /* 0x000e6e0000000200 */
[C---:B--2---:R-:W-:Y:S08]  /*8ce0*/  HMMA.16816.F32 R12, R168.reuse, R172, R12 ;  /* 0x000000aca80c723c */ /* 0x044ff0000000180c */
[C---:B------:R-:W-:Y:S01]  /*8cf0*/  HMMA.16816.F32 R16, R168.reuse, R174, R16 ;  /* 0x000000aea810723c */ /* 0x040fe20000001810 */
[----:B------:R-:W2:Y:S07]  /*8d00*/  LDSM.16.M88.4 R172, [R222+0xf000] ;  /* 0x00f00000deac783b */ /* 0x000eae0000000200 */
[C---:B---3--:R-:W-:Y:S08]  /*8d10*/  HMMA.16816.F32 R20, R168.reuse, R176, R20 ;  /* 0x000000b0a814723c */ /* 0x048ff00000001814 */
[C---:B------:R-:W-:Y:S01]  /*8d20*/  HMMA.16816.F32 R24, R168.reuse, R178, R24 ;  /* 0x000000b2a818723c */ /* 0x040fe20000001818 */
[----:B------:R-:W3:Y:S07]  /*8d30*/  LDSM.16.M88.4 R176, [R222+0xf800] ;  /* 0x00f80000deb0783b */ /* 0x000eee0000000200 */
[C---:B------:R-:W-:Y:S08]  /*8d40*/  HMMA.16816.F32 R28, R168.reuse, R184, R28 ;  /* 0x000000b8a81c723c */ /* 0x040ff0000000181c */
[----:B------:R-:W-:Y:S01]  /*8d50*/  HMMA.16816.F32 R32, R168, R186, R32 ;  /* 0x000000baa820723c */ /* 0x000fe20000001820 */
[----:B------:R-:W-:Y:S05]  /*8d60*/  LDSM.16.M88.4 R168, [R166+0x6000] ;  /* 0x00600000a6a8783b */ /* 0x000fea0000000200 */
[----:B------:R-:W5:Y:S02]  /*8d70*/  LDSM.16.M88.4 R184, [R164+0xe000] ;  /* 0x00e00000a4b8783b */ /* 0x000f640000000200 */
[C---:B----4-:R-:W-:Y:S08]  /*8d80*/  HMMA.16816.F32 R4, R188.reuse, R192, R4 ;  /* 0x000000c0bc04723c */ /* 0x050ff00000001804 */
[C---:B------:R-:W-:Y:S01]  /*8d90*/  HMMA.16816.F32 R8, R188.reuse, R194, R8 ;  /* 0x000000c2bc08723c */ /* 0x040fe20000001808 */
[----:B------:R-:W4:Y:S07]  /*8da0*/  LDSM.16.M88.4 R192, [R164+0xe800] ;  /* 0x00e80000a4c0783b */ /* 0x000f2e0000000200 */
[C---:B-1----:R-:W-:Y:S08]  /*8db0*/  HMMA.16816.F32 R12, R188.reuse, R180, R12 ;  /* 0x000000b4bc0c723c */ /* 0x042ff0000000180c */
[C---:B------:R-:W-:Y:S01]  /*8dc0*/  HMMA.16816.F32 R16, R188.reuse, R182, R16 ;  /* 0x000000b6bc10723c */ /* 0x040fe20000001810 */
[----:B------:R-:W-:Y:S07]  /*8dd0*/  LDSM.16.M88.4 R180, [R2+0xe000] ;  /* 0x00e0000002b4783b */ /* 0x000fee0000000200 */
[C---:B--2---:R-:W-:Y:S08]  /*8de0*/  HMMA.16816.F32 R20, R188.reuse, R172, R20 ;  /* 0x000000acbc14723c */ /* 0x044ff00000001814 */
[C---:B------:R-:W-:Y:S01]  /*8df0*/  HMMA.16816.F32 R24, R188.reuse, R174, R24 ;  /* 0x000000aebc18723c */ /* 0x040fe20000001818 */
[----:B------:R1:W2:Y:S07]  /*8e00*/  LDSM.16.M88.4 R172, [R3+0x6000] ;  /* 0x0060000003ac783b */ /* 0x0002ae0000000200 */
[C---:B---3--:R-:W-:Y:S08]  /*8e10*/  HMMA.16816.F32 R28, R188.reuse, R176, R28 ;  /* 0x000000b0bc1c723c */ /* 0x048ff0000000181c */
[----:B------:R-:W-:Y:S01]  /*8e20*/  HMMA.16816.F32 R32, R188, R178, R32 ;  /* 0x000000b2bc20723c */ /* 0x000fe20000001820 */
[----:B------:R-:W3:Y:S07]  /*8e30*/  LDSM.16.M88.4 R176, [R2+0xe800] ;  /* 0x00e8000002b0783b */ /* 0x000eee0000000200 */
[C---:B-----5:R-:W-:Y:S01]  /*8e40*/  HMMA.16816.F32 R4, R168.reuse, R184, R4 ;  /* 0x000000b8a804723c */ /* 0x060fe20000001804 */
[----:B-1----:R-:W-:Y:S04]  /*8e50*/  IMAD.U32 R3, RZ, RZ, UR11 ;  /* 0x0000000bff037e24 */ /* 0x002fe8000f8e00ff */
[----:B------:R-:W-:Y:S03]  /*8e60*/  IMAD R3, R3, 0x40, R234 ;  /* 0x0000004003037824 */ /* 0x000fe600078e02ea */
[C---:B------:R-:W-:Y:S03]  /*8e70*/  HMMA.16816.F32 R8, R168.reuse, R186, R8 ;  /* 0x000000baa808723c */ /* 0x040fe60000001808 */
[----:B------:R-:W-:Y:S01]  /*8e80*/  LOP3.LUT R167, RZ, R3, RZ, 0x33, !PT ;  /* 0x00000003ffa77212 */ /* 0x000fe200078e33ff */
[C-C-:B------:R-:W-:Y:S02]  /*8e90*/  IMAD.IADD R204, R238.reuse, 0x1, -R3.reuse ;  /* 0x00000001eecc7824 */ /* 0x140fe400078e0a03 */
[----:B------:R-:W-:Y:S02]  /*8ea0*/  IMAD.IADD R205, R231, 0x1, -R3 ;  /* 0x00000001e7cd7824 */ /* 0x000fe400078e0a03 */
[C---:B----4-:R-:W-:Y:S03]  /*8eb0*/  HMMA.16816.F32 R12, R168.reuse, R192, R12 ;  /* 0x000000c0a80c723c */ /* 0x050fe6000000180c */
[----:B------:R-:W-:Y:S01]  /*8ec0*/  IABS R205, R205 ;  /* 0x000000cd00cd7213 */ /* 0x000fe20000000000 */
[----:B------:R-:W-:Y:S01]  /*8ed0*/  IMAD.IADD R208, R238, 0x1, R167 ;  /* 0x00000001eed07824 */ /* 0x000fe200078e02a7 */
[----:B------:R-:W-:Y:S01]  /*8ee0*/  IABS R167, R204 ;  /* 0x000000cc00a77213 */ /* 0x000fe20000000000 */
[----:B------:R-:W-:Y:S01]  /*8ef0*/  VIADD R207, R204, 0xfffffff8 ;  /* 0xfffffff8cccf7836 */ /* 0x000fe20000000000 */
[--C-:B------:R-:W-:Y:S01]  /*8f00*/  IADD3 R204, PT, PT, R238, -0x9, -R3.reuse ;  /* 0xfffffff7eecc7810 */ /* 0x100fe20007ffe803 */
[C---:B------:R-:W-:Y:S03]  /*8f10*/  HMMA.16816.F32 R16, R168.reuse, R194, R16 ;  /* 0x000000c2a810723c */ /* 0x040fe60000001810 */
[----:B------:R-:W-:Y:S01]  /*8f20*/  IABS R204, R204 ;  /* 0x000000cc00cc7213 */ /* 0x000fe20000000000 */
[----:B------:R-:W-:Y:S01]  /*8f30*/  VIADD R206, R208, 0x8 ;  /* 0x00000008d0ce7836 */ /* 0x000fe20000000000 */
[----:B------:R-:W-:Y:S02]  /*8f40*/  I2FP.F32.S32 R205, R205 ;  /* 0x000000cd00cd7245 */ /* 0x000fe40000201400 */
[----:B------:R-:W-:Y:S01]  /*8f50*/  I2FP.F32.S32 R204, R204 ;  /* 0x000000cc00cc7245 */ /* 0x000fe20000201400 */
[C---:B------:R-:W-:Y:S03]  /*8f60*/  HMMA.16816.F32 R20, R168.reuse, R196, R20 ;  /* 0x000000c4a814723c */ /* 0x040fe60000001814 */
[----:B------:R-:W-:Y:S02]  /*8f70*/  IABS R206, R206 ;  /* 0x000000ce00ce7213 */ /* 0x000fe40000000000 */
[----:B------:R-:W-:Y:S02]  /*8f80*/  I2FP.F32.S32 R167, R167 ;  /* 0x000000a700a77245 */ /* 0x000fe40000201400 */
[----:B------:R-:W-:Y:S01]  /*8f90*/  I2FP.F32.S32 R206, R206 ;  /* 0x000000ce00ce7245 */ /* 0x000fe20000201400 */
[C---:B------:R-:W-:Y:S03]  /*8fa0*/  HMMA.16816.F32 R24, R168.reuse, R198, R24 ;  /* 0x000000c6a818723c */ /* 0x040fe60000001818 */
[----:B------:R-:W-:Y:S02]  /*8fb0*/  IABS R208, R208 ;  /* 0x000000d000d07213 */ /* 0x000fe40000000000 */
[----:B------:R-:W-:Y:S02]  /*8fc0*/  IABS R207, R207 ;  /* 0x000000cf00cf7213 */ /* 0x000fe40000000000 */
[----:B------:R-:W-:Y:S01]  /*8fd0*/  I2FP.F32.S32 R208, R208 ;  /* 0x000000d000d07245 */ /* 0x000fe20000201400 */
[C---:B------:R-:W-:Y:S03]  /*8fe0*/  HMMA.16816.F32 R28, R168.reuse, R200, R28 ;  /* 0x000000c8a81c723c */ /* 0x040fe6000000181c */
[----:B------:R-:W-:Y:S05]  /*8ff0*/  I2FP.F32.S32 R207, R207 ;  /* 0x000000cf00cf7245 */ /* 0x000fea0000201400 */
[----:B------:R-:W-:Y:S01]  /*9000*/  HMMA.16816.F32 R32, R168, R202, R32 ;  /* 0x000000caa820723c */ /* 0x000fe20000001820 */
[----:B------:R-:W1:Y:S07]  /*9010*/  LDSM.16.M88.4 R168, [R2+0xf000] ;  /* 0x00f0000002a8783b */ /* 0x000e6e0000000200 */
[C---:B--2---:R-:W-:Y:S08]  /*9020*/  HMMA.16816.F32 R4, R172.reuse, R180, R4 ;  /* 0x000000b4ac04723c */ /* 0x044ff00000001804 */
[C---:B------:R-:W-:Y:S08]  /*9030*/  HMMA.16816.F32 R8, R172.reuse, R182, R8 ;  /* 0x000000b6ac08723c */ /* 0x040ff00000001808 */
[C---:B---3--:R-:W-:Y:S03]  /*9040*/  HMMA.16816.F32 R12, R172.reuse, R176, R12 ;  /* 0x000000b0ac0c723c */ /* 0x048fe6000000180c */
[----:B------:R-:W-:Y:S01]  /*9050*/  FFMA.FTZ R6, R205, -UR5, R6 ;  /* 0x80000005cd067c23 */ /* 0x000fe20008010006 */
[----:B------:R-:W-:Y:S01]  /*9060*/  IADD3 R205, PT, PT, R231, -0x9, -R3 ;  /* 0xfffffff7e7cd7810 */ /* 0x000fe20007ffe803 */
[----:B------:R-:W-:Y:S01]  /*9070*/  FFMA.FTZ R7, R206, -UR5, R7 ;  /* 0x80000005ce077c23 */ /* 0x000fe20008010007 */
[----:B------:R-:W-:Y:S01]  /*9080*/  IADD3 R206, PT, PT, R238, -0x10, -R3 ;  /* 0xfffffff0eece7810 */ /* 0x000fe20007ffe803 */
[C---:B------:R-:W-:Y:S01]  /*9090*/  FFMA.FTZ R4, R167.reuse, -UR5, R4 ;  /* 0x80000005a7047c23 */ /* 0x040fe20008010004 */
[----:B------:R-:W-:Y:S01]  /*90a0*/  IABS R205, R205 ;  /* 0x000000cd00cd7213 */ /* 0x000fe20000000000 */
[C---:B------:R-:W-:Y:S01]  /*90b0*/  HMMA.16816.F32 R16, R172.reuse, R178, R16 ;  /* 0x000000b2ac10723c */ /* 0x040fe20000001810 */
[----:B------:R2:W3:Y:S01]  /*90c0*/  LDSM.16.M88.4 R176, [R2+0xf800] ;  /* 0x00f8000002b0783b */ /* 0x0004e20000000200 */
[----:B------:R-:W-:Y:S04]  /*90d0*/  DEPBAR.LE SB0, 0x0 ;  /* 0x000080000000791a */ /* 0x000fe80000000000 */
[----:B------:R-:W-:Y:S01]  /*90e0*/  IABS R206, R206 ;  /* 0x000000ce00ce7213 */ /* 0x000fe20000000000 */
[----:B------:R-:W-:Y:S01]  /*90f0*/  BAR.SYNC.DEFER_BLOCKING 0x0 ;  /* 0x0000000000007b1d */ /* 0x000fe20000010000 */
[C---:B-1----:R-:W-:Y:S05]  /*9100*/  HMMA.16816.F32 R20, R172.reuse, R168, R20 ;  /* 0x000000a8ac14723c */ /* 0x042fea0000001814 */
[----:B------:R-:W-:Y:S01]  /*9110*/  FFMA.FTZ R9, R204, -UR5, R9 ;  /* 0x80000005cc097c23 */ /* 0x000fe20008010009 */
[C-C-:B------:R-:W-:Y:S01]  /*9120*/  IADD3 R204, PT, PT, R238.reuse, -0x19, -R3.reuse ;  /* 0xffffffe7eecc7810 */ /* 0x140fe20007ffe803 */
[----:B------:R-:W-:Y:S01]  /*9130*/  FFMA.FTZ R10, R167, -UR5, R10 ;  /* 0x80000005a70a7c23 */ /* 0x000fe2000801000a */
[----:B------:R-:W-:Y:S01]  /*9140*/  IADD3 R167, PT, PT, R238, -0x18, -R3 ;  /* 0xffffffe8eea77810 */ /* 0x000fe20007ffe803 */
[----:B------:R-:W-:Y:S01]  /*9150*/  FFMA.FTZ R5, R208, -UR5, R5 ;  /* 0x80000005d0057c23 */ /* 0x000fe20008010005 */
[----:B------:R-:W-:Y:S01]  /*9160*/  IABS R204, R204 ;  /* 0x000000cc00cc7213 */ /* 0x000fe20000000000 */
[C---:B------:R-:W-:Y:S03]  /*9170*/  HMMA.16816.F32 R24, R172.reuse, R170, R24 ;  /* 0x000000aaac18723c */ /* 0x040fe60000001818 */
[----:B------:R-:W-:Y:S01]  /*9180*/  I2FP.F32.S32 R204, R204 ;  /* 0x000000cc00cc7245 */ /* 0x000fe20000201400 */
[----:B------:R-:W-:Y:S01]  /*9190*/  FFMA.FTZ R8, R207, -UR5, R8 ;  /* 0x80000005cf087c23 */ /* 0x000fe20008010008 */
[----:B------:R-:W-:Y:S02]  /*91a0*/  IABS R167, R167 ;  /* 0x000000a700a77213 */ /* 0x000fe40000000000 */
[----:B------:R-:W-:Y:S01]  /*91b0*/  I2FP.F32.S32 R208, R205 ;  /* 0x000000cd00d07245 */ /* 0x000fe20000201400 */
[----:B------:R-:W-:Y:S01]  /*91c0*/  FFMA.FTZ R17, R204, -UR5, R17 ;  /* 0x80000005cc117c23 */ /* 0x000fe20008010011 */
[----:B------:R-:W-:Y:S02]  /*91d0*/  I2FP.F32.S32 R205, R206 ;  /* 0x000000ce00cd7245 */ /* 0x000fe40000201400 */
[----:B------:R-:W-:Y:S01]  /*91e0*/  I2FP.F32.S32 R167, R167 ;  /* 0x000000a700a77245 */ /* 0x000fe20000201400 */
[----:B------:R-:W-:Y:S01]  /*91f0*/  FFMA.FTZ R11, R208, -UR5, R11 ;  /* 0x80000005d00b7c23 */ /* 0x000fe2000801000b */
[--C-:B------:R-:W-:Y:S01]  /*9200*/  IADD3 R204, PT, PT, R231, -0x19, -R3.reuse ;  /* 0xffffffe7e7cc7810 */ /* 0x100fe20007ffe803 */
[----:B------:R-:W-:Y:S01]  /*9210*/  FFMA.FTZ R12, R205, -UR5, R12 ;  /* 0x80000005cd0c7c23 */ /* 0x000fe2000801000c */
[--C-:B------:R-:W-:Y:S01]  /*9220*/  IADD3 R205, PT, PT, R231, -0x10, -R3.reuse ;  /* 0xfffffff0e7cd7810 */ /* 0x100fe20007ffe803 */
[----:B------:R-:W-:Y:S01]  /*9230*/  FFMA.FTZ R16, R167, -UR5, R16 ;  /* 0x80000005a7107c23 */ /* 0x000fe20008010010 */
[--C-:B--2---:R-:W-:Y:S02]  /*9240*/  IADD3 R2, PT, PT, R238, -0x21, -R3.reuse ;  /* 0xffffffdfee027810 */ /* 0x104fe40007ffe803 */
[----:B------:R-:W-:Y:S02]  /*9250*/  IABS R204, R204 ;  /* 0x000000cc00cc7213 */ /* 0x000fe40000000000 */
[----:B------:R-:W-:Y:S01]  /*9260*/  IADD3 R167, PT, PT, R231, -0x20, -R3 ;  /* 0xffffffe0e7a77810 */ /* 0x000fe20007ffe803 */
[C---:B---3--:R-:W-:Y:S03]  /*9270*/  HMMA.16816.F32 R28, R172.reuse, R176, R28 ;  /* 0x000000b0ac1c723c */ /* 0x048fe6000000181c */
[----:B------:R-:W-:Y:S02]  /*9280*/  IABS R205, R205 ;  /* 0x000000cd00cd7213 */ /* 0x000fe40000000000 */
[----:B------:R-:W-:Y:S02]  /*9290*/  IABS R2, R2 ;  /* 0x0000000200027213 */ /* 0x000fe40000000000 */
[----:B------:R-:W-:Y:S01]  /*92a0*/  I2FP.F32.S32 R204, R204 ;  /* 0x000000cc00cc7245 */ /* 0x000fe20000201400 */
[----:B------:R-:W-:Y:S03]  /*92b0*/  HMMA.16816.F32 R32, R172, R178, R32 ;  /* 0x000000b2ac20723c */ /* 0x000fe60000001820 */
[----:B------:R-:W-:Y:S01]  /*92c0*/  IABS R167, R167 ;  /* 0x000000a700a77213 */ /* 0x000fe20000000000 */
[----:B------:R-:W-:Y:S01]  /*92d0*/  FFMA.FTZ R19, R204, -UR5, R19 ;  /* 0x80000005cc137c23 */ /* 0x000fe20008010013 */
[----:B------:R-:W-:Y:S02]  /*92e0*/  I2FP.F32.S32 R205, R205 ;  /* 0x000000cd00cd7245 */ /* 0x000fe40000201400 */
[----:B------:R-:W-:Y:S02]  /*92f0*/  I2FP.F32.S32 R2, R2 ;  /* 0x0000000200027245 */ /* 0x000fe40000201400 */
[----:B------:R-:W-:Y:S01]  /*9300*/  I2FP.F32.S32 R167, R167 ;  /* 0x000000a700a77245 */ /* 0x000fe20000201400 */
[----:B------:R-:W-:Y:S01]  /*9310*/  FFMA.FTZ R14, R205, -UR5, R14 ;  /* 0x80000005cd0e7c23 */ /* 0x000fe2000801000e */
[----:B------:R-:W-:Y:S01]  /*9320*/  IADD3 R204, PT, PT, R238, -0x29, -R3 ;  /* 0xffffffd7eecc7810 */ /* 0x000fe20007ffe803 */
[----:B------:R-:W-:Y:S01]  /*9330*/  FFMA.FTZ R21, R2, -UR5, R21 ;  /* 0x8000000502157c23 */ /* 0x000fe20008010015 */
[--C-:B------:R-:W-:Y:S01]  /*9340*/  IADD3 R206, PT, PT, R231, -0x11, -R3.reuse ;  /* 0xffffffefe7ce7810 */ /* 0x100fe20007ffe803 */
[----:B------:R-:W-:Y:S01]  /*9350*/  FFMA.FTZ R22, R167, -UR5, R22 ;  /* 0x80000005a7167c23 */ /* 0x000fe20008010016 */
[--C-:B------:R-:W-:Y:S02]  /*9360*/  IADD3 R205, PT, PT, R238, -0x20, -R3.reuse ;  /* 0xffffffe0eecd7810 */ /* 0x100fe40007ffe803 */
[C-C-:B------:R-:W-:Y:S02]  /*9370*/  IADD3 R2, PT, PT, R231.reuse, -0x29, -R3.reuse ;  /* 0xffffffd7e7027810 */ /* 0x140fe40007ffe803 */
[----:B------:R-:W-:Y:S02]  /*9380*/  IABS R204, R204 ;  /* 0x000000cc00cc7213 */ /* 0x000fe40000000000 */
[----:B------:R-:W-:Y:S02]  /*9390*/  IADD3 R167, PT, PT, R231, -0x28, -R3 ;  /* 0xffffffd8e7a77810 */ /* 0x000fe40007ffe803 */
[----:B------:R-:W-:Y:S02]  /*93a0*/  IABS R206, R206 ;  /* 0x000000ce00ce7213 */ /* 0x000fe40000000000 */
[----:B------:R-:W-:Y:S02]  /*93b0*/  IABS R205, R205 ;  /* 0x000000cd00cd7213 */ /* 0x000fe40000000000 */
[----:B------:R-:W-:Y:S02]  /*93c0*/  IABS R2, R2 ;  /* 0x0000000200027213 */ /* 0x000fe40000000000 */
[----:B------:R-:W-:Y:S02]  /*93d0*/  I2FP.F32.S32 R204, R204 ;  /* 0x000000cc00cc7245 */ /* 0x000fe40000201400 */
[----:B------:R-:W-:Y:S02]  /*93e0*/  IABS R167, R167 ;  /* 0x000000a700a77213 */ /* 0x000fe40000000000 */
[----:B------:R-:W-:Y:S01]  /*93f0*/  I2FP.F32.S32 R206, R206 ;  /* 0x000000ce00ce7245 */ /* 0x000fe20000201400 */
[----:B------:R-:W-:Y:S01]  /*9400*/  FFMA.FTZ R25, R204, -UR5, R25 ;  /* 0x80000005cc197c23 */ /* 0x000fe20008010019 */
[----:B------:R-:W-:Y:S02]  /*9410*/  I2FP.F32.S32 R205, R205 ;  /* 0x000000cd00cd7245 */ /* 0x000fe40000201400 */
[----:B------:R-:W-:Y:S01]  /*9420*/  I2FP.F32.S32 R2, R2 ;  /* 0x0000000200027245 */ /* 0x000fe20000201400 */
[----:B------:R-:W-:Y:S01]  /*9430*/  FFMA.FTZ R15, R206, -UR5, R15 ;  /* 0x80000005ce0f7c23 */ /* 0x000fe2000801000f */
[----:B------:R-:W-:Y:S01]  /*9440*/  I2FP.F32.S32 R167, R167 ;  /* 0x000000a700a77245 */ /* 0x000fe20000201400 */
[----:B------:R-:W-:Y:S01]  /*9450*/  FFMA.FTZ R20, R205, -UR5, R20 ;  /* 0x80000005cd147c23 */ /* 0x000fe20008010014 */
[----:B------:R-:W-:Y:S01]  /*9460*/  IADD3 R204, PT, PT, R238, -0x31, -R3 ;  /* 0xffffffcfeecc7810 */ /* 0x000fe20007ffe803 */
[----:B------:R-:W-:Y:S01]  /*9470*/  FFMA.FTZ R27, R2, -UR5, R27 ;  /* 0x80000005021b7c23 */ /* 0x000fe2000801001b */
[--C-:B------:R-:W-:Y:S01]  /*9480*/  IADD3 R207, PT, PT, R231, -0x18, -R3.reuse ;  /* 0xffffffe8e7cf7810 */ /* 0x100fe20007ffe803 */
[----:B------:R-:W-:Y:S01]  /*9490*/  FFMA.FTZ R26, R167, -UR5, R26 ;  /* 0x80000005a71a7c23 */ /* 0x000fe2000801001a */
[C-C-:B------:R-:W-:Y:S02]  /*94a0*/  IADD3 R206, PT, PT, R231.reuse, -0x21, -R3.reuse ;  /* 0xffffffdfe7ce7810 */ /* 0x140fe40007ffe803 */
[C-C-:B------:R-:W-:Y:S02]  /*94b0*/  IADD3 R205, PT, PT, R238.reuse, -0x28, -R3.reuse ;  /* 0xffffffd8eecd7810 */ /* 0x140fe40007ffe803 */
[--C-:B------:R-:W-:Y:S02]  /*94c0*/  IADD3 R2, PT, PT, R231, -0x31, -R3.reuse ;  /* 0xffffffcfe7027810 */ /* 0x100fe40007ffe803 */
[----:B------:R-:W-:Y:S02]  /*94d0*/  IABS R204, R204 ;  /* 0x000000cc00cc7213 */ /* 0x000fe40000000000 */
[C-C-:B------:R-:W-:Y:S02]  /*94e0*/  IADD3 R167, PT, PT, R238.reuse, -0x38, -R3.reuse ;  /* 0xffffffc8eea77810 */ /* 0x140fe40007ffe803 */
[----:B------:R-:W-:Y:S02]  /*94f0*/  IABS R207, R207 ;  /* 0x000000cf00cf7213 */ /* 0x000fe40000000000 */
[----:B------:R-:W-:Y:S02]  /*9500*/  IABS R206, R206 ;  /* 0x000000ce00ce7213 */ /* 0x000fe40000000000 */
[----:B------:R-:W-:Y:S02]  /*9510*/  IABS R205, R205 ;  /* 0x000000cd00cd7213 */ /* 0x000fe40000000000 */
[----:B------:R-:W-:Y:S02]  /*9520*/  IABS R2, R2 ;  /* 0x0000000200027213 */ /* 0x000fe40000000000 */
[----:B------:R-:W-:Y:S02]  /*9530*/  I2FP.F32.S32 R204, R204 ;  /* 0x000000cc00cc7245 */ /* 0x000fe40000201400 */
[----:B------:R-:W-:Y:S02]  /*9540*/  IADD3 R208, PT, PT, R238, -0x11, -R3 ;  /* 0xffffffefeed07810 */ /* 0x000fe40007ffe803 */
[----:B------:R-:W-:Y:S01]  /*9550*/  IABS R167, R167 ;  /* 0x000000a700a77213 */ /* 0x000fe20000000000 */
[----:B------:R-:W-:Y:S01]  /*9560*/  FFMA.FTZ R29, R204, -UR5, R29 ;  /* 0x80000005cc1d7c23 */ /* 0x000fe2000801001d */
[----:B------:R-:W-:Y:S02]  /*9570*/  I2FP.F32.S32 R207, R207 ;  /* 0x000000cf00cf7245 */ /* 0x000fe40000201400 */
[----:B------:R-:W-:Y:S02]  /*9580*/  I2FP.F32.S32 R206, R206 ;  /* 0x000000ce00ce7245 */ /* 0x000fe40000201400 */
[----:B------:R-:W-:Y:S01]  /*9590*/  I2FP.F32.S32 R205, R205 ;  /* 0x000000cd00cd7245 */ /* 0x000fe20000201400 */
[----:B------:R-:W-:Y:S01]  /*95a0*/  FFMA.FTZ R18, R207, -UR5, R18 ;  /* 0x80000005cf127c23 */ /* 0x000fe20008010012 */
[----:B------:R-:W-:Y:S01]  /*95b0*/  I2FP.F32.S32 R2, R2 ;  /* 0x0000000200027245 */ /* 0x000fe20000201400 */
[----:B------:R-:W-:Y:S01]  /*95c0*/  FFMA.FTZ R23, R206, -UR5, R23 ;  /* 0x80000005ce177c23 */ /* 0x000fe20008010017 */
[----:B------:R-:W-:Y:S01]  /*95d0*/  IABS R208, R208 ;  /* 0x000000d000d07213 */ /* 0x000fe20000000000 */
[----:B------:R-:W-:Y:S01]  /*95e0*/  FFMA.FTZ R24, R205, -UR5, R24 ;  /* 0x80000005cd187c23 */ /* 0x000fe20008010018 */
[----:B------:R-:W-:Y:S01]  /*95f0*/  I2FP.F32.S32 R167, R167 ;  /* 0x000000a700a77245 */ /* 0x000fe20000201400 */
[----:B------:R-:W-:Y:S01]  /*9600*/  FFMA.FTZ R31, R2, -UR5, R31 ;  /* 0x80000005021f7c23 */ /* 0x000fe2000801001f */
[--C-:B------:R-:W-:Y:S02]  /*9610*/  IADD3 R204, PT, PT, R231, -0x38, -R3.reuse ;  /* 0xffffffc8e7cc7810 */ /* 0x100fe40007ffe803 */
[----:B------:R-:W-:Y:S01]  /*9620*/  I2FP.F32.S32 R208, R208 ;  /* 0x000000d000d07245 */ /* 0x000fe20000201400 */
[----:B------:R-:W-:Y:S01]  /*9630*/  FFMA.FTZ R32, R167, -UR5, R32 ;  /* 0x80000005a7207c23 */ /* 0x000fe20008010020 */
[--C-:B------:R-:W-:Y:S02]  /*9640*/  IADD3 R207, PT, PT, R238, -0x30, -R3.reuse ;  /* 0xffffffd0eecf7810 */ /* 0x100fe40007ffe803 */
[C---:B------:R-:W-:Y:S01]  /*9650*/  IADD3 R205, PT, PT, R231.reuse, -0x30, -R3 ;  /* 0xffffffd0e7cd7810 */ /* 0x040fe20007ffe803 */
[----:B------:R-:W-:Y:S01]  /*9660*/  FFMA.FTZ R13, R208, -UR5, R13 ;  /* 0x80000005d00d7c23 */ /* 0x000fe2000801000d */
[--C-:B------:R-:W-:Y:S02]  /*9670*/  IADD3 R206, PT, PT, R238, -0x39, -R3.reuse ;  /* 0xffffffc7eece7810 */ /* 0x100fe40007ffe803 */
[----:B------:R-:W-:Y:S02]  /*9680*/  IADD3 R2, PT, PT, R231, -0x39, -R3 ;  /* 0xffffffc7e7027810 */ /* 0x000fe40007ffe803 */
[----:B------:R-:W-:Y:S02]  /*9690*/  IABS R3, R204 ;  /* 0x000000cc00037213 */ /* 0x000fe40000000000 */
[----:B------:R-:W-:Y:S02]  /*96a0*/  FMNMX3.FTZ R204, R165, R4, R5, !PT ;  /* 0x00000004a5cc7276 */ /* 0x000fe40007810005 */
[----:B------:R-:W-:Y:S02]  /*96b0*/  FMNMX3.FTZ R167, R0, R6, R7, !PT ;  /* 0x0000000600a77276 */ /* 0x000fe40007810007 */
[----:B------:R-:W-:Y:S02]  /*96c0*/  FMNMX3.FTZ R204, R204, R8, R9, !PT ;  /* 0x00000008cccc7276 */ /* 0x000fe40007810009 */
[----:B------:R-:W-:Y:S02]  /*96d0*/  FMNMX3.FTZ R167, R167, R10, R11, !PT ;  /* 0x0000000aa7a77276 */ /* 0x000fe4000781000b */
[----:B------:R-:W-:Y:S02]  /*96e0*/  FMNMX3.FTZ R204, R204, R12, R13, !PT ;  /* 0x0000000ccccc7276 */ /* 0x000fe4000781000d */
[----:B------:R-:W-:Y:S02]  /*96f0*/  FMNMX3.FTZ R167, R167, R14, R15, !PT ;  /* 0x0000000ea7a77276 */ /* 0x000fe4000781000f */
[----:B------:R-:W-:Y:S02]  /*9700*/  IABS R207, R207 ;  /* 0x000000cf00cf7213 */ /* 0x000fe40000000000 */
[----:B------:R-:W-:Y:S02]  /*9710*/  IABS R205, R205 ;  /* 0x000000cd00cd7213 */ /* 0x000fe40000000000 */
[----:B------:R-:W-:Y:S02]  /*9720*/  FMNMX3.FTZ R204, R204, R16, R17, !PT ;  /* 0x00000010cccc7276 */ /* 0x000fe40007810011 */
[----:B------:R-:W-:Y:S02]  /*9730*/  FMNMX3.FTZ R167, R167, R18, R19, !PT ;  /* 0x00000012a7a77276 */ /* 0x000fe40007810013 */
[----:B------:R-:W-:Y:S02]  /*9740*/  I2FP.F32.S32 R207, R207 ;  /* 0x000000cf00cf7245 */ /* 0x000fe40000201400 */
[----:B------:R-:W-:Y:S02]  /*9750*/  I2FP.F32.S32 R205, R205 ;  /* 0x000000cd00cd7245 */ /* 0x000fe40000201400 */
[----:B------:R-:W-:Y:S01]  /*9760*/  IABS R206, R206 ;  /* 0x000000ce00ce7213 */ /* 0x000fe20000000000 */
[----:B------:R-:W-:Y:S01]  /*9770*/  FFMA.FTZ R28, R207, -UR5, R28 ;  /* 0x80000005cf1c7c23 */ /* 0x000fe2000801001c */
[----:B------:R-:W-:Y:S01]  /*9780*/  IABS R2, R2 ;  /* 0x0000000200027213 */ /* 0x000fe20000000000 */
[----:B------:R-:W-:Y:S01]  /*9790*/  FFMA.FTZ R30, R205, -UR5, R30 ;  /* 0x80000005cd1e7c23 */ /* 0x000fe2000801001e */
[----:B------:R-:W-:Y:S02]  /*97a0*/  FMNMX3.FTZ R204, R204, R20, R21, !PT ;  /* 0x00000014cccc7276 */ /* 0x000fe40007810015 */
[----:B------:R-:W-:Y:S02]  /*97b0*/  FMNMX3.FTZ R167, R167, R22, R23, !PT ;  /* 0x00000016a7a77276 */ /* 0x000fe40007810017 */
[----:B------:R-:W-:Y:S02]  /*97c0*/  I2FP.F32.S32 R206, R206 ;  /* 0x000000ce00ce7245 */ /* 0x000fe40000201400 */
[----:B------:R-:W-:Y:S02]  /*97d0*/  I2FP.F32.S32 R3, R3 ;  /* 0x0000000300037245 */ /* 0x000fe40000201400 */
[----:B------:R-:W-:Y:S01]  /*97e0*/  I2FP.F32.S32 R2, R2 ;  /* 0x0000000200027245 */ /* 0x000fe20000201400 */
[----:B------:R-:W-:Y:S01]  /*97f0*/  FFMA.FTZ R33, R206, -UR5, R33 ;  /* 0x80000005ce217c23 */ /* 0x000fe20008010021 */
[----:B------:R-:W-:Y:S01]  /*9800*/  FMNMX3.FTZ R204, R204, R24, R25, !PT ;  /* 0x00000018cccc7276 */ /* 0x000fe20007810019 */
[----:B------:R-:W-:Y:S01]  /*9810*/  FFMA.FTZ R34, R3, -UR5, R34 ;  /* 0x8000000503227c23 */ /* 0x000fe20008010022 */
[----:B------:R-:W-:Y:S01]  /*9820*/  FMNMX3.FTZ R167, R167, R26, R27, !PT ;  /* 0x0000001aa7a77276 */ /* 0x000fe2000781001b */
[----:B------:R-:W-:Y:S01]  /*9830*/  FFMA.FTZ R35, R2, -UR5, R35 ;  /* 0x8000000502237c23 */ /* 0x000fe20008010023 */
[----:B------:R-:W-:Y:S02]  /*9840*/  FMNMX3.FTZ R204, R204, R28, R29, !PT ;  /* 0x0000001ccccc7276 */ /* 0x000fe4000781001d */
[----:B------:R-:W-:Y:S02]  /*9850*/  FMNMX3.FTZ R167, R167, R30, R31, !PT ;  /* 0x0000001ea7a77276 */ /* 0x000fe4000781001f */
[----:B------:R-:W-:Y:S02]  /*9860*/  FMNMX3.FTZ R204, R204, R32, R33, !PT ;  /* 0x00000020cccc7276 */ /* 0x000fe40007810021 */
[----:B------:R-:W-:Y:S01]  /*9870*/  FMNMX3.FTZ R167, R167, R34, R35, !PT ;  /* 0x00000022a7a77276 */ /* 0x000fe20007810023 */
[----:B------:R-:W-:Y:S06]  /*9880*/  BRA.U.ANY UP0, `(.L_x_147) ;  /* 0xffffffd900f47547 */ /* 0x000fec000b93ffff */
.L_x_146:
        /* <DEDUP_REMOVED lines=34> */
[----:B------:R-:W-:Y:S01]  /*9ab0*/  IADD3 R166, PT, PT, R219, 0x10040, RZ ;  /* 0x00010040dba67810 */ /* 0x000fe20007ffe0ff */
        /* <DEDUP_REMOVED lines=188> */
[C---:B------:R-:W-:Y:S01]  /*a680*/  FMUL.FTZ R16, R2.reuse, R148 ;  /* 0x0000009402107220 */ /* 0x040fe20000410000 */
[----:B--2---:R-:W-:Y:S01]  /*a690*/  F2FP.F16.F32.PACK_AB R148, R205, R206 ;  /* 0x000000cecd94723e */ /* 0x004fe200000000ff */
[----:B------:R-:W-:Y:S01]  /*a6a0*/  FMUL.FTZ R17, R2, R149 ;  /* 0x0000009502117220 */ /* 0x000fe20000410000 */
[C---:B-1----:R-:W-:Y:S01]  /*a6b0*/  HMMA.16816.F32 R108, R160.reuse, R168, R108 ;  /* 0x000000a8a06c723c */ /* 0x042fe2000000186c */
[----:B------:R-:W-:Y:S02]  /*a6c0*/  MUFU.EX2 R209, R209 ;  /* 0x000000d100d17308 */ /* 0x000fe40000000800 */
[----:B------:R-:W-:Y:S01]  /*a6d0*/  F2FP.F16.F32.PACK_AB R149, R207, R210 ;  /* 0x000000d2cf95723e */ /* 0x000fe200000000ff */
[C---:B------:R-:W-:Y:S01]  /*a6e0*/  FMUL.FTZ R18, R0.reuse, R150 ;  /* 0x0000009600127220 */ /* 0x040fe20000410000 */
[----:B----4-:R-:W-:Y:S06]  /*a6f0*/  F2FP.F16.F32.PACK_AB R150, R211, R208 ;  /* 0x000000d0d396723e */ /* 0x010fec00000000ff */
[----:B------:R-:W1:Y:S01]  /*a700*/  MUFU.EX2 R222, R222 ;  /* 0x000000de00de7308 */ /* 0x000e620000000800 */
[----:B------:R-:W-:Y:S01]  /*a710*/  FMUL.FTZ R19, R0, R151 ;  /* 0x0000009700137220 */ /* 0x000fe20000410000 */
[C---:B------:R-:W-:Y:S01]  /*a720*/  HMMA.16816.F32 R112, R160.reuse, R170, R112 ;  /* 0x000000aaa070723c */ /* 0x040fe20000001870 */
[----:B------:R-:W2:Y:S02]  /*a730*/  LDSM.16.MT88.4 R168, [R218+0x16000] ;  /* 0x01600000daa8783b */ /* 0x000ea40000004200 */
[----:B------:R-:W-:Y:S01]  /*a740*/  FFMA.FTZ R203, R2, R241, R203 ;  /* 0x000000f102cb7223 */ /* 0x000fe200000100cb */
[----:B------:R-:W-:Y:S01]  /*a750*/  FFMA.FTZ R201, R0, R239, R201 ;  /* 0x000000ef00c97223 */ /* 0x000fe200000100c9 */
[----:B------:R-:W-:Y:S02]  /*a760*/  MOV R0, R3 ;  /* 0x0000000300007202 */ /* 0x000fe40000000f00 */
[----:B------:R-:W-:Y:S01]  /*a770*/  FADD.FTZ R200, R200, R203 ;  /* 0x000000cbc8c87221 */ /* 0x000fe20000010000 */
[C---:B-----5:R-:W-:Y:S03]  /*a780*/  HMMA.16816.F32 R116, R160.reuse, R172, R116 ;  /* 0x000000aca074723c */ /* 0x060fe60000001874 */
[----:B------:R-:W-:Y:S01]  /*a790*/  FADD.FTZ R201, R197, R201 ;  /* 0x000000c9c5c97221 */ /* 0x000fe20000010000 */
[----:B-1----:R-:W-:Y:S03]  /*a7a0*/  F2FP.F16.F32.PACK_AB R151, R222, R209 ;  /* 0x000000d1de97723e */ /* 0x002fe600000000ff */
[----:B------:R-:W-:Y:S01]  /*a7b0*/  FADD.FTZ R196, R196, R201 ;  /* 0x000000c9c4c47221 */ /* 0x000fe20000010000 */
[C---:B------:R-:W-:Y:S01]  /*a7c0*/  HMMA.16816.F32 R120, R160.reuse, R174, R120 ;  /* 0x000000aea078723c */ /* 0x040fe20000001878 */
[----:B------:R-:W1:Y:S02]  /*a7d0*/  LDSM.16.MT88.4 R172, [R166+0x6000] ;  /* 0x00600000a6ac783b */ /* 0x000e640000004200 */
[----:B------:R-:W-:Y:S04]  /*a7e0*/  FADD.FTZ R167, R167, R196 ;  /* 0x000000c4a7a77221 */ /* 0x000fe80000010000 */
        /* <DEDUP_REMOVED lines=177> */
[----:B------:R-:W3:Y:S07]  /*b300*/  LDSM.16.MT88.4 R8, [R166+0x7800] ;  /* 0x00780000a608783b */ /* 0x000eee0000004200 */
[C---:B----4-:R-:W-:Y:S03]  /*b310*/  HMMA.16816.F32 R76, R148.reuse, R24, R76 ;  /* 0x00000018944c723c */ /* 0x050fe6000000184c */
        /* <DEDUP_REMOVED lines=11> */
[C---:B-----5:R-:W-:Y:S03]  /*b3d0*/  HMMA.16816.F32 R92, R148.reuse, R28, R92 ;  /* 0x0000001c945c723c */ /* 0x060fe6000000185c */
        /* <DEDUP_REMOVED lines=8> */
[C---:B------:R-:W-:Y:S08]  /*b460*/  HMMA.16816.F32 R104, R148.reuse, R170, R104 ;  /* 0x000000aa9468723c */ /* 0x040ff00000001868 */
[C---:B------:R-:W-:Y:S08]  /*b470*/  HMMA.16816.F32 R108, R148.reuse, R172, R108 ;  /* 0x000000ac946c723c */ /* 0x040ff0000000186c */
[C---:B------:R-:W-:Y:S08]  /*b480*/  HMMA.16816.F32 R112, R148.reuse, R174, R112 ;  /* 0x000000ae9470723c */ /* 0x040ff00000001870 */
[C---:B------:R-:W-:Y:S08]  /*b490*/  HMMA.16816.F32 R116, R148.reuse, R32, R116 ;  /* 0x000000209474723c */ /* 0x040ff00000001874 */
[C---:B------:R-:W-:Y:S08]  /*b4a0*/  HMMA.16816.F32 R120, R148.reuse, R34, R120 ;  /* 0x000000229478723c */ /* 0x040ff00000001878 */
[C---:B-1----:R-:W-:Y:S08]  /*b4b0*/  HMMA.16816.F32 R124, R148.reuse, R20, R124 ;  /* 0x00000014947c723c */ /* 0x042ff0000000187c */
[C---:B------:R-:W-:Y:S01]  /*b4c0*/  HMMA.16816.F32 R128, R148.reuse, R22, R128 ;  /* 0x000000169480723c */ /* 0x040fe20000001880 */
[----:B------:R1:W4:Y:S07]  /*b4d0*/  LDSM.16.MT88.4 R20, [R165+0x7800] ;  /* 0x00780000a514783b */ /* 0x00032e0000004200 */
[C---:B--2---:R-:W-:Y:S08]  /*b4e0*/  HMMA.16816.F32 R132, R148.reuse, R4, R132 ;  /* 0x000000049484723c */ /* 0x044ff00000001884 */
[C---:B------:R-:W-:Y:S08]  /*b4f0*/  HMMA.16816.F32 R136, R148.reuse, R6, R136 ;  /* 0x000000069488723c */ /* 0x040ff00000001888 */
[C---:B---3--:R-:W-:Y:S03]  /*b500*/  HMMA.16816.F32 R140, R148.reuse, R8, R140 ;  /* 0x00000008948c723c */ /* 0x048fe6000000188c */
[----:B-1----:R-:W-:Y:S05]  /*b510*/  MOV R165, R164 ;  /* 0x000000a400a57202 */ /* 0x002fea0000000f00 */
[C---:B------:R-:W-:Y:S08]  /*b520*/  HMMA.16816.F32 R144, R148.reuse, R10, R144 ;  /* 0x0000000a9490723c */ /* 0x040ff00000001890 */
[C---:B----4-:R-:W-:Y:S08]  /*b530*/  HMMA.16816.F32 R152, R148.reuse, R20, R12 ;  /* 0x000000149498723c */ /* 0x050ff0000000180c */
[----:B------:R-:W-:Y:S01]  /*b540*/  HMMA.16816.F32 R148, R148, R22, R16 ;  /* 0x000000169494723c */ /* 0x000fe20000001810 */
[----:B------:R-:W-:Y:S08]  /*b550*/  @!UPT UIADD3 URZ, UPT, UPT, URZ, URZ, URZ ;  /* 0x000000fffffff290 */ /* 0x000ff0000fffe0ff */
[----:B------:R-:W-:Y:S11]  /*b560*/  BRA.U UP0, `(.L_x_145) ;  /* 0xffffffc500547547 */ /* 0x000ff6000b83ffff */
.L_x_144:
        /* <DEDUP_REMOVED lines=24> */
[----:B------:R-:W-:Y:S02]  /*b6f0*/  LOP3.LUT R7, R7, 0x1c0, RZ, 0xc0, !PT ;  /* 0x000001c007077812 */ /* 0x000fe400078ec0ff */
[--C-:B------:R-:W-:Y:S01]  /*b700*/  LOP3.LUT R221, R221, 0x6, R0.reuse, 0xf8, !PT ;  /* 0x00000006dddd7812 */ /* 0x100fe200078ef800 */
[----:B-1----:R-:W-:Y:S01]  /*b710*/  @!UP3 UIMAD.WIDE.U32 UR14, UR7, UR4, URZ ;  /* 0x00000004070eb2a5 */ /* 0x002fe2000f8e00ff */
[----:B------:R-:W-:Y:S02]  /*b720*/  LOP3.LUT R0, R7, 0x38, R0, 0xf8, !PT ;  /* 0x0000003807007812 */ /* 0x000fe400078ef800 */
[----:B------:R-:W-:Y:S01]  /*b730*/  LOP3.LUT P1, RZ, R2, 0x10, RZ, 0xc0, !PT ;  /* 0x0000001002ff7812 */ /* 0x000fe2000782c0ff */
[----:B------:R-:W-:Y:S01]  /*b740*/  @!UP3 UIMAD UR11, UR7, UR5, UR15 ;  /* 0x00000005070bb2a4 */ /* 0x000fe2000f8e020f */
[----:B------:R-:W-:Y:S01]  /*b750*/  LOP3.LUT R0, R221, R0, RZ, 0xfc, !PT ;  /* 0x00000000dd007212 */ /* 0x000fe200078efcff */
[----:B--2---:R-:W-:Y:S01]  /*b760*/  FADD.FTZ R5, R10, R5 ;  /* 0x000000050a057221 */ /* 0x004fe20000010000 */
[----:B------:R-:W-:Y:S01]  /*b770*/  MOV R7, 0x20 ;  /* 0x0000002000077802 */ /* 0x000fe20000000f00 */
[----:B------:R-:W1:Y:S01]  /*b780*/  @UP3 LDCU.64 UR4, c[0x0][0x408] ;  /* 0x00008100ff0437ac */ /* 0x000e620008000a00 */
[----:B------:R-:W-:Y:S01]  /*b790*/  LOP3.LUT P2, RZ, R2, 0x8, RZ, 0xc0, !PT ;  /* 0x0000000802ff7812 */ /* 0x000fe2000784c0ff */
[----:B---3--:R-:W-:Y:S01]  /*b7a0*/  FADD.FTZ R4, R9, R4 ;  /* 0x0000000409047221 */ /* 0x008fe20000010000 */
[----:B------:R-:W2:Y:S01]  /*b7b0*/  MUFU.RCP R8, R5 ;  /* 0x0000000500087308 */ /* 0x000ea20000001000 */
[----:B------:R-:W-:-:S02]  /*b7c0*/  FSETP.NE.FTZ.AND P4, PT, R5, RZ, PT ;  /* 0x000000ff0500720b */ /* 0x000fc40003f95000 */
[----:B------:R-:W-:Y:S01]  /*b7d0*/  LEA R9, R0, UR6, 0x1 ;  /* 0x0000000600097c11 */ /* 0x000fe2000f8e08ff */
[----:B----4-:R-:W-:Y:S01]  /*b7e0*/  @UP1 UIMAD UR12, UR8, UR9, URZ ;  /* 0x00000009080c12a4 */ /* 0x010fe2000f8e02ff */
[----:B------:R-:W-:Y:S02]  /*b7f0*/  FSETP.NE.FTZ.AND P3, PT, R4, RZ, PT ;  /* 0x000000ff0400720b */ /* 0x000fe40003f75000 */
[----:B------:R-:W-:Y:S01]  /*b800*/  SEL R0, R7, 0xffffffe0, !P2 ;  /* 0xffffffe007007807 */ /* 0x000fe20005000000 */
[----:B------:R-:W3:Y:S01]  /*b810*/  MUFU.RCP R6, R4 ;  /* 0x0000000400067308 */ /* 0x000ee20000001000 */
[C---:B------:R-:W-:Y:S02]  /*b820*/  IADD3 R13, PT, PT, R9.reuse, 0x40, RZ ;  /* 0x00000040090d7810 */ /* 0x040fe40007ffe0ff */
[C---:B------:R-:W-:Y:S02]  /*b830*/  IADD3 R11, PT, PT, R9.reuse, R0, RZ ;  /* 0x00000000090b7210 */ /* 0x040fe40007ffe0ff */
[----:B------:R-:W-:-:S02]  /*b840*/  @P1 IADD3 R13, PT, PT, R9, -0x40, RZ ;  /* 0xffffffc0090d1810 */ /* 0x000fc40007ffe0ff */
[----:B------:R-:W-:Y:S01]  /*b850*/  SHF.L.U32 R12, R2, 0x3, RZ ;  /* 0x00000003020c7819 */ /* 0x000fe200000006ff */
[----:B-1----:R-:W-:Y:S01]  /*b860*/  @UP3 UIMAD.WIDE.U32 UR16, UR20, UR4, URZ ;  /* 0x00000004141032a5 */ /* 0x002fe2000f8e00ff */
[----:B------:R-:W-:Y:S02]  /*b870*/  IADD3 R17, PT, PT, R0, R13, RZ ;  /* 0x0000000d00117210 */ /* 0x000fe40007ffe0ff */
[----:B--2---:R-:W-:Y:S01]  /*b880*/  FSEL R8, R8, 1, P4 ;  /* 0x3f80000008087808 */ /* 0x004fe20002000000 */
[----:B------:R-:W-:Y:S02]  /*b890*/  @UP3 UIMAD UR11, UR20, UR5, UR17 ;  /* 0x00000005140b32a4 */ /* 0x000fe4000f8e0211 */
[----:B------:R-:W-:Y:S02]  /*b8a0*/  @!UP2 UIMAD UR20, UR7, UR9, URZ ;  /* 0x000000090714a2a4 */ /* 0x000fe4000f8e02ff */
[C---:B------:R-:W-:Y:S01]  /*b8b0*/  FMUL.FTZ R160, R8.reuse, R160 ;  /* 0x000000a008a07220 */ /* 0x040fe20000410000 */
[----:B------:R-:W-:Y:S01]  /*b8c0*/  FMUL.FTZ R161, R8, R161 ;  /* 0x000000a108a17220 */ /* 0x000fe20000410000 */
        /* <DEDUP_REMOVED lines=69> */
[----:B------:R-:W-:Y:S01]  /*bd20*/  FMUL.FTZ R39, R6, R39 ;  /* 0x0000002706277220 */ /* 0x000fe20000410000 */
[----:B------:R-:W-:Y:S01]  /*bd30*/  SEL R8, R8, 0xfffffff0, !P0 ;  /* 0xfffffff008087807 */ /* 0x000fe20004000000 */
[C---:B------:R-:W-:Y:S01]  /*bd40*/  FMUL.FTZ R42, R6.reuse, R42 ;  /* 0x0000002a062a7220 */ /* 0x040fe20000410000 */
[C---:B------:R-:W-:Y:S01]  /*bd50*/  FMUL.FTZ R43, R6.reuse, R43 ;  /* 0x0000002b062b7220 */ /* 0x040fe20000410000 */
[C---:B------:R-:W-:Y:S01]  /*bd60*/  FMUL.FTZ R46, R6.reuse, R46 ;  /* 0x0000002e062e7220 */ /* 0x040fe20000410000 */
[C---:B------:R-:W-:Y:S01]  /*bd70*/  FMUL.FTZ R47, R6.reuse, R47 ;  /* 0x0000002f062f7220 */ /* 0x040fe20000410000 */
[C---:B------:R-:W-:Y:S01]  /*bd80*/  FMUL.FTZ R50, R6.reuse, R50 ;  /* 0x0000003206327220 */ /* 0x040fe20000410000 */
[C---:B------:R-:W-:Y:S01]  /*bd90*/  FMUL.FTZ R51, R6.reuse, R51 ;  /* 0x0000003306337220 */ /* 0x040fe20000410000 */
[----:B------:R-:W-:Y:S01]  /*bda0*/  F2FP.F16.F32.PACK_AB R160, R161, R160 ;  /* 0x000000a0a1a0723e */ /* 0x000fe200000000ff */
[C---:B------:R-:W-:Y:S01]  /*bdb0*/  FMUL.FTZ R54, R6.reuse, R54 ;  /* 0x0000003606367220 */ /* 0x040fe20000410000 */
[----:B------:R-:W-:Y:S01]  /*bdc0*/  F2FP.F16.F32.PACK_AB R162, R163, R162 ;  /* 0x000000a2a3a2723e */ /* 0x000fe200000000ff */
[C---:B------:R-:W-:Y:S01]  /*bdd0*/  FMUL.FTZ R55, R6.reuse, R55 ;  /* 0x0000003706377220 */ /* 0x040fe20000410000 */
[----:B------:R-:W-:Y:S01]  /*bde0*/  F2FP.F16.F32.PACK_AB R156, R157, R156 ;  /* 0x0000009c9d9c723e */ /* 0x000fe200000000ff */
[C---:B------:R-:W-:Y:S01]  /*bdf0*/  FMUL.FTZ R58, R6.reuse, R58 ;  /* 0x0000003a063a7220 */ /* 0x040fe20000410000 */
[----:B------:R-:W-:Y:S01]  /*be00*/  F2FP.F16.F32.PACK_AB R158, R159, R158 ;  /* 0x0000009e9f9e723e */ /* 0x000fe200000000ff */
[C---:B------:R-:W-:Y:S01]  /*be10*/  FMUL.FTZ R59, R6.reuse, R59 ;  /* 0x0000003b063b7220 */ /* 0x040fe20000410000 */
[----:B------:R-:W-:Y:S01]  /*be20*/  IADD3 R7, PT, PT, R9, R8, RZ ;  /* 0x0000000809077210 */ /* 0x000fe20007ffe0ff */
        /* <DEDUP_REMOVED lines=8> */
[----:B------:R-:W-:Y:S01]  /*beb0*/  FMUL.FTZ R70, R6, R70 ;  /* 0x0000004606467220 */ /* 0x000fe20000410000 */
[----:B------:R-:W-:Y:S01]  /*bec0*/  IADD3 R15, PT, PT, R8, R11, RZ ;  /* 0x0000000b080f7210 */ /* 0x000fe20007ffe0ff */
[C---:B------:R-:W-:Y:S01]  /*bed0*/  FMUL.FTZ R71, R6.reuse, R71 ;  /* 0x0000004706477220 */ /* 0x040fe20000410000 */
[----:B------:R-:W-:Y:S01]  /*bee0*/  F2FP.F16.F32.PACK_AB R44, R45, R44 ;  /* 0x0000002c2d2c723e */ /* 0x000fe200000000ff */
[----:B------:R-:W-:Y:S01]  /*bef0*/  STS [R9], R160 ;  /* 0x000000a009007388 */ /* 0x000fe20000000800 */
[----:B------:R-:W-:Y:S01]  /*bf00*/  F2FP.F16.F32.PACK_AB R46, R47, R46 ;  /* 0x0000002e2f2e723e */ /* 0x000fe200000000ff */
[C---:B------:R-:W-:Y:S01]  /*bf10*/  FMUL.FTZ R74, R6.reuse, R74 ;  /* 0x0000004a064a7220 */ /* 0x040fe20000410000 */
[----:B------:R-:W-:Y:S01]  /*bf20*/  F2FP.F16.F32.PACK_AB R48, R49, R48 ;  /* 0x000000303130723e */ /* 0x000fe200000000ff */
[----:B------:R-:W-:Y:S01]  /*bf30*/  STS [R9+0x400], R162 ;  /* 0x000400a209007388 */ /* 0x000fe20000000800 */
[----:B------:R-:W-:Y:S01]  /*bf40*/  F2FP.F16.F32.PACK_AB R50, R51, R50 ;  /* 0x000000323332723e */ /* 0x000fe200000000ff */
[----:B------:R-:W-:Y:S01]  /*bf50*/  FMUL.FTZ R75, R6, R75 ;  /* 0x0000004b064b7220 */ /* 0x000fe20000410000 */
[----:B------:R-:W-:Y:S01]  /*bf60*/  IADD3 R19, PT, PT, R8, R13, RZ ;  /* 0x0000000d08137210 */ /* 0x000fe20007ffe0ff */
[----:B------:R-:W-:Y:S01]  /*bf70*/  STS [R7], R156 ;  /* 0x0000009c07007388 */ /* 0x000fe20000000800 */
[----:B------:R-:W-:Y:S01]  /*bf80*/  F2FP.F16.F32.PACK_AB R52, R53, R52 ;  /* 0x000000343534723e */ /* 0x000fe200000000ff */
[C---:B------:R-:W-:Y:S01]  /*bf90*/  FMUL.FTZ R78, R6.reuse, R78 ;  /* 0x0000004e064e7220 */ /* 0x040fe20000410000 */
[----:B------:R-:W-:Y:S01]  /*bfa0*/  F2FP.F16.F32.PACK_AB R54, R55, R54 ;  /* 0x000000363736723e */ /* 0x000fe200000000ff */
[----:B------:R-:W-:Y:S01]  /*bfb0*/  STS [R7+0x400], R158 ;  /* 0x0004009e07007388 */ /* 0x000fe20000000800 */
[C---:B------:R-:W-:Y:S01]  /*bfc0*/  FMUL.FTZ R79, R6.reuse, R79 ;  /* 0x0000004f064f7220 */ /* 0x040fe20000410000 */
[----:B------:R-:W-:Y:S01]  /*bfd0*/  F2FP.F16.F32.PACK_AB R56, R57, R56 ;  /* 0x000000383938723e */ /* 0x000fe200000000ff */
[----:B------:R-:W-:Y:S01]  /*bfe0*/  FMUL.FTZ R82, R6, R82 ;  /* 0x0000005206527220 */ /* 0x000fe20000410000 */
[----:B------:R-:W-:Y:S01]  /*bff0*/  F2FP.F16.F32.PACK_AB R58, R59, R58 ;  /* 0x0000003a3b3a723e */ /* 0x000fe200000000ff */
[----:B------:R-:W-:Y:S01]  /*c000*/  STS [R11], R36 ;  /* 0x000000240b007388 */ /* 0x000fe20000000800 */
[----:B------:R-:W-:Y:S01]  /*c010*/  IADD3 R21, PT, PT, R8, R17, RZ ;  /* 0x0000001108157210 */ /* 0x000fe20007ffe0ff */
[C---:B------:R-:W-:Y:S01]  /*c020*/  FMUL.FTZ R83, R6.reuse, R83 ;  /* 0x0000005306537220 */ /* 0x040fe20000410000 */
[----:B------:R-:W-:Y:S01]  /*c030*/  F2FP.F16.F32.PACK_AB R60, R61, R60 ;  /* 0x0000003c3d3c723e */ /* 0x000fe200000000ff */
[----:B------:R-:W-:Y:S01]  /*c040*/  STS [R11+0x400], R38 ;  /* 0x000400260b007388 */ /* 0x000fe20000000800 */
[----:B------:R-:W-:Y:S01]  /*c050*/  F2FP.F16.F32.PACK_AB R62, R63, R62 ;  /* 0x0000003e3f3e723e */ /* 0x000fe200000000ff */
[C---:B------:R-:W-:Y:S01]  /*c060*/  FMUL.FTZ R86, R6.reuse, R86 ;  /* 0x0000005606567220 */ /* 0x040fe20000410000 */
[C---:B------:R-:W-:Y:S01]  /*c070*/  FMUL.FTZ R87, R6.reuse, R87 ;  /* 0x0000005706577220 */ /* 0x040fe20000410000 */
[----:B------:R-:W-:Y:S01]  /*c080*/  STS [R15], R40 ;  /* 0x000000280f007388 */ /* 0x000fe20000000800 */
[----:B------:R-:W-:Y:S01]  /*c090*/  F2FP.F16.F32.PACK_AB R64, R65, R64 ;  /* 0x000000404140723e */ /* 0x000fe200000000ff */
[C---:B------:R-:W-:Y:S01]  /*c0a0*/  FMUL.FTZ R90, R6.reuse, R90 ;  /* 0x0000005a065a7220 */ /* 0x040fe20000410000 */
[----:B------:R-:W-:Y:S01]  /*c0b0*/  F2FP.F16.F32.PACK_AB R66, R67, R66 ;  /* 0x000000424342723e */ /* 0x000fe200000000ff */
[----:B------:R-:W-:Y:S01]  /*c0c0*/  STS [R15+0x400], R42 ;  /* 0x0004002a0f007388 */ /* 0x000fe20000000800 */
[C---:B------:R-:W-:Y:S01]  /*c0d0*/  FMUL.FTZ R91, R6.reuse, R91 ;  /* 0x0000005b065b7220 */ /* 0x040fe20000410000 */
[----:B------:R-:W-:Y:S01]  /*c0e0*/  F2FP.F16.F32.PACK_AB R68, R69, R68 ;  /* 0x000000444544723e */ /* 0x000fe200000000ff */
[C---:B------:R-:W-:Y:S01]  /*c0f0*/  FMUL.FTZ R94, R6.reuse, R94 ;  /* 0x0000005e065e7220 */ /* 0x040fe20000410000 */
[----:B------:R-:W-:Y:S01]  /*c100*/  STS [R13], R44 ;  /* 0x0000002c0d007388 */ /* 0x000fe20000000800 */
[----:B------:R-:W-:Y:S01]  /*c110*/  F2FP.F16.F32.PACK_AB R70, R71, R70 ;  /* 0x000000464746723e */ /* 0x000fe200000000ff */
        /* <DEDUP_REMOVED lines=30> */
[----:B------:R-:W-:Y:S01]  /*c300*/  STS [R9+0x2000], R60 ;  /* 0x0020003c09007388 */ /* 0x000fe20000000800 */
[----:B------:R-:W-:Y:S01]  /*c310*/  F2FP.F16.F32.PACK_AB R94, R95, R94 ;  /* 0x0000005e5f5e723e */ /* 0x000fe200000000ff */
[C---:B------:R-:W-:Y:S01]  /*c320*/  FMUL.FTZ R119, R6.reuse, R119 ;  /* 0x0000007706777220 */ /* 0x040fe20000410000 */
[----:B------:R-:W-:Y:S01]  /*c330*/  F2FP.F16.F32.PACK_AB R96, R97, R96 ;  /* 0x000000606160723e */ /* 0x000fe200000000ff */
[----:B------:R-:W-:Y:S01]  /*c340*/  STS [R9+0x2400], R62 ;  /* 0x0024003e09007388 */ /* 0x000fe20000000800 */
[----:B------:R-:W-:Y:S01]  /*c350*/  F2FP.F16.F32.PACK_AB R98, R99, R98 ;  /* 0x000000626362723e */ /* 0x000fe200000000ff */
[C---:B------:R-:W-:Y:S01]  /*c360*/  FMUL.FTZ R122, R6.reuse, R122 ;  /* 0x0000007a067a7220 */ /* 0x040fe20000410000 */
[C---:B------:R-:W-:Y:S01]  /*c370*/  FMUL.FTZ R123, R6.reuse, R123 ;  /* 0x0000007b067b7220 */ /* 0x040fe20000410000 */
[----:B------:R-:W-:Y:S01]  /*c380*/  STS [R7+0x2000], R64 ;  /* 0x0020004007007388 */ /* 0x000fe20000000800 */
        /* <DEDUP_REMOVED lines=50> */
[----:B------:R-:W-:Y:S01]  /*c6b0*/  F2FP.F16.F32.PACK_AB R140, R141, R140 ;  /* 0x0000008c8d8c723e */ /* 0x000fe200000000ff */
[----:B------:R-:W-:Y:S01]  /*c6c0*/  STS [R21+0x2400], R90 ;  /* 0x0024005a15007388 */ /* 0x000fe20000000800 */
[----:B------:R-:W-:Y:S01]  /*c6d0*/  F2FP.F16.F32.PACK_AB R142, R143, R142 ;  /* 0x0000008e8f8e723e */ /* 0x000fe200000000ff */
[----:B------:R-:W-:Y:S01]  /*c6e0*/  @UP3 UMOV UR14, UR16 ;  /* 0x00000010000e3c82 */ /* 0x000fe20008000000 */
[----:B------:R-:W-:Y:S01]  /*c6f0*/  F2FP.F16.F32.PACK_AB R144, R145, R144 ;  /* 0x000000909190723e */ /* 0x000fe200000000ff */
[----:B------:R-:W-:Y:S01]  /*c700*/  STS [R9+0x4000], R92 ;  /* 0x0040005c09007388 */ /* 0x000fe20000000800 */
[----:B------:R-:W-:Y:S01]  /*c710*/  F2FP.F16.F32.PACK_AB R146, R147, R146 ;  /* 0x000000929392723e */ /* 0x000fe200000000ff */
[----:B------:R-:W-:Y:S01]  /*c720*/  USHF.R.S32.HI UR8, URZ, 0x1f, UR20 ;  /* 0x0000001fff087899 */ /* 0x000fe20008011414 */
[----:B------:R-:W-:Y:S01]  /*c730*/  F2FP.F16.F32.PACK_AB R152, R153, R152 ;  /* 0x000000989998723e */ /* 0x000fe200000000ff */
[----:B------:R-:W-:Y:S01]  /*c740*/  STS [R9+0x4400], R94 ;  /* 0x0044005e09007388 */ /* 0x000fe20000000800 */
[----:B------:R-:W-:-:S02]  /*c750*/  F2FP.F16.F32.PACK_AB R154, R155, R154 ;  /* 0x0000009a9b9a723e */ /* 0x000fc400000000ff */
[----:B------:R-:W-:Y:S01]  /*c760*/  F2FP.F16.F32.PACK_AB R148, R149, R148 ;  /* 0x000000949594723e */ /* 0x000fe200000000ff */
[----:B------:R-:W-:Y:S01]  /*c770*/  STS [R7+0x4000], R96 ;  /* 0x0040006007007388 */ /* 0x000fe20000000800 */
[----:B------:R-:W-:-:S03]  /*c780*/  F2FP.F16.F32.PACK_AB R150, R151, R150 ;  /* 0x000000969796723e */ /* 0x000fc600000000ff */
        /* <DEDUP_REMOVED lines=39> */
.L_x_148:
[----:B------:R1:W-:Y:S01]  /*ca00*/  STS [R21+0x6000], R148 ;  /* 0x0060009415007388 */ /* 0x0003e20000000800 */
[----:B------:R-:W-:Y:S01]  /*ca10*/  LEA R0, R0, UR6, 0x1 ;  /* 0x0000000600007c11 */ /* 0x000fe2000f8e08ff */
[----:B------:R-:W2:Y:S01]  /*ca20*/  S2UR UR6, SR_CTAID.X ;  /* 0x00000000000679c3 */ /* 0x000ea20000002500 */
[----:B------:R-:W4:Y:S01]  /*ca30*/  @P4 MUFU.LG2 R5, R5 ;  /* 0x0000000500054308 */ /* 0x000f220000000c00 */
[----:B------:R1:W-:Y:S01]  /*ca40*/  STS [R21+0x6400], R150 ;  /* 0x0064009615007388 */ /* 0x0003e20000000800 */
[----:B------:R-:W-:Y:S01]  /*ca50*/  UIMAD UR12, UR13, UR12, URZ ;  /* 0x0000000c0d0c72a4 */ /* 0x000fe2000f8e02ff */
[----:B------:R-:W-:Y:S01]  /*ca60*/  LOP3.LUT P0, RZ, R2, 0x3, RZ, 0xc0, !PT ;  /* 0x0000000302ff7812 */ /* 0x000fe2000780c0ff */
[----:B------:R-:W-:-:S03]  /*ca70*/  USEL UR20, UR20, URZ, UP0 ;  /* 0x000000ff14147287 */ /* 0x000fc60008000000 */
[----:B------:R-:W-:Y:S01]  /*ca80*/  BAR.SYNC.DEFER_BLOCKING 0x0 ;  /* 0x0000000000007b1d */ /* 0x000fe20000010000 */
[----:B------:R-:W-:Y:S01]  /*ca90*/  @!UP0 UIMAD UR12, UR7, UR4, UR12 ;  /* 0x00000004070c82a4 */ /* 0x000fe2000f8e020c */
[----:B---3--:R-:W-:Y:S01]  /*caa0*/  LOP3.LUT R13, R220, 0x30, RZ, 0xc0, !PT ;  /* 0x00000030dc0d7812 */ /* 0x008fe200078ec0ff */
[----:B------:R-:W-:Y:S01]  /*cab0*/  USEL UR8, UR8, URZ, UP0 ;  /* 0x000000ff08087287 */ /* 0x000fe20008000000 */
[----:B------:R-:W-:Y:S01]  /*cac0*/  SHF.R.U32.HI R16, RZ, 0x2, R2 ;  /* 0x00000002ff107819 */ /* 0x000fe20000011602 */
[----:B------:R-:W-:-:S03]  /*cad0*/  USHF.L.U32 UR21, UR21, 0x6, URZ ;  /* 0x0000000615157899 */ /* 0x000fc600080006ff */
[----:B------:R-:W3:Y:S01]  /*cae0*/  @P4 LDC R7, c[0x0][0x458] ;  /* 0x00011600ff074b82 */ /* 0x000ee20000000800 */
[----:B------:R-:W5:Y:S01]  /*caf0*/  @P3 MUFU.LG2 R4, R4 ;  /* 0x0000000400043308 */ /* 0x000f620000000c00 */
[----:B------:R-:W1:Y:S01]  /*cb00*/  S2R R24, SR_CTAID.X ;  /* 0x0000000000187919 */ /* 0x000e620000002500 */
[----:B------:R-:W-:Y:S01]  /*cb10*/  USHF.R.S32.HI UR7, URZ, 0x1f, UR12 ;  /* 0x0000001fff077899 */ /* 0x000fe2000801140c */
[----:B------:R-:W-:Y:S01]  /*cb20*/  BSSY.RECONVERGENT B0, `(.L_x_149) ;  /* 0x0000022000007945 */ /* 0x000fe20003800200 */
[----:B------:R-:W-:Y:S01]  /*cb30*/  UIADD3 UR21, UPT, UPT, -UR21, UR23, URZ ;  /* 0x0000001715157290 */ /* 0x000fe2000fffe1ff */
[----:B------:R-:W-:Y:S01]  /*cb40*/  LOP3.LUT R16, R13, 0x7, R16, 0xf8, !PT ;  /* 0x000000070d107812 */ /* 0x000fe200078ef810 */
[----:B----4-:R-:W-:Y:S01]  /*cb50*/  @P4 FMUL.FTZ R5, R5, 0.69314718246459960938 ;  /* 0x3f31721805054820 */ /* 0x010fe20000410000 */
[----:B------:R-:W4:Y:S01]  /*cb60*/  @P3 LDC R6, c[0x0][0x458] ;  /* 0x00011600ff063b82 */ /* 0x000f220000000800 */
[----:B------:R-:W-:Y:S01]  /*cb70*/  IMAD.MOV.U32 R14, RZ, RZ, 0x7f800000 ;  /* 0x7f800000ff0e7424 */ /* 0x000fe200078e00ff */
[----:B------:R-:W-:Y:S01]  /*cb80*/  MOV R13, 0x7f800000 ;  /* 0x7f800000000d7802 */ /* 0x000fe20000000f00 */
[----:B--2---:R-:W-:-:S04]  /*cb90*/  UIMAD UR9, UR6, UR5, URZ ;  /* 0x00000005060972a4 */ /* 0x004fc8000f8e02ff */
[----:B------:R-:W-:Y:S01]  /*cba0*/  USHF.L.U32 UR9, UR9, 0x6, URZ ;  /* 0x0000000609097899 */ /* 0x000fe200080006ff */
[----:B------:R2:W1:Y:S01]  /*cbb0*/  LDS.128 R8, [R0+0x1800] ;  /* 0x0018000000087984 */ /* 0x0004620000000c00 */
[----:B-----5:R-:W-:Y:S02]  /*cbc0*/  @P3 FMUL.FTZ R4, R4, 0.69314718246459960938 ;  /* 0x3f31721804043820 */ /* 0x020fe40000410000 */
[----:B------:R-:W-:Y:S02]  /*cbd0*/  USHF.R.S32.HI UR4, URZ, 0x1f, UR9 ;  /* 0x0000001fff047899 */ /* 0x000fe40008011409 */
[----:B------:R-:W-:Y:S01]  /*cbe0*/  UIADD3 UR20, UP1, UP0, UR9, UR20, UR12 ;  /* 0x0000001409147290 */ /* 0x000fe2000f83e00c */
[----:B---3--:R-:W-:-:S03]  /*cbf0*/  @P4 FFMA.FTZ R14, R164, R7, R5 ;  /* 0x00000007a40e4223 */ /* 0x008fc60000010005 */
[----:B------:R-:W-:Y:S01]  /*cc00*/  UIADD3.X UR4, UPT, UPT, UR4, UR8, UR7, UP1, UP0 ;  /* 0x0000000804047290 */ /* 0x000fe20008fe0407 */
[----:B----4-:R-:W-:Y:S01]  /*cc10*/  @P3 FFMA.FTZ R13, R3, R6, R4 ;  /* 0x00000006030d3223 */ /* 0x010fe20000010004 */
[----:B-12---:R-:W-:Y:S10]  /*cc20*/  @P0 BRA `(.L_x_150) ;  /* 0x0000000000440947 */ /* 0x006ff40003800000 */
        /* <DEDUP_REMOVED lines=17> */
.L_x_150:
[----:B------:R-:W-:Y:S05]  /*cd40*/  BSYNC.RECONVERGENT B0 ;  /* 0x0000000000007941 */ /* 0x000fea0003800200 */
.L_x_149:
[----:B------:R-:W2:Y:S01]  /*cd50*/  LDCU.64 UR4, c[0x0][0x410] ;  /* 0x00008200ff0477ac */ /* 0x000ea20008000a00 */
[----:B------:R-:W-:Y:S01]  /*cd60*/  SHF.R.U32.HI R6, RZ, 0x3, R2 ;  /* 0x00000003ff067819 */ /* 0x000fe20000011602 */
[----:B------:R-:W-:Y:S01]  /*cd70*/  IMAD.MOV.U32 R7, RZ, RZ, RZ ;  /* 0x000000ffff077224 */ /* 0x000fe200078e00ff */
[----:B------:R-:W-:Y:S01]  /*cd80*/  LOP3.LUT R2, R12, 0x38, RZ, 0xc0, !PT ;  /* 0x000000380c027812 */ /* 0x000fe200078ec0ff */
[----:B------:R3:W4:Y:S01]  /*cd90*/  LDS.128 R20, [R0] ;  /* 0x0000000000147984 */ /* 0x0007220000000c00 */
[C---:B-1----:R-:W-:Y:S01]  /*cda0*/  IADD3 R4, PT, PT, R6.reuse, 0x20, RZ ;  /* 0x0000002006047810 */ /* 0x042fe20007ffe0ff */
[----:B------:R-:W-:Y:S01]  /*cdb0*/  VIADD R5, R6, 0x10 ;  /* 0x0000001006057836 */ /* 0x000fe20000000000 */
[----:B------:R-:W-:Y:S01]  /*cdc0*/  IADD3 R12, P0, PT, R2, UR14, RZ ;  /* 0x0000000e020c7c10 */ /* 0x000fe2000ff1e0ff */
[----:B------:R-:W-:Y:S01]  /*cdd0*/  IMAD.WIDE.U32 R24, R24, 0x40, R6 ;  /* 0x0000004018187825 */ /* 0x000fe200078e0006 */
[C---:B------:R-:W-:Y:S01]  /*cde0*/  ISETP.GE.AND P3, PT, R6.reuse, UR21, PT ;  /* 0x0000001506007c0c */ /* 0x040fe2000bf66270 */
[----:B------:R3:W1:Y:S01]  /*cdf0*/  LDS.128 R16, [R0+0x2000] ;  /* 0x0020000000107984 */ /* 0x0006620000000c00 */
[----:B------:R-:W-:Y:S01]  /*ce00*/  IADD3.X R13, PT, PT, RZ, UR11, RZ, P0, !PT ;  /* 0x0000000bff0d7c10 */ /* 0x000fe200087fe4ff */
[----:B------:R-:W-:Y:S01]  /*ce10*/  VIADD R3, R6, 0x30 ;  /* 0x0000003006037836 */ /* 0x000fe20000000000 */
[----:B------:R-:W-:Y:S01]  /*ce20*/  ISETP.GE.AND P2, PT, R5, UR21, PT ;  /* 0x0000001505007c0c */ /* 0x000fe2000bf46270 */
[----:B------:R-:W-:Y:S01]  /*ce30*/  BSSY.RECONVERGENT B0, `(.L_x_151) ;  /* 0x000001c000007945 */ /* 0x000fe20003800200 */
[----:B------:R-:W-:-:S02]  /*ce40*/  ISETP.GE.AND P1, PT, R4, UR21, PT ;  /* 0x0000001504007c0c */ /* 0x000fc4000bf26270 */
[----:B------:R3:W1:Y:S01]  /*ce50*/  LDS.128 R4, [R0+0x6000] ;  /* 0x0060000000047984 */ /* 0x0006620000000c00 */
[----:B--2---:R-:W-:Y:S01]  /*ce60*/  IMAD.U32 R26, RZ, RZ, UR4 ;  /* 0x00000004ff1a7e24 */ /* 0x004fe2000f8e00ff */
[----:B------:R-:W-:Y:S02]  /*ce70*/  MOV R29, UR5 ;  /* 0x00000005001d7c02 */ /* 0x000fe40008000f00 */
[----:B------:R-:W-:Y:S01]  /*ce80*/  ISETP.GE.AND P0, PT, R3, UR21, PT ;  /* 0x0000001503007c0c */ /* 0x000fe2000bf06270 */
[----:B------:R-:W-:Y:S02]  /*ce90*/  IMAD.WIDE.U32 R26, R26, UR13, R12 ;  /* 0x0000000d1a1a7c25 */ /* 0x000fe4000f8e000c */
[----:B------:R3:W2:Y:S02]  /*cea0*/  LDS.128 R12, [R0+0x4000] ;  /* 0x00400000000c7984 */ /* 0x0006a40000000c00 */
[----:B------:R-:W-:Y:S01]  /*ceb0*/  IMAD R29, R29, UR13, R27 ;  /* 0x0000000d1d1d7c24 */ /* 0x000fe2000f8e021b */
[----:B------:R-:W-:Y:S07]  /*cec0*/  @P3 BRA `(.L_x_152) ;  /* 0x0000000000483947 */ /* 0x000fee0003800000 */
[----:B------:R-:W5:Y:S01]  /*ced0*/  LDCU.64 UR6, c[0x0][0x408] ;  /* 0x00008100ff0677ac */ /* 0x000f620008000a00 */
[----:B------:R-:W-:Y:S01]  /*cee0*/  IMAD.MOV.U32 R28, RZ, RZ, R26 ;  /* 0x000000ffff1c7224 */ /* 0x000fe200078e001a */
[----:B------:R-:W4:Y:S01]  /*cef0*/  LDCU.64 UR4, c[0x0][0x3f0] ;  /* 0x00007e00ff0477ac */ /* 0x000f220008000a00 */
[----:B------:R-:W3:Y:S01]  /*cf00*/  LDCU UR8, c[0x0][0x440] ;  /* 0x00008800ff0877ac */ /* 0x000ee20008000800 */
[----:B-----5:R-:W-:Y:S02]  /*cf10*/  IMAD R3, R25, UR6, RZ ;  /* 0x0000000619037c24 */ /* 0x020fe4000f8e02ff */
        /* <DEDUP_REMOVED lines=10> */
[----:B-1----:R3:W-:Y:S04]  /*cfc0*/  @!P5 STG.E.128 desc[UR24][R32.64+0x80], R16 ;  /* 0x000080102000d986 */ /* 0x0027e8000c101d18 */
[----:B--2---:R3:W-:Y:S04]  /*cfd0*/  @!P4 STG.E.128 desc[UR24][R32.64+0x100], R12 ;  /* 0x0001000c2000c986 */ /* 0x0047e8000c101d18 */
[----:B------:R3:W-:Y:S02]  /*cfe0*/  @!P3 STG.E.128 desc[UR24][R32.64+0x180], R4 ;  /* 0x000180042000b986 */ /* 0x0007e4000c101d18 */
.L_x_152:
[----:B------:R-:W-:Y:S05]  /*cff0*/  BSYNC.RECONVERGENT B0 ;  /* 0x0000000000007941 */ /* 0x000fea0003800200 */
.L_x_151:
[----:B---34-:R3:W4:Y:S01]  /*d000*/  LDS.128 R20, [R0+0x800] ;  /* 0x0008000000147984 */ /* 0x0187220000000c00 */
        /* <DEDUP_REMOVED lines=8> */
[----:B------:R-:W3:Y:S01]  /*d090*/  LDCU UR8, c[0x0][0x440] ;  /* 0x00008800ff0877ac */ /* 0x000ee20008000800 */
[----:B------:R-:W-:Y:S02]  /*d0a0*/  IMAD.MOV.U32 R33, RZ, RZ, R29 ;  /* 0x000000ffff217224 */ /* 0x000fe400078e001d */
[----:B------:R-:W-:Y:S01]  /*d0b0*/  IMAD.X R3, RZ, RZ, R25, P2 ;  /* 0x000000ffff037224 */ /* 0x000fe200010e0619 */
[----:B------:R-:W4:Y:S03]  /*d0c0*/  LDCU.64 UR4, c[0x0][0x3f0] ;  /* 0x00007e00ff0477ac */ /* 0x000f260008000a00 */
[----:B-----5:R-:W-:-:S02]  /*d0d0*/  IMAD R3, R3, UR6, RZ ;  /* 0x0000000603037c24 */ /* 0x020fc4000f8e02ff */
[----:B------:R-:W-:Y:S01]  /*d0e0*/  IMAD.WIDE.U32 R32, R30, UR6, R32 ;  /* 0x000000061e207c25 */ /* 0x000fe2000f8e0020 */
[----:B---3--:R-:W-:-:S03]  /*d0f0*/  ISETP.GE.AND P5, PT, R2, UR8, PT ;  /* 0x0000000802007c0c */ /* 0x008fc6000bfa6270 */
[----:B------:R-:W-:Y:S01]  /*d100*/  IMAD R3, R30, UR7, R3 ;  /* 0x000000071e037c24 */ /* 0x000fe2000f8e0203 */
[----:B------:R-:W-:Y:S02]  /*d110*/  ISETP.GE.AND P4, PT, R244, UR8, PT ;  /* 0x00000008f4007c0c */ /* 0x000fe4000bf86270 */
[----:B------:R-:W-:Y:S01]  /*d120*/  ISETP.GE.AND P3, PT, R243, UR8, PT ;  /* 0x00000008f3007c0c */ /* 0x000fe2000bf66270 */
[----:B------:R-:W-:Y:S01]  /*d130*/  IMAD.IADD R3, R3, 0x1, R33 ;  /* 0x0000000103037824 */ /* 0x000fe200078e0221 */
[----:B------:R-:W-:Y:S02]  /*d140*/  ISETP.GE.AND P2, PT, R242, UR8, PT ;  /* 0x00000008f2007c0c */ /* 0x000fe4000bf46270 */
[----:B----4-:R-:W-:-:S04]  /*d150*/  LEA R30, P6, R32, UR4, 0x1 ;  /* 0x00000004201e7c11 */ /* 0x010fc8000f8c08ff */
[----:B------:R-:W-:-:S05]  /*d160*/  LEA.HI.X R31, R32, UR5, R3, 0x1, P6 ;  /* 0x00000005201f7c11 */ /* 0x000fca000b0f0c03 */
[----:B------:R3:W-:Y:S04]  /*d170*/  @!P5 STG.E.128 desc[UR24][R30.64], R20 ;  /* 0x000000141e00d986 */ /* 0x0007e8000c101d18 */
[----:B-1----:R3:W-:Y:S04]  /*d180*/  @!P4 STG.E.128 desc[UR24][R30.64+0x80], R16 ;  /* 0x000080101e00c986 */ /* 0x0027e8000c101d18 */
[----:B--2---:R3:W-:Y:S04]  /*d190*/  @!P3 STG.E.128 desc[UR24][R30.64+0x100], R12 ;  /* 0x0001000c1e00b986 */ /* 0x0047e8000c101d18 */
[----:B------:R3:W-:Y:S02]  /*d1a0*/  @!P2 STG.E.128 desc[UR24][R30.64+0x180], R4 ;  /* 0x000180041e00a986 */ /* 0x0007e4000c101d18 */
.L_x_154:
[----:B------:R-:W-:Y:S05]  /*d1b0*/  BSYNC.RECONVERGENT B0 ;  /* 0x0000000000007941 */ /* 0x000fea0003800200 */
.L_x_153:
        /* <DEDUP_REMOVED lines=27> */
.L_x_156:
[----:B------:R-:W-:Y:S05]  /*d370*/  BSYNC.RECONVERGENT B0 ;  /* 0x0000000000007941 */ /* 0x000fea0003800200 */
.L_x_155:
[----:B--23--:R2:W3:Y:S04]  /*d380*/  LDS.128 R12, [R0+0x3800] ;  /* 0x00380000000c7984 */ /* 0x00c4e80000000c00 */
[----:B-1----:R2:W1:Y:S01]  /*d390*/  LDS.128 R4, [R0+0x5800] ;  /* 0x0058000000047984 */ /* 0x0024620000000c00 */
[----:B------:R-:W-:Y:S05]  /*d3a0*/  @P0 EXIT ;  /* 0x000000000000094d */ /* 0x000fea0003800000 */
[----:B------:R-:W5:Y:S01]  /*d3b0*/  LDCU.64 UR6, c[0x0][0x408] ;  /* 0x00008100ff0677ac */ /* 0x000f620008000a00 */
[----:B------:R-:W-:Y:S01]  /*d3c0*/  IADD3 R3, P0, PT, R24, 0x30, RZ ;  /* 0x0000003018037810 */ /* 0x000fe20007f1e0ff */
[----:B------:R1:W1:Y:S01]  /*d3d0*/  LDS.128 R16, [R0+0x7800] ;  /* 0x0078000000107984 */ /* 0x0002620000000c00 */
[----:B----4-:R-:W-:Y:S01]  /*d3e0*/  IMAD.MOV.U32 R22, RZ, RZ, R26 ;  /* 0x000000ffff167224 */ /* 0x010fe200078e001a */
        /* <DEDUP_REMOVED lines=9> */
[----:B--2---:R-:W-:Y:S01]  /*d480*/  LEA R2, P0, R22, UR4, 0x1 ;  /* 0x0000000416027c11 */ /* 0x004fe2000f8008ff */
[----:B------:R-:W-:Y:S01]  /*d490*/  IMAD.IADD R20, R20, 0x1, R23 ;  /* 0x0000000114147824 */ /* 0x000fe200078e0217 */
[----:B------:R-:W-:-:S04]  /*d4a0*/  ISETP.GE.AND P1, PT, R243, UR8, PT ;  /* 0x00000008f3007c0c */ /* 0x000fc8000bf26270 */
[----:B------:R-:W-:Y:S02]  /*d4b0*/  LEA.HI.X R3, R22, UR5, R20, 0x1, P0 ;  /* 0x0000000516037c11 */ /* 0x000fe400080f0c14 */
[----:B------:R-:W-:-:S03]  /*d4c0*/  ISETP.GE.AND P0, PT, R242, UR8, PT ;  /* 0x00000008f2007c0c */ /* 0x000fc6000bf06270 */
[----:B------:R2:W-:Y:S04]  /*d4d0*/  @!P3 STG.E.128 desc[UR24][R2.64], R8 ;  /* 0x000000080200b986 */ /* 0x0005e8000c101d18 */
[----:B---3--:R2:W-:Y:S04]  /*d4e0*/  @!P2 STG.E.128 desc[UR24][R2.64+0x80], R12 ;  /* 0x0000800c0200a986 */ /* 0x0085e8000c101d18 */
[----:B-1----:R2:W-:Y:S02]  /*d4f0*/  @!P1 STG.E.128 desc[UR24][R2.64+0x100], R4 ;  /* 0x0001000402009986 */ /* 0x0025e4000c101d18 */
[----:B------:R-:W-:Y:S05]  /*d500*/  @P0 EXIT ;  /* 0x000000000000094d */ /* 0x000fea0003800000 */
[----:B------:R-:W-:Y:S01]  /*d510*/  STG.E.128 desc[UR24][R2.64+0x180], R16 ;  /* 0x0001801002007986 */ /* 0x000fe2000c101d18 */
[----:B------:R-:W-:Y:S05]  /*d520*/  EXIT ;  /* 0x000000000000794d */ /* 0x000fea0003800000 */
.L_x_157:
        /* <DEDUP_REMOVED lines=13> */
.L_x_2335:


//--------------------- .text._ZN5flash16flash_fwd_kernelI23Flash_fwd_kernel_traitsILi256ELi64ELi64ELi4ELb0ELb0EN7cutlass6half_tE19Flash_kernel_traitsILi256ELi64ELi64ELi4ES3_EELb0ELb0ELb1ELb0ELb0ELb1ELb0ELb0EEEvNS_16Flash_fwd_paramsE --------------------------
	.section	.text._ZN5flash16flash_fwd_kernelI23Flash_fwd_kernel_traitsILi256ELi64ELi64ELi4ELb0ELb0EN7cutlass6half_tE19Flash_kernel_traitsILi256ELi64ELi64ELi4ES3_EELb0ELb0ELb1ELb0ELb0ELb1ELb0ELb0EEEvNS_16Flash_fwd_paramsE,"ax",@progbits
	.align	128
        .global         _ZN5flash16flash_fwd_kernelI23Flash_fwd_kernel_traitsILi256ELi64ELi64ELi4ELb0ELb0EN7cutlass6half_tE19Flash_kernel_traitsILi256ELi64ELi64ELi4ES3_EELb0ELb0ELb1ELb0ELb0ELb1ELb0ELb0EEEvNS_16Flash_fwd_paramsE
        .type           _ZN5flash16flash_fwd_kernelI23Flash_fwd_kernel_traitsILi256ELi64ELi64ELi4ELb0ELb0EN7cutlass6half_tE19Flash_kernel_traitsILi256ELi64ELi64ELi4ES3_EELb0ELb0ELb1ELb0ELb0ELb1ELb0ELb0EEEvNS_16Flash_fwd_paramsE,@function
        .size           _ZN5flash16flash_fwd_kernelI23Flash_fwd_kernel_traitsILi256ELi64ELi64ELi4ELb0ELb0EN7cutlass6half_tE19Flash_kernel_traitsILi256ELi64ELi64ELi4ES3_EELb0ELb0ELb1ELb0ELb0ELb1ELb0ELb0EEEvNS_16Flash_fwd_paramsE,(.L_x_2336 - _ZN5flash16flash_fwd_kernelI23Flash_fwd_kernel_traitsILi256ELi64ELi64ELi4ELb0ELb0EN7cutlass6half_tE19Flash_kernel_traitsILi256ELi64ELi64ELi4ES3_EELb0ELb0ELb1ELb0ELb0ELb1ELb0ELb0EEEvNS_16Flash_fwd_paramsE)
        .other          _ZN5flash16flash_fwd_kernelI23Flash_fwd_kernel_traitsILi256ELi64ELi64ELi4ELb0ELb0EN7cutlass6half_tE19Flash_kernel_traitsILi256ELi64ELi64ELi4ES3_EELb0ELb0ELb1ELb0ELb0ELb1ELb0ELb0EEEvNS_16Flash_fwd_paramsE,@"STO_CUDA_ENTRY STV_DEFAULT"
_ZN5flash16flash_fwd_kernelI23Flash_fwd_kernel_traitsILi256ELi64ELi64ELi4ELb0ELb0EN7cutlass6half_tE19Flash_kernel_traitsILi256ELi64ELi64ELi4ES3_EELb0ELb0ELb1ELb0ELb0ELb1ELb0ELb0EEEvNS_16Flash_fwd_paramsE:
.text._ZN5flash16flash_fwd_kernelI23Flash_fwd_kernel_traitsILi256ELi64ELi64ELi4ELb0ELb0EN7cutlass6half_tE19Flash_kernel_traitsILi256ELi64ELi64ELi4ES3_EELb0ELb0ELb1ELb0ELb0ELb1ELb0ELb0EEEvNS_16Flash_fwd_paramsE:
[----:B------:R-:W-:Y:S01]  /*0000*/  LDC R1, c[0x0][0x37c] ;  /* 0x0000df00ff017b82 */ /* 0x000fe20000000800 */
[----:B------:R-:W1:Y:S07]  /*0010*/  LDCU.64 UR10, c[0x0][0x460] ;  /* 0x00008c00ff0a77ac */ /* 0x000e6e0008000a00 */
[----:B------:R-:W2:Y:S01]  /*0020*/  S2UR UR20, SR_CTAID.Y ;  /* 0x00000000001479c3 */ /* 0x000ea20000002600 */
[----:B------:R-:W3:Y:S01]  /*0030*/  LDCU.64 UR8, c[0x0][0x470] ;  /* 0x00008e00ff0877ac */ /* 0x000ee20008000a00 */
[----:B------:R-:W2:Y:S01]  /*0040*/  LDCU.64 UR14, c[0x0][0x460] ;  /* 0x00008c00ff0e77ac */ /* 0x000ea20008000a00 */
[----:B------:R-:W4:Y:S01]  /*0050*/  LDCU.U8 UR12, c[0x0][0x532] ;  /* 0x0000a640ff0c77ac */ /* 0x000f220008000000 */
[----:B------:R-:W4:Y:S01]  /*0060*/  LDCU.64 UR6, c[0x0][0x468] ;  /* 0x00008d00ff0677ac */ /* 0x000f220008000a00 */
[----:B-1----:R-:W-:Y:S01]  /*0070*/  ISETP.NE.U32.AND P4, PT, RZ, UR10, PT ;  /* 0x0000000aff007c0c */ /* 0x002fe2000bf85070 */
[----:B------:R-:W-:Y:S01]  /*0080*/  UISETP.NE.U32.AND UP4, UPT, UR10, URZ, UPT ;  /* 0x000000ff0a00728c */ /* 0x000fe2000bf85070 */
[----:B------:R-:W1:Y:S02]  /*0090*/  LDCU.64 UR4, c[0x0][0x478] ;  /* 0x00008f00ff0477ac */ /* 0x000e640008000a00 */
[----:B------:R-:W-:Y:S01]  /*00a0*/  ISETP.NE.AND.EX P4, PT, RZ, UR11, PT, P4 ;  /* 0x0000000bff007c0c */ /* 0x000fe2000bf85340 */
[----:B---3--:R-:W-:-:S02]  /*00b0*/  UISETP.NE.U32.AND UP3, UPT, UR8, URZ, UPT ;  /* 0x000000ff0800728c */ /* 0x008fc4000bf65070 */
[----:B------:R-:W-:Y:S01]  /*00c0*/  UISETP.NE.AND.EX UP4, UPT, UR11, URZ, UPT, UP4 ;  /* 0x000000ff0b00728c */ /* 0x000fe2000bf85340 */
[----:B------:R-:W3:Y:S01]  /*00d0*/  LDCU.64 UR16, c[0x0][0x358] ;  /* 0x00006b00ff1077ac */ /* 0x000ee20008000a00 */
[----:B------:R-:W-:-:S04]  /*00e0*/  UISETP.NE.AND.EX UP3, UPT, UR9, URZ, UPT, UP3 ;  /* 0x000000ff0900728c */ /* 0x000fc8000bf65330 */
[----:B------:R-:W-:Y:S01]  /*00f0*/  PLOP3.LUT P2, PT, PT, PT, UP4, 0x80, 0x8 ;  /* 0x000000000008781c */ /* 0x000fe20003f4f048 */
[----:B--2---:R-:W-:Y:S02]  /*0100*/  UIMAD.WIDE.U32 UR14, UR20, 0x4, UR14 ;  /* 0x00000004140e78a5 */ /* 0x004fe4000f8e000e */
[----:B------:R-:W-:Y:S02]  /*0110*/  USHF.L.U32 UR11, UR20, 0x2, URZ ;  /* 0x00000002140b7899 */ /* 0x000fe400080006ff */
[----:B----4-:R-:W-:Y:S02]  /*0120*/  UISETP.NE.AND UP5, UPT, UR12, URZ, UPT ;  /* 0x000000ff0c00728c */ /* 0x010fe4000bfa5270 */
[----:B------:R-:W-:Y:S01]  /*0130*/  UISETP.EQ.U32.AND UP2, UPT, UR6, URZ, UPT ;  /* 0x000000ff0600728c */ /* 0x000fe2000bf42070 */
[----:B------:R-:W-:Y:S01]  /*0140*/  IMAD.U32 R6, RZ, RZ, UR14 ;  /* 0x0000000eff067e24 */ /* 0x000fe2000f8e00ff */
[----:B------:R-:W-:Y:S01]  /*0150*/  USHF.R.U32.HI UR10, URZ, 0x1e, UR20 ;  /* 0x0000001eff0a7899 */ /* 0x000fe20008011614 */
[----:B------:R-:W-:Y:S01]  /*0160*/  IMAD.U32 R7, RZ, RZ, UR15 ;  /* 0x0000000fff077e24 */ /* 0x000fe2000f8e00ff */
[----:B------:R-:W-:-:S02]  /*0170*/  @UP3 UIADD3 UR12, UP1, UPT, UR11, UR8, URZ ;  /* 0x000000080b0c3290 */ /* 0x000fc4000ff3e0ff */
[----:B------:R-:W-:Y:S02]  /*0180*/  UISETP.EQ.OR.EX UP2, UPT, UR7, URZ, !UP5, UP2 ;  /* 0x000000ff0700728c */ /* 0x000fe4000ef42720 */
[----:B-1----:R-:W-:Y:S01]  /*0190*/  UISETP.NE.U32.AND UP0, UPT, UR4, URZ, UPT ;  /* 0x000000ff0400728c */ /* 0x002fe2000bf05070 */
[----:B---3--:R-:W2:Y:S01]  /*01a0*/  @P4 LDG.E R5, desc[UR16][R6.64] ;  /* 0x0000001006054981 */ /* 0x008ea2000c1e1900 */
[----:B------:R-:W-:Y:S02]  /*01b0*/  @UP3 UIADD3.X UR13, UPT, UPT, UR10, UR9, URZ, UP1, !UPT ;  /* 0x000000090a0d3290 */ /* 0x000fe40008ffe4ff */
[----:B------:R-:W-:Y:S01]  /*01c0*/  UIADD3 UR8, UP1, UPT, UR11, UR6, URZ ;  /* 0x000000060b087290 */ /* 0x000fe2000ff3e0ff */
[----:B------:R1:W3:Y:S01]  /*01d0*/  @P2 LDG.E R2, desc[UR16][R6.64+0x4] ;  /* 0x0000041006022981 */ /* 0x0002e2000c1e1900 */
[----:B------:R-:W-:Y:S01]  /*01e0*/  UISETP.NE.AND.EX UP0, UPT, UR5, URZ, UPT, UP0 ;  /* 0x000000ff0500728c */ /* 0x000fe2000bf05300 */
[----:B------:R-:W-:Y:S01]  /*01f0*/  PLOP3.LUT P3, PT, PT, PT, UP2, 0x80, 0x8 ;  /* 0x000000000008781c */ /* 0x000fe20003f6f028 */
[----:B------:R-:W-:Y:S01]  /*0200*/  UIADD3.X UR9, UPT, UPT, UR10, UR7, URZ, UP1, !UPT ;  /* 0x000000070a097290 */ /* 0x000fe20008ffe4ff */
[----:B------:R-:W-:Y:S01]  /*0210*/  PLOP3.LUT P1, PT, PT, PT, UP3, 0x80, 0x8 ;  /* 0x000000000008781c */ /* 0x000fe20003f2f038 */
[----:B------:R-:W-:-:S02]  /*0220*/  IMAD.U32 R10, RZ, RZ, UR12 ;  /* 0x0000000cff0a7e24 */ /* 0x000fc4000f8e00ff */
[----:B------:R-:W-:Y:S01]  /*0230*/  PLOP3.LUT P0, PT, PT, PT, UP0, 0x80, 0x8 ;  /* 0x000000000008781c */ /* 0x000fe20003f0f008 */
[----:B------:R-:W-:-:S04]  /*0240*/  IMAD.U32 R11, RZ, RZ, UR13 ;  /* 0x0000000dff0b7e24 */ /* 0x000fc8000f8e00ff */
[----:B------:R-:W-:-:S04]  /*0250*/  @UP0 UIADD3 UR4, UP1, UPT, UR11, UR4, URZ ;  /* 0x000000040b040290 */ /* 0x000fc8000ff3e0ff */
[----:B------:R-:W-:Y:S01]  /*0260*/  @UP0 UIADD3.X UR5, UPT, UPT, UR10, UR5, URZ, UP1, !UPT ;  /* 0x000000050a050290 */ /* 0x000fe20008ffe4ff */
[----:B------:R-:W4:Y:S01]  /*0270*/  @P1 LDG.E R3, desc[UR16][R10.64] ;  /* 0x000000100a031981 */ /* 0x000f22000c1e1900 */
[----:B-1----:R-:W-:Y:S02]  /*0280*/  IMAD.U32 R6, RZ, RZ, UR8 ;  /* 0x00000008ff067e24 */ /* 0x002fe4000f8e00ff */
[----:B------:R-:W-:Y:S02]  /*0290*/  IMAD.U32 R7, RZ, RZ, UR9 ;  /* 0x00000009ff077e24 */ /* 0x000fe4000f8e00ff */
[----:B------:R-:W-:Y:S01]  /*02a0*/  IMAD.U32 R8, RZ, RZ, UR4 ;  /* 0x00000004ff087e24 */ /* 0x000fe2000f8e00ff */
[----:B------:R-:W1:Y:S01]  /*02b0*/  S2UR UR24, SR_CTAID.X ;  /* 0x00000000001879c3 */ /* 0x000e620000002500 */
[----:B------:R-:W-:Y:S01]  /*02c0*/  IMAD.U32 R9, RZ, RZ, UR5 ;  /* 0x00000005ff097e24 */ /* 0x000fe2000f8e00ff */
[----:B------:R-:W4:Y:S01]  /*02d0*/  @!P3 LDG.E R4, desc[UR16][R6.64] ;  /* 0x000000100604b981 */ /* 0x000f22000c1e1900 */
[----:B------:R-:W3:Y:S03]  /*02e0*/  @!UP4 LDCU UR26, c[0x0][0x434] ;  /* 0x00008680ff1ac7ac */ /* 0x000ee60008000800 */
[----:B------:R2:W5:Y:S01]  /*02f0*/  @P0 LDG.E R0, desc[UR16][R8.64] ;  /* 0x0000001008000981 */ /* 0x000562000c1e1900 */
[----:B------:R-:W-:Y:S01]  /*0300*/  UMOV UR15, 0xffffffff ;  /* 0xffffffff000f7882 */ /* 0x000fe20000000000 */
[----:B------:R-:W-:Y:S01]  /*0310*/  UISETP.NE.U32.AND UP1, UPT, UR6, URZ, UPT ;  /* 0x000000ff0600728c */ /* 0x000fe2000bf25070 */
[----:B------:R-:W-:Y:S01]  /*0320*/  UMOV UR22, 0xffffffff ;  /* 0xffffffff00167882 */ /* 0x000fe20000000000 */
[----:B------:R-:W2:Y:S02]  /*0330*/  @!UP0 LDCU UR8, c[0x0][0x43c] ;  /* 0x00008780ff0887ac */ /* 0x000ea40008000800 */
[----:B------:R-:W-:-:S03]  /*0340*/  UISETP.NE.AND.EX UP1, UPT, UR7, URZ, UPT, UP1 ;  /* 0x000000ff0700728c */ /* 0x000fc6000bf25310 */
[----:B------:R-:W-:Y:S01]  /*0350*/  UMOV UR7, URZ ;  /* 0x000000ff00077c82 */ /* 0x000fe20008000000 */
[----:B-1----:R-:W-:-:S07]  /*0360*/  USHF.L.U32 UR24, UR24, 0x6, URZ ;  /* 0x0000000618187899 */ /* 0x002fce00080006ff */
[----:B------:R-:W1:Y:S01]  /*0370*/  @!UP1 LDCU UR6, c[0x0][0x438] ;  /* 0x00008700ff0697ac */ /* 0x000e620008000800 */
[----:B--2---:R-:W-:Y:S02]  /*0380*/  @P4 R2UR UR15, R5 ;  /* 0x00000000050f42ca */ /* 0x004fe400000e0000 */
[----:B---3--:R-:W-:-:S13]  /*0390*/  @P2 R2UR UR4, R2 ;  /* 0x00000000020422ca */ /* 0x008fda00000e0000 */
[----:B------:R-:W-:Y:S01]  /*03a0*/  @UP4 UIADD3 UR26, UPT, UPT, UR4, -UR15, URZ ;  /* 0x8000000f041a4290 */ /* 0x000fe2000fffe0ff */
[----:B------:R-:W2:Y:S01]  /*03b0*/  @!UP0 LDCU.64 UR4, c[0x0][0x488] ;  /* 0x00009100ff0487ac */ /* 0x000ea20008000a00 */
[----:B----4-:R-:W-:Y:S02]  /*03c0*/  @P1 R2UR UR7, R3 ;  /* 0x00000000030712ca */ /* 0x010fe400000e0000 */
[----:B------:R-:W-:-:S06]  /*03d0*/  UISETP.GT.AND UP2, UPT, UR26, UR24, UPT ;  /* 0x000000181a00728c */ /* 0x000fcc000bf44270 */
[----:B------:R-:W-:Y:S02]  /*03e0*/  PLOP3.LUT P1, PT, PT, PT, UP2, 0x80, 0x8 ;  /* 0x000000000008781c */ /* 0x000fe40003f2f028 */
[----:B------:R-:W-:Y:S01]  /*03f0*/  @!P3 R2UR UR22, R4 ;  /* 0x000000000416b2ca */ /* 0x000fe200000e0000 */
[----:B-12---:R-:W-:-:S14]  /*0400*/  BRA.U !UP1, `(.L_x_158) ;  /* 0x0000000109187547 */ /* 0x006fdc000b800000 */
[----:B------:R-:W-:-:S13]  /*0410*/  PLOP3.LUT P2, PT, PT, PT, UP5, 0x80, 0x8 ;  /* 0x000000000008781c */ /* 0x000fda0003f4f058 */
[----:B------:R-:W2:Y:S04]  /*0420*/  @P2 LDG.E R2, desc[UR16][R6.64+0x4] ;  /* 0x0000041006022981 */ /* 0x000ea8000c1e1900 */
[----:B------:R-:W3:Y:S01]  /*0430*/  @!P2 LDG.E R3, desc[UR16][R6.64] ;  /* 0x000000100603a981 */ /* 0x000ee2000c1e1900 */
[----:B--2---:R-:W-:-:S13]  /*0440*/  @P2 R2UR UR6, R2 ;  /* 0x00000000020622ca */ /* 0x004fda00000e0000 */
[----:B------:R-:W-:-:S07]  /*0450*/  @UP5 UIADD3 UR6, UPT, UPT, UR6, -UR22, URZ ;  /* 0x8000001606065290 */ /* 0x000fce000fffe0ff */
[----:B---3--:R-:W-:Y:S02]  /*0460*/  @!P2 R2UR UR6, R3 ;  /* 0x000000000306a2ca */ /* 0x008fe400000e0000 */
.L_x_158:
[----:B-----5:R-:W-:Y:S01]  /*0470*/  @P0 R2UR UR25, R0 ;  /* 0x00000000001902ca */ /* 0x020fe200000e0000 */
[----:B------:R-:W-:Y:S01]  /*0480*/  @!UP0 UISETP.NE.U32.AND UP1, UPT, UR4, URZ, UPT ;  /* 0x000000ff0400828c */ /* 0x000fe2000bf25070 */
[----:B------:R-:W-:-:S13]  /*0490*/  @!P1 EXIT ;  /* 0x000000000000994d */ /* 0x000fda0003800000 */
[----:B------:R-:W1:Y:S01]  /*04a0*/  LDCU UR21, c[0x0][0x504] ;  /* 0x0000a080ff1577ac */ /* 0x000e620008000800 */
[----:B------:R-:W2:Y:S01]  /*04b0*/  S2R R167, SR_TID.X ;  /* 0x0000000000a77919 */ /* 0x000ea20000002100 */
[----:B------:R-:W-:Y:S01]  /*04c0*/  @!UP0 UISETP.NE.AND.EX UP1, UPT, UR5, URZ, UPT, UP1 ;  /* 0x000000ff0500828c */ /* 0x000fe2000bf25310 */
[----:B------:R-:W3:Y:S03]  /*04d0*/  LDCU UR23, c[0x0][0x508] ;  /* 0x0000a100ff1777ac */ /* 0x000ee60008000800 */
[----:B------:R-:W-:Y:S02]  /*04e0*/  @!UP0 USEL UR8, UR8, URZ, UP1 ;  /* 0x000000ff08088287 */ /* 0x000fe40008800000 */
[----:B------:R-:W-:Y:S02]  /*04f0*/  @UP0 UIADD3 UR25, UPT, UPT, UR25, -UR7, URZ ;  /* 0x8000000719190290 */ /* 0x000fe4000fffe0ff */
[----:B------:R-:W-:-:S04]  /*0500*/  @!UP0 UIADD3 UR25, UPT, UPT, UR8, UR6, -UR7 ;  /* 0x0000000608198290 */ /* 0x000fc8000fffe807 */
[----:B------:R-:W-:Y:S02]  /*0510*/  UIADD3 UR8, UPT, UPT, UR25, 0x3f, URZ ;  /* 0x0000003f19087890 */ /* 0x000fe4000fffe0ff */
[----:B-1----:R-:W-:Y:S02]  /*0520*/  UIADD3 UR21, UPT, UPT, UR26, UR21, URZ ;  /* 0x000000151a157290 */ /* 0x002fe4000fffe0ff */
[----:B------:R-:W-:Y:S02]  /*0530*/  UIADD3 UR5, UPT, UPT, UR8, UR24, -UR26 ;  /* 0x0000001808057290 */ /* 0x000fe4000fffe81a */
[----:B------:R-:W-:Y:S02]  /*0540*/  UIADD3 UR6, UPT, UPT, -UR21, UR24, UR25 ;  /* 0x0000001815067290 */ /* 0x000fe4000fffe119 */
[----:B---3--:R-:W-:Y:S02]  /*0550*/  UIADD3 UR5, UPT, UPT, UR5, 0x40, UR23 ;  /* 0x0000004005057890 */ /* 0x008fe4000fffe017 */
[----:B------:R-:W-:-:S02]  /*0560*/  USHF.R.S32.HI UR4, URZ, 0x1f, UR8 ;  /* 0x0000001fff047899 */ /* 0x000fc40008011408 */
[----:B------:R-:W-:Y:S02]  /*0570*/  USHF.R.S32.HI UR14, URZ, 0x1f, UR6 ;  /* 0x0000001fff0e7899 */ /* 0x000fe40008011406 */
[----:B------:R-:W-:Y:S02]  /*0580*/  USHF.R.S32.HI UR19, URZ, 0x1f, UR5 ;  /* 0x0000001fff137899 */ /* 0x000fe40008011405 */
[----:B------:R-:W-:Y:S02]  /*0590*/  ULEA.HI UR4, UR4, UR8, URZ, 0x6 ;  /* 0x0000000804047291 */ /* 0x000fe4000f8f30ff */
[----:B------:R-:W-:Y:S01]  /*05a0*/  ULEA.HI UR14, UR14, UR6, URZ, 0x6 ;  /* 0x000000060e0e7291 */ /* 0x000fe2000f8f30ff */
[----:B------:R-:W1:Y:S01]  /*05b0*/  S2UR UR6, SR_CTAID.Z ;  /* 0x00000000000679c3 */ /* 0x000e620000002700 */
[----:B------:R-:W-:Y:S02]  /*05c0*/  ULEA.HI UR19, UR19, UR5, URZ, 0x6 ;  /* 0x0000000513137291 */ /* 0x000fe4000f8f30ff */
[----:B------:R-:W-:-:S02]  /*05d0*/  USHF.R.S32.HI UR4, URZ, 0x6, UR4 ;  /* 0x00000006ff047899 */ /* 0x000fc40008011404 */
[----:B------:R-:W-:Y:S02]  /*05e0*/  USHF.R.S32.HI UR14, URZ, 0x6, UR14 ;  /* 0x00000006ff0e7899 */ /* 0x000fe4000801140e */
[----:B------:R-:W-:Y:S02]  /*05f0*/  USHF.R.S32.HI UR19, URZ, 0x6, UR19 ;  /* 0x00000006ff137899 */ /* 0x000fe40008011413 */
[----:B------:R-:W-:Y:S02]  /*0600*/  UISETP.LT.AND UP1, UPT, URZ, UR14, UPT ;  /* 0x0000000eff00728c */ /* 0x000fe4000bf21270 */
[----:B------:R-:W-:Y:S02]  /*0610*/  UISETP.LT.AND UP0, UPT, UR4, UR19, UPT ;  /* 0x000000130400728c */ /* 0x000fe4000bf01270 */
[----:B------:R-:W-:Y:S02]  /*0620*/  USEL UR14, URZ, UR14, !UP1 ;  /* 0x0000000eff0e7287 */ /* 0x000fe4000c800000 */
[----:B------:R-:W-:-:S04]  /*0630*/  USEL UR19, UR4, UR19, UP0 ;  /* 0x0000001304137287 */ /* 0x000fc80008000000 */
[----:B------:R-:W-:-:S09]  /*0640*/  UISETP.GT.AND UP0, UPT, UR19, UR14, UPT ;  /* 0x0000000e1300728c */ /* 0x000fd2000bf04270 */
[----:B-12---:R-:W-:Y:S05]  /*0650*/  BRA.U UP0, `(.L_x_159) ;  /* 0x0000000900d87547 */ /* 0x006fea000b800000 */
        /* <DEDUP_REMOVED lines=26> */
.L_x_160:
[----:B------:R-:W2:Y:S01]  /*0800*/  LDCU.64 UR4, c[0x0][0x410] ;  /* 0x00008200ff0477ac */ /* 0x000ea20008000a00 */
[----:B------:R-:W3:Y:S01]  /*0810*/  S2R R13, SR_CTAID.X ;  /* 0x00000000000d7919 */ /* 0x000ee20000002500 */
[C---:B------:R-:W-:Y:S01]  /*0820*/  IMAD.SHL.U32 R0, R167.reuse, 0x8, RZ ;  /* 0x00000008a7007824 */ /* 0x040fe200078e00ff */
[----:B------:R-:W-:Y:S01]  /*0830*/  SHF.R.U32.HI R6, RZ, 0x3, R167 ;  /* 0x00000003ff067819 */ /* 0x000fe200000116a7 */
[----:B------:R-:W5:Y:S01]  /*0840*/  LDCU UR7, c[0x0][0x434] ;  /* 0x00008680ff0777ac */ /* 0x000f620008000800 */
[----:B------:R-:W-:Y:S01]  /*0850*/  MOV R7, RZ ;  /* 0x000000ff00077202 */ /* 0x000fe20000000f00 */
[----:B------:R-:W-:Y:S01]  /*0860*/  BSSY.RECONVERGENT B0, `(.L_x_161) ;  /* 0x0000030000007945 */ /* 0x000fe20003800200 */
[----:B------:R-:W-:Y:S01]  /*0870*/  LOP3.LUT R0, R0, 0x38, RZ, 0xc0, !PT ;  /* 0x0000003800007812 */ /* 0x000fe200078ec0ff */
[----:B------:R-:W-:Y:S01]  /*0880*/  UISETP.NE.AND UP1, UPT, UR10, URZ, !UP1 ;  /* 0x000000ff0a00728c */ /* 0x000fe2000cf25270 */
[----:B------:R-:W-:Y:S01]  /*0890*/  VIADD R4, R6, 0x10 ;  /* 0x0000001006047836 */ /* 0x000fe20000000000 */
[----:B----4-:R-:W-:Y:S01]  /*08a0*/  UIMAD UR13, UR6, UR13, URZ ;  /* 0x0000000d060d72a4 */ /* 0x010fe2000f8e02ff */
[----:B------:R-:W-:Y:S01]  /*08b0*/  IADD3 R14, P1, PT, R0, UR12, RZ ;  /* 0x0000000c000e7c10 */ /* 0x000fe2000ff3e0ff */
[----:B------:R-:W-:Y:S01]  /*08c0*/  UISETP.NE.AND UP0, UPT, UR15, -0x1, UPT ;  /* 0xffffffff0f00788c */ /* 0x000fe2000bf05270 */
[C---:B------:R-:W-:Y:S01]  /*08d0*/  IADD3 R3, PT, PT, R6.reuse, 0x20, RZ ;  /* 0x0000002006037810 */ /* 0x040fe20007ffe0ff */
[----:B------:R-:W-:Y:S01]  /*08e0*/  VIADD R2, R6, 0x30 ;  /* 0x0000003006027836 */ /* 0x000fe20000000000 */
[----:B------:R-:W-:Y:S01]  /*08f0*/  LOP3.LUT P6, R167, R167, 0x7, RZ, 0xc0, !PT ;  /* 0x00000007a7a77812 */ /* 0x000fe200078cc0ff */
[----:B------:R-:W-:-:S02]  /*0900*/  IMAD.X R15, RZ, RZ, UR11, P1 ;  /* 0x0000000bff0f7e24 */ /* 0x000fc400088e06ff */
[----:B--2---:R-:W-:Y:S01]  /*0910*/  IMAD.U32 R8, RZ, RZ, UR4 ;  /* 0x00000004ff087e24 */ /* 0x004fe2000f8e00ff */
[----:B-1----:R-:W-:Y:S01]  /*0920*/  UIMAD UR4, UR24, UR8, URZ ;  /* 0x00000008180472a4 */ /* 0x002fe2000f8e02ff */
[----:B------:R-:W-:Y:S01]  /*0930*/  IMAD.U32 R11, RZ, RZ, UR5 ;  /* 0x00000005ff0b7e24 */ /* 0x000fe2000f8e00ff */
[----:B------:R-:W-:Y:S01]  /*0940*/  UIADD3 UR24, UPT, UPT, -UR24, UR26, URZ ;  /* 0x0000001a18187290 */ /* 0x000fe2000fffe1ff */
[----:B------:R-:W-:Y:S01]  /*0950*/  IMAD.WIDE.U32 R8, R8, UR6, R14 ;  /* 0x0000000608087c25 */ /* 0x000fe2000f8e000e */
[----:B-----5:R-:W-:Y:S02]  /*0960*/  UIMAD UR7, UR20, UR7, URZ ;  /* 0x00000007140772a4 */ /* 0x020fe4000f8e02ff */
[----:B------:R-:W-:Y:S01]  /*0970*/  @!UP1 UIMAD UR13, UR20, UR9, UR13 ;  /* 0x00000009140d92a4 */ /* 0x000fe2000f8e020d */
[----:B------:R-:W-:Y:S01]  /*0980*/  IMAD R11, R11, UR6, R9 ;  /* 0x000000060b0b7c24 */ /* 0x000fe2000f8e0209 */
[----:B------:R-:W-:Y:S01]  /*0990*/  USEL UR9, UR7, UR15, !UP0 ;  /* 0x0000000f07097287 */ /* 0x000fe2000c000000 */
[----:B------:R-:W-:Y:S01]  /*09a0*/  ISETP.GE.AND P3, PT, R6, UR24, PT ;  /* 0x0000001806007c0c */ /* 0x000fe2000bf66270 */
[----:B------:R-:W-:Y:S01]  /*09b0*/  USHF.R.S32.HI UR10, URZ, 0x1f, UR4 ;  /* 0x0000001fff0a7899 */ /* 0x000fe20008011404 */
[----:B------:R-:W-:Y:S01]  /*09c0*/  ISETP.GE.AND P0, PT, R4, UR24, PT ;  /* 0x0000001804007c0c */ /* 0x000fe2000bf06270 */
[----:B------:R-:W-:Y:S01]  /*09d0*/  USHF.R.S32.HI UR5, URZ, 0x1f, UR9 ;  /* 0x0000001fff057899 */ /* 0x000fe20008011409 */
[----:B------:R-:W-:Y:S01]  /*09e0*/  ISETP.GE.AND P2, PT, R3, UR24, PT ;  /* 0x0000001803007c0c */ /* 0x000fe2000bf46270 */
[----:B------:R-:W-:Y:S01]  /*09f0*/  USEL UR9, UR9, URZ, UP1 ;  /* 0x000000ff09097287 */ /* 0x000fe20008800000 */
[----:B------:R-:W-:Y:S01]  /*0a00*/  ISETP.GE.AND P1, PT, R2, UR24, PT ;  /* 0x0000001802007c0c */ /* 0x000fe2000bf26270 */
[----:B------:R-:W-:Y:S01]  /*0a10*/  USEL UR5, UR5, URZ, UP1 ;  /* 0x000000ff05057287 */ /* 0x000fe20008800000 */
[C---:B------:R-:W-:Y:S01]  /*0a20*/  ISETP.NE.OR P5, PT, R167.reuse, RZ, P0 ;  /* 0x000000ffa700720c */ /* 0x040fe200007a5670 */
[----:B------:R-:W-:Y:S01]  /*0a30*/  USHF.R.S32.HI UR7, URZ, 0x1f, UR13 ;  /* 0x0000001fff077899 */ /* 0x000fe2000801140d */
[----:B------:R-:W-:Y:S01]  /*0a40*/  ISETP.NE.OR P4, PT, R167, RZ, P2 ;  /* 0x000000ffa700720c */ /* 0x000fe20001785670 */
[----:B------:R-:W-:Y:S01]  /*0a50*/  UIADD3 UR9, UP1, UP0, UR4, UR9, UR13 ;  /* 0x0000000904097290 */ /* 0x000fe2000f83e00d */
[----:B---3--:R-:W-:-:S03]  /*0a60*/  IMAD.WIDE.U32 R12, R13, 0x40, R6 ;  /* 0x000000400d0c7825 */ /* 0x008fc600078e0006 */
        /* <DEDUP_REMOVED lines=15> */
.L_x_162:
[----:B------:R-:W-:Y:S05]  /*0b60*/  BSYNC.RECONVERGENT B0 ;  /* 0x0000000000007941 */ /* 0x000fea0003800200 */
.L_x_161:
        /* <DEDUP_REMOVED lines=20> */
.L_x_164:
[----:B------:R-:W-:Y:S05]  /*0cb0*/  BSYNC.RECONVERGENT B0 ;  /* 0x0000000000007941 */ /* 0x000fea0003800200 */
.L_x_163:
        /* <DEDUP_REMOVED lines=18> */
.L_x_166:
[----:B------:R-:W-:Y:S05]  /*0de0*/  BSYNC.RECONVERGENT B0 ;  /* 0x0000000000007941 */ /* 0x000fea0003800200 */
.L_x_165:
        /* <DEDUP_REMOVED lines=17> */
.L_x_168:
[----:B------:R-:W-:Y:S05]  /*0f00*/  BSYNC.RECONVERGENT B0 ;  /* 0x0000000000007941 */ /* 0x000fea0003800200 */
.L_x_167:
        /* <DEDUP_REMOVED lines=10> */
.L_x_170:
[----:B------:R-:W-:Y:S05]  /*0fb0*/  BSYNC.RECONVERGENT B0 ;  /* 0x0000000000007941 */ /* 0x000fea0003800200 */
.L_x_169:
        /* <DEDUP_REMOVED lines=10> */
.L_x_172:
[----:B------:R-:W-:Y:S05]  /*1060*/  BSYNC.RECONVERGENT B0 ;  /* 0x0000000000007941 */ /* 0x000fea0003800200 */
.L_x_171:
        /* <DEDUP_REMOVED lines=10> */
.L_x_174:
[----:B------:R-:W-:Y:S05]  /*1110*/  BSYNC.RECONVERGENT B0 ;  /* 0x0000000000007941 */ /* 0x000fea0003800200 */
.L_x_173:
        /* <DEDUP_REMOVED lines=10> */
.L_x_159:
        /* <DEDUP_REMOVED lines=19> */
[----:B------:R-:W-:Y:S11]  /*12f0*/  BRA `(.L_x_176) ;  /* 0x0000000000147947 */ /* 0x000ff60003800000 */
.L_x_175:
[----:B------:R-:W1:Y:S01]  /*1300*/  LDCU.64 UR12, c[0x0][0x3b8] ;  /* 0x00007700ff0c77ac */ /* 0x000e620008000a00 */
[----:B------:R-:W-:-:S04]  /*1310*/  UIADD3 UR8, UPT, UPT, UR7, UR22, URZ ;  /* 0x0000001607087290 */ /* 0x000fc8000fffe0ff */
[----:B-1----:R-:W-:Y:S02]  /*1320*/  UIMAD.WIDE.U32 UR30, UR8, UR12, URZ ;  /* 0x0000000c081e72a5 */ /* 0x002fe4000f8e00ff */
[----:B------:R-:W-:-:S04]  /*1330*/  UIMAD UR8, UR8, UR13, URZ ;  /* 0x0000000d080872a4 */ /* 0x000fc8000f8e02ff */
[----:B------:R-:W-:Y:S02]  /*1340*/  UIADD3 UR8, UPT, UPT, UR31, UR8, URZ ;  /* 0x000000081f087290 */ /* 0x000fe4000fffe0ff */
.L_x_176:
        /* <DEDUP_REMOVED lines=43> */
.L_x_177:
[----:B------:R-:W1:Y:S01]  /*1600*/  LDCU.64 UR10, c[0x0][0x3c0] ;  /* 0x00007800ff0a77ac */ /* 0x000e620008000a00 */
[----:B------:R-:W-:-:S04]  /*1610*/  UIADD3 UR7, UPT, UPT, UR7, UR22, URZ ;  /* 0x0000001607077290 */ /* 0x000fc8000fffe0ff */
[----:B-1----:R-:W-:Y:S02]  /*1620*/  UIMAD.WIDE.U32 UR4, UR7, UR10, URZ ;  /* 0x0000000a070472a5 */ /* 0x002fe4000f8e00ff */
[----:B------:R-:W-:-:S04]  /*1630*/  UIMAD UR7, UR7, UR11, URZ ;  /* 0x0000000b070772a4 */ /* 0x000fc8000f8e02ff */
[----:B------:R-:W-:Y:S01]  /*1640*/  UIADD3 UR20, UPT, UPT, UR5, UR7, URZ ;  /* 0x0000000705147290 */ /* 0x000fe2000fffe0ff */
[----:B------:R-:W-:-:S11]  /*1650*/  UMOV UR22, UR4 ;  /* 0x0000000400167c82 */ /* 0x000fd60008000000 */
.L_x_178:
[----:B------:R-:W1:Y:S01]  /*1660*/  LDCU.64 UR4, c[0x0][0x3c8] ;  /* 0x00007900ff0477ac */ /* 0x000e620008000a00 */
[----:B------:R-:W2:Y:S01]  /*1670*/  S2R R19, SR_CTAID.X ;  /* 0x0000000000137919 */ /* 0x000ea20000002500 */
[----:B------:R-:W-:Y:S01]  /*1680*/  SHF.R.U32.HI R0, RZ, 0x3, R167 ;  /* 0x00000003ff007819 */ /* 0x000fe200000116a7 */
[C---:B------:R-:W-:Y:S01]  /*1690*/  IMAD.SHL.U32 R190, R167.reuse, 0x8, RZ ;  /* 0x00000008a7be7824 */ /* 0x040fe200078e00ff */
[----:B------:R-:W-:Y:S01]  /*16a0*/  UIADD3 UR7, UPT, UPT, -UR24, UR26, URZ ;  /* 0x0000001a18077290 */ /* 0x000fe2000fffe1ff */
[C---:B------:R-:W-:Y:S01]  /*16b0*/  IMAD.SHL.U32 R177, R167.reuse, 0x40, RZ ;  /* 0x00000040a7b17824 */ /* 0x040fe200078e00ff */
[----:B------:R-:W-:Y:S01]  /*16c0*/  UIADD3 UR27, UPT, UPT, UR19, -0x1, URZ ;  /* 0xffffffff131b7890 */ /* 0x000fe2000fffe0ff */
[----:B------:R-:W-:Y:S01]  /*16d0*/  IMAD.SHL.U32 R17, R167, 0x20, RZ ;  /* 0x00000020a7117824 */ /* 0x000fe200078e00ff */
[----:B------:R-:W-:Y:S01]  /*16e0*/  LOP3.LUT R184, R190, 0x38, RZ, 0xc0, !PT ;  /* 0x00000038beb87812 */ /* 0x000fe200078ec0ff */
[C---:B------:R-:W-:Y:S01]  /*16f0*/  VIADD R7, R0.reuse, 0x10 ;  /* 0x0000001000077836 */ /* 0x040fe20000000000 */
[C---:B------:R-:W-:Y:S01]  /*1700*/  ISETP.GE.AND P1, PT, R0.reuse, UR7, PT ;  /* 0x0000000700007c0c */ /* 0x040fe2000bf26270 */
[----:B------:R-:W-:Y:S01]  /*1710*/  VIADD R16, R0, 0x20 ;  /* 0x0000002000107836 */ /* 0x000fe20000000000 */
[----:B------:R-:W-:Y:S01]  /*1720*/  IADD3 R2, P0, PT, R184, UR28, RZ ;  /* 0x0000001cb8027c10 */ /* 0x000fe2000ff1e0ff */
[----:B------:R-:W-:Y:S01]  /*1730*/  VIADD R18, R0, 0x30 ;  /* 0x0000003000127836 */ /* 0x000fe20000000000 */
[----:B------:R-:W-:Y:S01]  /*1740*/  LOP3.LUT R4, R177, 0x200, RZ, 0xc0, !PT ;  /* 0x00000200b1047812 */ /* 0x000fe200078ec0ff */
[----:B------:R-:W-:Y:S01]  /*1750*/  USHF.L.U32 UR29, UR27, 0x6, URZ ;  /* 0x000000061b1d7899 */ /* 0x000fe200080006ff */
[----:B------:R-:W-:Y:S01]  /*1760*/  ISETP.GE.AND P6, PT, R7, UR7, PT ;  /* 0x0000000707007c0c */ /* 0x000fe2000bfc6270 */
[----:B------:R-:W-:Y:S01]  /*1770*/  IMAD.X R3, RZ, RZ, UR9, P0 ;  /* 0x00000009ff037e24 */ /* 0x000fe200080e06ff */
[----:B------:R-:W-:Y:S01]  /*1780*/  LOP3.LUT R17, R4, 0x7c00, R17, 0xf8, !PT ;  /* 0x00007c0004117812 */ /* 0x000fe200078ef811 */
[----:B-1----:R-:W-:Y:S01]  /*1790*/  IMAD.U32 R20, RZ, RZ, UR4 ;  /* 0x00000004ff147e24 */ /* 0x002fe2000f8e00ff */
[----:B------:R-:W1:Y:S01]  /*17a0*/  S2UR UR9, SR_CgaCtaId ;  /* 0x00000000000979c3 */ /* 0x000e620000008800 */
[----:B------:R-:W-:Y:S01]  /*17b0*/  IMAD.U32 R10, RZ, RZ, UR5 ;  /* 0x00000005ff0a7e24 */ /* 0x000fe2000f8e00ff */
[----:B------:R-:W-:Y:S01]  /*17c0*/  LOP3.LUT R6, R190, 0x1e00, RZ, 0xc0, !PT ;  /* 0x00001e00be067812 */ /* 0x000fe200078ec0ff */
[----:B------:R-:W-:Y:S01]  /*17d0*/  IMAD.WIDE.U32 R20, R20, UR6, R2 ;  /* 0x0000000614147c25 */ /* 0x000fe2000f8e0002 */
[----:B------:R-:W-:Y:S01]  /*17e0*/  LOP3.LUT R2, R190, 0x1f8, RZ, 0xc0, !PT ;  /* 0x000001f8be027812 */ /* 0x000fe200078ec0ff */
[----:B------:R-:W-:Y:S01]  /*17f0*/  UIADD3 UR28, UPT, UPT, -UR29, UR25, URZ ;  /* 0x000000191d1c7290 */ /* 0x000fe2000fffe1ff */
[----:B------:R-:W-:Y:S01]  /*1800*/  ISETP.GE.AND P3, PT, R16, UR7, PT ;  /* 0x0000000710007c0c */ /* 0x000fe2000bf66270 */
[----:B------:R-:W-:Y:S01]  /*1810*/  IMAD R11, R10, UR6, R21 ;  /* 0x000000060a0b7c24 */ /* 0x000fe2000f8e0215 */
[----:B------:R-:W3:Y:S01]  /*1820*/  @!P1 LDC.64 R4, c[0x0][0x3b0] ;  /* 0x0000ec00ff049b82 */ /* 0x000ee20000000a00 */
[----:B------:R-:W-:Y:S01]  /*1830*/  LOP3.LUT R165, R2, 0x38, R167, 0x78, !PT ;  /* 0x0000003802a57812 */ /* 0x000fe200078e78a7 */
[----:B------:R-:W-:Y:S01]  /*1840*/  @!P1 IMAD.MOV.U32 R10, RZ, RZ, R20 ;  /* 0x000000ffff0a9224 */ /* 0x000fe200078e0014 */
[----:B------:R-:W-:Y:S01]  /*1850*/  ISETP.GE.AND P2, PT, R18, UR7, PT ;  /* 0x0000000712007c0c */ /* 0x000fe2000bf46270 */
[----:B------:R-:W4:Y:S01]  /*1860*/  LDCU.64 UR4, c[0x0][0x3d0] ;  /* 0x00007a00ff0477ac */ /* 0x000f220008000a00 */
[----:B--2---:R-:W-:Y:S01]  /*1870*/  LEA R24, P0, R19, R0, 0x6 ;  /* 0x0000000013187211 */ /* 0x004fe200078030ff */
[--C-:B------:R-:W-:Y:S01]  /*1880*/  @!P6 IMAD.MOV.U32 R27, RZ, RZ, R11.reuse ;  /* 0x000000ffff1be224 */ /* 0x100fe200078e000b */
[----:B------:R-:W-:Y:S01]  /*1890*/  LOP3.LUT R165, R165, R6, RZ, 0xfc, !PT ;  /* 0x00000006a5a57212 */ /* 0x000fe200078efcff */
[----:B------:R-:W2:Y:S01]  /*18a0*/  @!P1 LDC.64 R2, c[0x0][0x380] ;  /* 0x0000e000ff029b82 */ /* 0x000ea20000000a00 */
[----:B------:R-:W-:Y:S01]  /*18b0*/  LEA.HI.X R19, R19, RZ, RZ, 0x6, P0 ;  /* 0x000000ff13137211 */ /* 0x000fe200000f34ff */
[----:B------:R-:W-:Y:S01]  /*18c0*/  UMOV UR6, 0x400 ;  /* 0x0000040000067882 */ /* 0x000fe20000000000 */
[----:B------:R-:W-:Y:S01]  /*18d0*/  IADD3 R6, P0, PT, R184, UR30, RZ ;  /* 0x0000001eb8067c10 */ /* 0x000fe2000ff1e0ff */
[--C-:B------:R-:W-:Y:S01]  /*18e0*/  @!P3 IMAD.MOV.U32 R23, RZ, RZ, R11.reuse ;  /* 0x000000ffff17b224 */ /* 0x100fe200078e000b */
[C---:B------:R-:W-:Y:S01]  /*18f0*/  ISETP.GE.AND P4, PT, R7.reuse, UR28, PT ;  /* 0x0000001c07007c0c */ /* 0x040fe2000bf86270 */
[C---:B------:R-:W-:Y:S01]  /*1900*/  IMAD R30, R0.reuse, UR13, RZ ;  /* 0x0000000d001e7c24 */ /* 0x040fe2000f8e02ff */
[----:B------:R-:W-:Y:S01]  /*1910*/  ISETP.GE.AND P5, PT, R7, UR28, PT ;  /* 0x0000001c07007c0c */ /* 0x000fe2000bfa6270 */
[----:B------:R-:W5:Y:S01]  /*1920*/  @!P6 LDC.64 R14, c[0x0][0x3b0] ;  /* 0x0000ec00ff0eeb82 */ /* 0x000f620000000a00 */
[----:B------:R-:W-:Y:S01]  /*1930*/  IMAD.X R7, RZ, RZ, UR8, P0 ;  /* 0x00000008ff077e24 */ /* 0x000fe200080e06ff */
[----:B-1----:R-:W-:Y:S01]  /*1940*/  ULEA UR6, UR9, UR6, 0x18 ;  /* 0x0000000609067291 */ /* 0x002fe2000f8ec0ff */
[----:B------:R-:W-:Y:S01]  /*1950*/  @!P2 IMAD.MOV.U32 R21, RZ, RZ, R11 ;  /* 0x000000ffff15a224 */ /* 0x000fe200078e000b */
[----:B------:R-:W-:Y:S01]  /*1960*/  USHF.R.S32.HI UR30, URZ, 0x1f, UR18 ;  /* 0x0000001fff1e7899 */ /* 0x000fe20008011412 */
[----:B------:R-:W-:Y:S01]  /*1970*/  IMAD.WIDE.U32 R6, R0, UR12, R6 ;  /* 0x0000000c00067c25 */ /* 0x000fe2000f8e0006 */
[----:B------:R-:W-:Y:S01]  /*1980*/  USHF.L.U64.HI UR33, UR12, 0x6, UR13 ;  /* 0x000000060c217899 */ /* 0x000fe2000801020d */
[----:B------:R-:W-:Y:S01]  /*1990*/  LOP3.LUT R176, R184, 0x1c0, R177, 0xf8, !PT ;  /* 0x000001c0b8b07812 */ /* 0x000fe200078ef8b1 */
[----:B------:R-:W1:Y:S01]  /*19a0*/  @!P6 LDC.64 R12, c[0x0][0x380] ;  /* 0x0000e000ff0ceb82 */ /* 0x000e620000000a00 */
[-C--:B---3--:R-:W-:Y:S01]  /*19b0*/  @!P1 IMAD R8, R19, R4.reuse, RZ ;  /* 0x0000000413089224 */ /* 0x088fe200078e02ff */
[----:B----4-:R-:W-:Y:S01]  /*19c0*/  UIMAD UR9, UR30, UR4, URZ ;  /* 0x000000041e0972a4 */ /* 0x010fe2000f8e02ff */
[----:B------:R-:W-:Y:S01]  /*19d0*/  IMAD.IADD R31, R7, 0x1, R30 ;  /* 0x00000001071f7824 */ /* 0x000fe200078e021e */
[----:B------:R-:W-:Y:S01]  /*19e0*/  USHF.L.U32 UR34, UR12, 0x6, URZ ;  /* 0x000000060c227899 */ /* 0x000fe200080006ff */
[C---:B------:R-:W-:Y:S01]  /*19f0*/  @!P1 IMAD R5, R24.reuse, R5, R8 ;  /* 0x0000000518059224 */ /* 0x040fe200078e0208 */
[----:B------:R-:W-:Y:S01]  /*1a00*/  UIMAD UR9, UR18, UR5, UR9 ;  /* 0x00000005120972a4 */ /* 0x000fe2000f8e0209 */
[----:B------:R-:W-:Y:S01]  /*1a10*/  @!P1 IMAD.WIDE.U32 R8, R24, R4, R10 ;  /* 0x0000000418089225 */ /* 0x000fe200078e000a */
[----:B------:R-:W-:Y:S01]  /*1a20*/  UIMAD.WIDE.U32 UR36, UR34, UR27, URZ ;  /* 0x0000001b222472a5 */ /* 0x000fe2000f8e00ff */
[----:B------:R-:W3:Y:S01]  /*1a30*/  @!P3 LDC.64 R10, c[0x0][0x3b0] ;  /* 0x0000ec00ff0abb82 */ /* 0x000ee20000000a00 */
[----:B------:R-:W-:Y:S01]  /*1a40*/  UIMAD UR8, UR33, UR27, URZ ;  /* 0x0000001b210872a4 */ /* 0x000fe2000f8e02ff */
[----:B------:R-:W-:Y:S01]  /*1a50*/  @!P1 IMAD.IADD R4, R9, 0x1, R5 ;  /* 0x0000000109049824 */ /* 0x000fe200078e0205 */
[C---:B--2---:R-:W-:Y:S01]  /*1a60*/  @!P1 LEA R34, P0, R8.reuse, R2, 0x1 ;  /* 0x0000000208229211 */ /* 0x044fe200078008ff */
[----:B------:R-:W-:Y:S01]  /*1a70*/  IMAD.MOV.U32 R30, RZ, RZ, R6 ;  /* 0x000000ffff1e7224 */ /* 0x000fe200078e0006 */
[----:B------:R-:W-:Y:S01]  /*1a80*/  UIADD3 UR8, UPT, UPT, UR37, UR8, URZ ;  /* 0x0000000825087290 */ /* 0x000fe2000fffe0ff */
[----:B------:R-:W-:Y:S01]  /*1a90*/  IMAD.U32 R224, RZ, RZ, UR4 ;  /* 0x00000004ffe07e24 */ /* 0x000fe2000f8e00ff */
[----:B------:R-:W-:Y:S01]  /*1aa0*/  @!P1 LEA.HI.X R35, R8, R3, R4, 0x1, P0 ;  /* 0x0000000308239211 */ /* 0x000fe200000f0c04 */
[----:B------:R-:W2:Y:S01]  /*1ab0*/  @!P2 LDC.64 R6, c[0x0][0x3b0] ;  /* 0x0000ec00ff06ab82 */ /* 0x000ea20000000a00 */
[----:B------:R-:W-:Y:S01]  /*1ac0*/  @!P6 IADD3 R25, P0, PT, R24, 0x10, RZ ;  /* 0x000000101819e810 */ /* 0x000fe20007f1e0ff */
[----:B------:R-:W-:Y:S01]  /*1ad0*/  IMAD.WIDE.U32 R224, R224, UR18, R30 ;  /* 0x00000012e0e07c25 */ /* 0x000fe2000f8e001e */
[----:B------:R-:W-:Y:S01]  /*1ae0*/  LEA R3, R165, UR6, 0x1 ;  /* 0x00000006a5037c11 */ /* 0x000fe2000f8e08ff */
[----:B------:R-:W4:Y:S01]  /*1af0*/  LDCU.64 UR4, c[0x0][0x388] ;  /* 0x00007100ff0477ac */ /* 0x000f220008000a00 */
[----:B------:R-:W-:Y:S01]  /*1b00*/  LOP3.LUT R88, R177, 0x400, RZ, 0xc0, !PT ;  /* 0x00000400b1587812 */ /* 0x000fe200078ec0ff */
[----:B------:R-:W-:Y:S01]  /*1b10*/  @!P6 IMAD.X R5, RZ, RZ, R19, P0 ;  /* 0x000000ffff05e224 */ /* 0x000fe200000e0613 */
[C---:B------:R-:W-:Y:S01]  /*1b20*/  @!P2 IADD3 R33, P0, PT, R24.reuse, 0x30, RZ ;  /* 0x000000301821a810 */ /* 0x040fe20007f1e0ff */
[----:B------:R-:W4:Y:S01]  /*1b30*/  @!P3 LDC.64 R8, c[0x0][0x380] ;  /* 0x0000e000ff08bb82 */ /* 0x000f220000000a00 */
[----:B------:R-:W-:Y:S01]  /*1b40*/  @!PT LDS RZ, [RZ] ;  /* 0x00000000fffff984 */ /* 0x000fe20000000800 */
[----:B------:R-:W-:Y:S01]  /*1b50*/  @!PT LDS RZ, [RZ] ;  /* 0x00000000fffff984 */ /* 0x000fe20000000800 */
[----:B------:R-:W-:Y:S01]  /*1b60*/  @!PT LDS RZ, [RZ] ;  /* 0x00000000fffff984 */ /* 0x000fe20000000800 */
[----:B------:R-:W-:Y:S01]  /*1b70*/  @!P1 LDGSTS.E.BYPASS.LTC128B.128 [R3], desc[UR16][R34.64] ;  /* 0x0000000022039fae */ /* 0x000fe2000b981a10 */
[-C--:B-----5:R-:W-:Y:S01]  /*1b80*/  @!P6 IMAD R2, R5, R14.reuse, RZ ;  /* 0x0000000e0502e224 */ /* 0x0a0fe200078e02ff */
[----:B------:R-:W-:Y:S01]  /*1b90*/  VOTEU.ALL UP1, P4 ;  /* 0x0000000000ff7886 */ /* 0x000fe20002020000 */
[--C-:B------:R-:W-:Y:S01]  /*1ba0*/  @!P6 IMAD.MOV.U32 R26, RZ, RZ, R20.reuse ;  /* 0x000000ffff1ae224 */ /* 0x100fe200078e0014 */
[----:B------:R-:W-:Y:S01]  /*1bb0*/  @!P1 LDGSTS.E.BYPASS.LTC128B.128 [R3+0x2000], desc[UR16][R34.64+0x80] ;  /* 0x0200008022039fae */ /* 0x000fe2000b981a10 */
[----:B------:R-:W-:Y:S01]  /*1bc0*/  @!P3 IMAD.MOV.U32 R22, RZ, RZ, R20 ;  /* 0x000000ffff16b224 */ /* 0x000fe200078e0014 */
[----:B------:R-:W-:Y:S01]  /*1bd0*/  USHF.L.U32 UR32, UR12, 0x4, URZ ;  /* 0x000000040c207899 */ /* 0x000fe200080006ff */
[----:B------:R-:W5:Y:S01]  /*1be0*/  @!P2 LDC.64 R4, c[0x0][0x380] ;  /* 0x0000e000ff04ab82 */ /* 0x000f620000000a00 */
[----:B------:R-:W-:Y:S01]  /*1bf0*/  @!P1 LDGSTS.E.BYPASS.LTC128B.128 [R3+0x4000], desc[UR16][R34.64+0x100] ;  /* 0x0400010022039fae */ /* 0x000fe2000b981a10 */
[C---:B------:R-:W-:Y:S01]  /*1c00*/  @!P6 IMAD R2, R25.reuse, R15, R2 ;  /* 0x0000000f1902e224 */ /* 0x040fe200078e0202 */
[----:B------:R-:W-:Y:S01]  /*1c10*/  USHF.L.U64.HI UR31, UR12, 0x4, UR13 ;  /* 0x000000040c1f7899 */ /* 0x000fe2000801020d */
[----:B------:R-:W-:Y:S01]  /*1c20*/  @!P6 IMAD.WIDE.U32 R26, R25, R14, R26 ;  /* 0x0000000e191ae225 */ /* 0x000fe200078e001a */
[----:B------:R-:W-:Y:S01]  /*1c30*/  @!P1 LDGSTS.E.BYPASS.LTC128B.128 [R3+0x6000], desc[UR16][R34.64+0x180] ;  /* 0x0600018022039fae */ /* 0x000fe2000b981a10 */
[----:B------:R-:W-:Y:S01]  /*1c40*/  @!P3 IADD3 R29, P1, PT, R24, 0x20, RZ ;  /* 0x00000020181db810 */ /* 0x000fe20007f3e0ff */
[----:B------:R-:W-:Y:S01]  /*1c50*/  UIMAD.WIDE.U32 UR38, UR12, 0x20, URZ ;  /* 0x000000200c2678a5 */ /* 0x000fe2000f8e00ff */
[----:B------:R-:W-:Y:S01]  /*1c60*/  @!P6 IMAD.IADD R2, R27, 0x1, R2 ;  /* 0x000000011b02e824 */ /* 0x000fe200078e0202 */
[----:B------:R-:W-:Y:S01]  /*1c70*/  SHF.R.U32.HI R185, RZ, 0x1, R167 ;  /* 0x00000001ffb97819 */ /* 0x000fe200000116a7 */
[----:B--2---:R-:W-:Y:S01]  /*1c80*/  @!P2 IMAD.WIDE.U32 R20, R33, R6, R20 ;  /* 0x000000062114a225 */ /* 0x004fe200078e0014 */
[----:B------:R-:W-:-:S03]  /*1c90*/  UIADD3 UR23, UPT, UPT, UR25, UR23, -UR26 ;  /* 0x0000001719177290 */ /* 0x000fc6000fffe81a */
[--C-:B------:R-:W-:Y:S01]  /*1ca0*/  @!P3 IMAD.X R31, RZ, RZ, R19.reuse, P1 ;  /* 0x000000ffff1fb224 */ /* 0x100fe200008e0613 */
[C---:B-1----:R-:W-:Y:S01]  /*1cb0*/  @!P6 LEA R12, P1, R26.reuse, R12, 0x1 ;  /* 0x0000000c1a0ce211 */ /* 0x042fe200078208ff */
[----:B------:R-:W-:Y:S02]  /*1cc0*/  @!P2 IMAD.X R19, RZ, RZ, R19, P0 ;  /* 0x000000ffff13a224 */ /* 0x000fe400000e0613 */
[-C--:B---3--:R-:W-:Y:S01]  /*1cd0*/  @!P3 IMAD R24, R31, R10.reuse, RZ ;  /* 0x0000000a1f18b224 */ /* 0x088fe200078e02ff */
[----:B------:R-:W-:Y:S01]  /*1ce0*/  @!P6 LEA.HI.X R13, R26, R13, R2, 0x1, P1 ;  /* 0x0000000d1a0de211 */ /* 0x000fe200008f0c02 */
[----:B------:R-:W-:Y:S01]  /*1cf0*/  @!P3 IMAD.WIDE.U32 R22, R29, R10, R22 ;  /* 0x0000000a1d16b225 */ /* 0x000fe200078e0016 */
[----:B------:R-:W-:-:S03]  /*1d00*/  ISETP.GE.AND P1, PT, R18, UR28, PT ;  /* 0x0000001c12007c0c */ /* 0x000fc6000bf26270 */
[----:B------:R-:W-:Y:S01]  /*1d10*/  @!P3 IMAD R11, R29, R11, R24 ;  /* 0x0000000b1d0bb224 */ /* 0x000fe200078e0218 */
[C---:B----4-:R-:W-:Y:S01]  /*1d20*/  @!P3 LEA R8, P0, R22.reuse, R8, 0x1 ;  /* 0x000000081608b211 */ /* 0x050fe200078008ff */
[----:B------:R-:W-:Y:S01]  /*1d30*/  @!P2 IMAD R14, R19, R6, RZ ;  /* 0x00000006130ea224 */ /* 0x000fe200078e02ff */
[----:B------:R-:W-:Y:S01]  /*1d40*/  @!P6 LDGSTS.E.BYPASS.LTC128B.128 [R3+0x800], desc[UR16][R12.64] ;  /* 0x008000000c03efae */ /* 0x000fe2000b981a10 */
[----:B------:R-:W-:Y:S02]  /*1d50*/  @!P3 IMAD.IADD R11, R23, 0x1, R11 ;  /* 0x00000001170bb824 */ /* 0x000fe400078e020b */
[----:B------:R-:W-:Y:S01]  /*1d60*/  @!P2 IMAD R7, R33, R7, R14 ;  /* 0x000000072107a224 */ /* 0x000fe200078e020e */
[----:B------:R-:W-:Y:S01]  /*1d70*/  @!P6 LDGSTS.E.BYPASS.LTC128B.128 [R3+0x2800], desc[UR16][R12.64+0x80] ;  /* 0x028000800c03efae */ /* 0x000fe2000b981a10 */
[----:B------:R-:W-:Y:S01]  /*1d80*/  IMAD.U32 R6, RZ, RZ, UR36 ;  /* 0x00000024ff067e24 */ /* 0x000fe2000f8e00ff */
[----:B------:R-:W-:Y:S01]  /*1d90*/  @!P3 LEA.HI.X R9, R22, R9, R11, 0x1, P0 ;  /* 0x000000091609b211 */ /* 0x000fe200000f0c0b */
[----:B------:R-:W-:Y:S01]  /*1da0*/  @!P2 IMAD.IADD R7, R21, 0x1, R7 ;  /* 0x000000011507a824 */ /* 0x000fe200078e0207 */
[----:B-----5:R-:W-:Y:S01]  /*1db0*/  @!P2 LEA R4, P0, R20, R4, 0x1 ;  /* 0x000000041404a211 */ /* 0x020fe200078008ff */
[----:B------:R-:W-:Y:S01]  /*1dc0*/  @!P6 LDGSTS.E.BYPASS.LTC128B.128 [R3+0x4800], desc[UR16][R12.64+0x100] ;  /* 0x048001000c03efae */ /* 0x000fe2000b981a10 */
[----:B------:R-:W-:-:S02]  /*1dd0*/  IMAD.U32 R10, RZ, RZ, UR12 ;  /* 0x0000000cff0a7e24 */ /* 0x000fc4000f8e00ff */
[----:B------:R-:W-:Y:S01]  /*1de0*/  @!P2 LEA.HI.X R5, R20, R5, R7, 0x1, P0 ;  /* 0x000000051405a211 */ /* 0x000fe200000f0c07 */
[----:B------:R1:W-:Y:S01]  /*1df0*/  @!P6 LDGSTS.E.BYPASS.LTC128B.128 [R3+0x6800], desc[UR16][R12.64+0x180] ;  /* 0x068001800c03efae */ /* 0x0003e2000b981a10 */
[----:B------:R-:W-:Y:S01]  /*1e00*/  ISETP.GE.AND P6, PT, R0, UR28, PT ;  /* 0x0000001c00007c0c */ /* 0x000fe2000bfc6270 */
[----:B------:R-:W-:Y:S01]  /*1e10*/  VIADD R7, R225, UR9 ;  /* 0x00000009e1077c36 */ /* 0x000fe20008000000 */
[----:B------:R-:W-:Y:S01]  /*1e20*/  LEA R225, P0, R224, UR4, 0x1 ;  /* 0x00000004e0e17c11 */ /* 0x000fe2000f8008ff */
[----:B------:R-:W-:Y:S01]  /*1e30*/  @!P3 LDGSTS.E.BYPASS.LTC128B.128 [R3+0x1000], desc[UR16][R8.64] ;  /* 0x010000000803bfae */ /* 0x000fe2000b981a10 */
[----:B------:R-:W-:Y:S01]  /*1e40*/  USHF.L.U32 UR9, UR13, 0x5, URZ ;  /* 0x000000050d097899 */ /* 0x000fe200080006ff */
[----:B------:R-:W-:Y:S01]  /*1e50*/  IMAD R2, R0, UR11, RZ ;  /* 0x0000000b00027c24 */ /* 0x000fe2000f8e02ff */
[----:B------:R-:W-:Y:S01]  /*1e60*/  LEA.HI.X R224, R224, UR5, R7, 0x1, P0 ;  /* 0x00000005e0e07c11 */ /* 0x000fe200080f0c07 */
[----:B------:R-:W-:Y:S01]  /*1e70*/  @!P3 LDGSTS.E.BYPASS.LTC128B.128 [R3+0x3000], desc[UR16][R8.64+0x80] ;  /* 0x030000800803bfae */ /* 0x000fe2000b981a10 */
[----:B------:R-:W-:Y:S01]  /*1e80*/  IMAD.U32 R7, RZ, RZ, UR37 ;  /* 0x00000025ff077e24 */ /* 0x000fe2000f8e00ff */
[----:B------:R-:W2:Y:S01]  /*1e90*/  LDCU.64 UR4, c[0x0][0x3d8] ;  /* 0x00007b00ff0477ac */ /* 0x000ea20008000a00 */
[----:B------:R-:W-:Y:S01]  /*1ea0*/  IMAD.U32 R7, RZ, RZ, UR8 ;  /* 0x00000008ff077e24 */ /* 0x000fe2000f8e00ff */
[----:B------:R-:W-:Y:S01]  /*1eb0*/  @!P3 LDGSTS.E.BYPASS.LTC128B.128 [R3+0x5000], desc[UR16][R8.64+0x100] ;  /* 0x050001000803bfae */ /* 0x000fe2000b981a10 */
[----:B------:R-:W-:-:S02]  /*1ec0*/  IMAD.MOV.U32 R216, RZ, RZ, 0x20 ;  /* 0x00000020ffd87424 */ /* 0x000fc400078e00ff */
[----:B------:R-:W-:Y:S01]  /*1ed0*/  IMAD.MOV.U32 R189, RZ, RZ, 0x40 ;  /* 0x00000040ffbd7424 */ /* 0x000fe200078e00ff */
[----:B------:R-:W-:Y:S01]  /*1ee0*/  @!P3 LDGSTS.E.BYPASS.LTC128B.128 [R3+0x7000], desc[UR16][R8.64+0x180] ;  /* 0x070001800803bfae */ /* 0x000fe2000b981a10 */
[----:B------:R-:W-:Y:S01]  /*1ef0*/  ISETP.GE.AND P3, PT, R18, UR28, PT ;  /* 0x0000001c12007c0c */ /* 0x000fe2000bf66270 */
[----:B------:R-:W-:Y:S02]  /*1f00*/  IMAD.SHL.U32 R191, R167, 0x2, RZ ;  /* 0x00000002a7bf7824 */ /* 0x000fe400078e00ff */
[----:B------:R-:W-:Y:S01]  /*1f10*/  @!P2 LDGSTS.E.BYPASS.LTC128B.128 [R3+0x1800], desc[UR16][R4.64] ;  /* 0x018000000403afae */ /* 0x000fe2000b981a10 */
[----:B------:R-:W-:Y:S02]  /*1f20*/  IMAD.U32 R222, RZ, RZ, UR23 ;  /* 0x00000017ffde7e24 */ /* 0x000fe4000f8e00ff */
[----:B------:R-:W-:Y:S01]  /*1f30*/  LOP3.LUT R191, R191, 0x6, RZ, 0xc0, !PT ;  /* 0x00000006bfbf7812 */ /* 0x000fe200078ec0ff */
[----:B------:R-:W-:Y:S01]  /*1f40*/  @!P2 LDGSTS.E.BYPASS.LTC128B.128 [R3+0x3800], desc[UR16][R4.64+0x80] ;  /* 0x038000800403afae */ /* 0x000fe2000b981a10 */
[----:B------:R-:W-:Y:S01]  /*1f50*/  IMAD.U32 R221, RZ, RZ, UR25 ;  /* 0x00000019ffdd7e24 */ /* 0x000fe2000f8e00ff */
[----:B-1----:R-:W-:-:S02]  /*1f60*/  @!P6 LEA R12, P0, R6, R225, 0x1 ;  /* 0x000000e1060ce211 */ /* 0x002fc400078008ff */
[----:B------:R-:W-:Y:S01]  /*1f70*/  @!P2 LDGSTS.E.BYPASS.LTC128B.128 [R3+0x5800], desc[UR16][R4.64+0x100] ;  /* 0x058001000403afae */ /* 0x000fe2000b981a10 */
[----:B--2---:R-:W-:-:S03]  /*1f80*/  UIMAD UR30, UR30, UR4, URZ ;  /* 0x000000041e1e72a4 */ /* 0x004fc6000f8e02ff */
[----:B------:R1:W-:Y:S01]  /*1f90*/  @!P2 LDGSTS.E.BYPASS.LTC128B.128 [R3+0x7800], desc[UR16][R4.64+0x180] ;  /* 0x078001800403afae */ /* 0x0003e2000b981a10 */
[----:B------:R-:W-:Y:S01]  /*1fa0*/  ISETP.GE.AND P2, PT, R16, UR28, PT ;  /* 0x0000001c10007c0c */ /* 0x000fe2000bf46270 */
[----:B------:R-:W-:-:S12]  /*1fb0*/  UIMAD UR30, UR18, UR5, UR30 ;  /* 0x00000005121e72a4 */ /* 0x000fd8000f8e021e */
[----:B------:R-:W-:Y:S01]  /*1fc0*/  VOTEU.ALL UP0, P2 ;  /* 0x0000000000ff7886 */ /* 0x000fe20001000000 */
[----:B-1----:R-:W-:Y:S01]  /*1fd0*/  IMAD.U32 R5, RZ, RZ, UR37 ;  /* 0x00000025ff057e24 */ /* 0x002fe2000f8e00ff */
[----:B------:R-:W-:Y:S01]  /*1fe0*/  @!UP1 UIADD3 UR37, UP2, UPT, UR32, UR36, URZ ;  /* 0x0000002420259290 */ /* 0x000fe2000ff5e0ff */
[----:B------:R-:W-:Y:S02]  /*1ff0*/  IMAD.U32 R5, RZ, RZ, UR8 ;  /* 0x00000008ff057e24 */ /* 0x000fe4000f8e00ff */
[----:B------:R-:W-:Y:S01]  /*2000*/  IMAD.U32 R4, RZ, RZ, UR36 ;  /* 0x00000024ff047e24 */ /* 0x000fe2000f8e00ff */
[----:B------:R-:W-:Y:S02]  /*2010*/  @!UP1 UIADD3.X UR35, UPT, UPT, UR31, UR8, URZ, UP2, !UPT ;  /* 0x000000081f239290 */ /* 0x000fe400097fe4ff */
[-C--:B------:R-:W-:Y:S01]  /*2020*/  @!P6 LEA.HI.X R13, R6, R224.reuse, R5, 0x1, P0 ;  /* 0x000000e0060de211 */ /* 0x080fe200000f0c05 */
[----:B------:R-:W-:Y:S01]  /*2030*/  @!P1 IMAD.MOV.U32 R6, RZ, RZ, R4 ;  /* 0x000000ffff069224 */ /* 0x000fe200078e0004 */
[----:B------:R-:W-:Y:S01]  /*2040*/  IADD3 R8, P0, PT, R184, UR22, RZ ;  /* 0x00000016b8087c10 */ /* 0x000fe2000ff1e0ff */
[----:B------:R-:W-:Y:S01]  /*2050*/  IMAD.U32 R4, RZ, RZ, UR37 ;  /* 0x00000025ff047e24 */ /* 0x000fe2000f8e00ff */
[----:B------:R-:W-:Y:S01]  /*2060*/  @!UP0 UIADD3 UR36, UP1, UPT, UR36, UR38, URZ ;  /* 0x0000002624248290 */ /* 0x000fe2000ff3e0ff */
[----:B------:R-:W-:Y:S01]  /*2070*/  IMAD.U32 R5, RZ, RZ, UR35 ;  /* 0x00000023ff057e24 */ /* 0x000fe2000f8e00ff */
[----:B------:R-:W-:Y:S01]  /*2080*/  @!P6 LDGSTS.E.BYPASS.LTC128B.128 [R3+0x8000], desc[UR16][R12.64] ;  /* 0x080000000c03efae */ /* 0x000fe2000b981a10 */
[----:B------:R-:W-:Y:S01]  /*2090*/  IMAD.X R9, RZ, RZ, UR20, P0 ;  /* 0x00000014ff097e24 */ /* 0x000fe200080e06ff */
[-C--:B------:R-:W-:Y:S01]  /*20a0*/  @!P4 LEA R18, P0, R4, R225.reuse, 0x1 ;  /* 0x000000e10412c211 */ /* 0x080fe200078008ff */
[----:B------:R-:W-:Y:S01]  /*20b0*/  @!UP0 UIADD3.X UR9, UPT, UPT, UR8, UR39, UR9, UP1, !UPT ;  /* 0x0000002708098290 */ /* 0x000fe20008ffe409 */
[----:B------:R-:W-:Y:S01]  /*20c0*/  @!P1 IMAD.WIDE.U32 R10, R10, 0x30, R6 ;  /* 0x000000300a0a9825 */ /* 0x000fe200078e0006 */
[----:B------:R-:W-:Y:S01]  /*20d0*/  @!P6 LDGSTS.E.BYPASS.LTC128B.128 [R3+0xa000], desc[UR16][R12.64+0x80] ;  /* 0x0a0000800c03efae */ /* 0x000fe2000b981a10 */
[-C--:B------:R-:W-:Y:S01]  /*20e0*/  @!P4 LEA.HI.X R19, R4, R224.reuse, R5, 0x1, P0 ;  /* 0x000000e00413c211 */ /* 0x080fe200000f0c05 */
[----:B------:R-:W-:Y:S01]  /*20f0*/  USHF.L.U64.HI UR35, UR10, 0x6, UR11 ;  /* 0x000000060a237899 */ /* 0x000fe2000801020b */
[----:B------:R-:W-:Y:S01]  /*2100*/  IMAD.U32 R6, RZ, RZ, UR36 ;  /* 0x00000024ff067e24 */ /* 0x000fe2000f8e00ff */
[----:B------:R-:W-:Y:S01]  /*2110*/  @!P6 LDGSTS.E.BYPASS.LTC128B.128 [R3+0xc000], desc[UR16][R12.64+0x100] ;  /* 0x0c0001000c03efae */ /* 0x000fe2000b981a10 */
[----:B------:R-:W-:Y:S01]  /*2120*/  IMAD.U32 R4, RZ, RZ, UR13 ;  /* 0x0000000dff047e24 */ /* 0x000fe2000f8e00ff */
[----:B------:R-:W-:Y:S01]  /*2130*/  USHF.L.U32 UR38, UR10, 0x6, URZ ;  /* 0x000000060a267899 */ /* 0x000fe200080006ff */
[----:B------:R-:W-:Y:S01]  /*2140*/  IMAD.U32 R5, RZ, RZ, UR9 ;  /* 0x00000009ff057e24 */ /* 0x000fe2000f8e00ff */
[-C--:B------:R-:W-:Y:S01]  /*2150*/  @!P2 LEA R14, P0, R6, R225.reuse, 0x1 ;  /* 0x000000e1060ea211 */ /* 0x080fe200078008ff */
[----:B------:R-:W-:Y:S01]  /*2160*/  @!P1 IMAD R4, R4, 0x30, RZ ;  /* 0x0000003004049824 */ /* 0x000fe200078e02ff */
[----:B------:R1:W-:Y:S01]  /*2170*/  @!P6 LDGSTS.E.BYPASS.LTC128B.128 [R3+0xe000], desc[UR16][R12.64+0x180] ;  /* 0x0e0001800c03efae */ /* 0x0003e2000b981a10 */
[----:B------:R-:W2:Y:S01]  /*2180*/  LDCU.64 UR8, c[0x0][0x390] ;  /* 0x00007200ff0877ac */ /* 0x000ea20008000a00 */
[-C--:B------:R-:W-:Y:S01]  /*2190*/  @!P2 LEA.HI.X R15, R6, R224.reuse, R5, 0x1, P0 ;  /* 0x000000e0060fa211 */ /* 0x080fe200000f0c05 */
[----:B------:R-:W-:Y:S01]  /*21a0*/  @!P1 IMAD.IADD R7, R11, 0x1, R4 ;  /* 0x000000010b079824 */ /* 0x000fe200078e0204 */
[----:B------:R-:W-:Y:S01]  /*21b0*/  @!P1 LEA R20, P0, R10, R225, 0x1 ;  /* 0x000000e10a149211 */ /* 0x000fe200078008ff */
[----:B------:R-:W-:Y:S01]  /*21c0*/  @!P4 LDGSTS.E.BYPASS.LTC128B.128 [R3+0x8800], desc[UR16][R18.64] ;  /* 0x088000001203cfae */ /* 0x000fe2000b981a10 */
[----:B------:R-:W-:Y:S01]  /*21d0*/  IMAD.WIDE.U32 R8, R0, UR10, R8 ;  /* 0x0000000a00087c25 */ /* 0x000fe2000f8e0008 */
[----:B------:R-:W-:Y:S01]  /*21e0*/  UIMAD.WIDE.U32 UR38, UR38, UR27, URZ ;  /* 0x0000001b262672a5 */ /* 0x000fe2000f8e00ff */
[----:B------:R-:W-:Y:S01]  /*21f0*/  @!P1 LEA.HI.X R21, R10, R224, R7, 0x1, P0 ;  /* 0x000000e00a159211 */ /* 0x000fe200000f0c07 */
[----:B------:R-:W-:Y:S01]  /*2200*/  @!P4 LDGSTS.E.BYPASS.LTC128B.128 [R3+0xa800], desc[UR16][R18.64+0x80] ;  /* 0x0a8000801203cfae */ /* 0x000fe2000b981a10 */
[----:B------:R-:W-:Y:S01]  /*2210*/  UIMAD UR35, UR35, UR27, URZ ;  /* 0x0000001b232372a4 */ /* 0x000fe2000f8e02ff */
[----:B------:R-:W-:Y:S01]  /*2220*/  IMAD.IADD R9, R9, 0x1, R2 ;  /* 0x0000000109097824 */ /* 0x000fe200078e0202 */
[----:B------:R-:W-:Y:S01]  /*2230*/  UIMAD.WIDE.U32 UR36, UR10, 0x20, URZ ;  /* 0x000000200a2478a5 */ /* 0x000fe2000f8e00ff */
[----:B------:R-:W-:Y:S01]  /*2240*/  @!P4 LDGSTS.E.BYPASS.LTC128B.128 [R3+0xc800], desc[UR16][R18.64+0x100] ;  /* 0x0c8001001203cfae */ /* 0x000fe2000b981a10 */
[----:B------:R-:W-:Y:S01]  /*2250*/  IMAD.U32 R5, RZ, RZ, UR4 ;  /* 0x00000004ff057e24 */ /* 0x000fe2000f8e00ff */
[----:B------:R-:W-:Y:S01]  /*2260*/  UIADD3 UR5, UPT, UPT, UR39, UR35, URZ ;  /* 0x0000002327057290 */ /* 0x000fe2000fffe0ff */
[----:B------:R-:W-:Y:S01]  /*2270*/  IMAD.U32 R6, RZ, RZ, UR10 ;  /* 0x0000000aff067e24 */ /* 0x000fe2000f8e00ff */
[----:B------:R3:W-:Y:S01]  /*2280*/  @!P4 LDGSTS.E.BYPASS.LTC128B.128 [R3+0xe800], desc[UR16][R18.64+0x180] ;  /* 0x0e8001801203cfae */ /* 0x0007e2000b981a10 */
[----:B------:R-:W-:Y:S01]  /*2290*/  ISETP.GE.AND P4, PT, R16, UR28, PT ;  /* 0x0000001c10007c0c */ /* 0x000fe2000bf86270 */
[----:B------:R-:W-:Y:S01]  /*22a0*/  IMAD.WIDE.U32 R4, R5, UR18, R8 ;  /* 0x0000001205047c25 */ /* 0x000fe2000f8e0008 */
[----:B------:R-:W-:Y:S01]  /*22b0*/  USHF.L.U32 UR28, UR11, 0x5, URZ ;  /* 0x000000050b1c7899 */ /* 0x000fe200080006ff */
[----:B------:R-:W-:Y:S01]  /*22c0*/  @!P2 LDGSTS.E.BYPASS.LTC128B.128 [R3+0x9000], desc[UR16][R14.64] ;  /* 0x090000000e03afae */ /* 0x000fe2000b981a10 */
[----:B------:R-:W-:Y:S01]  /*22d0*/  LOP3.LUT R11, R167, 0x8, RZ, 0xc0, !PT ;  /* 0x00000008a70b7812 */ /* 0x000fe200078ec0ff */
[----:B------:R-:W-:Y:S01]  /*22e0*/  IMAD.U32 R9, RZ, RZ, UR39 ;  /* 0x00000027ff097e24 */ /* 0x000fe2000f8e00ff */
[----:B------:R-:W-:Y:S01]  /*22f0*/  UIADD3 UR28, UPT, UPT, UR37, UR28, URZ ;  /* 0x0000001c251c7290 */ /* 0x000fe2000fffe0ff */
[----:B------:R-:W-:Y:S01]  /*2300*/  @!P2 LDGSTS.E.BYPASS.LTC128B.128 [R3+0xb000], desc[UR16][R14.64+0x80] ;  /* 0x0b0000800e03afae */ /* 0x000fe2000b981a10 */
[----:B------:R-:W-:Y:S01]  /*2310*/  VIADD R7, R5, UR30 ;  /* 0x0000001e05077c36 */ /* 0x000fe20008000000 */
[C---:B--2---:R-:W-:Y:S01]  /*2320*/  LEA R5, P0, R4.reuse, UR8, 0x1 ;  /* 0x0000000804057c11 */ /* 0x044fe2000f8008ff */
[----:B------:R-:W-:Y:S01]  /*2330*/  IMAD.U32 R8, RZ, RZ, UR38 ;  /* 0x00000026ff087e24 */ /* 0x000fe2000f8e00ff */
[----:B------:R-:W-:Y:S01]  /*2340*/  @!P2 LDGSTS.E.BYPASS.LTC128B.128 [R3+0xd000], desc[UR16][R14.64+0x100] ;  /* 0x0d0001000e03afae */ /* 0x000fe2000b981a10 */
[----:B------:R-:W-:Y:S01]  /*2350*/  IMAD.U32 R9, RZ, RZ, UR5 ;  /* 0x00000005ff097e24 */ /* 0x000fe2000f8e00ff */
[----:B------:R-:W-:Y:S01]  /*2360*/  VOTEU.ALL UP0, P4 ;  /* 0x0000000000ff7886 */ /* 0x000fe20002000000 */
[----:B------:R-:W-:Y:S01]  /*2370*/  LEA.HI.X R4, R4, UR9, R7, 0x1, P0 ;  /* 0x0000000904047c11 */ /* 0x000fe200080f0c07 */
[----:B------:R2:W-:Y:S01]  /*2380*/  @!P2 LDGSTS.E.BYPASS.LTC128B.128 [R3+0xf000], desc[UR16][R14.64+0x180] ;  /* 0x0f0001800e03afae */ /* 0x0005e2000b981a10 */
[C---:B-1----:R-:W-:Y:S01]  /*2390*/  @!P3 IMAD.WIDE.U32 R12, R6.reuse, 0x30, R8 ;  /* 0x00000030060cb825 */ /* 0x042fe200078e0008 */
[----:B------:R-:W-:Y:S01]  /*23a0*/  @!P5 LEA R6, P0, R6, UR38, 0x4 ;  /* 0x000000260606dc11 */ /* 0x000fe2000f8020ff */
[----:B------:R-:W-:Y:S01]  /*23b0*/  @!UP0 UIADD3 UR35, UP1, UPT, UR38, UR36, URZ ;  /* 0x0000002426238290 */ /* 0x000fe2000ff3e0ff */
[----:B------:R-:W-:Y:S01]  /*23c0*/  @!P1 LDGSTS.E.BYPASS.LTC128B.128 [R3+0x9800], desc[UR16][R20.64] ;  /* 0x0980000014039fae */ /* 0x000fe2000b981a10 */
[----:B------:R-:W-:Y:S01]  /*23d0*/  IMAD.U32 R8, RZ, RZ, UR10 ;  /* 0x0000000aff087e24 */ /* 0x000fe2000f8e00ff */
[----:B------:R-:W-:Y:S01]  /*23e0*/  LOP3.LUT R11, R176, R11, RZ, 0x3c, !PT ;  /* 0x0000000bb00b7212 */ /* 0x000fe200078e3cff */
[----:B------:R-:W-:Y:S01]  /*23f0*/  IMAD.U32 R7, RZ, RZ, UR11 ;  /* 0x0000000bff077e24 */ /* 0x000fe2000f8e00ff */
[----:B------:R-:W-:Y:S01]  /*2400*/  @!P1 LDGSTS.E.BYPASS.LTC128B.128 [R3+0xb800], desc[UR16][R20.64+0x80] ;  /* 0x0b80008014039fae */ /* 0x000fe2000b981a10 */
[----:B------:R-:W-:-:S02]  /*2410*/  IMAD.U32 R10, RZ, RZ, UR11 ;  /* 0x0000000bff0a7e24 */ /* 0x000fc4000f8e00ff */
[----:B---3--:R-:W-:Y:S01]  /*2420*/  IMAD.U32 R18, RZ, RZ, UR38 ;  /* 0x00000026ff127e24 */ /* 0x008fe2000f8e00ff */
[----:B------:R-:W-:Y:S01]  /*2430*/  @!P1 LDGSTS.E.BYPASS.LTC128B.128 [R3+0xd800], desc[UR16][R20.64+0x100] ;  /* 0x0d80010014039fae */ /* 0x000fe2000b981a10 */
[----:B------:R-:W-:Y:S01]  /*2440*/  IMAD.U32 R9, RZ, RZ, UR5 ;  /* 0x00000005ff097e24 */ /* 0x000fe2000f8e00ff */
[----:B------:R-:W-:Y:S01]  /*2450*/  @!P5 LEA.HI.X R7, R8, UR5, R7, 0x4, P0 ;  /* 0x000000050807dc11 */ /* 0x000fe200080f2407 */
[----:B------:R-:W-:Y:S01]  /*2460*/  @!P3 IMAD R10, R10, 0x30, RZ ;  /* 0x000000300a0ab824 */ /* 0x000fe200078e02ff */
[----:B------:R1:W-:Y:S01]  /*2470*/  @!P1 LDGSTS.E.BYPASS.LTC128B.128 [R3+0xf800], desc[UR16][R20.64+0x180] ;  /* 0x0f80018014039fae */ /* 0x0003e2000b981a10 */
[----:B------:R-:W-:Y:S01]  /*2480*/  @!UP0 UIADD3.X UR38, UPT, UPT, UR28, UR5, URZ, UP1, !UPT ;  /* 0x000000051c268290 */ /* 0x000fe20008ffe4ff */
[----:B------:R-:W-:Y:S01]  /*2490*/  IMAD.U32 R8, RZ, RZ, UR35 ;  /* 0x00000023ff087e24 */ /* 0x000fe2000f8e00ff */
[----:B------:R-:W-:Y:S01]  /*24a0*/  UISETP.GT.U32.AND UP0, UPT, UR27, UR14, UPT ;  /* 0x0000000e1b00728c */ /* 0x000fe2000bf04070 */
[----:B------:R-:W0:Y:S01]  /*24b0*/  LDGDEPBAR ;  /* 0x00000000000079af */ /* 0x000e220000000000 */
[----:B------:R-:W-:-:S02]  /*24c0*/  IMAD R88, R11, 0x2, R88 ;  /* 0x000000020b587824 */ /* 0x000fc400078e0258 */
[----:B------:R-:W-:Y:S01]  /*24d0*/  @!P3 IMAD.IADD R11, R13, 0x1, R10 ;  /* 0x000000010d0bb824 */ /* 0x000fe200078e020a */
[-C--:B------:R-:W-:Y:S01]  /*24e0*/  @!P3 LEA R10, P0, R12, R5.reuse, 0x1 ;  /* 0x000000050c0ab211 */ /* 0x080fe200078008ff */
[----:B------:R-:W-:Y:S01]  /*24f0*/  IMAD.U32 R19, RZ, RZ, UR39 ;  /* 0x00000027ff137e24 */ /* 0x000fe2000f8e00ff */
[-C--:B--2---:R-:W-:Y:S01]  /*2500*/  @!P6 LEA R14, P1, R18, R5.reuse, 0x1 ;  /* 0x00000005120ee211 */ /* 0x084fe200078208ff */
[----:B------:R-:W-:Y:S01]  /*2510*/  VIADD R218, R88, UR6 ;  /* 0x0000000658da7c36 */ /* 0x000fe20008000000 */
[-C--:B------:R-:W-:Y:S02]  /*2520*/  @!P3 LEA.HI.X R11, R12, R4.reuse, R11, 0x1, P0 ;  /* 0x000000040c0bb211 */ /* 0x080fe400000f0c0b */
[----:B------:R-:W-:Y:S01]  /*2530*/  @!P6 LEA.HI.X R15, R18, R4, R9, 0x1, P1 ;  /* 0x00000004120fe211 */ /* 0x000fe200008f0c09 */
[----:B------:R-:W-:Y:S01]  /*2540*/  IMAD.U32 R9, RZ, RZ, UR38 ;  /* 0x00000026ff097e24 */ /* 0x000fe2000f8e00ff */
[----:B------:R-:W-:Y:S02]  /*2550*/  @!P5 LEA R18, P2, R6, R5, 0x1 ;  /* 0x000000050612d211 */ /* 0x000fe400078408ff */
[----:B------:R-:W-:-:S02]  /*2560*/  LOP3.LUT P0, RZ, R167, 0x2, RZ, 0xc0, !PT ;  /* 0x00000002a7ff7812 */ /* 0x000fc4000780c0ff */
[----:B------:R-:W-:Y:S02]  /*2570*/  @!P5 LEA.HI.X R19, R6, R4, R7, 0x1, P2 ;  /* 0x000000040613d211 */ /* 0x000fe400010f0c07 */
[----:B------:R-:W-:Y:S02]  /*2580*/  SEL R85, R216, 0xffffffe0, !P0 ;  /* 0xffffffe0d8557807 */ /* 0x000fe40004000000 */
[----:B-1----:R-:W-:Y:S01]  /*2590*/  @!P4 LEA R20, P1, R8, R5, 0x1 ;  /* 0x000000050814c211 */ /* 0x002fe200078208ff */
[----:B------:R-:W-:-:S04]  /*25a0*/  DEPBAR.LE SB0, 0x0 ;  /* 0x000080000000791a */ /* 0x000fc80000000000 */
[----:B------:R-:W-:Y:S01]  /*25b0*/  BAR.SYNC.DEFER_BLOCKING 0x0 ;  /* 0x0000000000007b1d */ /* 0x000fe20000010000 */
[----:B------:R-:W-:Y:S01]  /*25c0*/  LOP3.LUT R5, R185, 0x8, RZ, 0xc0, !PT ;  /* 0x00000008b9057812 */ /* 0x000fe200078ec0ff */
[----:B------:R-:W-:Y:S01]  /*25d0*/  IMAD.IADD R83, R218, 0x1, R85 ;  /* 0x00000001da537824 */ /* 0x000fe200078e0255 */
[----:B------:R-:W-:Y:S02]  /*25e0*/  @!P4 LEA.HI.X R21, R8, R4, R9, 0x1, P1 ;  /* 0x000000040815c211 */ /* 0x000fe400008f0c09 */
[----:B------:R-:W-:Y:S02]  /*25f0*/  LOP3.LUT R80, R176, R5, RZ, 0x3c, !PT ;  /* 0x00000005b0507212 */ /* 0x000fe400078e3cff */
[----:B------:R-:W-:-:S03]  /*2600*/  LOP3.LUT R4, R167, 0x4, RZ, 0xc0, !PT ;  /* 0x00000004a7047812 */ /* 0x000fc600078ec0ff */
[----:B------:R-:W-:Y:S01]  /*2610*/  IMAD.IADD R17, R80, 0x1, R17 ;  /* 0x0000000150117824 */ /* 0x000fe200078e0211 */
[----:B------:R-:W-:-:S04]  /*2620*/  ISETP.NE.AND P1, PT, R4, RZ, PT ;  /* 0x000000ff0400720c */ /* 0x000fc80003f25270 */
[----:B------:R-:W-:Y:S02]  /*2630*/  LEA R90, R17, UR6, 0x1 ;  /* 0x00000006115a7c11 */ /* 0x000fe4000f8e08ff */
[----:B------:R-:W-:-:S03]  /*2640*/  SEL R189, R189, 0xffffffc0, !P1 ;  /* 0xffffffc0bdbd7807 */ /* 0x000fc60004800000 */
[C---:B------:R-:W-:Y:S02]  /*2650*/  IMAD.IADD R87, R90.reuse, 0x1, R85 ;  /* 0x000000015a577824 */ /* 0x040fe400078e0255 */
[--C-:B------:R-:W-:Y:S01]  /*2660*/  IMAD.IADD R86, R90, 0x1, R189.reuse ;  /* 0x000000015a567824 */ /* 0x100fe200078e02bd */
[----:B------:R-:W-:Y:S01]  /*2670*/  @!PT LDS RZ, [RZ] ;  /* 0x00000000fffff984 */ /* 0x000fe20000000800 */
[----:B------:R-:W-:Y:S01]  /*2680*/  @!PT LDS RZ, [RZ] ;  /* 0x00000000fffff984 */ /* 0x000fe20000000800 */
[----:B------:R-:W-:Y:S01]  /*2690*/  @!PT LDS RZ, [RZ] ;  /* 0x00000000fffff984 */ /* 0x000fe20000000800 */
[----:B------:R-:W-:Y:S01]  /*26a0*/  @!P6 LDGSTS.E.BYPASS.LTC128B.128 [R3+0x10000], desc[UR16][R14.64] ;  /* 0x100000000e03efae */ /* 0x000fe2000b981a10 */
[----:B------:R-:W-:Y:S02]  /*26b0*/  IMAD.IADD R82, R218, 0x1, R189 ;  /* 0x00000001da527824 */ /* 0x000fe400078e02bd */
[C---:B------:R-:W-:Y:S01]  /*26c0*/  IMAD.IADD R84, R85.reuse, 0x1, R86 ;  /* 0x0000000155547824 */ /* 0x040fe200078e0256 */
[----:B------:R-:W-:Y:S01]  /*26d0*/  @!P6 LDGSTS.E.BYPASS.LTC128B.128 [R3+0x12000], desc[UR16][R14.64+0x80] ;  /* 0x120000800e03efae */ /* 0x000fe2000b981a10 */
[----:B------:R-:W-:-:S03]  /*26e0*/  IMAD.IADD R81, R85, 0x1, R82 ;  /* 0x0000000155517824 */ /* 0x000fc600078e0252 */
[----:B------:R-:W-:Y:S04]  /*26f0*/  @!P6 LDGSTS.E.BYPASS.LTC128B.128 [R3+0x14000], desc[UR16][R14.64+0x100] ;  /* 0x140001000e03efae */ /* 0x000fe8000b981a10 */
[----:B------:R-:W-:Y:S04]  /*2700*/  @!P6 LDGSTS.E.BYPASS.LTC128B.128 [R3+0x16000], desc[UR16][R14.64+0x180] ;  /* 0x160001800e03efae */ /* 0x000fe8000b981a10 */
[----:B------:R-:W-:Y:S04]  /*2710*/  @P6 STS.128 [R3+0x10000], RZ ;  /* 0x010000ff03006388 */ /* 0x000fe80000000c00 */
[----:B------:R-:W-:Y:S04]  /*2720*/  @P6 STS.128 [R3+0x12000], RZ ;  /* 0x012000ff03006388 */ /* 0x000fe80000000c00 */
[----:B------:R-:W-:Y:S04]  /*2730*/  @P6 STS.128 [R3+0x14000], RZ ;  /* 0x014000ff03006388 */ /* 0x000fe80000000c00 */
[----:B------:R-:W-:Y:S04]  /*2740*/  @P6 STS.128 [R3+0x16000], RZ ;  /* 0x016000ff03006388 */ /* 0x000fe80000000c00 */
        /* <DEDUP_REMOVED lines=34> */
[----:B------:R-:W3:Y:S04]  /*2970*/  LDSM.16.M88.4 R24, [R88+UR6+0x8000] ;  /* 0x008000065818783b */ /* 0x000ee80008000200 */
[----:B-1----:R-:W1:Y:S04]  /*2980*/  LDSM.16.M88.4 R16, [R88+UR6+0x8800] ;  /* 0x008800065810783b */ /* 0x002e680008000200 */
[----:B------:R-:W4:Y:S04]  /*2990*/  LDSM.16.M88.4 R60, [R88+UR6+0x9000] ;  /* 0x00900006583c783b */ /* 0x000f280008000200 */
[----:B------:R-:W5:Y:S04]  /*29a0*/  LDSM.16.M88.4 R32, [R88+UR6+0x9800] ;  /* 0x009800065820783b */ /* 0x000f680008000200 */
[----:B------:R-:W-:Y:S04]  /*29b0*/  LDSM.16.M88.4 R48, [R87] ;  /* 0x000000005730783b */ /* 0x000fe80000000200 */
[----:B------:R-:W5:Y:S04]  /*29c0*/  LDSM.16.M88.4 R12, [R83+0x8000] ;  /* 0x00800000530c783b */ /* 0x000f680000000200 */
[----:B--2---:R-:W2:Y:S04]  /*29d0*/  LDSM.16.M88.4 R8, [R83+0x8800] ;  /* 0x008800005308783b */ /* 0x004ea80000000200 */
[----:B------:R-:W2:Y:S04]  /*29e0*/  LDSM.16.M88.4 R72, [R83+0x9000] ;  /* 0x009000005348783b */ /* 0x000ea80000000200 */
[----:B------:R-:W2:Y:S04]  /*29f0*/  LDSM.16.M88.4 R68, [R83+0x9800] ;  /* 0x009800005344783b */ /* 0x000ea80000000200 */
[----:B------:R-:W-:Y:S01]  /*2a00*/  LDSM.16.M88.4 R4, [R86] ;  /* 0x000000005604783b */ /* 0x000fe20000000200 */
[C---:B---3--:R-:W-:Y:S03]  /*2a10*/  HMMA.16816.F32 R28, R52.reuse, R24, RZ ;  /* 0x00000018341c723c */ /* 0x048fe600000018ff */
[----:B------:R-:W3:Y:S04]  /*2a20*/  LDSM.16.M88.4 R44, [R82+0x8000] ;  /* 0x00800000522c783b */ /* 0x000ee80000000200 */
[----:B------:R-:W3:Y:S01]  /*2a30*/  LDSM.16.M88.4 R40, [R82+0x8800] ;  /* 0x008800005228783b */ /* 0x000ee20000000200 */
[C---:B------:R-:W-:Y:S03]  /*2a40*/  HMMA.16816.F32 R24, R52.reuse, R26, RZ ;  /* 0x0000001a3418723c */ /* 0x040fe600000018ff */
[----:B------:R-:W-:Y:S04]  /*2a50*/  LDSM.16.M88.4 R36, [R84] ;  /* 0x000000005424783b */ /* 0x000fe80000000200 */
[----:B------:R-:W-:Y:S01]  /*2a60*/  LDSM.16.M88.4 R76, [R86+0x4000] ;  /* 0x00400000564c783b */ /* 0x000fe20000000200 */
[C---:B-1----:R-:W-:Y:S03]  /*2a70*/  HMMA.16816.F32 R20, R52.reuse, R16, RZ ;  /* 0x000000103414723c */ /* 0x042fe600000018ff */
[----:B------:R-:W0:Y:S05]  /*2a80*/  LDGDEPBAR ;  /* 0x00000000000079af */ /* 0x000e2a0000000000 */
[C---:B----4-:R-:W-:Y:S08]  /*2a90*/  HMMA.16816.F32 R64, R52.reuse, R60, RZ ;  /* 0x0000003c3440723c */ /* 0x050ff000000018ff */
[C---:B------:R-:W-:Y:S08]  /*2aa0*/  HMMA.16816.F32 R16, R52.reuse, R18, RZ ;  /* 0x000000123410723c */ /* 0x040ff000000018ff */
[C---:B------:R-:W-:Y:S08]  /*2ab0*/  HMMA.16816.F32 R60, R52.reuse, R62, RZ ;  /* 0x0000003e343c723c */ /* 0x040ff000000018ff */
[C---:B-----5:R-:W-:Y:S08]  /*2ac0*/  HMMA.16816.F32 R56, R52.reuse, R32, RZ ;  /* 0x000000203438723c */ /* 0x060ff000000018ff */
[----:B------:R-:W-:Y:S01]  /*2ad0*/  HMMA.16816.F32 R52, R52, R34, RZ ;  /* 0x000000223434723c */ /* 0x000fe200000018ff */
[----:B------:R-:W1:Y:S07]  /*2ae0*/  LDSM.16.M88.4 R32, [R82+0x9000] ;  /* 0x009000005220783b */ /* 0x000e6e0000000200 */
[C---:B------:R-:W-:Y:S08]  /*2af0*/  HMMA.16816.F32 R28, R48.reuse, R12, R28 ;  /* 0x0000000c301c723c */ /* 0x040ff0000000181c */
[C---:B------:R-:W-:Y:S01]  /*2b00*/  HMMA.16816.F32 R24, R48.reuse, R14, R24 ;  /* 0x0000000e3018723c */ /* 0x040fe20000001818 */
[----:B------:R-:W4:Y:S07]  /*2b10*/  LDSM.16.M88.4 R12, [R82+0x9800] ;  /* 0x00980000520c783b */ /* 0x000f2e0000000200 */
[C---:B--2---:R-:W-:Y:S08]  /*2b20*/  HMMA.16816.F32 R20, R48.reuse, R8, R20 ;  /* 0x000000083014723c */ /* 0x044ff00000001814 */
[C---:B------:R-:W-:Y:S01]  /*2b30*/  HMMA.16816.F32 R16, R48.reuse, R10, R16 ;  /* 0x0000000a3010723c */ /* 0x040fe20000001810 */
[----:B------:R-:W2:Y:S07]  /*2b40*/  LDSM.16.M88.4 R8, [R81+0x8000] ;  /* 0x008000005108783b */ /* 0x000eae0000000200 */
[C---:B------:R-:W-:Y:S08]  /*2b50*/  HMMA.16816.F32 R64, R48.reuse, R72, R64 ;  /* 0x000000483040723c */ /* 0x040ff00000001840 */
[C---:B------:R-:W-:Y:S01]  /*2b60*/  HMMA.16816.F32 R60, R48.reuse, R74, R60 ;  /* 0x0000004a303c723c */ /* 0x040fe2000000183c */
[----:B------:R-:W-:Y:S07]  /*2b70*/  LDSM.16.M88.4 R72, [R82+0xb000] ;  /* 0x00b000005248783b */ /* 0x000fee0000000200 */
[C---:B------:R-:W-:Y:S08]  /*2b80*/  HMMA.16816.F32 R56, R48.reuse, R68, R56 ;  /* 0x000000443038723c */ /* 0x040ff00000001838 */
[----:B------:R-:W-:Y:S01]  /*2b90*/  HMMA.16816.F32 R52, R48, R70, R52 ;  /* 0x000000463034723c */ /* 0x000fe20000001834 */
[----:B------:R-:W-:Y:S04]  /*2ba0*/  LDSM.16.M88.4 R48, [R81+0x9800] ;  /* 0x009800005130783b */ /* 0x000fe80000000200 */
[----:B------:R-:W-:Y:S03]  /*2bb0*/  LDSM.16.M88.4 R68, [R88+UR6+0xb800] ;  /* 0x00b800065844783b */ /* 0x000fe60008000200 */
[C---:B---3--:R-:W-:Y:S08]  /*2bc0*/  HMMA.16816.F32 R28, R4.reuse, R44, R28 ;  /* 0x0000002c041c723c */ /* 0x048ff0000000181c */
[C---:B------:R-:W-:Y:S01]  /*2bd0*/  HMMA.16816.F32 R24, R4.reuse, R46, R24 ;  /* 0x0000002e0418723c */ /* 0x040fe20000001818 */
[----:B------:R-:W3:Y:S07]  /*2be0*/  LDSM.16.M88.4 R44, [R81+0x8800] ;  /* 0x00880000512c783b */ /* 0x000eee0000000200 */
[C---:B------:R-:W-:Y:S08]  /*2bf0*/  HMMA.16816.F32 R20, R4.reuse, R40, R20 ;  /* 0x000000280414723c */ /* 0x040ff00000001814 */
[C---:B------:R-:W-:Y:S01]  /*2c00*/  HMMA.16816.F32 R16, R4.reuse, R42, R16 ;  /* 0x0000002a0410723c */ /* 0x040fe20000001810 */
[----:B------:R-:W5:Y:S07]  /*2c10*/  LDSM.16.M88.4 R40, [R81+0x9000] ;  /* 0x009000005128783b */ /* 0x000f6e0000000200 */
[C---:B-1----:R-:W-:Y:S08]  /*2c20*/  HMMA.16816.F32 R64, R4.reuse, R32, R64 ;  /* 0x000000200440723c */ /* 0x042ff00000001840 */
[C---:B------:R-:W-:Y:S01]  /*2c30*/  HMMA.16816.F32 R60, R4.reuse, R34, R60 ;  /* 0x00000022043c723c */ /* 0x040fe2000000183c */
[----:B------:R-:W-:Y:S07]  /*2c40*/  LDSM.16.M88.4 R32, [R88+UR6+0xa000] ;  /* 0x00a000065820783b */ /* 0x000fee0008000200 */
[C---:B----4-:R-:W-:Y:S08]  /*2c50*/  HMMA.16816.F32 R56, R4.reuse, R12, R56 ;  /* 0x0000000c0438723c */ /* 0x050ff00000001838 */
[----:B------:R-:W-:Y:S01]  /*2c60*/  HMMA.16816.F32 R52, R4, R14, R52 ;  /* 0x0000000e0434723c */ /* 0x000fe20000001834 */
[----:B------:R-:W-:Y:S04]  /*2c70*/  LDSM.16.M88.4 R4, [R90+0x2000] ;  /* 0x002000005a04783b */ /* 0x000fe80000000200 */
[----:B------:R-:W1:Y:S03]  /*2c80*/  LDSM.16.M88.4 R12, [R88+UR6+0xa800] ;  /* 0x00a80006580c783b */ /* 0x000e660008000200 */
[C---:B--2---:R-:W-:Y:S08]  /*2c90*/  HMMA.16816.F32 R28, R36.reuse, R8, R28 ;  /* 0x00000008241c723c */ /* 0x044ff0000000181c */
[C---:B------:R-:W-:Y:S01]  /*2ca0*/  HMMA.16816.F32 R24, R36.reuse, R10, R24 ;  /* 0x0000000a2418723c */ /* 0x040fe20000001818 */
[----:B------:R-:W2:Y:S07]  /*2cb0*/  LDSM.16.M88.4 R8, [R88+UR6+0xb000] ;  /* 0x00b000065808783b */ /* 0x000eae0008000200 */
[C---:B---3--:R-:W-:Y:S08]  /*2cc0*/  HMMA.16816.F32 R20, R36.reuse, R44, R20 ;  /* 0x0000002c2414723c */ /* 0x048ff00000001814 */
[C---:B------:R-:W-:Y:S01]  /*2cd0*/  HMMA.16816.F32 R16, R36.reuse, R46, R16 ;  /* 0x0000002e2410723c */ /* 0x040fe20000001810 */
[----:B------:R-:W-:Y:S07]  /*2ce0*/  LDSM.16.M88.4 R44, [R83+0xa000] ;  /* 0x00a00000532c783b */ /* 0x000fee0000000200 */
[C---:B-----5:R-:W-:Y:S08]  /*2cf0*/  HMMA.16816.F32 R64, R36.reuse, R40, R64 ;  /* 0x000000282440723c */ /* 0x060ff00000001840 */
        /* <DEDUP_REMOVED lines=14> */
[----:B------:R-:W2:Y:S07]  /*2de0*/  LDSM.16.M88.4 R8, [R82+0xa000] ;  /* 0x00a000005208783b */ /* 0x000eae0000000200 */
[C---:B------:R-:W-:Y:S08]  /*2df0*/  HMMA.16816.F32 R56, R4.reuse, R68, R56 ;  /* 0x000000440438723c */ /* 0x040ff00000001838 */
[----:B------:R-:W-:Y:S01]  /*2e00*/  HMMA.16816.F32 R52, R4, R70, R52 ;  /* 0x000000460434723c */ /* 0x000fe20000001834 */
[----:B------:R-:W5:Y:S04]  /*2e10*/  LDSM.16.M88.4 R4, [R82+0xa800] ;  /* 0x00a800005204783b */ /* 0x000f680000000200 */
[----:B------:R-:W-:Y:S03]  /*2e20*/  LDSM.16.M88.4 R68, [R81+0xa800] ;  /* 0x00a800005144783b */ /* 0x000fe60000000200 */
[C---:B---3--:R-:W-:Y:S08]  /*2e30*/  HMMA.16816.F32 R28, R40.reuse, R44, R28 ;  /* 0x0000002c281c723c */ /* 0x048ff0000000181c */
[C---:B------:R-:W-:Y:S01]  /*2e40*/  HMMA.16816.F32 R24, R40.reuse, R46, R24 ;  /* 0x0000002e2818723c */ /* 0x040fe20000001818 */
[----:B------:R-:W-:Y:S07]  /*2e50*/  LDSM.16.M88.4 R44, [R81+0xa000] ;  /* 0x00a00000512c783b */ /* 0x000fee0000000200 */
[C---:B----4-:R-:W-:Y:S08]  /*2e60*/  HMMA.16816.F32 R20, R40.reuse, R36, R20 ;  /* 0x000000242814723c */ /* 0x050ff00000001814 */
[C---:B------:R-:W-:Y:S01]  /*2e70*/  HMMA.16816.F32 R16, R40.reuse, R38, R16 ;  /* 0x000000262810723c */ /* 0x040fe20000001810 */
[----:B------:R-:W3:Y:S07]  /*2e80*/  LDSM.16.M88.4 R36, [R82+0xb800] ;  /* 0x00b800005224783b */ /* 0x000eee0000000200 */
[C---:B-1----:R-:W-:Y:S08]  /*2e90*/  HMMA.16816.F32 R64, R40.reuse, R12, R64 ;  /* 0x0000000c2840723c */ /* 0x042ff00000001840 */
[C---:B------:R-:W-:Y:S01]  /*2ea0*/  HMMA.16816.F32 R60, R40.reuse, R14, R60 ;  /* 0x0000000e283c723c */ /* 0x040fe2000000183c */
[----:B------:R-:W1:Y:S07]  /*2eb0*/  LDSM.16.M88.4 R12, [R84+0x2000] ;  /* 0x00200000540c783b */ /* 0x000e6e0000000200 */
[C---:B------:R-:W-:Y:S08]  /*2ec0*/  HMMA.16816.F32 R56, R40.reuse, R48, R56 ;  /* 0x000000302838723c */ /* 0x040ff00000001838 */
[----:B------:R-:W-:Y:S01]  /*2ed0*/  HMMA.16816.F32 R52, R40, R50, R52 ;  /* 0x000000322834723c */ /* 0x000fe20000001834 */
[----:B------:R-:W4:Y:S04]  /*2ee0*/  LDSM.16.M88.4 R48, [R81+0xb000] ;  /* 0x00b000005130783b */ /* 0x000f280000000200 */
[----:B------:R-:W4:Y:S03]  /*2ef0*/  LDSM.16.M88.4 R40, [R81+0xb800] ;  /* 0x00b800005128783b */ /* 0x000f260000000200 */
[C---:B--2---:R-:W-:Y:S08]  /*2f00*/  HMMA.16816.F32 R28, R32.reuse, R8, R28 ;  /* 0x00000008201c723c */ /* 0x044ff0000000181c */
[C---:B------:R-:W-:Y:S01]  /*2f10*/  HMMA.16816.F32 R24, R32.reuse, R10, R24 ;  /* 0x0000000a2018723c */ /* 0x040fe20000001818 */
[----:B------:R-:W-:Y:S07]  /*2f20*/  LDSM.16.M88.4 R8, [R90+0x4000] ;  /* 0x004000005a08783b */ /* 0x000fee0000000200 */
[C---:B-----5:R-:W-:Y:S08]  /*2f30*/  HMMA.16816.F32 R20, R32.reuse, R4, R20 ;  /* 0x000000042014723c */ /* 0x060ff00000001814 */
[C---:B------:R-:W-:Y:S01]  /*2f40*/  HMMA.16816.F32 R16, R32.reuse, R6, R16 ;  /* 0x000000062010723c */ /* 0x040fe20000001810 */
[----:B------:R-:W2:Y:S07]  /*2f50*/  LDSM.16.M88.4 R4, [R88+UR6+0xc000] ;  /* 0x00c000065804783b */ /* 0x000eae0008000200 */
[C---:B------:R-:W-:Y:S08]  /*2f60*/  HMMA.16816.F32 R64, R32.reuse, R72, R64 ;  /* 0x000000482040723c */ /* 0x040ff00000001840 */
[C---:B------:R-:W-:Y:S01]  /*2f70*/  HMMA.16816.F32 R60, R32.reuse, R74, R60 ;  /* 0x0000004a203c723c */ /* 0x040fe2000000183c */
[----:B------:R-:W-:Y:S07]  /*2f80*/  LDSM.16.M88.4 R72, [R82+0xd000] ;  /* 0x00d000005248783b */ /* 0x000fee0000000200 */
[C---:B---3--:R-:W-:Y:S08]  /*2f90*/  HMMA.16816.F32 R56, R32.reuse, R36, R56 ;  /* 0x000000242038723c */ /* 0x048ff00000001838 */
[----:B------:R-:W-:Y:S01]  /*2fa0*/  HMMA.16816.F32 R52, R32, R38, R52 ;  /* 0x000000262034723c */ /* 0x000fe20000001834 */
[----:B------:R-:W3:Y:S04]  /*2fb0*/  LDSM.16.M88.4 R36, [R88+UR6+0xc800] ;  /* 0x00c800065824783b */ /* 0x000ee80008000200 */
[----:B------:R-:W5:Y:S03]  /*2fc0*/  LDSM.16.M88.4 R32, [R88+UR6+0xd000] ;  /* 0x00d000065820783b */ /* 0x000f660008000200 */
[C---:B-1----:R-:W-:Y:S08]  /*2fd0*/  HMMA.16816.F32 R28, R12.reuse, R44, R28 ;  /* 0x0000002c0c1c723c */ /* 0x042ff0000000181c */
[C---:B------:R-:W-:Y:S01]  /*2fe0*/  HMMA.16816.F32 R24, R12.reuse, R46, R24 ;  /* 0x0000002e0c18723c */ /* 0x040fe20000001818 */
[----:B------:R-:W1:Y:S07]  /*2ff0*/  LDSM.16.M88.4 R44, [R88+UR6+0xd800] ;  /* 0x00d80006582c783b */ /* 0x000e6e0008000200 */
[C---:B------:R-:W-:Y:S08]  /*3000*/  HMMA.16816.F32 R20, R12.reuse, R68, R20 ;  /* 0x000000440c14723c */ /* 0x040ff00000001814 */
[C---:B------:R-:W-:Y:S01]  /*3010*/  HMMA.16816.F32 R16, R12.reuse, R70, R16 ;  /* 0x000000460c10723c */ /* 0x040fe20000001810 */
[----:B------:R-:W-:Y:S07]  /*3020*/  LDSM.16.M88.4 R68, [R82+0xd800] ;  /* 0x00d800005244783b */ /* 0x000fee0000000200 */
[C---:B----4-:R-:W-:Y:S08]  /*3030*/  HMMA.16816.F32 R64, R12.reuse, R48, R64 ;  /* 0x000000300c40723c */ /* 0x050ff00000001840 */
[C---:B------:R-:W-:Y:S01]  /*3040*/  HMMA.16816.F32 R60, R12.reuse, R50, R60 ;  /* 0x000000320c3c723c */ /* 0x040fe2000000183c */
[----:B------:R-:W-:Y:S07]  /*3050*/  LDSM.16.M88.4 R48, [R84+0x4000] ;  /* 0x004000005430783b */ /* 0x000fee0000000200 */
[C---:B------:R-:W-:Y:S08]  /*3060*/  HMMA.16816.F32 R56, R12.reuse, R40, R56 ;  /* 0x000000280c38723c */ /* 0x040ff00000001838 */
[----:B------:R-:W-:Y:S01]  /*3070*/  HMMA.16816.F32 R52, R12, R42, R52 ;  /* 0x0000002a0c34723c */ /* 0x000fe20000001834 */
[----:B------:R-:W-:Y:S04]  /*3080*/  LDSM.16.M88.4 R12, [R87+0x4000] ;  /* 0x00400000570c783b */ /* 0x000fe80000000200 */
[----:B------:R-:W-:Y:S03]  /*3090*/  LDSM.16.M88.4 R40, [R83+0xc800] ;  /* 0x00c800005328783b */ /* 0x000fe60000000200 */
[C---:B--2---:R-:W-:Y:S08]  /*30a0*/  HMMA.16816.F32 R28, R8.reuse, R4, R28 ;  /* 0x00000004081c723c */ /* 0x044ff0000000181c */
[C---:B------:R-:W-:Y:S01]  /*30b0*/  HMMA.16816.F32 R24, R8.reuse, R6, R24 ;  /* 0x000000060818723c */ /* 0x040fe20000001818 */
[----:B------:R-:W2:Y:S07]  /*30c0*/  LDSM.16.M88.4 R4, [R83+0xc000] ;  /* 0x00c000005304783b */ /* 0x000eae0000000200 */
[C---:B---3--:R-:W-:Y:S08]  /*30d0*/  HMMA.16816.F32 R20, R8.reuse, R36, R20 ;  /* 0x000000240814723c */ /* 0x048ff00000001814 */
[C---:B------:R-:W-:Y:S01]  /*30e0*/  HMMA.16816.F32 R16, R8.reuse, R38, R16 ;  /* 0x000000260810723c */ /* 0x040fe20000001810 */
[----:B------:R-:W-:Y:S07]  /*30f0*/  LDSM.16.M88.4 R36, [R83+0xd000] ;  /* 0x00d000005324783b */ /* 0x000fee0000000200 */
[C---:B-----5:R-:W-:Y:S08]  /*3100*/  HMMA.16816.F32 R64, R8.reuse, R32, R64 ;  /* 0x000000200840723c */ /* 0x060ff00000001840 */
[C---:B------:R-:W-:Y:S01]  /*3110*/  HMMA.16816.F32 R60, R8.reuse, R34, R60 ;  /* 0x00000022083c723c */ /* 0x040fe2000000183c */
[----:B------:R-:W3:Y:S07]  /*3120*/  LDSM.16.M88.4 R32, [R83+0xd800] ;  /* 0x00d800005320783b */ /* 0x000eee0000000200 */
[C---:B-1----:R-:W-:Y:S08]  /*3130*/  HMMA.16816.F32 R56, R8.reuse, R44, R56 ;  /* 0x0000002c0838723c */ /* 0x042ff00000001838 */
[----:B------:R-:W-:Y:S01]  /*3140*/  HMMA.16816.F32 R52, R8, R46, R52 ;  /* 0x0000002e0834723c */ /* 0x000fe20000001834 */
[----:B------:R-:W1:Y:S04]  /*3150*/  LDSM.16.M88.4 R8, [R82+0xc000] ;  /* 0x00c000005208783b */ /* 0x000e680000000200 */
[----:B------:R-:W-:Y:S03]  /*3160*/  LDSM.16.M88.4 R44, [R81+0xc000] ;  /* 0x00c00000512c783b */ /* 0x000fe60000000200 */
[C---:B--2---:R-:W-:Y:S08]  /*3170*/  HMMA.16816.F32 R28, R12.reuse, R4, R28 ;  /* 0x000000040c1c723c */ /* 0x044ff0000000181c */
[C---:B------:R-:W-:Y:S01]  /*3180*/  HMMA.16816.F32 R24, R12.reuse, R6, R24 ;  /* 0x000000060c18723c */ /* 0x040fe20000001818 */
[----:B------:R-:W2:Y:S07]  /*3190*/  LDSM.16.M88.4 R4, [R82+0xc800] ;  /* 0x00c800005204783b */ /* 0x000eae0000000200 */
[C---:B------:R-:W-:Y:S08]  /*31a0*/  HMMA.16816.F32 R20, R12.reuse, R40, R20 ;  /* 0x000000280c14723c */ /* 0x040ff00000001814 */
[C---:B------:R-:W-:Y:S01]  /*31b0*/  HMMA.16816.F32 R16, R12.reuse, R42, R16 ;  /* 0x0000002a0c10723c */ /* 0x040fe20000001810 */
[----:B------:R-:W4:Y:S07]  /*31c0*/  LDSM.16.M88.4 R40, [R81+0xc800] ;  /* 0x00c800005128783b */ /* 0x000f2e0000000200 */
[C---:B---3--:R-:W-:Y:S08]  /*31d0*/  HMMA.16816.F32 R56, R12.reuse, R32, R56 ;  /* 0x000000200c38723c */ /* 0x048ff00000001838 */
[----:B------:R-:W-:Y:S01]  /*31e0*/  HMMA.16816.F32 R52, R12, R34, R52 ;  /* 0x000000220c34723c */ /* 0x000fe20000001834 */
[----:B------:R-:W3:Y:S07]  /*31f0*/  LDSM.16.M88.4 R32, [R81+0xd800] ;  /* 0x00d800005120783b */ /* 0x000eee0000000200 */
[C---:B-1----:R-:W-:Y:S08]  /*3200*/  HMMA.16816.F32 R28, R76.reuse, R8, R28 ;  /* 0x000000084c1c723c */ /* 0x042ff0000000181c */
[----:B------:R-:W-:Y:S01]  /*3210*/  HMMA.16816.F32 R24, R76, R10, R24 ;  /* 0x0000000a4c18723c */ /* 0x000fe20000001818 */
[----:B------:R-:W-:Y:S07]  /*3220*/  LDSM.16.M88.4 R8, [R88+UR6+0xe000] ;  /* 0x00e000065808783b */ /* 0x000fee0008000200 */
[C---:B------:R-:W-:Y:S08]  /*3230*/  HMMA.16816.F32 R64, R12.reuse, R36, R64 ;  /* 0x000000240c40723c */ /* 0x040ff00000001840 */
[----:B------:R-:W-:Y:S01]  /*3240*/  HMMA.16816.F32 R60, R12, R38, R60 ;  /* 0x000000260c3c723c */ /* 0x000fe2000000183c */
[----:B------:R-:W1:Y:S04]  /*3250*/  LDSM.16.M88.4 R36, [R81+0xd000] ;  /* 0x00d000005124783b */ /* 0x000e680000000200 */
[----:B------:R-:W5:Y:S03]  /*3260*/  LDSM.16.M88.4 R12, [R90+0x6000] ;  /* 0x006000005a0c783b */ /* 0x000f660000000200 */
[C---:B--2---:R-:W-:Y:S08]  /*3270*/  HMMA.16816.F32 R20, R76.reuse, R4, R20 ;  /* 0x000000044c14723c */ /* 0x044ff00000001814 */
[----:B------:R-:W-:Y:S01]  /*3280*/  HMMA.16816.F32 R16, R76, R6, R16 ;  /* 0x000000064c10723c */ /* 0x000fe20000001810 */
[----:B------:R-:W2:Y:S07]  /*3290*/  LDSM.16.M88.4 R4, [R88+UR6+0xe800] ;  /* 0x00e800065804783b */ /* 0x000eae0008000200 */
[C---:B------:R-:W-:Y:S08]  /*32a0*/  HMMA.16816.F32 R28, R48.reuse, R44, R28 ;  /* 0x0000002c301c723c */ /* 0x040ff0000000181c */
[----:B------:R-:W-:Y:S01]  /*32b0*/  HMMA.16816.F32 R24, R48, R46, R24 ;  /* 0x0000002e3018723c */ /* 0x000fe20000001818 */
[----:B------:R-:W2:Y:S07]  /*32c0*/  LDSM.16.M88.4 R44, [R88+UR6+0xf800] ;  /* 0x00f80006582c783b */ /* 0x000eae0008000200 */
[C---:B------:R-:W-:Y:S08]  /*32d0*/  HMMA.16816.F32 R64, R76.reuse, R72, R64 ;  /* 0x000000484c40723c */ /* 0x040ff00000001840 */
[C---:B------:R-:W-:Y:S01]  /*32e0*/  HMMA.16816.F32 R60, R76.reuse, R74, R60 ;  /* 0x0000004a4c3c723c */ /* 0x040fe2000000183c */
[----:B------:R-:W-:Y:S07]  /*32f0*/  LDSM.16.M88.4 R72, [R87+0x6000] ;  /* 0x006000005748783b */ /* 0x000fee0000000200 */
[C---:B------:R-:W-:Y:S08]  /*3300*/  HMMA.16816.F32 R56, R76.reuse, R68, R56 ;  /* 0x000000444c38723c */ /* 0x040ff00000001838 */
[----:B------:R-:W-:Y:S01]  /*3310*/  HMMA.16816.F32 R52, R76, R70, R52 ;  /* 0x000000464c34723c */ /* 0x000fe20000001834 */
[----:B------:R-:W-:Y:S07]  /*3320*/  LDSM.16.M88.4 R68, [R83+0xe000] ;  /* 0x00e000005344783b */ /* 0x000fee0000000200 */
[C---:B----4-:R-:W-:Y:S08]  /*3330*/  HMMA.16816.F32 R20, R48.reuse, R40, R20 ;  /* 0x000000283014723c */ /* 0x050ff00000001814 */
[C---:B------:R-:W-:Y:S01]  /*3340*/  HMMA.16816.F32 R16, R48.reuse, R42, R16 ;  /* 0x0000002a3010723c */ /* 0x040fe20000001810 */
[----:B------:R-:W4:Y:S07]  /*3350*/  LDSM.16.M88.4 R40, [R88+UR6+0xf000] ;  /* 0x00f000065828783b */ /* 0x000f2e0008000200 */
[C---:B---3--:R-:W-:Y:S08]  /*3360*/  HMMA.16816.F32 R56, R48.reuse, R32, R56 ;  /* 0x000000203038723c */ /* 0x048ff00000001838 */
[C---:B------:R-:W-:Y:S01]  /*3370*/  HMMA.16816.F32 R52, R48.reuse, R34, R52 ;  /* 0x000000223034723c */ /* 0x040fe20000001834 */
[----:B------:R-:W3:Y:S07]  /*3380*/  LDSM.16.M88.4 R32, [R83+0xe800] ;  /* 0x00e800005320783b */ /* 0x000eee0000000200 */
[C---:B-1----:R-:W-:Y:S08]  /*3390*/  HMMA.16816.F32 R64, R48.reuse, R36, R64 ;  /* 0x000000243040723c */ /* 0x042ff00000001840 */
[----:B------:R-:W-:Y:S01]  /*33a0*/  HMMA.16816.F32 R60, R48, R38, R60 ;  /* 0x00000026303c723c */ /* 0x000fe2000000183c */
[----:B------:R-:W-:Y:S04]  /*33b0*/  LDSM.16.M88.4 R48, [R82+0xe000] ;  /* 0x00e000005230783b */ /* 0x000fe80000000200 */
[----:B------:R-:W-:Y:S03]  /*33c0*/  LDSM.16.M88.4 R36, [R83+0xf800] ;  /* 0x00f800005324783b */ /* 0x000fe60000000200 */
[C---:B-----5:R-:W-:Y:S08]  /*33d0*/  HMMA.16816.F32 R28, R12.reuse, R8, R28 ;  /* 0x000000080c1c723c */ /* 0x060ff0000000181c */
[C---:B--2---:R-:W-:Y:S08]  /*33e0*/  HMMA.16816.F32 R20, R12.reuse, R4, R20 ;  /* 0x000000040c14723c */ /* 0x044ff00000001814 */
[C---:B------:R-:W-:Y:S01]  /*33f0*/  HMMA.16816.F32 R16, R12.reuse, R6, R16 ;  /* 0x000000060c10723c */ /* 0x040fe20000001810 */
[----:B------:R-:W1:Y:S07]  /*3400*/  LDSM.16.M88.4 R4, [R86+0x6000] ;  /* 0x006000005604783b */ /* 0x000e6e0000000200 */
[C---:B------:R-:W-:Y:S01]  /*3410*/  HMMA.16816.F32 R24, R12.reuse, R10, R24 ;  /* 0x0000000a0c18723c */ /* 0x040fe20000001818 */
[----:B------:R-:W-:Y:S07]  /*3420*/  LDSM.16.M88.4 R8, [R83+0xf000] ;  /* 0x00f000005308783b */ /* 0x000fee0000000200 */
[C---:B------:R-:W-:Y:S08]  /*3430*/  HMMA.16816.F32 R56, R12.reuse, R44, R56 ;  /* 0x0000002c0c38723c */ /* 0x040ff00000001838 */
[C---:B------:R-:W-:Y:S08]  /*3440*/  HMMA.16816.F32 R52, R12.reuse, R46, R52 ;  /* 0x0000002e0c34723c */ /* 0x040ff00000001834 */
[C---:B----4-:R-:W-:Y:S08]  /*3450*/  HMMA.16816.F32 R64, R12.reuse, R40, R64 ;  /* 0x000000280c40723c */ /* 0x050ff00000001840 */
[----:B------:R-:W-:Y:S01]  /*3460*/  HMMA.16816.F32 R60, R12, R42, R60 ;  /* 0x0000002a0c3c723c */ /* 0x000fe2000000183c */
[----:B------:R-:W-:Y:S04]  /*3470*/  LDSM.16.M88.4 R12, [R84+0x6000] ;  /* 0x00600000540c783b */ /* 0x000fe80000000200 */
[----:B------:R-:W-:Y:S03]  /*3480*/  LDSM.16.M88.4 R40, [R82+0xe800] ;  /* 0x00e800005228783b */ /* 0x000fe60000000200 */
[C---:B------:R-:W-:Y:S01]  /*3490*/  HMMA.16816.F32 R44, R72.reuse, R68, R28 ;  /* 0x00000044482c723c */ /* 0x040fe2000000181c */
[----:B------:R-:W2:Y:S07]  /*34a0*/  LDSM.16.M88.4 R28, [R81+0xe000] ;  /* 0x00e00000511c783b */ /* 0x000eae0000000200 */
[C---:B------:R-:W-:Y:S08]  /*34b0*/  HMMA.16816.F32 R24, R72.reuse, R70, R24 ;  /* 0x000000464818723c */ /* 0x040ff00000001818 */
[----:B---3--:R-:W-:Y:S01]  /*34c0*/  HMMA.16816.F32 R20, R72, R32, R20 ;  /* 0x000000204814723c */ /* 0x008fe20000001814 */
[----:B------:R-:W-:-:S04]  /*34d0*/  SHF.R.U32.HI R32, RZ, 0x2, R167 ;  /* 0x00000002ff207819 */ /* 0x000fc800000116a7 */
[----:B------:R-:W-:-:S03]  /*34e0*/  LOP3.LUT R223, R32, 0x7, RZ, 0xc0, !PT ;  /* 0x0000000720df7812 */ /* 0x000fc600078ec0ff */
[----:B-1----:R-:W-:Y:S01]  /*34f0*/  HMMA.16816.F32 R44, R4, R48, R44 ;  /* 0x00000030042c723c */ /* 0x002fe2000000182c */
[----:B------:R-:W-:-:S07]  /*3500*/  LOP3.LUT R48, R191, UR29, RZ, 0xfc, !PT ;  /* 0x0000001dbf307c12 */ /* 0x000fce000f8efcff */
[----:B------:R-:W-:Y:S08]  /*3510*/  HMMA.16816.F32 R24, R4, R50, R24 ;  /* 0x000000320418723c */ /* 0x000ff00000001818 */
[----:B------:R-:W-:Y:S01]  /*3520*/  HMMA.16816.F32 R16, R72, R34, R16 ;  /* 0x000000224810723c */ /* 0x000fe20000001810 */
[----:B------:R-:W-:Y:S07]  /*3530*/  LDSM.16.M88.4 R32, [R82+0xf000] ;  /* 0x00f000005220783b */ /* 0x000fee0000000200 */
[----:B--2---:R-:W-:Y:S01]  /*3540*/  HMMA.16816.F32 R44, R12, R28, R44 ;  /* 0x0000001c0c2c723c */ /* 0x004fe2000000182c */
[----:B------:R-:W-:-:S07]  /*3550*/  IMAD.U32 R28, RZ, RZ, UR21 ;  /* 0x00000015ff1c7e24 */ /* 0x000fce000f8e00ff */
[C---:B------:R-:W-:Y:S08]  /*3560*/  HMMA.16816.F32 R64, R72.reuse, R8, R64 ;  /* 0x000000084840723c */ /* 0x040ff00000001840 */
[C---:B------:R-:W-:Y:S01]  /*3570*/  HMMA.16816.F32 R60, R72.reuse, R10, R60 ;  /* 0x0000000a483c723c */ /* 0x040fe2000000183c */
[----:B------:R-:W1:Y:S07]  /*3580*/  LDSM.16.M88.4 R8, [R81+0xe800] ;  /* 0x00e800005108783b */ /* 0x000e6e0000000200 */
[----:B------:R-:W-:Y:S01]  /*3590*/  HMMA.16816.F32 R56, R72, R36, R56 ;  /* 0x000000244838723c */ /* 0x000fe20000001838 */
[----:B------:R-:W-:-:S04]  /*35a0*/  LOP3.LUT R36, R185, 0x1f0, RZ, 0xc0, !PT ;  /* 0x000001f0b9247812 */ /* 0x000fc800078ec0ff */
[----:B------:R-:W-:Y:S01]  /*35b0*/  IADD3 R223, PT, PT, R223, UR24, R36 ;  /* 0x00000018dfdf7c10 */ /* 0x000fe2000fffe024 */
[C---:B------:R-:W-:Y:S02]  /*35c0*/  VIADD R36, R48.reuse, 0x9 ;  /* 0x0000000930247836 */ /* 0x040fe40000000000 */
[----:B------:R-:W-:Y:S01]  /*35d0*/  HMMA.16816.F32 R24, R12, R30, R24 ;  /* 0x0000001e0c18723c */ /* 0x000fe20000001818 */
[C---:B------:R-:W-:Y:S01]  /*35e0*/  IADD3 R222, PT, PT, R223.reuse, 0x1, R222 ;  /* 0x00000001dfde7810 */ /* 0x040fe20007ffe0de */
[C---:B------:R-:W-:Y:S01]  /*35f0*/  VIADD R30, R48.reuse, 0x1 ;  /* 0x00000001301e7836 */ /* 0x040fe20000000000 */
[----:B------:R-:W-:Y:S01]  /*3600*/  IADD3 R223, PT, PT, R223, UR25, -R28 ;  /* 0x00000019dfdf7c10 */ /* 0x000fe2000fffe81c */
[----:B------:R-:W-:Y:S01]  /*3610*/  VIADD R28, R48, 0x8 ;  /* 0x00000008301c7836 */ /* 0x000fe20000000000 */
[C---:B------:R-:W-:Y:S02]  /*3620*/  VIADDMNMX R221, R222.reuse, 0x8, R221, PT ;  /* 0x00000008dedd7846 */ /* 0x040fe400038001dd */
[----:B------:R-:W-:Y:S01]  /*3630*/  VIMNMX R222, PT, PT, R222, UR25, PT ;  /* 0x00000019dede7c48 */ /* 0x000fe2000bfe0100 */
[----:B------:R-:W-:Y:S01]  /*3640*/  HMMA.16816.F32 R20, R4, R40, R20 ;  /* 0x000000280414723c */ /* 0x000fe20000001814 */
[C---:B------:R-:W-:Y:S01]  /*3650*/  ISETP.GT.AND P2, PT, R223.reuse, R30, PT ;  /* 0x0000001edf00720c */ /* 0x040fe20003f44270 */
[----:B------:R-:W-:Y:S01]  /*3660*/  VIADD R41, R223, 0x8 ;  /* 0x00000008df297836 */ /* 0x000fe20000000000 */
[----:B------:R-:W-:-:S02]  /*3670*/  ISETP.GE.AND P5, PT, R30, R222, PT ;  /* 0x000000de1e00720c */ /* 0x000fc40003fa6270 */
[----:B------:R-:W-:Y:S02]  /*3680*/  ISETP.GE.AND P1, PT, R30, R221, PT ;  /* 0x000000dd1e00720c */ /* 0x000fe40003f26270 */
[----:B------:R-:W-:Y:S01]  /*3690*/  ISETP.GT.AND P6, PT, R41, R30, PT ;  /* 0x0000001e2900720c */ /* 0x000fe20003fc4270 */
[----:B------:R-:W-:Y:S01]  /*36a0*/  HMMA.16816.F32 R16, R4, R42, R16 ;  /* 0x0000002a0410723c */ /* 0x000fe20000001810 */
[----:B------:R-:W-:Y:S02]  /*36b0*/  FSEL R42, R45, -INF , !P2 ;  /* 0xff8000002d2a7808 */ /* 0x000fe40005000000 */
[----:B------:R-:W-:Y:S02]  /*36c0*/  ISETP.GT.AND P2, PT, R223, R28, PT ;  /* 0x0000001cdf00720c */ /* 0x000fe40003f44270 */
[----:B------:R-:W-:Y:S02]  /*36d0*/  FSEL R42, R42, -INF , !P5 ;  /* 0xff8000002a2a7808 */ /* 0x000fe40006800000 */
[----:B------:R-:W-:Y:S01]  /*36e0*/  ISETP.GE.AND P3, PT, R28, R222, PT ;  /* 0x000000de1c00720c */ /* 0x000fe20003f66270 */
[----:B------:R-:W-:Y:S01]  /*36f0*/  HMMA.16816.F32 R52, R72, R38, R52 ;  /* 0x000000264834723c */ /* 0x000fe20000001834 */
[----:B------:R-:W-:-:S02]  /*3700*/  ISETP.GT.AND P4, PT, R41, R28, PT ;  /* 0x0000001c2900720c */ /* 0x000fc40003f84270 */
[----:B------:R-:W-:Y:S02]  /*3710*/  ISETP.GE.AND P5, PT, R28, R221, PT ;  /* 0x000000dd1c00720c */ /* 0x000fe40003fa6270 */
[----:B------:R-:W2:Y:S01]  /*3720*/  LDSM.16.M88.4 R28, [R81+0xf000] ;  /* 0x00f00000511c783b */ /* 0x000ea20000000200 */
[----:B------:R-:W-:Y:S02]  /*3730*/  FSEL R40, R47, -INF , !P6 ;  /* 0xff8000002f287808 */ /* 0x000fe40007000000 */
[----:B------:R-:W-:Y:S01]  /*3740*/  FSEL R24, R24, -INF , !P2 ;  /* 0xff80000018187808 */ /* 0x000fe20005000000 */
[----:B-1----:R-:W-:Y:S01]  /*3750*/  HMMA.16816.F32 R20, R12, R8, R20 ;  /* 0x000000080c14723c */ /* 0x002fe20000001814 */
[----:B------:R-:W-:Y:S01]  /*3760*/  FSEL R40, R40, -INF , !P1 ;  /* 0xff80000028287808 */ /* 0x000fe20004800000 */
[----:B------:R-:W-:Y:S01]  /*3770*/  VIADD R8, R48, 0x10 ;  /* 0x0000001030087836 */ /* 0x000fe20000000000 */
[----:B------:R-:W-:Y:S02]  /*3780*/  FSEL R50, R24, -INF , !P3 ;  /* 0xff80000018327808 */ /* 0x000fe40005800000 */
[----:B------:R-:W-:-:S02]  /*3790*/  ISETP.GT.AND P6, PT, R223, R36, PT ;  /* 0x00000024df00720c */ /* 0x000fc40003fc4270 */
[C---:B------:R-:W-:Y:S01]  /*37a0*/  ISETP.GE.AND P1, PT, R36.reuse, R222, PT ;  /* 0x000000de2400720c */ /* 0x040fe20003f26270 */
[----:B------:R-:W-:Y:S01]  /*37b0*/  HMMA.16816.F32 R64, R4, R32, R64 ;  /* 0x000000200440723c */ /* 0x000fe20000001840 */
[----:B------:R-:W-:Y:S02]  /*37c0*/  ISETP.GT.AND P2, PT, R41, R36, PT ;  /* 0x000000242900720c */ /* 0x000fe40003f44270 */
[----:B------:R-:W-:Y:S02]  /*37d0*/  ISETP.GE.AND P3, PT, R36, R221, PT ;  /* 0x000000dd2400720c */ /* 0x000fe40003f66270 */
[----:B------:R-:W1:Y:S01]  /*37e0*/  LDSM.16.M88.4 R36, [R82+0xf800] ;  /* 0x00f800005224783b */ /* 0x000e620000000200 */
[----:B------:R-:W-:Y:S02]  /*37f0*/  FSEL R26, R26, -INF , !P4 ;  /* 0xff8000001a1a7808 */ /* 0x000fe40006000000 */
[----:B------:R-:W-:Y:S01]  /*3800*/  FSEL R25, R25, -INF , !P6 ;  /* 0xff80000019197808 */ /* 0x000fe20007000000 */
[----:B------:R-:W-:Y:S01]  /*3810*/  HMMA.16816.F32 R16, R12, R10, R16 ;  /* 0x0000000a0c10723c */ /* 0x000fe20000001810 */
[----:B------:R-:W-:Y:S01]  /*3820*/  FSEL R68, R26, -INF , !P5 ;  /* 0xff8000001a447808 */ /* 0x000fe20006800000 */
[----:B------:R-:W-:Y:S01]  /*3830*/  VIADD R10, R48, 0x18 ;  /* 0x00000018300a7836 */ /* 0x000fe20000000000 */
[----:B------:R-:W-:-:S02]  /*3840*/  FSEL R72, R25, -INF , !P1 ;  /* 0xff80000019487808 */ /* 0x000fc40004800000 */
[----:B------:R-:W-:Y:S02]  /*3850*/  ISETP.GT.AND P4, PT, R223, R8, PT ;  /* 0x00000008df00720c */ /* 0x000fe40003f84270 */
[----:B------:R-:W-:Y:S01]  /*3860*/  ISETP.GE.AND P5, PT, R8, R222, PT ;  /* 0x000000de0800720c */ /* 0x000fe20003fa6270 */
[----:B------:R-:W-:Y:S01]  /*3870*/  HMMA.16816.F32 R60, R4, R34, R60 ;  /* 0x00000022043c723c */ /* 0x000fe2000000183c */
[----:B------:R-:W3:Y:S01]  /*3880*/  LDSM.16.M88.4 R32, [R81+0xf800] ;  /* 0x00f800005120783b */ /* 0x000ee20000000200 */
[----:B------:R-:W-:Y:S01]  /*3890*/  ISETP.GT.AND P6, PT, R41, R8, PT ;  /* 0x000000082900720c */ /* 0x000fe20003fc4270 */
[----:B------:R-:W-:-:S04]  /*38a0*/  DEPBAR.LE SB0, 0x0 ;  /* 0x000080000000791a */ /* 0x000fc80000000000 */
[----:B------:R-:W-:Y:S01]  /*38b0*/  BAR.SYNC.DEFER_BLOCKING 0x0 ;  /* 0x0000000000007b1d */ /* 0x000fe20000010000 */
[----:B------:R-:W-:Y:S01]  /*38c0*/  ISETP.GE.AND P1, PT, R8, R221, PT ;  /* 0x000000dd0800720c */ /* 0x000fe20003f26270 */
[----:B------:R-:W-:Y:S01]  /*38d0*/  VIADD R8, R48, 0x11 ;  /* 0x0000001130087836 */ /* 0x000fe20000000000 */
[----:B------:R-:W-:Y:S01]  /*38e0*/  FSEL R27, R27, -INF , !P2 ;  /* 0xff8000001b1b7808 */ /* 0x000fe20005000000 */
[C---:B--2---:R-:W-:Y:S01]  /*38f0*/  HMMA.16816.F32 R64, R12.reuse, R28, R64 ;  /* 0x0000001c0c40723c */ /* 0x044fe20000001840 */
[----:B------:R-:W-:Y:S02]  /*3900*/  FSEL R20, R20, -INF , !P4 ;  /* 0xff80000014147808 */ /* 0x000fe40006000000 */
[----:B------:R-:W-:Y:S02]  /*3910*/  ISETP.GT.AND P2, PT, R223, R8, PT ;  /* 0x00000008df00720c */ /* 0x000fe40003f44270 */
[----:B------:R-:W-:Y:S02]  /*3920*/  FSEL R70, R27, -INF , !P3 ;  /* 0xff8000001b467808 */ /* 0x000fe40005800000 */
[----:B------:R-:W-:Y:S01]  /*3930*/  FSEL R24, R20, -INF , !P5 ;  /* 0xff80000014187808 */ /* 0x000fe20006800000 */
[----:B------:R-:W-:Y:S01]  /*3940*/  VIADD R20, R48, 0x20 ;  /* 0x0000002030147836 */ /* 0x000fe20000000000 */
[----:B------:R-:W-:Y:S01]  /*3950*/  ISETP.GE.AND P3, PT, R8, R222, PT ;  /* 0x000000de0800720c */ /* 0x000fe20003f66270 */
[----:B------:R-:W-:Y:S01]  /*3960*/  HMMA.16816.F32 R60, R12, R30, R60 ;  /* 0x0000001e0c3c723c */ /* 0x000fe2000000183c */
[----:B------:R-:W-:-:S02]  /*3970*/  ISETP.GT.AND P4, PT, R41, R8, PT ;  /* 0x000000082900720c */ /* 0x000fc40003f84270 */
[----:B------:R-:W-:Y:S02]  /*3980*/  ISETP.GE.AND P5, PT, R8, R221, PT ;  /* 0x000000dd0800720c */ /* 0x000fe40003fa6270 */
[----:B------:R-:W-:Y:S02]  /*3990*/  FSEL R8, R22, -INF , !P6 ;  /* 0xff80000016087808 */ /* 0x000fe40007000000 */
[----:B------:R-:W-:Y:S01]  /*39a0*/  FSEL R21, R21, -INF , !P2 ;  /* 0xff80000015157808 */ /* 0x000fe20005000000 */
[----:B-1----:R-:W-:Y:S01]  /*39b0*/  HMMA.16816.F32 R56, R4, R36, R56 ;  /* 0x000000240438723c */ /* 0x002fe20000001838 */
[----:B------:R-:W-:Y:S02]  /*39c0*/  ISETP.GT.AND P6, PT, R223, R10, PT ;  /* 0x0000000adf00720c */ /* 0x000fe40003fc4270 */
[----:B------:R-:W-:Y:S02]  /*39d0*/  FSEL R8, R8, -INF , !P1 ;  /* 0xff80000008087808 */ /* 0x000fe40004800000 */
[----:B------:R-:W-:-:S02]  /*39e0*/  FSEL R26, R21, -INF , !P3 ;  /* 0xff800000151a7808 */ /* 0x000fc40005800000 */
[----:B------:R-:W-:Y:S01]  /*39f0*/  ISETP.GE.AND P1, PT, R10, R222, PT ;  /* 0x000000de0a00720c */ /* 0x000fe20003f26270 */
[----:B------:R-:W-:Y:S01]  /*3a00*/  HMMA.16816.F32 R52, R4, R38, R52 ;  /* 0x000000260434723c */ /* 0x000fe20000001834 */
[----:B------:R-:W-:Y:S01]  /*3a10*/  ISETP.GT.AND P2, PT, R41, R10, PT ;  /* 0x0000000a2900720c */ /* 0x000fe20003f44270 */
[----:B------:R-:W-:Y:S01]  /*3a20*/  VIADD R4, R48, 0x29 ;  /* 0x0000002930047836 */ /* 0x000fe20000000000 */
[----:B------:R-:W-:Y:S01]  /*3a30*/  ISETP.GE.AND P3, PT, R10, R221, PT ;  /* 0x000000dd0a00720c */ /* 0x000fe20003f66270 */
[C---:B------:R-:W-:Y:S01]  /*3a40*/  VIADD R10, R48.reuse, 0x19 ;  /* 0x00000019300a7836 */ /* 0x040fe20000000000 */
[----:B------:R-:W-:Y:S01]  /*3a50*/  FSEL R22, R23, -INF , !P4 ;  /* 0xff80000017167808 */ /* 0x000fe20006000000 */
[----:B------:R-:W-:Y:S01]  /*3a60*/  VIADD R6, R48, 0x31 ;  /* 0x0000003130067836 */ /* 0x000fe20000000000 */
[----:B------:R-:W-:Y:S02]  /*3a70*/  FSEL R16, R16, -INF , !P6 ;  /* 0xff80000010107808 */ /* 0x000fe40007000000 */
[----:B------:R-:W-:-:S02]  /*3a80*/  FSEL R22, R22, -INF , !P5 ;  /* 0xff80000016167808 */ /* 0x000fc40006800000 */
[----:B------:R-:W-:Y:S01]  /*3a90*/  FSEL R16, R16, -INF , !P1 ;  /* 0xff80000010107808 */ /* 0x000fe20004800000 */
[C---:B---3--:R-:W-:Y:S01]  /*3aa0*/  HMMA.16816.F32 R56, R12.reuse, R32, R56 ;  /* 0x000000200c38723c */ /* 0x048fe20000001838 */
[----:B------:R-:W-:Y:S02]  /*3ab0*/  ISETP.GT.AND P4, PT, R223, R10, PT ;  /* 0x0000000adf00720c */ /* 0x000fe40003f84270 */
[C---:B------:R-:W-:Y:S02]  /*3ac0*/  ISETP.GE.AND P5, PT, R10.reuse, R222, PT ;  /* 0x000000de0a00720c */ /* 0x040fe40003fa6270 */
[----:B------:R-:W-:Y:S02]  /*3ad0*/  ISETP.GT.AND P6, PT, R41, R10, PT ;  /* 0x0000000a2900720c */ /* 0x000fe40003fc4270 */
[----:B------:R-:W-:Y:S01]  /*3ae0*/  ISETP.GE.AND P1, PT, R10, R221, PT ;  /* 0x000000dd0a00720c */ /* 0x000fe20003f26270 */
[----:B------:R-:W-:Y:S01]  /*3af0*/  HMMA.16816.F32 R52, R12, R34, R52 ;  /* 0x000000220c34723c */ /* 0x000fe20000001834 */
[----:B------:R-:W-:Y:S01]  /*3b00*/  FSEL R10, R18, -INF , !P2 ;  /* 0xff800000120a7808 */ /* 0x000fe20005000000 */
[----:B------:R-:W-:Y:S01]  /*3b10*/  VIADD R18, R48, 0x21 ;  /* 0x0000002130127836 */ /* 0x000fe20000000000 */
[----:B------:R-:W-:-:S02]  /*3b20*/  ISETP.GT.AND P2, PT, R223, R20, PT ;  /* 0x00000014df00720c */ /* 0x000fc40003f44270 */
[----:B------:R-:W-:Y:S02]  /*3b30*/  FSEL R17, R17, -INF , !P4 ;  /* 0xff80000011117808 */ /* 0x000fe40006000000 */
[----:B------:R-:W-:Y:S02]  /*3b40*/  FSEL R10, R10, -INF , !P3 ;  /* 0xff8000000a0a7808 */ /* 0x000fe40005800000 */
[----:B------:R-:W-:Y:S02]  /*3b50*/  ISETP.GE.AND P3, PT, R20, R222, PT ;  /* 0x000000de1400720c */ /* 0x000fe40003f66270 */
[----:B------:R-:W-:Y:S02]  /*3b60*/  FSEL R19, R19, -INF , !P6 ;  /* 0xff80000013137808 */ /* 0x000fe40007000000 */
[----:B------:R-:W-:Y:S02]  /*3b70*/  FSEL R64, R64, -INF , !P2 ;  /* 0xff80000040407808 */ /* 0x000fe40005000000 */
[----:B------:R-:W-:-:S02]  /*3b80*/  FSEL R28, R17, -INF , !P5 ;  /* 0xff800000111c7808 */ /* 0x000fc40006800000 */
[----:B------:R-:W-:Y:S02]  /*3b90*/  ISETP.GT.AND P4, PT, R41, R20, PT ;  /* 0x000000142900720c */ /* 0x000fe40003f84270 */
[----:B------:R-:W-:Y:S02]  /*3ba0*/  ISETP.GE.AND P5, PT, R20, R221, PT ;  /* 0x000000dd1400720c */ /* 0x000fe40003fa6270 */
[----:B------:R-:W-:Y:S02]  /*3bb0*/  FSEL R20, R19, -INF , !P1 ;  /* 0xff80000013147808 */ /* 0x000fe40004800000 */
[----:B------:R-:W-:Y:S02]  /*3bc0*/  FSEL R240, R64, -INF , !P3 ;  /* 0xff80000040f07808 */ /* 0x000fe40005800000 */
[----:B------:R-:W-:Y:S02]  /*3bd0*/  ISETP.GT.AND P6, PT, R223, R18, PT ;  /* 0x00000012df00720c */ /* 0x000fe40003fc4270 */
[----:B------:R-:W-:-:S02]  /*3be0*/  ISETP.GE.AND P1, PT, R18, R222, PT ;  /* 0x000000de1200720c */ /* 0x000fc40003f26270 */
[----:B------:R-:W-:Y:S02]  /*3bf0*/  ISETP.GT.AND P2, PT, R41, R18, PT ;  /* 0x000000122900720c */ /* 0x000fe40003f44270 */
[----:B------:R-:W-:Y:S01]  /*3c00*/  ISETP.GE.AND P3, PT, R18, R221, PT ;  /* 0x000000dd1200720c */ /* 0x000fe20003f66270 */
[----:B------:R-:W-:Y:S01]  /*3c10*/  VIADD R18, R48, 0x28 ;  /* 0x0000002830127836 */ /* 0x000fe20000000000 */
[----:B------:R-:W-:Y:S02]  /*3c20*/  FSEL R66, R66, -INF , !P4 ;  /* 0xff80000042427808 */ /* 0x000fe40006000000 */
[----:B------:R-:W-:Y:S02]  /*3c30*/  FSEL R65, R65, -INF , !P6 ;  /* 0xff80000041417808 */ /* 0x000fe40007000000 */
[----:B------:R-:W-:Y:S02]  /*3c40*/  ISETP.GT.AND P4, PT, R223, R18, PT ;  /* 0x00000012df00720c */ /* 0x000fe40003f84270 */
[----:B------:R-:W-:-:S02]  /*3c50*/  ISETP.GE.AND P6, PT, R18, R222, PT ;  /* 0x000000de1200720c */ /* 0x000fc40003fc6270 */
[----:B------:R-:W-:Y:S02]  /*3c60*/  FSEL R67, R67, -INF , !P2 ;  /* 0xff80000043437808 */ /* 0x000fe40005000000 */
[----:B------:R-:W-:Y:S02]  /*3c70*/  FSEL R60, R60, -INF , !P4 ;  /* 0xff8000003c3c7808 */ /* 0x000fe40006000000 */
[----:B------:R-:W-:Y:S02]  /*3c80*/  FSEL R234, R67, -INF , !P3 ;  /* 0xff80000043ea7808 */ /* 0x000fe40005800000 */
[----:B------:R-:W-:Y:S02]  /*3c90*/  FSEL R238, R60, -INF , !P6 ;  /* 0xff8000003cee7808 */ /* 0x000fe40007000000 */
[----:B------:R-:W-:Y:S02]  /*3ca0*/  FSEL R236, R66, -INF , !P5 ;  /* 0xff80000042ec7808 */ /* 0x000fe40006800000 */
[----:B------:R-:W-:-:S02]  /*3cb0*/  ISETP.GT.AND P2, PT, R223, R4, PT ;  /* 0x00000004df00720c */ /* 0x000fc40003f44270 */
[C---:B------:R-:W-:Y:S02]  /*3cc0*/  ISETP.GE.AND P4, PT, R4.reuse, R222, PT ;  /* 0x000000de0400720c */ /* 0x040fe40003f86270 */
[C---:B------:R-:W-:Y:S02]  /*3cd0*/  ISETP.GT.AND P3, PT, R41.reuse, R4, PT ;  /* 0x000000042900720c */ /* 0x040fe40003f64270 */
[-C--:B------:R-:W-:Y:S01]  /*3ce0*/  ISETP.GE.AND P6, PT, R4, R221.reuse, PT ;  /* 0x000000dd0400720c */ /* 0x080fe20003fc6270 */
[----:B------:R-:W-:Y:S01]  /*3cf0*/  VIADD R4, R48, 0x30 ;  /* 0x0000003030047836 */ /* 0x000fe20000000000 */
[----:B------:R-:W-:Y:S02]  /*3d00*/  ISETP.GT.AND P5, PT, R41, R18, PT ;  /* 0x000000122900720c */ /* 0x000fe40003fa4270 */
[----:B------:R-:W-:Y:S02]  /*3d10*/  FSEL R206, R65, -INF , !P1 ;  /* 0xff80000041ce7808 */ /* 0x000fe40004800000 */
[----:B------:R-:W-:-:S02]  /*3d20*/  ISETP.GE.AND P1, PT, R18, R221, PT ;  /* 0x000000dd1200720c */ /* 0x000fc40003f26270 */
[----:B------:R-:W-:Y:S02]  /*3d30*/  FSEL R62, R62, -INF , !P5 ;  /* 0xff8000003e3e7808 */ /* 0x000fe40006800000 */
[----:B------:R-:W-:Y:S02]  /*3d40*/  FSEL R61, R61, -INF , !P2 ;  /* 0xff8000003d3d7808 */ /* 0x000fe40005000000 */
[----:B------:R-:W-:Y:S02]  /*3d50*/  ISETP.GT.AND P5, PT, R223, R4, PT ;  /* 0x00000004df00720c */ /* 0x000fe40003fa4270 */
[----:B------:R-:W-:Y:S02]  /*3d60*/  FSEL R232, R62, -INF , !P1 ;  /* 0xff8000003ee87808 */ /* 0x000fe40004800000 */
[----:B------:R-:W-:Y:S02]  /*3d70*/  FSEL R208, R61, -INF , !P4 ;  /* 0xff8000003dd07808 */ /* 0x000fe40006000000 */
[----:B------:R-:W-:-:S02]  /*3d80*/  ISETP.GE.AND P2, PT, R4, R222, PT ;  /* 0x000000de0400720c */ /* 0x000fc40003f46270 */
[C---:B------:R-:W-:Y:S02]  /*3d90*/  ISETP.GT.AND P1, PT, R41.reuse, R4, PT ;  /* 0x000000042900720c */ /* 0x040fe40003f24270 */
[----:B------:R-:W-:Y:S01]  /*3da0*/  ISETP.GE.AND P4, PT, R4, R221, PT ;  /* 0x000000dd0400720c */ /* 0x000fe20003f86270 */
[----:B------:R-:W-:Y:S01]  /*3db0*/  VIADD R4, R48, 0x38 ;  /* 0x0000003830047836 */ /* 0x000fe20000000000 */
[----:B------:R-:W-:Y:S02]  /*3dc0*/  FSEL R56, R56, -INF , !P5 ;  /* 0xff80000038387808 */ /* 0x000fe40006800000 */
[-C--:B------:R-:W-:Y:S02]  /*3dd0*/  ISETP.GT.AND P5, PT, R41, R6.reuse, PT ;  /* 0x000000062900720c */ /* 0x080fe40003fa4270 */
[----:B------:R-:W-:Y:S02]  /*3de0*/  FSEL R63, R63, -INF , !P3 ;  /* 0xff8000003f3f7808 */ /* 0x000fe40005800000 */
[----:B------:R-:W-:-:S02]  /*3df0*/  ISETP.GT.AND P3, PT, R223, R6, PT ;  /* 0x00000006df00720c */ /* 0x000fc40003f64270 */
[----:B------:R-:W-:Y:S02]  /*3e00*/  FSEL R59, R59, -INF , !P5 ;  /* 0xff8000003b3b7808 */ /* 0x000fe40006800000 */
[----:B------:R-:W-:Y:S02]  /*3e10*/  FSEL R230, R56, -INF , !P2 ;  /* 0xff80000038e67808 */ /* 0x000fe40005000000 */
[----:B------:R-:W-:Y:S02]  /*3e20*/  ISETP.GT.AND P5, PT, R41, R4, PT ;  /* 0x000000042900720c */ /* 0x000fe40003fa4270 */
[----:B------:R-:W-:Y:S02]  /*3e30*/  ISETP.GT.AND P2, PT, R223, R48, PT ;  /* 0x00000030df00720c */ /* 0x000fe40003f44270 */
[----:B------:R-:W-:Y:S02]  /*3e40*/  FSEL R58, R58, -INF , !P1 ;  /* 0xff8000003a3a7808 */ /* 0x000fe40004800000 */
[----:B------:R-:W-:-:S02]  /*3e50*/  ISETP.GE.AND P1, PT, R6, R222, PT ;  /* 0x000000de0600720c */ /* 0x000fc40003f26270 */
[----:B------:R-:W-:Y:S02]  /*3e60*/  FSEL R57, R57, -INF , !P3 ;  /* 0xff80000039397808 */ /* 0x000fe40005800000 */
[----:B------:R-:W-:Y:S02]  /*3e70*/  ISETP.GE.AND P3, PT, R6, R221, PT ;  /* 0x000000dd0600720c */ /* 0x000fe40003f66270 */
[----:B------:R-:W-:Y:S02]  /*3e80*/  FSEL R54, R54, -INF , !P5 ;  /* 0xff80000036367808 */ /* 0x000fe40006800000 */
[----:B------:R-:W-:Y:S02]  /*3e90*/  FSEL R226, R63, -INF , !P6 ;  /* 0xff8000003fe27808 */ /* 0x000fe40007000000 */
[----:B------:R-:W-:Y:S02]  /*3ea0*/  ISETP.GE.AND P5, PT, R48, R222, PT ;  /* 0x000000de3000720c */ /* 0x000fe40003fa6270 */
[----:B------:R-:W-:-:S02]  /*3eb0*/  FSEL R6, R44, -INF , !P2 ;  /* 0xff8000002c067808 */ /* 0x000fc40005000000 */
[----:B------:R-:W-:Y:S02]  /*3ec0*/  ISETP.GT.AND P6, PT, R223, R4, PT ;  /* 0x00000004df00720c */ /* 0x000fe40003fc4270 */
[----:B------:R-:W-:Y:S02]  /*3ed0*/  FSEL R228, R57, -INF , !P1 ;  /* 0xff80000039e47808 */ /* 0x000fe40004800000 */
[----:B------:R-:W-:Y:S02]  /*3ee0*/  ISETP.GT.AND P1, PT, R41, R48, PT ;  /* 0x000000302900720c */ /* 0x000fe40003f24270 */
[----:B------:R-:W-:Y:S02]  /*3ef0*/  FSEL R6, R6, -INF , !P5 ;  /* 0xff80000006067808 */ /* 0x000fe40006800000 */
[----:B------:R-:W-:Y:S02]  /*3f00*/  FSEL R52, R52, -INF , !P6 ;  /* 0xff80000034347808 */ /* 0x000fe40007000000 */
[----:B------:R-:W-:-:S02]  /*3f10*/  ISETP.GE.AND P6, PT, R4, R222, PT ;  /* 0x000000de0400720c */ /* 0x000fc40003fc6270 */
[-C--:B------:R-:W-:Y:S02]  /*3f20*/  ISETP.GE.AND P2, PT, R4, R221.reuse, PT ;  /* 0x000000dd0400720c */ /* 0x080fe40003f46270 */
[C---:B------:R-:W-:Y:S01]  /*3f30*/  ISETP.GE.AND P5, PT, R48.reuse, R221, PT ;  /* 0x000000dd3000720c */ /* 0x040fe20003fa6270 */
[----:B------:R-:W-:Y:S01]  /*3f40*/  VIADD R48, R48, 0x39 ;  /* 0x0000003930307836 */ /* 0x000fe20000000000 */
[----:B------:R-:W-:Y:S02]  /*3f50*/  FSEL R4, R46, -INF , !P1 ;  /* 0xff8000002e047808 */ /* 0x000fe40004800000 */
[----:B------:R-:W-:Y:S02]  /*3f60*/  FMNMX3.FTZ R5, R6, R42, R50, !PT ;  /* 0x0000002a06057276 */ /* 0x000fe40007810032 */
[----:B------:R-:W-:Y:S02]  /*3f70*/  FSEL R4, R4, -INF , !P5 ;  /* 0xff80000004047808 */ /* 0x000fe40006800000 */
[----:B------:R-:W-:-:S02]  /*3f80*/  FMNMX3.FTZ R5, R5, R72, R24, !PT ;  /* 0x0000004805057276 */ /* 0x000fc40007810018 */
[----:B------:R-:W-:Y:S02]  /*3f90*/  FMNMX3.FTZ R7, R4, R40, R68, !PT ;  /* 0x0000002804077276 */ /* 0x000fe40007810044 */
[----:B------:R-:W-:Y:S02]  /*3fa0*/  FMNMX3.FTZ R5, R5, R26, R16, !PT ;  /* 0x0000001a05057276 */ /* 0x000fe40007810010 */
[----:B------:R-:W-:Y:S02]  /*3fb0*/  FMNMX3.FTZ R7, R7, R70, R8, !PT ;  /* 0x0000004607077276 */ /* 0x000fe40007810008 */
[----:B------:R-:W-:Y:S02]  /*3fc0*/  FMNMX3.FTZ R5, R5, R28, R240, !PT ;  /* 0x0000001c05057276 */ /* 0x000fe400078100f0 */
[----:B------:R-:W-:Y:S02]  /*3fd0*/  FSEL R220, R52, -INF , !P6 ;  /* 0xff80000034dc7808 */ /* 0x000fe40007000000 */
[----:B------:R-:W-:-:S02]  /*3fe0*/  FMNMX3.FTZ R7, R7, R22, R10, !PT ;  /* 0x0000001607077276 */ /* 0x000fc4000781000a */
[----:B------:R-:W-:Y:S02]  /*3ff0*/  ISETP.GT.AND P6, PT, R223, R48, PT ;  /* 0x00000030df00720c */ /* 0x000fe40003fc4270 */
[----:B------:R-:W-:Y:S02]  /*4000*/  FMNMX3.FTZ R9, R5, R206, R238, !PT ;  /* 0x000000ce05097276 */ /* 0x000fe400078100ee */
[----:B------:R-:W-:Y:S02]  /*4010*/  FMNMX3.FTZ R5, R7, R20, R236, !PT ;  /* 0x0000001407057276 */ /* 0x000fe400078100ec */
[----:B------:R-:W-:Y:S02]  /*4020*/  ISETP.GE.AND P5, PT, R48, R222, PT ;  /* 0x000000de3000720c */ /* 0x000fe40003fa6270 */
[----:B------:R-:W-:Y:S02]  /*4030*/  FSEL R53, R53, -INF , !P6 ;  /* 0xff80000035357808 */ /* 0x000fe40007000000 */
[----:B------:R-:W-:-:S02]  /*4040*/  FMNMX3.FTZ R7, R9, R208, R230, !PT ;  /* 0x000000d009077276 */ /* 0x000fc400078100e6 */
[----:B------:R-:W-:Y:S02]  /*4050*/  ISETP.GT.AND P1, PT, R41, R48, PT ;  /* 0x000000302900720c */ /* 0x000fe40003f24270 */
[----:B------:R-:W-:Y:S02]  /*4060*/  FSEL R212, R58, -INF , !P4 ;  /* 0xff8000003ad47808 */ /* 0x000fe40006000000 */
[----:B------:R-:W-:Y:S02]  /*4070*/  FSEL R214, R53, -INF , !P5 ;  /* 0xff80000035d67808 */ /* 0x000fe40006800000 */
[----:B------:R-:W-:Y:S02]  /*4080*/  FMNMX3.FTZ R5, R5, R234, R232, !PT ;  /* 0x000000ea05057276 */ /* 0x000fe400078100e8 */
[----:B------:R-:W-:Y:S02]  /*4090*/  FMNMX3.FTZ R7, R7, R228, R220, !PT ;  /* 0x000000e407077276 */ /* 0x000fe400078100dc */
[----:B------:R-:W-:-:S02]  /*40a0*/  FSEL R55, R55, -INF , !P1 ;  /* 0xff80000037377808 */ /* 0x000fc40004800000 */
[----:B------:R-:W-:Y:S02]  /*40b0*/  ISETP.GE.AND P1, PT, R48, R221, PT ;  /* 0x000000dd3000720c */ /* 0x000fe40003f26270 */
[----:B------:R-:W-:Y:S02]  /*40c0*/  FSEL R210, R59, -INF , !P3 ;  /* 0xff8000003bd27808 */ /* 0x000fe40005800000 */
[----:B------:R-:W-:Y:S02]  /*40d0*/  FSEL R204, R54, -INF , !P2 ;  /* 0xff80000036cc7808 */ /* 0x000fe40005000000 */
[----:B------:R-:W-:Y:S02]  /*40e0*/  FMNMX3.FTZ R5, R5, R226, R212, !PT ;  /* 0x000000e205057276 */ /* 0x000fe400078100d4 */
[----:B------:R-:W-:Y:S01]  /*40f0*/  FMNMX.FTZ R7, R214, R7, !PT ;  /* 0x00000007d6077209 */ /* 0x000fe20007810000 */
[----:B------:R-:W-:Y:S06]  /*4100*/  BRA.U !UP0, `(.L_x_179) ;  /* 0x0000000108bc7547 */ /* 0x000fec000b800000 */
[----:B------:R-:W-:-:S04]  /*4110*/  UIADD3 UR5, UPT, UPT, UR19, -0x2, URZ ;  /* 0xfffffffe13057890 */ /* 0x000fc8000fffe0ff */
        /* <DEDUP_REMOVED lines=9> */
[CC--:B------:R-:W-:Y:S01]  /*41b0*/  LEA R36, P2, R12.reuse, R225.reuse, 0x1 ;  /* 0x000000e10c247211 */ /* 0x0c0fe200078408ff */
[----:B------:R-:W-:Y:S01]  /*41c0*/  IMAD.U32 R9, RZ, RZ, UR24 ;  /* 0x00000018ff097e24 */ /* 0x000fe2000f8e00ff */
[----:B------:R-:W-:Y:S01]  /*41d0*/  ULEA UR25, UP0, UR12, UR21, 0x5 ;  /* 0x000000150c197291 */ /* 0x000fe2000f8028ff */
[----:B------:R-:W-:Y:S01]  /*41e0*/  MOV R14, UR23 ;  /* 0x00000017000e7c02 */ /* 0x000fe20008000f00 */
[----:B------:R-:W-:Y:S01]  /*41f0*/  UIADD3.X UR21, UPT, UPT, UR31, UR5, URZ, UP1, !UPT ;  /* 0x000000051f157290 */ /* 0x000fe20008ffe4ff */
[----:B------:R-:W-:Y:S01]  /*4200*/  IMAD.U32 R13, RZ, RZ, UR5 ;  /* 0x00000005ff0d7e24 */ /* 0x000fe2000f8e00ff */
[-C--:B------:R-:W-:Y:S01]  /*4210*/  LEA.HI.X R37, R12, R224.reuse, R9, 0x1, P2 ;  /* 0x000000e00c257211 */ /* 0x080fe200010f0c09 */
[----:B------:R-:W-:Y:S01]  /*4220*/  ULEA.HI.X UR24, UR12, UR5, UR13, 0x5, UP0 ;  /* 0x000000050c187291 */ /* 0x000fe200080f2c0d */
[-C--:B------:R-:W-:Y:S01]  /*4230*/  LEA R34, P4, R18, R225.reuse, 0x1 ;  /* 0x000000e112227211 */ /* 0x080fe200078808ff */
[----:B------:R-:W-:Y:S01]  /*4240*/  IMAD.U32 R12, RZ, RZ, UR25 ;  /* 0x00000019ff0c7e24 */ /* 0x000fe2000f8e00ff */
[-C--:B------:R-:W-:Y:S01]  /*4250*/  LEA R32, P3, R14, R225.reuse, 0x1 ;  /* 0x000000e10e207211 */ /* 0x080fe200078608ff */
        /* <DEDUP_REMOVED lines=26> */
.L_x_179:
[----:B------:R-:W2:Y:S01]  /*4400*/  SHFL.BFLY PT, R14, R7, 0x2, 0x1f ;  /* 0x0c401f00070e7f89 */ /* 0x000ea200000e0000 */
[----:B------:R-:W-:Y:S01]  /*4410*/  FSEL R202, R55, -INF , !P1 ;  /* 0xff80000037ca7808 */ /* 0x000fe20004800000 */
[----:B------:R-:W3:Y:S01]  /*4420*/  LDCU UR5, c[0x0][0x45c] ;  /* 0x00008b80ff0577ac */ /* 0x000ee20008000800 */
[----:B------:R-:W-:Y:S02]  /*4430*/  FMNMX3.FTZ R5, R5, R210, R204, !PT ;  /* 0x000000d205057276 */ /* 0x000fe400078100cc */
[----:B------:R-:W-:Y:S01]  /*4440*/  LOP3.LUT R166, R80, 0x200, R177, 0xf8, !PT ;  /* 0x0000020050a67812 */ /* 0x000fe200078ef8b1 */
[----:B------:R-:W-:Y:S01]  /*4450*/  UISETP.GT.U32.AND UP0, UPT, UR27, UR14, UPT ;  /* 0x0000000e1b00728c */ /* 0x000fe2000bf04070 */
[----:B------:R-:W-:Y:S02]  /*4460*/  FMNMX.FTZ R9, R202, R5, !PT ;  /* 0x00000005ca097209 */ /* 0x000fe40007810000 */
[----:B------:R-:W-:-:S03]  /*4470*/  LEA R166, R166, UR6, 0x1 ;  /* 0x00000006a6a67c11 */ /* 0x000fc6000f8e08ff */
[----:B------:R-:W4:Y:S01]  /*4480*/  SHFL.BFLY PT, R12, R9, 0x2, 0x1f ;  /* 0x0c401f00090c7f89 */ /* 0x000f2200000e0000 */
[-C--:B------:R-:W-:Y:S02]  /*4490*/  IADD3 R200, PT, PT, R85, R166.reuse, RZ ;  /* 0x000000a655c87210 */ /* 0x080fe40007ffe0ff */
[CC--:B------:R-:W-:Y:S01]  /*44a0*/  IADD3 R242, PT, PT, R189.reuse, R166.reuse, RZ ;  /* 0x000000a6bdf27210 */ /* 0x0c0fe20007ffe0ff */
[----:B------:R-:W-:Y:S01]  /*44b0*/  LDSM.16.MT88.4 R156, [R166+0x10000] ;  /* 0x01000000a69c783b */ /* 0x000fe20000004200 */
[----:B------:R-:W-:Y:S02]  /*44c0*/  IADD3 R213, PT, PT, R189, R166, RZ ;  /* 0x000000a6bdd57210 */ /* 0x000fe40007ffe0ff */
[----:B------:R-:W-:Y:S01]  /*44d0*/  IADD3 R198, PT, PT, R85, R242, RZ ;  /* 0x000000f255c67210 */ /* 0x000fe20007ffe0ff */
[----:B------:R-:W-:Y:S01]  /*44e0*/  LDSM.16.MT88.4 R148, [R200+0x10000] ;  /* 0x01000000c894783b */ /* 0x000fe20000004200 */
[----:B--2---:R-:W-:-:S03]  /*44f0*/  FMNMX.FTZ R5, R7, R14, !PT ;  /* 0x0000000e07057209 */ /* 0x004fc60007810000 */
[----:B------:R-:W-:Y:S04]  /*4500*/  LDSM.16.MT88.4 R80, [R200+0x14000] ;  /* 0x01400000c850783b */ /* 0x000fe80000004200 */
[----:B------:R-:W2:Y:S04]  /*4510*/  SHFL.BFLY PT, R164, R5, 0x1, 0x1f ;  /* 0x0c201f0005a47f89 */ /* 0x000ea800000e0000 */
[----:B------:R-:W-:Y:S01]  /*4520*/  LDSM.16.MT88.4 R112, [R200+0x16000] ;  /* 0x01600000c870783b */ /* 0x000fe20000004200 */
[----:B----4-:R-:W-:-:S03]  /*4530*/  FMNMX.FTZ R12, R9, R12, !PT ;  /* 0x0000000c090c7209 */ /* 0x010fc60007810000 */
[----:B------:R-:W-:Y:S04]  /*4540*/  LDSM.16.MT88.4 R140, [R242+0x10000] ;  /* 0x01000000f28c783b */ /* 0x000fe80000004200 */
[----:B-1----:R-:W1:Y:S04]  /*4550*/  SHFL.BFLY PT, R3, R12, 0x1, 0x1f ;  /* 0x0c201f000c037f89 */ /* 0x002e6800000e0000 */
[----:B------:R-:W-:Y:S04]  /*4560*/  LDSM.16.MT88.4 R132, [R198+0x10000] ;  /* 0x01000000c684783b */ /* 0x000fe80000004200 */
[----:B------:R-:W-:Y:S01]  /*4570*/  LDSM.16.MT88.4 R56, [R242+0x12000] ;  /* 0x01200000f238783b */ /* 0x000fe20000004200 */
[----:B--2---:R-:W-:-:S03]  /*4580*/  FMNMX.FTZ R164, R5, R164, !PT ;  /* 0x000000a405a47209 */ /* 0x004fc60007810000 */
[----:B------:R-:W-:Y:S01]  /*4590*/  LDSM.16.MT88.4 R64, [R198+0x12000] ;  /* 0x01200000c640783b */ /* 0x000fe20000004200 */
[C---:B------:R-:W-:Y:S01]  /*45a0*/  FSETP.NEU.FTZ.AND P1, PT, R164.reuse, -INF , PT ;  /* 0xff800000a400780b */ /* 0x040fe20003f3d000 */
[----:B---3--:R-:W-:Y:S02]  /*45b0*/  FMUL.FTZ R207, R164, UR5 ;  /* 0x00000005a4cf7c20 */ /* 0x008fe40008410000 */
[----:B------:R-:W-:Y:S03]  /*45c0*/  LDSM.16.MT88.4 R88, [R242+0x14000] ;  /* 0x01400000f258783b */ /* 0x000fe60000004200 */
[----:B------:R-:W-:Y:S01]  /*45d0*/  FSEL R207, R207, RZ, P1 ;  /* 0x000000ffcfcf7208 */ /* 0x000fe20000800000 */
[----:B------:R-:W-:Y:S01]  /*45e0*/  LDSM.16.MT88.4 R96, [R198+0x14000] ;  /* 0x01400000c660783b */ /* 0x000fe20000004200 */
[----:B-1----:R-:W-:-:S03]  /*45f0*/  FMNMX.FTZ R3, R12, R3, !PT ;  /* 0x000000030c037209 */ /* 0x002fc60007810000 */
[--C-:B------:R-:W-:Y:S01]  /*4600*/  FFMA.FTZ R195, R50, UR5, -R207.reuse ;  /* 0x0000000532c37c23 */ /* 0x100fe200080108cf */
[C---:B------:R-:W-:Y:S01]  /*4610*/  FSETP.NEU.FTZ.AND P1, PT, R3.reuse, -INF , PT ;  /* 0xff8000000300780b */ /* 0x040fe20003f3d000 */
[----:B------:R-:W-:Y:S01]  /*4620*/  FMUL.FTZ R201, R3, UR5 ;  /* 0x0000000503c97c20 */ /* 0x000fe20008410000 */
[----:B------:R-:W1:Y:S01]  /*4630*/  LDSM.16.MT88.4 R48, [R200+0x12000] ;  /* 0x01200000c830783b */ /* 0x000e620000004200 */
[--C-:B------:R-:W-:Y:S01]  /*4640*/  FFMA.FTZ R196, R42, UR5, -R207.reuse ;  /* 0x000000052ac47c23 */ /* 0x100fe200080108cf */
[--C-:B------:R-:W-:Y:S01]  /*4650*/  FFMA.FTZ R192, R72, UR5, -R207.reuse ;  /* 0x0000000548c07c23 */ /* 0x100fe200080108cf */
[--C-:B------:R-:W-:Y:S01]  /*4660*/  FFMA.FTZ R199, R6, UR5, -R207.reuse ;  /* 0x0000000506c77c23 */ /* 0x100fe200080108cf */
[----:B------:R-:W-:Y:S01]  /*4670*/  FSEL R201, R201, RZ, P1 ;  /* 0x000000ffc9c97208 */ /* 0x000fe20000800000 */
[----:B------:R-:W-:Y:S01]  /*4680*/  LDSM.16.MT88.4 R72, [R166+0x14000] ;  /* 0x01400000a648783b */ /* 0x000fe20000004200 */
[----:B------:R-:W-:Y:S01]  /*4690*/  MUFU.EX2 R195, R195 ;  /* 0x000000c300c37308 */ /* 0x000fe20000000800 */
[--C-:B------:R-:W-:Y:S01]  /*46a0*/  FFMA.FTZ R181, R16, UR5, -R207.reuse ;  /* 0x0000000510b57c23 */ /* 0x100fe200080108cf */
[----:B------:R-:W-:Y:S01]  /*46b0*/  FFMA.FTZ R187, R24, UR5, -R207 ;  /* 0x0000000518bb7c23 */ /* 0x000fe200080108cf */
[--C-:B------:R-:W-:Y:S01]  /*46c0*/  FFMA.FTZ R194, R40, UR5, -R201.reuse ;  /* 0x0000000528c27c23 */ /* 0x100fe200080108c9 */
[--C-:B------:R-:W-:Y:S01]  /*46d0*/  FFMA.FTZ R197, R4, UR5, -R201.reuse ;  /* 0x0000000504c57c23 */ /* 0x100fe200080108c9 */
[----:B------:R-:W2:Y:S01]  /*46e0*/  LDSM.16.MT88.4 R40, [R166+0x12000] ;  /* 0x01200000a628783b */ /* 0x000ea20000004200 */
[--C-:B------:R-:W-:Y:S01]  /*46f0*/  FFMA.FTZ R193, R68, UR5, -R201.reuse ;  /* 0x0000000544c17c23 */ /* 0x100fe200080108c9 */
[----:B------:R-:W-:Y:S01]  /*4700*/  FFMA.FTZ R188, R70, UR5, -R201 ;  /* 0x0000000546bc7c23 */ /* 0x000fe200080108c9 */
[----:B------:R-:W-:Y:S01]  /*4710*/  MUFU.EX2 R199, R199 ;  /* 0x000000c700c77308 */ /* 0x000fe20000000800 */
[----:B------:R-:W3:Y:S01]  /*4720*/  LDSM.16.MT88.4 R104, [R166+0x16000] ;  /* 0x01600000a668783b */ /* 0x000ee20000004200 */
[--C-:B------:R-:W-:Y:S01]  /*4730*/  FFMA.FTZ R186, R26, UR5, -R207.reuse ;  /* 0x000000051aba7c23 */ /* 0x100fe200080108cf */
[----:B------:R-:W-:Y:S01]  /*4740*/  FFMA.FTZ R180, R28, UR5, -R207 ;  /* 0x000000051cb47c23 */ /* 0x000fe200080108cf */
[----:B------:R-:W4:Y:S01]  /*4750*/  MUFU.EX2 R196, R196 ;  /* 0x000000c400c47308 */ /* 0x000f220000000800 */
[----:B------:R-:W5:Y:S01]  /*4760*/  LDSM.16.MT88.4 R120, [R242+0x16000] ;  /* 0x01600000f278783b */ /* 0x000f620000004200 */
[--C-:B------:R-:W-:Y:S01]  /*4770*/  FFMA.FTZ R183, R8, UR5, -R201.reuse ;  /* 0x0000000508b77c23 */ /* 0x100fe200080108c9 */
[--C-:B------:R-:W-:Y:S01]  /*4780*/  FFMA.FTZ R182, R22, UR5, -R201.reuse ;  /* 0x0000000516b67c23 */ /* 0x100fe200080108c9 */
[----:B------:R-:W1:Y:S01]  /*4790*/  MUFU.EX2 R192, R192 ;  /* 0x000000c000c07308 */ /* 0x000e620000000800 */
[----:B------:R-:W5:Y:S01]  /*47a0*/  LDSM.16.MT88.4 R4, [R198+0x16000] ;  /* 0x01600000c604783b */ /* 0x000f620000004200 */
[--C-:B------:R-:W-:Y:S01]  /*47b0*/  FFMA.FTZ R179, R10, UR5, -R201.reuse ;  /* 0x000000050ab37c23 */ /* 0x100fe200080108c9 */
[----:B------:R-:W-:Y:S01]  /*47c0*/  FFMA.FTZ R178, R20, UR5, -R201 ;  /* 0x0000000514b27c23 */ /* 0x000fe200080108c9 */
[----:B------:R-:W-:Y:S01]  /*47d0*/  MUFU.EX2 R197, R197 ;  /* 0x000000c500c57308 */ /* 0x000fe20000000800 */
[----:B------:R-:W5:Y:S01]  /*47e0*/  LDSM.16.MT88.4 R16, [R200+0x12800] ;  /* 0x01280000c810783b */ /* 0x000f620000004200 */
[--C-:B------:R-:W-:Y:S01]  /*47f0*/  FFMA.FTZ R203, R206, UR5, -R207.reuse ;  /* 0x00000005cecb7c23 */ /* 0x100fe200080108cf */
[----:B------:R-:W-:Y:S01]  /*4800*/  FFMA.FTZ R205, R208, UR5, -R207 ;  /* 0x00000005d0cd7c23 */ /* 0x000fe200080108cf */
[----:B------:R-:W2:Y:S01]  /*4810*/  MUFU.EX2 R194, R194 ;  /* 0x000000c200c27308 */ /* 0x000ea20000000800 */
[----:B------:R-:W5:Y:S01]  /*4820*/  LDSM.16.MT88.4 R12, [R200+0x14800] ;  /* 0x01480000c80c783b */ /* 0x000f620000004200 */
[----:B----4-:R-:W-:Y:S01]  /*4830*/  F2FP.F16.F32.PACK_AB R128, R196, R199 ;  /* 0x000000c7c480723e */ /* 0x010fe200000000ff */
[--C-:B------:R-:W-:Y:S01]  /*4840*/  FFMA.FTZ R209, R236, UR5, -R201.reuse ;  /* 0x00000005ecd17c23 */ /* 0x100fe200080108c9 */
[----:B------:R-:W-:Y:S01]  /*4850*/  MUFU.EX2 R193, R193 ;  /* 0x000000c100c17308 */ /* 0x000fe20000000800 */
[----:B------:R-:W4:Y:S01]  /*4860*/  LDSM.16.MT88.4 R8, [R166+0x10800] ;  /* 0x01080000a608783b */ /* 0x000f220000004200 */
[----:B-1----:R-:W-:Y:S01]  /*4870*/  F2FP.F16.F32.PACK_AB R130, R192, R195 ;  /* 0x000000c3c082723e */ /* 0x002fe200000000ff */
[----:B------:R-:W-:Y:S01]  /*4880*/  FFMA.FTZ R211, R226, UR5, -R201 ;  /* 0x00000005e2d37c23 */ /* 0x000fe200080108c9 */
[----:B------:R-:W1:Y:S01]  /*4890*/  MUFU.EX2 R188, R188 ;  /* 0x000000bc00bc7308 */ /* 0x000e620000000800 */
[----:B------:R-:W4:Y:S01]  /*48a0*/  LDSM.16.MT88.4 R24, [R200+0x10800] ;  /* 0x01080000c818783b */ /* 0x000f220000004200 */
[--C-:B------:R-:W-:Y:S01]  /*48b0*/  FFMA.FTZ R240, R240, UR5, -R207.reuse ;  /* 0x00000005f0f07c23 */ /* 0x100fe200080108cf */
[----:B------:R-:W-:Y:S01]  /*48c0*/  FFMA.FTZ R238, R238, UR5, -R207 ;  /* 0x00000005eeee7c23 */ /* 0x000fe200080108cf */
[----:B------:R-:W-:Y:S01]  /*48d0*/  MUFU.EX2 R187, R187 ;  /* 0x000000bb00bb7308 */ /* 0x000fe20000000800 */
[----:B------:R-:W-:Y:S01]  /*48e0*/  LDSM.16.MT88.4 R20, [R200+0x16800] ;  /* 0x01680000c814783b */ /* 0x000fe20000004200 */
[----:B--2---:R-:W-:Y:S01]  /*48f0*/  F2FP.F16.F32.PACK_AB R129, R194, R197 ;  /* 0x000000c5c281723e */ /* 0x004fe200000000ff */
[--C-:B------:R-:W-:Y:S01]  /*4900*/  FFMA.FTZ R234, R234, UR5, -R201.reuse ;  /* 0x00000005eaea7c23 */ /* 0x100fe200080108c9 */
[----:B------:R-:W2:Y:S01]  /*4910*/  MUFU.EX2 R186, R186 ;  /* 0x000000ba00ba7308 */ /* 0x000ea20000000800 */
[----:B------:R-:W-:Y:S01]  /*4920*/  LDSM.16.MT88.4 R28, [R166+0x14800] ;  /* 0x01480000a61c783b */ /* 0x000fe20000004200 */
[--C-:B------:R-:W-:Y:S01]  /*4930*/  FFMA.FTZ R215, R210, UR5, -R201.reuse ;  /* 0x00000005d2d77c23 */ /* 0x100fe200080108c9 */
[----:B------:R-:W-:Y:S01]  /*4940*/  FFMA.FTZ R231, R202, UR5, -R201 ;  /* 0x00000005cae77c23 */ /* 0x000fe200080108c9 */
[----:B------:R-:W-:Y:S01]  /*4950*/  MUFU.EX2 R181, R181 ;  /* 0x000000b500b57308 */ /* 0x000fe20000000800 */
[----:B------:R-:W-:Y:S01]  /*4960*/  LDSM.16.MT88.4 R172, [R198+0x10800] ;  /* 0x01080000c6ac783b */ /* 0x000fe20000004200 */
[----:B-1----:R-:W-:Y:S01]  /*4970*/  F2FP.F16.F32.PACK_AB R131, R188, R193 ;  /* 0x000000c1bc83723e */ /* 0x002fe200000000ff */
[--C-:B------:R-:W-:Y:S01]  /*4980*/  FFMA.FTZ R228, R228, UR5, -R207.reuse ;  /* 0x00000005e4e47c23 */ /* 0x100fe200080108cf */
[----:B------:R-:W-:Y:S01]  /*4990*/  MUFU.EX2 R180, R180 ;  /* 0x000000b400b47308 */ /* 0x000fe20000000800 */
[----:B------:R-:W-:Y:S01]  /*49a0*/  LDSM.16.MT88.4 R168, [R166+0x12800] ;  /* 0x01280000a6a8783b */ /* 0x000fe20000004200 */
[----:B------:R-:W-:Y:S01]  /*49b0*/  FFMA.FTZ R214, R214, UR5, -R207 ;  /* 0x00000005d6d67c23 */ /* 0x000fe200080108cf */
[----:B------:R-:W-:Y:S01]  /*49c0*/  FFMA.FTZ R204, R204, UR5, -R201 ;  /* 0x00000005cccc7c23 */ /* 0x000fe200080108c9 */
[----:B------:R-:W-:Y:S01]  /*49d0*/  MUFU.EX2 R183, R183 ;  /* 0x000000b700b77308 */ /* 0x000fe20000000800 */
[----:B------:R-:W-:Y:S01]  /*49e0*/  HMMA.16816.F32 R44, R128, R48, RZ ;  /* 0x00000030802c723c */ /* 0x000fe200000018ff */
[----:B------:R-:W-:Y:S01]  /*49f0*/  LDSM.16.MT88.4 R32, [R242+0x12800] ;  /* 0x01280000f220783b */ /* 0x000fe20000004200 */
[----:B------:R-:W-:Y:S01]  /*4a00*/  FADD.FTZ R196, R199, R196 ;  /* 0x000000c4c7c47221 */ /* 0x000fe20000010000 */
[----:B------:R-:W1:Y:S01]  /*4a10*/  MUFU.EX2 R182, R182 ;  /* 0x000000b600b67308 */ /* 0x000e620000000800 */
[----:B------:R-:W-:-:S02]  /*4a20*/  FADD.FTZ R194, R197, R194 ;  /* 0x000000c2c5c27221 */ /* 0x000fc40000010000 */
[----:B------:R-:W-:Y:S01]  /*4a30*/  FADD.FTZ R195, R195, R196 ;  /* 0x000000c4c3c37221 */ /* 0x000fe20000010000 */
[----:B------:R-:W-:Y:S01]  /*4a40*/  MUFU.EX2 R179, R179 ;  /* 0x000000b300b37308 */ /* 0x000fe20000000800 */
[C---:B------:R-:W-:Y:S01]  /*4a50*/  HMMA.16816.F32 R48, R128.reuse, R50, RZ ;  /* 0x000000328030723c */ /* 0x040fe200000018ff */
[----:B------:R-:W-:Y:S01]  /*4a60*/  FADD.FTZ R193, R193, R194 ;  /* 0x000000c2c1c17221 */ /* 0x000fe20000010000 */
[----:B------:R-:W-:Y:S01]  /*4a70*/  FADD.FTZ R192, R192, R195 ;  /* 0x000000c3c0c07221 */ /* 0x000fe20000010000 */
[----:B------:R-:W4:Y:S02]  /*4a80*/  MUFU.EX2 R178, R178 ;  /* 0x000000b200b27308 */ /* 0x000f240000000800 */
[----:B------:R-:W-:Y:S02]  /*4a90*/  FADD.FTZ R188, R188, R193 ;  /* 0x000000c1bcbc7221 */ /* 0x000fe40000010000 */
[----:B------:R-:W-:Y:S01]  /*4aa0*/  MUFU.EX2 R206, R240 ;  /* 0x000000f000ce7308 */ /* 0x000fe20000000800 */
[C---:B------:R-:W-:Y:S03]  /*4ab0*/  HMMA.16816.F32 R152, R128.reuse, R148, RZ ;  /* 0x000000948098723c */ /* 0x040fe600000018ff */
[----:B------:R-:W4:Y:S04]  /*4ac0*/  MUFU.EX2 R203, R203 ;  /* 0x000000cb00cb7308 */ /* 0x000f280000000800 */
[----:B------:R-:W-:Y:S01]  /*4ad0*/  MUFU.EX2 R208, R238 ;  /* 0x000000ee00d07308 */ /* 0x000fe20000000800 */
[C---:B------:R-:W-:Y:S03]  /*4ae0*/  HMMA.16816.F32 R76, R128.reuse, R80, RZ ;  /* 0x00000050804c723c */ /* 0x040fe600000018ff */
[----:B------:R-:W-:Y:S04]  /*4af0*/  MUFU.EX2 R205, R205 ;  /* 0x000000cd00cd7308 */ /* 0x000fe80000000800 */
[----:B------:R-:W-:Y:S01]  /*4b00*/  MUFU.EX2 R209, R209 ;  /* 0x000000d100d17308 */ /* 0x000fe20000000800 */
[C---:B------:R-:W-:Y:S03]  /*4b10*/  HMMA.16816.F32 R108, R128.reuse, R112, RZ ;  /* 0x00000070806c723c */ /* 0x040fe600000018ff */
[----:B------:R-:W-:Y:S04]  /*4b20*/  MUFU.EX2 R211, R211 ;  /* 0x000000d300d37308 */ /* 0x000fe80000000800 */
[----:B------:R-:W-:Y:S01]  /*4b30*/  MUFU.EX2 R215, R215 ;  /* 0x000000d700d77308 */ /* 0x000fe20000000800 */
[C---:B------:R-:W-:Y:S03]  /*4b40*/  HMMA.16816.F32 R160, R128.reuse, R156, RZ ;  /* 0x0000009c80a0723c */ /* 0x040fe600000018ff */
[----:B------:R-:W-:Y:S04]  /*4b50*/  MUFU.EX2 R202, R204 ;  /* 0x000000cc00ca7308 */ /* 0x000fe80000000800 */
[----:B------:R-:W-:Y:S01]  /*4b60*/  MUFU.EX2 R231, R231 ;  /* 0x000000e700e77308 */ /* 0x000fe20000000800 */
        /* <DEDUP_REMOVED lines=9> */
[C---:B-----5:R-:W-:Y:S08]  /*4c00*/  HMMA.16816.F32 R116, R128.reuse, R120, RZ ;  /* 0x000000788074723c */ /* 0x060ff000000018ff */
        /* <DEDUP_REMOVED lines=15> */
[----:B--2---:R-:W-:Y:S01]  /*4d00*/  F2FP.F16.F32.PACK_AB R4, R186, R187 ;  /* 0x000000bbba04723e */ /* 0x004fe200000000ff */
[----:B------:R-:W-:Y:S01]  /*4d10*/  FADD.FTZ R187, R187, R192 ;  /* 0x000000c0bbbb7221 */ /* 0x000fe20000010000 */
[----:B-1----:R-:W-:Y:S01]  /*4d20*/  F2FP.F16.F32.PACK_AB R5, R182, R183 ;  /* 0x000000b7b605723e */ /* 0x002fe200000000ff */
[----:B------:R-:W-:-:S02]  /*4d30*/  FADD.FTZ R183, R183, R188 ;  /* 0x000000bcb7b77221 */ /* 0x000fc40000010000 */
[----:B------:R-:W-:Y:S02]  /*4d40*/  FADD.FTZ R186, R186, R187 ;  /* 0x000000bbbaba7221 */ /* 0x000fe40000010000 */
[----:B------:R-:W-:Y:S01]  /*4d50*/  HMMA.16816.F32 R128, R128, R6, RZ ;  /* 0x000000068080723c */ /* 0x000fe200000018ff */
[----:B------:R-:W-:Y:S01]  /*4d60*/  F2FP.F16.F32.PACK_AB R6, R180, R181 ;  /* 0x000000b5b406723e */ /* 0x000fe200000000ff */
[----:B------:R-:W-:Y:S01]  /*4d70*/  FADD.FTZ R182, R182, R183 ;  /* 0x000000b7b6b67221 */ /* 0x000fe20000010000 */
[----:B----4-:R-:W-:-:S03]  /*4d80*/  F2FP.F16.F32.PACK_AB R7, R178, R179 ;  /* 0x000000b3b207723e */ /* 0x010fc600000000ff */
        /* <DEDUP_REMOVED lines=20> */
[C---:B--2---:R-:W-:Y:S08]  /*4ed0*/  HMMA.16816.F32 R60, R4.reuse, R12, R60 ;  /* 0x0000000c043c723c */ /* 0x044ff0000000183c */
[C---:B------:R-:W-:Y:S01]  /*4ee0*/  HMMA.16816.F32 R64, R4.reuse, R14, R64 ;  /* 0x0000000e0440723c */ /* 0x040fe20000001840 */
[----:B------:R-:W2:Y:S07]  /*4ef0*/  LDSM.16.MT88.4 R12, [R198+0x16800] ;  /* 0x01680000c60c783b */ /* 0x000eae0000004200 */
[C---:B---3--:R-:W-:Y:S08]  /*4f00*/  HMMA.16816.F32 R100, R4.reuse, R8, R100 ;  /* 0x000000080464723c */ /* 0x048ff00000001864 */
[C---:B------:R-:W-:Y:S01]  /*4f10*/  HMMA.16816.F32 R104, R4.reuse, R10, R104 ;  /* 0x0000000a0468723c */ /* 0x040fe20000001868 */
[----:B------:R-:W3:Y:S07]  /*4f20*/  LDSM.16.MT88.4 R8, [R200+0x13000] ;  /* 0x01300000c808783b */ /* 0x000eee0000004200 */
[----:B------:R-:W-:Y:S01]  /*4f30*/  HMMA.16816.F32 R68, R4, R28, R68 ;  /* 0x0000001c0444723c */ /* 0x000fe20000001844 */
[----:B------:R-:W-:-:S02]  /*4f40*/  FFMA.FTZ R28, R232, UR5, -R201 ;  /* 0x00000005e81c7c23 */ /* 0x000fc400080108c9 */
[----:B------:R-:W2:Y:S04]  /*4f50*/  MUFU.EX2 R232, R234 ;  /* 0x000000ea00e87308 */ /* 0x000ea80000000800 */
[----:B------:R4:W3:Y:S01]  /*4f60*/  MUFU.EX2 R226, R28 ;  /* 0x0000001c00e27308 */ /* 0x0008e20000000800 */
        /* <DEDUP_REMOVED lines=18> */
[C---:B------:R-:W-:Y:S01]  /*5090*/  HMMA.16816.F32 R96, R4.reuse, R22, R96 ;  /* 0x000000160460723c */ /* 0x040fe20000001860 */
[----:B------:R-:W5:Y:S07]  /*50a0*/  LDSM.16.MT88.4 R20, [R200+0x17000] ;  /* 0x01700000c814783b */ /* 0x000f6e0000004200 */
[C---:B--2---:R-:W-:Y:S08]  /*50b0*/  HMMA.16816.F32 R124, R4.reuse, R12, R124 ;  /* 0x0000000c047c723c */ /* 0x044ff0000000187c */
[----:B------:R-:W-:Y:S01]  /*50c0*/  HMMA.16816.F32 R128, R4, R14, R128 ;  /* 0x0000000e0480723c */ /* 0x000fe20000001880 */
[----:B------:R-:W-:Y:S01]  /*50d0*/  F2FP.F16.F32.PACK_AB R4, R203, R206 ;  /* 0x000000cecb04723e */ /* 0x000fe200000000ff */
[----:B------:R-:W-:Y:S01]  /*50e0*/  LDSM.16.MT88.4 R12, [R213+0x11000] ;  /* 0x01100000d50c783b */ /* 0x000fe20000004200 */
[----:B------:R-:W-:-:S02]  /*50f0*/  F2FP.F16.F32.PACK_AB R5, R232, R209 ;  /* 0x000000d1e805723e */ /* 0x000fc400000000ff */
[----:B------:R-:W-:Y:S02]  /*5100*/  F2FP.F16.F32.PACK_AB R6, R205, R208 ;  /* 0x000000d0cd06723e */ /* 0x000fe400000000ff */
[----:B---3--:R-:W-:-:S07]  /*5110*/  F2FP.F16.F32.PACK_AB R7, R211, R226 ;  /* 0x000000e2d307723e */ /* 0x008fce00000000ff */
[C---:B------:R-:W-:Y:S08]  /*5120*/  HMMA.16816.F32 R44, R4.reuse, R8, R44 ;  /* 0x00000008042c723c */ /* 0x040ff0000000182c */
[C---:B------:R-:W-:Y:S01]  /*5130*/  HMMA.16816.F32 R48, R4.reuse, R10, R48 ;  /* 0x0000000a0430723c */ /* 0x040fe20000001830 */
[----:B------:R2:W3:Y:S07]  /*5140*/  LDSM.16.MT88.4 R8, [R213+0x13000] ;  /* 0x01300000d508783b */ /* 0x0004ee0000004200 */
[C---:B-1----:R-:W-:Y:S08]  /*5150*/  HMMA.16816.F32 R76, R4.reuse, R16, R76 ;  /* 0x00000010044c723c */ /* 0x042ff0000000184c */
[C---:B------:R-:W-:Y:S01]  /*5160*/  HMMA.16816.F32 R80, R4.reuse, R18, R80 ;  /* 0x000000120450723c */ /* 0x040fe20000001850 */
[----:B------:R-:W1:Y:S07]  /*5170*/  LDSM.16.MT88.4 R16, [R198+0x11000] ;  /* 0x01100000c610783b */ /* 0x000e6e0000004200 */
[----:B----4-:R-:W-:Y:S01]  /*5180*/  HMMA.16816.F32 R152, R4, R24, R152 ;  /* 0x000000180498723c */ /* 0x010fe20000001898 */
[----:B--2---:R-:W-:-:S06]  /*5190*/  FFMA.FTZ R213, R230, UR5, -R207 ;  /* 0x00000005e6d57c23 */ /* 0x004fcc00080108cf */
[----:B------:R-:W-:Y:S01]  /*51a0*/  MUFU.EX2 R213, R213 ;  /* 0x000000d500d57308 */ /* 0x000fe20000000800 */
[C---:B------:R-:W-:Y:S01]  /*51b0*/  HMMA.16816.F32 R148, R4.reuse, R26, R148 ;  /* 0x0000001a0494723c */ /* 0x040fe20000001894 */
[----:B------:R-:W-:Y:S07]  /*51c0*/  LDSM.16.MT88.4 R24, [R198+0x13000] ;  /* 0x01300000c618783b */ /* 0x000fee0000004200 */
[C---:B-----5:R-:W-:Y:S08]  /*51d0*/  HMMA.16816.F32 R108, R4.reuse, R20, R108 ;  /* 0x00000014046c723c */ /* 0x060ff0000000186c */
[C---:B---3--:R-:W-:Y:S08]  /*51e0*/  HMMA.16816.F32 R52, R4.reuse, R8, R52 ;  /* 0x000000080434723c */ /* 0x048ff00000001834 */
[C---:B------:R-:W-:Y:S01]  /*51f0*/  HMMA.16816.F32 R56, R4.reuse, R10, R56 ;  /* 0x0000000a0438723c */ /* 0x040fe20000001838 */
[----:B------:R-:W2:Y:S07]  /*5200*/  LDSM.16.MT88.4 R8, [R166+0x17000] ;  /* 0x01700000a608783b */ /* 0x000eae0000004200 */
[C---:B------:R-:W-:Y:S01]  /*5210*/  HMMA.16816.F32 R112, R4.reuse, R22, R112 ;  /* 0x000000160470723c */ /* 0x040fe20000001870 */
[----:B------:R-:W3:Y:S07]  /*5220*/  LDSM.16.MT88.4 R20, [R166+0x15000] ;  /* 0x01500000a614783b */ /* 0x000eee0000004200 */
[C---:B------:R-:W-:Y:S08]  /*5230*/  HMMA.16816.F32 R144, R4.reuse, R12, R144 ;  /* 0x0000000c0490723c */ /* 0x040ff00000001890 */
[C---:B------:R-:W-:Y:S01]  /*5240*/  HMMA.16816.F32 R140, R4.reuse, R14, R140 ;  /* 0x0000000e048c723c */ /* 0x040fe2000000188c */
[----:B------:R-:W4:Y:S07]  /*5250*/  LDSM.16.MT88.4 R12, [R198+0x15000] ;  /* 0x01500000c60c783b */ /* 0x000f2e0000004200 */
[C---:B-1----:R-:W-:Y:S08]  /*5260*/  HMMA.16816.F32 R136, R4.reuse, R16, R136 ;  /* 0x000000100488723c */ /* 0x042ff00000001888 */
[C---:B------:R-:W-:Y:S01]  /*5270*/  HMMA.16816.F32 R132, R4.reuse, R18, R132 ;  /* 0x000000120484723c */ /* 0x040fe20000001884 */
[----:B------:R-:W1:Y:S07]  /*5280*/  LDSM.16.MT88.4 R16, [R198+0x17000] ;  /* 0x01700000c610783b */ /* 0x000e6e0000004200 */
[C---:B--2---:R-:W-:Y:S08]  /*5290*/  HMMA.16816.F32 R100, R4.reuse, R8, R100 ;  /* 0x000000080464723c */ /* 0x044ff00000001864 */
[C---:B------:R-:W-:Y:S01]  /*52a0*/  HMMA.16816.F32 R104, R4.reuse, R10, R104 ;  /* 0x0000000a0468723c */ /* 0x040fe20000001868 */
[----:B------:R-:W2:Y:S07]  /*52b0*/  LDSM.16.MT88.4 R8, [R200+0x13800] ;  /* 0x01380000c808783b */ /* 0x000eae0000004200 */
[C---:B------:R-:W-:Y:S01]  /*52c0*/  HMMA.16816.F32 R60, R4.reuse, R24, R60 ;  /* 0x00000018043c723c */ /* 0x040fe2000000183c */
[----:B------:R-:W-:Y:S01]  /*52d0*/  FFMA.FTZ R24, R212, UR5, -R201 ;  /* 0x00000005d4187c23 */ /* 0x000fe200080108c9 */
[----:B------:R-:W-:Y:S01]  /*52e0*/  IADD3 R201, PT, PT, R189, R166, RZ ;  /* 0x000000a6bdc97210 */ /* 0x000fe20007ffe0ff */
[----:B------:R-:W-:Y:S04]  /*52f0*/  MUFU.EX2 R212, R214 ;  /* 0x000000d600d47308 */ /* 0x000fe80000000800 */
[----:B------:R5:W-:Y:S01]  /*5300*/  MUFU.EX2 R210, R24 ;  /* 0x0000001800d27308 */ /* 0x000be20000000800 */
[----:B---3--:R-:W-:Y:S01]  /*5310*/  HMMA.16816.F32 R68, R4, R20, R68 ;  /* 0x000000140444723c */ /* 0x008fe20000001844 */
[----:B------:R-:W-:-:S02]  /*5320*/  FFMA.FTZ R20, R220, UR5, -R207 ;  /* 0x00000005dc147c23 */ /* 0x000fc400080108cf */
[----:B------:R-:W3:Y:S04]  /*5330*/  MUFU.EX2 R220, R228 ;  /* 0x000000e400dc7308 */ /* 0x000ee80000000800 */
[----:B------:R3:W2:Y:S01]  /*5340*/  MUFU.EX2 R207, R20 ;  /* 0x0000001400cf7308 */ /* 0x0006a20000000800 */
        /* <DEDUP_REMOVED lines=19> */
[----:B-----5:R-:W-:Y:S07]  /*5480*/  LDSM.16.MT88.4 R24, [R166+0x13800] ;  /* 0x01380000a618783b */ /* 0x020fee0000004200 */
[----:B------:R-:W-:Y:S01]  /*5490*/  HMMA.16816.F32 R72, R4, R22, R72 ;  /* 0x000000160448723c */ /* 0x000fe20000001848 */
[----:B---3--:R-:W-:Y:S01]  /*54a0*/  F2FP.F16.F32.PACK_AB R4, R220, R213 ;  /* 0x000000d5dc04723e */ /* 0x008fe200000000ff */
[----:B------:R-:W3:Y:S01]  /*54b0*/  LDSM.16.MT88.4 R20, [R200+0x15800] ;  /* 0x01580000c814783b */ /* 0x000ee20000004200 */
[----:B------:R-:W-:-:S02]  /*54c0*/  F2FP.F16.F32.PACK_AB R5, R215, R210 ;  /* 0x000000d2d705723e */ /* 0x000fc400000000ff */
[----:B--2---:R-:W-:Y:S02]  /*54d0*/  F2FP.F16.F32.PACK_AB R6, R212, R207 ;  /* 0x000000cfd406723e */ /* 0x004fe400000000ff */
[----:B------:R-:W-:-:S07]  /*54e0*/  F2FP.F16.F32.PACK_AB R7, R231, R202 ;  /* 0x000000cae707723e */ /* 0x000fce00000000ff */
        /* <DEDUP_REMOVED lines=9> */
[C---:B---3--:R-:W-:Y:S08]  /*5580*/  HMMA.16816.F32 R76, R4.reuse, R20, R76 ;  /* 0x00000014044c723c */ /* 0x048ff0000000184c */
[C---:B--2---:R-:W-:Y:S08]  /*5590*/  HMMA.16816.F32 R160, R4.reuse, R8, R160 ;  /* 0x0000000804a0723c */ /* 0x044ff000000018a0 */
[C---:B------:R-:W-:Y:S01]  /*55a0*/  HMMA.16816.F32 R156, R4.reuse, R10, R156 ;  /* 0x0000000a049c723c */ /* 0x040fe2000000189c */
[----:B------:R-:W2:Y:S07]  /*55b0*/  LDSM.16.MT88.4 R8, [R166+0x17800] ;  /* 0x01780000a608783b */ /* 0x000eae0000004200 */
[C---:B------:R-:W-:Y:S01]  /*55c0*/  HMMA.16816.F32 R80, R4.reuse, R22, R80 ;  /* 0x000000160450723c */ /* 0x040fe20000001850 */
[----:B------:R-:W3:Y:S07]  /*55d0*/  LDSM.16.MT88.4 R20, [R198+0x13800] ;  /* 0x01380000c614783b */ /* 0x000eee0000004200 */
[C---:B----4-:R-:W-:Y:S08]  /*55e0*/  HMMA.16816.F32 R144, R4.reuse, R12, R144 ;  /* 0x0000000c0490723c */ /* 0x050ff00000001890 */
[C---:B------:R-:W-:Y:S01]  /*55f0*/  HMMA.16816.F32 R140, R4.reuse, R14, R140 ;  /* 0x0000000e048c723c */ /* 0x040fe2000000188c */
[----:B------:R-:W4:Y:S07]  /*5600*/  LDSM.16.MT88.4 R12, [R198+0x15800] ;  /* 0x01580000c60c783b */ /* 0x000f2e0000004200 */
        /* <DEDUP_REMOVED lines=32> */
[C---:B---3--:R-:W-:Y:S08]  /*5810*/  HMMA.16816.F32 R60, R4.reuse, R20, R60 ;  /* 0x00000014043c723c */ /* 0x048ff0000000183c */
[C---:B------:R-:W-:Y:S08]  /*5820*/  HMMA.16816.F32 R64, R4.reuse, R22, R64 ;  /* 0x000000160440723c */ /* 0x040ff00000001840 */
[C---:B----4-:R-:W-:Y:S08]  /*5830*/  HMMA.16816.F32 R92, R4.reuse, R12, R92 ;  /* 0x0000000c045c723c */ /* 0x050ff0000000185c */
[C---:B------:R-:W-:Y:S08]  /*5840*/  HMMA.16816.F32 R96, R4.reuse, R14, R96 ;  /* 0x0000000e0460723c */ /* 0x040ff00000001860 */
[C---:B------:R-:W-:Y:S08]  /*5850*/  HMMA.16816.F32 R104, R4.reuse, R10, R104 ;  /* 0x0000000a0468723c */ /* 0x040ff00000001868 */
[C---:B-1----:R-:W-:Y:S08]  /*5860*/  HMMA.16816.F32 R124, R4.reuse, R16, R124 ;  /* 0x00000010047c723c */ /* 0x042ff0000000187c */
[----:B------:R-:W-:Y:S01]  /*5870*/  HMMA.16816.F32 R128, R4, R18, R128 ;  /* 0x000000120480723c */ /* 0x000fe20000001880 */
[----:B------:R-:W-:-:S04]  /*5880*/  NOP ;  /* 0x0000000000007918 */ /* 0x000fc80000000000 */
[----:B------:R-:W-:-:S15]  /*5890*/  BRA.U !UP0, `(.L_x_180) ;  /* 0x0000003d084c7547 */ /* 0x000fde000b800000 */
[----:B------:R-:W1:Y:S01]  /*58a0*/  LDCU.64 UR10, c[0x0][0x3c0] ;  /* 0x00007800ff0a77ac */ /* 0x000e620008000a00 */
[----:B------:R-:W-:Y:S01]  /*58b0*/  IADD3 R6, P1, PT, R184, UR22, RZ ;  /* 0x00000016b8067c10 */ /* 0x000fe2000ff3e0ff */
[----:B------:R-:W-:-:S04]  /*58c0*/  DEPBAR.LE SB0, 0x0 ;  /* 0x000080000000791a */ /* 0x000fc80000000000 */
[----:B------:R-:W2:Y:S01]  /*58d0*/  LDCU.64 UR4, c[0x0][0x3d8] ;  /* 0x00007b00ff0477ac */ /* 0x000ea20008000a00 */
[--C-:B------:R-:W-:Y:S01]  /*58e0*/  SHF.R.U32.HI R0, RZ, 0x3, R167.reuse ;  /* 0x00000003ff007819 */ /* 0x100fe200000116a7 */
[----:B------:R-:W-:Y:S01]  /*58f0*/  IMAD.X R7, RZ, RZ, UR20, P1 ;  /* 0x00000014ff077e24 */ /* 0x000fe200088e06ff */
[----:B------:R-:W-:Y:S01]  /*5900*/  LOP3.LUT R177, R177, 0x200, RZ, 0xc0, !PT ;  /* 0x00000200b1b17812 */ /* 0x000fe200078ec0ff */
[----:B------:R-:W3:Y:S01]  /*5910*/  LDCU.64 UR8, c[0x0][0x390] ;  /* 0x00007200ff0877ac */ /* 0x000ee20008000a00 */
[----:B------:R-:W-:Y:S01]  /*5920*/  IMAD.SHL.U32 R240, R167, 0x20, RZ ;  /* 0x00000020a7f07824 */ /* 0x000fe200078e00ff */
[----:B------:R-:W-:Y:S01]  /*5930*/  SHF.R.U32.HI R185, RZ, 0x1, R167 ;  /* 0x00000001ffb97819 */ /* 0x000fe200000116a7 */
[----:B------:R-:W-:Y:S01]  /*5940*/  IMAD.IADD R188, R218, 0x1, R189 ;  /* 0x00000001dabc7824 */ /* 0x000fe200078e02bd */
[----:B------:R-:W-:Y:S01]  /*5950*/  USHF.R.S32.HI UR21, URZ, 0x1f, UR18 ;  /* 0x0000001fff157899 */ /* 0x000fe20008011412 */
[----:B------:R-:W-:Y:S01]  /*5960*/  SEL R187, R216, 0xffffffe0, !P0 ;  /* 0xffffffe0d8bb7807 */ /* 0x000fe20004000000 */
[----:B------:R-:W-:Y:S01]  /*5970*/  UIADD3 UR27, UPT, UPT, UR19, -0x2, URZ ;  /* 0xfffffffe131b7890 */ /* 0x000fe2000fffe0ff */
[----:B------:R-:W-:Y:S01]  /*5980*/  LOP3.LUT R240, R177, 0x7c00, R240, 0xf8, !PT ;  /* 0x00007c00b1f07812 */ /* 0x000fe200078ef8f0 */
[C---:B-1----:R-:W-:Y:S01]  /*5990*/  IMAD R2, R0.reuse, UR11, RZ ;  /* 0x0000000b00027c24 */ /* 0x042fe2000f8e02ff */
[----:B------:R-:W-:Y:S01]  /*59a0*/  USHF.L.U32 UR25, UR10, 0x4, URZ ;  /* 0x000000040a197899 */ /* 0x000fe200080006ff */
[----:B------:R-:W-:Y:S01]  /*59b0*/  IMAD.WIDE.U32 R6, R0, UR10, R6 ;  /* 0x0000000a00067c25 */ /* 0x000fe2000f8e0006 */
[----:B------:R-:W-:-:S02]  /*59c0*/  UIMAD.WIDE.U32 UR34, UR27, UR10, URZ ;  /* 0x0000000a1b2272a5 */ /* 0x000fc4000f8e00ff */
[----:B------:R-:W-:Y:S01]  /*59d0*/  UIMAD UR24, UR27, UR11, URZ ;  /* 0x0000000b1b1872a4 */ /* 0x000fe2000f8e02ff */
[----:B------:R-:W-:Y:S01]  /*59e0*/  IMAD.IADD R7, R7, 0x1, R2 ;  /* 0x0000000107077824 */ /* 0x000fe200078e0202 */
[----:B--2---:R-:W-:Y:S01]  /*59f0*/  UIMAD UR21, UR21, UR4, URZ ;  /* 0x00000004151572a4 */ /* 0x004fe2000f8e02ff */
[----:B------:R-:W-:Y:S01]  /*5a00*/  IMAD.U32 R4, RZ, RZ, UR4 ;  /* 0x00000004ff047e24 */ /* 0x000fe2000f8e00ff */
[----:B------:R-:W-:Y:S01]  /*5a10*/  UIADD3 UR24, UPT, UPT, UR35, UR24, URZ ;  /* 0x0000001823187290 */ /* 0x000fe2000fffe0ff */
[----:B------:R-:W-:Y:S01]  /*5a20*/  IMAD.IADD R191, R218, 0x1, R187 ;  /* 0x00000001dabf7824 */ /* 0x000fe200078e02bb */
[----:B------:R-:W-:Y:S01]  /*5a30*/  UIMAD UR30, UR18, UR5, UR21 ;  /* 0x00000005121e72a4 */ /* 0x000fe2000f8e0215 */
[----:B------:R-:W-:Y:S01]  /*5a40*/  IMAD.WIDE.U32 R4, R4, UR18, R6 ;  /* 0x0000001204047c25 */ /* 0x000fe2000f8e0006 */
[----:B------:R-:W-:Y:S01]  /*5a50*/  USHF.L.U64.HI UR23, UR10, 0x4, UR11 ;  /* 0x000000040a177899 */ /* 0x000fe2000801020b */
[----:B------:R-:W-:Y:S01]  /*5a60*/  LOP3.LUT R7, R185, 0x8, RZ, 0xc0, !PT ;  /* 0x00000008b9077812 */ /* 0x000fe200078ec0ff */
[----:B------:R-:W-:Y:S01]  /*5a70*/  ULEA UR21, UP0, UR34, UR25, 0x6 ;  /* 0x0000001922157291 */ /* 0x000fe2000f8030ff */
[----:B------:R-:W-:Y:S01]  /*5a80*/  IMAD.U32 R6, RZ, RZ, UR34 ;  /* 0x00000022ff067e24 */ /* 0x000fe2000f8e00ff */
[----:B------:R-:W-:Y:S01]  /*5a90*/  BAR.SYNC.DEFER_BLOCKING 0x0 ;  /* 0x0000000000007b1d */ /* 0x000fe20000010000 */
[----:B------:R-:W-:Y:S01]  /*5aa0*/  VIADD R10, R5, UR30 ;  /* 0x0000001e050a7c36 */ /* 0x000fe20008000000 */
[C---:B---3--:R-:W-:Y:S01]  /*5ab0*/  LEA R12, P1, R4.reuse, UR8, 0x1 ;  /* 0x00000008040c7c11 */ /* 0x048fe2000f8208ff */
[----:B------:R-:W-:Y:S01]  /*5ac0*/  ULEA.HI.X UR5, UR34, UR23, UR24, 0x6, UP0 ;  /* 0x0000001722057291 */ /* 0x000fe200080f3418 */
[----:B------:R-:W-:Y:S01]  /*5ad0*/  IMAD.U32 R5, RZ, RZ, UR24 ;  /* 0x00000018ff057e24 */ /* 0x000fe2000f8e00ff */
[----:B------:R-:W-:Y:S01]  /*5ae0*/  UIADD3 UR24, UP1, UPT, UR21, UR25, URZ ;  /* 0x0000001915187290 */ /* 0x000fe2000ff3e0ff */
[----:B------:R-:W-:Y:S01]  /*5af0*/  LEA.HI.X R10, R4, UR9, R10, 0x1, P1 ;  /* 0x00000009040a7c11 */ /* 0x000fe200088f0c0a */
[----:B------:R-:W-:Y:S01]  /*5b00*/  IMAD.U32 R9, RZ, RZ, UR21 ;  /* 0x00000015ff097e24 */ /* 0x000fe2000f8e00ff */
[----:B------:R-:W-:Y:S01]  /*5b10*/  LOP3.LUT R4, R190, 0x1f8, RZ, 0xc0, !PT ;  /* 0x000001f8be047812 */ /* 0x000fe200078ec0ff */
[----:B------:R-:W-:Y:S01]  /*5b20*/  ULEA UR26, UP0, UR10, UR21, 0x5 ;  /* 0x000000150a1a7291 */ /* 0x000fe2000f8028ff */
[----:B------:R-:W-:Y:S01]  /*5b30*/  LEA R18, P1, R6, R12, 0x7 ;  /* 0x0000000c06127211 */ /* 0x000fe200078238ff */
[----:B------:R-:W-:Y:S01]  /*5b40*/  UIADD3.X UR23, UPT, UPT, UR5, UR23, URZ, UP1, !UPT ;  /* 0x0000001705177290 */ /* 0x000fe20008ffe4ff */
[----:B------:R-:W-:Y:S01]  /*5b50*/  LOP3.LUT R165, R4, 0x38, R167, 0x78, !PT ;  /* 0x0000003804a57812 */ /* 0x000fe200078e78a7 */
[----:B------:R-:W-:Y:S01]  /*5b60*/  IMAD.U32 R8, RZ, RZ, UR5 ;  /* 0x00000005ff087e24 */ /* 0x000fe2000f8e00ff */
[----:B------:R-:W-:Y:S01]  /*5b70*/  LOP3.LUT R240, R240, R176, R7, 0xf6, !PT ;  /* 0x000000b0f0f07212 */ /* 0x000fe200078ef607 */
[----:B------:R-:W-:Y:S01]  /*5b80*/  IMAD.U32 R7, RZ, RZ, UR35 ;  /* 0x00000023ff077e24 */ /* 0x000fe2000f8e00ff */
[----:B------:R-:W-:Y:S01]  /*5b90*/  LOP3.LUT R165, R165, 0x1e00, R190, 0xf8, !PT ;  /* 0x00001e00a5a57812 */ /* 0x000fe200078ef8be */
[----:B------:R-:W-:Y:S01]  /*5ba0*/  IMAD.U32 R7, RZ, RZ, UR24 ;  /* 0x00000018ff077e24 */ /* 0x000fe2000f8e00ff */
[----:B------:R-:W-:Y:S01]  /*5bb0*/  LEA.HI.X R19, R6, R10, R5, 0x7, P1 ;  /* 0x0000000a06137211 */ /* 0x000fe200008f3c05 */
[----:B------:R-:W-:Y:S01]  /*5bc0*/  ULEA.HI.X UR25, UR10, UR5, UR11, 0x5, UP0 ;  /* 0x000000050a197291 */ /* 0x000fe200080f2c0b */
[-C--:B------:R-:W-:Y:S01]  /*5bd0*/  LEA R16, P3, R9, R12.reuse, 0x1 ;  /* 0x0000000c09107211 */ /* 0x080fe200078608ff */
[----:B------:R-:W-:Y:S01]  /*5be0*/  IMAD.U32 R5, RZ, RZ, UR26 ;  /* 0x0000001aff057e24 */ /* 0x000fe2000f8e00ff */
[----:B------:R-:W-:Y:S01]  /*5bf0*/  LEA R186, R165, UR6, 0x1 ;  /* 0x00000006a5ba7c11 */ /* 0x000fe2000f8e08ff */
[----:B------:R-:W-:Y:S01]  /*5c00*/  IMAD.U32 R6, RZ, RZ, UR23 ;  /* 0x00000017ff067e24 */ /* 0x000fe2000f8e00ff */
[----:B------:R-:W-:Y:S01]  /*5c10*/  LEA R14, P2, R7, R12, 0x1 ;  /* 0x0000000c070e7211 */ /* 0x000fe200078408ff */
[----:B------:R-:W-:Y:S01]  /*5c20*/  IMAD.U32 R4, RZ, RZ, UR25 ;  /* 0x00000019ff047e24 */ /* 0x000fe2000f8e00ff */
[----:B------:R-:W-:Y:S01]  /*5c30*/  LEA.HI.X R17, R9, R10, R8, 0x1, P3 ;  /* 0x0000000a09117211 */ /* 0x000fe200018f0c08 */
[----:B------:R-:W-:Y:S01]  /*5c40*/  @!PT LDS RZ, [RZ] ;  /* 0x00000000fffff984 */ /* 0x000fe20000000800 */
[----:B------:R-:W-:Y:S01]  /*5c50*/  @!PT LDS RZ, [RZ] ;  /* 0x00000000fffff984 */ /* 0x000fe20000000800 */
[----:B------:R-:W-:Y:S01]  /*5c60*/  @!PT LDS RZ, [RZ] ;  /* 0x00000000fffff984 */ /* 0x000fe20000000800 */
[----:B------:R-:W-:Y:S01]  /*5c70*/  LDGSTS.E.BYPASS.LTC128B.128 [R186+0x10000], desc[UR16][R18.64] ;  /* 0x1000000012ba7fae */ /* 0x000fe2000b981a10 */
[----:B------:R-:W-:Y:S01]  /*5c80*/  LEA R12, P1, R5, R12, 0x1 ;  /* 0x0000000c050c7211 */ /* 0x000fe200078208ff */
[----:B------:R-:W-:Y:S01]  /*5c90*/  UISETP.GT.U32.AND UP0, UPT, UR27, UR14, UPT ;  /* 0x0000000e1b00728c */ /* 0x000fe2000bf04070 */
[-C--:B------:R-:W-:Y:S01]  /*5ca0*/  LEA.HI.X R15, R7, R10.reuse, R6, 0x1, P2 ;  /* 0x0000000a070f7211 */ /* 0x080fe200010f0c06 */
[----:B------:R-:W-:Y:S01]  /*5cb0*/  LDGSTS.E.BYPASS.LTC128B.128 [R186+0x12000], desc[UR16][R18.64+0x80] ;  /* 0x1200008012ba7fae */ /* 0x000fe2000b981a10 */
[----:B------:R-:W-:-:S02]  /*5cc0*/  LEA.HI.X R13, R5, R10, R4, 0x1, P1 ;  /* 0x0000000a050d7211 */ /* 0x000fc400008f0c04 */
[----:B------:R-:W-:Y:S01]  /*5cd0*/  LEA R240, R240, UR6, 0x1 ;  /* 0x00000006f0f07c11 */ /* 0x000fe2000f8e08ff */
[----:B------:R-:W-:Y:S04]  /*5ce0*/  LDGSTS.E.BYPASS.LTC128B.128 [R186+0x14000], desc[UR16][R18.64+0x100] ;  /* 0x1400010012ba7fae */ /* 0x000fe8000b981a10 */
[----:B------:R-:W-:Y:S01]  /*5cf0*/  LDGSTS.E.BYPASS.LTC128B.128 [R186+0x16000], desc[UR16][R18.64+0x180] ;  /* 0x1600018012ba7fae */ /* 0x000fe2000b981a10 */
[--C-:B------:R-:W-:Y:S02]  /*5d00*/  IMAD.IADD R219, R187, 0x1, R240.reuse ;  /* 0x00000001bbdb7824 */ /* 0x100fe400078e02f0 */
[----:B------:R-:W-:Y:S01]  /*5d10*/  IMAD.IADD R220, R189, 0x1, R240 ;  /* 0x00000001bddc7824 */ /* 0x000fe200078e02f0 */
[----:B------:R-:W-:Y:S01]  /*5d20*/  LDGSTS.E.BYPASS.LTC128B.128 [R186+0x10800], desc[UR16][R16.64] ;  /* 0x1080000010ba7fae */ /* 0x000fe2000b981a10 */
[----:B------:R-:W-:-:S02]  /*5d30*/  IMAD.IADD R189, R187, 0x1, R188 ;  /* 0x00000001bbbd7824 */ /* 0x000fc400078e02bc */
[----:B------:R-:W-:Y:S01]  /*5d40*/  IMAD.IADD R217, R187, 0x1, R220 ;  /* 0x00000001bbd97824 */ /* 0x000fe200078e02dc */
        /* <DEDUP_REMOVED lines=12> */
[----:B------:R-:W2:Y:S04]  /*5e10*/  LDSM.16.M88.4 R24, [R218+0x8000] ;  /* 0x00800000da18783b */ /* 0x000ea80000000200 */
[----:B------:R-:W3:Y:S04]  /*5e20*/  LDSM.16.M88.4 R200, [R218+0x8800] ;  /* 0x00880000dac8783b */ /* 0x000ee80000000200 */
[----:B------:R-:W4:Y:S04]  /*5e30*/  LDSM.16.M88.4 R192, [R218+0x9000] ;  /* 0x00900000dac0783b */ /* 0x000f280000000200 */
[----:B------:R-:W5:Y:S04]  /*5e40*/  LDSM.16.M88.4 R8, [R218+0x9800] ;  /* 0x00980000da08783b */ /* 0x000f680000000200 */
[----:B------:R-:W-:Y:S04]  /*5e50*/  LDSM.16.M88.4 R28, [R219] ;  /* 0x00000000db1c783b */ /* 0x000fe80000000200 */
[----:B------:R-:W5:Y:S04]  /*5e60*/  LDSM.16.M88.4 R4, [R191+0x8000] ;  /* 0x00800000bf04783b */ /* 0x000f680000000200 */
[----:B------:R-:W5:Y:S04]  /*5e70*/  LDSM.16.M88.4 R168, [R191+0x8800] ;  /* 0x00880000bfa8783b */ /* 0x000f680000000200 */
[----:B------:R-:W5:Y:S04]  /*5e80*/  LDSM.16.M88.4 R32, [R191+0x9000] ;  /* 0x00900000bf20783b */ /* 0x000f680000000200 */
[----:B------:R-:W5:Y:S04]  /*5e90*/  LDSM.16.M88.4 R172, [R191+0x9800] ;  /* 0x00980000bfac783b */ /* 0x000f680000000200 */
[----:B-1----:R-:W-:Y:S01]  /*5ea0*/  LDSM.16.M88.4 R16, [R188+0x8800] ;  /* 0x00880000bc10783b */ /* 0x002fe20000000200 */
[C---:B--2---:R-:W-:Y:S03]  /*5eb0*/  HMMA.16816.F32 R12, R176.reuse, R24, RZ ;  /* 0x00000018b00c723c */ /* 0x044fe600000018ff */
[----:B------:R-:W-:Y:S04]  /*5ec0*/  LDSM.16.M88.4 R20, [R188+0x8000] ;  /* 0x00800000bc14783b */ /* 0x000fe80000000200 */
[----:B------:R-:W-:Y:S01]  /*5ed0*/  LDSM.16.M88.4 R208, [R188+0x9800] ;  /* 0x00980000bcd0783b */ /* 0x000fe20000000200 */
[C---:B---3--:R-:W-:Y:S03]  /*5ee0*/  HMMA.16816.F32 R204, R176.reuse, R200, RZ ;  /* 0x000000c8b0cc723c */ /* 0x048fe600000018ff */
[----:B------:R-:W-:Y:S04]  /*5ef0*/  LDSM.16.M88.4 R212, [R218+0xb000] ;  /* 0x00b00000dad4783b */ /* 0x000fe80000000200 */
[----:B------:R-:W-:Y:S01]  /*5f00*/  LDSM.16.M88.4 R244, [R191+0xe000] ;  /* 0x00e00000bff4783b */ /* 0x000fe20000000200 */
[C---:B----4-:R-:W-:Y:S03]  /*5f10*/  HMMA.16816.F32 R196, R176.reuse, R192, RZ ;  /* 0x000000c0b0c4723c */ /* 0x050fe600000018ff */
[----:B------:R-:W-:Y:S04]  /*5f20*/  LDSM.16.M88.4 R236, [R218+0xe800] ;  /* 0x00e80000daec783b */ /* 0x000fe80000000200 */
[----:B------:R-:W0:Y:S01]  /*5f30*/  LDGDEPBAR ;  /* 0x00000000000079af */ /* 0x000e220000000000 */
[C---:B------:R-:W-:Y:S08]  /*5f40*/  HMMA.16816.F32 R24, R176.reuse, R26, RZ ;  /* 0x0000001ab018723c */ /* 0x040ff000000018ff */
[C---:B------:R-:W-:Y:S08]  /*5f50*/  HMMA.16816.F32 R200, R176.reuse, R202, RZ ;  /* 0x000000cab0c8723c */ /* 0x040ff000000018ff */
[C---:B------:R-:W-:Y:S08]  /*5f60*/  HMMA.16816.F32 R192, R176.reuse, R194, RZ ;  /* 0x000000c2b0c0723c */ /* 0x040ff000000018ff */
[C---:B-----5:R-:W-:Y:S08]  /*5f70*/  HMMA.16816.F32 R180, R176.reuse, R8, RZ ;  /* 0x00000008b0b4723c */ /* 0x060ff000000018ff */
[----:B------:R-:W-:Y:S01]  /*5f80*/  HMMA.16816.F32 R176, R176, R10, RZ ;  /* 0x0000000ab0b0723c */ /* 0x000fe200000018ff */
[----:B------:R-:W1:Y:S07]  /*5f90*/  LDSM.16.M88.4 R8, [R220] ;  /* 0x00000000dc08783b */ /* 0x000e6e0000000200 */
[C---:B------:R-:W-:Y:S08]  /*5fa0*/  HMMA.16816.F32 R12, R28.reuse, R4, R12 ;  /* 0x000000041c0c723c */ /* 0x040ff0000000180c */
[C---:B------:R-:W-:Y:S01]  /*5fb0*/  HMMA.16816.F32 R24, R28.reuse, R6, R24 ;  /* 0x000000061c18723c */ /* 0x040fe20000001818 */
[----:B------:R-:W2:Y:S07]  /*5fc0*/  LDSM.16.M88.4 R4, [R188+0x9000] ;  /* 0x00900000bc04783b */ /* 0x000eae0000000200 */
[C---:B------:R-:W-:Y:S08]  /*5fd0*/  HMMA.16816.F32 R204, R28.reuse, R168, R204 ;  /* 0x000000a81ccc723c */ /* 0x040ff000000018cc */
[C---:B------:R-:W-:Y:S01]  /*5fe0*/  HMMA.16816.F32 R200, R28.reuse, R170, R200 ;  /* 0x000000aa1cc8723c */ /* 0x040fe200000018c8 */
[----:B------:R-:W-:Y:S07]  /*5ff0*/  LDSM.16.M88.4 R168, [R189+0x8000] ;  /* 0x00800000bda8783b */ /* 0x000fee0000000200 */
[C---:B------:R-:W-:Y:S08]  /*6000*/  HMMA.16816.F32 R196, R28.reuse, R32, R196 ;  /* 0x000000201cc4723c */ /* 0x040ff000000018c4 */
[C---:B------:R-:W-:Y:S01]  /*6010*/  HMMA.16816.F32 R192, R28.reuse, R34, R192 ;  /* 0x000000221cc0723c */ /* 0x040fe200000018c0 */
[----:B------:R-:W3:Y:S07]  /*6020*/  LDSM.16.M88.4 R32, [R217] ;  /* 0x00000000d920783b */ /* 0x000eee0000000200 */
        /* <DEDUP_REMOVED lines=19> */
[----:B------:R-:W3:Y:S07]  /*6160*/  LDSM.16.M88.4 R168, [R218+0xb800] ;  /* 0x00b80000daa8783b */ /* 0x000eee0000000200 */
[C---:B----4-:R-:W-:Y:S08]  /*6170*/  HMMA.16816.F32 R204, R32.reuse, R28, R204 ;  /* 0x0000001c20cc723c */ /* 0x050ff000000018cc */
[C---:B------:R-:W-:Y:S01]  /*6180*/  HMMA.16816.F32 R200, R32.reuse, R30, R200 ;  /* 0x0000001e20c8723c */ /* 0x040fe200000018c8 */
[----:B------:R-:W-:Y:S07]  /*6190*/  LDSM.16.M88.4 R28, [R191+0xa000] ;  /* 0x00a00000bf1c783b */ /* 0x000fee0000000200 */
        /* <DEDUP_REMOVED lines=12> */
[----:B------:R-:W2:Y:S07]  /*6260*/  LDSM.16.M88.4 R8, [R188+0xa000] ;  /* 0x00a00000bc08783b */ /* 0x000eae0000000200 */
[C---:B------:R-:W-:Y:S08]  /*6270*/  HMMA.16816.F32 R196, R4.reuse, R212, R196 ;  /* 0x000000d404c4723c */ /* 0x040ff000000018c4 */
[C---:B------:R-:W-:Y:S01]  /*6280*/  HMMA.16816.F32 R192, R4.reuse, R214, R192 ;  /* 0x000000d604c0723c */ /* 0x040fe200000018c0 */
[----:B------:R-:W-:Y:S07]  /*6290*/  LDSM.16.M88.4 R212, [R218+0xd000] ;  /* 0x00d00000dad4783b */ /* 0x000fee0000000200 */
[C---:B---3--:R-:W-:Y:S08]  /*62a0*/  HMMA.16816.F32 R180, R4.reuse, R168, R180 ;  /* 0x000000a804b4723c */ /* 0x048ff000000018b4 */
[----:B------:R-:W-:Y:S01]  /*62b0*/  HMMA.16816.F32 R176, R4, R170, R176 ;  /* 0x000000aa04b0723c */ /* 0x000fe200000018b0 */
[----:B------:R-:W3:Y:S04]  /*62c0*/  LDSM.16.M88.4 R4, [R188+0xa800] ;  /* 0x00a80000bc04783b */ /* 0x000ee80000000200 */
[----:B------:R-:W5:Y:S03]  /*62d0*/  LDSM.16.M88.4 R168, [R188+0xb000] ;  /* 0x00b00000bca8783b */ /* 0x000f660000000200 */
[C---:B-1----:R-:W-:Y:S08]  /*62e0*/  HMMA.16816.F32 R12, R16.reuse, R28, R12 ;  /* 0x0000001c100c723c */ /* 0x042ff0000000180c */
[C---:B------:R-:W-:Y:S01]  /*62f0*/  HMMA.16816.F32 R24, R16.reuse, R30, R24 ;  /* 0x0000001e1018723c */ /* 0x040fe20000001818 */
[----:B------:R-:W1:Y:S07]  /*6300*/  LDSM.16.M88.4 R28, [R188+0xb800] ;  /* 0x00b80000bc1c783b */ /* 0x000e6e0000000200 */
[C---:B------:R-:W-:Y:S08]  /*6310*/  HMMA.16816.F32 R204, R16.reuse, R208, R204 ;  /* 0x000000d010cc723c */ /* 0x040ff000000018cc */
[C---:B------:R-:W-:Y:S01]  /*6320*/  HMMA.16816.F32 R200, R16.reuse, R210, R200 ;  /* 0x000000d210c8723c */ /* 0x040fe200000018c8 */
[----:B------:R-:W-:Y:S07]  /*6330*/  LDSM.16.M88.4 R208, [R218+0xd800] ;  /* 0x00d80000dad0783b */ /* 0x000fee0000000200 */
[C---:B----4-:R-:W-:Y:S08]  /*6340*/  HMMA.16816.F32 R196, R16.reuse, R172, R196 ;  /* 0x000000ac10c4723c */ /* 0x050ff000000018c4 */
[C---:B------:R-:W-:Y:S01]  /*6350*/  HMMA.16816.F32 R192, R16.reuse, R174, R192 ;  /* 0x000000ae10c0723c */ /* 0x040fe200000018c0 */
[----:B------:R-:W-:Y:S04]  /*6360*/  LDSM.16.M88.4 R172, [R240+0x4000] ;  /* 0x00400000f0ac783b */ /* 0x000fe80000000200 */
[----:B------:R-:W-:Y:S03]  /*6370*/  LDSM.16.M88.4 R240, [R240+0x6000] ;  /* 0x00600000f0f0783b */ /* 0x000fe60000000200 */
[C---:B------:R-:W-:Y:S08]  /*6380*/  HMMA.16816.F32 R180, R16.reuse, R32, R180 ;  /* 0x0000002010b4723c */ /* 0x040ff000000018b4 */
[----:B------:R-:W-:Y:S01]  /*6390*/  HMMA.16816.F32 R176, R16, R34, R176 ;  /* 0x0000002210b0723c */ /* 0x000fe200000018b0 */
[----:B------:R-:W-:Y:S04]  /*63a0*/  LDSM.16.M88.4 R32, [R217+0x2000] ;  /* 0x00200000d920783b */ /* 0x000fe80000000200 */
[----:B------:R-:W4:Y:S03]  /*63b0*/  LDSM.16.M88.4 R16, [R189+0xa000] ;  /* 0x00a00000bd10783b */ /* 0x000f260000000200 */
[C---:B--2---:R-:W-:Y:S08]  /*63c0*/  HMMA.16816.F32 R12, R20.reuse, R8, R12 ;  /* 0x00000008140c723c */ /* 0x044ff0000000180c */
[C---:B------:R-:W-:Y:S01]  /*63d0*/  HMMA.16816.F32 R24, R20.reuse, R10, R24 ;  /* 0x0000000a1418723c */ /* 0x040fe20000001818 */
[----:B------:R-:W2:Y:S07]  /*63e0*/  LDSM.16.M88.4 R8, [R189+0xa800] ;  /* 0x00a80000bd08783b */ /* 0x000eae0000000200 */
[C---:B---3--:R-:W-:Y:S08]  /*63f0*/  HMMA.16816.F32 R204, R20.reuse, R4, R204 ;  /* 0x0000000414cc723c */ /* 0x048ff000000018cc */
[C---:B------:R-:W-:Y:S01]  /*6400*/  HMMA.16816.F32 R200, R20.reuse, R6, R200 ;  /* 0x0000000614c8723c */ /* 0x040fe200000018c8 */
[----:B------:R-:W3:Y:S07]  /*6410*/  LDSM.16.M88.4 R4, [R189+0xb000] ;  /* 0x00b00000bd04783b */ /* 0x000eee0000000200 */
[C---:B-----5:R-:W-:Y:S08]  /*6420*/  HMMA.16816.F32 R196, R20.reuse, R168, R196 ;  /* 0x000000a814c4723c */ /* 0x060ff000000018c4 */
[C---:B------:R-:W-:Y:S01]  /*6430*/  HMMA.16816.F32 R192, R20.reuse, R170, R192 ;  /* 0x000000aa14c0723c */ /* 0x040fe200000018c0 */
[----:B------:R-:W5:Y:S07]  /*6440*/  LDSM.16.M88.4 R168, [R189+0xb800] ;  /* 0x00b80000bda8783b */ /* 0x000f6e0000000200 */
[C---:B-1----:R-:W-:Y:S08]  /*6450*/  HMMA.16816.F32 R180, R20.reuse, R28, R180 ;  /* 0x0000001c14b4723c */ /* 0x042ff000000018b4 */
[----:B------:R-:W-:Y:S01]  /*6460*/  HMMA.16816.F32 R176, R20, R30, R176 ;  /* 0x0000001e14b0723c */ /* 0x000fe200000018b0 */
[----:B------:R-:W1:Y:S04]  /*6470*/  LDSM.16.M88.4 R28, [R218+0xc000] ;  /* 0x00c00000da1c783b */ /* 0x000e680000000200 */
[----:B------:R-:W-:Y:S03]  /*6480*/  LDSM.16.M88.4 R20, [R219+0x4000] ;  /* 0x00400000db14783b */ /* 0x000fe60000000200 */
[C---:B----4-:R-:W-:Y:S08]  /*6490*/  HMMA.16816.F32 R12, R32.reuse, R16, R12 ;  /* 0x00000010200c723c */ /* 0x050ff0000000180c */
[C---:B------:R-:W-:Y:S01]  /*64a0*/  HMMA.16816.F32 R24, R32.reuse, R18, R24 ;  /* 0x000000122018723c */ /* 0x040fe20000001818 */
[----:B------:R-:W4:Y:S07]  /*64b0*/  LDSM.16.M88.4 R16, [R218+0xc800] ;  /* 0x00c80000da10783b */ /* 0x000f2e0000000200 */
[C---:B--2---:R-:W-:Y:S08]  /*64c0*/  HMMA.16816.F32 R204, R32.reuse, R8, R204 ;  /* 0x0000000820cc723c */ /* 0x044ff000000018cc */
[C---:B------:R-:W-:Y:S01]  /*64d0*/  HMMA.16816.F32 R200, R32.reuse, R10, R200 ;  /* 0x0000000a20c8723c */ /* 0x040fe200000018c8 */
[----:B------:R-:W2:Y:S07]  /*64e0*/  LDSM.16.M88.4 R8, [R191+0xc000] ;  /* 0x00c00000bf08783b */ /* 0x000eae0000000200 */
[C---:B---3--:R-:W-:Y:S08]  /*64f0*/  HMMA.16816.F32 R196, R32.reuse, R4, R196 ;  /* 0x0000000420c4723c */ /* 0x048ff000000018c4 */
[C---:B------:R-:W-:Y:S01]  /*6500*/  HMMA.16816.F32 R192, R32.reuse, R6, R192 ;  /* 0x0000000620c0723c */ /* 0x040fe200000018c0 */
[----:B------:R-:W3:Y:S07]  /*6510*/  LDSM.16.M88.4 R4, [R191+0xc800] ;  /* 0x00c80000bf04783b */ /* 0x000eee0000000200 */
[C---:B-----5:R-:W-:Y:S08]  /*6520*/  HMMA.16816.F32 R180, R32.reuse, R168, R180 ;  /* 0x000000a820b4723c */ /* 0x060ff000000018b4 */
[----:B------:R-:W-:Y:S01]  /*6530*/  HMMA.16816.F32 R176, R32, R170, R176 ;  /* 0x000000aa20b0723c */ /* 0x000fe200000018b0 */
[----:B------:R-:W5:Y:S04]  /*6540*/  LDSM.16.M88.4 R168, [R191+0xd000] ;  /* 0x00d00000bfa8783b */ /* 0x000f680000000200 */
[----:B------:R-:W5:Y:S03]  /*6550*/  LDSM.16.M88.4 R32, [R191+0xd800] ;  /* 0x00d80000bf20783b */ /* 0x000f660000000200 */
[C---:B-1----:R-:W-:Y:S08]  /*6560*/  HMMA.16816.F32 R12, R172.reuse, R28, R12 ;  /* 0x0000001cac0c723c */ /* 0x042ff0000000180c */
[C---:B------:R-:W-:Y:S01]  /*6570*/  HMMA.16816.F32 R24, R172.reuse, R30, R24 ;  /* 0x0000001eac18723c */ /* 0x040fe20000001818 */
[----:B------:R-:W-:Y:S07]  /*6580*/  LDSM.16.M88.4 R28, [R188+0xc000] ;  /* 0x00c00000bc1c783b */ /* 0x000fee0000000200 */
[C---:B----4-:R-:W-:Y:S08]  /*6590*/  HMMA.16816.F32 R204, R172.reuse, R16, R204 ;  /* 0x00000010accc723c */ /* 0x050ff000000018cc */
[----:B------:R-:W-:Y:S01]  /*65a0*/  HMMA.16816.F32 R200, R172, R18, R200 ;  /* 0x00000012acc8723c */ /* 0x000fe200000018c8 */
[----:B------:R-:W1:Y:S07]  /*65b0*/  LDSM.16.M88.4 R16, [R220+0x4000] ;  /* 0x00400000dc10783b */ /* 0x000e6e0000000200 */
[C---:B--2---:R-:W-:Y:S08]  /*65c0*/  HMMA.16816.F32 R12, R20.reuse, R8, R12 ;  /* 0x00000008140c723c */ /* 0x044ff0000000180c */
[----:B------:R-:W-:Y:S01]  /*65d0*/  HMMA.16816.F32 R24, R20, R10, R24 ;  /* 0x0000000a1418723c */ /* 0x000fe20000001818 */
[----:B------:R-:W2:Y:S07]  /*65e0*/  LDSM.16.M88.4 R8, [R188+0xc800] ;  /* 0x00c80000bc08783b */ /* 0x000eae0000000200 */
        /* <DEDUP_REMOVED lines=12> */
[----:B------:R-:W-:Y:S07]  /*66b0*/  LDSM.16.M88.4 R168, [R189+0xc800] ;  /* 0x00c80000bda8783b */ /* 0x000fee0000000200 */
[C---:B------:R-:W-:Y:S08]  /*66c0*/  HMMA.16816.F32 R180, R20.reuse, R32, R180 ;  /* 0x0000002014b4723c */ /* 0x040ff000000018b4 */
[----:B------:R-:W-:Y:S01]  /*66d0*/  HMMA.16816.F32 R176, R20, R34, R176 ;  /* 0x0000002214b0723c */ /* 0x000fe200000018b0 */
[----:B------:R-:W4:Y:S04]  /*66e0*/  LDSM.16.M88.4 R20, [R188+0xd800] ;  /* 0x00d80000bc14783b */ /* 0x000f280000000200 */
[----:B------:R-:W5:Y:S03]  /*66f0*/  LDSM.16.M88.4 R32, [R218+0xe000] ;  /* 0x00e00000da20783b */ /* 0x000f660000000200 */
[C---:B-1----:R-:W-:Y:S08]  /*6700*/  HMMA.16816.F32 R12, R16.reuse, R28, R12 ;  /* 0x0000001c100c723c */ /* 0x042ff0000000180c */
[C---:B------:R-:W-:Y:S01]  /*6710*/  HMMA.16816.F32 R24, R16.reuse, R30, R24 ;  /* 0x0000001e1018723c */ /* 0x040fe20000001818 */
[----:B------:R-:W1:Y:S07]  /*6720*/  LDSM.16.M88.4 R28, [R189+0xd000] ;  /* 0x00d00000bd1c783b */ /* 0x000e6e0000000200 */
[C---:B--2---:R-:W-:Y:S08]  /*6730*/  HMMA.16816.F32 R204, R16.reuse, R8, R204 ;  /* 0x0000000810cc723c */ /* 0x044ff000000018cc */
[----:B------:R-:W-:Y:S01]  /*6740*/  HMMA.16816.F32 R200, R16, R10, R200 ;  /* 0x0000000a10c8723c */ /* 0x000fe200000018c8 */
[----:B------:R-:W2:Y:S07]  /*6750*/  LDSM.16.M88.4 R8, [R189+0xd800] ;  /* 0x00d80000bd08783b */ /* 0x000eae0000000200 */
[----:B---3--:R-:W-:Y:S08]  /*6760*/  HMMA.16816.F32 R12, R4, R208, R12 ;  /* 0x000000d0040c723c */ /* 0x008ff0000000180c */
[C---:B------:R-:W-:Y:S08]  /*6770*/  HMMA.16816.F32 R196, R16.reuse, R212, R196 ;  /* 0x000000d410c4723c */ /* 0x040ff000000018c4 */
[----:B------:R-:W-:Y:S01]  /*6780*/  HMMA.16816.F32 R192, R16, R214, R192 ;  /* 0x000000d610c0723c */ /* 0x000fe200000018c0 */
[----:B------:R-:W3:Y:S07]  /*6790*/  LDSM.16.M88.4 R212, [R218+0xf000] ;  /* 0x00f00000dad4783b */ /* 0x000eee0000000200 */
[----:B------:R-:W-:Y:S01]  /*67a0*/  HMMA.16816.F32 R24, R4, R210, R24 ;  /* 0x000000d20418723c */ /* 0x000fe20000001818 */
[----:B------:R-:W3:Y:S07]  /*67b0*/  LDSM.16.M88.4 R208, [R218+0xf800] ;  /* 0x00f80000dad0783b */ /* 0x000eee0000000200 */
[C---:B----4-:R-:W-:Y:S08]  /*67c0*/  HMMA.16816.F32 R180, R16.reuse, R20, R180 ;  /* 0x0000001410b4723c */ /* 0x050ff000000018b4 */
[----:B------:R-:W-:Y:S01]  /*67d0*/  HMMA.16816.F32 R176, R16, R22, R176 ;  /* 0x0000001610b0723c */ /* 0x000fe200000018b0 */
[----:B------:R-:W-:Y:S04]  /*67e0*/  LDSM.16.M88.4 R20, [R220+0x6000] ;  /* 0x00600000dc14783b */ /* 0x000fe80000000200 */
[----:B------:R-:W4:Y:S03]  /*67f0*/  LDSM.16.M88.4 R16, [R188+0xe000] ;  /* 0x00e00000bc10783b */ /* 0x000f260000000200 */
[----:B-----5:R-:W-:Y:S08]  /*6800*/  HMMA.16816.F32 R12, R240, R32, R12 ;  /* 0x00000020f00c723c */ /* 0x020ff0000000180c */
[C---:B------:R-:W-:Y:S08]  /*6810*/  HMMA.16816.F32 R204, R4.reuse, R168, R204 ;  /* 0x000000a804cc723c */ /* 0x040ff000000018cc */
[C---:B------:R-:W-:Y:S01]  /*6820*/  HMMA.16816.F32 R200, R4.reuse, R170, R200 ;  /* 0x000000aa04c8723c */ /* 0x040fe200000018c8 */
[----:B------:R-:W5:Y:S07]  /*6830*/  LDSM.16.M88.4 R168, [R191+0xe800] ;  /* 0x00e80000bfa8783b */ /* 0x000f6e0000000200 */
[C---:B-1----:R-:W-:Y:S08]  /*6840*/  HMMA.16816.F32 R196, R4.reuse, R28, R196 ;  /* 0x0000001c04c4723c */ /* 0x042ff000000018c4 */
[----:B------:R-:W-:Y:S01]  /*6850*/  HMMA.16816.F32 R192, R4, R30, R192 ;  /* 0x0000001e04c0723c */ /* 0x000fe200000018c0 */
[----:B------:R-:W1:Y:S07]  /*6860*/  LDSM.16.M88.4 R28, [R191+0xf800] ;  /* 0x00f80000bf1c783b */ /* 0x000e6e0000000200 */
[----:B------:R-:W-:Y:S01]  /*6870*/  HMMA.16816.F32 R24, R240, R34, R24 ;  /* 0x00000022f018723c */ /* 0x000fe20000001818 */
[----:B------:R3:W-:Y:S07]  /*6880*/  LDSM.16.M88.4 R32, [R191+0xf000] ;  /* 0x00f00000bf20783b */ /* 0x0007ee0000000200 */
[C---:B--2---:R-:W-:Y:S08]  /*6890*/  HMMA.16816.F32 R180, R4.reuse, R8, R180 ;  /* 0x0000000804b4723c */ /* 0x044ff000000018b4 */
[----:B------:R-:W-:Y:S01]  /*68a0*/  HMMA.16816.F32 R176, R4, R10, R176 ;  /* 0x0000000a04b0723c */ /* 0x000fe200000018b0 */
[----:B------:R-:W-:Y:S04]  /*68b0*/  LDSM.16.M88.4 R8, [R217+0x6000] ;  /* 0x00600000d908783b */ /* 0x000fe80000000200 */
[----:B------:R-:W2:Y:S03]  /*68c0*/  LDSM.16.M88.4 R4, [R189+0xe000] ;  /* 0x00e00000bd04783b */ /* 0x000ea60000000200 */
[----:B------:R-:W-:Y:S01]  /*68d0*/  HMMA.16816.F32 R12, R172, R244, R12 ;  /* 0x000000f4ac0c723c */ /* 0x000fe2000000180c */
[----:B---3--:R-:W-:-:S05]  /*68e0*/  IMAD.SHL.U32 R191, R167, 0x2, RZ ;  /* 0x00000002a7bf7824 */ /* 0x008fca00078e00ff */
[----:B------:R-:W-:Y:S02]  /*68f0*/  LOP3.LUT R191, R191, 0x6, RZ, 0xc0, !PT ;  /* 0x00000006bfbf7812 */ /* 0x000fe400078ec0ff */
[C---:B------:R-:W-:Y:S08]  /*6900*/  HMMA.16816.F32 R196, R240.reuse, R212, R196 ;  /* 0x000000d4f0c4723c */ /* 0x040ff000000018c4 */
[----:B------:R-:W-:Y:S01]  /*6910*/  HMMA.16816.F32 R192, R240, R214, R192 ;  /* 0x000000d6f0c0723c */ /* 0x000fe200000018c0 */
[----:B------:R-:W3:Y:S07]  /*6920*/  LDSM.16.M88.4 R212, [R188+0xe800] ;  /* 0x00e80000bcd4783b */ /* 0x000eee0000000200 */
[----:B------:R-:W-:Y:S08]  /*6930*/  HMMA.16816.F32 R24, R172, R246, R24 ;  /* 0x000000f6ac18723c */ /* 0x000ff00000001818 */
[C---:B------:R-:W-:Y:S08]  /*6940*/  HMMA.16816.F32 R204, R240.reuse, R236, R204 ;  /* 0x000000ecf0cc723c */ /* 0x040ff000000018cc */
[C---:B------:R-:W-:Y:S08]  /*6950*/  HMMA.16816.F32 R180, R240.reuse, R208, R180 ;  /* 0x000000d0f0b4723c */ /* 0x040ff000000018b4 */
[----:B------:R-:W-:Y:S08]  /*6960*/  HMMA.16816.F32 R176, R240, R210, R176 ;  /* 0x000000d2f0b0723c */ /* 0x000ff000000018b0 */
[C---:B----4-:R-:W-:Y:S08]  /*6970*/  HMMA.16816.F32 R12, R20.reuse, R16, R12 ;  /* 0x00000010140c723c */ /* 0x050ff0000000180c */
[----:B------:R-:W-:Y:S01]  /*6980*/  HMMA.16816.F32 R24, R20, R18, R24 ;  /* 0x000000121418723c */ /* 0x000fe20000001818 */
[----:B------:R-:W4:Y:S07]  /*6990*/  LDSM.16.M88.4 R16, [R189+0xe800] ;  /* 0x00e80000bd10783b */ /* 0x000f2e0000000200 */
[C---:B-----5:R-:W-:Y:S08]  /*69a0*/  HMMA.16816.F32 R204, R172.reuse, R168, R204 ;  /* 0x000000a8accc723c */ /* 0x060ff000000018cc */
[C---:B-1----:R-:W-:Y:S08]  /*69b0*/  HMMA.16816.F32 R180, R172.reuse, R28, R180 ;  /* 0x0000001cacb4723c */ /* 0x042ff000000018b4 */
[----:B------:R-:W-:Y:S01]  /*69c0*/  HMMA.16816.F32 R176, R172, R30, R176 ;  /* 0x0000001eacb0723c */ /* 0x000fe200000018b0 */
[----:B------:R-:W1:Y:S07]  /*69d0*/  LDSM.16.M88.4 R28, [R188+0xf000] ;  /* 0x00f00000bc1c783b */ /* 0x000e6e0000000200 */
[----:B------:R-:W-:Y:S08]  /*69e0*/  HMMA.16816.F32 R200, R240, R238, R200 ;  /* 0x000000eef0c8723c */ /* 0x000ff000000018c8 */
[----:B--2---:R-:W-:Y:S08]  /*69f0*/  HMMA.16816.F32 R12, R8, R4, R12 ;  /* 0x00000004080c723c */ /* 0x004ff0000000180c */
[----:B------:R-:W-:Y:S01]  /*6a00*/  HMMA.16816.F32 R196, R172, R32, R196 ;  /* 0x00000020acc4723c */ /* 0x000fe200000018c4 */
[----:B------:R-:W-:-:S04]  /*6a10*/  IMAD.U32 R32, RZ, RZ, UR19 ;  /* 0x00000013ff207e24 */ /* 0x000fc8000f8e00ff */
[----:B------:R-:W-:-:S03]  /*6a20*/  IMAD R32, R32, 0x40, R191 ;  /* 0x0000004020207824 */ /* 0x000fc600078e02bf */
[----:B---3--:R-:W-:Y:S01]  /*6a30*/  HMMA.16816.F32 R204, R20, R212, R204 ;  /* 0x000000d414cc723c */ /* 0x008fe200000018cc */
[C---:B------:R-:W-:Y:S02]  /*6a40*/  VIADD R4, R32.reuse, 0xffffff80 ;  /* 0xffffff8020047836 */ /* 0x040fe40000000000 */
[----:B------:R-:W-:-:S03]  /*6a50*/  VIADD R5, R32, 0xffffff81 ;  /* 0xffffff8120057836 */ /* 0x000fc60000000000 */
[C---:B------:R-:W-:Y:S02]  /*6a60*/  ISETP.GT.AND P1, PT, R223.reuse, R4, PT ;  /* 0x00000004df00720c */ /* 0x040fe40003f24270 */
[----:B------:R-:W-:Y:S01]  /*6a70*/  HMMA.16816.F32 R24, R8, R6, R24 ;  /* 0x000000060818723c */ /* 0x000fe20000001818 */
[CC--:B------:R-:W-:Y:S02]  /*6a80*/  ISETP.GE.AND P5, PT, R4.reuse, R222.reuse, PT ;  /* 0x000000de0400720c */ /* 0x0c0fe40003fa6270 */
[----:B------:R-:W-:Y:S02]  /*6a90*/  ISETP.GE.AND P2, PT, R4, R221, PT ;  /* 0x000000dd0400720c */ /* 0x000fe40003f46270 */
[----:B------:R-:W-:Y:S02]  /*6aa0*/  FSEL R12, R12, -INF , !P1 ;  /* 0xff8000000c0c7808 */ /* 0x000fe40004800000 */
[C---:B------:R-:W-:Y:S01]  /*6ab0*/  ISETP.GT.AND P4, PT, R223.reuse, R5, PT ;  /* 0x00000005df00720c */ /* 0x040fe20003f84270 */
[----:B------:R-:W-:Y:S01]  /*6ac0*/  HMMA.16816.F32 R192, R172, R34, R192 ;  /* 0x00000022acc0723c */ /* 0x000fe200000018c0 */
[----:B------:R-:W-:Y:S01]  /*6ad0*/  VIADD R34, R223, 0x8 ;  /* 0x00000008df227836 */ /* 0x000fe20000000000 */
[----:B------:R-:W-:Y:S01]  /*6ae0*/  FSEL R33, R12, -INF , !P5 ;  /* 0xff8000000c217808 */ /* 0x000fe20006800000 */
[----:B------:R-:W-:Y:S01]  /*6af0*/  VIADD R12, R32, 0xffffff89 ;  /* 0xffffff89200c7836 */ /* 0x000fe20000000000 */
[----:B------:R-:W-:-:S02]  /*6b00*/  ISETP.GE.AND P6, PT, R5, R222, PT ;  /* 0x000000de0500720c */ /* 0x000fc40003fc6270 */
[----:B------:R-:W-:Y:S01]  /*6b10*/  ISETP.GT.AND P3, PT, R34, R4, PT ;  /* 0x000000042200720c */ /* 0x000fe20003f64270 */
[----:B------:R-:W-:Y:S01]  /*6b20*/  VIADD R4, R32, 0xffffff88 ;  /* 0xffffff8820047836 */ /* 0x000fe20000000000 */
[----:B------:R-:W-:Y:S01]  /*6b30*/  HMMA.16816.F32 R200, R172, R170, R200 ;  /* 0x000000aaacc8723c */ /* 0x000fe200000018c8 */
[----:B------:R-:W-:Y:S02]  /*6b40*/  ISETP.GT.AND P5, PT, R34, R5, PT ;  /* 0x000000052200720c */ /* 0x000fe40003fa4270 */
[----:B------:R-:W-:Y:S02]  /*6b50*/  FSEL R14, R14, -INF , !P3 ;  /* 0xff8000000e0e7808 */ /* 0x000fe40005800000 */
[----:B------:R-:W-:Y:S02]  /*6b60*/  ISETP.GT.AND P3, PT, R223, R4, PT ;  /* 0x00000004df00720c */ /* 0x000fe40003f64270 */
[----:B------:R-:W-:Y:S01]  /*6b70*/  FSEL R13, R13, -INF , !P4 ;  /* 0xff8000000d0d7808 */ /* 0x000fe20006000000 */
[----:B----4-:R-:W-:Y:S01]  /*6b80*/  HMMA.16816.F32 R204, R8, R16, R204 ;  /* 0x0000001008cc723c */ /* 0x010fe200000018cc */
[----:B------:R-:W-:Y:S01]  /*6b90*/  ISETP.GE.AND P1, PT, R5, R221, PT ;  /* 0x000000dd0500720c */ /* 0x000fe20003f26270 */
[----:B------:R-:W-:Y:S01]  /*6ba0*/  VIADD R16, R32, 0xffffff90 ;  /* 0xffffff9020107836 */ /* 0x000fe20000000000 */
[----:B------:R-:W-:Y:S01]  /*6bb0*/  FSEL R35, R14, -INF , !P2 ;  /* 0xff8000000e237808 */ /* 0x000fe20005000000 */
[----:B------:R-:W-:Y:S01]  /*6bc0*/  VIADD R17, R32, 0xffffff98 ;  /* 0xffffff9820117836 */ /* 0x000fe20000000000 */
[----:B------:R-:W-:-:S02]  /*6bd0*/  ISETP.GE.AND P4, PT, R4, R222, PT ;  /* 0x000000de0400720c */ /* 0x000fc40003f86270 */
[----:B------:R-:W-:Y:S01]  /*6be0*/  FSEL R249, R13, -INF , !P6 ;  /* 0xff8000000df97808 */ /* 0x000fe20007000000 */
[C---:B-1----:R-:W-:Y:S01]  /*6bf0*/  HMMA.16816.F32 R196, R20.reuse, R28, R196 ;  /* 0x0000001c14c4723c */ /* 0x042fe200000018c4 */
[----:B------:R-:W-:Y:S02]  /*6c00*/  FSEL R15, R15, -INF , !P5 ;  /* 0xff8000000f0f7808 */ /* 0x000fe40006800000 */
[----:B------:R-:W-:Y:S02]  /*6c10*/  FSEL R24, R24, -INF , !P3 ;  /* 0xff80000018187808 */ /* 0x000fe40005800000 */
[----:B------:R-:W-:Y:S02]  /*6c20*/  ISETP.GE.AND P2, PT, R4, R221, PT ;  /* 0x000000dd0400720c */ /* 0x000fe40003f46270 */
[----:B------:R-:W-:Y:S01]  /*6c30*/  ISETP.GT.AND P6, PT, R34, R4, PT ;  /* 0x000000042200720c */ /* 0x000fe20003fc4270 */
[----:B------:R-:W-:Y:S01]  /*6c40*/  HMMA.16816.F32 R200, R20, R214, R200 ;  /* 0x000000d614c8723c */ /* 0x000fe200000018c8 */
[----:B------:R-:W-:Y:S01]  /*6c50*/  ISETP.GT.AND P5, PT, R223, R12, PT ;  /* 0x0000000cdf00720c */ /* 0x000fe20003fa4270 */
[----:B------:R-:W1:Y:S01]  /*6c60*/  LDSM.16.M88.4 R4, [R189+0xf000] ;  /* 0x00f00000bd04783b */ /* 0x000e620000000200 */
[----:B------:R-:W-:-:S02]  /*6c70*/  FSEL R247, R15, -INF , !P1 ;  /* 0xff8000000ff77808 */ /* 0x000fc40004800000 */
[----:B------:R-:W-:Y:S01]  /*6c80*/  FSEL R251, R24, -INF , !P4 ;  /* 0xff80000018fb7808 */ /* 0x000fe20006000000 */
[----:B------:R-:W-:Y:S01]  /*6c90*/  VIADD R24, R32, 0xffffff99 ;  /* 0xffffff9920187836 */ /* 0x000fe20000000000 */
[C---:B------:R-:W-:Y:S01]  /*6ca0*/  ISETP.GE.AND P3, PT, R12.reuse, R222, PT ;  /* 0x000000de0c00720c */ /* 0x040fe20003f66270 */
[----:B------:R-:W-:Y:S01]  /*6cb0*/  HMMA.16816.F32 R192, R20, R30, R192 ;  /* 0x0000001e14c0723c */ /* 0x000fe200000018c0 */
[----:B------:R-:W-:Y:S02]  /*6cc0*/  ISETP.GE.AND P1, PT, R12, R221, PT ;  /* 0x000000dd0c00720c */ /* 0x000fe40003f26270 */
[----:B------:R-:W-:Y:S02]  /*6cd0*/  ISETP.GT.AND P4, PT, R34, R12, PT ;  /* 0x0000000c2200720c */ /* 0x000fe40003f84270 */
[----:B------:R-:W-:Y:S01]  /*6ce0*/  FSEL R26, R26, -INF , !P6 ;  /* 0xff8000001a1a7808 */ /* 0x000fe20007000000 */
[----:B------:R-:W2:Y:S01]  /*6cf0*/  LDSM.16.M88.4 R12, [R188+0xf800] ;  /* 0x00f80000bc0c783b */ /* 0x000ea20000000200 */
[----:B------:R-:W-:-:S02]  /*6d00*/  FSEL R29, R25, -INF , !P5 ;  /* 0xff800000191d7808 */ /* 0x000fc40006800000 */
[----:B------:R-:W-:Y:S02]  /*6d10*/  FSEL R25, R26, -INF , !P2 ;  /* 0xff8000001a197808 */ /* 0x000fe40005000000 */
[----:B------:R-:W-:Y:S01]  /*6d20*/  FSEL R29, R29, -INF , !P3 ;  /* 0xff8000001d1d7808 */ /* 0x000fe20005800000 */
[----:B------:R-:W-:Y:S01]  /*6d30*/  HMMA.16816.F32 R200, R8, R18, R200 ;  /* 0x0000001208c8723c */ /* 0x000fe200000018c8 */
[----:B------:R-:W-:Y:S02]  /*6d40*/  ISETP.GT.AND P6, PT, R223, R16, PT ;  /* 0x00000010df00720c */ /* 0x000fe40003fc4270 */
[C---:B------:R-:W-:Y:S02]  /*6d50*/  ISETP.GE.AND P5, PT, R16.reuse, R222, PT ;  /* 0x000000de1000720c */ /* 0x040fe40003fa6270 */
[----:B------:R-:W-:Y:S02]  /*6d60*/  ISETP.GE.AND P2, PT, R16, R221, PT ;  /* 0x000000dd1000720c */ /* 0x000fe40003f46270 */
[----:B------:R-:W-:Y:S01]  /*6d70*/  ISETP.GT.AND P3, PT, R34, R16, PT ;  /* 0x000000102200720c */ /* 0x000fe20003f64270 */
[----:B------:R-:W-:Y:S01]  /*6d80*/  VIADD R16, R32, 0xffffff91 ;  /* 0xffffff9120107836 */ /* 0x000fe20000000000 */
[----:B------:R-:W-:-:S02]  /*6d90*/  FSEL R27, R27, -INF , !P4 ;  /* 0xff8000001b1b7808 */ /* 0x000fc40006000000 */
[----:B------:R-:W-:Y:S02]  /*6da0*/  FSEL R175, R204, -INF , !P6 ;  /* 0xff800000ccaf7808 */ /* 0x000fe40007000000 */
[----:B------:R-:W-:Y:S02]  /*6db0*/  ISETP.GT.AND P4, PT, R223, R16, PT ;  /* 0x00000010df00720c */ /* 0x000fe40003f84270 */
[----:B------:R-:W-:Y:S02]  /*6dc0*/  ISETP.GE.AND P6, PT, R16, R222, PT ;  /* 0x000000de1000720c */ /* 0x000fe40003fc6270 */
[----:B------:R-:W-:Y:S02]  /*6dd0*/  FSEL R169, R206, -INF , !P3 ;  /* 0xff800000cea97808 */ /* 0x000fe40005800000 */
[----:B------:R-:W-:Y:S02]  /*6de0*/  FSEL R205, R205, -INF , !P4 ;  /* 0xff800000cdcd7808 */ /* 0x000fe40006000000 */
[----:B------:R-:W-:Y:S01]  /*6df0*/  FSEL R27, R27, -INF , !P1 ;  /* 0xff8000001b1b7808 */ /* 0x000fe20004800000 */
[----:B-1----:R-:W-:Y:S01]  /*6e00*/  HMMA.16816.F32 R196, R8, R4, R196 ;  /* 0x0000000408c4723c */ /* 0x002fe200000018c4 */
[----:B------:R-:W-:Y:S01]  /*6e10*/  FSEL R175, R175, -INF , !P5 ;  /* 0xff800000afaf7808 */ /* 0x000fe20006800000 */
[C---:B------:R-:W-:Y:S01]  /*6e20*/  VIADD R4, R32.reuse, 0xffffffa0 ;  /* 0xffffffa020047836 */ /* 0x040fe20000000000 */
[----:B------:R-:W-:Y:S01]  /*6e30*/  FSEL R169, R169, -INF , !P2 ;  /* 0xff800000a9a97808 */ /* 0x000fe20005000000 */
[----:B------:R-:W-:Y:S01]  /*6e40*/  VIADD R5, R32, 0xffffffa1 ;  /* 0xffffffa120057836 */ /* 0x000fe20000000000 */
[----:B------:R-:W-:-:S02]  /*6e50*/  FSEL R243, R205, -INF , !P6 ;  /* 0xff800000cdf37808 */ /* 0x000fc40007000000 */
[----:B------:R-:W-:Y:S01]  /*6e60*/  ISETP.GE.AND P1, PT, R16, R221, PT ;  /* 0x000000dd1000720c */ /* 0x000fe20003f26270 */
[----:B------:R-:W-:Y:S01]  /*6e70*/  HMMA.16816.F32 R192, R8, R6, R192 ;  /* 0x0000000608c0723c */ /* 0x000fe200000018c0 */
[C---:B------:R-:W-:Y:S02]  /*6e80*/  ISETP.GT.AND P5, PT, R34.reuse, R16, PT ;  /* 0x000000102200720c */ /* 0x040fe40003fa4270 */
[----:B------:R-:W-:Y:S02]  /*6e90*/  ISETP.GT.AND P3, PT, R223, R17, PT ;  /* 0x00000011df00720c */ /* 0x000fe40003f64270 */
[C---:B------:R-:W-:Y:S02]  /*6ea0*/  ISETP.GE.AND P4, PT, R17.reuse, R222, PT ;  /* 0x000000de1100720c */ /* 0x040fe40003f86270 */
[----:B------:R-:W-:Y:S01]  /*6eb0*/  ISETP.GE.AND P2, PT, R17, R221, PT ;  /* 0x000000dd1100720c */ /* 0x000fe20003f46270 */
[----:B--2---:R-:W-:Y:S01]  /*6ec0*/  HMMA.16816.F32 R180, R20, R12, R180 ;  /* 0x0000000c14b4723c */ /* 0x004fe200000018b4 */
[----:B------:R-:W-:-:S02]  /*6ed0*/  ISETP.GT.AND P6, PT, R34, R17, PT ;  /* 0x000000112200720c */ /* 0x000fc40003fc4270 */
[----:B------:R-:W1:Y:S01]  /*6ee0*/  LDSM.16.M88.4 R16, [R189+0xf800] ;  /* 0x00f80000bd10783b */ /* 0x000e620000000200 */
[----:B------:R-:W-:Y:S01]  /*6ef0*/  FSEL R173, R207, -INF , !P5 ;  /* 0xff800000cfad7808 */ /* 0x000fe20006800000 */
[----:B------:R-:W-:-:S04]  /*6f00*/  DEPBAR.LE SB0, 0x0 ;  /* 0x000080000000791a */ /* 0x000fc80000000000 */
[----:B------:R-:W-:Y:S01]  /*6f10*/  BAR.SYNC.DEFER_BLOCKING 0x0 ;  /* 0x0000000000007b1d */ /* 0x000fe20000010000 */
[----:B------:R-:W-:Y:S01]  /*6f20*/  ISETP.GT.AND P5, PT, R223, R24, PT ;  /* 0x00000018df00720c */ /* 0x000fe20003fa4270 */
[----:B------:R-:W-:Y:S01]  /*6f30*/  HMMA.16816.F32 R176, R20, R14, R176 ;  /* 0x0000000e14b0723c */ /* 0x000fe200000018b0 */
[----:B------:R-:W-:Y:S02]  /*6f40*/  FSEL R200, R200, -INF , !P3 ;  /* 0xff800000c8c87808 */ /* 0x000fe40005800000 */
[----:B------:R-:W-:Y:S02]  /*6f50*/  ISETP.GE.AND P3, PT, R24, R222, PT ;  /* 0x000000de1800720c */ /* 0x000fe40003f66270 */
[----:B------:R-:W-:Y:S02]  /*6f60*/  FSEL R245, R200, -INF , !P4 ;  /* 0xff800000c8f57808 */ /* 0x000fe40006000000 */
[----:B------:R-:W-:Y:S02]  /*6f70*/  FSEL R171, R202, -INF , !P6 ;  /* 0xff800000caab7808 */ /* 0x000fe40007000000 */
[----:B------:R-:W-:-:S02]  /*6f80*/  FSEL R201, R201, -INF , !P5 ;  /* 0xff800000c9c97808 */ /* 0x000fc40006800000 */
[----:B------:R-:W-:Y:S02]  /*6f90*/  ISETP.GT.AND P4, PT, R34, R24, PT ;  /* 0x000000182200720c */ /* 0x000fe40003f84270 */
[----:B------:R-:W-:Y:S02]  /*6fa0*/  ISETP.GT.AND P6, PT, R223, R4, PT ;  /* 0x00000004df00720c */ /* 0x000fe40003fc4270 */
[----:B------:R-:W-:Y:S02]  /*6fb0*/  FSEL R173, R173, -INF , !P1 ;  /* 0xff800000adad7808 */ /* 0x000fe40004800000 */
[----:B------:R-:W-:Y:S02]  /*6fc0*/  FSEL R171, R171, -INF , !P2 ;  /* 0xff800000abab7808 */ /* 0x000fe40005000000 */
[----:B------:R-:W-:Y:S02]  /*6fd0*/  FSEL R201, R201, -INF , !P3 ;  /* 0xff800000c9c97808 */ /* 0x000fe40005800000 */
[----:B------:R-:W-:-:S02]  /*6fe0*/  ISETP.GE.AND P1, PT, R24, R221, PT ;  /* 0x000000dd1800720c */ /* 0x000fc40003f26270 */
[C---:B------:R-:W-:Y:S02]  /*6ff0*/  ISETP.GE.AND P5, PT, R4.reuse, R222, PT ;  /* 0x000000de0400720c */ /* 0x040fe40003fa6270 */
[----:B------:R-:W-:Y:S02]  /*7000*/  ISETP.GE.AND P2, PT, R4, R221, PT ;  /* 0x000000dd0400720c */ /* 0x000fe40003f46270 */
[----:B------:R-:W-:Y:S01]  /*7010*/  ISETP.GT.AND P3, PT, R34, R4, PT ;  /* 0x000000042200720c */ /* 0x000fe20003f64270 */
[----:B------:R-:W-:Y:S01]  /*7020*/  VIADD R4, R32, 0xffffffa8 ;  /* 0xffffffa820047836 */ /* 0x000fe20000000000 */
[----:B------:R-:W-:Y:S02]  /*7030*/  FSEL R203, R203, -INF , !P4 ;  /* 0xff800000cbcb7808 */ /* 0x000fe40006000000 */
[----:B------:R-:W-:Y:S01]  /*7040*/  FSEL R196, R196, -INF , !P6 ;  /* 0xff800000c4c47808 */ /* 0x000fe20007000000 */
[----:B-1----:R-:W-:Y:S01]  /*7050*/  HMMA.16816.F32 R180, R8, R16, R180 ;  /* 0x0000001008b4723c */ /* 0x002fe200000018b4 */
[----:B------:R-:W-:-:S02]  /*7060*/  FSEL R205, R203, -INF , !P1 ;  /* 0xff800000cbcd7808 */ /* 0x000fc40004800000 */
[----:B------:R-:W-:Y:S02]  /*7070*/  FSEL R219, R196, -INF , !P5 ;  /* 0xff800000c4db7808 */ /* 0x000fe40006800000 */
[----:B------:R-:W-:Y:S02]  /*7080*/  ISETP.GT.AND P4, PT, R223, R5, PT ;  /* 0x00000005df00720c */ /* 0x000fe40003f84270 */
[C---:B------:R-:W-:Y:S01]  /*7090*/  ISETP.GE.AND P6, PT, R5.reuse, R222, PT ;  /* 0x000000de0500720c */ /* 0x040fe20003fc6270 */
[----:B------:R-:W-:Y:S01]  /*70a0*/  HMMA.16816.F32 R176, R8, R18, R176 ;  /* 0x0000001208b0723c */ /* 0x000fe200000018b0 */
[----:B------:R-:W-:Y:S02]  /*70b0*/  ISETP.GE.AND P1, PT, R5, R221, PT ;  /* 0x000000dd0500720c */ /* 0x000fe40003f26270 */
[----:B------:R-:W-:Y:S01]  /*70c0*/  ISETP.GT.AND P5, PT, R34, R5, PT ;  /* 0x000000052200720c */ /* 0x000fe20003fa4270 */
[----:B------:R-:W-:Y:S01]  /*70d0*/  VIADD R5, R32, 0xffffffa9 ;  /* 0xffffffa920057836 */ /* 0x000fe20000000000 */
[----:B------:R-:W-:-:S02]  /*70e0*/  FSEL R198, R198, -INF , !P3 ;  /* 0xff800000c6c67808 */ /* 0x000fc40005800000 */
[----:B------:R-:W-:Y:S02]  /*70f0*/  ISETP.GT.AND P3, PT, R223, R4, PT ;  /* 0x00000004df00720c */ /* 0x000fe40003f64270 */
[----:B------:R-:W-:Y:S02]  /*7100*/  FSEL R197, R197, -INF , !P4 ;  /* 0xff800000c5c57808 */ /* 0x000fe40006000000 */
[----:B------:R-:W-:Y:S02]  /*7110*/  ISETP.GE.AND P4, PT, R4, R222, PT ;  /* 0x000000de0400720c */ /* 0x000fe40003f86270 */
[----:B------:R-:W-:Y:S02]  /*7120*/  FSEL R199, R199, -INF , !P5 ;  /* 0xff800000c7c77808 */ /* 0x000fe40006800000 */
[----:B------:R-:W-:Y:S02]  /*7130*/  FSEL R192, R192, -INF , !P3 ;  /* 0xff800000c0c07808 */ /* 0x000fe40005800000 */
[----:B------:R-:W-:-:S02]  /*7140*/  ISETP.GT.AND P5, PT, R223, R5, PT ;  /* 0x00000005df00720c */ /* 0x000fc40003fa4270 */
[----:B------:R-:W-:Y:S02]  /*7150*/  FSEL R217, R198, -INF , !P2 ;  /* 0xff800000c6d97808 */ /* 0x000fe40005000000 */
[----:B------:R-:W-:Y:S02]  /*7160*/  FSEL R235, R197, -INF , !P6 ;  /* 0xff800000c5eb7808 */ /* 0x000fe40007000000 */
[----:B------:R-:W-:Y:S02]  /*7170*/  ISETP.GE.AND P2, PT, R4, R221, PT ;  /* 0x000000dd0400720c */ /* 0x000fe40003f46270 */
[----:B------:R-:W-:Y:S01]  /*7180*/  ISETP.GT.AND P6, PT, R34, R4, PT ;  /* 0x000000042200720c */ /* 0x000fe20003fc4270 */
[----:B------:R-:W-:Y:S01]  /*7190*/  VIADD R4, R32, 0xffffffb0 ;  /* 0xffffffb020047836 */ /* 0x000fe20000000000 */
[----:B------:R-:W-:Y:S02]  /*71a0*/  FSEL R227, R199, -INF , !P1 ;  /* 0xff800000c7e37808 */ /* 0x000fe40004800000 */
[----:B------:R-:W-:-:S02]  /*71b0*/  FSEL R229, R192, -INF , !P4 ;  /* 0xff800000c0e57808 */ /* 0x000fc40006000000 */
[C---:B------:R-:W-:Y:S02]  /*71c0*/  ISETP.GE.AND P1, PT, R5.reuse, R222, PT ;  /* 0x000000de0500720c */ /* 0x040fe40003f26270 */
[----:B------:R-:W-:Y:S02]  /*71d0*/  ISETP.GE.AND P3, PT, R5, R221, PT ;  /* 0x000000dd0500720c */ /* 0x000fe40003f66270 */
[----:B------:R-:W-:Y:S01]  /*71e0*/  ISETP.GT.AND P4, PT, R34, R5, PT ;  /* 0x000000052200720c */ /* 0x000fe20003f84270 */
[----:B------:R-:W-:Y:S01]  /*71f0*/  VIADD R5, R32, 0xffffffb1 ;  /* 0xffffffb120057836 */ /* 0x000fe20000000000 */
[----:B------:R-:W-:Y:S02]  /*7200*/  FSEL R193, R193, -INF , !P5 ;  /* 0xff800000c1c17808 */ /* 0x000fe40006800000 */
[----:B------:R-:W-:Y:S02]  /*7210*/  FSEL R194, R194, -INF , !P6 ;  /* 0xff800000c2c27808 */ /* 0x000fe40007000000 */
[----:B------:R-:W-:-:S02]  /*7220*/  FSEL R241, R193, -INF , !P1 ;  /* 0xff800000c1f17808 */ /* 0x000fc40004800000 */
[-C--:B------:R-:W-:Y:S02]  /*7230*/  ISETP.GT.AND P6, PT, R223, R4.reuse, PT ;  /* 0x00000004df00720c */ /* 0x080fe40003fc4270 */
[----:B------:R-:W-:Y:S02]  /*7240*/  ISETP.GT.AND P1, PT, R34, R4, PT ;  /* 0x000000042200720c */ /* 0x000fe40003f24270 */
[----:B------:R-:W-:Y:S02]  /*7250*/  FSEL R195, R195, -INF , !P4 ;  /* 0xff800000c3c37808 */ /* 0x000fe40006000000 */
[----:B------:R-:W-:Y:S02]  /*7260*/  ISETP.GT.AND P4, PT, R223, R5, PT ;  /* 0x00000005df00720c */ /* 0x000fe40003f84270 */
[----:B------:R-:W-:Y:S02]  /*7270*/  FSEL R237, R194, -INF , !P2 ;  /* 0xff800000c2ed7808 */ /* 0x000fe40005000000 */
[----:B------:R-:W-:-:S02]  /*7280*/  FMNMX3.FTZ R6, R164, R33, R249, !PT ;  /* 0x00000021a4067276 */ /* 0x000fc400078100f9 */
[CC--:B------:R-:W-:Y:S02]  /*7290*/  ISETP.GE.AND P2, PT, R4.reuse, R222.reuse, PT ;  /* 0x000000de0400720c */ /* 0x0c0fe40003f46270 */
[----:B------:R-:W-:Y:S01]  /*72a0*/  ISETP.GE.AND P5, PT, R4, R221, PT ;  /* 0x000000dd0400720c */ /* 0x000fe20003fa6270 */
[----:B------:R-:W-:Y:S01]  /*72b0*/  VIADD R4, R32, 0xffffffb8 ;  /* 0xffffffb820047836 */ /* 0x000fe20000000000 */
[----:B------:R-:W-:Y:S01]  /*72c0*/  FSEL R180, R180, -INF , !P6 ;  /* 0xff800000b4b47808 */ /* 0x000fe20007000000 */
[----:B------:R-:W-:Y:S01]  /*72d0*/  VIADD R32, R32, 0xffffffb9 ;  /* 0xffffffb920207836 */ /* 0x000fe20000000000 */
[----:B------:R-:W-:Y:S02]  /*72e0*/  FSEL R182, R182, -INF , !P1 ;  /* 0xff800000b6b67808 */ /* 0x000fe40004800000 */
[----:B------:R-:W-:Y:S02]  /*72f0*/  ISETP.GE.AND P6, PT, R5, R222, PT ;  /* 0x000000de0500720c */ /* 0x000fe40003fc6270 */
[----:B------:R-:W-:-:S02]  /*7300*/  ISETP.GT.AND P1, PT, R34, R5, PT ;  /* 0x000000052200720c */ /* 0x000fc40003f24270 */
[----:B------:R-:W-:Y:S02]  /*7310*/  FSEL R181, R181, -INF , !P4 ;  /* 0xff800000b5b57808 */ /* 0x000fe40006000000 */
[----:B------:R-:W-:Y:S02]  /*7320*/  FMNMX3.FTZ R6, R6, R251, R29, !PT ;  /* 0x000000fb06067276 */ /* 0x000fe4000781001d */
[----:B------:R-:W-:Y:S02]  /*7330*/  FSEL R183, R183, -INF , !P1 ;  /* 0xff800000b7b77808 */ /* 0x000fe40004800000 */
[----:B------:R-:W-:Y:S02]  /*7340*/  FSEL R239, R195, -INF , !P3 ;  /* 0xff800000c3ef7808 */ /* 0x000fe40005800000 */
[----:B------:R-:W-:Y:S02]  /*7350*/  FSEL R215, R180, -INF , !P2 ;  /* 0xff800000b4d77808 */ /* 0x000fe40005000000 */
[----:B------:R-:W-:-:S02]  /*7360*/  FSEL R213, R181, -INF , !P6 ;  /* 0xff800000b5d57808 */ /* 0x000fc40007000000 */
[----:B------:R-:W-:Y:S02]  /*7370*/  ISETP.GT.AND P1, PT, R223, R4, PT ;  /* 0x00000004df00720c */ /* 0x000fe40003f24270 */
[C---:B------:R-:W-:Y:S02]  /*7380*/  ISETP.GE.AND P2, PT, R4.reuse, R222, PT ;  /* 0x000000de0400720c */ /* 0x040fe40003f46270 */
[----:B------:R-:W-:Y:S02]  /*7390*/  ISETP.GE.AND P3, PT, R4, R221, PT ;  /* 0x000000dd0400720c */ /* 0x000fe40003f66270 */
[----:B------:R-:W-:Y:S02]  /*73a0*/  ISETP.GT.AND P6, PT, R34, R4, PT ;  /* 0x000000042200720c */ /* 0x000fe40003fc4270 */
[----:B------:R-:W-:Y:S02]  /*73b0*/  FMNMX3.FTZ R4, R3, R35, R247, !PT ;  /* 0x0000002303047276 */ /* 0x000fe400078100f7 */
[----:B------:R-:W-:-:S02]  /*73c0*/  FMNMX3.FTZ R6, R6, R175, R243, !PT ;  /* 0x000000af06067276 */ /* 0x000fc400078100f3 */
[----:B------:R-:W-:Y:S02]  /*73d0*/  FSEL R176, R176, -INF , !P1 ;  /* 0xff800000b0b07808 */ /* 0x000fe40004800000 */
[----:B------:R-:W-:Y:S02]  /*73e0*/  FMNMX3.FTZ R4, R4, R25, R27, !PT ;  /* 0x0000001904047276 */ /* 0x000fe4000781001b */
[----:B------:R-:W-:Y:S02]  /*73f0*/  FMNMX3.FTZ R6, R6, R245, R201, !PT ;  /* 0x000000f506067276 */ /* 0x000fe400078100c9 */
[----:B------:R-:W-:Y:S02]  /*7400*/  FSEL R211, R176, -INF , !P2 ;  /* 0xff800000b0d37808 */ /* 0x000fe40005000000 */
[----:B------:R-:W-:Y:S02]  /*7410*/  ISETP.GT.AND P2, PT, R223, R32, PT ;  /* 0x00000020df00720c */ /* 0x000fe40003f44270 */
[----:B------:R-:W-:-:S02]  /*7420*/  FMNMX3.FTZ R4, R4, R169, R173, !PT ;  /* 0x000000a904047276 */ /* 0x000fc400078100ad */
[----:B------:R-:W-:Y:S02]  /*7430*/  FMNMX3.FTZ R6, R6, R219, R235, !PT ;  /* 0x000000db06067276 */ /* 0x000fe400078100eb */
[----:B------:R-:W-:Y:S02]  /*7440*/  FSEL R178, R178, -INF , !P6 ;  /* 0xff800000b2b27808 */ /* 0x000fe40007000000 */
[----:B------:R-:W-:Y:S02]  /*7450*/  ISETP.GE.AND P6, PT, R32, R222, PT ;  /* 0x000000de2000720c */ /* 0x000fe40003fc6270 */
[----:B------:R-:W-:Y:S02]  /*7460*/  FSEL R177, R177, -INF , !P2 ;  /* 0xff800000b1b17808 */ /* 0x000fe40005000000 */
[----:B------:R-:W-:Y:S02]  /*7470*/  FMNMX3.FTZ R4, R4, R171, R205, !PT ;  /* 0x000000ab04047276 */ /* 0x000fe400078100cd */
[----:B------:R-:W-:-:S02]  /*7480*/  FMNMX3.FTZ R6, R6, R229, R241, !PT ;  /* 0x000000e506067276 */ /* 0x000fc400078100f1 */
[----:B------:R-:W-:Y:S02]  /*7490*/  ISETP.GE.AND P4, PT, R5, R221, PT ;  /* 0x000000dd0500720c */ /* 0x000fe40003f86270 */
[----:B------:R-:W-:Y:S02]  /*74a0*/  ISETP.GT.AND P1, PT, R34, R32, PT ;  /* 0x000000202200720c */ /* 0x000fe40003f24270 */
[----:B------:R-:W-:Y:S02]  /*74b0*/  FSEL R210, R177, -INF , !P6 ;  /* 0xff800000b1d27808 */ /* 0x000fe40007000000 */
[----:B------:R-:W-:Y:S02]  /*74c0*/  FMNMX3.FTZ R4, R4, R217, R227, !PT ;  /* 0x000000d904047276 */ /* 0x000fe400078100e3 */
[----:B------:R-:W-:Y:S02]  /*74d0*/  FMNMX3.FTZ R5, R6, R215, R213, !PT ;  /* 0x000000d706057276 */ /* 0x000fe400078100d5 */
[----:B------:R-:W-:-:S02]  /*74e0*/  ISETP.GE.AND P2, PT, R32, R221, PT ;  /* 0x000000dd2000720c */ /* 0x000fc40003f46270 */
[----:B------:R-:W-:Y:S02]  /*74f0*/  FSEL R179, R179, -INF , !P1 ;  /* 0xff800000b3b37808 */ /* 0x000fe40004800000 */
[----:B------:R-:W-:Y:S02]  /*7500*/  FSEL R209, R182, -INF , !P5 ;  /* 0xff800000b6d17808 */ /* 0x000fe40006800000 */
[----:B------:R-:W-:Y:S02]  /*7510*/  FSEL R183, R183, -INF , !P4 ;  /* 0xff800000b7b77808 */ /* 0x000fe40006000000 */
[----:B------:R-:W-:Y:S02]  /*7520*/  FMNMX3.FTZ R4, R4, R237, R239, !PT ;  /* 0x000000ed04047276 */ /* 0x000fe400078100ef */
[----:B------:R-:W-:Y:S01]  /*7530*/  FMNMX3.FTZ R5, R5, R211, R210, !PT ;  /* 0x000000d305057276 */ /* 0x000fe200078100d2 */
[----:B------:R-:W-:Y:S06]  /*7540*/  BRA.U !UP0, `(.L_x_181) ;  /* 0x0000000108b87547 */ /* 0x000fec000b800000 */
[----:B------:R-:W-:-:S04]  /*7550*/  UIADD3 UR5, UPT, UPT, UR19, -0x3, URZ ;  /* 0xfffffffd13057890 */ /* 0x000fc8000fffe0ff */
[----:B------:R-:W-:-:S04]  /*7560*/  UIMAD.WIDE.U32 UR24, UR5, UR12, URZ ;  /* 0x0000000c051872a5 */ /* 0x000fc8000f8e00ff */
[----:B------:R-:W-:Y:S02]  /*7570*/  UIMAD UR5, UR5, UR13, UR25 ;  /* 0x0000000d050572a4 */ /* 0x000fe4000f8e0219 */
[----:B------:R-:W-:Y:S01]  /*7580*/  ULEA UR23, UP0, UR24, UR32, 0x6 ;  /* 0x0000002018177291 */ /* 0x000fe2000f8030ff */
[----:B------:R-:W-:Y:S02]  /*7590*/  IMAD.U32 R6, RZ, RZ, UR24 ;  /* 0x00000018ff067e24 */ /* 0x000fe4000f8e00ff */
[----:B------:R-:W-:Y:S01]  /*75a0*/  IMAD.U32 R7, RZ, RZ, UR25 ;  /* 0x00000019ff077e24 */ /* 0x000fe2000f8e00ff */
[----:B------:R-:W-:Y:S01]  /*75b0*/  ULEA.HI.X UR21, UR24, UR31, UR5, 0x6, UP0 ;  /* 0x0000001f18157291 */ /* 0x000fe200080f3405 */
[----:B------:R-:W-:Y:S01]  /*75c0*/  IMAD.U32 R7, RZ, RZ, UR5 ;  /* 0x00000005ff077e24 */ /* 0x000fe2000f8e00ff */
[----:B------:R-:W-:Y:S01]  /*75d0*/  UIADD3 UR32, UP1, UPT, UR32, UR23, URZ ;  /* 0x0000001720207290 */ /* 0x000fe2000ff3e0ff */
[----:B------:R-:W-:Y:S01]  /*75e0*/  IMAD.U32 R10, RZ, RZ, UR23 ;  /* 0x00000017ff0a7e24 */ /* 0x000fe2000f8e00ff */
[CC--:B------:R-:W-:Y:S01]  /*75f0*/  LEA R18, P1, R6.reuse, R225.reuse, 0x7 ;  /* 0x000000e106127211 */ /* 0x0c0fe200078238ff */
[----:B------:R-:W-:Y:S01]  /*7600*/  ULEA UR24, UP0, UR12, UR23, 0x5 ;  /* 0x000000170c187291 */ /* 0x000fe2000f8028ff */
[----:B------:R-:W-:Y:S01]  /*7610*/  IMAD.U32 R11, RZ, RZ, UR21 ;  /* 0x00000015ff0b7e24 */ /* 0x000fe2000f8e00ff */
[----:B------:R-:W-:Y:S01]  /*7620*/  UIADD3.X UR31, UPT, UPT, UR31, UR21, URZ, UP1, !UPT ;  /* 0x000000151f1f7290 */ /* 0x000fe20008ffe4ff */
[-C--:B------:R-:W-:Y:S01]  /*7630*/  LEA.HI.X R19, R6, R224.reuse, R7, 0x7, P1 ;  /* 0x000000e006137211 */ /* 0x080fe200008f3c07 */
[----:B------:R-:W-:Y:S01]  /*7640*/  ULEA.HI.X UR12, UR12, UR21, UR13, 0x5, UP0 ;  /* 0x000000150c0c7291 */ /* 0x000fe200080f2c0d */
[----:B------:R-:W-:Y:S01]  /*7650*/  MOV R8, UR32 ;  /* 0x0000002000087c02 */ /* 0x000fe20008000f00 */
[----:B------:R-:W-:Y:S01]  /*7660*/  IMAD.U32 R6, RZ, RZ, UR24 ;  /* 0x00000018ff067e24 */ /* 0x000fe2000f8e00ff */
[-C--:B------:R-:W-:Y:S01]  /*7670*/  LEA R16, P5, R10, R225.reuse, 0x1 ;  /* 0x000000e10a107211 */ /* 0x080fe200078a08ff */
[----:B------:R-:W-:Y:S01]  /*7680*/  @!PT LDS RZ, [RZ] ;  /* 0x00000000fffff984 */ /* 0x000fe20000000800 */
[----:B------:R-:W-:Y:S01]  /*7690*/  @!PT LDS RZ, [RZ] ;  /* 0x00000000fffff984 */ /* 0x000fe20000000800 */
[----:B------:R-:W-:Y:S01]  /*76a0*/  @!PT LDS RZ, [RZ] ;  /* 0x00000000fffff984 */ /* 0x000fe20000000800 */
[----:B------:R1:W-:Y:S01]  /*76b0*/  LDGSTS.E.BYPASS.LTC128B.128 [R186+0x8000], desc[UR16][R18.64] ;  /* 0x0800000012ba7fae */ /* 0x0003e2000b981a10 */
[----:B------:R-:W-:Y:S01]  /*76c0*/  LEA R14, P4, R8, R225, 0x1 ;  /* 0x000000e1080e7211 */ /* 0x000fe200078808ff */
[----:B------:R-:W-:Y:S01]  /*76d0*/  IMAD.U32 R7, RZ, RZ, UR12 ;  /* 0x0000000cff077e24 */ /* 0x000fe2000f8e00ff */
[----:B------:R-:W-:Y:S01]  /*76e0*/  MOV R9, UR31 ;  /* 0x0000001f00097c02 */ /* 0x000fe20008000f00 */
[----:B------:R1:W-:Y:S01]  /*76f0*/  LDGSTS.E.BYPASS.LTC128B.128 [R186+0xa000], desc[UR16][R18.64+0x80] ;  /* 0x0a00008012ba7fae */ /* 0x0003e2000b981a10 */
[----:B------:R-:W-:-:S02]  /*7700*/  LEA.HI.X R17, R10, R224, R11, 0x1, P5 ;  /* 0x000000e00a117211 */ /* 0x000fc400028f0c0b */
[----:B------:R-:W-:Y:S01]  /*7710*/  LEA R12, P1, R6, R225, 0x1 ;  /* 0x000000e1060c7211 */ /* 0x000fe200078208ff */
[----:B------:R1:W-:Y:S01]  /*7720*/  LDGSTS.E.BYPASS.LTC128B.128 [R186+0xc000], desc[UR16][R18.64+0x100] ;  /* 0x0c00010012ba7fae */ /* 0x0003e2000b981a10 */
[-C--:B------:R-:W-:Y:S02]  /*7730*/  LEA.HI.X R15, R8, R224.reuse, R9, 0x1, P4 ;  /* 0x000000e0080f7211 */ /* 0x080fe400020f0c09 */
[----:B------:R-:W-:Y:S01]  /*7740*/  LEA.HI.X R13, R6, R224, R7, 0x1, P1 ;  /* 0x000000e0060d7211 */ /* 0x000fe200008f0c07 */
        /* <DEDUP_REMOVED lines=14> */
.L_x_181:
[----:B------:R-:W-:Y:S01]  /*7830*/  FSEL R181, R178, -INF , !P3 ;  /* 0xff800000b2b57808 */ /* 0x000fe20005800000 */
[----:B------:R-:W2:Y:S01]  /*7840*/  SHFL.BFLY PT, R6, R5, 0x2, 0x1f ;  /* 0x0c401f0005067f89 */ /* 0x000ea200000e0000 */
[----:B------:R-:W-:Y:S01]  /*7850*/  FSEL R180, R179, -INF , !P2 ;  /* 0xff800000b3b47808 */ /* 0x000fe20005000000 */
[----:B------:R-:W3:Y:S01]  /*7860*/  LDCU UR5, c[0x0][0x45c] ;  /* 0x00008b80ff0577ac */ /* 0x000ee20008000800 */
[----:B------:R-:W-:Y:S01]  /*7870*/  FMNMX3.FTZ R4, R4, R209, R183, !PT ;  /* 0x000000d104047276 */ /* 0x000fe200078100b7 */
[----:B-1----:R-:W-:Y:S01]  /*7880*/  LDSM.16.MT88.4 R12, [R166+0x10000] ;  /* 0x01000000a60c783b */ /* 0x002fe20000004200 */
[----:B------:R-:W-:Y:S01]  /*7890*/  IADD3 R207, PT, PT, R187, R166, RZ ;  /* 0x000000a6bbcf7210 */ /* 0x000fe20007ffe0ff */
[----:B------:R-:W-:Y:S01]  /*78a0*/  UISETP.GT.U32.AND UP0, UPT, UR27, UR14, UPT ;  /* 0x0000000e1b00728c */ /* 0x000fe2000bf04070 */
[----:B------:R-:W-:Y:S01]  /*78b0*/  FMNMX3.FTZ R4, R4, R181, R180, !PT ;  /* 0x000000b504047276 */ /* 0x000fe200078100b4 */
[----:B------:R-:W-:Y:S01]  /*78c0*/  LDSM.16.MT88.4 R176, [R166+0x12800] ;  /* 0x01280000a6b0783b */ /* 0x000fe20000004200 */
[----:B------:R-:W-:-:S02]  /*78d0*/  IADD3 R16, PT, PT, R166, 0x10000, RZ ;  /* 0x00010000a6107810 */ /* 0x000fc40007ffe0ff */
[----:B------:R-:W-:Y:S01]  /*78e0*/  IADD3 R208, PT, PT, R166, 0x10040, RZ ;  /* 0x00010040a6d07810 */ /* 0x000fe20007ffe0ff */
[----:B------:R-:W1:Y:S04]  /*78f0*/  SHFL.BFLY PT, R7, R4, 0x2, 0x1f ;  /* 0x0c401f0004077f89 */ /* 0x000e6800000e0000 */
[----:B------:R-:W-:Y:S01]  /*7900*/  LDSM.16.MT88.4 R20, [R207+0x10000] ;  /* 0x01000000cf14783b */ /* 0x000fe20000004200 */
[----:B------:R-:W-:Y:S01]  /*7910*/  @UP0 UIADD3 UR19, UPT, UPT, UR19, -0x3, URZ ;  /* 0xfffffffd13130890 */ /* 0x000fe2000fffe0ff */
[----:B--2---:R-:W-:-:S05]  /*7920*/  FMNMX.FTZ R9, R5, R6, !PT ;  /* 0x0000000605097209 */ /* 0x004fca0007810000 */
[----:B------:R-:W2:Y:S01]  /*7930*/  SHFL.BFLY PT, R188, R9, 0x1, 0x1f ;  /* 0x0c201f0009bc7f89 */ /* 0x000ea200000e0000 */
[----:B-1----:R-:W-:-:S05]  /*7940*/  FMNMX.FTZ R7, R4, R7, !PT ;  /* 0x0000000704077209 */ /* 0x002fca0007810000 */
[----:B------:R-:W1:Y:S01]  /*7950*/  SHFL.BFLY PT, R186, R7, 0x1, 0x1f ;  /* 0x0c201f0007ba7f89 */ /* 0x000e6200000e0000 */
[----:B--2---:R-:W-:-:S04]  /*7960*/  FMNMX.FTZ R188, R9, R188, !PT ;  /* 0x000000bc09bc7209 */ /* 0x004fc80007810000 */
[C---:B------:R-:W-:Y:S01]  /*7970*/  FSETP.NEU.FTZ.AND P2, PT, R188.reuse, -INF , PT ;  /* 0xff800000bc00780b */ /* 0x040fe20003f5d000 */
[----:B---3--:R-:W-:-:S03]  /*7980*/  FMUL.FTZ R212, R188, UR5 ;  /* 0x00000005bcd47c20 */ /* 0x008fc60008410000 */
[----:B------:R-:W-:Y:S02]  /*7990*/  FSEL R5, R188, RZ, P2 ;  /* 0x000000ffbc057208 */ /* 0x000fe40001000000 */
[----:B------:R-:W-:Y:S02]  /*79a0*/  FSEL R212, R212, RZ, P2 ;  /* 0x000000ffd4d47208 */ /* 0x000fe40001000000 */
[----:B-1----:R-:W-:Y:S01]  /*79b0*/  FMNMX.FTZ R186, R7, R186, !PT ;  /* 0x000000ba07ba7209 */ /* 0x002fe20007810000 */
[----:B------:R-:W-:Y:S02]  /*79c0*/  FADD.FTZ R5, R164, -R5 ;  /* 0x80000005a4057221 */ /* 0x000fe40000010000 */
[--C-:B------:R-:W-:Y:S01]  /*79d0*/  FFMA.FTZ R198, R33, UR5, -R212.reuse ;  /* 0x0000000521c67c23 */ /* 0x100fe200080108d4 */
[C---:B------:R-:W-:Y:S01]  /*79e0*/  FSETP.NEU.FTZ.AND P1, PT, R186.reuse, -INF , PT ;  /* 0xff800000ba00780b */ /* 0x040fe20003f3d000 */
[----:B------:R-:W-:Y:S01]  /*79f0*/  FMUL.FTZ R197, R5, UR5 ;  /* 0x0000000505c57c20 */ /* 0x000fe20008410000 */
[C---:B------:R-:W-:Y:S01]  /*7a00*/  FMUL.FTZ R182, R186.reuse, UR5 ;  /* 0x00000005bab67c20 */ /* 0x040fe20008410000 */
[--C-:B------:R-:W-:Y:S01]  /*7a10*/  FFMA.FTZ R193, R29, UR5, -R212.reuse ;  /* 0x000000051dc17c23 */ /* 0x100fe200080108d4 */
[----:B------:R-:W-:Y:S01]  /*7a20*/  FSEL R4, R186, RZ, P1 ;  /* 0x000000ffba047208 */ /* 0x000fe20000800000 */
[--C-:B------:R-:W-:Y:S01]  /*7a30*/  FFMA.FTZ R195, R249, UR5, -R212.reuse ;  /* 0x00000005f9c37c23 */ /* 0x100fe200080108d4 */
[----:B------:R-:W-:Y:S01]  /*7a40*/  FFMA.FTZ R194, R251, UR5, -R212 ;  /* 0x00000005fbc27c23 */ /* 0x000fe200080108d4 */
[----:B------:R-:W1:Y:S01]  /*7a50*/  MUFU.EX2 R197, R197 ;  /* 0x000000c500c57308 */ /* 0x000e620000000800 */
[----:B------:R-:W-:Y:S01]  /*7a60*/  FSEL R182, R182, RZ, P1 ;  /* 0x000000ffb6b67208 */ /* 0x000fe20000800000 */
[----:B------:R-:W-:Y:S01]  /*7a70*/  FADD.FTZ R4, R3, -R4 ;  /* 0x8000000403047221 */ /* 0x000fe20000010000 */
[----:B------:R-:W-:Y:S01]  /*7a80*/  LOP3.LUT P1, RZ, R167, 0x4, RZ, 0xc0, !PT ;  /* 0x00000004a7ff7812 */ /* 0x000fe2000782c0ff */
[----:B------:R-:W-:Y:S01]  /*7a90*/  MUFU.EX2 R198, R198 ;  /* 0x000000c600c67308 */ /* 0x000fe20000000800 */
[----:B------:R-:W-:Y:S01]  /*7aa0*/  FFMA.FTZ R204, R175, UR5, -R212 ;  /* 0x00000005afcc7c23 */ /* 0x000fe200080108d4 */
[----:B------:R-:W-:Y:S01]  /*7ab0*/  FMUL.FTZ R196, R4, UR5 ;  /* 0x0000000504c47c20 */ /* 0x000fe20008410000 */
[--C-:B------:R-:W-:Y:S01]  /*7ac0*/  FFMA.FTZ R192, R35, UR5, -R182.reuse ;  /* 0x0000000523c07c23 */ /* 0x100fe200080108b6 */
[--C-:B------:R-:W-:Y:S01]  /*7ad0*/  FFMA.FTZ R189, R247, UR5, -R182.reuse ;  /* 0x00000005f7bd7c23 */ /* 0x100fe200080108b6 */
[--C-:B------:R-:W-:Y:S01]  /*7ae0*/  FFMA.FTZ R25, R25, UR5, -R182.reuse ;  /* 0x0000000519197c23 */ /* 0x100fe200080108b6 */
[----:B------:R-:W-:Y:S01]  /*7af0*/  FFMA.FTZ R27, R27, UR5, -R182 ;  /* 0x000000051b1b7c23 */ /* 0x000fe200080108b6 */
[----:B------:R-:W2:Y:S01]  /*7b00*/  MUFU.EX2 R195, R195 ;  /* 0x000000c300c37308 */ /* 0x000ea20000000800 */
[--C-:B------:R-:W-:Y:S01]  /*7b10*/  FFMA.FTZ R203, R243, UR5, -R212.reuse ;  /* 0x00000005f3cb7c23 */ /* 0x100fe200080108d4 */
[--C-:B------:R-:W-:Y:S01]  /*7b20*/  FFMA.FTZ R202, R245, UR5, -R212.reuse ;  /* 0x00000005f5ca7c23 */ /* 0x100fe200080108d4 */
[-C--:B-1----:R-:W-:Y:S01]  /*7b30*/  FMUL.FTZ R32, R136, R197.reuse ;  /* 0x000000c588207220 */ /* 0x082fe20000410000 */
[----:B------:R-:W1:Y:S01]  /*7b40*/  MUFU.EX2 R196, R196 ;  /* 0x000000c400c47308 */ /* 0x000e620000000800 */
[-C--:B------:R-:W-:Y:S01]  /*7b50*/  FMUL.FTZ R33, R137, R197.reuse ;  /* 0x000000c589217220 */ /* 0x080fe20000410000 */
[----:B------:R-:W-:Y:S01]  /*7b60*/  @P1 IADD3 R208, PT, PT, R16, -0x40, RZ ;  /* 0xffffffc010d01810 */ /* 0x000fe20007ffe0ff */
[-C--:B------:R-:W-:Y:S01]  /*7b70*/  FMUL.FTZ R44, R44, R197.reuse ;  /* 0x000000c52c2c7220 */ /* 0x080fe20000410000 */
[----:B------:R-:W-:Y:S01]  /*7b80*/  MUFU.EX2 R194, R194 ;  /* 0x000000c200c27308 */ /* 0x000fe20000000800 */
[-C--:B------:R-:W-:Y:S01]  /*7b90*/  FMUL.FTZ R45, R45, R197.reuse ;  /* 0x000000c52d2d7220 */ /* 0x080fe20000410000 */
[-C--:B------:R-:W-:Y:S01]  /*7ba0*/  FMUL.FTZ R48, R48, R197.reuse ;  /* 0x000000c530307220 */ /* 0x080fe20000410000 */
[----:B------:R-:W3:Y:S01]  /*7bb0*/  LDSM.16.MT88.4 R28, [R208] ;  /* 0x00000000d01c783b */ /* 0x000ee20000004200 */
[----:B------:R-:W4:Y:S01]  /*7bc0*/  MUFU.EX2 R193, R193 ;  /* 0x000000c100c17308 */ /* 0x000f220000000800 */
[-C--:B------:R-:W-:Y:S01]  /*7bd0*/  FMUL.FTZ R49, R49, R197.reuse ;  /* 0x000000c531317220 */ /* 0x080fe20000410000 */
[----:B--2---:R-:W-:Y:S01]  /*7be0*/  F2FP.F16.F32.PACK_AB R4, R195, R198 ;  /* 0x000000c6c304723e */ /* 0x004fe200000000ff */
[-C--:B------:R-:W-:Y:S01]  /*7bf0*/  FMUL.FTZ R24, R144, R197.reuse ;  /* 0x000000c590187220 */ /* 0x080fe20000410000 */
[----:B------:R-:W-:Y:S01]  /*7c00*/  MUFU.EX2 R192, R192 ;  /* 0x000000c000c07308 */ /* 0x000fe20000000800 */
[-C--:B------:R-:W-:Y:S01]  /*7c10*/  FMUL.FTZ R140, R140, R197.reuse ;  /* 0x000000c58c8c7220 */ /* 0x080fe20000410000 */
[-C--:B-1----:R-:W-:Y:S01]  /*7c20*/  FMUL.FTZ R34, R138, R196.reuse ;  /* 0x000000c48a227220 */ /* 0x082fe20000410000 */
[-C--:B------:R-:W-:Y:S01]  /*7c30*/  FMUL.FTZ R35, R139, R196.reuse ;  /* 0x000000c48b237220 */ /* 0x080fe20000410000 */
[----:B------:R-:W1:Y:S01]  /*7c40*/  MUFU.EX2 R189, R189 ;  /* 0x000000bd00bd7308 */ /* 0x000e620000000800 */
[----:B------:R-:W2:Y:S01]  /*7c50*/  LDSM.16.MT88.4 R136, [R207+0x12000] ;  /* 0x01200000cf88783b */ /* 0x000ea20000004200 */
[-C--:B------:R-:W-:Y:S01]  /*7c60*/  FMUL.FTZ R46, R46, R196.reuse ;  /* 0x000000c42e2e7220 */ /* 0x080fe20000410000 */
[-C--:B------:R-:W-:Y:S01]  /*7c70*/  FMUL.FTZ R47, R47, R196.reuse ;  /* 0x000000c42f2f7220 */ /* 0x080fe20000410000 */
[----:B------:R5:W-:Y:S01]  /*7c80*/  MUFU.EX2 R164, R25 ;  /* 0x0000001900a47308 */ /* 0x000be20000000800 */
[----:B------:R-:W-:Y:S01]  /*7c90*/  FMUL.FTZ R50, R50, R196 ;  /* 0x000000c432327220 */ /* 0x000fe20000410000 */
[----:B----4-:R-:W-:Y:S01]  /*7ca0*/  F2FP.F16.F32.PACK_AB R6, R193, R194 ;  /* 0x000000c2c106723e */ /* 0x010fe200000000ff */
[-C--:B------:R-:W-:Y:S01]  /*7cb0*/  FMUL.FTZ R51, R51, R196.reuse ;  /* 0x000000c433337220 */ /* 0x080fe20000410000 */
[----:B------:R-:W4:Y:S01]  /*7cc0*/  MUFU.EX2 R3, R27 ;  /* 0x0000001b00037308 */ /* 0x000f220000000800 */
[-C--:B------:R-:W-:Y:S01]  /*7cd0*/  FMUL.FTZ R26, R146, R196.reuse ;  /* 0x000000c4921a7220 */ /* 0x080fe20000410000 */
[-C--:B------:R-:W-:Y:S01]  /*7ce0*/  FMUL.FTZ R141, R141, R197.reuse ;  /* 0x000000c58d8d7220 */ /* 0x080fe20000410000 */
[-C--:B------:R-:W-:Y:S01]  /*7cf0*/  FMUL.FTZ R142, R142, R196.reuse ;  /* 0x000000c48e8e7220 */ /* 0x080fe20000410000 */
[----:B------:R-:W-:Y:S01]  /*7d00*/  FMUL.FTZ R143, R143, R196 ;  /* 0x000000c48f8f7220 */ /* 0x000fe20000410000 */
[----:B------:R-:W-:Y:S01]  /*7d10*/  IADD3 R199, PT, PT, R187, R208, RZ ;  /* 0x000000d0bbc77210 */ /* 0x000fe20007ffe0ff */
[-C--:B------:R-:W-:Y:S01]  /*7d20*/  FMUL.FTZ R68, R68, R197.reuse ;  /* 0x000000c544447220 */ /* 0x080fe20000410000 */
[----:B-1----:R-:W-:Y:S01]  /*7d30*/  F2FP.F16.F32.PACK_AB R5, R189, R192 ;  /* 0x000000c0bd05723e */ /* 0x002fe200000000ff */
[-C--:B------:R-:W-:Y:S01]  /*7d40*/  FMUL.FTZ R69, R69, R197.reuse ;  /* 0x000000c545457220 */ /* 0x080fe20000410000 */
[-C--:B------:R-:W-:Y:S01]  /*7d50*/  FMUL.FTZ R70, R70, R196.reuse ;  /* 0x000000c446467220 */ /* 0x080fe20000410000 */
[-C--:B-----5:R-:W-:Y:S01]  /*7d60*/  FMUL.FTZ R25, R145, R197.reuse ;  /* 0x000000c591197220 */ /* 0x0a0fe20000410000 */
[----:B------:R-:W-:Y:S01]  /*7d70*/  FMUL.FTZ R71, R71, R196 ;  /* 0x000000c447477220 */ /* 0x000fe20000410000 */
[-C--:B------:R-:W-:Y:S01]  /*7d80*/  FMUL.FTZ R72, R72, R197.reuse ;  /* 0x000000c548487220 */ /* 0x080fe20000410000 */
[-C--:B------:R-:W-:Y:S01]  /*7d90*/  FMUL.FTZ R73, R73, R197.reuse ;  /* 0x000000c549497220 */ /* 0x080fe20000410000 */
[----:B----4-:R-:W-:Y:S01]  /*7da0*/  F2FP.F16.F32.PACK_AB R7, R3, R164 ;  /* 0x000000a40307723e */ /* 0x010fe200000000ff */
[-C--:B------:R-:W-:Y:S01]  /*7db0*/  FMUL.FTZ R27, R147, R196.reuse ;  /* 0x000000c4931b7220 */ /* 0x080fe20000410000 */
[-C--:B------:R-:W-:Y:S01]  /*7dc0*/  FMUL.FTZ R74, R74, R196.reuse ;  /* 0x000000c44a4a7220 */ /* 0x080fe20000410000 */
[----:B------:R-:W1:Y:S01]  /*7dd0*/  LDSM.16.MT88.4 R144, [R208+0x2000] ;  /* 0x00200000d090783b */ /* 0x000e620000004200 */
[-C--:B------:R-:W-:Y:S01]  /*7de0*/  FMUL.FTZ R75, R75, R196.reuse ;  /* 0x000000c44b4b7220 */ /* 0x080fe20000410000 */
[-C--:B------:R-:W-:Y:S01]  /*7df0*/  FMUL.FTZ R52, R52, R197.reuse ;  /* 0x000000c534347220 */ /* 0x080fe20000410000 */
[-C--:B------:R-:W-:Y:S01]  /*7e00*/  FMUL.FTZ R53, R53, R197.reuse ;  /* 0x000000c535357220 */ /* 0x080fe20000410000 */
[-C--:B------:R-:W-:Y:S01]  /*7e10*/  FMUL.FTZ R54, R54, R196.reuse ;  /* 0x000000c436367220 */ /* 0x080fe20000410000 */
[-C--:B------:R-:W-:Y:S01]  /*7e20*/  FMUL.FTZ R55, R55, R196.reuse ;  /* 0x000000c437377220 */ /* 0x080fe20000410000 */
[C---:B---3--:R-:W-:Y:S01]  /*7e30*/  HMMA.16816.F32 R24, R4.reuse, R28, R24 ;  /* 0x0000001c0418723c */ /* 0x048fe20000001818 */
[-C--:B------:R-:W-:Y:S01]  /*7e40*/  FMUL.FTZ R56, R56, R197.reuse ;  /* 0x000000c538387220 */ /* 0x080fe20000410000 */
[-C--:B------:R-:W-:Y:S01]  /*7e50*/  FMUL.FTZ R57, R57, R197.reuse ;  /* 0x000000c539397220 */ /* 0x080fe20000410000 */
[-C--:B------:R-:W-:Y:S01]  /*7e60*/  FMUL.FTZ R58, R58, R196.reuse ;  /* 0x000000c43a3a7220 */ /* 0x080fe20000410000 */
[-C--:B------:R-:W-:Y:S01]  /*7e70*/  FMUL.FTZ R59, R59, R196.reuse ;  /* 0x000000c43b3b7220 */ /* 0x080fe20000410000 */
[-C--:B------:R-:W-:Y:S01]  /*7e80*/  FMUL.FTZ R60, R60, R197.reuse ;  /* 0x000000c53c3c7220 */ /* 0x080fe20000410000 */
[-C--:B------:R-:W-:Y:S01]  /*7e90*/  FMUL.FTZ R61, R61, R197.reuse ;  /* 0x000000c53d3d7220 */ /* 0x080fe20000410000 */
[-C--:B------:R-:W-:Y:S01]  /*7ea0*/  FMUL.FTZ R62, R62, R196.reuse ;  /* 0x000000c43e3e7220 */ /* 0x080fe20000410000 */
[C---:B------:R-:W-:Y:S01]  /*7eb0*/  HMMA.16816.F32 R28, R4.reuse, R30, R140 ;  /* 0x0000001e041c723c */ /* 0x040fe2000000188c */
[----:B------:R-:W3:Y:S01]  /*7ec0*/  LDSM.16.MT88.4 R140, [R199+0x2000] ;  /* 0x00200000c78c783b */ /* 0x000ee20000004200 */
[-C--:B------:R-:W-:Y:S01]  /*7ed0*/  FMUL.FTZ R63, R63, R196.reuse ;  /* 0x000000c43f3f7220 */ /* 0x080fe20000410000 */
[-C--:B------:R-:W-:Y:S01]  /*7ee0*/  FMUL.FTZ R64, R64, R197.reuse ;  /* 0x000000c540407220 */ /* 0x080fe20000410000 */
[-C--:B------:R-:W-:Y:S01]  /*7ef0*/  FMUL.FTZ R65, R65, R197.reuse ;  /* 0x000000c541417220 */ /* 0x080fe20000410000 */
[-C--:B------:R-:W-:Y:S01]  /*7f00*/  FMUL.FTZ R66, R66, R196.reuse ;  /* 0x000000c442427220 */ /* 0x080fe20000410000 */
[-C--:B------:R-:W-:Y:S01]  /*7f10*/  FMUL.FTZ R67, R67, R196.reuse ;  /* 0x000000c443437220 */ /* 0x080fe20000410000 */
[-C--:B------:R-:W-:Y:S01]  /*7f20*/  FMUL.FTZ R16, R152, R197.reuse ;  /* 0x000000c598107220 */ /* 0x080fe20000410000 */
[C---:B--2---:R-:W-:Y:S01]  /*7f30*/  HMMA.16816.F32 R44, R4.reuse, R136, R44 ;  /* 0x00000088042c723c */ /* 0x044fe2000000182c */
[-C--:B------:R-:W-:Y:S01]  /*7f40*/  FMUL.FTZ R17, R153, R197.reuse ;  /* 0x000000c599117220 */ /* 0x080fe20000410000 */
[-C--:B------:R-:W-:Y:S01]  /*7f50*/  FMUL.FTZ R18, R154, R196.reuse ;  /* 0x000000c49a127220 */ /* 0x080fe20000410000 */
[-C--:B------:R-:W-:Y:S01]  /*7f60*/  FMUL.FTZ R19, R155, R196.reuse ;  /* 0x000000c49b137220 */ /* 0x080fe20000410000 */
[-C--:B------:R-:W-:Y:S01]  /*7f70*/  FMUL.FTZ R148, R148, R197.reuse ;  /* 0x000000c594947220 */ /* 0x080fe20000410000 */
[----:B------:R-:W-:Y:S01]  /*7f80*/  LDSM.16.MT88.4 R152, [R199] ;  /* 0x00000000c798783b */ /* 0x000fe20000004200 */
[-C--:B------:R-:W-:Y:S01]  /*7f90*/  FMUL.FTZ R149, R149, R197.reuse ;  /* 0x000000c595957220 */ /* 0x080fe20000410000 */
[-C--:B------:R-:W-:Y:S01]  /*7fa0*/  FMUL.FTZ R150, R150, R196.reuse ;  /* 0x000000c496967220 */ /* 0x080fe20000410000 */
[C---:B------:R-:W-:Y:S01]  /*7fb0*/  HMMA.16816.F32 R48, R4.reuse, R138, R48 ;  /* 0x0000008a0430723c */ /* 0x040fe20000001830 */
[----:B------:R-:W2:Y:S01]  /*7fc0*/  LDSM.16.MT88.4 R136, [R166+0x14000] ;  /* 0x01400000a688783b */ /* 0x000ea20000004200 */
[-C--:B------:R-:W-:Y:S01]  /*7fd0*/  FMUL.FTZ R151, R151, R196.reuse ;  /* 0x000000c497977220 */ /* 0x080fe20000410000 */
[-C--:B------:R-:W-:Y:S01]  /*7fe0*/  FMUL.FTZ R92, R92, R197.reuse ;  /* 0x000000c55c5c7220 */ /* 0x080fe20000410000 */
[-C--:B------:R-:W-:Y:S01]  /*7ff0*/  FMUL.FTZ R93, R93, R197.reuse ;  /* 0x000000c55d5d7220 */ /* 0x080fe20000410000 */
[-C--:B------:R-:W-:Y:S01]  /*8000*/  FMUL.FTZ R94, R94, R196.reuse ;  /* 0x000000c45e5e7220 */ /* 0x080fe20000410000 */
[-C--:B------:R-:W-:Y:S01]  /*8010*/  FMUL.FTZ R95, R95, R196.reuse ;  /* 0x000000c45f5f7220 */ /* 0x080fe20000410000 */
[-C--:B------:R-:W-:Y:S01]  /*8020*/  FMUL.FTZ R96, R96, R197.reuse ;  /* 0x000000c560607220 */ /* 0x080fe20000410000 */
[C---:B------:R-:W-:Y:S01]  /*8030*/  HMMA.16816.F32 R16, R4.reuse, R20, R16 ;  /* 0x000000140410723c */ /* 0x040fe20000001810 */
[-C--:B------:R-:W-:Y:S01]  /*8040*/  FMUL.FTZ R97, R97, R197.reuse ;  /* 0x000000c561617220 */ /* 0x080fe20000410000 */
[-C--:B------:R-:W-:Y:S01]  /*8050*/  FMUL.FTZ R98, R98, R196.reuse ;  /* 0x000000c462627220 */ /* 0x080fe20000410000 */
[-C--:B------:R-:W-:Y:S01]  /*8060*/  FMUL.FTZ R99, R99, R196.reuse ;  /* 0x000000c463637220 */ /* 0x080fe20000410000 */
[-C--:B------:R-:W-:Y:S01]  /*8070*/  FMUL.FTZ R76, R76, R197.reuse ;  /* 0x000000c54c4c7220 */ /* 0x080fe20000410000 */
[-C--:B------:R-:W-:Y:S01]  /*8080*/  FMUL.FTZ R77, R77, R197.reuse ;  /* 0x000000c54d4d7220 */ /* 0x080fe20000410000 */
[-C--:B------:R-:W-:Y:S01]  /*8090*/  FMUL.FTZ R78, R78, R196.reuse ;  /* 0x000000c44e4e7220 */ /* 0x080fe20000410000 */
[-C--:B------:R-:W-:Y:S01]  /*80a0*/  FMUL.FTZ R79, R79, R196.reuse ;  /* 0x000000c44f4f7220 */ /* 0x080fe20000410000 */
[C---:B-1----:R-:W-:Y:S01]  /*80b0*/  HMMA.16816.F32 R52, R4.reuse, R144, R52 ;  /* 0x000000900434723c */ /* 0x042fe20000001834 */
        /* <DEDUP_REMOVED lines=8> */
[----:B------:R-:W1:Y:S01]  /*8140*/  LDSM.16.MT88.4 R144, [R207+0x14000] ;  /* 0x01400000cf90783b */ /* 0x000e620000004200 */
[-C--:B------:R-:W-:Y:S01]  /*8150*/  FMUL.FTZ R135, R135, R196.reuse ;  /* 0x000000c487877220 */ /* 0x080fe20000410000 */
        /* <DEDUP_REMOVED lines=14> */
[----:B------:R-:W-:Y:S01]  /*8240*/  LDSM.16.MT88.4 R140, [R208+0x4000] ;  /* 0x00400000d08c783b */ /* 0x000fe20000004200 */
        /* <DEDUP_REMOVED lines=29> */
[----:B------:R-:W-:Y:S01]  /*8420*/  FFMA.FTZ R187, R201, UR5, -R212 ;  /* 0x00000005c9bb7c23 */ /* 0x000fe200080108d4 */
[C---:B-1----:R-:W-:Y:S01]  /*8430*/  HMMA.16816.F32 R76, R4.reuse, R144, R76 ;  /* 0x00000090044c723c */ /* 0x042fe2000000184c */
[-C--:B------:R-:W-:Y:S01]  /*8440*/  FMUL.FTZ R156, R156, R197.reuse ;  /* 0x000000c59c9c7220 */ /* 0x080fe20000410000 */
[-C--:B------:R-:W-:Y:S01]  /*8450*/  FMUL.FTZ R157, R157, R197.reuse ;  /* 0x000000c59d9d7220 */ /* 0x080fe20000410000 */
[-C--:B------:R-:W-:Y:S01]  /*8460*/  FMUL.FTZ R158, R158, R196.reuse ;  /* 0x000000c49e9e7220 */ /* 0x080fe20000410000 */
[-C--:B------:R-:W-:Y:S01]  /*8470*/  FMUL.FTZ R159, R159, R196.reuse ;  /* 0x000000c49f9f7220 */ /* 0x080fe20000410000 */
[--C-:B------:R-:W-:Y:S01]  /*8480*/  FFMA.FTZ R201, R169, UR5, -R182.reuse ;  /* 0x00000005a9c97c23 */ /* 0x100fe200080108b6 */
[--C-:B------:R-:W-:Y:S01]  /*8490*/  FFMA.FTZ R206, R173, UR5, -R182.reuse ;  /* 0x00000005adce7c23 */ /* 0x100fe200080108b6 */
[--C-:B------:R-:W-:Y:S01]  /*84a0*/  FFMA.FTZ R200, R171, UR5, -R182.reuse ;  /* 0x00000005abc87c23 */ /* 0x100fe200080108b6 */
[C---:B------:R-:W-:Y:S01]  /*84b0*/  HMMA.16816.F32 R80, R4.reuse, R146, R80 ;  /* 0x000000920450723c */ /* 0x040fe20000001850 */
[----:B------:R-:W-:Y:S01]  /*84c0*/  LDSM.16.MT88.4 R144, [R166+0x16000] ;  /* 0x01600000a690783b */ /* 0x000fe20000004200 */
[----:B------:R-:W-:Y:S01]  /*84d0*/  FFMA.FTZ R205, R205, UR5, -R182 ;  /* 0x00000005cdcd7c23 */ /* 0x000fe200080108b6 */
[----:B------:R-:W-:Y:S01]  /*84e0*/  MUFU.EX2 R204, R204 ;  /* 0x000000cc00cc7308 */ /* 0x000fe20000000800 */
[-C--:B------:R-:W-:Y:S01]  /*84f0*/  FMUL.FTZ R108, R108, R197.reuse ;  /* 0x000000c56c6c7220 */ /* 0x080fe20000410000 */
[-C--:B------:R-:W-:Y:S01]  /*8500*/  FMUL.FTZ R109, R109, R197.reuse ;  /* 0x000000c56d6d7220 */ /* 0x080fe20000410000 */
[-C--:B------:R-:W-:Y:S01]  /*8510*/  FMUL.FTZ R110, R110, R196.reuse ;  /* 0x000000c46e6e7220 */ /* 0x080fe20000410000 */
[----:B------:R-:W1:Y:S01]  /*8520*/  MUFU.EX2 R203, R203 ;  /* 0x000000cb00cb7308 */ /* 0x000e620000000800 */
[C---:B------:R-:W-:Y:S01]  /*8530*/  HMMA.16816.F32 R32, R4.reuse, R152, R32 ;  /* 0x000000980420723c */ /* 0x040fe20000001820 */
[-C--:B------:R-:W-:Y:S01]  /*8540*/  FMUL.FTZ R111, R111, R196.reuse ;  /* 0x000000c46f6f7220 */ /* 0x080fe20000410000 */
[-C--:B------:R-:W-:Y:S01]  /*8550*/  FMUL.FTZ R112, R112, R197.reuse ;  /* 0x000000c570707220 */ /* 0x080fe20000410000 */
[----:B------:R-:W-:Y:S01]  /*8560*/  MUFU.EX2 R202, R202 ;  /* 0x000000ca00ca7308 */ /* 0x000fe20000000800 */
[-C--:B------:R-:W-:Y:S01]  /*8570*/  FMUL.FTZ R113, R113, R197.reuse ;  /* 0x000000c571717220 */ /* 0x080fe20000410000 */
[-C--:B------:R-:W-:Y:S01]  /*8580*/  FMUL.FTZ R114, R114, R196.reuse ;  /* 0x000000c472727220 */ /* 0x080fe20000410000 */
[-C--:B------:R-:W-:Y:S01]  /*8590*/  FMUL.FTZ R115, R115, R196.reuse ;  /* 0x000000c473737220 */ /* 0x080fe20000410000 */
[----:B------:R-:W-:Y:S01]  /*85a0*/  MUFU.EX2 R187, R187 ;  /* 0x000000bb00bb7308 */ /* 0x000fe20000000800 */
[C---:B------:R-:W-:Y:S01]  /*85b0*/  HMMA.16816.F32 R132, R4.reuse, R154, R132 ;  /* 0x0000009a0484723c */ /* 0x040fe20000001884 */
[----:B------:R-:W-:Y:S01]  /*85c0*/  LDSM.16.MT88.4 R152, [R199+0x6000] ;  /* 0x00600000c798783b */ /* 0x000fe20000004200 */
[-C--:B------:R-:W-:Y:S01]  /*85d0*/  FMUL.FTZ R124, R124, R197.reuse ;  /* 0x000000c57c7c7220 */ /* 0x080fe20000410000 */
[----:B------:R-:W-:Y:S01]  /*85e0*/  MUFU.EX2 R201, R201 ;  /* 0x000000c900c97308 */ /* 0x000fe20000000800 */
[-C--:B------:R-:W-:Y:S01]  /*85f0*/  FMUL.FTZ R125, R125, R197.reuse ;  /* 0x000000c57d7d7220 */ /* 0x080fe20000410000 */
[-C--:B------:R-:W-:Y:S01]  /*8600*/  FMUL.FTZ R126, R126, R196.reuse ;  /* 0x000000c47e7e7220 */ /* 0x080fe20000410000 */
[-C--:B------:R-:W-:Y:S01]  /*8610*/  FMUL.FTZ R127, R127, R196.reuse ;  /* 0x000000c47f7f7220 */ /* 0x080fe20000410000 */
[----:B------:R-:W4:Y:S01]  /*8620*/  MUFU.EX2 R206, R206 ;  /* 0x000000ce00ce7308 */ /* 0x000f220000000800 */
[C---:B--2---:R-:W-:Y:S01]  /*8630*/  HMMA.16816.F32 R92, R4.reuse, R136, R92 ;  /* 0x00000088045c723c */ /* 0x044fe2000000185c */
[-C--:B------:R-:W-:Y:S01]  /*8640*/  FMUL.FTZ R128, R128, R197.reuse ;  /* 0x000000c580807220 */ /* 0x080fe20000410000 */
[-C--:B------:R-:W-:Y:S01]  /*8650*/  FMUL.FTZ R129, R129, R197.reuse ;  /* 0x000000c581817220 */ /* 0x080fe20000410000 */
[----:B------:R-:W-:Y:S01]  /*8660*/  MUFU.EX2 R200, R200 ;  /* 0x000000c800c87308 */ /* 0x000fe20000000800 */
[-C--:B------:R-:W-:Y:S01]  /*8670*/  FMUL.FTZ R130, R130, R196.reuse ;  /* 0x000000c482827220 */ /* 0x080fe20000410000 */
[-C--:B------:R-:W-:Y:S01]  /*8680*/  FMUL.FTZ R131, R131, R196.reuse ;  /* 0x000000c483837220 */ /* 0x080fe20000410000 */
[----:B------:R-:W-:Y:S01]  /*8690*/  LDSM.16.MT88.4 R172, [R207+0x12800] ;  /* 0x01280000cfac783b */ /* 0x000fe20000004200 */
[----:B------:R-:W2:Y:S01]  /*86a0*/  MUFU.EX2 R205, R205 ;  /* 0x000000cd00cd7308 */ /* 0x000ea20000000800 */
[C---:B------:R-:W-:Y:S01]  /*86b0*/  HMMA.16816.F32 R96, R4.reuse, R138, R96 ;  /* 0x0000008a0460723c */ /* 0x040fe20000001860 */
[--C-:B------:R-:W-:Y:S01]  /*86c0*/  FFMA.FTZ R214, R219, UR5, -R212.reuse ;  /* 0x00000005dbd67c23 */ /* 0x100fe200080108d4 */
[----:B------:R-:W5:Y:S01]  /*86d0*/  LDSM.16.MT88.4 R136, [R208+0x6000] ;  /* 0x00600000d088783b */ /* 0x000f620000004200 */
[--C-:B------:R-:W-:Y:S01]  /*86e0*/  FFMA.FTZ R218, R229, UR5, -R212.reuse ;  /* 0x00000005e5da7c23 */ /* 0x100fe200080108d4 */
[----:B------:R-:W-:Y:S01]  /*86f0*/  FFMA.FTZ R219, R235, UR5, -R212 ;  /* 0x00000005ebdb7c23 */ /* 0x000fe200080108d4 */
[--C-:B------:R-:W-:Y:S01]  /*8700*/  FFMA.FTZ R226, R217, UR5, -R182.reuse ;  /* 0x00000005d9e27c23 */ /* 0x100fe200080108b6 */
[----:B------:R-:W-:Y:S01]  /*8710*/  LDSM.16.MT88.4 R168, [R208+0x2800] ;  /* 0x00280000d0a8783b */ /* 0x000fe20000004200 */
[--C-:B------:R-:W-:Y:S01]  /*8720*/  FFMA.FTZ R227, R227, UR5, -R182.reuse ;  /* 0x00000005e3e37c23 */ /* 0x100fe200080108b6 */
[C---:B------:R-:W-:Y:S01]  /*8730*/  HMMA.16816.F32 R84, R4.reuse, R140, R84 ;  /* 0x0000008c0454723c */ /* 0x040fe20000001854 */
[--C-:B------:R-:W-:Y:S01]  /*8740*/  FFMA.FTZ R220, R237, UR5, -R182.reuse ;  /* 0x00000005eddc7c23 */ /* 0x100fe200080108b6 */
[----:B------:R-:W-:Y:S01]  /*8750*/  LDSM.16.MT88.4 R160, [R166+0x14800] ;  /* 0x01480000a6a0783b */ /* 0x000fe20000004200 */
[----:B------:R-:W-:Y:S01]  /*8760*/  FFMA.FTZ R229, R239, UR5, -R182 ;  /* 0x00000005efe57c23 */ /* 0x000fe200080108b6 */
[--C-:B------:R-:W-:Y:S01]  /*8770*/  FFMA.FTZ R241, R241, UR5, -R212.reuse ;  /* 0x00000005f1f17c23 */ /* 0x100fe200080108d4 */
[----:B------:R-:W-:Y:S01]  /*8780*/  MUFU.EX2 R214, R214 ;  /* 0x000000d600d67308 */ /* 0x000fe20000000800 */
[--C-:B------:R-:W-:Y:S01]  /*8790*/  FFMA.FTZ R215, R215, UR5, -R212.reuse ;  /* 0x00000005d7d77c23 */ /* 0x100fe200080108d4 */
[----:B------:R-:W-:Y:S01]  /*87a0*/  FFMA.FTZ R228, R213, UR5, -R212 ;  /* 0x00000005d5e47c23 */ /* 0x000fe200080108d4 */
[C---:B------:R-:W-:Y:S01]  /*87b0*/  HMMA.16816.F32 R88, R4.reuse, R142, R88 ;  /* 0x0000008e0458723c */ /* 0x040fe20000001858 */
[----:B------:R-:W1:Y:S01]  /*87c0*/  LDSM.16.MT88.4 R140, [R207+0x16000] ;  /* 0x01600000cf8c783b */ /* 0x000e620000004200 */
[----:B------:R-:W2:Y:S01]  /*87d0*/  MUFU.EX2 R219, R219 ;  /* 0x000000db00db7308 */ /* 0x000ea20000000800 */
[----:B------:R-:W-:Y:S01]  /*87e0*/  FFMA.FTZ R230, R183, UR5, -R182 ;  /* 0x00000005b7e67c23 */ /* 0x000fe200080108b6 */
[----:B------:R-:W-:Y:S01]  /*87f0*/  FFMA.FTZ R198, R233, R197, R198 ;  /* 0x000000c5e9c67223 */ /* 0x000fe200000100c6 */
[----:B------:R-:W-:Y:S01]  /*8800*/  FFMA.FTZ R192, R231, R196, R192 ;  /* 0x000000c4e7c07223 */ /* 0x000fe200000100c0 */
[----:B------:R-:W-:Y:S01]  /*8810*/  MUFU.EX2 R218, R218 ;  /* 0x000000da00da7308 */ /* 0x000fe20000000800 */
[----:B------:R-:W-:Y:S01]  /*8820*/  PLOP3.LUT P1, PT, PT, PT, UP0, 0x80, 0x8 ;  /* 0x000000000008781c */ /* 0x000fe20003f2f008 */
[----:B---3--:R-:W-:Y:S01]  /*8830*/  HMMA.16816.F32 R36, R4, R148, R36 ;  /* 0x000000940424723c */ /* 0x008fe20000001824 */
[----:B------:R-:W-:Y:S01]  /*8840*/  FADD.FTZ R195, R195, R198 ;  /* 0x000000c6c3c37221 */ /* 0x000fe20000010000 */
[----:B------:R-:W-:Y:S01]  /*8850*/  MUFU.EX2 R217, R241 ;  /* 0x000000f100d97308 */ /* 0x000fe20000000800 */
[----:B------:R-:W-:-:S02]  /*8860*/  FADD.FTZ R189, R189, R192 ;  /* 0x000000c0bdbd7221 */ /* 0x000fc40000010000 */
[----:B------:R-:W-:Y:S01]  /*8870*/  FADD.FTZ R194, R194, R195 ;  /* 0x000000c3c2c27221 */ /* 0x000fe20000010000 */
[----:B------:R-:W-:Y:S02]  /*8880*/  MUFU.EX2 R226, R226 ;  /* 0x000000e200e27308 */ /* 0x000fe40000000800 */
[----:B------:R-:W-:Y:S01]  /*8890*/  HMMA.16816.F32 R40, R4, R150, R40 ;  /* 0x000000960428723c */ /* 0x000fe20000001828 */
[----:B------:R-:W3:Y:S01]  /*88a0*/  LDSM.16.MT88.4 R148, [R166+0x10800] ;  /* 0x01080000a694783b */ /* 0x000ee20000004200 */
[----:B------:R-:W3:Y:S01]  /*88b0*/  MUFU.EX2 R227, R227 ;  /* 0x000000e300e37308 */ /* 0x000ee20000000800 */
[----:B------:R-:W-:-:S03]  /*88c0*/  FADD.FTZ R193, R193, R194 ;  /* 0x000000c2c1c17221 */ /* 0x000fc60000010000 */
[----:B------:R-:W-:Y:S02]  /*88d0*/  MUFU.EX2 R220, R220 ;  /* 0x000000dc00dc7308 */ /* 0x000fe40000000800 */
[C---:B------:R-:W-:Y:S02]  /*88e0*/  HMMA.16816.F32 R8, R4.reuse, R12, R8 ;  /* 0x0000000c0408723c */ /* 0x040fe40000001808 */
[----:B------:R-:W3:Y:S04]  /*88f0*/  MUFU.EX2 R229, R229 ;  /* 0x000000e500e57308 */ /* 0x000ee80000000800 */
[----:B------:R4:W-:Y:S02]  /*8900*/  MUFU.EX2 R213, R215 ;  /* 0x000000d700d57308 */ /* 0x0009e40000000800 */
[C---:B-----5:R-:W-:Y:S02]  /*8910*/  HMMA.16816.F32 R116, R4.reuse, R136, R116 ;  /* 0x000000880474723c */ /* 0x060fe40000001874 */
[----:B------:R-:W5:Y:S04]  /*8920*/  MUFU.EX2 R228, R228 ;  /* 0x000000e400e47308 */ /* 0x000f680000000800 */
[----:B------:R-:W-:Y:S02]  /*8930*/  MUFU.EX2 R230, R230 ;  /* 0x000000e600e67308 */ /* 0x000fe40000000800 */
[----:B------:R-:W-:Y:S01]  /*8940*/  HMMA.16816.F32 R120, R4, R138, R120 ;  /* 0x0000008a0478723c */ /* 0x000fe20000001878 */
[----:B------:R-:W5:Y:S01]  /*8950*/  LDSM.16.MT88.4 R136, [R199+0x800] ;  /* 0x00080000c788783b */ /* 0x000f620000004200 */
[----:B----4-:R-:W-:-:S06]  /*8960*/  FFMA.FTZ R215, R180, UR5, -R182 ;  /* 0x00000005b4d77c23 */ /* 0x010fcc00080108b6 */
[C---:B------:R-:W-:Y:S01]  /*8970*/  HMMA.16816.F32 R100, R4.reuse, R144, R100 ;  /* 0x000000900464723c */ /* 0x040fe20000001864 */
[----:B------:R-:W-:Y:S07]  /*8980*/  MUFU.EX2 R215, R215 ;  /* 0x000000d700d77308 */ /* 0x000fee0000000800 */
[C---:B------:R-:W-:Y:S01]  /*8990*/  HMMA.16816.F32 R104, R4.reuse, R146, R104 ;  /* 0x000000920468723c */ /* 0x040fe20000001868 */
[----:B------:R-:W4:Y:S07]  /*89a0*/  LDSM.16.MT88.4 R144, [R207+0x10800] ;  /* 0x01080000cf90783b */ /* 0x000f2e0000004200 */
[C---:B------:R-:W-:Y:S01]  /*89b0*/  HMMA.16816.F32 R12, R4.reuse, R14, R156 ;  /* 0x0000000e040c723c */ /* 0x040fe2000000189c */
[----:B------:R-:W-:Y:S07]  /*89c0*/  LDSM.16.MT88.4 R156, [R207+0x14800] ;  /* 0x01480000cf9c783b */ /* 0x000fee0000004200 */
[C---:B-1----:R-:W-:Y:S08]  /*89d0*/  HMMA.16816.F32 R108, R4.reuse, R140, R108 ;  /* 0x0000008c046c723c */ /* 0x042ff0000000186c */
[C---:B------:R-:W-:Y:S01]  /*89e0*/  HMMA.16816.F32 R112, R4.reuse, R142, R112 ;  /* 0x0000008e0470723c */ /* 0x040fe20000001870 */
[----:B------:R-:W1:Y:S07]  /*89f0*/  LDSM.16.MT88.4 R140, [R208+0x800] ;  /* 0x00080000d08c783b */ /* 0x000e6e0000004200 */
[C---:B------:R-:W-:Y:S08]  /*8a00*/  HMMA.16816.F32 R124, R4.reuse, R152, R124 ;  /* 0x00000098047c723c */ /* 0x040ff0000000187c */
[----:B------:R-:W-:Y:S01]  /*8a10*/  HMMA.16816.F32 R4, R4, R154, R128 ;  /* 0x0000009a0404723c */ /* 0x000fe20000001880 */
[----:B------:R-:W1:Y:S01]  /*8a20*/  LDSM.16.MT88.4 R152, [R199+0x2800] ;  /* 0x00280000c798783b */ /* 0x000e620000004200 */
[----:B------:R-:W-:Y:S01]  /*8a30*/  F2FP.F16.F32.PACK_AB R128, R203, R204 ;  /* 0x000000cccb80723e */ /* 0x000fe200000000ff */
[----:B------:R-:W-:Y:S01]  /*8a40*/  FADD.FTZ R204, R204, R193 ;  /* 0x000000c1cccc7221 */ /* 0x000fe20000010000 */
[----:B------:R-:W-:-:S02]  /*8a50*/  F2FP.F16.F32.PACK_AB R129, R206, R201 ;  /* 0x000000c9ce81723e */ /* 0x000fc400000000ff */
[----:B------:R-:W-:Y:S01]  /*8a60*/  F2FP.F16.F32.PACK_AB R130, R187, R202 ;  /* 0x000000cabb82723e */ /* 0x000fe200000000ff */
[----:B------:R-:W-:Y:S01]  /*8a70*/  FADD.FTZ R203, R203, R204 ;  /* 0x000000cccbcb7221 */ /* 0x000fe20000010000 */
[----:B--2---:R-:W-:-:S03]  /*8a80*/  F2FP.F16.F32.PACK_AB R131, R205, R200 ;  /* 0x000000c8cd83723e */ /* 0x004fc600000000ff */
[----:B------:R-:W-:-:S04]  /*8a90*/  FADD.FTZ R202, R202, R203 ;  /* 0x000000cbcaca7221 */ /* 0x000fc80000010000 */
[----:B---3--:R-:W-:Y:S01]  /*8aa0*/  HMMA.16816.F32 R8, R128, R148, R8 ;  /* 0x000000948008723c */ /* 0x008fe20000001808 */
[----:B------:R-:W-:-:S07]  /*8ab0*/  FADD.FTZ R187, R187, R202 ;  /* 0x000000cabbbb7221 */ /* 0x000fce0000010000 */
[C---:B------:R-:W-:Y:S01]  /*8ac0*/  HMMA.16816.F32 R12, R128.reuse, R150, R12 ;  /* 0x00000096800c723c */ /* 0x040fe2000000180c */
[----:B------:R-:W2:Y:S07]  /*8ad0*/  LDSM.16.MT88.4 R148, [R208+0x4800] ;  /* 0x00480000d094783b */ /* 0x000eae0000004200 */
[C---:B-----5:R-:W-:Y:S08]  /*8ae0*/  HMMA.16816.F32 R32, R128.reuse, R136, R32 ;  /* 0x000000888020723c */ /* 0x060ff00000001820 */
        /* <DEDUP_REMOVED lines=20> */
[C---:B----4-:R-:W-:Y:S08]  /*8c30*/  HMMA.16816.F32 R92, R128.reuse, R144, R92 ;  /* 0x00000090805c723c */ /* 0x050ff0000000185c */
[C---:B------:R-:W-:Y:S01]  /*8c40*/  HMMA.16816.F32 R96, R128.reuse, R146, R96 ;  /* 0x000000928060723c */ /* 0x040fe20000001860 */
[----:B------:R-:W4:Y:S07]  /*8c50*/  LDSM.16.MT88.4 R144, [R199+0x1000] ;  /* 0x00100000c790783b */ /* 0x000f2e0000004200 */
        /* <DEDUP_REMOVED lines=12> */
[C---:B-1----:R-:W-:Y:S08]  /*8d20*/  HMMA.16816.F32 R100, R128.reuse, R140, R100 ;  /* 0x0000008c8064723c */ /* 0x042ff00000001864 */
[C---:B------:R-:W-:Y:S01]  /*8d30*/  HMMA.16816.F32 R104, R128.reuse, R142, R104 ;  /* 0x0000008e8068723c */ /* 0x040fe20000001868 */
[----:B------:R-:W1:Y:S07]  /*8d40*/  LDSM.16.MT88.4 R140, [R207+0x11000] ;  /* 0x01100000cf8c783b */ /* 0x000e6e0000004200 */
[C---:B-----5:R-:W-:Y:S08]  /*8d50*/  HMMA.16816.F32 R116, R128.reuse, R152, R116 ;  /* 0x000000988074723c */ /* 0x060ff00000001874 */
[C---:B------:R-:W-:Y:S01]  /*8d60*/  HMMA.16816.F32 R120, R128.reuse, R154, R120 ;  /* 0x0000009a8078723c */ /* 0x040fe20000001878 */
[----:B------:R-:W5:Y:S07]  /*8d70*/  LDSM.16.MT88.4 R152, [R208+0x3000] ;  /* 0x00300000d098783b */ /* 0x000f6e0000004200 */
[C---:B------:R-:W-:Y:S08]  /*8d80*/  HMMA.16816.F32 R124, R128.reuse, R156, R124 ;  /* 0x0000009c807c723c */ /* 0x040ff0000000187c */
[----:B------:R-:W-:Y:S01]  /*8d90*/  HMMA.16816.F32 R128, R128, R158, R4 ;  /* 0x0000009e8080723c */ /* 0x000fe20000001804 */
[----:B------:R-:W-:Y:S01]  /*8da0*/  F2FP.F16.F32.PACK_AB R4, R219, R214 ;  /* 0x000000d6db04723e */ /* 0x000fe200000000ff */
[----:B------:R-:W-:Y:S01]  /*8db0*/  LDSM.16.MT88.4 R156, [R207+0x15000] ;  /* 0x01500000cf9c783b */ /* 0x000fe20000004200 */
[----:B------:R-:W-:Y:S01]  /*8dc0*/  F2FP.F16.F32.PACK_AB R5, R227, R226 ;  /* 0x000000e2e305723e */ /* 0x000fe200000000ff */
[----:B------:R-:W-:Y:S01]  /*8dd0*/  FADD.FTZ R214, R214, R187 ;  /* 0x000000bbd6d67221 */ /* 0x000fe20000010000 */
[----:B------:R-:W-:-:S02]  /*8de0*/  F2FP.F16.F32.PACK_AB R6, R217, R218 ;  /* 0x000000dad906723e */ /* 0x000fc400000000ff */
[----:B------:R-:W-:Y:S01]  /*8df0*/  F2FP.F16.F32.PACK_AB R7, R229, R220 ;  /* 0x000000dce507723e */ /* 0x000fe200000000ff */
[----:B------:R-:W-:-:S04]  /*8e00*/  FADD.FTZ R219, R219, R214 ;  /* 0x000000d6dbdb7221 */ /* 0x000fc80000010000 */
[----:B------:R-:W-:Y:S02]  /*8e10*/  FADD.FTZ R218, R218, R219 ;  /* 0x000000dbdada7221 */ /* 0x000fe40000010000 */
[----:B--2---:R-:W-:Y:S02]  /*8e20*/  HMMA.16816.F32 R8, R4, R148, R8 ;  /* 0x000000940408723c */ /* 0x004fe40000001808 */
[----:B------:R-:W-:-:S06]  /*8e30*/  FADD.FTZ R218, R217, R218 ;  /* 0x000000dad9da7221 */ /* 0x000fcc0000010000 */
[C---:B------:R-:W-:Y:S01]  /*8e40*/  HMMA.16816.F32 R12, R4.reuse, R150, R12 ;  /* 0x00000096040c723c */ /* 0x040fe2000000180c */
[----:B------:R-:W2:Y:S07]  /*8e50*/  LDSM.16.MT88.4 R148, [R208+0x5000] ;  /* 0x00500000d094783b */ /* 0x000eae0000004200 */
[C---:B---3--:R-:W-:Y:S08]  /*8e60*/  HMMA.16816.F32 R24, R4.reuse, R136, R24 ;  /* 0x000000880418723c */ /* 0x048ff00000001818 */
[C---:B------:R-:W-:Y:S08]  /*8e70*/  HMMA.16816.F32 R28, R4.reuse, R138, R28 ;  /* 0x0000008a041c723c */ /* 0x040ff0000000181c */
[C---:B----4-:R-:W-:Y:S01]  /*8e80*/  HMMA.16816.F32 R136, R4.reuse, R144, R32 ;  /* 0x000000900488723c */ /* 0x050fe20000001820 */
[----:B------:R-:W3:Y:S07]  /*8e90*/  LDSM.16.MT88.4 R32, [R166+0x17000] ;  /* 0x01700000a620783b */ /* 0x000eee0000004200 */
[C---:B------:R-:W-:Y:S01]  /*8ea0*/  HMMA.16816.F32 R132, R4.reuse, R146, R132 ;  /* 0x000000920484723c */ /* 0x040fe20000001884 */
[----:B------:R-:W4:Y:S07]  /*8eb0*/  LDSM.16.MT88.4 R144, [R207+0x17000] ;  /* 0x01700000cf90783b */ /* 0x000f2e0000004200 */
[C---:B-1----:R-:W-:Y:S08]  /*8ec0*/  HMMA.16816.F32 R16, R4.reuse, R140, R16 ;  /* 0x0000008c0410723c */ /* 0x042ff00000001810 */
[C---:B------:R-:W-:Y:S01]  /*8ed0*/  HMMA.16816.F32 R20, R4.reuse, R142, R20 ;  /* 0x0000008e0414723c */ /* 0x040fe20000001814 */
[----:B------:R-:W1:Y:S07]  /*8ee0*/  LDSM.16.MT88.4 R140, [R199+0x5000] ;  /* 0x00500000c78c783b */ /* 0x000e6e0000004200 */
[C---:B-----5:R-:W-:Y:S08]  /*8ef0*/  HMMA.16816.F32 R52, R4.reuse, R152, R52 ;  /* 0x000000980434723c */ /* 0x060ff00000001834 */
[C---:B------:R-:W-:Y:S01]  /*8f00*/  HMMA.16816.F32 R56, R4.reuse, R154, R56 ;  /* 0x0000009a0438723c */ /* 0x040fe20000001838 */
[----:B------:R-:W5:Y:S07]  /*8f10*/  LDSM.16.MT88.4 R152, [R208+0x7000] ;  /* 0x00700000d098783b */ /* 0x000f6e0000004200 */
[C---:B--2---:R-:W-:Y:S08]  /*8f20*/  HMMA.16816.F32 R84, R4.reuse, R148, R84 ;  /* 0x000000940454723c */ /* 0x044ff00000001854 */
[C---:B------:R-:W-:Y:S01]  /*8f30*/  HMMA.16816.F32 R88, R4.reuse, R150, R88 ;  /* 0x000000960458723c */ /* 0x040fe20000001858 */
[----:B------:R-:W2:Y:S07]  /*8f40*/  LDSM.16.MT88.4 R148, [R199+0x7000] ;  /* 0x00700000c794783b */ /* 0x000eae0000004200 */
[C---:B------:R-:W-:Y:S08]  /*8f50*/  HMMA.16816.F32 R76, R4.reuse, R156, R76 ;  /* 0x0000009c044c723c */ /* 0x040ff0000000184c */
[C---:B------:R-:W-:Y:S01]  /*8f60*/  HMMA.16816.F32 R80, R4.reuse, R158, R80 ;  /* 0x0000009e0450723c */ /* 0x040fe20000001850 */
[----:B------:R-:W2:Y:S07]  /*8f70*/  LDSM.16.MT88.4 R156, [R166+0x11800] ;  /* 0x01180000a69c783b */ /* 0x000eae0000004200 */
[----:B---3--:R-:W-:Y:S01]  /*8f80*/  HMMA.16816.F32 R100, R4, R32, R100 ;  /* 0x000000200464723c */ /* 0x008fe20000001864 */
[----:B------:R-:W-:Y:S01]  /*8f90*/  FFMA.FTZ R32, R211, UR5, -R212 ;  /* 0x00000005d3207c23 */ /* 0x000fe200080108d4 */
[----:B------:R-:W-:-:S06]  /*8fa0*/  FFMA.FTZ R211, R209, UR5, -R182 ;  /* 0x00000005d1d37c23 */ /* 0x000fcc00080108b6 */
[C---:B----4-:R-:W-:Y:S01]  /*8fb0*/  HMMA.16816.F32 R108, R4.reuse, R144, R108 ;  /* 0x00000090046c723c */ /* 0x050fe2000000186c */
[----:B------:R-:W-:Y:S01]  /*8fc0*/  FFMA.FTZ R144, R210, UR5, -R212 ;  /* 0x00000005d2907c23 */ /* 0x000fe200080108d4 */
[----:B------:R-:W-:Y:S01]  /*8fd0*/  FFMA.FTZ R212, R181, UR5, -R182 ;  /* 0x00000005b5d47c23 */ /* 0x000fe200080108b6 */
[----:B------:R3:W-:Y:S01]  /*8fe0*/  MUFU.EX2 R210, R32 ;  /* 0x0000002000d27308 */ /* 0x0007e20000000800 */
[----:B------:R-:W-:Y:S03]  /*8ff0*/  LDSM.16.MT88.4 R180, [R207+0x13800] ;  /* 0x01380000cfb4783b */ /* 0x000fe60000004200 */
[----:B------:R4:W-:Y:S01]  /*9000*/  MUFU.EX2 R209, R144 ;  /* 0x0000009000d17308 */ /* 0x0009e20000000800 */
[C---:B------:R-:W-:Y:S03]  /*9010*/  HMMA.16816.F32 R36, R4.reuse, R176, R36 ;  /* 0x000000b00424723c */ /* 0x040fe60000001824 */
[----:B------:R-:W2:Y:S04]  /*9020*/  MUFU.EX2 R211, R211 ;  /* 0x000000d300d37308 */ /* 0x000ea80000000800 */
[----:B------:R-:W2:Y:S01]  /*9030*/  MUFU.EX2 R212, R212 ;  /* 0x000000d400d47308 */ /* 0x000ea20000000800 */
        /* <DEDUP_REMOVED lines=9> */
[C---:B------:R-:W-:Y:S08]  /*90d0*/  HMMA.16816.F32 R72, R4.reuse, R162, R72 ;  /* 0x000000a20448723c */ /* 0x040ff00000001848 */
[C---:B-1----:R-:W-:Y:S08]  /*90e0*/  HMMA.16816.F32 R92, R4.reuse, R140, R92 ;  /* 0x0000008c045c723c */ /* 0x042ff0000000185c */
[C---:B------:R-:W-:Y:S01]  /*90f0*/  HMMA.16816.F32 R96, R4.reuse, R142, R96 ;  /* 0x0000008e0460723c */ /* 0x040fe20000001860 */
[----:B------:R-:W1:Y:S07]  /*9100*/  LDSM.16.MT88.4 R140, [R166+0x13800] ;  /* 0x01380000a68c783b */ /* 0x000e6e0000004200 */
[C---:B------:R-:W-:Y:S01]  /*9110*/  HMMA.16816.F32 R104, R4.reuse, R34, R104 ;  /* 0x000000220468723c */ /* 0x040fe20000001868 */
[----:B---3--:R-:W-:Y:S07]  /*9120*/  LDSM.16.MT88.4 R32, [R166+0x15800] ;  /* 0x01580000a620783b */ /* 0x008fee0000004200 */
[C---:B------:R-:W-:Y:S01]  /*9130*/  HMMA.16816.F32 R112, R4.reuse, R146, R112 ;  /* 0x000000920470723c */ /* 0x040fe20000001870 */
[----:B----4-:R-:W-:Y:S07]  /*9140*/  LDSM.16.MT88.4 R144, [R207+0x17800] ;  /* 0x01780000cf90783b */ /* 0x010fee0000004200 */
[C---:B-----5:R-:W-:Y:S08]  /*9150*/  HMMA.16816.F32 R116, R4.reuse, R152, R116 ;  /* 0x000000980474723c */ /* 0x060ff00000001874 */
        /* <DEDUP_REMOVED lines=12> */
[----:B------:R-:W-:Y:S01]  /*9220*/  HMMA.16816.F32 R160, R4, R156, R8 ;  /* 0x0000009c04a0723c */ /* 0x000fe20000001808 */
[----:B------:R-:W2:Y:S01]  /*9230*/  LDSM.16.MT88.4 R8, [R199+0x1800] ;  /* 0x00180000c708783b */ /* 0x000ea20000004200 */
[----:B------:R-:W-:-:S06]  /*9240*/  FADD.FTZ R233, R209, R210 ;  /* 0x000000d2d1e97221 */ /* 0x000fcc0000010000 */
[C---:B------:R-:W-:Y:S01]  /*9250*/  HMMA.16816.F32 R156, R4.reuse, R158, R12 ;  /* 0x0000009e049c723c */ /* 0x040fe2000000180c */
[----:B------:R-:W4:Y:S07]  /*9260*/  LDSM.16.MT88.4 R12, [R199+0x3800] ;  /* 0x00380000c70c783b */ /* 0x000f2e0000004200 */
[C---:B-1----:R-:W-:Y:S08]  /*9270*/  HMMA.16816.F32 R36, R4.reuse, R140, R36 ;  /* 0x0000008c0424723c */ /* 0x042ff00000001824 */
[C---:B------:R-:W-:Y:S01]  /*9280*/  HMMA.16816.F32 R40, R4.reuse, R142, R40 ;  /* 0x0000008e0428723c */ /* 0x040fe20000001828 */
[----:B------:R-:W-:Y:S07]  /*9290*/  LDSM.16.MT88.4 R140, [R208+0x1800] ;  /* 0x00180000d08c783b */ /* 0x000fee0000004200 */
[C---:B---3--:R-:W-:Y:S08]  /*92a0*/  HMMA.16816.F32 R100, R4.reuse, R152, R100 ;  /* 0x000000980464723c */ /* 0x048ff00000001864 */
[C---:B------:R-:W-:Y:S08]  /*92b0*/  HMMA.16816.F32 R104, R4.reuse, R154, R104 ;  /* 0x0000009a0468723c */ /* 0x040ff00000001868 */
[C---:B--2---:R-:W-:Y:S08]  /*92c0*/  HMMA.16816.F32 R136, R4.reuse, R8, R136 ;  /* 0x000000080488723c */ /* 0x044ff00000001888 */
[C---:B------:R-:W-:Y:S01]  /*92d0*/  HMMA.16816.F32 R132, R4.reuse, R10, R132 ;  /* 0x0000000a0484723c */ /* 0x040fe20000001884 */
[----:B------:R-:W1:Y:S07]  /*92e0*/  LDSM.16.MT88.4 R8, [R199+0x7800] ;  /* 0x00780000c708783b */ /* 0x000e6e0000004200 */
[C---:B------:R-:W-:Y:S08]  /*92f0*/  HMMA.16816.F32 R68, R4.reuse, R32, R68 ;  /* 0x000000200444723c */ /* 0x040ff00000001844 */
[C---:B------:R-:W-:Y:S01]  /*9300*/  HMMA.16816.F32 R72, R4.reuse, R34, R72 ;  /* 0x000000220448723c */ /* 0x040fe20000001848 */
[----:B------:R-:W2:Y:S07]  /*9310*/  LDSM.16.MT88.4 R32, [R208+0x7800] ;  /* 0x00780000d020783b */ /* 0x000eae0000004200 */
[C---:B------:R-:W-:Y:S01]  /*9320*/  HMMA.16816.F32 R152, R4.reuse, R148, R16 ;  /* 0x000000940498723c */ /* 0x040fe20000001810 */
[----:B------:R-:W3:Y:S07]  /*9330*/  LDSM.16.MT88.4 R16, [R199+0x5800] ;  /* 0x00580000c710783b */ /* 0x000eee0000004200 */
[----:B----4-:R-:W-:Y:S01]  /*9340*/  HMMA.16816.F32 R60, R4, R12, R60 ;  /* 0x0000000c043c723c */ /* 0x010fe2000000183c */
[----:B------:R-:W-:Y:S01]  /*9350*/  FADD.FTZ R12, R164, R189 ;  /* 0x000000bda40c7221 */ /* 0x000fe20000010000 */
[----:B------:R-:W-:-:S02]  /*9360*/  MOV R164, R188 ;  /* 0x000000bc00a47202 */ /* 0x000fc40000000f00 */
[----:B------:R-:W-:Y:S01]  /*9370*/  @P1 MOV R164, R188 ;  /* 0x000000bc00a41202 */ /* 0x000fe20000000f00 */
[----:B------:R-:W-:-:S03]  /*9380*/  FADD.FTZ R12, R3, R12 ;  /* 0x0000000c030c7221 */ /* 0x000fc60000010000 */
[----:B------:R-:W-:Y:S01]  /*9390*/  HMMA.16816.F32 R108, R4, R144, R108 ;  /* 0x00000090046c723c */ /* 0x000fe2000000186c */
[----:B------:R-:W-:-:S04]  /*93a0*/  FADD.FTZ R3, R201, R12 ;  /* 0x0000000cc9037221 */ /* 0x000fc80000010000 */
[----:B------:R-:W-:-:S03]  /*93b0*/  FADD.FTZ R3, R206, R3 ;  /* 0x00000003ce037221 */ /* 0x000fc60000010000 */
[----:B-1----:R-:W-:Y:S01]  /*93c0*/  HMMA.16816.F32 R124, R4, R8, R124 ;  /* 0x00000008047c723c */ /* 0x002fe2000000187c */
[----:B------:R-:W-:Y:S01]  /*93d0*/  FADD.FTZ R200, R200, R3 ;  /* 0x00000003c8c87221 */ /* 0x000fe20000010000 */
[-C--:B------:R-:W-:Y:S02]  /*93e0*/  MOV R3, R186.reuse ;  /* 0x000000ba00037202 */ /* 0x080fe40000000f00 */
[----:B------:R-:W-:Y:S01]  /*93f0*/  @P1 MOV R3, R186 ;  /* 0x000000ba00031202 */ /* 0x000fe20000000f00 */
[----:B------:R-:W-:-:S03]  /*9400*/  FADD.FTZ R205, R205, R200 ;  /* 0x000000c8cdcd7221 */ /* 0x000fc60000010000 */
[----:B------:R-:W-:Y:S01]  /*9410*/  HMMA.16816.F32 R112, R4, R146, R112 ;  /* 0x000000920470723c */ /* 0x000fe20000001870 */
[----:B------:R-:W-:-:S04]  /*9420*/  FADD.FTZ R226, R226, R205 ;  /* 0x000000cde2e27221 */ /* 0x000fc80000010000 */
        /* <DEDUP_REMOVED lines=10> */
[C---:B------:R-:W-:Y:S08]  /*94d0*/  HMMA.16816.F32 R48, R4.reuse, R182, R48 ;  /* 0x000000b60430723c */ /* 0x040ff00000001830 */
[C---:B------:R-:W-:Y:S08]  /*94e0*/  HMMA.16816.F32 R76, R4.reuse, R176, R76 ;  /* 0x000000b0044c723c */ /* 0x040ff0000000184c */
[C---:B------:R-:W-:Y:S08]  /*94f0*/  HMMA.16816.F32 R80, R4.reuse, R178, R80 ;  /* 0x000000b20450723c */ /* 0x040ff00000001850 */
[C---:B------:R-:W-:Y:S08]  /*9500*/  HMMA.16816.F32 R140, R4.reuse, R142, R28 ;  /* 0x0000008e048c723c */ /* 0x040ff0000000181c */
[C---:B------:R-:W-:Y:S08]  /*9510*/  HMMA.16816.F32 R52, R4.reuse, R172, R52 ;  /* 0x000000ac0434723c */ /* 0x040ff00000001834 */
[C---:B------:R-:W-:Y:S08]  /*9520*/  HMMA.16816.F32 R56, R4.reuse, R174, R56 ;  /* 0x000000ae0438723c */ /* 0x040ff00000001838 */
[C---:B------:R-:W-:Y:S08]  /*9530*/  HMMA.16816.F32 R84, R4.reuse, R168, R84 ;  /* 0x000000a80454723c */ /* 0x040ff00000001854 */
[C---:B------:R-:W-:Y:S08]  /*9540*/  HMMA.16816.F32 R88, R4.reuse, R170, R88 ;  /* 0x000000aa0458723c */ /* 0x040ff00000001858 */
[C---:B--2---:R-:W-:Y:S08]  /*9550*/  HMMA.16816.F32 R116, R4.reuse, R32, R116 ;  /* 0x000000200474723c */ /* 0x044ff00000001874 */
[C---:B------:R-:W-:Y:S08]  /*9560*/  HMMA.16816.F32 R120, R4.reuse, R34, R120 ;  /* 0x000000220478723c */ /* 0x040ff00000001878 */
[C---:B------:R-:W-:Y:S08]  /*9570*/  HMMA.16816.F32 R64, R4.reuse, R14, R64 ;  /* 0x0000000e0440723c */ /* 0x040ff00000001840 */
[C---:B---3--:R-:W-:Y:S08]  /*9580*/  HMMA.16816.F32 R92, R4.reuse, R16, R92 ;  /* 0x00000010045c723c */ /* 0x048ff0000000185c */
[C---:B------:R-:W-:Y:S08]  /*9590*/  HMMA.16816.F32 R96, R4.reuse, R18, R96 ;  /* 0x000000120460723c */ /* 0x040ff00000001860 */
[----:B------:R-:W-:Y:S01]  /*95a0*/  HMMA.16816.F32 R128, R4, R10, R128 ;  /* 0x0000000a0480723c */ /* 0x000fe20000001880 */
[----:B------:R-:W-:-:S04]  /*95b0*/  NOP ;  /* 0x0000000000007918 */ /* 0x000fc80000000000 */
[----:B------:R-:W-:-:S15]  /*95c0*/  BRA.U UP0, `(.L_x_182) ;  /* 0x0000000100047547 */ /* 0x000fde000b800000 */
.L_x_180:
[----:B------:R-:W-:-:S12]  /*95d0*/  UIADD3 UR19, UPT, UPT, UR27, -0x1, URZ ;  /* 0xffffffff1b137890 */ /* 0x000fd8000fffe0ff */
.L_x_182:
[----:B------:R-:W-:-:S09]  /*95e0*/  UISETP.GE.AND UP0, UPT, UR19, UR14, UPT ;  /* 0x0000000e1300728c */ /* 0x000fd2000bf06270 */
[----:B------:R-:W-:Y:S05]  /*95f0*/  BRA.U !UP0, `(.L_x_183) ;  /* 0x0000003d08707547 */ /* 0x000fea000b800000 */
[----:B------:R-:W-:Y:S01]  /*9600*/  IMAD.U32 R4, RZ, RZ, UR22 ;  /* 0x00000016ff047e24 */ /* 0x000fe2000f8e00ff */
[----:B------:R-:W1:Y:S01]  /*9610*/  S2UR UR5, SR_CgaCtaId ;  /* 0x00000000000579c3 */ /* 0x000e620000008800 */
[----:B------:R-:W-:Y:S01]  /*9620*/  IMAD.U32 R5, RZ, RZ, UR20 ;  /* 0x00000014ff057e24 */ /* 0x000fe2000f8e00ff */
[----:B------:R-:W-:Y:S01]  /*9630*/  UIMAD.WIDE.U32 UR20, UR19, UR10, URZ ;  /* 0x0000000a131472a5 */ /* 0x000fe2000f8e00ff */
[C---:B------:R-:W-:Y:S01]  /*9640*/  IMAD.SHL.U32 R215, R167.reuse, 0x40, RZ ;  /* 0x00000040a7d77824 */ /* 0x040fe200078e00ff */
[----:B------:R-:W2:Y:S01]  /*9650*/  S2R R227, SR_TID.X ;  /* 0x0000000000e37919 */ /* 0x000ea20000002100 */
[----:B------:R-:W-:Y:S01]  /*9660*/  IMAD.WIDE.U32 R4, R0, UR10, R4 ;  /* 0x0000000a00047c25 */ /* 0x000fe2000f8e0004 */
[----:B------:R-:W-:Y:S01]  /*9670*/  UMOV UR6, 0x400 ;  /* 0x0000040000067882 */ /* 0x000fe20000000000 */
[----:B------:R-:W-:Y:S01]  /*9680*/  LOP3.LUT P1, RZ, R167, 0x4, RZ, 0xc0, !PT ;  /* 0x00000004a7ff7812 */ /* 0x000fe2000782c0ff */
[----:B------:R-:W3:Y:S01]  /*9690*/  S2UR UR12, SR_CgaCtaId ;  /* 0x00000000000c79c3 */ /* 0x000ee20000008800 */
[----:B------:R-:W-:Y:S01]  /*96a0*/  IMAD.U32 R0, RZ, RZ, UR4 ;  /* 0x00000004ff007e24 */ /* 0x000fe2000f8e00ff */
[----:B------:R-:W-:Y:S01]  /*96b0*/  IADD3 R9, PT, PT, R2, R5, RZ ;  /* 0x0000000502097210 */ /* 0x000fe20007ffe0ff */
[----:B------:R-:W-:Y:S01]  /*96c0*/  IMAD.MOV.U32 R8, RZ, RZ, R4 ;  /* 0x000000ffff087224 */ /* 0x000fe200078e0004 */
[----:B------:R-:W-:Y:S01]  /*96d0*/  LOP3.LUT R5, R215, 0x200, RZ, 0xc0, !PT ;  /* 0x00000200d7057812 */ /* 0x000fe200078ec0ff */
[----:B------:R-:W-:Y:S01]  /*96e0*/  IMAD.SHL.U32 R2, R167, 0x20, RZ ;  /* 0x00000020a7027824 */ /* 0x000fe200078e00ff */
[C---:B------:R-:W-:Y:S01]  /*96f0*/  LOP3.LUT R7, R215.reuse, 0x1c0, RZ, 0xc0, !PT ;  /* 0x000001c0d7077812 */ /* 0x040fe200078ec0ff */
[----:B------:R-:W-:Y:S01]  /*9700*/  IMAD.WIDE.U32 R8, R0, UR18, R8 ;  /* 0x0000001200087c25 */ /* 0x000fe2000f8e0008 */
[----:B------:R-:W-:Y:S01]  /*9710*/  UIMAD UR4, UR19, UR11, UR21 ;  /* 0x0000000b130472a4 */ /* 0x000fe2000f8e0215 */
[----:B------:R-:W-:Y:S01]  /*9720*/  LOP3.LUT R215, R215, 0x400, RZ, 0xc0, !PT ;  /* 0x00000400d7d77812 */ /* 0x000fe200078ec0ff */
[----:B------:R-:W-:Y:S01]  /*9730*/  UIADD3 UR36, UP0, UPT, UR36, -0x180, URZ ;  /* 0xfffffe8024247890 */ /* 0x000fe2000ff1e0ff */
[----:B------:R-:W-:Y:S01]  /*9740*/  LOP3.LUT R2, R5, 0x7c00, R2, 0xf8, !PT ;  /* 0x00007c0005027812 */ /* 0x000fe200078ef802 */
[----:B------:R-:W-:Y:S01]  /*9750*/  IMAD.U32 R6, RZ, RZ, UR19 ;  /* 0x00000013ff067e24 */ /* 0x000fe2000f8e00ff */
[----:B------:R-:W-:Y:S01]  /*9760*/  IADD3 R184, P2, PT, R184, R8, RZ ;  /* 0x00000008b8b87210 */ /* 0x000fe20007f5e0ff */
[----:B------:R-:W-:Y:S01]  /*9770*/  IMAD.MOV.U32 R219, RZ, RZ, 0x20 ;  /* 0x00000020ffdb7424 */ /* 0x000fe200078e00ff */
[----:B------:R-:W-:Y:S01]  /*9780*/  LOP3.LUT R190, R7, 0x38, R190, 0xf8, !PT ;  /* 0x0000003807be7812 */ /* 0x000fe200078ef8be */
[----:B------:R-:W-:Y:S01]  /*9790*/  IMAD R191, R6, 0x40, R191 ;  /* 0x0000004006bf7824 */ /* 0x000fe200078e02bf */
[----:B------:R-:W-:Y:S01]  /*97a0*/  SHF.R.U32.HI R5, RZ, 0x1, R167 ;  /* 0x00000001ff057819 */ /* 0x000fe200000116a7 */
[----:B------:R-:W-:Y:S01]  /*97b0*/  IMAD.U32 R6, RZ, RZ, UR20 ;  /* 0x00000014ff067e24 */ /* 0x000fe2000f8e00ff */
[----:B------:R-:W-:Y:S01]  /*97c0*/  IADD3.X R9, PT, PT, R9, UR30, RZ, P2, !PT ;  /* 0x0000001e09097c10 */ /* 0x000fe200097fe4ff */
[----:B-1----:R-:W-:Y:S01]  /*97d0*/  ULEA UR5, UR5, UR6, 0x18 ;  /* 0x0000000605057291 */ /* 0x002fe2000f8ec0ff */
[----:B------:R-:W-:Y:S01]  /*97e0*/  LOP3.LUT R5, R190, 0x8, R5, 0x78, !PT ;  /* 0x00000008be057812 */ /* 0x000fe200078e7805 */
[----:B------:R-:W-:Y:S01]  /*97f0*/  VIADD R226, R223, 0x8 ;  /* 0x00000008dfe27836 */ /* 0x000fe20000000000 */
[C---:B------:R-:W-:Y:S01]  /*9800*/  SHF.L.U64.HI R4, R184.reuse, 0x1, R9 ;  /* 0x00000001b8047819 */ /* 0x040fe20000010209 */
[----:B------:R-:W-:Y:S01]  /*9810*/  IMAD.SHL.U32 R9, R184, 0x2, RZ ;  /* 0x00000002b8097824 */ /* 0x000fe200078e00ff */
[----:B------:R-:W-:Y:S01]  /*9820*/  LOP3.LUT R0, R190, 0x8, R167, 0x78, !PT ;  /* 0x00000008be007812 */ /* 0x000fe200078e78a7 */
[----:B------:R-:W-:Y:S01]  /*9830*/  USHF.L.U64.HI UR11, UR10, 0x5, UR11 ;  /* 0x000000050a0b7899 */ /* 0x000fe2000801020b */
[----:B------:R-:W-:Y:S01]  /*9840*/  LOP3.LUT R214, R2, R5, RZ, 0xfc, !PT ;  /* 0x0000000502d67212 */ /* 0x000fe200078efcff */
[----:B------:R-:W-:Y:S01]  /*9850*/  IMAD.MOV.U32 R2, RZ, RZ, R3 ;  /* 0x000000ffff027224 */ /* 0x000fe200078e0003 */
[----:B------:R-:W-:Y:S01]  /*9860*/  MOV R7, UR21 ;  /* 0x0000001500077c02 */ /* 0x000fe20008000f00 */
[----:B------:R-:W-:Y:S01]  /*9870*/  IMAD.U32 R7, RZ, RZ, UR4 ;  /* 0x00000004ff077e24 */ /* 0x000fe2000f8e00ff */
[----:B------:R-:W-:Y:S01]  /*9880*/  LEA R9, P2, R6, R9, 0x7 ;  /* 0x0000000906097211 */ /* 0x000fe200078438ff */
[----:B------:R-:W-:Y:S01]  /*9890*/  IMAD.MOV.U32 R3, RZ, RZ, 0x40 ;  /* 0x00000040ff037424 */ /* 0x000fe200078e00ff */
[----:B------:R-:W-:Y:S01]  /*98a0*/  LEA R214, R214, UR5, 0x1 ;  /* 0x00000005d6d67c11 */ /* 0x000fe2000f8e08ff */
[----:B------:R-:W-:Y:S01]  /*98b0*/  IMAD R215, R0, 0x2, R215 ;  /* 0x0000000200d77824 */ /* 0x000fe200078e02d7 */
[----:B------:R-:W-:Y:S01]  /*98c0*/  LEA.HI.X R7, R6, R4, R7, 0x7, P2 ;  /* 0x0000000406077211 */ /* 0x000fe200010f3c07 */
[----:B------:R-:W-:Y:S01]  /*98d0*/  USHF.L.U32 UR10, UR10, 0x5, URZ ;  /* 0x000000050a0a7899 */ /* 0x000fe200080006ff */
[----:B------:R-:W-:Y:S01]  /*98e0*/  SEL R3, R3, 0xffffffc0, !P1 ;  /* 0xffffffc003037807 */ /* 0x000fe20004800000 */
[----:B------:R-:W-:Y:S01]  /*98f0*/  VIADD R4, R215, UR5 ;  /* 0x00000005d7047c36 */ /* 0x000fe20008000000 */
[----:B------:R-:W-:Y:S01]  /*9900*/  SEL R219, R219, 0xffffffe0, !P0 ;  /* 0xffffffe0dbdb7807 */ /* 0x000fe20004000000 */
[----:B------:R-:W-:Y:S01]  /*9910*/  UIADD3 UR19, UPT, UPT, UR19, 0x1, URZ ;  /* 0x0000000113137890 */ /* 0x000fe2000fffe0ff */
[----:B------:R-:W-:Y:S01]  /*9920*/  IADD3 R234, P2, PT, R9, UR8, RZ ;  /* 0x0000000809ea7c10 */ /* 0x000fe2000ff5e0ff */
[--C-:B------:R-:W-:Y:S01]  /*9930*/  IMAD.IADD R218, R4, 0x1, R3.reuse ;  /* 0x0000000104da7824 */ /* 0x100fe200078e0203 */
[----:B------:R-:W-:Y:S01]  /*9940*/  IADD3 R212, PT, PT, R219, R214, RZ ;  /* 0x000000d6dbd47210 */ /* 0x000fe20007ffe0ff */
[----:B------:R-:W-:Y:S01]  /*9950*/  IMAD.IADD R220, R214, 0x1, R3 ;  /* 0x00000001d6dc7824 */ /* 0x000fe200078e0203 */
[----:B------:R-:W-:Y:S01]  /*9960*/  IADD3.X R235, PT, PT, R7, UR9, RZ, P2, !PT ;  /* 0x0000000907eb7c10 */ /* 0x000fe200097fe4ff */
[----:B------:R-:W-:Y:S01]  /*9970*/  IMAD.IADD R213, R4, 0x1, R219 ;  /* 0x0000000104d57824 */ /* 0x000fe200078e02db */
[----:B------:R-:W-:Y:S01]  /*9980*/  MOV R0, R164 ;  /* 0x000000a400007202 */ /* 0x000fe20000000f00 */
[----:B------:R-:W-:Y:S01]  /*9990*/  IMAD.IADD R217, R219, 0x1, R218 ;  /* 0x00000001dbd97824 */ /* 0x000fe200078e02da */
[----:B------:R-:W-:Y:S01]  /*99a0*/  LEA R228, R165, UR5, 0x1 ;  /* 0x00000005a5e47c11 */ /* 0x000fe2000f8e08ff */
[----:B------:R-:W-:Y:S01]  /*99b0*/  IMAD.IADD R219, R219, 0x1, R220 ;  /* 0x00000001dbdb7824 */ /* 0x000fe200078e02dc */
[----:B------:R-:W-:Y:S01]  /*99c0*/  IADD3 R229, PT, PT, R191, 0x20, RZ ;  /* 0x00000020bfe57810 */ /* 0x000fe20007ffe0ff */
[----:B------:R-:W-:Y:S01]  /*99d0*/  UMOV UR8, 0x400 ;  /* 0x0000040000087882 */ /* 0x000fe20000000000 */
[----:B------:R-:W1:Y:S01]  /*99e0*/  LDCU UR4, c[0x0][0x45c] ;  /* 0x00008b80ff0477ac */ /* 0x000e620008000800 */
[----:B------:R-:W-:-:S02]  /*99f0*/  UIADD3.X UR28, UPT, UPT, UR28, -0x1, URZ, UP0, !UPT ;  /* 0xffffffff1c1c7890 */ /* 0x000fc400087fe4ff */
[----:B---3--:R-:W-:Y:S01]  /*9a00*/  ULEA UR6, UR12, UR8, 0x18 ;  /* 0x000000080c067291 */ /* 0x008fe2000f8ec0ff */
[----:B--2---:R-:W-:Y:S11]  /*9a10*/  BRA `(.L_x_184) ;  /* 0x0000000000a47947 */ /* 0x004ff60003800000 */
.L_x_186:
[----:B------:R-:W1:Y:S01]  /*9a20*/  LDC.64 R4, c[0x0][0x3b8] ;  /* 0x0000ee00ff047b82 */ /* 0x000e620000000a00 */
[----:B------:R-:W-:Y:S06]  /*9a30*/  UIADD3 UR9, UPT, UPT, UR19, -0x2, URZ ;  /* 0xfffffffe13097890 */ /* 0x000fec000fffe0ff */
[C---:B-1----:R-:W-:Y:S01]  /*9a40*/  IMAD.WIDE.U32 R20, R4.reuse, UR9, RZ ;  /* 0x0000000904147c25 */ /* 0x042fe2000f8e00ff */
[----:B------:R-:W-:Y:S03]  /*9a50*/  SHF.L.U64.HI R7, R4, 0x4, R5 ;  /* 0x0000000404077819 */ /* 0x000fe60000010205 */
[----:B------:R-:W-:Y:S01]  /*9a60*/  IMAD R8, R5, UR9, R21 ;  /* 0x0000000905087c24 */ /* 0x000fe2000f8e0215 */
[----:B------:R-:W-:Y:S01]  /*9a70*/  LEA R24, P2, R20, R225, 0x7 ;  /* 0x000000e114187211 */ /* 0x000fe200078438ff */
[----:B------:R-:W-:Y:S03]  /*9a80*/  IMAD.SHL.U32 R3, R4, 0x10, RZ ;  /* 0x0000001004037824 */ /* 0x000fe600078e00ff */
[CCC-:B------:R-:W-:Y:S02]  /*9a90*/  LEA.HI.X R25, R20.reuse, R224.reuse, R8.reuse, 0x7, P2 ;  /* 0x000000e014197211 */ /* 0x1c0fe400010f3c08 */
[C---:B------:R-:W-:Y:S03]  /*9aa0*/  LEA R17, P0, R20.reuse, R3, 0x6 ;  /* 0x0000000314117211 */ /* 0x040fe600078030ff */
[----:B------:R-:W-:Y:S01]  /*9ab0*/  @!PT LDS RZ, [RZ] ;  /* 0x00000000fffff984 */ /* 0x000fe20000000800 */
[----:B------:R-:W-:Y:S01]  /*9ac0*/  @!PT LDS RZ, [RZ] ;  /* 0x00000000fffff984 */ /* 0x000fe20000000800 */
[----:B------:R-:W-:Y:S01]  /*9ad0*/  @!PT LDS RZ, [RZ] ;  /* 0x00000000fffff984 */ /* 0x000fe20000000800 */
[----:B------:R1:W-:Y:S01]  /*9ae0*/  LDGSTS.E.BYPASS.LTC128B.128 [R228+0x8000], desc[UR16][R24.64] ;  /* 0x0800000018e47fae */ /* 0x0003e2000b981a10 */
[----:B------:R-:W-:Y:S02]  /*9af0*/  LEA.HI.X R12, R20, R7, R8, 0x6, P0 ;  /* 0x00000007140c7211 */ /* 0x000fe400000f3408 */
[----:B------:R-:W-:Y:S01]  /*9b00*/  LEA R20, P2, R17, R225, 0x1 ;  /* 0x000000e111147211 */ /* 0x000fe200078408ff */
[----:B------:R1:W-:Y:S01]  /*9b10*/  LDGSTS.E.BYPASS.LTC128B.128 [R228+0xa000], desc[UR16][R24.64+0x80] ;  /* 0x0a00008018e47fae */ /* 0x0003e2000b981a10 */
[-C--:B------:R-:W-:Y:S02]  /*9b20*/  IADD3 R3, P0, PT, R3, R17.reuse, RZ ;  /* 0x0000001103037210 */ /* 0x080fe40007f1e0ff */
[--C-:B------:R-:W-:Y:S01]  /*9b30*/  LEA.HI.X R21, R17, R224, R12.reuse, 0x1, P2 ;  /* 0x000000e011157211 */ /* 0x100fe200010f0c0c */
[----:B------:R1:W-:Y:S01]  /*9b40*/  LDGSTS.E.BYPASS.LTC128B.128 [R228+0xc000], desc[UR16][R24.64+0x100] ;  /* 0x0c00010018e47fae */ /* 0x0003e2000b981a10 */
[C---:B------:R-:W-:Y:S01]  /*9b50*/  LEA R16, P1, R4.reuse, R17, 0x5 ;  /* 0x0000001104107211 */ /* 0x040fe200078228ff */
[----:B------:R-:W-:Y:S02]  /*9b60*/  IMAD.X R7, R7, 0x1, R12, P0 ;  /* 0x0000000107077824 */ /* 0x000fe400000e060c */
[----:B------:R1:W-:Y:S01]  /*9b70*/  LDGSTS.E.BYPASS.LTC128B.128 [R228+0xe000], desc[UR16][R24.64+0x180] ;  /* 0x0e00018018e47fae */ /* 0x0003e2000b981a10 */
[----:B------:R-:W-:Y:S02]  /*9b80*/  LEA.HI.X R5, R4, R12, R5, 0x5, P1 ;  /* 0x0000000c04057211 */ /* 0x000fe400008f2c05 */
[CC--:B------:R-:W-:Y:S01]  /*9b90*/  LEA R26, P1, R3.reuse, R225.reuse, 0x1 ;  /* 0x000000e1031a7211 */ /* 0x0c0fe200078208ff */
[----:B------:R1:W-:Y:S01]  /*9ba0*/  LDGSTS.E.BYPASS.LTC128B.128 [R228+0x8800], desc[UR16][R20.64] ;  /* 0x0880000014e47fae */ /* 0x0003e2000b981a10 */
[C---:B------:R-:W-:Y:S02]  /*9bb0*/  LEA R4, P0, R16.reuse, R225, 0x1 ;  /* 0x000000e110047211 */ /* 0x040fe400078008ff */
        /* <DEDUP_REMOVED lines=15> */
.L_x_184:
[----:B------:R-:W-:Y:S04]  /*9cb0*/  DEPBAR.LE SB0, 0x0 ;  /* 0x000080000000791a */ /* 0x000fe80000000000 */
[----:B------:R-:W-:Y:S01]  /*9cc0*/  BAR.SYNC.DEFER_BLOCKING 0x0 ;  /* 0x0000000000007b1d */ /* 0x000fe20000010000 */
[----:B------:R-:W-:Y:S01]  /*9cd0*/  IADD3 R208, P0, PT, R234, UR10, RZ ;  /* 0x0000000aead07c10 */ /* 0x000fe2000ff1e0ff */
[C---:B------:R-:W-:Y:S01]  /*9ce0*/  VIADD R3, R229.reuse, 0xffffffe1 ;  /* 0xffffffe1e5037836 */ /* 0x040fe20000000000 */
[----:B------:R-:W-:Y:S01]  /*9cf0*/  UIADD3 UR8, UPT, UPT, UR19, -0x1, URZ ;  /* 0xffffffff13087890 */ /* 0x000fe2000fffe0ff */
[----:B------:R-:W-:Y:S01]  /*9d00*/  VIADD R236, R229, 0xfffffff1 ;  /* 0xfffffff1e5ec7836 */ /* 0x000fe20000000000 */
[----:B------:R-:W-:Y:S01]  /*9d10*/  IADD3.X R209, PT, PT, R235, UR11, RZ, P0, !PT ;  /* 0x0000000bebd17c10 */ /* 0x000fe200087fe4ff */
[C---:B------:R-:W-:Y:S01]  /*9d20*/  VIADD R238, R229.reuse, 0xfffffff8 ;  /* 0xfffffff8e5ee7836 */ /* 0x040fe20000000000 */
[----:B------:R-:W-:Y:S01]  /*9d30*/  IADD3 R166, P0, PT, R208, UR36, RZ ;  /* 0x00000024d0a67c10 */ /* 0x000fe2000ff1e0ff */
[----:B------:R-:W-:Y:S01]  /*9d40*/  VIADD R237, R229, 0xfffffff9 ;  /* 0xfffffff9e5ed7836 */ /* 0x000fe20000000000 */
[-C--:B------:R-:W-:Y:S01]  /*9d50*/  ISETP.GT.AND P4, PT, R223, R3.reuse, PT ;  /* 0x00000003df00720c */ /* 0x080fe20003f84270 */
[----:B------:R-:W-:Y:S01]  /*9d60*/  VIADD R239, R229, 0x1 ;  /* 0x00000001e5ef7836 */ /* 0x000fe20000000000 */
[----:B------:R-:W-:Y:S01]  /*9d70*/  IADD3.X R167, PT, PT, R209, UR28, RZ, P0, !PT ;  /* 0x0000001cd1a77c10 */ /* 0x000fe200087fe4ff */
[----:B------:R-:W-:Y:S01]  /*9d80*/  VIADD R240, R229, 0x9 ;  /* 0x00000009e5f07836 */ /* 0x000fe20000000000 */
[----:B------:R-:W-:Y:S01]  /*9d90*/  IADD3 R164, P0, PT, R166, UR36, RZ ;  /* 0x00000024a6a47c10 */ /* 0x000fe2000ff1e0ff */
[----:B------:R-:W-:Y:S01]  /*9da0*/  UISETP.GT.AND UP0, UPT, UR8, UR14, UPT ;  /* 0x0000000e0800728c */ /* 0x000fe2000bf04270 */
[----:B------:R-:W-:Y:S02]  /*9db0*/  ISETP.GE.AND P5, PT, R3, R222, PT ;  /* 0x000000de0300720c */ /* 0x000fe40003fa6270 */
[----:B------:R-:W-:Y:S02]  /*9dc0*/  IADD3.X R165, PT, PT, R167, UR28, RZ, P0, !PT ;  /* 0x0000001ca7a57c10 */ /* 0x000fe400087fe4ff */
[C---:B------:R-:W-:Y:S01]  /*9dd0*/  ISETP.GT.AND P0, PT, R226.reuse, R3, PT ;  /* 0x00000003e200720c */ /* 0x040fe20003f04270 */
[----:B------:R-:W-:Y:S01]  /*9de0*/  @!PT LDS RZ, [RZ] ;  /* 0x00000000fffff984 */ /* 0x000fe20000000800 */
[----:B------:R-:W-:Y:S01]  /*9df0*/  @!PT LDS RZ, [RZ] ;  /* 0x00000000fffff984 */ /* 0x000fe20000000800 */
[----:B------:R-:W-:Y:S01]  /*9e00*/  @!PT LDS RZ, [RZ] ;  /* 0x00000000fffff984 */ /* 0x000fe20000000800 */
[----:B------:R-:W-:Y:S05]  /*9e10*/  LDGSTS.E.BYPASS.LTC128B.128 [R228+0x10000], desc[UR16][R234.64] ;  /* 0x10000000eae47fae */ /* 0x000fea000b981a10 */
        /* <DEDUP_REMOVED lines=14> */
[----:B------:R2:W-:Y:S05]  /*9f00*/  LDGSTS.E.BYPASS.LTC128B.128 [R228+0x17800], desc[UR16][R164.64+0x480] ;  /* 0x17800480a4e47fae */ /* 0x0005ea000b981a10 */
[----:B------:R-:W-:Y:S05]  /*9f10*/  LDSM.16.M88.4 R168, [R214] ;  /* 0x00000000d6a8783b */ /* 0x000fea0000000200 */
[----:B------:R-:W3:Y:S05]  /*9f20*/  LDSM.16.M88.4 R172, [R215+UR5+0x8000] ;  /* 0x00800005d7ac783b */ /* 0x000eea0008000200 */
[----:B------:R-:W4:Y:S05]  /*9f30*/  LDSM.16.M88.4 R176, [R215+UR5+0x8800] ;  /* 0x00880005d7b0783b */ /* 0x000f2a0008000200 */
[----:B------:R-:W5:Y:S05]  /*9f40*/  LDSM.16.M88.4 R180, [R215+UR5+0x9000] ;  /* 0x00900005d7b4783b */ /* 0x000f6a0008000200 */
[----:B------:R-:W0:Y:S05]  /*9f50*/  LDGDEPBAR ;  /* 0x00000000000079af */ /* 0x000e2a0000000000 */
[----:B------:R-:W1:Y:S05]  /*9f60*/  LDSM.16.M88.4 R184, [R215+UR5+0x9800] ;  /* 0x00980005d7b8783b */ /* 0x000e6a0008000200 */
[----:B------:R-:W-:Y:S05]  /*9f70*/  LDSM.16.M88.4 R188, [R212] ;  /* 0x00000000d4bc783b */ /* 0x000fea0000000200 */
[----:B------:R-:W1:Y:S05]  /*9f80*/  LDSM.16.M88.4 R192, [R213+0x8000] ;  /* 0x00800000d5c0783b */ /* 0x000e6a0000000200 */
[----:B------:R-:W1:Y:S05]  /*9f90*/  LDSM.16.M88.4 R196, [R213+0x8800] ;  /* 0x00880000d5c4783b */ /* 0x000e6a0000000200 */
[----:B------:R-:W-:Y:S01]  /*9fa0*/  LDSM.16.M88.4 R200, [R213+0x9800] ;  /* 0x00980000d5c8783b */ /* 0x000fe20000000200 */
[C---:B---3--:R-:W-:Y:S04]  /*9fb0*/  HMMA.16816.F32 R4, R168.reuse, R172, RZ ;  /* 0x000000aca804723c */ /* 0x048fe800000018ff */
[----:B------:R-:W-:Y:S04]  /*9fc0*/  LDSM.16.M88.4 R204, [R220] ;  /* 0x00000000dccc783b */ /* 0x000fe80000000200 */
[C---:B------:R-:W-:Y:S01]  /*9fd0*/  HMMA.16816.F32 R8, R168.reuse, R174, RZ ;  /* 0x000000aea808723c */ /* 0x040fe200000018ff */
[----:B------:R-:W3:Y:S05]  /*9fe0*/  LDSM.16.M88.4 R172, [R213+0x9000] ;  /* 0x00900000d5ac783b */ /* 0x000eea0000000200 */
[----:B--2---:R-:W-:Y:S02]  /*9ff0*/  LDSM.16.M88.4 R164, [R218+0x9000] ;  /* 0x00900000daa4783b */ /* 0x004fe40000000200 */
[C---:B----4-:R-:W-:Y:S03]  /*a000*/  HMMA.16816.F32 R12, R168.reuse, R176, RZ ;  /* 0x000000b0a80c723c */ /* 0x050fe600000018ff */
[----:B------:R-:W-:Y:S05]  /*a010*/  LDSM.16.M88.4 R208, [R217+0xd000] ;  /* 0x00d00000d9d0783b */ /* 0x000fea0000000200 */
[C---:B------:R-:W-:Y:S01]  /*a020*/  HMMA.16816.F32 R16, R168.reuse, R178, RZ ;  /* 0x000000b2a810723c */ /* 0x040fe200000018ff */
[----:B------:R-:W2:Y:S07]  /*a030*/  LDSM.16.M88.4 R176, [R218+0x8000] ;  /* 0x00800000dab0783b */ /* 0x000eae0000000200 */
[C---:B-----5:R-:W-:Y:S08]  /*a040*/  HMMA.16816.F32 R20, R168.reuse, R180, RZ ;  /* 0x000000b4a814723c */ /* 0x060ff000000018ff */
[C---:B------:R-:W-:Y:S01]  /*a050*/  HMMA.16816.F32 R24, R168.reuse, R182, RZ ;  /* 0x000000b6a818723c */ /* 0x040fe200000018ff */
[----:B------:R-:W-:Y:S07]  /*a060*/  LDSM.16.M88.4 R180, [R218+0x9800] ;  /* 0x00980000dab4783b */ /* 0x000fee0000000200 */
[C---:B-1----:R-:W-:Y:S08]  /*a070*/  HMMA.16816.F32 R28, R168.reuse, R184, RZ ;  /* 0x000000b8a81c723c */ /* 0x042ff000000018ff */
[----:B------:R-:W-:Y:S01]  /*a080*/  HMMA.16816.F32 R32, R168, R186, RZ ;  /* 0x000000baa820723c */ /* 0x000fe200000018ff */
[----:B------:R-:W1:Y:S05]  /*a090*/  LDSM.16.M88.4 R168, [R218+0x8800] ;  /* 0x00880000daa8783b */ /* 0x000e6a0000000200 */
[----:B------:R-:W-:Y:S02]  /*a0a0*/  LDSM.16.M88.4 R184, [R217+0x9800] ;  /* 0x00980000d9b8783b */ /* 0x000fe40000000200 */
        /* <DEDUP_REMOVED lines=8> */
[----:B------:R-:W-:Y:S07]  /*a130*/  LDSM.16.M88.4 R172, [R219] ;  /* 0x00000000dbac783b */ /* 0x000fee0000000200 */
[C---:B------:R-:W-:Y:S08]  /*a140*/  HMMA.16816.F32 R28, R188.reuse, R200, R28 ;  /* 0x000000c8bc1c723c */ /* 0x040ff0000000181c */
[----:B------:R-:W-:Y:S01]  /*a150*/  HMMA.16816.F32 R32, R188, R202, R32 ;  /* 0x000000cabc20723c */ /* 0x000fe20000001820 */
[----:B------:R-:W-:Y:S05]  /*a160*/  LDSM.16.M88.4 R188, [R215+UR5+0xa000] ;  /* 0x00a00005d7bc783b */ /* 0x000fea0008000200 */
[----:B------:R-:W-:Y:S02]  /*a170*/  LDSM.16.M88.4 R200, [R218+0xa800] ;  /* 0x00a80000dac8783b */ /* 0x000fe40000000200 */
        /* <DEDUP_REMOVED lines=8> */
[----:B------:R-:W3:Y:S07]  /*a200*/  LDSM.16.M88.4 R164, [R217+0x9000] ;  /* 0x00900000d9a4783b */ /* 0x000eee0000000200 */
[C---:B------:R-:W-:Y:S08]  /*a210*/  HMMA.16816.F32 R28, R204.reuse, R180, R28 ;  /* 0x000000b4cc1c723c */ /* 0x040ff0000000181c */
[----:B------:R-:W-:Y:S01]  /*a220*/  HMMA.16816.F32 R32, R204, R182, R32 ;  /* 0x000000b6cc20723c */ /* 0x000fe20000001820 */
[----:B------:R-:W4:Y:S05]  /*a230*/  LDSM.16.M88.4 R180, [R214+0x2000] ;  /* 0x00200000d6b4783b */ /* 0x000f2a0000000200 */
[----:B------:R-:W-:Y:S02]  /*a240*/  LDSM.16.M88.4 R204, [R218+0xc800] ;  /* 0x00c80000dacc783b */ /* 0x000fe40000000200 */
[C---:B--2---:R-:W-:Y:S08]  /*a250*/  HMMA.16816.F32 R4, R172.reuse, R176, R4 ;  /* 0x000000b0ac04723c */ /* 0x044ff00000001804 */
[C---:B------:R-:W-:Y:S01]  /*a260*/  HMMA.16816.F32 R8, R172.reuse, R178, R8 ;  /* 0x000000b2ac08723c */ /* 0x040fe20000001808 */
[----:B------:R-:W2:Y:S07]  /*a270*/  LDSM.16.M88.4 R176, [R215+UR5+0xa800] ;  /* 0x00a80005d7b0783b */ /* 0x000eae0008000200 */
[C---:B-1----:R-:W-:Y:S08]  /*a280*/  HMMA.16816.F32 R12, R172.reuse, R168, R12 ;  /* 0x000000a8ac0c723c */ /* 0x042ff0000000180c */
[C---:B------:R-:W-:Y:S01]  /*a290*/  HMMA.16816.F32 R16, R172.reuse, R170, R16 ;  /* 0x000000aaac10723c */ /* 0x040fe20000001810 */
[----:B------:R-:W1:Y:S07]  /*a2a0*/  LDSM.16.M88.4 R168, [R215+UR5+0xb000] ;  /* 0x00b00005d7a8783b */ /* 0x000e6e0008000200 */
[C---:B---3--:R-:W-:Y:S08]  /*a2b0*/  HMMA.16816.F32 R20, R172.reuse, R164, R20 ;  /* 0x000000a4ac14723c */ /* 0x048ff00000001814 */
[C---:B------:R-:W-:Y:S01]  /*a2c0*/  HMMA.16816.F32 R24, R172.reuse, R166, R24 ;  /* 0x000000a6ac18723c */ /* 0x040fe20000001818 */
[----:B------:R-:W3:Y:S07]  /*a2d0*/  LDSM.16.M88.4 R164, [R215+UR5+0xb800] ;  /* 0x00b80005d7a4783b */ /* 0x000eee0008000200 */
[C---:B------:R-:W-:Y:S08]  /*a2e0*/  HMMA.16816.F32 R28, R172.reuse, R184, R28 ;  /* 0x000000b8ac1c723c */ /* 0x040ff0000000181c */
[----:B------:R-:W-:Y:S01]  /*a2f0*/  HMMA.16816.F32 R32, R172, R186, R32 ;  /* 0x000000baac20723c */ /* 0x000fe20000001820 */
[----:B------:R-:W-:Y:S05]  /*a300*/  LDSM.16.M88.4 R172, [R212+0x2000] ;  /* 0x00200000d4ac783b */ /* 0x000fea0000000200 */
[----:B------:R-:W5:Y:S02]  /*a310*/  LDSM.16.M88.4 R184, [R213+0xa000] ;  /* 0x00a00000d5b8783b */ /* 0x000f640000000200 */
[C---:B----4-:R-:W-:Y:S08]  /*a320*/  HMMA.16816.F32 R4, R180.reuse, R188, R4 ;  /* 0x000000bcb404723c */ /* 0x050ff00000001804 */
[C---:B------:R-:W-:Y:S01]  /*a330*/  HMMA.16816.F32 R8, R180.reuse, R190, R8 ;  /* 0x000000beb408723c */ /* 0x040fe20000001808 */
[----:B------:R-:W-:Y:S07]  /*a340*/  LDSM.16.M88.4 R188, [R218+0xa000] ;  /* 0x00a00000dabc783b */ /* 0x000fee0000000200 */
[C---:B--2---:R-:W-:Y:S08]  /*a350*/  HMMA.16816.F32 R12, R180.reuse, R176, R12 ;  /* 0x000000b0b40c723c */ /* 0x044ff0000000180c */
[C---:B------:R-:W-:Y:S01]  /*a360*/  HMMA.16816.F32 R16, R180.reuse, R178, R16 ;  /* 0x000000b2b410723c */ /* 0x040fe20000001810 */
[----:B------:R-:W2:Y:S07]  /*a370*/  LDSM.16.M88.4 R176, [R213+0xb800] ;  /* 0x00b80000d5b0783b */ /* 0x000eae0000000200 */
[C---:B-1----:R-:W-:Y:S08]  /*a380*/  HMMA.16816.F32 R20, R180.reuse, R168, R20 ;  /* 0x000000a8b414723c */ /* 0x042ff00000001814 */
[C---:B------:R-:W-:Y:S01]  /*a390*/  HMMA.16816.F32 R24, R180.reuse, R170, R24 ;  /* 0x000000aab418723c */ /* 0x040fe20000001818 */
[----:B------:R-:W1:Y:S07]  /*a3a0*/  LDSM.16.M88.4 R168, [R220+0x2000] ;  /* 0x00200000dca8783b */ /* 0x000e6e0000000200 */
[C---:B---3--:R-:W-:Y:S08]  /*a3b0*/  HMMA.16816.F32 R28, R180.reuse, R164, R28 ;  /* 0x000000a4b41c723c */ /* 0x048ff0000000181c */
[----:B------:R-:W-:Y:S01]  /*a3c0*/  HMMA.16816.F32 R32, R180, R166, R32 ;  /* 0x000000a6b420723c */ /* 0x000fe20000001820 */
[----:B------:R-:W3:Y:S05]  /*a3d0*/  LDSM.16.M88.4 R164, [R218+0xb000] ;  /* 0x00b00000daa4783b */ /* 0x000eea0000000200 */
[----:B------:R-:W4:Y:S02]  /*a3e0*/  LDSM.16.M88.4 R180, [R218+0xb800] ;  /* 0x00b80000dab4783b */ /* 0x000f240000000200 */
[C---:B-----5:R-:W-:Y:S08]  /*a3f0*/  HMMA.16816.F32 R4, R172.reuse, R184, R4 ;  /* 0x000000b8ac04723c */ /* 0x060ff00000001804 */
[C---:B------:R-:W-:Y:S01]  /*a400*/  HMMA.16816.F32 R8, R172.reuse, R186, R8 ;  /* 0x000000baac08723c */ /* 0x040fe20000001808 */
[----:B------:R-:W-:Y:S07]  /*a410*/  LDSM.16.M88.4 R184, [R219+0x2000] ;  /* 0x00200000dbb8783b */ /* 0x000fee0000000200 */
[C---:B------:R-:W-:Y:S08]  /*a420*/  HMMA.16816.F32 R12, R172.reuse, R192, R12 ;  /* 0x000000c0ac0c723c */ /* 0x040ff0000000180c */
[C---:B------:R-:W-:Y:S01]  /*a430*/  HMMA.16816.F32 R16, R172.reuse, R194, R16 ;  /* 0x000000c2ac10723c */ /* 0x040fe20000001810 */
[----:B------:R-:W5:Y:S07]  /*a440*/  LDSM.16.M88.4 R192, [R217+0xa000] ;  /* 0x00a00000d9c0783b */ /* 0x000f6e0000000200 */
[C---:B------:R-:W-:Y:S08]  /*a450*/  HMMA.16816.F32 R20, R172.reuse, R196, R20 ;  /* 0x000000c4ac14723c */ /* 0x040ff00000001814 */
[C---:B------:R-:W-:Y:S01]  /*a460*/  HMMA.16816.F32 R24, R172.reuse, R198, R24 ;  /* 0x000000c6ac18723c */ /* 0x040fe20000001818 */
[----:B------:R-:W-:Y:S07]  /*a470*/  LDSM.16.M88.4 R196, [R214+0x4000] ;  /* 0x00400000d6c4783b */ /* 0x000fee0000000200 */
[C---:B--2---:R-:W-:Y:S08]  /*a480*/  HMMA.16816.F32 R28, R172.reuse, R176, R28 ;  /* 0x000000b0ac1c723c */ /* 0x044ff0000000181c */
[----:B------:R-:W-:Y:S01]  /*a490*/  HMMA.16816.F32 R32, R172, R178, R32 ;  /* 0x000000b2ac20723c */ /* 0x000fe20000001820 */
[----:B------:R-:W2:Y:S05]  /*a4a0*/  LDSM.16.M88.4 R172, [R217+0xa800] ;  /* 0x00a80000d9ac783b */ /* 0x000eaa0000000200 */
[----:B------:R-:W2:Y:S02]  /*a4b0*/  LDSM.16.M88.4 R176, [R217+0xb000] ;  /* 0x00b00000d9b0783b */ /* 0x000ea40000000200 */
[C---:B-1----:R-:W-:Y:S08]  /*a4c0*/  HMMA.16816.F32 R4, R168.reuse, R188, R4 ;  /* 0x000000bca804723c */ /* 0x042ff00000001804 */
[C---:B------:R-:W-:Y:S01]  /*a4d0*/  HMMA.16816.F32 R8, R168.reuse, R190, R8 ;  /* 0x000000bea808723c */ /* 0x040fe20000001808 */
[----:B------:R-:W1:Y:S07]  /*a4e0*/  LDSM.16.M88.4 R188, [R217+0xb800] ;  /* 0x00b80000d9bc783b */ /* 0x000e6e0000000200 */
[C---:B------:R-:W-:Y:S08]  /*a4f0*/  HMMA.16816.F32 R12, R168.reuse, R200, R12 ;  /* 0x000000c8a80c723c */ /* 0x040ff0000000180c */
[C---:B------:R-:W-:Y:S01]  /*a500*/  HMMA.16816.F32 R16, R168.reuse, R202, R16 ;  /* 0x000000caa810723c */ /* 0x040fe20000001810 */
[----:B------:R-:W1:Y:S07]  /*a510*/  LDSM.16.M88.4 R200, [R215+UR5+0xc000] ;  /* 0x00c00005d7c8783b */ /* 0x000e6e0008000200 */
[C---:B---3--:R-:W-:Y:S08]  /*a520*/  HMMA.16816.F32 R20, R168.reuse, R164, R20 ;  /* 0x000000a4a814723c */ /* 0x048ff00000001814 */
[C---:B------:R-:W-:Y:S01]  /*a530*/  HMMA.16816.F32 R24, R168.reuse, R166, R24 ;  /* 0x000000a6a818723c */ /* 0x040fe20000001818 */
[----:B------:R-:W3:Y:S07]  /*a540*/  LDSM.16.M88.4 R164, [R215+UR5+0xc800] ;  /* 0x00c80005d7a4783b */ /* 0x000eee0008000200 */
[C---:B----4-:R-:W-:Y:S08]  /*a550*/  HMMA.16816.F32 R28, R168.reuse, R180, R28 ;  /* 0x000000b4a81c723c */ /* 0x050ff0000000181c */
[----:B------:R-:W-:Y:S01]  /*a560*/  HMMA.16816.F32 R32, R168, R182, R32 ;  /* 0x000000b6a820723c */ /* 0x000fe20000001820 */
[----:B------:R-:W4:Y:S05]  /*a570*/  LDSM.16.M88.4 R168, [R215+UR5+0xd000] ;  /* 0x00d00005d7a8783b */ /* 0x000f2a0008000200 */
[----:B------:R-:W-:Y:S02]  /*a580*/  LDSM.16.M88.4 R180, [R213+0xc000] ;  /* 0x00c00000d5b4783b */ /* 0x000fe40000000200 */
[C---:B-----5:R-:W-:Y:S08]  /*a590*/  HMMA.16816.F32 R4, R184.reuse, R192, R4 ;  /* 0x000000c0b804723c */ /* 0x060ff00000001804 */
[C---:B------:R-:W-:Y:S01]  /*a5a0*/  HMMA.16816.F32 R8, R184.reuse, R194, R8 ;  /* 0x000000c2b808723c */ /* 0x040fe20000001808 */
[----:B------:R-:W-:Y:S07]  /*a5b0*/  LDSM.16.M88.4 R192, [R220+0x4000] ;  /* 0x00400000dcc0783b */ /* 0x000fee0000000200 */
[C---:B--2---:R-:W-:Y:S08]  /*a5c0*/  HMMA.16816.F32 R12, R184.reuse, R172, R12 ;  /* 0x000000acb80c723c */ /* 0x044ff0000000180c */
[C---:B------:R-:W-:Y:S01]  /*a5d0*/  HMMA.16816.F32 R16, R184.reuse, R174, R16 ;  /* 0x000000aeb810723c */ /* 0x040fe20000001810 */
[----:B------:R-:W2:Y:S07]  /*a5e0*/  LDSM.16.M88.4 R172, [R215+UR5+0xd800] ;  /* 0x00d80005d7ac783b */ /* 0x000eae0008000200 */
[C---:B------:R-:W-:Y:S08]  /*a5f0*/  HMMA.16816.F32 R20, R184.reuse, R176, R20 ;  /* 0x000000b0b814723c */ /* 0x040ff00000001814 */
[C---:B------:R-:W-:Y:S01]  /*a600*/  HMMA.16816.F32 R24, R184.reuse, R178, R24 ;  /* 0x000000b2b818723c */ /* 0x040fe20000001818 */
[----:B------:R-:W5:Y:S07]  /*a610*/  LDSM.16.M88.4 R176, [R212+0x4000] ;  /* 0x00400000d4b0783b */ /* 0x000f6e0000000200 */
[C---:B-1----:R-:W-:Y:S08]  /*a620*/  HMMA.16816.F32 R28, R184.reuse, R188, R28 ;  /* 0x000000bcb81c723c */ /* 0x042ff0000000181c */
[----:B------:R-:W-:Y:S01]  /*a630*/  HMMA.16816.F32 R32, R184, R190, R32 ;  /* 0x000000beb820723c */ /* 0x000fe20000001820 */
[----:B------:R-:W1:Y:S05]  /*a640*/  LDSM.16.M88.4 R184, [R213+0xc800] ;  /* 0x00c80000d5b8783b */ /* 0x000e6a0000000200 */
[----:B------:R-:W1:Y:S02]  /*a650*/  LDSM.16.M88.4 R188, [R213+0xd000] ;  /* 0x00d00000d5bc783b */ /* 0x000e640000000200 */
[C---:B------:R-:W-:Y:S08]  /*a660*/  HMMA.16816.F32 R4, R196.reuse, R200, R4 ;  /* 0x000000c8c404723c */ /* 0x040ff00000001804 */
[C---:B------:R-:W-:Y:S01]  /*a670*/  HMMA.16816.F32 R8, R196.reuse, R202, R8 ;  /* 0x000000cac408723c */ /* 0x040fe20000001808 */
[----:B------:R-:W-:Y:S07]  /*a680*/  LDSM.16.M88.4 R200, [R218+0xc000] ;  /* 0x00c00000dac8783b */ /* 0x000fee0000000200 */
[C---:B---3--:R-:W-:Y:S08]  /*a690*/  HMMA.16816.F32 R12, R196.reuse, R164, R12 ;  /* 0x000000a4c40c723c */ /* 0x048ff0000000180c */
[C---:B------:R-:W-:Y:S01]  /*a6a0*/  HMMA.16816.F32 R16, R196.reuse, R166, R16 ;  /* 0x000000a6c410723c */ /* 0x040fe20000001810 */
[----:B------:R-:W3:Y:S07]  /*a6b0*/  LDSM.16.M88.4 R164, [R213+0xd800] ;  /* 0x00d80000d5a4783b */ /* 0x000eee0000000200 */
[C---:B----4-:R-:W-:Y:S08]  /*a6c0*/  HMMA.16816.F32 R20, R196.reuse, R168, R20 ;  /* 0x000000a8c414723c */ /* 0x050ff00000001814 */
[C---:B------:R-:W-:Y:S01]  /*a6d0*/  HMMA.16816.F32 R24, R196.reuse, R170, R24 ;  /* 0x000000aac418723c */ /* 0x040fe20000001818 */
[----:B------:R-:W4:Y:S07]  /*a6e0*/  LDSM.16.M88.4 R168, [R218+0xd000] ;  /* 0x00d00000daa8783b */ /* 0x000f2e0000000200 */
[C---:B--2---:R-:W-:Y:S08]  /*a6f0*/  HMMA.16816.F32 R28, R196.reuse, R172, R28 ;  /* 0x000000acc41c723c */ /* 0x044ff0000000181c */
[----:B------:R-:W-:Y:S01]  /*a700*/  HMMA.16816.F32 R32, R196, R174, R32 ;  /* 0x000000aec420723c */ /* 0x000fe20000001820 */
[----:B------:R-:W2:Y:S05]  /*a710*/  LDSM.16.M88.4 R172, [R218+0xd800] ;  /* 0x00d80000daac783b */ /* 0x000eaa0000000200 */
[----:B------:R-:W-:Y:S02]  /*a720*/  LDSM.16.M88.4 R196, [R217+0xc800] ;  /* 0x00c80000d9c4783b */ /* 0x000fe40000000200 */
[C---:B-----5:R-:W-:Y:S08]  /*a730*/  HMMA.16816.F32 R4, R176.reuse, R180, R4 ;  /* 0x000000b4b004723c */ /* 0x060ff00000001804 */
[C---:B------:R-:W-:Y:S01]  /*a740*/  HMMA.16816.F32 R8, R176.reuse, R182, R8 ;  /* 0x000000b6b008723c */ /* 0x040fe20000001808 */
[----:B------:R-:W-:Y:S07]  /*a750*/  LDSM.16.M88.4 R180, [R219+0x4000] ;  /* 0x00400000dbb4783b */ /* 0x000fee0000000200 */
[C---:B-1----:R-:W-:Y:S08]  /*a760*/  HMMA.16816.F32 R12, R176.reuse, R184, R12 ;  /* 0x000000b8b00c723c */ /* 0x042ff0000000180c */
[C---:B------:R-:W-:Y:S01]  /*a770*/  HMMA.16816.F32 R16, R176.reuse, R186, R16 ;  /* 0x000000bab010723c */ /* 0x040fe20000001810 */
[----:B------:R-:W1:Y:S07]  /*a780*/  LDSM.16.M88.4 R184, [R217+0xc000] ;  /* 0x00c00000d9b8783b */ /* 0x000e6e0000000200 */
[C---:B------:R-:W-:Y:S08]  /*a790*/  HMMA.16816.F32 R20, R176.reuse, R188, R20 ;  /* 0x000000bcb014723c */ /* 0x040ff00000001814 */
[C---:B------:R-:W-:Y:S01]  /*a7a0*/  HMMA.16816.F32 R24, R176.reuse, R190, R24 ;  /* 0x000000beb018723c */ /* 0x040fe20000001818 */
[----:B------:R-:W-:Y:S07]  /*a7b0*/  LDSM.16.M88.4 R188, [R215+UR5+0xe000] ;  /* 0x00e00005d7bc783b */ /* 0x000fee0008000200 */
[C---:B---3--:R-:W-:Y:S08]  /*a7c0*/  HMMA.16816.F32 R28, R176.reuse, R164, R28 ;  /* 0x000000a4b01c723c */ /* 0x048ff0000000181c */
[----:B------:R-:W-:Y:S01]  /*a7d0*/  HMMA.16816.F32 R32, R176, R166, R32 ;  /* 0x000000a6b020723c */ /* 0x000fe20000001820 */
[----:B------:R-:W3:Y:S05]  /*a7e0*/  LDSM.16.M88.4 R164, [R217+0xd800] ;  /* 0x00d80000d9a4783b */ /* 0x000eea0000000200 */
[----:B------:R-:W5:Y:S02]  /*a7f0*/  LDSM.16.M88.4 R176, [R214+0x6000] ;  /* 0x00600000d6b0783b */ /* 0x000f640000000200 */
[C---:B------:R-:W-:Y:S08]  /*a800*/  HMMA.16816.F32 R4, R192.reuse, R200, R4 ;  /* 0x000000c8c004723c */ /* 0x040ff00000001804 */
[C---:B------:R-:W-:Y:S01]  /*a810*/  HMMA.16816.F32 R8, R192.reuse, R202, R8 ;  /* 0x000000cac008723c */ /* 0x040fe20000001808 */
[----:B------:R-:W5:Y:S07]  /*a820*/  LDSM.16.M88.4 R200, [R215+UR5+0xe800] ;  /* 0x00e80005d7c8783b */ /* 0x000f6e0008000200 */
[C---:B------:R-:W-:Y:S08]  /*a830*/  HMMA.16816.F32 R12, R192.reuse, R204, R12 ;  /* 0x000000ccc00c723c */ /* 0x040ff0000000180c */
[C---:B------:R-:W-:Y:S01]  /*a840*/  HMMA.16816.F32 R16, R192.reuse, R206, R16 ;  /* 0x000000cec010723c */ /* 0x040fe20000001810 */
[----:B------:R-:W5:Y:S07]  /*a850*/  LDSM.16.M88.4 R204, [R215+UR5+0xf000] ;  /* 0x00f00005d7cc783b */ /* 0x000f6e0008000200 */
[C---:B----4-:R-:W-:Y:S08]  /*a860*/  HMMA.16816.F32 R20, R192.reuse, R168, R20 ;  /* 0x000000a8c014723c */ /* 0x050ff00000001814 */
[C---:B------:R-:W-:Y:S01]  /*a870*/  HMMA.16816.F32 R24, R192.reuse, R170, R24 ;  /* 0x000000aac018723c */ /* 0x040fe20000001818 */
[----:B------:R-:W4:Y:S07]  /*a880*/  LDSM.16.M88.4 R168, [R215+UR5+0xf800] ;  /* 0x00f80005d7a8783b */ /* 0x000f2e0008000200 */
[C---:B--2---:R-:W-:Y:S08]  /*a890*/  HMMA.16816.F32 R28, R192.reuse, R172, R28 ;  /* 0x000000acc01c723c */ /* 0x044ff0000000181c */
[----:B------:R-:W-:Y:S01]  /*a8a0*/  HMMA.16816.F32 R32, R192, R174, R32 ;  /* 0x000000aec020723c */ /* 0x000fe20000001820 */
[----:B------:R-:W-:Y:S05]  /*a8b0*/  LDSM.16.M88.4 R172, [R212+0x6000] ;  /* 0x00600000d4ac783b */ /* 0x000fea0000000200 */
[----:B------:R-:W-:Y:S02]  /*a8c0*/  LDSM.16.M88.4 R192, [R220+0x6000] ;  /* 0x00600000dcc0783b */ /* 0x000fe40000000200 */
[C---:B-1----:R-:W-:Y:S08]  /*a8d0*/  HMMA.16816.F32 R4, R180.reuse, R184, R4 ;  /* 0x000000b8b404723c */ /* 0x042ff00000001804 */
[C---:B------:R-:W-:Y:S01]  /*a8e0*/  HMMA.16816.F32 R8, R180.reuse, R186, R8 ;  /* 0x000000bab408723c */ /* 0x040fe20000001808 */
[----:B------:R-:W1:Y:S07]  /*a8f0*/  LDSM.16.M88.4 R184, [R213+0xe000] ;  /* 0x00e00000d5b8783b */ /* 0x000e6e0000000200 */
[C---:B------:R-:W-:Y:S08]  /*a900*/  HMMA.16816.F32 R12, R180.reuse, R196, R12 ;  /* 0x000000c4b40c723c */ /* 0x040ff0000000180c */
[C---:B------:R-:W-:Y:S01]  /*a910*/  HMMA.16816.F32 R16, R180.reuse, R198, R16 ;  /* 0x000000c6b410723c */ /* 0x040fe20000001810 */
[----:B------:R-:W-:Y:S07]  /*a920*/  LDSM.16.M88.4 R196, [R218+0xe000] ;  /* 0x00e00000dac4783b */ /* 0x000fee0000000200 */
[C---:B------:R-:W-:Y:S03]  /*a930*/  HMMA.16816.F32 R20, R180.reuse, R208, R20 ;  /* 0x000000d0b414723c */ /* 0x040fe60000001814 */
[----:B------:R-:W-:Y:S05]  /*a940*/  VIADD R208, R229, 0xffffffe0 ;  /* 0xffffffe0e5d07836 */ /* 0x000fea0000000000 */
[-C--:B------:R-:W-:Y:S01]  /*a950*/  ISETP.GT.AND P2, PT, R223, R208.reuse, PT ;  /* 0x000000d0df00720c */ /* 0x080fe20003f44270 */
[C---:B------:R-:W-:Y:S03]  /*a960*/  HMMA.16816.F32 R24, R180.reuse, R210, R24 ;  /* 0x000000d2b418723c */ /* 0x040fe60000001818 */
[----:B------:R-:W-:Y:S02]  /*a970*/  ISETP.GT.AND P1, PT, R226, R208, PT ;  /* 0x000000d0e200720c */ /* 0x000fe40003f24270 */
[C---:B------:R-:W-:Y:S02]  /*a980*/  ISETP.GE.AND P6, PT, R208.reuse, R222, PT ;  /* 0x000000ded000720c */ /* 0x040fe40003fc6270 */
[-C--:B------:R-:W-:Y:S01]  /*a990*/  ISETP.GE.AND P3, PT, R208, R221.reuse, PT ;  /* 0x000000ddd000720c */ /* 0x080fe20003f66270 */
[C---:B---3--:R-:W-:Y:S08]  /*a9a0*/  HMMA.16816.F32 R28, R180.reuse, R164, R28 ;  /* 0x000000a4b41c723c */ /* 0x048ff0000000181c */
[----:B------:R-:W-:Y:S01]  /*a9b0*/  HMMA.16816.F32 R32, R180, R166, R32 ;  /* 0x000000a6b420723c */ /* 0x000fe20000001820 */
[----:B------:R-:W2:Y:S05]  /*a9c0*/  LDSM.16.M88.4 R164, [R213+0xe800] ;  /* 0x00e80000d5a4783b */ /* 0x000eaa0000000200 */
[----:B------:R-:W3:Y:S02]  /*a9d0*/  LDSM.16.M88.4 R180, [R213+0xf000] ;  /* 0x00f00000d5b4783b */ /* 0x000ee40000000200 */
[C---:B-----5:R-:W-:Y:S08]  /*a9e0*/  HMMA.16816.F32 R4, R176.reuse, R188, R4 ;  /* 0x000000bcb004723c */ /* 0x060ff00000001804 */
[C---:B------:R-:W-:Y:S01]  /*a9f0*/  HMMA.16816.F32 R8, R176.reuse, R190, R8 ;  /* 0x000000beb008723c */ /* 0x040fe20000001808 */
[----:B------:R-:W5:Y:S07]  /*aa00*/  LDSM.16.M88.4 R188, [R213+0xf800] ;  /* 0x00f80000d5bc783b */ /* 0x000f6e0000000200 */
[C---:B------:R-:W-:Y:S08]  /*aa10*/  HMMA.16816.F32 R12, R176.reuse, R200, R12 ;  /* 0x000000c8b00c723c */ /* 0x040ff0000000180c */
[C---:B------:R-:W-:Y:S01]  /*aa20*/  HMMA.16816.F32 R16, R176.reuse, R202, R16 ;  /* 0x000000cab010723c */ /* 0x040fe20000001810 */
[----:B------:R-:W-:Y:S07]  /*aa30*/  LDSM.16.M88.4 R200, [R218+0xf800] ;  /* 0x00f80000dac8783b */ /* 0x000fee0000000200 */
[C---:B------:R-:W-:Y:S08]  /*aa40*/  HMMA.16816.F32 R20, R176.reuse, R204, R20 ;  /* 0x000000ccb014723c */ /* 0x040ff00000001814 */
[C---:B------:R-:W-:Y:S01]  /*aa50*/  HMMA.16816.F32 R24, R176.reuse, R206, R24 ;  /* 0x000000ceb018723c */ /* 0x040fe20000001818 */
[----:B------:R-:W-:Y:S07]  /*aa60*/  LDSM.16.M88.4 R204, [R217+0xe000] ;  /* 0x00e00000d9cc783b */ /* 0x000fee0000000200 */
[C---:B----4-:R-:W-:Y:S08]  /*aa70*/  HMMA.16816.F32 R28, R176.reuse, R168, R28 ;  /* 0x000000a8b01c723c */ /* 0x050ff0000000181c */
[----:B------:R-:W-:Y:S01]  /*aa80*/  HMMA.16816.F32 R32, R176, R170, R32 ;  /* 0x000000aab020723c */ /* 0x000fe20000001820 */
[----:B------:R-:W4:Y:S05]  /*aa90*/  LDSM.16.M88.4 R168, [R218+0xe800] ;  /* 0x00e80000daa8783b */ /* 0x000f2a0000000200 */
        /* <DEDUP_REMOVED lines=8> */
[C---:B------:R-:W-:Y:S08]  /*ab20*/  HMMA.16816.F32 R24, R172.reuse, R182, R24 ;  /* 0x000000b6ac18723c */ /* 0x040ff00000001818 */
[C---:B-----5:R-:W-:Y:S08]  /*ab30*/  HMMA.16816.F32 R28, R172.reuse, R188, R28 ;  /* 0x000000bcac1c723c */ /* 0x060ff0000000181c */
[----:B------:R-:W-:Y:S01]  /*ab40*/  HMMA.16816.F32 R32, R172, R190, R32 ;  /* 0x000000beac20723c */ /* 0x000fe20000001820 */
[----:B------:R-:W-:Y:S07]  /*ab50*/  LDSM.16.M88.4 R172, [R217+0xf800] ;  /* 0x00f80000d9ac783b */ /* 0x000fee0000000200 */
[C---:B------:R-:W-:Y:S05]  /*ab60*/  HMMA.16816.F32 R4, R192.reuse, R196, R4 ;  /* 0x000000c4c004723c */ /* 0x040fea0000001804 */
[C---:B------:R-:W-:Y:S03]  /*ab70*/  VIADD R197, R229.reuse, 0x10 ;  /* 0x00000010e5c57836 */ /* 0x040fe60000000000 */
[C---:B------:R-:W-:Y:S03]  /*ab80*/  HMMA.16816.F32 R8, R192.reuse, R198, R8 ;  /* 0x000000c6c008723c */ /* 0x040fe60000001808 */
[C---:B------:R-:W-:Y:S05]  /*ab90*/  VIADD R198, R229.reuse, 0x11 ;  /* 0x00000011e5c67836 */ /* 0x040fea0000000000 */
[C---:B----4-:R-:W-:Y:S08]  /*aba0*/  HMMA.16816.F32 R12, R192.reuse, R168, R12 ;  /* 0x000000a8c00c723c */ /* 0x050ff0000000180c */
[C---:B------:R-:W-:Y:S01]  /*abb0*/  HMMA.16816.F32 R16, R192.reuse, R170, R16 ;  /* 0x000000aac010723c */ /* 0x040fe20000001810 */
[----:B------:R-:W3:Y:S01]  /*abc0*/  LDSM.16.M88.4 R168, [R217+0xf000] ;  /* 0x00f00000d9a8783b */ /* 0x000ee20000000200 */
[----:B------:R-:W-:Y:S04]  /*abd0*/  DEPBAR.LE SB0, 0x0 ;  /* 0x000080000000791a */ /* 0x000fe80000000000 */
[----:B------:R-:W-:Y:S02]  /*abe0*/  BAR.SYNC.DEFER_BLOCKING 0x0 ;  /* 0x0000000000007b1d */ /* 0x000fe40000010000 */
[C---:B------:R-:W-:Y:S08]  /*abf0*/  HMMA.16816.F32 R20, R192.reuse, R176, R20 ;  /* 0x000000b0c014723c */ /* 0x040ff00000001814 */
[C---:B------:R-:W-:Y:S08]  /*ac00*/  HMMA.16816.F32 R24, R192.reuse, R178, R24 ;  /* 0x000000b2c018723c */ /* 0x040ff00000001818 */
[C---:B------:R-:W-:Y:S08]  /*ac10*/  HMMA.16816.F32 R28, R192.reuse, R200, R28 ;  /* 0x000000c8c01c723c */ /* 0x040ff0000000181c */
[----:B------:R-:W-:Y:S03]  /*ac20*/  HMMA.16816.F32 R32, R192, R202, R32 ;  /* 0x000000cac020723c */ /* 0x000fe60000001820 */
[C---:B------:R-:W-:Y:S05]  /*ac30*/  VIADD R195, R229.reuse, 0x19 ;  /* 0x00000019e5c37836 */ /* 0x040fea0000000000 */
[C---:B-1----:R-:W-:Y:S08]  /*ac40*/  HMMA.16816.F32 R4, R184.reuse, R204, R4 ;  /* 0x000000ccb804723c */ /* 0x042ff00000001804 */
[C---:B------:R-:W-:Y:S08]  /*ac50*/  HMMA.16816.F32 R8, R184.reuse, R206, R8 ;  /* 0x000000ceb808723c */ /* 0x040ff00000001808 */
[C---:B--2---:R-:W-:Y:S03]  /*ac60*/  HMMA.16816.F32 R12, R184.reuse, R164, R12 ;  /* 0x000000a4b80c723c */ /* 0x044fe6000000180c */
[----:B------:R-:W-:Y:S01]  /*ac70*/  FSEL R165, R4, -INF , !P2 ;  /* 0xff80000004a57808 */ /* 0x000fe20005000000 */
[----:B------:R-:W-:Y:S01]  /*ac80*/  VIADD R164, R229, 0xffffffe8 ;  /* 0xffffffe8e5a47836 */ /* 0x000fe20000000000 */
[----:B------:R-:W-:Y:S01]  /*ac90*/  ISETP.GE.AND P2, PT, R3, R221, PT ;  /* 0x000000dd0300720c */ /* 0x000fe20003f46270 */
[----:B------:R-:W-:Y:S01]  /*aca0*/  VIADD R3, R229, 0xffffffe9 ;  /* 0xffffffe9e5037836 */ /* 0x000fe20000000000 */
[----:B------:R-:W-:Y:S01]  /*acb0*/  FSEL R210, R7, -INF , !P0 ;  /* 0xff80000007d27808 */ /* 0x000fe20004000000 */
[C---:B------:R-:W-:Y:S03]  /*acc0*/  HMMA.16816.F32 R16, R184.reuse, R166, R16 ;  /* 0x000000a6b810723c */ /* 0x040fe60000001810 */
[----:B------:R-:W-:Y:S01]  /*acd0*/  ISETP.GT.AND P0, PT, R223, R164, PT ;  /* 0x000000a4df00720c */ /* 0x000fe20003f04270 */
[----:B------:R-:W-:Y:S01]  /*ace0*/  VIADD R166, R229, 0xfffffff0 ;  /* 0xfffffff0e5a67836 */ /* 0x000fe20000000000 */
[----:B------:R-:W-:Y:S02]  /*acf0*/  FSEL R208, R5, -INF , !P4 ;  /* 0xff80000005d07808 */ /* 0x000fe40006000000 */
[----:B------:R-:W-:Y:S01]  /*ad00*/  FSEL R167, R8, -INF , !P0 ;  /* 0xff80000008a77808 */ /* 0x000fe20004000000 */
[C---:B---3--:R-:W-:Y:S03]  /*ad10*/  HMMA.16816.F32 R20, R184.reuse, R168, R20 ;  /* 0x000000a8b814723c */ /* 0x048fe60000001814 */
[-C--:B------:R-:W-:Y:S02]  /*ad20*/  ISETP.GT.AND P0, PT, R226, R3.reuse, PT ;  /* 0x00000003e200720c */ /* 0x080fe40003f04270 */
[----:B------:R-:W-:Y:S02]  /*ad30*/  ISETP.GT.AND P4, PT, R223, R3, PT ;  /* 0x00000003df00720c */ /* 0x000fe40003f84270 */
[----:B------:R-:W-:Y:S01]  /*ad40*/  FSEL R232, R11, -INF , !P0 ;  /* 0xff8000000be87808 */ /* 0x000fe20004000000 */
[C---:B------:R-:W-:Y:S03]  /*ad50*/  HMMA.16816.F32 R24, R184.reuse, R170, R24 ;  /* 0x000000aab818723c */ /* 0x040fe60000001818 */
[----:B------:R-:W-:Y:S02]  /*ad60*/  ISETP.GT.AND P0, PT, R223, R166, PT ;  /* 0x000000a6df00720c */ /* 0x000fe40003f04270 */
[----:B------:R-:W-:Y:S02]  /*ad70*/  FSEL R211, R9, -INF , !P4 ;  /* 0xff80000009d37808 */ /* 0x000fe40006000000 */
[----:B------:R-:W-:Y:S01]  /*ad80*/  FSEL R250, R12, -INF , !P0 ;  /* 0xff8000000cfa7808 */ /* 0x000fe20004000000 */
[C---:B------:R-:W-:Y:S03]  /*ad90*/  HMMA.16816.F32 R28, R184.reuse, R172, R28 ;  /* 0x000000acb81c723c */ /* 0x040fe6000000181c */
[-C--:B------:R-:W-:Y:S02]  /*ada0*/  ISETP.GT.AND P0, PT, R226, R236.reuse, PT ;  /* 0x000000ece200720c */ /* 0x080fe40003f04270 */
[----:B------:R-:W-:Y:S02]  /*adb0*/  ISETP.GT.AND P4, PT, R223, R236, PT ;  /* 0x000000ecdf00720c */ /* 0x000fe40003f84270 */
[----:B------:R-:W-:Y:S01]  /*adc0*/  FSEL R251, R15, -INF , !P0 ;  /* 0xff8000000ffb7808 */ /* 0x000fe20004000000 */
[----:B------:R-:W-:Y:S03]  /*add0*/  HMMA.16816.F32 R32, R184, R174, R32 ;  /* 0x000000aeb820723c */ /* 0x000fe60000001820 */
[----:B------:R-:W-:Y:S02]  /*ade0*/  ISETP.GT.AND P0, PT, R223, R238, PT ;  /* 0x000000eedf00720c */ /* 0x000fe40003f04270 */
[----:B------:R-:W-:Y:S02]  /*adf0*/  FSEL R209, R6, -INF , !P1 ;  /* 0xff80000006d17808 */ /* 0x000fe40004800000 */
[----:B------:R-:W-:Y:S02]  /*ae00*/  FSEL R244, R16, -INF , !P0 ;  /* 0xff80000010f47808 */ /* 0x000fe40004000000 */
[CC--:B------:R-:W-:Y:S02]  /*ae10*/  ISETP.GT.AND P0, PT, R226.reuse, R237.reuse, PT ;  /* 0x000000ede200720c */ /* 0x0c0fe40003f04270 */
[----:B------:R-:W-:Y:S02]  /*ae20*/  ISETP.GT.AND P1, PT, R226, R164, PT ;  /* 0x000000a4e200720c */ /* 0x000fe40003f24270 */
[----:B------:R-:W-:Y:S02]  /*ae30*/  FSEL R248, R13, -INF , !P4 ;  /* 0xff8000000df87808 */ /* 0x000fe40006000000 */
[----:B------:R-:W-:Y:S01]  /*ae40*/  FSEL R247, R19, -INF , !P0 ;  /* 0xff80000013f77808 */ /* 0x000fe20004000000 */
[----:B------:R-:W-:Y:S01]  /*ae50*/  VIADD R19, R229, 0x18 ;  /* 0x00000018e5137836 */ /* 0x000fe20000000000 */
[C---:B------:R-:W-:Y:S02]  /*ae60*/  ISETP.GT.AND P4, PT, R223.reuse, R237, PT ;  /* 0x000000eddf00720c */ /* 0x040fe40003f84270 */
[-C--:B------:R-:W-:Y:S02]  /*ae70*/  ISETP.GT.AND P0, PT, R223, R239.reuse, PT ;  /* 0x000000efdf00720c */ /* 0x080fe40003f04270 */
[----:B------:R-:W-:Y:S02]  /*ae80*/  FSEL R230, R10, -INF , !P1 ;  /* 0xff8000000ae67808 */ /* 0x000fe40004800000 */
[C---:B------:R-:W-:Y:S02]  /*ae90*/  ISETP.GT.AND P1, PT, R226.reuse, R166, PT ;  /* 0x000000a6e200720c */ /* 0x040fe40003f24270 */
[----:B------:R-:W-:Y:S01]  /*aea0*/  FSEL R242, R17, -INF , !P4 ;  /* 0xff80000011f27808 */ /* 0x000fe20006000000 */
[----:B------:R-:W-:Y:S01]  /*aeb0*/  VIADD R17, R229, 0x8 ;  /* 0x00000008e5117836 */ /* 0x000fe20000000000 */
[----:B------:R-:W-:Y:S02]  /*aec0*/  FSEL R241, R21, -INF , !P0 ;  /* 0xff80000015f17808 */ /* 0x000fe40004000000 */
[----:B------:R-:W-:Y:S02]  /*aed0*/  ISETP.GT.AND P0, PT, R226, R239, PT ;  /* 0x000000efe200720c */ /* 0x000fe40003f04270 */
[----:B------:R-:W-:Y:S02]  /*aee0*/  FSEL R246, R14, -INF , !P1 ;  /* 0xff8000000ef67808 */ /* 0x000fe40004800000 */
[----:B------:R-:W-:Y:S02]  /*aef0*/  ISETP.GT.AND P1, PT, R226, R238, PT ;  /* 0x000000eee200720c */ /* 0x000fe40003f24270 */
[----:B------:R-:W-:Y:S02]  /*af00*/  FSEL R243, R23, -INF , !P0 ;  /* 0xff80000017f37808 */ /* 0x000fe40004000000 */
[C---:B------:R-:W-:Y:S02]  /*af10*/  ISETP.GT.AND P0, PT, R223.reuse, R17, PT ;  /* 0x00000011df00720c */ /* 0x040fe40003f04270 */
[----:B------:R-:W-:Y:S02]  /*af20*/  FSEL R249, R18, -INF , !P1 ;  /* 0xff80000012f97808 */ /* 0x000fe40004800000 */
[-C--:B------:R-:W-:Y:S02]  /*af30*/  ISETP.GT.AND P1, PT, R226, R229.reuse, PT ;  /* 0x000000e5e200720c */ /* 0x080fe40003f24270 */
[----:B------:R-:W-:Y:S02]  /*af40*/  FSEL R194, R24, -INF , !P0 ;  /* 0xff80000018c27808 */ /* 0x000fe40004000000 */
[----:B------:R-:W-:Y:S02]  /*af50*/  ISETP.GT.AND P4, PT, R223, R229, PT ;  /* 0x000000e5df00720c */ /* 0x000fe40003f84270 */
[-C--:B------:R-:W-:Y:S02]  /*af60*/  ISETP.GT.AND P0, PT, R226, R240.reuse, PT ;  /* 0x000000f0e200720c */ /* 0x080fe40003f04270 */
[----:B------:R-:W-:Y:S02]  /*af70*/  FSEL R245, R22, -INF , !P1 ;  /* 0xff80000016f57808 */ /* 0x000fe40004800000 */
[----:B------:R-:W-:Y:S02]  /*af80*/  ISETP.GT.AND P1, PT, R226, R17, PT ;  /* 0x00000011e200720c */ /* 0x000fe40003f24270 */
[----:B------:R-:W-:Y:S02]  /*af90*/  FSEL R15, R20, -INF , !P4 ;  /* 0xff800000140f7808 */ /* 0x000fe40006000000 */
[----:B------:R-:W-:Y:S02]  /*afa0*/  FSEL R27, R27, -INF , !P0 ;  /* 0xff8000001b1b7808 */ /* 0x000fe40004000000 */
[C---:B------:R-:W-:Y:S02]  /*afb0*/  ISETP.GT.AND P4, PT, R223.reuse, R240, PT ;  /* 0x000000f0df00720c */ /* 0x040fe40003f84270 */
[CC--:B------:R-:W-:Y:S02]  /*afc0*/  ISETP.GT.AND P0, PT, R223.reuse, R197.reuse, PT ;  /* 0x000000c5df00720c */ /* 0x0c0fe40003f04270 */
[----:B------:R-:W-:Y:S02]  /*afd0*/  FSEL R26, R26, -INF , !P1 ;  /* 0xff8000001a1a7808 */ /* 0x000fe40004800000 */
[-C--:B------:R-:W-:Y:S02]  /*afe0*/  ISETP.GT.AND P1, PT, R223, R198.reuse, PT ;  /* 0x000000c6df00720c */ /* 0x080fe40003f24270 */
[----:B------:R-:W-:Y:S02]  /*aff0*/  FSEL R25, R25, -INF , !P4 ;  /* 0xff80000019197808 */ /* 0x000fe40006000000 */
[----:B------:R-:W-:Y:S02]  /*b000*/  FSEL R23, R28, -INF , !P0 ;  /* 0xff8000001c177808 */ /* 0x000fe40004000000 */
[C---:B------:R-:W-:Y:S02]  /*b010*/  ISETP.GT.AND P4, PT, R226.reuse, R197, PT ;  /* 0x000000c5e200720c */ /* 0x040fe40003f84270 */
[----:B------:R-:W-:Y:S02]  /*b020*/  ISETP.GT.AND P0, PT, R226, R198, PT ;  /* 0x000000c6e200720c */ /* 0x000fe40003f04270 */
[----:B------:R-:W-:Y:S02]  /*b030*/  FSEL R29, R29, -INF , !P1 ;  /* 0xff8000001d1d7808 */ /* 0x000fe40004800000 */
[----:B------:R-:W-:Y:S02]  /*b040*/  ISETP.GT.AND P1, PT, R223, R195, PT ;  /* 0x000000c3df00720c */ /* 0x000fe40003f24270 */
[----:B------:R-:W-:Y:S02]  /*b050*/  FSEL R30, R30, -INF , !P4 ;  /* 0xff8000001e1e7808 */ /* 0x000fe40006000000 */
[----:B------:R-:W-:Y:S02]  /*b060*/  FSEL R31, R31, -INF , !P0 ;  /* 0xff8000001f1f7808 */ /* 0x000fe40004000000 */
[----:B------:R-:W-:Y:S02]  /*b070*/  ISETP.GT.AND P4, PT, R223, R19, PT ;  /* 0x00000013df00720c */ /* 0x000fe40003f84270 */
[C---:B------:R-:W-:Y:S02]  /*b080*/  ISETP.GT.AND P0, PT, R226.reuse, R195, PT ;  /* 0x000000c3e200720c */ /* 0x040fe40003f04270 */
[----:B------:R-:W-:Y:S02]  /*b090*/  FSEL R33, R33, -INF , !P1 ;  /* 0xff80000021217808 */ /* 0x000fe40004800000 */
[----:B------:R-:W-:Y:S02]  /*b0a0*/  ISETP.GT.AND P1, PT, R226, R19, PT ;  /* 0x00000013e200720c */ /* 0x000fe40003f24270 */
[----:B------:R-:W-:Y:S02]  /*b0b0*/  FSEL R21, R32, -INF , !P4 ;  /* 0xff80000020157808 */ /* 0x000fe40006000000 */
[----:B------:R-:W-:Y:S02]  /*b0c0*/  FSEL R35, R35, -INF , !P0 ;  /* 0xff80000023237808 */ /* 0x000fe40004000000 */
[CC--:B------:R-:W-:Y:S02]  /*b0d0*/  ISETP.GE.AND P4, PT, R164.reuse, R222.reuse, PT ;  /* 0x000000dea400720c */ /* 0x0c0fe40003f86270 */
[-C--:B------:R-:W-:Y:S02]  /*b0e0*/  ISETP.GE.AND P0, PT, R164, R221.reuse, PT ;  /* 0x000000dda400720c */ /* 0x080fe40003f06270 */
[----:B------:R-:W-:Y:S02]  /*b0f0*/  FSEL R164, R34, -INF , !P1 ;  /* 0xff80000022a47808 */ /* 0x000fe40004800000 */
[-C--:B------:R-:W-:Y:S02]  /*b100*/  ISETP.GE.AND P1, PT, R3, R222.reuse, PT ;  /* 0x000000de0300720c */ /* 0x080fe40003f26270 */
[----:B------:R-:W-:Y:S02]  /*b110*/  FSEL R22, R165, -INF , !P6 ;  /* 0xff800000a5167808 */ /* 0x000fe40007000000 */
[----:B------:R-:W-:Y:S02]  /*b120*/  FSEL R18, R208, -INF , !P5 ;  /* 0xff800000d0127808 */ /* 0x000fe40006800000 */
[-C--:B------:R-:W-:Y:S02]  /*b130*/  ISETP.GE.AND P6, PT, R3, R221.reuse, PT ;  /* 0x000000dd0300720c */ /* 0x080fe40003fc6270 */
[----:B------:R-:W-:Y:S02]  /*b140*/  FSEL R13, R209, -INF , !P3 ;  /* 0xff800000d10d7808 */ /* 0x000fe40005800000 */
[----:B------:R-:W-:Y:S02]  /*b150*/  FSEL R11, R210, -INF , !P2 ;  /* 0xff800000d20b7808 */ /* 0x000fe40005000000 */
[-C--:B------:R-:W-:Y:S02]  /*b160*/  ISETP.GE.AND P2, PT, R236, R222.reuse, PT ;  /* 0x000000deec00720c */ /* 0x080fe40003f46270 */
[----:B------:R-:W-:Y:S02]  /*b170*/  ISETP.GE.AND P5, PT, R166, R222, PT ;  /* 0x000000dea600720c */ /* 0x000fe40003fa6270 */
[----:B------:R-:W-:Y:S02]  /*b180*/  FSEL R14, R167, -INF , !P4 ;  /* 0xff800000a70e7808 */ /* 0x000fe40006000000 */
[----:B------:R-:W-:Y:S02]  /*b190*/  FSEL R10, R211, -INF , !P1 ;  /* 0xff800000d30a7808 */ /* 0x000fe40004800000 */
[----:B------:R-:W-:Y:S02]  /*b1a0*/  FMNMX3.FTZ R165, R0, R22, R18, !PT ;  /* 0x0000001600a57276 */ /* 0x000fe40007810012 */
[-C--:B------:R-:W-:Y:S02]  /*b1b0*/  ISETP.GE.AND P3, PT, R166, R221.reuse, PT ;  /* 0x000000dda600720c */ /* 0x080fe40003f66270 */
[----:B------:R-:W-:Y:S02]  /*b1c0*/  ISETP.GE.AND P4, PT, R236, R221, PT ;  /* 0x000000ddec00720c */ /* 0x000fe40003f86270 */
[----:B------:R-:W-:Y:S02]  /*b1d0*/  FSEL R9, R230, -INF , !P0 ;  /* 0xff800000e6097808 */ /* 0x000fe40004000000 */
[----:B------:R-:W-:Y:S02]  /*b1e0*/  FSEL R252, R232, -INF , !P6 ;  /* 0xff800000e8fc7808 */ /* 0x000fe40007000000 */
[----:B------:R-:W-:Y:S02]  /*b1f0*/  FMNMX3.FTZ R3, R2, R13, R11, !PT ;  /* 0x0000000d02037276 */ /* 0x000fe4000781000b */
[-C--:B------:R-:W-:Y:S02]  /*b200*/  ISETP.GE.AND P6, PT, R237, R222.reuse, PT ;  /* 0x000000deed00720c */ /* 0x080fe40003fc6270 */
[----:B------:R-:W-:Y:S02]  /*b210*/  FSEL R248, R248, -INF , !P2 ;  /* 0xff800000f8f87808 */ /* 0x000fe40005000000 */
[-C--:B------:R-:W-:Y:S02]  /*b220*/  ISETP.GE.AND P1, PT, R238, R222.reuse, PT ;  /* 0x000000deee00720c */ /* 0x080fe40003f26270 */
[----:B------:R-:W-:Y:S02]  /*b230*/  FSEL R250, R250, -INF , !P5 ;  /* 0xff800000fafa7808 */ /* 0x000fe40006800000 */
[----:B------:R-:W-:Y:S02]  /*b240*/  ISETP.GE.AND P2, PT, R239, R222, PT ;  /* 0x000000deef00720c */ /* 0x000fe40003f46270 */
[----:B------:R-:W-:Y:S02]  /*b250*/  FMNMX3.FTZ R165, R165, R14, R10, !PT ;  /* 0x0000000ea5a57276 */ /* 0x000fe4000781000a */
[-C--:B------:R-:W-:Y:S02]  /*b260*/  ISETP.GE.AND P0, PT, R238, R221.reuse, PT ;  /* 0x000000ddee00720c */ /* 0x080fe40003f06270 */
[----:B------:R-:W-:Y:S02]  /*b270*/  ISETP.GE.AND P5, PT, R237, R221, PT ;  /* 0x000000dded00720c */ /* 0x000fe40003fa6270 */
[----:B------:R-:W-:Y:S02]  /*b280*/  FSEL R246, R246, -INF , !P3 ;  /* 0xff800000f6f67808 */ /* 0x000fe40005800000 */
[----:B------:R-:W-:Y:S02]  /*b290*/  FSEL R251, R251, -INF , !P4 ;  /* 0xff800000fbfb7808 */ /* 0x000fe40006000000 */
[----:B------:R-:W-:Y:S02]  /*b2a0*/  FMNMX3.FTZ R166, R3, R9, R252, !PT ;  /* 0x0000000903a67276 */ /* 0x000fe400078100fc */
[----:B------:R-:W-:Y:S02]  /*b2b0*/  FSEL R242, R242, -INF , !P6 ;  /* 0xff800000f2f27808 */ /* 0x000fe40007000000 */
[----:B------:R-:W-:Y:S02]  /*b2c0*/  FSEL R244, R244, -INF , !P1 ;  /* 0xff800000f4f47808 */ /* 0x000fe40004800000 */
[----:B------:R-:W-:Y:S02]  /*b2d0*/  ISETP.GE.AND P6, PT, R229, R222, PT ;  /* 0x000000dee500720c */ /* 0x000fe40003fc6270 */
[----:B------:R-:W-:Y:S02]  /*b2e0*/  FSEL R238, R241, -INF , !P2 ;  /* 0xff800000f1ee7808 */ /* 0x000fe40005000000 */
[----:B------:R-:W-:Y:S02]  /*b2f0*/  FMNMX3.FTZ R3, R165, R250, R248, !PT ;  /* 0x000000faa5037276 */ /* 0x000fe400078100f8 */
[-C--:B------:R-:W-:Y:S02]  /*b300*/  ISETP.GE.AND P3, PT, R239, R221.reuse, PT ;  /* 0x000000ddef00720c */ /* 0x080fe40003f66270 */
[----:B------:R-:W-:Y:S02]  /*b310*/  FSEL R249, R249, -INF , !P0 ;  /* 0xff800000f9f97808 */ /* 0x000fe40004000000 */
[----:B------:R-:W-:Y:S02]  /*b320*/  FSEL R247, R247, -INF , !P5 ;  /* 0xff800000f7f77808 */ /* 0x000fe40006800000 */
[-C--:B------:R-:W-:Y:S02]  /*b330*/  ISETP.GE.AND P2, PT, R229, R221.reuse, PT ;  /* 0x000000dde500720c */ /* 0x080fe40003f46270 */
[----:B------:R-:W-:Y:S02]  /*b340*/  FMNMX3.FTZ R166, R166, R246, R251, !PT ;  /* 0x000000f6a6a67276 */ /* 0x000fe400078100fb */
[CC--:B------:R-:W-:Y:S02]  /*b350*/  ISETP.GE.AND P0, PT, R240.reuse, R222.reuse, PT ;  /* 0x000000def000720c */ /* 0x0c0fe40003f06270 */
[-C--:B------:R-:W-:Y:S02]  /*b360*/  ISETP.GE.AND P5, PT, R240, R221.reuse, PT ;  /* 0x000000ddf000720c */ /* 0x080fe40003fa6270 */
[----:B------:R-:W-:Y:S02]  /*b370*/  ISETP.GE.AND P4, PT, R17, R222, PT ;  /* 0x000000de1100720c */ /* 0x000fe40003f86270 */
[----:B------:R-:W-:Y:S02]  /*b380*/  FSEL R240, R15, -INF , !P6 ;  /* 0xff8000000ff07808 */ /* 0x000fe40007000000 */
[----:B------:R-:W-:Y:S02]  /*b390*/  FMNMX3.FTZ R3, R3, R244, R242, !PT ;  /* 0x000000f403037276 */ /* 0x000fe400078100f2 */
        /* <DEDUP_REMOVED lines=16> */
[----:B------:R-:W-:Y:S02]  /*b4a0*/  FMNMX3.FTZ R165, R3, R236, R232, !PT ;  /* 0x000000ec03a57276 */ /* 0x000fe400078100e8 */
[CC--:B------:R-:W-:Y:S02]  /*b4b0*/  ISETP.GE.AND P0, PT, R195.reuse, R222.reuse, PT ;  /* 0x000000dec300720c */ /* 0x0c0fe40003f06270 */
[-C--:B------:R-:W-:Y:S02]  /*b4c0*/  ISETP.GE.AND P1, PT, R195, R221.reuse, PT ;  /* 0x000000ddc300720c */ /* 0x080fe40003f26270 */
[C---:B------:R-:W-:Y:S02]  /*b4d0*/  ISETP.GE.AND P5, PT, R19.reuse, R222, PT ;  /* 0x000000de1300720c */ /* 0x040fe40003fa6270 */
[----:B------:R-:W-:Y:S02]  /*b4e0*/  ISETP.GE.AND P6, PT, R19, R221, PT ;  /* 0x000000dd1300720c */ /* 0x000fe40003fc6270 */
[----:B------:R-:W-:Y:S02]  /*b4f0*/  FSEL R237, R30, -INF , !P3 ;  /* 0xff8000001eed7808 */ /* 0x000fe40005800000 */
[----:B------:R-:W-:Y:S02]  /*b500*/  FSEL R211, R31, -INF , !P4 ;  /* 0xff8000001fd37808 */ /* 0x000fe40006000000 */
[----:B------:R-:W-:Y:S02]  /*b510*/  FMNMX3.FTZ R3, R166, R241, R239, !PT ;  /* 0x000000f1a6037276 */ /* 0x000fe400078100ef */
[----:B------:R-:W-:Y:S02]  /*b520*/  FMNMX3.FTZ R167, R165, R230, R210, !PT ;  /* 0x000000e6a5a77276 */ /* 0x000fe400078100d2 */
[----:B------:R-:W-:Y:S02]  /*b530*/  FSEL R208, R33, -INF , !P0 ;  /* 0xff80000021d07808 */ /* 0x000fe40004000000 */
[----:B------:R-:W-:Y:S02]  /*b540*/  FSEL R209, R21, -INF , !P5 ;  /* 0xff80000015d17808 */ /* 0x000fe40006800000 */
[----:B------:R-:W-:Y:S02]  /*b550*/  FSEL R165, R35, -INF , !P1 ;  /* 0xff80000023a57808 */ /* 0x000fe40004800000 */
[----:B------:R-:W-:Y:S02]  /*b560*/  FSEL R166, R164, -INF , !P6 ;  /* 0xff800000a4a67808 */ /* 0x000fe40007000000 */
[----:B------:R-:W-:Y:S02]  /*b570*/  FMNMX3.FTZ R6, R3, R237, R211, !PT ;  /* 0x000000ed03067276 */ /* 0x000fe400078100d3 */
[----:B------:R-:W-:Y:S02]  /*b580*/  FMNMX3.FTZ R15, R167, R209, R208, !PT ;  /* 0x000000d1a70f7276 */ /* 0x000fe400078100d0 */
[----:B------:R-:W-:Y:S01]  /*b590*/  FMNMX3.FTZ R6, R6, R166, R165, !PT ;  /* 0x000000a606067276 */ /* 0x000fe200078100a5 */
[----:B------:R-:W-:Y:S06]  /*b5a0*/  BRA.U.ANY UP0, `(.L_x_186) ;  /* 0xffffffe5001c7547 */ /* 0x000fec000b93ffff */
.L_x_185:
[----:B------:R-:W-:Y:S01]  /*b5b0*/  SHFL.BFLY PT, R8, R15, 0x2, 0x1f ;  /* 0x0c401f000f087f89 */ /* 0x000fe200000e0000 */
[----:B------:R-:W-:Y:S01]  /*b5c0*/  MOV R167, R227 ;  /* 0x000000e300a77202 */ /* 0x000fe20000000f00 */
[----:B------:R-:W-:Y:S01]  /*b5d0*/  UISETP.GT.AND UP0, UPT, UR8, UR14, UPT ;  /* 0x0000000e0800728c */ /* 0x000fe2000bf04270 */
[----:B------:R-:W-:Y:S05]  /*b5e0*/  IADD3 R229, PT, PT, R229, -0x40, RZ ;  /* 0xffffffc0e5e57810 */ /* 0x000fea0007ffe0ff */
[----:B------:R-:W1:Y:S01]  /*b5f0*/  SHFL.BFLY PT, R3, R6, 0x2, 0x1f ;  /* 0x0c401f0006037f89 */ /* 0x000e6200000e0000 */
[C---:B------:R-:W-:Y:S01]  /*b600*/  SHF.L.U32 R190, R167.reuse, 0x3, RZ ;  /* 0x00000003a7be7819 */ /* 0x040fe200000006ff */
[----:B------:R-:W-:Y:S01]  /*b610*/  UMOV UR19, UR8 ;  /* 0x0000000800137c82 */ /* 0x000fe20008000000 */
[----:B------:R-:W-:Y:S02]  /*b620*/  SHF.L.U32 R7, R167, 0x6, RZ ;  /* 0x00000006a7077819 */ /* 0x000fe400000006ff */
[----:B------:R-:W-:Y:S02]  /*b630*/  LOP3.LUT R184, R190, 0x38, RZ, 0xc0, !PT ;  /* 0x00000038beb87812 */ /* 0x000fe400078ec0ff */
[----:B------:R-:W-:Y:S02]  /*b640*/  SHF.R.U32.HI R185, RZ, 0x1, R167 ;  /* 0x00000001ffb97819 */ /* 0x000fe400000116a7 */
[----:B-1----:R-:W-:Y:S02]  /*b650*/  FMNMX.FTZ R4, R6, R3, !PT ;  /* 0x0000000306047209 */ /* 0x002fe40007810000 */
[----:B------:R-:W-:Y:S03]  /*b660*/  FMNMX.FTZ R5, R15, R8, !PT ;  /* 0x000000080f057209 */ /* 0x000fe60007810000 */
[----:B------:R-:W1:Y:S08]  /*b670*/  SHFL.BFLY PT, R3, R4, 0x1, 0x1f ;  /* 0x0c201f0004037f89 */ /* 0x000e7000000e0000 */
[----:B------:R-:W2:Y:S01]  /*b680*/  SHFL.BFLY PT, R164, R5, 0x1, 0x1f ;  /* 0x0c201f0005a47f89 */ /* 0x000ea200000e0000 */
[----:B-1----:R-:W-:Y:S02]  /*b690*/  FMNMX.FTZ R3, R4, R3, !PT ;  /* 0x0000000304037209 */ /* 0x002fe40007810000 */
[--C-:B------:R-:W-:Y:S02]  /*b6a0*/  LOP3.LUT R4, R184, 0x1c0, R7.reuse, 0xf8, !PT ;  /* 0x000001c0b8047812 */ /* 0x100fe400078ef807 */
[----:B--2---:R-:W-:Y:S01]  /*b6b0*/  FMNMX.FTZ R164, R5, R164, !PT ;  /* 0x000000a405a47209 */ /* 0x004fe20007810000 */
[----:B------:R-:W-:Y:S01]  /*b6c0*/  FMUL.FTZ R180, R3, UR4 ;  /* 0x0000000403b47c20 */ /* 0x000fe20008410000 */
[----:B------:R-:W-:Y:S02]  /*b6d0*/  LOP3.LUT R5, R185, 0x8, RZ, 0xc0, !PT ;  /* 0x00000008b9057812 */ /* 0x000fe400078ec0ff */
[C---:B------:R-:W-:Y:S01]  /*b6e0*/  FSETP.NEU.FTZ.AND P1, PT, R164.reuse, -INF , PT ;  /* 0xff800000a400780b */ /* 0x040fe20003f3d000 */
[----:B------:R-:W-:Y:S01]  /*b6f0*/  FMUL.FTZ R181, R164, UR4 ;  /* 0x00000004a4b57c20 */ /* 0x000fe20008410000 */
[----:B------:R-:W-:Y:S02]  /*b700*/  LOP3.LUT R4, R4, R5, RZ, 0x3c, !PT ;  /* 0x0000000504047212 */ /* 0x000fe400078e3cff */
[----:B------:R-:W-:Y:S02]  /*b710*/  FSETP.NEU.FTZ.AND P0, PT, R3, -INF , PT ;  /* 0xff8000000300780b */ /* 0x000fe40003f1d000 */
[----:B------:R-:W-:Y:S02]  /*b720*/  LOP3.LUT R4, R4, 0x200, R7, 0xf8, !PT ;  /* 0x0000020004047812 */ /* 0x000fe400078ef807 */
[----:B------:R-:W-:Y:S02]  /*b730*/  FSEL R181, R181, RZ, P1 ;  /* 0x000000ffb5b57208 */ /* 0x000fe40000800000 */
[----:B------:R-:W-:Y:S02]  /*b740*/  FSEL R180, R180, RZ, P0 ;  /* 0x000000ffb4b47208 */ /* 0x000fe40000000000 */
[----:B------:R-:W-:Y:S01]  /*b750*/  LEA R186, R4, UR6, 0x1 ;  /* 0x0000000604ba7c11 */ /* 0x000fe2000f8e08ff */
[--C-:B------:R-:W-:Y:S01]  /*b760*/  FFMA.FTZ R192, R14, UR4, -R181.reuse ;  /* 0x000000040ec07c23 */ /* 0x100fe200080108b5 */
[----:B------:R-:W-:Y:S01]  /*b770*/  FSEL R7, R164, RZ, P1 ;  /* 0x000000ffa4077208 */ /* 0x000fe20000800000 */
[----:B------:R-:W-:Y:S01]  /*b780*/  FFMA.FTZ R197, R13, UR4, -R180 ;  /* 0x000000040dc57c23 */ /* 0x000fe200080108b4 */
[----:B------:R-:W-:Y:S01]  /*b790*/  R2P PR, R167, 0x6 ;  /* 0x00000006a7007804 */ /* 0x000fe20000000000 */
[----:B------:R-:W1:Y:S01]  /*b7a0*/  LDSM.16.MT88.4 R12, [R186+0x10000] ;  /* 0x01000000ba0c783b */ /* 0x000e620000004200 */
[----:B------:R-:W-:Y:S01]  /*b7b0*/  FSEL R5, R3, RZ, P0 ;  /* 0x000000ff03057208 */ /* 0x000fe20000000000 */
[----:B------:R-:W-:Y:S01]  /*b7c0*/  FADD.FTZ R0, -R7, R0 ;  /* 0x0000000007007221 */ /* 0x000fe20000010100 */
[--C-:B------:R-:W-:Y:S01]  /*b7d0*/  FFMA.FTZ R193, R22, UR4, -R181.reuse ;  /* 0x0000000416c17c23 */ /* 0x100fe200080108b5 */
[----:B------:R-:W-:Y:S01]  /*b7e0*/  SEL R189, R216, 0xffffffe0, !P1 ;  /* 0xffffffe0d8bd7807 */ /* 0x000fe20004800000 */
[--C-:B------:R-:W-:Y:S01]  /*b7f0*/  FFMA.FTZ R196, R18, UR4, -R181.reuse ;  /* 0x0000000412c47c23 */ /* 0x100fe200080108b5 */
[----:B------:R-:W-:Y:S01]  /*b800*/  FADD.FTZ R2, -R5, R2 ;  /* 0x0000000205027221 */ /* 0x000fe20000010100 */
[----:B------:R-:W-:Y:S01]  /*b810*/  FMUL.FTZ R5, R0, UR4 ;  /* 0x0000000400057c20 */ /* 0x000fe20008410000 */
[----:B------:R-:W-:Y:S01]  /*b820*/  IADD3 R188, PT, PT, R189, R186, RZ ;  /* 0x000000babdbc7210 */ /* 0x000fe20007ffe0ff */
[--C-:B------:R-:W-:Y:S01]  /*b830*/  FFMA.FTZ R195, R11, UR4, -R180.reuse ;  /* 0x000000040bc37c23 */ /* 0x100fe200080108b4 */
[--C-:B------:R-:W-:Y:S01]  /*b840*/  FFMA.FTZ R191, R10, UR4, -R181.reuse ;  /* 0x000000040abf7c23 */ /* 0x100fe200080108b5 */
[--C-:B------:R-:W-:Y:S01]  /*b850*/  FFMA.FTZ R194, R9, UR4, -R180.reuse ;  /* 0x0000000409c27c23 */ /* 0x100fe200080108b4 */
[--C-:B------:R-:W-:Y:S01]  /*b860*/  FFMA.FTZ R199, R252, UR4, -R180.reuse ;  /* 0x00000004fcc77c23 */ /* 0x100fe200080108b4 */
[----:B------:R-:W-:Y:S01]  /*b870*/  FMUL.FTZ R0, R2, UR4 ;  /* 0x0000000402007c20 */ /* 0x000fe20008410000 */
[----:B------:R-:W2:Y:S01]  /*b880*/  LDSM.16.MT88.4 R20, [R188+0x10000] ;  /* 0x01000000bc14783b */ /* 0x000ea20000004200 */
[----:B------:R-:W-:Y:S01]  /*b890*/  MUFU.EX2 R193, R193 ;  /* 0x000000c100c17308 */ /* 0x000fe20000000800 */
[----:B------:R-:W-:Y:S01]  /*b8a0*/  IADD3 R8, PT, PT, R186, 0x10000, RZ ;  /* 0x00010000ba087810 */ /* 0x000fe20007ffe0ff */
[--C-:B------:R-:W-:Y:S01]  /*b8b0*/  FFMA.FTZ R201, R250, UR4, -R181.reuse ;  /* 0x00000004fac97c23 */ /* 0x100fe200080108b5 */
[----:B------:R-:W-:Y:S07]  /*b8c0*/  IADD3 R187, PT, PT, R186, 0x10040, RZ ;  /* 0x00010040babb7810 */ /* 0x000fee0007ffe0ff */
[----:B------:R-:W3:Y:S01]  /*b8d0*/  MUFU.EX2 R196, R196 ;  /* 0x000000c400c47308 */ /* 0x000ee20000000800 */
[----:B------:R-:W-:Y:S01]  /*b8e0*/  @P2 IADD3 R187, PT, PT, R8, -0x40, RZ ;  /* 0xffffffc008bb2810 */ /* 0x000fe20007ffe0ff */
[--C-:B------:R-:W-:Y:S01]  /*b8f0*/  FFMA.FTZ R198, R248, UR4, -R181.reuse ;  /* 0x00000004f8c67c23 */ /* 0x100fe200080108b5 */
[----:B------:R-:W-:Y:S07]  /*b900*/  LDSM.16.MT88.4 R176, [R188+0x16800] ;  /* 0x01680000bcb0783b */ /* 0x000fee0000004200 */
[----:B------:R-:W-:Y:S01]  /*b910*/  MUFU.EX2 R197, R197 ;  /* 0x000000c500c57308 */ /* 0x000fe20000000800 */
[----:B------:R-:W-:Y:S01]  /*b920*/  IADD3 R189, PT, PT, R189, R187, RZ ;  /* 0x000000bbbdbd7210 */ /* 0x000fe20007ffe0ff */
[--C-:B------:R-:W-:Y:S01]  /*b930*/  FFMA.FTZ R200, R246, UR4, -R180.reuse ;  /* 0x00000004f6c87c23 */ /* 0x100fe200080108b4 */
[--C-:B------:R-:W-:Y:S07]  /*b940*/  FFMA.FTZ R203, R251, UR4, -R180.reuse ;  /* 0x00000004fbcb7c23 */ /* 0x100fee00080108b4 */
[----:B------:R-:W4:Y:S01]  /*b950*/  MUFU.EX2 R195, R195 ;  /* 0x000000c300c37308 */ /* 0x000f220000000800 */
[--C-:B------:R-:W-:Y:S01]  /*b960*/  FFMA.FTZ R202, R244, UR4, -R181.reuse ;  /* 0x00000004f4ca7c23 */ /* 0x100fe200080108b5 */
[--C-:B------:R-:W-:Y:S01]  /*b970*/  FFMA.FTZ R205, R242, UR4, -R181.reuse ;  /* 0x00000004f2cd7c23 */ /* 0x100fe200080108b5 */
[----:B------:R-:W5:Y:S07]  /*b980*/  LDSM.16.MT88.4 R28, [R187] ;  /* 0x00000000bb1c783b */ /* 0x000f6e0000004200 */
[----:B------:R-:W-:Y:S01]  /*b990*/  MUFU.EX2 R192, R192 ;  /* 0x000000c000c07308 */ /* 0x000fe20000000800 */
[--C-:B------:R-:W-:Y:S01]  /*b9a0*/  FFMA.FTZ R204, R249, UR4, -R180.reuse ;  /* 0x00000004f9cc7c23 */ /* 0x100fe200080108b4 */
[----:B---3--:R-:W-:Y:S01]  /*b9b0*/  F2FP.F16.F32.PACK_AB R168, R196, R193 ;  /* 0x000000c1c4a8723e */ /* 0x008fe200000000ff */
[--C-:B------:R-:W-:Y:S07]  /*b9c0*/  FFMA.FTZ R207, R247, UR4, -R180.reuse ;  /* 0x00000004f7cf7c23 */ /* 0x100fee00080108b4 */
[----:B------:R-:W3:Y:S01]  /*b9d0*/  MUFU.EX2 R191, R191 ;  /* 0x000000bf00bf7308 */ /* 0x000ee20000000800 */
[----:B------:R-:W-:Y:S01]  /*b9e0*/  FFMA.FTZ R206, R240, UR4, -R181 ;  /* 0x00000004f0ce7c23 */ /* 0x000fe200080108b5 */
[--C-:B------:R-:W-:Y:S01]  /*b9f0*/  FFMA.FTZ R243, R243, UR4, -R180.reuse ;  /* 0x00000004f3f37c23 */ /* 0x100fe200080108b4 */
[----:B------:R-:W-:Y:S07]  /*ba00*/  LDSM.16.MT88.4 R172, [R189+0x4800] ;  /* 0x00480000bdac783b */ /* 0x000fee0000004200 */
[----:B------:R-:W-:Y:S01]  /*ba10*/  MUFU.EX2 R194, R194 ;  /* 0x000000c200c27308 */ /* 0x000fe20000000800 */
[----:B------:R-:W-:Y:S01]  /*ba20*/  FFMA.FTZ R239, R239, UR4, -R180 ;  /* 0x00000004efef7c23 */ /* 0x000fe200080108b4 */
[----:B----4-:R-:W-:Y:S08]  /*ba30*/  F2FP.F16.F32.PACK_AB R169, R195, R197 ;  /* 0x000000c5c3a9723e */ /* 0x010ff000000000ff */
[----:B------:R-:W4:Y:S10]  /*ba40*/  MUFU.EX2 R199, R199 ;  /* 0x000000c700c77308 */ /* 0x000f340000000800 */
[----:B------:R-:W1:Y:S01]  /*ba50*/  MUFU.EX2 R2, R5 ;  /* 0x0000000500027308 */ /* 0x000e620000000800 */
[----:B---3--:R-:W-:Y:S09]  /*ba60*/  F2FP.F16.F32.PACK_AB R170, R191, R192 ;  /* 0x000000c0bfaa723e */ /* 0x008ff200000000ff */
[----:B------:R-:W3:Y:S10]  /*ba70*/  MUFU.EX2 R0, R0 ;  /* 0x0000000000007308 */ /* 0x000ef40000000800 */
[----:B------:R-:W-:Y:S01]  /*ba80*/  MUFU.EX2 R198, R198 ;  /* 0x000000c600c67308 */ /* 0x000fe20000000800 */
[----:B----4-:R-:W-:Y:S09]  /*ba90*/  F2FP.F16.F32.PACK_AB R171, R199, R194 ;  /* 0x000000c2c7ab723e */ /* 0x010ff200000000ff */
[----:B------:R-:W-:Y:S01]  /*baa0*/  MUFU.EX2 R202, R202 ;  /* 0x000000ca00ca7308 */ /* 0x000fe20000000800 */
[C---:B-1----:R-:W-:Y:S01]  /*bab0*/  FMUL.FTZ R4, R2.reuse, R160 ;  /* 0x000000a002047220 */ /* 0x042fe20000410000 */
[C---:B------:R-:W-:Y:S01]  /*bac0*/  FMUL.FTZ R5, R2.reuse, R161 ;  /* 0x000000a102057220 */ /* 0x040fe20000410000 */
[C---:B------:R-:W-:Y:S01]  /*bad0*/  FMUL.FTZ R8, R2.reuse, R156 ;  /* 0x0000009c02087220 */ /* 0x040fe20000410000 */
[----:B------:R-:W-:Y:S01]  /*bae0*/  FMUL.FTZ R9, R2, R157 ;  /* 0x0000009d02097220 */ /* 0x000fe20000410000 */
[C---:B---3--:R-:W-:Y:S01]  /*baf0*/  FMUL.FTZ R6, R0.reuse, R162 ;  /* 0x000000a200067220 */ /* 0x048fe20000410000 */
[C---:B------:R-:W-:Y:S01]  /*bb00*/  FMUL.FTZ R7, R0.reuse, R163 ;  /* 0x000000a300077220 */ /* 0x040fe20000410000 */
[C---:B------:R-:W-:Y:S01]  /*bb10*/  FMUL.FTZ R10, R0.reuse, R158 ;  /* 0x0000009e000a7220 */ /* 0x040fe20000410000 */
[----:B------:R-:W-:Y:S01]  /*bb20*/  LDSM.16.MT88.4 R160, [R188+0x14800] ;  /* 0x01480000bca0783b */ /* 0x000fe20000004200 */
[----:B------:R-:W-:Y:S01]  /*bb30*/  FMUL.FTZ R11, R0, R159 ;  /* 0x0000009f000b7220 */ /* 0x000fe20000410000 */
[C---:B------:R-:W-:Y:S01]  /*bb40*/  FMUL.FTZ R16, R2.reuse, R148 ;  /* 0x0000009402107220 */ /* 0x040fe20000410000 */
[----:B------:R-:W-:Y:S01]  /*bb50*/  FMUL.FTZ R17, R2, R149 ;  /* 0x0000009502117220 */ /* 0x000fe20000410000 */
[----:B------:R-:W-:Y:S01]  /*bb60*/  FMUL.FTZ R18, R0, R150 ;  /* 0x0000009600127220 */ /* 0x000fe20000410000 */
[C---:B------:R-:W-:Y:S01]  /*bb70*/  HMMA.16816.F32 R4, R168.reuse, R12, R4 ;  /* 0x0000000ca804723c */ /* 0x040fe20000001804 */
[----:B------:R-:W-:Y:S02]  /*bb80*/  MUFU.EX2 R206, R206 ;  /* 0x000000ce00ce7308 */ /* 0x000fe40000000800 */
[----:B------:R-:W-:Y:S02]  /*bb90*/  LDSM.16.MT88.4 R156, [R189+0x2800] ;  /* 0x00280000bd9c783b */ /* 0x000fe40000004200 */
[C---:B------:R-:W-:Y:S01]  /*bba0*/  FMUL.FTZ R12, R2.reuse, R152 ;  /* 0x00000098020c7220 */ /* 0x040fe20000410000 */
[----:B------:R-:W-:Y:S01]  /*bbb0*/  FMUL.FTZ R13, R2, R153 ;  /* 0x00000099020d7220 */ /* 0x000fe20000410000 */
[C---:B------:R-:W-:Y:S01]  /*bbc0*/  FMUL.FTZ R19, R0.reuse, R151 ;  /* 0x0000009700137220 */ /* 0x040fe20000410000 */
[C---:B------:R-:W-:Y:S03]  /*bbd0*/  HMMA.16816.F32 R8, R168.reuse, R14, R8 ;  /* 0x0000000ea808723c */ /* 0x040fe60000001808 */
[----:B------:R-:W-:Y:S01]  /*bbe0*/  MUFU.EX2 R243, R243 ;  /* 0x000000f300f37308 */ /* 0x000fe20000000800 */
[C---:B------:R-:W-:Y:S01]  /*bbf0*/  FMUL.FTZ R14, R0.reuse, R154 ;  /* 0x0000009a000e7220 */ /* 0x040fe20000410000 */
[----:B------:R-:W-:Y:S01]  /*bc00*/  FMUL.FTZ R15, R0, R155 ;  /* 0x0000009b000f7220 */ /* 0x000fe20000410000 */
[----:B------:R-:W-:Y:S01]  /*bc10*/  LDSM.16.MT88.4 R148, [R189+0x800] ;  /* 0x00080000bd94783b */ /* 0x000fe20000004200 */
[C---:B------:R-:W-:Y:S01]  /*bc20*/  FMUL.FTZ R24, R2.reuse, R140 ;  /* 0x0000008c02187220 */ /* 0x040fe20000410000 */
[----:B------:R-:W-:Y:S01]  /*bc30*/  FMUL.FTZ R25, R2, R141 ;  /* 0x0000008d02197220 */ /* 0x000fe20000410000 */
[C---:B------:R-:W-:Y:S01]  /*bc40*/  FMUL.FTZ R26, R0.reuse, R142 ;  /* 0x0000008e001a7220 */ /* 0x040fe20000410000 */
[----:B------:R-:W-:Y:S01]  /*bc50*/  FMUL.FTZ R27, R0, R143 ;  /* 0x0000008f001b7220 */ /* 0x000fe20000410000 */
[C---:B------:R-:W-:Y:S01]  /*bc60*/  FMUL.FTZ R32, R2.reuse, R132 ;  /* 0x0000008402207220 */ /* 0x040fe20000410000 */
[C---:B--2---:R-:W-:Y:S01]  /*bc70*/  HMMA.16816.F32 R12, R168.reuse, R20, R12 ;  /* 0x00000014a80c723c */ /* 0x044fe2000000180c */
[----:B------:R-:W-:Y:S01]  /*bc80*/  MUFU.EX2 R239, R239 ;  /* 0x000000ef00ef7308 */ /* 0x000fe20000000800 */
[----:B------:R-:W1:Y:S01]  /*bc90*/  LDSM.16.MT88.4 R152, [R189] ;  /* 0x00000000bd98783b */ /* 0x000e620000004200 */
[C---:B------:R-:W-:Y:S01]  /*bca0*/  FMUL.FTZ R20, R2.reuse, R144 ;  /* 0x0000009002147220 */ /* 0x040fe20000410000 */
[C---:B------:R-:W-:Y:S01]  /*bcb0*/  FMUL.FTZ R21, R2.reuse, R145 ;  /* 0x0000009102157220 */ /* 0x040fe20000410000 */
[----:B------:R-:W-:Y:S01]  /*bcc0*/  FMUL.FTZ R33, R2, R133 ;  /* 0x0000008502217220 */ /* 0x000fe20000410000 */
[C---:B------:R-:W-:Y:S01]  /*bcd0*/  FMUL.FTZ R34, R0.reuse, R134 ;  /* 0x0000008600227220 */ /* 0x040fe20000410000 */
[C---:B------:R-:W-:Y:S01]  /*bce0*/  FMUL.FTZ R35, R0.reuse, R135 ;  /* 0x0000008700237220 */ /* 0x040fe20000410000 */
[C---:B------:R-:W-:Y:S03]  /*bcf0*/  HMMA.16816.F32 R16, R168.reuse, R22, R16 ;  /* 0x00000016a810723c */ /* 0x040fe60000001810 */
[----:B------:R-:W2:Y:S01]  /*bd00*/  MUFU.EX2 R201, R201 ;  /* 0x000000c900c97308 */ /* 0x000ea20000000800 */
[----:B------:R-:W-:Y:S01]  /*bd10*/  LDSM.16.MT88.4 R132, [R187+0x2000] ;  /* 0x00200000bb84783b */ /* 0x000fe20000004200 */
[C---:B------:R-:W-:Y:S01]  /*bd20*/  FMUL.FTZ R22, R0.reuse, R146 ;  /* 0x0000009200167220 */ /* 0x040fe20000410000 */
[----:B------:R-:W-:Y:S01]  /*bd30*/  FMUL.FTZ R23, R0, R147 ;  /* 0x0000009300177220 */ /* 0x000fe20000410000 */
[C---:B------:R-:W-:Y:S01]  /*bd40*/  FMUL.FTZ R36, R2.reuse, R36 ;  /* 0x0000002402247220 */ /* 0x040fe20000410000 */
[----:B------:R-:W-:Y:S01]  /*bd50*/  FMUL.FTZ R37, R2, R37 ;  /* 0x0000002502257220 */ /* 0x000fe20000410000 */
[C---:B------:R-:W-:Y:S01]  /*bd60*/  FMUL.FTZ R38, R0.reuse, R38 ;  /* 0x0000002600267220 */ /* 0x040fe20000410000 */
[----:B------:R-:W-:Y:S01]  /*bd70*/  FMUL.FTZ R39, R0, R39 ;  /* 0x0000002700277220 */ /* 0x000fe20000410000 */
[C---:B------:R-:W-:Y:S01]  /*bd80*/  FMUL.FTZ R40, R2.reuse, R40 ;  /* 0x0000002802287220 */ /* 0x040fe20000410000 */
[----:B------:R-:W3:Y:S01]  /*bd90*/  LDSM.16.MT88.4 R144, [R186+0x12000] ;  /* 0x01200000ba90783b */ /* 0x000ee20000004200 */
[C---:B-----5:R-:W-:Y:S01]  /*bda0*/  HMMA.16816.F32 R20, R168.reuse, R28, R20 ;  /* 0x0000001ca814723c */ /* 0x060fe20000001814 */
[----:B------:R-:W-:Y:S02]  /*bdb0*/  MUFU.EX2 R200, R200 ;  /* 0x000000c800c87308 */ /* 0x000fe40000000800 */
[C---:B------:R-:W-:Y:S01]  /*bdc0*/  FMUL.FTZ R28, R2.reuse, R136 ;  /* 0x00000088021c7220 */ /* 0x040fe20000410000 */
[C---:B------:R-:W-:Y:S01]  /*bdd0*/  FMUL.FTZ R29, R2.reuse, R137 ;  /* 0x00000089021d7220 */ /* 0x040fe20000410000 */
[----:B------:R-:W-:Y:S01]  /*bde0*/  FMUL.FTZ R41, R2, R41 ;  /* 0x0000002902297220 */ /* 0x000fe20000410000 */
[C---:B------:R-:W-:Y:S01]  /*bdf0*/  FMUL.FTZ R42, R0.reuse, R42 ;  /* 0x0000002a002a7220 */ /* 0x040fe20000410000 */
[----:B------:R-:W-:Y:S01]  /*be00*/  LDSM.16.MT88.4 R140, [R189+0x2000] ;  /* 0x00200000bd8c783b */ /* 0x000fe20000004200 */
[C---:B------:R-:W-:Y:S03]  /*be10*/  HMMA.16816.F32 R24, R168.reuse, R30, R24 ;  /* 0x0000001ea818723c */ /* 0x040fe60000001818 */
[----:B------:R-:W4:Y:S01]  /*be20*/  MUFU.EX2 R203, R203 ;  /* 0x000000cb00cb7308 */ /* 0x000f220000000800 */
[C---:B------:R-:W-:Y:S01]  /*be30*/  FMUL.FTZ R30, R0.reuse, R138 ;  /* 0x0000008a001e7220 */ /* 0x040fe20000410000 */
[C---:B------:R-:W-:Y:S01]  /*be40*/  FMUL.FTZ R31, R0.reuse, R139 ;  /* 0x0000008b001f7220 */ /* 0x040fe20000410000 */
[----:B------:R-:W-:Y:S01]  /*be50*/  FMUL.FTZ R43, R0, R43 ;  /* 0x0000002b002b7220 */ /* 0x000fe20000410000 */
[C---:B------:R-:W-:Y:S01]  /*be60*/  FMUL.FTZ R44, R2.reuse, R44 ;  /* 0x0000002c022c7220 */ /* 0x040fe20000410000 */
[----:B------:R-:W5:Y:S01]  /*be70*/  LDSM.16.MT88.4 R136, [R188+0x12000] ;  /* 0x01200000bc88783b */ /* 0x000f620000004200 */
[----:B------:R-:W-:Y:S01]  /*be80*/  FMUL.FTZ R45, R2, R45 ;  /* 0x0000002d022d7220 */ /* 0x000fe20000410000 */
[C---:B------:R-:W-:Y:S01]  /*be90*/  FMUL.FTZ R46, R0.reuse, R46 ;  /* 0x0000002e002e7220 */ /* 0x040fe20000410000 */
[----:B------:R-:W-:Y:S01]  /*bea0*/  FMUL.FTZ R47, R0, R47 ;  /* 0x0000002f002f7220 */ /* 0x000fe20000410000 */
[C---:B------:R-:W-:Y:S01]  /*beb0*/  FMUL.FTZ R48, R2.reuse, R48 ;  /* 0x0000003002307220 */ /* 0x040fe20000410000 */
[----:B------:R-:W-:Y:S01]  /*bec0*/  FMUL.FTZ R49, R2, R49 ;  /* 0x0000003102317220 */ /* 0x000fe20000410000 */
[C---:B------:R-:W-:Y:S01]  /*bed0*/  FMUL.FTZ R50, R0.reuse, R50 ;  /* 0x0000003200327220 */ /* 0x040fe20000410000 */
[----:B------:R-:W-:Y:S01]  /*bee0*/  FMUL.FTZ R51, R0, R51 ;  /* 0x0000003300337220 */ /* 0x000fe20000410000 */
[C---:B-1----:R-:W-:Y:S01]  /*bef0*/  HMMA.16816.F32 R28, R168.reuse, R152, R28 ;  /* 0x00000098a81c723c */ /* 0x042fe2000000181c */
[----:B------:R-:W1:Y:S02]  /*bf00*/  MUFU.EX2 R205, R205 ;  /* 0x000000cd00cd7308 */ /* 0x000e640000000800 */
[C---:B------:R-:W-:Y:S01]  /*bf10*/  FMUL.FTZ R52, R2.reuse, R52 ;  /* 0x0000003402347220 */ /* 0x040fe20000410000 */
[----:B------:R-:W-:Y:S01]  /*bf20*/  FMUL.FTZ R53, R2, R53 ;  /* 0x0000003502357220 */ /* 0x000fe20000410000 */
[C---:B------:R-:W-:Y:S01]  /*bf30*/  FMUL.FTZ R54, R0.reuse, R54 ;  /* 0x0000003600367220 */ /* 0x040fe20000410000 */
[----:B------:R-:W-:Y:S01]  /*bf40*/  FMUL.FTZ R55, R0, R55 ;  /* 0x0000003700377220 */ /* 0x000fe20000410000 */
[C---:B------:R-:W-:Y:S01]  /*bf50*/  FMUL.FTZ R56, R2.reuse, R56 ;  /* 0x0000003802387220 */ /* 0x040fe20000410000 */
[C---:B------:R-:W-:Y:S01]  /*bf60*/  HMMA.16816.F32 R32, R168.reuse, R154, R32 ;  /* 0x0000009aa820723c */ /* 0x040fe20000001820 */
[----:B------:R-:W-:Y:S02]  /*bf70*/  LDSM.16.MT88.4 R152, [R187+0x2800] ;  /* 0x00280000bb98783b */ /* 0x000fe40000004200 */
[----:B------:R-:W-:Y:S01]  /*bf80*/  MUFU.EX2 R204, R204 ;  /* 0x000000cc00cc7308 */ /* 0x000fe20000000800 */
[----:B------:R-:W-:Y:S01]  /*bf90*/  FMUL.FTZ R57, R2, R57 ;  /* 0x0000003902397220 */ /* 0x000fe20000410000 */
[C---:B------:R-:W-:Y:S01]  /*bfa0*/  FMUL.FTZ R58, R0.reuse, R58 ;  /* 0x0000003a003a7220 */ /* 0x040fe20000410000 */
[----:B------:R-:W-:Y:S01]  /*bfb0*/  FMUL.FTZ R59, R0, R59 ;  /* 0x0000003b003b7220 */ /* 0x000fe20000410000 */
[C---:B------:R-:W-:Y:S01]  /*bfc0*/  FMUL.FTZ R60, R2.reuse, R60 ;  /* 0x0000003c023c7220 */ /* 0x040fe20000410000 */
[----:B------:R-:W-:Y:S01]  /*bfd0*/  FMUL.FTZ R61, R2, R61 ;  /* 0x0000003d023d7220 */ /* 0x000fe20000410000 */
[C---:B---3--:R-:W-:Y:S04]  /*bfe0*/  HMMA.16816.F32 R36, R168.reuse, R144, R36 ;  /* 0x00000090a824723c */ /* 0x048fe80000001824 */
[----:B------:R-:W3:Y:S01]  /*bff0*/  MUFU.EX2 R207, R207 ;  /* 0x000000cf00cf7308 */ /* 0x000ee20000000800 */
[C---:B------:R-:W-:Y:S01]  /*c000*/  FMUL.FTZ R62, R0.reuse, R62 ;  /* 0x0000003e003e7220 */ /* 0x040fe20000410000 */
[----:B------:R-:W-:Y:S01]  /*c010*/  FMUL.FTZ R63, R0, R63 ;  /* 0x0000003f003f7220 */ /* 0x000fe20000410000 */
[C---:B------:R-:W-:Y:S01]  /*c020*/  FMUL.FTZ R64, R2.reuse, R64 ;  /* 0x0000004002407220 */ /* 0x040fe20000410000 */
[----:B------:R-:W-:Y:S01]  /*c030*/  FMUL.FTZ R65, R2, R65 ;  /* 0x0000004102417220 */ /* 0x000fe20000410000 */
[C---:B------:R-:W-:Y:S01]  /*c040*/  FMUL.FTZ R66, R0.reuse, R66 ;  /* 0x0000004200427220 */ /* 0x040fe20000410000 */
[C---:B------:R-:W-:Y:S01]  /*c050*/  HMMA.16816.F32 R40, R168.reuse, R146, R40 ;  /* 0x00000092a828723c */ /* 0x040fe20000001828 */
[----:B------:R-:W-:Y:S02]  /*c060*/  LDSM.16.MT88.4 R144, [R187+0x800] ;  /* 0x00080000bb90783b */ /* 0x000fe40000004200 */
        /* <DEDUP_REMOVED lines=18> */
[C---:B------:R-:W-:Y:S03]  /*c190*/  HMMA.16816.F32 R52, R168.reuse, R132, R52 ;  /* 0x00000084a834723c */ /* 0x040fe60000001834 */
[C---:B------:R-:W-:Y:S01]  /*c1a0*/  FMUL.FTZ R82, R0.reuse, R82 ;  /* 0x0000005200527220 */ /* 0x040fe20000410000 */
[----:B------:R-:W-:Y:S01]  /*c1b0*/  FMUL.FTZ R83, R0, R83 ;  /* 0x0000005300537220 */ /* 0x000fe20000410000 */
[C---:B------:R-:W-:Y:S01]  /*c1c0*/  FMUL.FTZ R84, R2.reuse, R84 ;  /* 0x0000005402547220 */ /* 0x040fe20000410000 */
[----:B------:R-:W-:Y:S01]  /*c1d0*/  FMUL.FTZ R85, R2, R85 ;  /* 0x0000005502557220 */ /* 0x000fe20000410000 */
[C---:B------:R-:W-:Y:S01]  /*c1e0*/  FMUL.FTZ R86, R0.reuse, R86 ;  /* 0x0000005600567220 */ /* 0x040fe20000410000 */
[C---:B------:R-:W-:Y:S01]  /*c1f0*/  HMMA.16816.F32 R56, R168.reuse, R134, R56 ;  /* 0x00000086a838723c */ /* 0x040fe20000001838 */
[----:B------:R-:W2:Y:S02]  /*c200*/  LDSM.16.MT88.4 R132, [R188+0x14000] ;  /* 0x01400000bc84783b */ /* 0x000ea40000004200 */
        /* <DEDUP_REMOVED lines=12> */
[----:B------:R-:W4:Y:S02]  /*c2d0*/  LDSM.16.MT88.4 R140, [R187+0x4000] ;  /* 0x00400000bb8c783b */ /* 0x000f240000004200 */
[----:B------:R-:W-:Y:S01]  /*c2e0*/  FMUL.FTZ R97, R2, R97 ;  /* 0x0000006102617220 */ /* 0x000fe20000410000 */
        /* <DEDUP_REMOVED lines=18> */
[C---:B--2---:R-:W-:Y:S03]  /*c410*/  HMMA.16816.F32 R76, R168.reuse, R132, R76 ;  /* 0x00000084a84c723c */ /* 0x044fe6000000184c */
[----:B------:R-:W-:Y:S01]  /*c420*/  FMUL.FTZ R113, R2, R113 ;  /* 0x0000007102717220 */ /* 0x000fe20000410000 */
[C---:B------:R-:W-:Y:S01]  /*c430*/  FMUL.FTZ R114, R0.reuse, R114 ;  /* 0x0000007200727220 */ /* 0x040fe20000410000 */
[----:B------:R-:W-:Y:S01]  /*c440*/  FMUL.FTZ R115, R0, R115 ;  /* 0x0000007300737220 */ /* 0x000fe20000410000 */
[C---:B------:R-:W-:Y:S01]  /*c450*/  FMUL.FTZ R116, R2.reuse, R116 ;  /* 0x0000007402747220 */ /* 0x040fe20000410000 */
[----:B------:R-:W-:Y:S01]  /*c460*/  FMUL.FTZ R117, R2, R117 ;  /* 0x0000007502757220 */ /* 0x000fe20000410000 */
[C---:B------:R-:W-:Y:S01]  /*c470*/  HMMA.16816.F32 R80, R168.reuse, R134, R80 ;  /* 0x00000086a850723c */ /* 0x040fe20000001850 */
[----:B------:R-:W2:Y:S02]  /*c480*/  LDSM.16.MT88.4 R132, [R186+0x16000] ;  /* 0x01600000ba84783b */ /* 0x000ea40000004200 */
[C---:B------:R-:W-:Y:S01]  /*c490*/  FMUL.FTZ R118, R0.reuse, R118 ;  /* 0x0000007600767220 */ /* 0x040fe20000410000 */
[----:B------:R-:W-:Y:S01]  /*c4a0*/  FMUL.FTZ R119, R0, R119 ;  /* 0x0000007700777220 */ /* 0x000fe20000410000 */
[C---:B------:R-:W-:Y:S01]  /*c4b0*/  FMUL.FTZ R120, R2.reuse, R120 ;  /* 0x0000007802787220 */ /* 0x040fe20000410000 */
[----:B------:R-:W-:Y:S01]  /*c4c0*/  FMUL.FTZ R121, R2, R121 ;  /* 0x0000007902797220 */ /* 0x000fe20000410000 */
[C---:B------:R-:W-:Y:S01]  /*c4d0*/  FMUL.FTZ R122, R0.reuse, R122 ;  /* 0x0000007a007a7220 */ /* 0x040fe20000410000 */
[C---:B----4-:R-:W-:Y:S03]  /*c4e0*/  HMMA.16816.F32 R84, R168.reuse, R140, R84 ;  /* 0x0000008ca854723c */ /* 0x050fe60000001854 */
[----:B------:R-:W-:Y:S01]  /*c4f0*/  FMUL.FTZ R123, R0, R123 ;  /* 0x0000007b007b7220 */ /* 0x000fe20000410000 */
[C---:B------:R-:W-:Y:S01]  /*c500*/  FMUL.FTZ R124, R2.reuse, R124 ;  /* 0x0000007c027c7220 */ /* 0x040fe20000410000 */
[----:B------:R-:W-:Y:S01]  /*c510*/  FMUL.FTZ R125, R2, R125 ;  /* 0x0000007d027d7220 */ /* 0x000fe20000410000 */
[C---:B------:R-:W-:Y:S01]  /*c520*/  FMUL.FTZ R126, R0.reuse, R126 ;  /* 0x0000007e007e7220 */ /* 0x040fe20000410000 */
[----:B------:R-:W-:Y:S01]  /*c530*/  FMUL.FTZ R127, R0, R127 ;  /* 0x0000007f007f7220 */ /* 0x000fe20000410000 */
[C---:B------:R-:W-:Y:S01]  /*c540*/  HMMA.16816.F32 R88, R168.reuse, R142, R88 ;  /* 0x0000008ea858723c */ /* 0x040fe20000001858 */
[----:B------:R-:W4:Y:S02]  /*c550*/  LDSM.16.MT88.4 R140, [R188+0x16000] ;  /* 0x01600000bc8c783b */ /* 0x000f240000004200 */
[C---:B------:R-:W-:Y:S01]  /*c560*/  FMUL.FTZ R128, R2.reuse, R128 ;  /* 0x0000008002807220 */ /* 0x040fe20000410000 */
[----:B------:R-:W-:Y:S01]  /*c570*/  FMUL.FTZ R129, R2, R129 ;  /* 0x0000008102817220 */ /* 0x000fe20000410000 */
[C---:B------:R-:W-:Y:S01]  /*c580*/  FMUL.FTZ R130, R0.reuse, R130 ;  /* 0x0000008200827220 */ /* 0x040fe20000410000 */
[C---:B------:R-:W-:Y:S01]  /*c590*/  FMUL.FTZ R131, R0.reuse, R131 ;  /* 0x0000008300837220 */ /* 0x040fe20000410000 */
[----:B------:R-:W-:Y:S01]  /*c5a0*/  FFMA.FTZ R197, R0, R231, R197 ;  /* 0x000000e700c57223 */ /* 0x000fe200000100c5 */
[----:B------:R-:W-:Y:S01]  /*c5b0*/  FFMA.FTZ R193, R2, R233, R193 ;  /* 0x000000e902c17223 */ /* 0x000fe200000100c1 */
[C---:B-----5:R-:W-:Y:S03]  /*c5c0*/  HMMA.16816.F32 R92, R168.reuse, R136, R92 ;  /* 0x00000088a85c723c */ /* 0x060fe6000000185c */
[----:B------:R-:W-:Y:S01]  /*c5d0*/  FADD.FTZ R193, R196, R193 ;  /* 0x000000c1c4c17221 */ /* 0x000fe20000010000 */
[----:B------:R-:W-:Y:S01]  /*c5e0*/  MOV R2, R3 ;  /* 0x0000000300027202 */ /* 0x000fe20000000f00 */
[----:B------:R-:W-:Y:S02]  /*c5f0*/  FADD.FTZ R197, R195, R197 ;  /* 0x000000c5c3c57221 */ /* 0x000fe40000010000 */
[----:B------:R-:W-:Y:S01]  /*c600*/  FADD.FTZ R0, R192, R193 ;  /* 0x000000c1c0007221 */ /* 0x000fe20000010000 */
[C---:B------:R-:W-:Y:S01]  /*c610*/  HMMA.16816.F32 R96, R168.reuse, R138, R96 ;  /* 0x0000008aa860723c */ /* 0x040fe20000001860 */
[----:B------:R-:W5:Y:S02]  /*c620*/  LDSM.16.MT88.4 R136, [R187+0x6000] ;  /* 0x00600000bb88783b */ /* 0x000f640000004200 */
[----:B------:R-:W-:Y:S01]  /*c630*/  FADD.FTZ R0, R191, R0 ;  /* 0x00000000bf007221 */ /* 0x000fe20000010000 */
[----:B------:R-:W-:Y:S04]  /*c640*/  FADD.FTZ R194, R194, R197 ;  /* 0x000000c5c2c27221 */ /* 0x000fe80000010000 */
[C---:B--2---:R-:W-:Y:S03]  /*c650*/  HMMA.16816.F32 R100, R168.reuse, R132, R100 ;  /* 0x00000084a864723c */ /* 0x044fe60000001864 */
[----:B------:R-:W-:Y:S05]  /*c660*/  FADD.FTZ R199, R199, R194 ;  /* 0x000000c2c7c77221 */ /* 0x000fea0000010000 */
[C---:B------:R-:W-:Y:S01]  /*c670*/  HMMA.16816.F32 R104, R168.reuse, R134, R104 ;  /* 0x00000086a868723c */ /* 0x040fe20000001868 */
[----:B------:R-:W2:Y:S07]  /*c680*/  LDSM.16.MT88.4 R132, [R189+0x6000] ;  /* 0x00600000bd84783b */ /* 0x000eae0000004200 */
[C---:B----4-:R-:W-:Y:S08]  /*c690*/  HMMA.16816.F32 R108, R168.reuse, R140, R108 ;  /* 0x0000008ca86c723c */ /* 0x050ff0000000186c */
[C---:B------:R-:W-:Y:S01]  /*c6a0*/  HMMA.16816.F32 R112, R168.reuse, R142, R112 ;  /* 0x0000008ea870723c */ /* 0x040fe20000001870 */
[----:B------:R-:W4:Y:S07]  /*c6b0*/  LDSM.16.MT88.4 R140, [R186+0x10800] ;  /* 0x01080000ba8c783b */ /* 0x000f2e0000004200 */
[C---:B-----5:R-:W-:Y:S08]  /*c6c0*/  HMMA.16816.F32 R116, R168.reuse, R136, R116 ;  /* 0x00000088a874723c */ /* 0x060ff00000001874 */
[C---:B------:R-:W-:Y:S01]  /*c6d0*/  HMMA.16816.F32 R120, R168.reuse, R138, R120 ;  /* 0x0000008aa878723c */ /* 0x040fe20000001878 */
[----:B------:R-:W5:Y:S07]  /*c6e0*/  LDSM.16.MT88.4 R136, [R188+0x10800] ;  /* 0x01080000bc88783b */ /* 0x000f6e0000004200 */
[C---:B--2---:R-:W-:Y:S03]  /*c6f0*/  HMMA.16816.F32 R124, R168.reuse, R132, R124 ;  /* 0x00000084a87c723c */ /* 0x044fe6000000187c */
[----:B------:R-:W-:Y:S02]  /*c700*/  F2FP.F16.F32.PACK_AB R132, R198, R201 ;  /* 0x000000c9c684723e */ /* 0x000fe400000000ff */
[----:B------:R-:W-:Y:S01]  /*c710*/  F2FP.F16.F32.PACK_AB R133, R203, R200 ;  /* 0x000000c8cb85723e */ /* 0x000fe200000000ff */
[----:B------:R-:W-:Y:S02]  /*c720*/  FADD.FTZ R200, R200, R199 ;  /* 0x000000c7c8c87221 */ /* 0x000fe40000010000 */
[----:B------:R-:W-:Y:S01]  /*c730*/  HMMA.16816.F32 R128, R168, R134, R128 ;  /* 0x00000086a880723c */ /* 0x000fe20000001880 */
[----:B------:R-:W-:Y:S02]  /*c740*/  LDSM.16.MT88.4 R168, [R187+0x4800] ;  /* 0x00480000bba8783b */ /* 0x000fe40000004200 */
[----:B-1----:R-:W-:Y:S01]  /*c750*/  F2FP.F16.F32.PACK_AB R134, R205, R202 ;  /* 0x000000cacd86723e */ /* 0x002fe200000000ff */
[----:B------:R-:W-:Y:S01]  /*c760*/  FADD.FTZ R203, R203, R200 ;  /* 0x000000c8cbcb7221 */ /* 0x000fe20000010000 */
[C---:B---3--:R-:W-:Y:S03]  /*c770*/  F2FP.F16.F32.PACK_AB R135, R207.reuse, R204 ;  /* 0x000000cccf87723e */ /* 0x048fe600000000ff */
[----:B------:R-:W-:Y:S04]  /*c780*/  FADD.FTZ R204, R204, R203 ;  /* 0x000000cbcccc7221 */ /* 0x000fe80000010000 */
[C---:B----4-:R-:W-:Y:S05]  /*c790*/  HMMA.16816.F32 R4, R132.reuse, R140, R4 ;  /* 0x0000008c8404723c */ /* 0x050fea0000001804 */
[----:B------:R-:W-:Y:S03]  /*c7a0*/  FADD.FTZ R207, R207, R204 ;  /* 0x000000cccfcf7221 */ /* 0x000fe60000010000 */
[C---:B------:R-:W-:Y:S01]  /*c7b0*/  HMMA.16816.F32 R8, R132.reuse, R142, R8 ;  /* 0x0000008e8408723c */ /* 0x040fe20000001808 */
[----:B------:R-:W1:Y:S07]  /*c7c0*/  LDSM.16.MT88.4 R140, [R186+0x12800] ;  /* 0x01280000ba8c783b */ /* 0x000e6e0000004200 */
[C---:B-----5:R-:W-:Y:S08]  /*c7d0*/  HMMA.16816.F32 R12, R132.reuse, R136, R12 ;  /* 0x00000088840c723c */ /* 0x060ff0000000180c */
[C---:B------:R-:W-:Y:S01]  /*c7e0*/  HMMA.16816.F32 R16, R132.reuse, R138, R16 ;  /* 0x0000008a8410723c */ /* 0x040fe20000001810 */
[----:B------:R-:W2:Y:S07]  /*c7f0*/  LDSM.16.MT88.4 R136, [R188+0x12800] ;  /* 0x01280000bc88783b */ /* 0x000eae0000004200 */
[C---:B------:R-:W-:Y:S08]  /*c800*/  HMMA.16816.F32 R20, R132.reuse, R144, R20 ;  /* 0x000000908414723c */ /* 0x040ff00000001814 */
[C---:B------:R-:W-:Y:S01]  /*c810*/  HMMA.16816.F32 R24, R132.reuse, R146, R24 ;  /* 0x000000928418723c */ /* 0x040fe20000001818 */
[----:B------:R-:W3:Y:S07]  /*c820*/  LDSM.16.MT88.4 R144, [R186+0x14800] ;  /* 0x01480000ba90783b */ /* 0x000eee0000004200 */
[C---:B------:R-:W-:Y:S08]  /*c830*/  HMMA.16816.F32 R28, R132.reuse, R148, R28 ;  /* 0x00000094841c723c */ /* 0x040ff0000000181c */
[C---:B------:R-:W-:Y:S01]  /*c840*/  HMMA.16816.F32 R32, R132.reuse, R150, R32 ;  /* 0x000000968420723c */ /* 0x040fe20000001820 */
[----:B------:R-:W4:Y:S07]  /*c850*/  LDSM.16.MT88.4 R148, [R186+0x16800] ;  /* 0x01680000ba94783b */ /* 0x000f2e0000004200 */
[C---:B-1----:R-:W-:Y:S08]  /*c860*/  HMMA.16816.F32 R36, R132.reuse, R140, R36 ;  /* 0x0000008c8424723c */ /* 0x042ff00000001824 */
[C---:B------:R-:W-:Y:S01]  /*c870*/  HMMA.16816.F32 R40, R132.reuse, R142, R40 ;  /* 0x0000008e8428723c */ /* 0x040fe20000001828 */
[----:B------:R-:W-:Y:S07]  /*c880*/  LDSM.16.MT88.4 R140, [R189+0x6800] ;  /* 0x00680000bd8c783b */ /* 0x000fee0000004200 */
[C---:B--2---:R-:W-:Y:S08]  /*c890*/  HMMA.16816.F32 R44, R132.reuse, R136, R44 ;  /* 0x00000088842c723c */ /* 0x044ff0000000182c */
[C---:B------:R-:W-:Y:S01]  /*c8a0*/  HMMA.16816.F32 R48, R132.reuse, R138, R48 ;  /* 0x0000008a8430723c */ /* 0x040fe20000001830 */
[----:B------:R-:W1:Y:S07]  /*c8b0*/  LDSM.16.MT88.4 R136, [R187+0x6800] ;  /* 0x00680000bb88783b */ /* 0x000e6e0000004200 */
[C---:B------:R-:W-:Y:S03]  /*c8c0*/  HMMA.16816.F32 R52, R132.reuse, R152, R52 ;  /* 0x000000988434723c */ /* 0x040fe60000001834 */
[--C-:B------:R-:W-:Y:S01]  /*c8d0*/  FFMA.FTZ R152, R238, UR4, -R181.reuse ;  /* 0x00000004ee987c23 */ /* 0x100fe200080108b5 */
[--C-:B------:R-:W-:Y:S03]  /*c8e0*/  FFMA.FTZ R238, R245, UR4, -R180.reuse ;  /* 0x00000004f5ee7c23 */ /* 0x100fe600080108b4 */
[----:B------:R2:W5:Y:S01]  /*c8f0*/  MUFU.EX2 R245, R152 ;  /* 0x0000009800f57308 */ /* 0x0005620000000800 */
[C---:B------:R-:W-:Y:S09]  /*c900*/  HMMA.16816.F32 R56, R132.reuse, R154, R56 ;  /* 0x0000009a8438723c */ /* 0x040ff20000001838 */
[----:B------:R-:W5:Y:S01]  /*c910*/  MUFU.EX2 R238, R238 ;  /* 0x000000ee00ee7308 */ /* 0x000f620000000800 */
[C---:B------:R-:W-:Y:S03]  /*c920*/  HMMA.16816.F32 R60, R132.reuse, R156, R60 ;  /* 0x0000009c843c723c */ /* 0x040fe6000000183c */
[--C-:B------:R-:W-:Y:S01]  /*c930*/  FFMA.FTZ R156, R236, UR4, -R181.reuse ;  /* 0x00000004ec9c7c23 */ /* 0x100fe200080108b5 */
[----:B------:R-:W-:Y:S01]  /*c940*/  FFMA.FTZ R157, R232, UR4, -R181 ;  /* 0x00000004e89d7c23 */ /* 0x000fe200080108b5 */
[----:B--2---:R-:W-:Y:S01]  /*c950*/  LDSM.16.MT88.4 R152, [R187+0x1000] ;  /* 0x00100000bb98783b */ /* 0x004fe20000004200 */
[----:B------:R-:W-:Y:S03]  /*c960*/  FFMA.FTZ R236, R241, UR4, -R180 ;  /* 0x00000004f1ec7c23 */ /* 0x000fe600080108b4 */
[----:B------:R-:W-:Y:S01]  /*c970*/  MUFU.EX2 R232, R156 ;  /* 0x0000009c00e87308 */ /* 0x000fe20000000800 */
[C---:B------:R-:W-:Y:S09]  /*c980*/  HMMA.16816.F32 R64, R132.reuse, R158, R64 ;  /* 0x0000009e8440723c */ /* 0x040ff20000001840 */
[----:B------:R2:W5:Y:S10]  /*c990*/  MUFU.EX2 R241, R157 ;  /* 0x0000009d00f17308 */ /* 0x0005740000000800 */
[----:B------:R-:W5:Y:S01]  /*c9a0*/  MUFU.EX2 R236, R236 ;  /* 0x000000ec00ec7308 */ /* 0x000f620000000800 */
[C---:B---3--:R-:W-:Y:S08]  /*c9b0*/  HMMA.16816.F32 R68, R132.reuse, R144, R68 ;  /* 0x000000908444723c */ /* 0x048ff00000001844 */
[C---:B------:R-:W-:Y:S01]  /*c9c0*/  HMMA.16816.F32 R72, R132.reuse, R146, R72 ;  /* 0x000000928448723c */ /* 0x040fe20000001848 */
[----:B------:R-:W3:Y:S07]  /*c9d0*/  LDSM.16.MT88.4 R144, [R186+0x11000] ;  /* 0x01100000ba90783b */ /* 0x000eee0000004200 */
[C---:B------:R-:W-:Y:S01]  /*c9e0*/  HMMA.16816.F32 R76, R132.reuse, R160, R76 ;  /* 0x000000a0844c723c */ /* 0x040fe2000000184c */
[----:B--2---:R-:W-:Y:S07]  /*c9f0*/  LDSM.16.MT88.4 R156, [R189+0x3000] ;  /* 0x00300000bd9c783b */ /* 0x004fee0000004200 */
        /* <DEDUP_REMOVED lines=11> */
[C---:B------:R-:W-:Y:S08]  /*cab0*/  HMMA.16816.F32 R108, R132.reuse, R176, R108 ;  /* 0x000000b0846c723c */ /* 0x040ff0000000186c */
[C---:B------:R-:W-:Y:S01]  /*cac0*/  HMMA.16816.F32 R112, R132.reuse, R178, R112 ;  /* 0x000000b28470723c */ /* 0x040fe20000001870 */
[----:B------:R-:W-:Y:S07]  /*cad0*/  LDSM.16.MT88.4 R176, [R188+0x17000] ;  /* 0x01700000bcb0783b */ /* 0x000fee0000004200 */
[C---:B-1----:R-:W-:Y:S08]  /*cae0*/  HMMA.16816.F32 R116, R132.reuse, R136, R116 ;  /* 0x000000888474723c */ /* 0x042ff00000001874 */
[C---:B------:R-:W-:Y:S01]  /*caf0*/  HMMA.16816.F32 R120, R132.reuse, R138, R120 ;  /* 0x0000008a8478723c */ /* 0x040fe20000001878 */
[----:B------:R-:W1:Y:S07]  /*cb00*/  LDSM.16.MT88.4 R136, [R189+0x1000] ;  /* 0x00100000bd88783b */ /* 0x000e6e0000004200 */
[C---:B------:R-:W-:Y:S08]  /*cb10*/  HMMA.16816.F32 R124, R132.reuse, R140, R124 ;  /* 0x0000008c847c723c */ /* 0x040ff0000000187c */
[----:B------:R-:W-:Y:S01]  /*cb20*/  HMMA.16816.F32 R128, R132, R142, R128 ;  /* 0x0000008e8480723c */ /* 0x000fe20000001880 */
[----:B------:R-:W4:Y:S02]  /*cb30*/  LDSM.16.MT88.4 R140, [R186+0x13000] ;  /* 0x01300000ba8c783b */ /* 0x000f240000004200 */
[----:B-----5:R-:W-:Y:S02]  /*cb40*/  F2FP.F16.F32.PACK_AB R132, R245, R206 ;  /* 0x000000cef584723e */ /* 0x020fe400000000ff */
[----:B------:R-:W-:Y:S01]  /*cb50*/  F2FP.F16.F32.PACK_AB R133, R243, R238 ;  /* 0x000000eef385723e */ /* 0x000fe200000000ff */
[----:B------:R-:W-:Y:S01]  /*cb60*/  FADD.FTZ R238, R238, R207 ;  /* 0x000000cfeeee7221 */ /* 0x000fe20000010000 */
[----:B------:R-:W-:Y:S02]  /*cb70*/  F2FP.F16.F32.PACK_AB R134, R241, R232 ;  /* 0x000000e8f186723e */ /* 0x000fe400000000ff */
[----:B------:R-:W-:Y:S01]  /*cb80*/  F2FP.F16.F32.PACK_AB R135, R239, R236 ;  /* 0x000000ecef87723e */ /* 0x000fe200000000ff */
[----:B------:R-:W-:Y:S06]  /*cb90*/  FADD.FTZ R243, R243, R238 ;  /* 0x000000eef3f37221 */ /* 0x000fec0000010000 */
[C---:B---3--:R-:W-:Y:S08]  /*cba0*/  HMMA.16816.F32 R4, R132.reuse, R144, R4 ;  /* 0x000000908404723c */ /* 0x048ff00000001804 */
[C---:B------:R-:W-:Y:S01]  /*cbb0*/  HMMA.16816.F32 R8, R132.reuse, R146, R8 ;  /* 0x000000928408723c */ /* 0x040fe20000001808 */
[----:B------:R-:W3:Y:S07]  /*cbc0*/  LDSM.16.MT88.4 R144, [R188+0x13000] ;  /* 0x01300000bc90783b */ /* 0x000eee0000004200 */
[C---:B--2---:R-:W-:Y:S08]  /*cbd0*/  HMMA.16816.F32 R12, R132.reuse, R148, R12 ;  /* 0x00000094840c723c */ /* 0x044ff0000000180c */
[C---:B------:R-:W-:Y:S01]  /*cbe0*/  HMMA.16816.F32 R16, R132.reuse, R150, R16 ;  /* 0x000000968410723c */ /* 0x040fe20000001810 */
[----:B------:R-:W2:Y:S07]  /*cbf0*/  LDSM.16.MT88.4 R148, [R187+0x3000] ;  /* 0x00300000bb94783b */ /* 0x000eae0000004200 */
[C---:B------:R-:W-:Y:S08]  /*cc00*/  HMMA.16816.F32 R20, R132.reuse, R152, R20 ;  /* 0x000000988414723c */ /* 0x040ff00000001814 */
[C---:B------:R-:W-:Y:S01]  /*cc10*/  HMMA.16816.F32 R24, R132.reuse, R154, R24 ;  /* 0x0000009a8418723c */ /* 0x040fe20000001818 */
[----:B------:R-:W5:Y:S07]  /*cc20*/  LDSM.16.MT88.4 R152, [R188+0x15000] ;  /* 0x01500000bc98783b */ /* 0x000f6e0000004200 */
[C---:B-1----:R-:W-:Y:S08]  /*cc30*/  HMMA.16816.F32 R28, R132.reuse, R136, R28 ;  /* 0x00000088841c723c */ /* 0x042ff0000000181c */
[C---:B------:R-:W-:Y:S01]  /*cc40*/  HMMA.16816.F32 R32, R132.reuse, R138, R32 ;  /* 0x0000008a8420723c */ /* 0x040fe20000001820 */
[----:B------:R-:W1:Y:S07]  /*cc50*/  LDSM.16.MT88.4 R136, [R186+0x17000] ;  /* 0x01700000ba88783b */ /* 0x000e6e0000004200 */
[C---:B----4-:R-:W-:Y:S08]  /*cc60*/  HMMA.16816.F32 R36, R132.reuse, R140, R36 ;  /* 0x0000008c8424723c */ /* 0x050ff00000001824 */
[C---:B------:R-:W-:Y:S01]  /*cc70*/  HMMA.16816.F32 R40, R132.reuse, R142, R40 ;  /* 0x0000008e8428723c */ /* 0x040fe20000001828 */
[----:B------:R-:W4:Y:S07]  /*cc80*/  LDSM.16.MT88.4 R140, [R187+0x7000] ;  /* 0x00700000bb8c783b */ /* 0x000f2e0000004200 */
[C---:B---3--:R-:W-:Y:S03]  /*cc90*/  HMMA.16816.F32 R44, R132.reuse, R144, R44 ;  /* 0x00000090842c723c */ /* 0x048fe6000000182c */
[--C-:B------:R-:W-:Y:S01]  /*cca0*/  FFMA.FTZ R145, R237, UR4, -R180.reuse ;  /* 0x00000004ed917c23 */ /* 0x100fe200080108b4 */
[--C-:B------:R-:W-:Y:S04]  /*ccb0*/  FFMA.FTZ R144, R209, UR4, -R181.reuse ;  /* 0x00000004d1907c23 */ /* 0x100fe800080108b5 */
[C---:B------:R-:W-:Y:S03]  /*ccc0*/  HMMA.16816.F32 R48, R132.reuse, R146, R48 ;  /* 0x000000928430723c */ /* 0x040fe60000001830 */
[--C-:B------:R-:W-:Y:S01]  /*ccd0*/  FFMA.FTZ R147, R230, UR4, -R181.reuse ;  /* 0x00000004e6937c23 */ /* 0x100fe200080108b5 */
[--C-:B------:R-:W-:Y:S01]  /*cce0*/  FFMA.FTZ R230, R211, UR4, -R180.reuse ;  /* 0x00000004d3e67c23 */ /* 0x100fe200080108b4 */
[--C-:B------:R-:W-:Y:S01]  /*ccf0*/  FFMA.FTZ R146, R210, UR4, -R181.reuse ;  /* 0x00000004d2927c23 */ /* 0x100fe200080108b5 */
[----:B------:R-:W-:Y:S01]  /*cd00*/  FFMA.FTZ R181, R208, UR4, -R181 ;  /* 0x00000004d0b57c23 */ /* 0x000fe200080108b5 */
[----:B------:R-:W-:Y:S01]  /*cd10*/  MUFU.EX2 R210, R147 ;  /* 0x0000009300d27308 */ /* 0x000fe20000000800 */
[C---:B--2---:R-:W-:Y:S09]  /*cd20*/  HMMA.16816.F32 R52, R132.reuse, R148, R52 ;  /* 0x000000948434723c */ /* 0x044ff20000001834 */
[----:B------:R-:W-:Y:S10]  /*cd30*/  MUFU.EX2 R209, R181 ;  /* 0x000000b500d17308 */ /* 0x000ff40000000800 */
[----:B------:R-:W2:Y:S01]  /*cd40*/  MUFU.EX2 R237, R146 ;  /* 0x0000009200ed7308 */ /* 0x000ea20000000800 */
[C---:B------:R-:W-:Y:S01]  /*cd50*/  HMMA.16816.F32 R56, R132.reuse, R150, R56 ;  /* 0x000000968438723c */ /* 0x040fe20000001838 */
[----:B------:R-:W-:Y:S08]  /*cd60*/  LDSM.16.MT88.4 R148, [R188+0x11800] ;  /* 0x01180000bc94783b */ /* 0x000ff00000004200 */
[----:B------:R-:W-:Y:S10]  /*cd70*/  MUFU.EX2 R211, R145 ;  /* 0x0000009100d37308 */ /* 0x000ff40000000800 */
[----:B------:R-:W-:Y:S01]  /*cd80*/  MUFU.EX2 R208, R144 ;  /* 0x0000009000d07308 */ /* 0x000fe20000000800 */
[C---:B------:R-:W-:Y:S09]  /*cd90*/  HMMA.16816.F32 R60, R132.reuse, R156, R60 ;  /* 0x0000009c843c723c */ /* 0x040ff2000000183c */
[----:B------:R-:W3:Y:S01]  /*cda0*/  MUFU.EX2 R230, R230 ;  /* 0x000000e600e67308 */ /* 0x000ee20000000800 */
[C---:B------:R-:W-:Y:S01]  /*cdb0*/  HMMA.16816.F32 R64, R132.reuse, R158, R64 ;  /* 0x0000009e8440723c */ /* 0x040fe20000001840 */
[----:B------:R-:W-:Y:S07]  /*cdc0*/  LDSM.16.MT88.4 R156, [R186+0x11800] ;  /* 0x01180000ba9c783b */ /* 0x000fee0000004200 */
[C---:B------:R-:W-:Y:S08]  /*cdd0*/  HMMA.16816.F32 R68, R132.reuse, R160, R68 ;  /* 0x000000a08444723c */ /* 0x040ff00000001844 */
[C---:B------:R-:W-:Y:S08]  /*cde0*/  HMMA.16816.F32 R72, R132.reuse, R162, R72 ;  /* 0x000000a28448723c */ /* 0x040ff00000001848 */
[C---:B-----5:R-:W-:Y:S08]  /*cdf0*/  HMMA.16816.F32 R76, R132.reuse, R152, R76 ;  /* 0x00000098844c723c */ /* 0x060ff0000000184c */
[C---:B------:R-:W-:Y:S08]  /*ce00*/  HMMA.16816.F32 R80, R132.reuse, R154, R80 ;  /* 0x0000009a8450723c */ /* 0x040ff00000001850 */
[C---:B------:R-:W-:Y:S03]  /*ce10*/  HMMA.16816.F32 R84, R132.reuse, R168, R84 ;  /* 0x000000a88454723c */ /* 0x040fe60000001854 */
[----:B--2---:R-:W-:Y:S02]  /*ce20*/  F2FP.F16.F32.PACK_AB R168, R237, R210 ;  /* 0x000000d2eda8723e */ /* 0x004fe400000000ff */
[----:B---3--:R-:W-:Y:S03]  /*ce30*/  F2FP.F16.F32.PACK_AB R169, R230, R211 ;  /* 0x000000d3e6a9723e */ /* 0x008fe600000000ff */
[C---:B------:R-:W-:Y:S03]  /*ce40*/  HMMA.16816.F32 R88, R132.reuse, R170, R88 ;  /* 0x000000aa8458723c */ /* 0x040fe60000001858 */
[----:B------:R-:W-:Y:S05]  /*ce50*/  F2FP.F16.F32.PACK_AB R170, R209, R208 ;  /* 0x000000d0d1aa723e */ /* 0x000fea00000000ff */
[C---:B------:R-:W-:Y:S08]  /*ce60*/  HMMA.16816.F32 R92, R132.reuse, R172, R92 ;  /* 0x000000ac845c723c */ /* 0x040ff0000000185c */
[C---:B------:R-:W-:Y:S01]  /*ce70*/  HMMA.16816.F32 R96, R132.reuse, R174, R96 ;  /* 0x000000ae8460723c */ /* 0x040fe20000001860 */
[----:B------:R-:W-:Y:S07]  /*ce80*/  LDSM.16.MT88.4 R172, [R187+0x1800] ;  /* 0x00180000bbac783b */ /* 0x000fee0000004200 */
[C---:B-1----:R-:W-:Y:S08]  /*ce90*/  HMMA.16816.F32 R100, R132.reuse, R136, R100 ;  /* 0x000000888464723c */ /* 0x042ff00000001864 */
[C---:B------:R-:W-:Y:S01]  /*cea0*/  HMMA.16816.F32 R104, R132.reuse, R138, R104 ;  /* 0x0000008a8468723c */ /* 0x040fe20000001868 */
[----:B------:R-:W1:Y:S07]  /*ceb0*/  LDSM.16.MT88.4 R136, [R189+0x7000] ;  /* 0x00700000bd88783b */ /* 0x000e6e0000004200 */
[C---:B------:R-:W-:Y:S08]  /*cec0*/  HMMA.16816.F32 R108, R132.reuse, R176, R108 ;  /* 0x000000b0846c723c */ /* 0x040ff0000000186c */
[C---:B------:R-:W-:Y:S01]  /*ced0*/  HMMA.16816.F32 R112, R132.reuse, R178, R112 ;  /* 0x000000b28470723c */ /* 0x040fe20000001870 */
[----:B------:R-:W-:Y:S07]  /*cee0*/  LDSM.16.MT88.4 R176, [R187+0x3800] ;  /* 0x00380000bbb0783b */ /* 0x000fee0000004200 */
[C---:B----4-:R-:W-:Y:S03]  /*cef0*/  HMMA.16816.F32 R116, R132.reuse, R140, R116 ;  /* 0x0000008c8474723c */ /* 0x050fe60000001874 */
[--C-:B------:R-:W-:Y:S01]  /*cf00*/  FFMA.FTZ R140, R166, UR4, -R180.reuse ;  /* 0x00000004a68c7c23 */ /* 0x100fe200080108b4 */
[----:B------:R-:W-:Y:S03]  /*cf10*/  FFMA.FTZ R180, R165, UR4, -R180 ;  /* 0x00000004a5b47c23 */ /* 0x000fe600080108b4 */
[----:B------:R-:W-:Y:S01]  /*cf20*/  MUFU.EX2 R165, R140 ;  /* 0x0000008c00a57308 */ /* 0x000fe20000000800 */
[C---:B------:R-:W-:Y:S09]  /*cf30*/  HMMA.16816.F32 R120, R132.reuse, R142, R120 ;  /* 0x0000008e8478723c */ /* 0x040ff20000001878 */
[----:B------:R-:W2:Y:S01]  /*cf40*/  MUFU.EX2 R166, R180 ;  /* 0x000000b400a67308 */ /* 0x000ea20000000800 */
[C---:B-1----:R-:W-:Y:S08]  /*cf50*/  HMMA.16816.F32 R124, R132.reuse, R136, R124 ;  /* 0x00000088847c723c */ /* 0x042ff0000000187c */
[----:B------:R-:W-:Y:S01]  /*cf60*/  HMMA.16816.F32 R128, R132, R138, R128 ;  /* 0x0000008a8480723c */ /* 0x000fe20000001880 */
[----:B------:R-:W1:Y:S02]  /*cf70*/  LDSM.16.MT88.4 R132, [R189+0x1800] ;  /* 0x00180000bd84783b */ /* 0x000e640000004200 */
[----:B--2---:R-:W-:Y:S06]  /*cf80*/  F2FP.F16.F32.PACK_AB R171, R166, R165 ;  /* 0x000000a5a6ab723e */ /* 0x004fec00000000ff */
[----:B------:R-:W-:Y:S01]  /*cf90*/  LDSM.16.MT88.4 R180, [R187+0x5800] ;  /* 0x00580000bbb4783b */ /* 0x000fe20000004200 */
[C---:B------:R-:W-:Y:S07]  /*cfa0*/  HMMA.16816.F32 R160, R168.reuse, R156, R4 ;  /* 0x0000009ca8a0723c */ /* 0x040fee0000001804 */
[----:B------:R-:W2:Y:S01]  /*cfb0*/  LDSM.16.MT88.4 R4, [R186+0x13800] ;  /* 0x01380000ba04783b */ /* 0x000ea20000004200 */
[C---:B------:R-:W-:Y:S07]  /*cfc0*/  HMMA.16816.F32 R156, R168.reuse, R158, R8 ;  /* 0x0000009ea89c723c */ /* 0x040fee0000001808 */
[----:B------:R-:W3:Y:S01]  /*cfd0*/  LDSM.16.MT88.4 R8, [R188+0x13800] ;  /* 0x01380000bc08783b */ /* 0x000ee20000004200 */
[C---:B------:R-:W-:Y:S07]  /*cfe0*/  HMMA.16816.F32 R152, R168.reuse, R148, R12 ;  /* 0x00000094a898723c */ /* 0x040fee000000180c */
[----:B------:R-:W4:Y:S01]  /*cff0*/  LDSM.16.MT88.4 R12, [R189+0x3800] ;  /* 0x00380000bd0c783b */ /* 0x000f220000004200 */
[C---:B------:R-:W-:Y:S07]  /*d000*/  HMMA.16816.F32 R148, R168.reuse, R150, R16 ;  /* 0x00000096a894723c */ /* 0x040fee0000001810 */
[----:B------:R-:W5:Y:S01]  /*d010*/  LDSM.16.MT88.4 R16, [R186+0x15800] ;  /* 0x01580000ba10783b */ /* 0x000f620000004200 */
[C---:B------:R-:W-:Y:S07]  /*d020*/  HMMA.16816.F32 R144, R168.reuse, R172, R20 ;  /* 0x000000aca890723c */ /* 0x040fee0000001814 */
[----:B------:R-:W5:Y:S01]  /*d030*/  LDSM.16.MT88.4 R20, [R188+0x15800] ;  /* 0x01580000bc14783b */ /* 0x000f620000004200 */
[C---:B------:R-:W-:Y:S07]  /*d040*/  HMMA.16816.F32 R140, R168.reuse, R174, R24 ;  /* 0x000000aea88c723c */ /* 0x040fee0000001818 */
[----:B------:R-:W5:Y:S01]  /*d050*/  LDSM.16.MT88.4 R24, [R189+0x5800] ;  /* 0x00580000bd18783b */ /* 0x000f620000004200 */
[C---:B-1----:R-:W-:Y:S07]  /*d060*/  HMMA.16816.F32 R136, R168.reuse, R132, R28 ;  /* 0x00000084a888723c */ /* 0x042fee000000181c */
[----:B------:R-:W1:Y:S01]  /*d070*/  LDSM.16.MT88.4 R28, [R186+0x17800] ;  /* 0x01780000ba1c783b */ /* 0x000e620000004200 */
[C---:B------:R-:W-:Y:S08]  /*d080*/  HMMA.16816.F32 R132, R168.reuse, R134, R32 ;  /* 0x00000086a884723c */ /* 0x040ff00000001820 */
[C---:B--2---:R-:W-:Y:S08]  /*d090*/  HMMA.16816.F32 R36, R168.reuse, R4, R36 ;  /* 0x00000004a824723c */ /* 0x044ff00000001824 */
[C---:B------:R-:W-:Y:S01]  /*d0a0*/  HMMA.16816.F32 R40, R168.reuse, R6, R40 ;  /* 0x00000006a828723c */ /* 0x040fe20000001828 */
[----:B------:R-:W2:Y:S07]  /*d0b0*/  LDSM.16.MT88.4 R4, [R188+0x17800] ;  /* 0x01780000bc04783b */ /* 0x000eae0000004200 */
[C---:B---3--:R-:W-:Y:S08]  /*d0c0*/  HMMA.16816.F32 R44, R168.reuse, R8, R44 ;  /* 0x00000008a82c723c */ /* 0x048ff0000000182c */
[C---:B------:R-:W-:Y:S01]  /*d0d0*/  HMMA.16816.F32 R48, R168.reuse, R10, R48 ;  /* 0x0000000aa830723c */ /* 0x040fe20000001830 */
[----:B------:R-:W3:Y:S07]  /*d0e0*/  LDSM.16.MT88.4 R8, [R187+0x7800] ;  /* 0x00780000bb08783b */ /* 0x000eee0000004200 */
[C---:B------:R-:W-:Y:S08]  /*d0f0*/  HMMA.16816.F32 R52, R168.reuse, R176, R52 ;  /* 0x000000b0a834723c */ /* 0x040ff00000001834 */
[C---:B------:R-:W-:Y:S08]  /*d100*/  HMMA.16816.F32 R56, R168.reuse, R178, R56 ;  /* 0x000000b2a838723c */ /* 0x040ff00000001838 */
[C---:B----4-:R-:W-:Y:S08]  /*d110*/  HMMA.16816.F32 R60, R168.reuse, R12, R60 ;  /* 0x0000000ca83c723c */ /* 0x050ff0000000183c */
[C---:B------:R-:W-:Y:S01]  /*d120*/  HMMA.16816.F32 R64, R168.reuse, R14, R64 ;  /* 0x0000000ea840723c */ /* 0x040fe20000001840 */
[----:B------:R-:W4:Y:S07]  /*d130*/  LDSM.16.MT88.4 R12, [R189+0x7800] ;  /* 0x00780000bd0c783b */ /* 0x000f2e0000004200 */
        /* <DEDUP_REMOVED lines=9> */
[C---:B------:R-:W-:Y:S08]  /*d1d0*/  HMMA.16816.F32 R104, R168.reuse, R30, R104 ;  /* 0x0000001ea868723c */ /* 0x040ff00000001868 */
[C---:B--2---:R-:W-:Y:S03]  /*d1e0*/  HMMA.16816.F32 R108, R168.reuse, R4, R108 ;  /* 0x00000004a86c723c */ /* 0x044fe6000000186c */
[----:B------:R-:W-:Y:S01]  /*d1f0*/  FADD.FTZ R5, R201, R0 ;  /* 0x00000000c9057221 */ /* 0x000fe20000010000 */
[----:B------:R-:W-:Y:S03]  /*d200*/  FADD.FTZ R0, R236, R243 ;  /* 0x000000f3ec007221 */ /* 0x000fe60000010000 */
[----:B------:R-:W-:Y:S01]  /*d210*/  FADD.FTZ R5, R198, R5 ;  /* 0x00000005c6057221 */ /* 0x000fe20000010000 */
[C---:B------:R-:W-:Y:S03]  /*d220*/  HMMA.16816.F32 R112, R168.reuse, R6, R112 ;  /* 0x00000006a870723c */ /* 0x040fe60000001870 */
[----:B------:R-:W-:Y:S01]  /*d230*/  FADD.FTZ R202, R202, R5 ;  /* 0x00000005caca7221 */ /* 0x000fe20000010000 */
[----:B------:R-:W-:Y:S01]  /*d240*/  FADD.FTZ R0, R239, R0 ;  /* 0x00000000ef007221 */ /* 0x000fe20000010000 */
[----:B------:R-:W1:Y:S02]  /*d250*/  LDC.64 R4, c[0x0][0x3c0] ;  /* 0x0000f000ff047b82 */ /* 0x000e640000000a00 */
[----:B------:R-:W-:Y:S01]  /*d260*/  FADD.FTZ R205, R205, R202 ;  /* 0x000000cacdcd7221 */ /* 0x000fe20000010000 */
[C---:B---3--:R-:W-:Y:S03]  /*d270*/  HMMA.16816.F32 R116, R168.reuse, R8, R116 ;  /* 0x00000008a874723c */ /* 0x048fe60000001874 */
[----:B------:R-:W-:Y:S01]  /*d280*/  FADD.FTZ R206, R206, R205 ;  /* 0x000000cdcece7221 */ /* 0x000fe20000010000 */
[----:B------:R-:W-:Y:S01]  /*d290*/  FADD.FTZ R211, R211, R0 ;  /* 0x00000000d3d37221 */ /* 0x000fe20000010000 */
[----:B------:R-:W-:Y:S02]  /*d2a0*/  MOV R0, R164 ;  /* 0x000000a400007202 */ /* 0x000fe40000000f00 */
[----:B------:R-:W-:Y:S01]  /*d2b0*/  FADD.FTZ R245, R245, R206 ;  /* 0x000000cef5f57221 */ /* 0x000fe20000010000 */
[C---:B------:R-:W-:Y:S03]  /*d2c0*/  HMMA.16816.F32 R120, R168.reuse, R10, R120 ;  /* 0x0000000aa878723c */ /* 0x040fe60000001878 */
[----:B------:R-:W-:Y:S01]  /*d2d0*/  FADD.FTZ R232, R232, R245 ;  /* 0x000000f5e8e87221 */ /* 0x000fe20000010000 */
[----:B------:R-:W-:Y:S03]  /*d2e0*/  FADD.FTZ R230, R230, R211 ;  /* 0x000000d3e6e67221 */ /* 0x000fe60000010000 */
[----:B------:R-:W-:Y:S01]  /*d2f0*/  FADD.FTZ R241, R241, R232 ;  /* 0x000000e8f1f17221 */ /* 0x000fe20000010000 */
[C---:B----4-:R-:W-:Y:S03]  /*d300*/  HMMA.16816.F32 R124, R168.reuse, R12, R124 ;  /* 0x0000000ca87c723c */ /* 0x050fe6000000187c */
[----:B------:R-:W-:Y:S01]  /*d310*/  FADD.FTZ R210, R210, R241 ;  /* 0x000000f1d2d27221 */ /* 0x000fe20000010000 */
[----:B------:R-:W-:Y:S01]  /*d320*/  FADD.FTZ R165, R165, R230 ;  /* 0x000000e6a5a57221 */ /* 0x000fe20000010000 */
[C---:B-1----:R-:W-:Y:S02]  /*d330*/  SHF.L.U64.HI R5, R4.reuse, 0x7, R5 ;  /* 0x0000000704057819 */ /* 0x042fe40000010205 */
[----:B------:R-:W-:Y:S01]  /*d340*/  FADD.FTZ R237, R237, R210 ;  /* 0x000000d2eded7221 */ /* 0x000fe20000010000 */
[----:B------:R-:W-:Y:S03]  /*d350*/  HMMA.16816.F32 R128, R168, R14, R128 ;  /* 0x0000000ea880723c */ /* 0x000fe60000001880 */
[----:B------:R-:W-:Y:S01]  /*d360*/  LEA R234, P0, -R4, R234, 0x7 ;  /* 0x000000ea04ea7211 */ /* 0x000fe200078039ff */
[----:B------:R-:W-:Y:S01]  /*d370*/  FADD.FTZ R208, R208, R237 ;  /* 0x000000edd0d07221 */ /* 0x000fe20000010000 */
[----:B------:R-:W-:Y:S02]  /*d380*/  FADD.FTZ R231, R166, R165 ;  /* 0x000000a5a6e77221 */ /* 0x000fe40000010000 */
[----:B------:R-:W-:Y:S01]  /*d390*/  IADD3.X R235, PT, PT, R235, ~R5, RZ, P0, !PT ;  /* 0x80000005ebeb7210 */ /* 0x000fe200007fe4ff */
[----:B------:R-:W-:Y:S01]  /*d3a0*/  FADD.FTZ R233, R209, R208 ;  /* 0x000000d0d1e97221 */ /* 0x000fe20000010000 */
[----:B------:R-:W-:Y:S11]  /*d3b0*/  BRA.U UP0, `(.L_x_184) ;  /* 0xffffffc9003c7547 */ /* 0x000ff6000b83ffff */
.L_x_183:
[----:B------:R-:W1:Y:S01]  /*d3c0*/  SHFL.BFLY PT, R10, R233, 0x2, 0x1f ;  /* 0x0c401f00e90a7f89 */ /* 0x000e6200000e0000 */
[C---:B------:R-:W-:Y:S01]  /*d3d0*/  SHF.L.U32 R2, R167.reuse, 0x1, RZ ;  /* 0x00000001a7027819 */ /* 0x040fe200000006ff */
[----:B------:R-:W-:Y:S01]  /*d3e0*/  UISETP.NE.AND UP3, UPT, UR15, -0x1, UPT ;  /* 0xffffffff0f00788c */ /* 0x000fe2000bf65270 */
[C---:B------:R-:W-:Y:S01]  /*d3f0*/  SHF.L.U32 R7, R167.reuse, 0x4, RZ ;  /* 0x00000004a7077819 */ /* 0x040fe200000006ff */
[----:B------:R-:W2:Y:S01]  /*d400*/  SHFL.BFLY PT, R0, R231, 0x2, 0x1f ;  /* 0x0c401f00e7007f89 */ /* 0x000ea200000e0000 */
[----:B------:R-:W-:Y:S01]  /*d410*/  LOP3.LUT P1, RZ, R167, 0x10, RZ, 0xc0, !PT ;  /* 0x00000010a7ff7812 */ /* 0x000fe2000782c0ff */
[----:B------:R-:W3:Y:S01]  /*d420*/  LDCU.U8 UR12, c[0x0][0x549] ;  /* 0x0000a920ff0c77ac */ /* 0x000ee20008000000 */
[----:B------:R-:W-:Y:S01]  /*d430*/  LOP3.LUT R7, R7, 0x1c0, RZ, 0xc0, !PT ;  /* 0x000001c007077812 */ /* 0x000fe200078ec0ff */
[----:B------:R-:W4:Y:S01]  /*d440*/  S2UR UR10, SR_CTAID.Y ;  /* 0x00000000000a79c3 */ /* 0x000f220000002600 */
[----:B------:R-:W-:Y:S01]  /*d450*/  LOP3.LUT P2, RZ, R167, 0x8, RZ, 0xc0, !PT ;  /* 0x00000008a7ff7812 */ /* 0x000fe2000784c0ff */
[----:B------:R-:W-:Y:S01]  /*d460*/  UISETP.NE.AND UP2, UPT, UR15, -0x1, UPT ;  /* 0xffffffff0f00788c */ /* 0x000fe2000bf45270 */
[----:B------:R-:W-:-:S02]  /*d470*/  LOP3.LUT R7, R7, 0x38, R2, 0xf8, !PT ;  /* 0x0000003807077812 */ /* 0x000fc400078ef802 */
[C---:B------:R-:W-:Y:S01]  /*d480*/  LOP3.LUT P0, RZ, R167.reuse, 0x4, RZ, 0xc0, !PT ;  /* 0x00000004a7ff7812 */ /* 0x040fe2000780c0ff */
[----:B------:R-:W4:Y:S01]  /*d490*/  @!UP3 LDCU.64 UR8, c[0x0][0x400] ;  /* 0x00008000ff08b7ac */ /* 0x000f220008000a00 */
[----:B------:R-:W-:Y:S01]  /*d4a0*/  SEL R216, R216, 0xffffffe0, !P2 ;  /* 0xffffffe0d8d87807 */ /* 0x000fe20005000000 */
[----:B------:R-:W5:Y:S01]  /*d4b0*/  @UP3 LDCU.64 UR4, c[0x0][0x408] ;  /* 0x00008100ff0437ac */ /* 0x000f620008000a00 */
[----:B-1----:R-:W-:Y:S01]  /*d4c0*/  FADD.FTZ R10, R10, R233 ;  /* 0x000000e90a0a7221 */ /* 0x002fe20000010000 */
[----:B---3--:R-:W-:Y:S01]  /*d4d0*/  UISETP.NE.AND UP1, UPT, UR12, URZ, UPT ;  /* 0x000000ff0c00728c */ /* 0x008fe2000bf25270 */
[----:B------:R-:W1:Y:S01]  /*d4e0*/  LDCU UR12, c[0x0][0x434] ;  /* 0x00008680ff0c77ac */ /* 0x000e620008000800 */
[----:B--2---:R-:W-:Y:S02]  /*d4f0*/  FADD.FTZ R11, R0, R231 ;  /* 0x000000e7000b7221 */ /* 0x004fe40000010000 */
[----:B------:R-:W2:Y:S01]  /*d500*/  SHFL.BFLY PT, R5, R10, 0x1, 0x1f ;  /* 0x0c201f000a057f89 */ /* 0x000ea200000e0000 */
[----:B------:R-:W-:Y:S01]  /*d510*/  SHF.L.U32 R0, R167, 0x5, RZ ;  /* 0x00000005a7007819 */ /* 0x000fe200000006ff */
[----:B----4-:R-:W-:-:S02]  /*d520*/  @!UP3 UIMAD.WIDE.U32 UR18, UR10, UR8, URZ ;  /* 0x000000080a12b2a5 */ /* 0x010fc4000f8e00ff */
[----:B------:R-:W3:Y:S01]  /*d530*/  SHFL.BFLY PT, R4, R11, 0x1, 0x1f ;  /* 0x0c201f000b047f89 */ /* 0x000ee200000e0000 */
[----:B------:R-:W4:Y:S01]  /*d540*/  LDCU UR8, c[0x0][0x434] ;  /* 0x00008680ff0877ac */ /* 0x000f220008000800 */
[----:B-----5:R-:W-:Y:S01]  /*d550*/  @UP3 UIMAD.WIDE.U32 UR20, UR15, UR4, URZ ;  /* 0x000000040f1432a5 */ /* 0x020fe2000f8e00ff */
[----:B------:R-:W1:Y:S01]  /*d560*/  @UP1 LDCU UR4, c[0x0][0x430] ;  /* 0x00008600ff0417ac */ /* 0x000e620008000800 */
[----:B------:R-:W-:Y:S01]  /*d570*/  @!UP3 UIMAD UR11, UR10, UR9, UR19 ;  /* 0x000000090a0bb2a4 */ /* 0x000fe2000f8e0213 */
[----:B------:R-:W5:Y:S01]  /*d580*/  LDCU.U8 UR9, c[0x0][0x548] ;  /* 0x0000a900ff0977ac */ /* 0x000f620008000000 */
[----:B------:R-:W-:Y:S02]  /*d590*/  @UP3 UIMAD UR11, UR15, UR5, UR21 ;  /* 0x000000050f0b32a4 */ /* 0x000fe4000f8e0215 */
[----:B----4-:R-:W-:Y:S01]  /*d5a0*/  @!UP2 UIMAD UR15, UR10, UR8, URZ ;  /* 0x000000080a0fa2a4 */ /* 0x010fe2000f8e02ff */
[----:B--2---:R-:W-:Y:S01]  /*d5b0*/  FADD.FTZ R6, R10, R5 ;  /* 0x000000050a067221 */ /* 0x004fe20000010000 */
[----:B------:R-:W-:Y:S01]  /*d5c0*/  LOP3.LUT R5, R2, 0x6, RZ, 0xc0, !PT ;  /* 0x0000000602057812 */ /* 0x000fe200078ec0ff */
[----:B------:R-:W2:Y:S01]  /*d5d0*/  @UP1 LDCU UR13, c[0x0][0x430] ;  /* 0x00008600ff0d17ac */ /* 0x000ea20008000800 */
[----:B------:R-:W-:Y:S01]  /*d5e0*/  MOV R2, 0x10 ;  /* 0x0000001000027802 */ /* 0x000fe20000000f00 */
[----:B---3--:R-:W-:Y:S01]  /*d5f0*/  FADD.FTZ R4, R11, R4 ;  /* 0x000000040b047221 */ /* 0x008fe20000010000 */
[----:B------:R-:W3:Y:S01]  /*d600*/  MUFU.RCP R9, R6 ;  /* 0x0000000600097308 */ /* 0x000ee20000001000 */
[----:B------:R-:W-:Y:S01]  /*d610*/  FSETP.NE.FTZ.AND P4, PT, R6, RZ, PT ;  /* 0x000000ff0600720b */ /* 0x000fe20003f95000 */
[----:B-1----:R-:W-:Y:S01]  /*d620*/  @UP1 UIMAD UR12, UR4, UR8, URZ ;  /* 0x00000008040c12a4 */ /* 0x002fe2000f8e02ff */
[----:B------:R-:W-:Y:S01]  /*d630*/  LOP3.LUT R0, R5, 0x7c00, R0, 0xf8, !PT ;  /* 0x00007c0005007812 */ /* 0x000fe200078ef800 */
[----:B------:R-:W1:Y:S01]  /*d640*/  S2UR UR4, SR_CTAID.Z ;  /* 0x00000000000479c3 */ /* 0x000e620000002700 */
[----:B------:R-:W-:Y:S01]  /*d650*/  FSETP.NE.FTZ.AND P3, PT, R4, RZ, PT ;  /* 0x000000ff0400720b */ /* 0x000fe20003f75000 */
[----:B-----5:R-:W-:Y:S01]  /*d660*/  UISETP.NE.AND UP0, UPT, UR9, URZ, !UP1 ;  /* 0x000000ff0900728c */ /* 0x020fe2000cf05270 */
[----:B------:R-:W-:Y:S01]  /*d670*/  LOP3.LUT R0, R0, R7, RZ, 0xfc, !PT ;  /* 0x0000000700007212 */ /* 0x000fe200078efcff */
[----:B------:R-:W4:Y:S01]  /*d680*/  MUFU.RCP R8, R4 ;  /* 0x0000000400087308 */ /* 0x000f220000001000 */
[----:B------:R-:W-:Y:S01]  /*d690*/  SEL R2, R2, 0xfffffff0, !P0 ;  /* 0xfffffff002027807 */ /* 0x000fe20004000000 */
[----:B------:R-:W-:Y:S01]  /*d6a0*/  @UP1 UMOV UR5, 0x1 ;  /* 0x0000000100051882 */ /* 0x000fe20000000000 */
[----:B------:R-:W-:Y:S01]  /*d6b0*/  LEA R5, R0, UR6, 0x1 ;  /* 0x0000000600057c11 */ /* 0x000fe2000f8e08ff */
[----:B------:R-:W-:Y:S01]  /*d6c0*/  @UP3 UMOV UR18, UR20 ;  /* 0x0000001400123c82 */ /* 0x000fe20008000000 */
[----:B------:R-:W-:Y:S01]  /*d6d0*/  LOP3.LUT R0, R190, 0x1f8, RZ, 0xc0, !PT ;  /* 0x000001f8be007812 */ /* 0x000fe200078ec0ff */
[----:B------:R-:W-:Y:S01]  /*d6e0*/  USHF.R.S32.HI UR14, URZ, 0x1f, UR15 ;  /* 0x0000001fff0e7899 */ /* 0x000fe2000801140f */
[----:B------:R-:W-:-:S02]  /*d6f0*/  IADD3 R13, PT, PT, R5, 0x40, RZ ;  /* 0x00000040050d7810 */ /* 0x000fc40007ffe0ff */
[----:B------:R-:W-:Y:S02]  /*d700*/  IADD3 R11, PT, PT, R5, R216, RZ ;  /* 0x000000d8050b7210 */ /* 0x000fe40007ffe0ff */
[----:B---3--:R-:W-:Y:S02]  /*d710*/  FSEL R9, R9, 1, P4 ;  /* 0x3f80000009097808 */ /* 0x008fe40002000000 */
[C---:B------:R-:W-:Y:S02]  /*d720*/  @P1 IADD3 R13, PT, PT, R5.reuse, -0x40, RZ ;  /* 0xffffffc0050d1810 */ /* 0x040fe40007ffe0ff */
[----:B------:R-:W-:Y:S01]  /*d730*/  IADD3 R7, PT, PT, R5, R2, RZ ;  /* 0x0000000205077210 */ /* 0x000fe20007ffe0ff */
[C---:B------:R-:W-:Y:S01]  /*d740*/  FMUL.FTZ R160, R9.reuse, R160 ;  /* 0x000000a009a07220 */ /* 0x040fe20000410000 */
[C---:B------:R-:W-:Y:S01]  /*d750*/  FMUL.FTZ R161, R9.reuse, R161 ;  /* 0x000000a109a17220 */ /* 0x040fe20000410000 */
[----:B----4-:R-:W-:Y:S01]  /*d760*/  FSEL R8, R8, 1, P3 ;  /* 0x3f80000008087808 */ /* 0x010fe20001800000 */
        /* <DEDUP_REMOVED lines=20> */
[C---:B------:R-:W-:Y:S01]  /*d8b0*/  FMUL.FTZ R142, R8.reuse, R142 ;  /* 0x0000008e088e7220 */ /* 0x040fe20000410000 */
[C---:B------:R-:W-:Y:S01]  /*d8c0*/  FMUL.FTZ R143, R8.reuse, R143 ;  /* 0x0000008f088f7220 */ /* 0x040fe20000410000 */
[----:B------:R-:W-:Y:S01]  /*d8d0*/  F2FP.F16.F32.PACK_AB R160, R161, R160 ;  /* 0x000000a0a1a0723e */ /* 0x000fe200000000ff */
[----:B------:R-:W-:Y:S01]  /*d8e0*/  FMUL.FTZ R136, R9, R136 ;  /* 0x0000008809887220 */ /* 0x000fe20000410000 */
[----:B------:R-:W-:Y:S01]  /*d8f0*/  F2FP.F16.F32.PACK_AB R162, R163, R162 ;  /* 0x000000a2a3a2723e */ /* 0x000fe200000000ff */
        /* <DEDUP_REMOVED lines=14> */
[----:B------:R-:W-:Y:S01]  /*d9e0*/  FMUL.FTZ R39, R8, R39 ;  /* 0x0000002708277220 */ /* 0x000fe20000410000 */
[----:B------:R-:W-:Y:S01]  /*d9f0*/  F2FP.F16.F32.PACK_AB R148, R149, R148 ;  /* 0x000000949594723e */ /* 0x000fe200000000ff */
[----:B------:R-:W-:Y:S01]  /*da00*/  FMUL.FTZ R40, R9, R40 ;  /* 0x0000002809287220 */ /* 0x000fe20000410000 */
[----:B------:R-:W-:Y:S01]  /*da10*/  F2FP.F16.F32.PACK_AB R150, R151, R150 ;  /* 0x000000969796723e */ /* 0x000fe200000000ff */
[----:B------:R-:W-:Y:S01]  /*da20*/  FMUL.FTZ R41, R9, R41 ;  /* 0x0000002909297220 */ /* 0x000fe20000410000 */
[----:B------:R-:W-:Y:S01]  /*da30*/  IADD3 R15, PT, PT, R2, R11, RZ ;  /* 0x0000000b020f7210 */ /* 0x000fe20007ffe0ff */
[----:B------:R-:W-:Y:S01]  /*da40*/  FMUL.FTZ R42, R8, R42 ;  /* 0x0000002a082a7220 */ /* 0x000fe20000410000 */
[----:B------:R-:W-:Y:S01]  /*da50*/  IADD3 R17, PT, PT, R216, R13, RZ ;  /* 0x0000000dd8117210 */ /* 0x000fe20007ffe0ff */
        /* <DEDUP_REMOVED lines=15> */
[C---:B------:R-:W-:Y:S01]  /*db50*/  FMUL.FTZ R51, R8.reuse, R51 ;  /* 0x0000003308337220 */ /* 0x040fe20000410000 */
        /* <DEDUP_REMOVED lines=58> */
[----:B------:R-:W-:Y:S01]  /*df00*/  STS [R5+0x2000], R36 ;  /* 0x0020002405007388 */ /* 0x000fe20000000800 */
        /* <DEDUP_REMOVED lines=118> */
[----:B------:R-:W-:-:S03]  /*e670*/  F2FP.F16.F32.PACK_AB R130, R131, R130 ;  /* 0x000000828382723e */ /* 0x000fc600000000ff */
        /* <DEDUP_REMOVED lines=9> */
[----:B---3--:R-:W-:-:S03]  /*e710*/  LOP3.LUT R5, R0, 0x38, R167, 0x78, !PT ;  /* 0x0000003800057812 */ /* 0x008fc600078e78a7 */
[----:B------:R4:W-:Y:S01]  /*e720*/  STS [R13+0x6000], R116 ;  /* 0x006000740d007388 */ /* 0x0009e20000000800 */
[----:B------:R-:W-:-:S03]  /*e730*/  LOP3.LUT R0, R5, 0x1e00, R190, 0xf8, !PT ;  /* 0x00001e0005007812 */ /* 0x000fc600078ef8be */
[----:B------:R4:W-:Y:S04]  /*e740*/  STS [R13+0x6400], R118 ;  /* 0x006400760d007388 */ /* 0x0009e80000000800 */
[----:B------:R4:W-:Y:S04]  /*e750*/  STS [R19+0x6000], R120 ;  /* 0x0060007813007388 */ /* 0x0009e80000000800 */
[----:B------:R4:W-:Y:S04]  /*e760*/  STS [R19+0x6400], R122 ;  /* 0x0064007a13007388 */ /* 0x0009e80000000800 */
[----:B------:R4:W-:Y:S04]  /*e770*/  STS [R17+0x6000], R124 ;  /* 0x0060007c11007388 */ /* 0x0009e80000000800 */
[----:B------:R4:W-:Y:S01]  /*e780*/  STS [R17+0x6400], R126 ;  /* 0x0064007e11007388 */ /* 0x0009e20000000800 */
[----:B-12---:R-:W-:Y:S05]  /*e790*/  BRA.U UP1, `(.L_x_187) ;  /* 0x0000000101207547 */ /* 0x006fea000b800000 */
        /* <DEDUP_REMOVED lines=8> */
.L_x_187:
[----:B------:R1:W-:Y:S01]  /*e820*/  STS [R21+0x6000], R128 ;  /* 0x0060008015007388 */ /* 0x0003e20000000800 */
[----:B------:R-:W-:Y:S01]  /*e830*/  LEA R0, R0, UR6, 0x1 ;  /* 0x0000000600007c11 */ /* 0x000fe2000f8e08ff */
[----:B------:R-:W2:Y:S01]  /*e840*/  S2UR UR6, SR_CTAID.X ;  /* 0x00000000000679c3 */ /* 0x000ea20000002500 */
[----:B------:R-:W3:Y:S01]  /*e850*/  @P4 MUFU.LG2 R6, R6 ;  /* 0x0000000600064308 */ /* 0x000ee20000000c00 */
[----:B------:R1:W-:Y:S01]  /*e860*/  STS [R21+0x6400], R130 ;  /* 0x0064008215007388 */ /* 0x0003e20000000800 */
[----:B------:R-:W-:Y:S01]  /*e870*/  UIMAD UR12, UR4, UR12, URZ ;  /* 0x0000000c040c72a4 */ /* 0x000fe2000f8e02ff */
[----:B------:R-:W-:Y:S01]  /*e880*/  LOP3.LUT P0, RZ, R167, 0x3, RZ, 0xc0, !PT ;  /* 0x00000003a7ff7812 */ /* 0x000fe2000780c0ff */
[----:B------:R-:W-:-:S03]  /*e890*/  USEL UR15, UR15, URZ, UP0 ;  /* 0x000000ff0f0f7287 */ /* 0x000fc60008000000 */
[----:B------:R-:W-:Y:S01]  /*e8a0*/  BAR.SYNC.DEFER_BLOCKING 0x0 ;  /* 0x0000000000007b1d */ /* 0x000fe20000010000 */
[----:B------:R-:W-:Y:S01]  /*e8b0*/  @!UP0 UIMAD UR12, UR10, UR5, UR12 ;  /* 0x000000050a0c82a4 */ /* 0x000fe2000f8e020c */
[----:B------:R-:W-:Y:S01]  /*e8c0*/  LOP3.LUT R14, R185, 0x30, RZ, 0xc0, !PT ;  /* 0x00000030b90e7812 */ /* 0x000fe200078ec0ff */
[----:B------:R-:W-:Y:S01]  /*e8d0*/  USEL UR14, UR14, URZ, UP0 ;  /* 0x000000ff0e0e7287 */ /* 0x000fe20008000000 */
[----:B----4-:R-:W-:Y:S01]  /*e8e0*/  SHF.R.U32.HI R13, RZ, 0x2, R167 ;  /* 0x00000002ff0d7819 */ /* 0x010fe200000116a7 */
[----:B------:R-:W-:-:S03]  /*e8f0*/  USHF.R.S32.HI UR8, URZ, 0x1f, UR12 ;  /* 0x0000001fff087899 */ /* 0x000fc6000801140c */
[----:B------:R-:W4:Y:S01]  /*e900*/  @P4 LDC R5, c[0x0][0x458] ;  /* 0x00011600ff054b82 */ /* 0x000f220000000800 */
[----:B------:R-:W5:Y:S01]  /*e910*/  @P3 MUFU.LG2 R4, R4 ;  /* 0x0000000400043308 */ /* 0x000f620000000c00 */
[----:B------:R-:W1:Y:S01]  /*e920*/  S2R R24, SR_CTAID.X ;  /* 0x0000000000187919 */ /* 0x000e620000002500 */
[----:B------:R-:W-:Y:S01]  /*e930*/  BSSY.RECONVERGENT B0, `(.L_x_188) ;  /* 0x0000021000007945 */ /* 0x000fe20003800200 */
[----:B------:R-:W-:Y:S01]  /*e940*/  IMAD.MOV.U32 R12, RZ, RZ, 0x7f800000 ;  /* 0x7f800000ff0c7424 */ /* 0x000fe200078e00ff */
[----:B------:R-:W-:Y:S01]  /*e950*/  MOV R7, 0x7f800000 ;  /* 0x7f80000000077802 */ /* 0x000fe20000000f00 */
[----:B---3--:R-:W-:Y:S02]  /*e960*/  @P4 FMUL.FTZ R15, R6, 0.69314718246459960938 ;  /* 0x3f317218060f4820 */ /* 0x008fe40000410000 */
[----:B------:R-:W3:Y:S01]  /*e970*/  @P3 LDC R2, c[0x0][0x458] ;  /* 0x00011600ff023b82 */ /* 0x000ee20000000800 */
[----:B------:R-:W-:Y:S01]  /*e980*/  LOP3.LUT R6, R14, 0x7, R13, 0xf8, !PT ;  /* 0x000000070e067812 */ /* 0x000fe200078ef80d */
[----:B--2---:R-:W-:-:S04]  /*e990*/  UIMAD UR9, UR6, UR13, URZ ;  /* 0x0000000d060972a4 */ /* 0x004fc8000f8e02ff */
[----:B------:R-:W-:Y:S01]  /*e9a0*/  USHF.L.U32 UR9, UR9, 0x6, URZ ;  /* 0x0000000609097899 */ /* 0x000fe200080006ff */
[----:B------:R2:W1:Y:S01]  /*e9b0*/  LDS.128 R8, [R0+0x1800] ;  /* 0x0018000000087984 */ /* 0x0004620000000c00 */
[----:B-----5:R-:W-:Y:S02]  /*e9c0*/  @P3 FMUL.FTZ R4, R4, 0.69314718246459960938 ;  /* 0x3f31721804043820 */ /* 0x020fe40000410000 */
[----:B------:R-:W-:Y:S02]  /*e9d0*/  USHF.R.S32.HI UR5, URZ, 0x1f, UR9 ;  /* 0x0000001fff057899 */ /* 0x000fe40008011409 */
[----:B------:R-:W-:Y:S01]  /*e9e0*/  UIADD3 UR15, UP1, UP0, UR9, UR15, UR12 ;  /* 0x0000000f090f7290 */ /* 0x000fe2000f83e00c */
[----:B----4-:R-:W-:-:S03]  /*e9f0*/  @P4 FFMA.FTZ R12, R164, R5, R15 ;  /* 0x00000005a40c4223 */ /* 0x010fc6000001000f */
[----:B------:R-:W-:Y:S01]  /*ea00*/  UIADD3.X UR5, UPT, UPT, UR5, UR14, UR8, UP1, UP0 ;  /* 0x0000000e05057290 */ /* 0x000fe20008fe0408 */
[----:B---3--:R-:W-:Y:S01]  /*ea10*/  @P3 FFMA.FTZ R7, R3, R2, R4 ;  /* 0x0000000203073223 */ /* 0x008fe20000010004 */
        /* <DEDUP_REMOVED lines=9> */
[C---:B------:R-:W-:Y:S02]  /*eab0*/  @!P2 IADD3 R14, P0, PT, R15.reuse, UR15, RZ ;  /* 0x0000000f0f0eac10 */ /* 0x040fe4000ff1e0ff */
        /* <DEDUP_REMOVED lines=8> */
.L_x_189:
[----:B------:R-:W-:Y:S05]  /*eb40*/  BSYNC.RECONVERGENT B0 ;  /* 0x0000000000007941 */ /* 0x000fea0003800200 */
.L_x_188:
[----:B-1----:R-:W-:Y:S01]  /*eb50*/  SHF.R.U32.HI R2, RZ, 0x3, R167 ;  /* 0x00000003ff027819 */ /* 0x002fe200000116a7 */
[----:B------:R1:W2:Y:S01]  /*eb60*/  LDS.128 R20, [R0] ;  /* 0x0000000000147984 */ /* 0x0002a20000000c00 */
[----:B------:R-:W3:Y:S01]  /*eb70*/  LDCU.64 UR8, c[0x0][0x410] ;  /* 0x00008200ff0877ac */ /* 0x000ee20008000a00 */
[----:B------:R-:W-:Y:S01]  /*eb80*/  IADD3 R184, P0, PT, R184, UR18, RZ ;  /* 0x00000012b8b87c10 */ /* 0x000fe2000ff1e0ff */
[----:B------:R-:W-:Y:S01]  /*eb90*/  IMAD.MOV.U32 R3, RZ, RZ, RZ ;  /* 0x000000ffff037224 */ /* 0x000fe200078e00ff */
[----:B------:R1:W4:Y:S01]  /*eba0*/  LDS.128 R16, [R0+0x2000] ;  /* 0x0020000000107984 */ /* 0x0003220000000c00 */
[C---:B------:R-:W-:Y:S01]  /*ebb0*/  VIADD R4, R2.reuse, 0x10 ;  /* 0x0000001002047836 */ /* 0x040fe20000000000 */
[----:B------:R-:W-:Y:S01]  /*ebc0*/  ISETP.GE.AND P3, PT, R2, UR7, PT ;  /* 0x0000000702007c0c */ /* 0x000fe2000bf66270 */
[----:B------:R-:W-:Y:S01]  /*ebd0*/  IMAD.WIDE.U32 R24, R24, 0x40, R2 ;  /* 0x0000004018187825 */ /* 0x000fe200078e0002 */
[----:B------:R1:W1:Y:S01]  /*ebe0*/  LDS.128 R12, [R0+0x4000] ;  /* 0x00400000000c7984 */ /* 0x0002620000000c00 */
[----:B------:R-:W-:Y:S01]  /*ebf0*/  IADD3.X R185, PT, PT, RZ, UR11, RZ, P0, !PT ;  /* 0x0000000bffb97c10 */ /* 0x000fe200087fe4ff */
[----:B------:R-:W-:Y:S01]  /*ec00*/  BSSY.RECONVERGENT B0, `(.L_x_190) ;  /* 0x0000019000007945 */ /* 0x000fe20003800200 */
[----:B------:R-:W-:-:S02]  /*ec10*/  ISETP.GE.AND P2, PT, R4, UR7, PT ;  /* 0x0000000704007c0c */ /* 0x000fc4000bf46270 */
[----:B------:R1:W1:Y:S01]  /*ec20*/  LDS.128 R4, [R0+0x6000] ;  /* 0x0060000000047984 */ /* 0x0002620000000c00 */
[C---:B------:R-:W-:Y:S01]  /*ec30*/  IADD3 R3, PT, PT, R2.reuse, 0x20, RZ ;  /* 0x0000002002037810 */ /* 0x040fe20007ffe0ff */
[----:B------:R-:W-:-:S03]  /*ec40*/  VIADD R2, R2, 0x30 ;  /* 0x0000003002027836 */ /* 0x000fc60000000000 */
[----:B------:R-:W-:Y:S01]  /*ec50*/  ISETP.GE.AND P1, PT, R3, UR7, PT ;  /* 0x0000000703007c0c */ /* 0x000fe2000bf26270 */
[----:B---3--:R-:W-:Y:S01]  /*ec60*/  IMAD.U32 R26, RZ, RZ, UR8 ;  /* 0x00000008ff1a7e24 */ /* 0x008fe2000f8e00ff */
[----:B------:R-:W-:Y:S02]  /*ec70*/  MOV R29, UR9 ;  /* 0x00000009001d7c02 */ /* 0x000fe40008000f00 */
[----:B------:R-:W-:Y:S01]  /*ec80*/  ISETP.GE.AND P0, PT, R2, UR7, PT ;  /* 0x0000000702007c0c */ /* 0x000fe2000bf06270 */
[----:B------:R-:W-:-:S04]  /*ec90*/  IMAD.WIDE.U32 R26, R26, UR4, R184 ;  /* 0x000000041a1a7c25 */ /* 0x000fc8000f8e00b8 */
[----:B------:R-:W-:Y:S01]  /*eca0*/  IMAD R29, R29, UR4, R27 ;  /* 0x000000041d1d7c24 */ /* 0x000fe2000f8e021b */
[----:B------:R-:W-:Y:S07]  /*ecb0*/  @P3 BRA `(.L_x_191) ;  /* 0x0000000000343947 */ /* 0x000fee0003800000 */
[----:B------:R-:W3:Y:S01]  /*ecc0*/  LDCU.64 UR8, c[0x0][0x408] ;  /* 0x00008100ff0877ac */ /* 0x000ee20008000a00 */
[----:B------:R-:W-:Y:S01]  /*ecd0*/  MOV R28, R26 ;  /* 0x0000001a001c7202 */ /* 0x000fe20000000f00 */
[----:B------:R-:W5:Y:S01]  /*ece0*/  LDCU.64 UR4, c[0x0][0x3f0] ;  /* 0x00007e00ff0477ac */ /* 0x000f620008000a00 */
[----:B---3--:R-:W-:-:S03]  /*ecf0*/  IMAD R3, R25, UR8, RZ ;  /* 0x0000000819037c24 */ /* 0x008fc6000f8e02ff */
[----:B------:R-:W-:-:S04]  /*ed00*/  IMAD.WIDE.U32 R30, R24, UR8, R28 ;  /* 0x00000008181e7c25 */ /* 0x000fc8000f8e001c */
[----:B------:R-:W-:Y:S01]  /*ed10*/  IMAD R2, R24, UR9, R3 ;  /* 0x0000000918027c24 */ /* 0x000fe2000f8e0203 */
[----:B-----5:R-:W-:-:S04]  /*ed20*/  LEA R32, P3, R30, UR4, 0x1 ;  /* 0x000000041e207c11 */ /* 0x020fc8000f8608ff */
[----:B------:R-:W-:-:S04]  /*ed30*/  IADD3 R2, PT, PT, R2, R31, RZ ;  /* 0x0000001f02027210 */ /* 0x000fc80007ffe0ff */
[----:B------:R-:W-:-:S05]  /*ed40*/  LEA.HI.X R33, R30, UR5, R2, 0x1, P3 ;  /* 0x000000051e217c11 */ /* 0x000fca00098f0c02 */
[----:B--2---:R3:W-:Y:S04]  /*ed50*/  STG.E.128 desc[UR16][R32.64], R20 ;  /* 0x0000001420007986 */ /* 0x0047e8000c101d10 */
[----:B----4-:R3:W-:Y:S04]  /*ed60*/  STG.E.128 desc[UR16][R32.64+0x80], R16 ;  /* 0x0000801020007986 */ /* 0x0107e8000c101d10 */
[----:B-1----:R3:W-:Y:S04]  /*ed70*/  STG.E.128 desc[UR16][R32.64+0x100], R12 ;  /* 0x0001000c20007986 */ /* 0x0027e8000c101d10 */
[----:B------:R3:W-:Y:S02]  /*ed80*/  STG.E.128 desc[UR16][R32.64+0x180], R4 ;  /* 0x0001800420007986 */ /* 0x0007e4000c101d10 */
.L_x_191:
[----:B------:R-:W-:Y:S05]  /*ed90*/  BSYNC.RECONVERGENT B0 ;  /* 0x0000000000007941 */ /* 0x000fea0003800200 */
.L_x_190:
[----:B--23--:R2:W3:Y:S01]  /*eda0*/  LDS.128 R20, [R0+0x800] ;  /* 0x0008000000147984 */ /* 0x00c4e20000000c00 */
[----:B------:R-:W-:Y:S03]  /*edb0*/  BSSY.RECONVERGENT B0, `(.L_x_192) ;  /* 0x0000015000007945 */ /* 0x000fe60003800200 */
[----:B----4-:R2:W4:Y:S04]  /*edc0*/  LDS.128 R16, [R0+0x2800] ;  /* 0x0028000000107984 */ /* 0x0105280000000c00 */
[----:B-1----:R2:W1:Y:S04]  /*edd0*/  LDS.128 R12, [R0+0x4800] ;  /* 0x00480000000c7984 */ /* 0x0024680000000c00 */
[----:B------:R2:W1:Y:S01]  /*ede0*/  LDS.128 R4, [R0+0x6800] ;  /* 0x0068000000047984 */ /* 0x0004620000000c00 */
[----:B------:R-:W-:Y:S05]  /*edf0*/  @P2 BRA `(.L_x_193) ;  /* 0x0000000000402947 */ /* 0x000fea0003800000 */
[----:B------:R-:W5:Y:S01]  /*ee00*/  LDCU.64 UR8, c[0x0][0x408] ;  /* 0x00008100ff0877ac */ /* 0x000f620008000a00 */
[----:B------:R-:W-:Y:S01]  /*ee10*/  IADD3 R3, P2, PT, R24, 0x10, RZ ;  /* 0x0000001018037810 */ /* 0x000fe20007f5e0ff */
[----:B------:R-:W-:Y:S01]  /*ee20*/  IMAD.MOV.U32 R30, RZ, RZ, R26 ;  /* 0x000000ffff1e7224 */ /* 0x000fe200078e001a */
[----:B------:R-:W-:Y:S01]  /*ee30*/  MOV R31, R29 ;  /* 0x0000001d001f7202 */ /* 0x000fe20000000f00 */
[----:B------:R-:W2:Y:S02]  /*ee40*/  LDCU.64 UR4, c[0x0][0x3f0] ;  /* 0x00007e00ff0477ac */ /* 0x000ea40008000a00 */
[----:B------:R-:W-:-:S04]  /*ee50*/  IMAD.X R2, RZ, RZ, R25, P2 ;  /* 0x000000ffff027224 */ /* 0x000fc800010e0619 */
[----:B-----5:R-:W-:Y:S02]  /*ee60*/  IMAD R2, R2, UR8, RZ ;  /* 0x0000000802027c24 */ /* 0x020fe4000f8e02ff */
[----:B------:R-:W-:-:S04]  /*ee70*/  IMAD.WIDE.U32 R30, R3, UR8, R30 ;  /* 0x00000008031e7c25 */ /* 0x000fc8000f8e001e */
[----:B------:R-:W-:Y:S01]  /*ee80*/  IMAD R2, R3, UR9, R2 ;  /* 0x0000000903027c24 */ /* 0x000fe2000f8e0202 */
[----:B--2---:R-:W-:-:S04]  /*ee90*/  LEA R32, P2, R30, UR4, 0x1 ;  /* 0x000000041e207c11 */ /* 0x004fc8000f8408ff */
[----:B------:R-:W-:-:S04]  /*eea0*/  IADD3 R2, PT, PT, R2, R31, RZ ;  /* 0x0000001f02027210 */ /* 0x000fc80007ffe0ff */
[----:B------:R-:W-:-:S05]  /*eeb0*/  LEA.HI.X R33, R30, UR5, R2, 0x1, P2 ;  /* 0x000000051e217c11 */ /* 0x000fca00090f0c02 */
[----:B---3--:R2:W-:Y:S04]  /*eec0*/  STG.E.128 desc[UR16][R32.64], R20 ;  /* 0x0000001420007986 */ /* 0x0085e8000c101d10 */
[----:B----4-:R2:W-:Y:S04]  /*eed0*/  STG.E.128 desc[UR16][R32.64+0x80], R16 ;  /* 0x0000801020007986 */ /* 0x0105e8000c101d10 */
[----:B-1----:R2:W-:Y:S04]  /*eee0*/  STG.E.128 desc[UR16][R32.64+0x100], R12 ;  /* 0x0001000c20007986 */ /* 0x0025e8000c101d10 */
[----:B------:R2:W-:Y:S02]  /*eef0*/  STG.E.128 desc[UR16][R32.64+0x180], R4 ;  /* 0x0001800420007986 */ /* 0x0005e4000c101d10 */
.L_x_193:
[----:B------:R-:W-:Y:S05]  /*ef00*/  BSYNC.RECONVERGENT B0 ;  /* 0x0000000000007941 */ /* 0x000fea0003800200 */
.L_x_192:
        /* <DEDUP_REMOVED lines=22> */
.L_x_195:
[----:B------:R-:W-:Y:S05]  /*f070*/  BSYNC.RECONVERGENT B0 ;  /* 0x0000000000007941 */ /* 0x000fea0003800200 */
.L_x_194:
[----:B-12---:R1:W2:Y:S04]  /*f080*/  LDS.128 R12, [R0+0x3800] ;  /* 0x00380000000c7984 */ /* 0x0062a80000000c00 */
[----:B------:R1:W1:Y:S04]  /*f090*/  LDS.128 R4, [R0+0x5800] ;  /* 0x0058000000047984 */ /* 0x0002680000000c00 */
[----:B----4-:R4:W1:Y:S01]  /*f0a0*/  LDS.128 R16, [R0+0x7800] ;  /* 0x0078000000107984 */ /* 0x0108620000000c00 */
[----:B------:R-:W-:Y:S05]  /*f0b0*/  @P0 EXIT ;  /* 0x000000000000094d */ /* 0x000fea0003800000 */
[----:B------:R-:W5:Y:S01]  /*f0c0*/  LDCU.64 UR6, c[0x0][0x408] ;  /* 0x00008100ff0677ac */ /* 0x000f620008000a00 */
[----:B-1--4-:R-:W-:Y:S01]  /*f0d0*/  IADD3 R0, P0, PT, R24, 0x30, RZ ;  /* 0x0000003018007810 */ /* 0x012fe20007f1e0ff */
[----:B---3--:R-:W-:Y:S01]  /*f0e0*/  IMAD.MOV.U32 R20, RZ, RZ, R26 ;  /* 0x000000ffff147224 */ /* 0x008fe200078e001a */
        /* <DEDUP_REMOVED lines=10> */
[----:B--2---:R-:W-:Y:S04]  /*f190*/  STG.E.128 desc[UR16][R2.64+0x80], R12 ;  /* 0x0000800c02007986 */ /* 0x004fe8000c101d10 */
[----:B------:R-:W-:Y:S04]  /*f1a0*/  STG.E.128 desc[UR16][R2.64+0x100], R4 ;  /* 0x0001000402007986 */ /* 0x000fe8000c101d10 */
[----:B------:R-:W-:Y:S01]  /*f1b0*/  STG.E.128 desc[UR16][R2.64+0x180], R16 ;  /* 0x0001801002007986 */ /* 0x000fe2000c101d10 */
[----:B------:R-:W-:Y:S05]  /*f1c0*/  EXIT ;  /* 0x000000000000794d */ /* 0x000fea0003800000 */
.L_x_196:
        /* <DEDUP_REMOVED lines=11> */
.L_x_2336:


//--------------------- .text._ZN5flash16flash_fwd_kernelI23Flash_fwd_kernel_traitsILi256ELi64ELi64ELi4ELb0ELb0EN7cutlass6half_tE19Flash_kernel_traitsILi256ELi64ELi64ELi4ES3_EELb0ELb0ELb1ELb0ELb0ELb0ELb0ELb0EEEvNS_16Flash_fwd_paramsE --------------------------
	.section	.text._ZN5flash16flash_fwd_kernelI23Flash_fwd_kernel_traitsILi256ELi64ELi64ELi4ELb0ELb0EN7cutlass6half_tE19Flash_kernel_traitsILi256ELi64ELi64ELi4ES3_EELb0ELb0ELb1ELb0ELb0ELb0ELb0ELb0EEEvNS_16Flash_fwd_paramsE,"ax",@progbits
	.align	128
        .global         _ZN5flash16flash_fwd_kernelI23Flash_fwd_kernel_traitsILi256ELi64ELi64ELi4ELb0ELb0EN7cutlass6half_tE19Flash_kernel_traitsILi256ELi64ELi64ELi4ES3_EELb0ELb0ELb1ELb0ELb0ELb0ELb0ELb0EEEvNS_16Flash_fwd_paramsE
        .type           _ZN5flash16flash_fwd_kernelI23Flash_fwd_kernel_traitsILi256ELi64ELi64ELi4ELb0ELb0EN7cutlass6half_tE19Flash_kernel_traitsILi256ELi64ELi64ELi4ES3_EELb0ELb0ELb1ELb0ELb0ELb0ELb0ELb0EEEvNS_16Flash_fwd_paramsE,@function
        .size           _ZN5flash16flash_fwd_kernelI23Flash_fwd_kernel_traitsILi256ELi64ELi64ELi4ELb0ELb0EN7cutlass6half_tE19Flash_kernel_traitsILi256ELi64ELi64ELi4ES3_EELb0ELb0ELb1ELb0ELb0ELb0ELb0ELb0EEEvNS_16Flash_fwd_paramsE,(.L_x_2337 - _ZN5flash16flash_fwd_kernelI23Flash_fwd_kernel_traitsILi256ELi64ELi64ELi4ELb0ELb0EN7cutlass6half_tE19Flash_kernel_traitsILi256ELi64ELi64ELi4ES3_EELb0ELb0ELb1ELb0ELb0ELb0ELb0ELb0EEEvNS_16Flash_fwd_paramsE)
        .other          _ZN5flash16flash_fwd_kernelI23Flash_fwd_kernel_traitsILi256ELi64ELi64ELi4ELb0ELb0EN7cutlass6half_tE19Flash_kernel_traitsILi256ELi64ELi64ELi4ES3_EELb0ELb0ELb1ELb0ELb0ELb0ELb0ELb0EEEvNS_16Flash_fwd_paramsE,@"STO_CUDA_ENTRY STV_DEFAULT"
_ZN5flash16flash_fwd_kernelI23Flash_fwd_kernel_traitsILi256ELi64ELi64ELi4ELb0ELb0EN7cutlass6half_tE19Flash_kernel_traitsILi256ELi64ELi64ELi4ES3_EELb0ELb0ELb1ELb0ELb0ELb0ELb0ELb0EEEvNS_16Flash_fwd_paramsE:
.text._ZN5flash16flash_fwd_kernelI23Flash_fwd_kernel_traitsILi256ELi64ELi64ELi4ELb0ELb0EN7cutlass6half_tE19Flash_kernel_traitsILi256ELi64ELi64ELi4ES3_EELb0ELb0ELb1ELb0ELb0ELb0ELb0ELb0EEEvNS_16Flash_fwd_paramsE:
        /* <DEDUP_REMOVED lines=51> */
[----:B------:R-:W-:-:S02]  /*0330*/  UMOV UR13, URZ ;  /* 0x000000ff000d7c82 */ /* 0x000fc40008000000 */
[----:B------:R-:W-:Y:S01]  /*0340*/  UISETP.NE.AND.EX UP1, UPT, UR7, URZ, UPT, UP1 ;  /* 0x000000ff0700728c */ /* 0x000fe2000bf25310 */
[----:B------:R-:W2:Y:S10]  /*0350*/  @!UP0 LDCU UR8, c[0x0][0x43c] ;  /* 0x00008780ff0887ac */ /* 0x000eb40008000800 */
[----:B------:R-:W2:Y:S01]  /*0360*/  @!UP1 LDCU UR6, c[0x0][0x438] ;  /* 0x00008700ff0697ac */ /* 0x000ea20008000800 */
[----:B-1----:R-:W-:Y:S01]  /*0370*/  USHF.L.U32 UR23, UR23, 0x6, URZ ;  /* 0x0000000617177899 */ /* 0x002fe200080006ff */
[----:B--2---:R-:W-:-:S02]  /*0380*/  @P4 R2UR UR19, R5 ;  /* 0x00000000051342ca */ /* 0x004fc400000e0000 */
[----:B---3--:R-:W-:-:S13]  /*0390*/  @P2 R2UR UR4, R2 ;  /* 0x00000000020422ca */ /* 0x008fda00000e0000 */
[----:B------:R-:W-:Y:S01]  /*03a0*/  @UP4 UIADD3 UR27, UPT, UPT, UR4, -UR19, URZ ;  /* 0x80000013041b4290 */ /* 0x000fe2000fffe0ff */
[----:B------:R-:W1:Y:S01]  /*03b0*/  @!UP0 LDCU.64 UR4, c[0x0][0x488] ;  /* 0x00009100ff0487ac */ /* 0x000e620008000a00 */
[----:B----4-:R-:W-:Y:S02]  /*03c0*/  @P1 R2UR UR13, R3 ;  /* 0x00000000030d12ca */ /* 0x010fe400000e0000 */
[----:B------:R-:W-:-:S06]  /*03d0*/  UISETP.GT.AND UP2, UPT, UR27, UR23, UPT ;  /* 0x000000171b00728c */ /* 0x000fcc000bf44270 */
[----:B------:R-:W-:Y:S02]  /*03e0*/  PLOP3.LUT P1, PT, PT, PT, UP2, 0x80, 0x8 ;  /* 0x000000000008781c */ /* 0x000fe40003f2f028 */
[----:B------:R-:W-:Y:S01]  /*03f0*/  @!P3 R2UR UR15, R4 ;  /* 0x00000000040fb2ca */ /* 0x000fe200000e0000 */
[----:B-1----:R-:W-:-:S14]  /*0400*/  BRA.U !UP1, `(.L_x_197) ;  /* 0x0000000109187547 */ /* 0x002fdc000b800000 */
[----:B------:R-:W-:-:S13]  /*0410*/  PLOP3.LUT P2, PT, PT, PT, UP5, 0x80, 0x8 ;  /* 0x000000000008781c */ /* 0x000fda0003f4f058 */
[----:B------:R-:W2:Y:S04]  /*0420*/  @P2 LDG.E R2, desc[UR24][R6.64+0x4] ;  /* 0x0000041806022981 */ /* 0x000ea8000c1e1900 */
[----:B------:R-:W3:Y:S01]  /*0430*/  @!P2 LDG.E R3, desc[UR24][R6.64] ;  /* 0x000000180603a981 */ /* 0x000ee2000c1e1900 */
[----:B--2---:R-:W-:-:S13]  /*0440*/  @P2 R2UR UR6, R2 ;  /* 0x00000000020622ca */ /* 0x004fda00000e0000 */
[----:B------:R-:W-:-:S07]  /*0450*/  @UP5 UIADD3 UR6, UPT, UPT, UR6, -UR15, URZ ;  /* 0x8000000f06065290 */ /* 0x000fce000fffe0ff */
[----:B---3--:R-:W-:Y:S02]  /*0460*/  @!P2 R2UR UR6, R3 ;  /* 0x000000000306a2ca */ /* 0x008fe400000e0000 */
.L_x_197:
[----:B-----5:R-:W-:Y:S01]  /*0470*/  @P0 R2UR UR26, R0 ;  /* 0x00000000001a02ca */ /* 0x020fe200000e0000 */
[----:B------:R-:W-:Y:S01]  /*0480*/  @!UP0 UISETP.NE.U32.AND UP1, UPT, UR4, URZ, UPT ;  /* 0x000000ff0400828c */ /* 0x000fe2000bf25070 */
[----:B------:R-:W-:-:S13]  /*0490*/  @!P1 EXIT ;  /* 0x000000000000994d */ /* 0x000fda0003800000 */
[----:B------:R-:W1:Y:S01]  /*04a0*/  LDCU UR21, c[0x0][0x504] ;  /* 0x0000a080ff1577ac */ /* 0x000e620008000800 */
[----:B------:R-:W2:Y:S01]  /*04b0*/  S2R R216, SR_TID.X ;  /* 0x0000000000d87919 */ /* 0x000ea20000002100 */
[----:B------:R-:W3:Y:S01]  /*04c0*/  S2UR UR28, SR_CTAID.Z ;  /* 0x00000000001c79c3 */ /* 0x000ee20000002700 */
[----:B------:R-:W-:Y:S01]  /*04d0*/  @!UP0 UISETP.NE.AND.EX UP1, UPT, UR5, URZ, UPT, UP1 ;  /* 0x000000ff0500828c */ /* 0x000fe2000bf25310 */
[----:B------:R-:W4:Y:S03]  /*04e0*/  LDCU UR22, c[0x0][0x508] ;  /* 0x0000a100ff1677ac */ /* 0x000f260008000800 */
[----:B------:R-:W-:Y:S02]  /*04f0*/  @!UP0 USEL UR8, UR8, URZ, UP1 ;  /* 0x000000ff08088287 */ /* 0x000fe40008800000 */
[----:B------:R-:W-:Y:S02]  /*0500*/  @UP0 UIADD3 UR26, UPT, UPT, UR26, -UR13, URZ ;  /* 0x8000000d1a1a0290 */ /* 0x000fe4000fffe0ff */
[----:B------:R-:W-:-:S04]  /*0510*/  @!UP0 UIADD3 UR26, UPT, UPT, UR8, UR6, -UR13 ;  /* 0x00000006081a8290 */ /* 0x000fc8000fffe80d */
[----:B------:R-:W-:Y:S02]  /*0520*/  UIADD3 UR7, UPT, UPT, UR26, 0x3f, URZ ;  /* 0x0000003f1a077890 */ /* 0x000fe4000fffe0ff */
[----:B-1----:R-:W-:Y:S02]  /*0530*/  UIADD3 UR21, UPT, UPT, UR27, UR21, URZ ;  /* 0x000000151b157290 */ /* 0x002fe4000fffe0ff */
[----:B------:R-:W-:Y:S02]  /*0540*/  UIADD3 UR5, UPT, UPT, UR7, UR23, -UR27 ;  /* 0x0000001707057290 */ /* 0x000fe4000fffe81b */
[----:B------:R-:W-:Y:S02]  /*0550*/  UIADD3 UR6, UPT, UPT, -UR21, UR23, UR26 ;  /* 0x0000001715067290 */ /* 0x000fe4000fffe11a */
[----:B----4-:R-:W-:Y:S02]  /*0560*/  UIADD3 UR5, UPT, UPT, UR5, 0x40, UR22 ;  /* 0x0000004005057890 */ /* 0x010fe4000fffe016 */
[----:B------:R-:W-:-:S02]  /*0570*/  USHF.R.S32.HI UR4, URZ, 0x1f, UR7 ;  /* 0x0000001fff047899 */ /* 0x000fc40008011407 */
[----:B------:R-:W-:Y:S02]  /*0580*/  USHF.R.S32.HI UR18, URZ, 0x1f, UR6 ;  /* 0x0000001fff127899 */ /* 0x000fe40008011406 */
[----:B------:R-:W-:Y:S02]  /*0590*/  USHF.R.S32.HI UR20, URZ, 0x1f, UR5 ;  /* 0x0000001fff147899 */ /* 0x000fe40008011405 */
[----:B------:R-:W-:Y:S02]  /*05a0*/  ULEA.HI UR4, UR4, UR7, URZ, 0x6 ;  /* 0x0000000704047291 */ /* 0x000fe4000f8f30ff */
[----:B------:R-:W-:Y:S02]  /*05b0*/  ULEA.HI UR18, UR18, UR6, URZ, 0x6 ;  /* 0x0000000612127291 */ /* 0x000fe4000f8f30ff */
        /* <DEDUP_REMOVED lines=9> */
[----:B--23--:R-:W-:Y:S05]  /*0650*/  BRA.U UP0, `(.L_x_198) ;  /* 0x0000000d00347547 */ /* 0x00cfea000b800000 */
        /* <DEDUP_REMOVED lines=8> */
[----:B----4-:R-:W-:Y:S01]  /*06e0*/  @!UP0 UIMAD.WIDE.U32 UR14, UR12, UR8, URZ ;  /* 0x000000080c0e82a5 */ /* 0x010fe2000f8e00ff */
[----:B------:R-:W-:-:S03]  /*06f0*/  @UP1 UMOV UR10, 0x1 ;  /* 0x00000001000a1882 */ /* 0x000fc60000000000 */
        /* <DEDUP_REMOVED lines=17> */
.L_x_199:
        /* <DEDUP_REMOVED lines=9> */
[----:B------:R-:W-:Y:S01]  /*08a0*/  VIADD R5, R216, 0x20 ;  /* 0x00000020d8057836 */ /* 0x000fe20000000000 */
[----:B------:R-:W-:Y:S01]  /*08b0*/  IADD3 R2, P0, PT, R0, UR14, RZ ;  /* 0x0000000e00027c10 */ /* 0x000fe2000ff1e0ff */
[----:B------:R-:W-:Y:S01]  /*08c0*/  UIADD3 UR27, UPT, UPT, -UR23, UR27, URZ ;  /* 0x0000001b171b7290 */ /* 0x000fe2000fffe1ff */
[----:B------:R-:W-:Y:S01]  /*08d0*/  IMAD.WIDE.U32 R14, R15, 0x40, R216 ;  /* 0x000000400f0e7825 */ /* 0x000fe200078e00d8 */
[----:B------:R-:W-:Y:S01]  /*08e0*/  UISETP.NE.AND UP0, UPT, UR19, -0x1, UPT ;  /* 0xffffffff1300788c */ /* 0x000fe2000bf05270 */
[C---:B------:R-:W-:Y:S01]  /*08f0*/  IADD3 R4, PT, PT, R216.reuse, 0x30, RZ ;  /* 0x00000030d8047810 */ /* 0x040fe20007ffe0ff */
[----:B----4-:R-:W-:Y:S01]  /*0900*/  UIMAD UR8, UR28, UR8, URZ ;  /* 0x000000081c0872a4 */ /* 0x010fe2000f8e02ff */
[----:B------:R-:W-:Y:S01]  /*0910*/  IMAD.X R3, RZ, RZ, UR9, P0 ;  /* 0x00000009ff037e24 */ /* 0x000fe200080e06ff */
[----:B------:R-:W-:Y:S01]  /*0920*/  ISETP.GE.AND P0, PT, R216, UR27, PT ;  /* 0x0000001bd8007c0c */ /* 0x000fe2000bf06270 */
[----:B--2---:R-:W-:Y:S01]  /*0930*/  UIMAD UR7, UR12, UR7, URZ ;  /* 0x000000070c0772a4 */ /* 0x004fe2000f8e02ff */
[----:B------:R-:W-:Y:S01]  /*0940*/  ISETP.GE.AND P2, PT, R6, UR27, PT ;  /* 0x0000001b06007c0c */ /* 0x000fe2000bf46270 */
[----:B-1----:R-:W-:Y:S01]  /*0950*/  UIMAD UR23, UR23, UR6, URZ ;  /* 0x00000006171772a4 */ /* 0x002fe2000f8e02ff */
[----:B------:R-:W-:Y:S01]  /*0960*/  ISETP.GE.AND P1, PT, R5, UR27, PT ;  /* 0x0000001b05007c0c */ /* 0x000fe2000bf26270 */
[----:B------:R-:W-:Y:S01]  /*0970*/  USEL UR7, UR7, UR19, !UP0 ;  /* 0x0000001307077287 */ /* 0x000fe2000c000000 */
[----:B---3--:R-:W-:Y:S01]  /*0980*/  IMAD.U32 R10, RZ, RZ, UR4 ;  /* 0x00000004ff0a7e24 */ /* 0x008fe2000f8e00ff */
[----:B------:R-:W-:Y:S01]  /*0990*/  @!UP1 UIMAD UR8, UR12, UR10, UR8 ;  /* 0x0000000a0c0892a4 */ /* 0x000fe2000f8e0208 */
[----:B------:R-:W-:Y:S01]  /*09a0*/  MOV R13, UR5 ;  /* 0x00000005000d7c02 */ /* 0x000fe20008000f00 */
[----:B------:R-:W-:Y:S01]  /*09b0*/  USHF.R.S32.HI UR4, URZ, 0x1f, UR7 ;  /* 0x0000001fff047899 */ /* 0x000fe20008011407 */
[----:B------:R-:W-:Y:S01]  /*09c0*/  IMAD.WIDE.U32 R10, R10, UR28, R2 ;  /* 0x0000001c0a0a7c25 */ /* 0x000fe2000f8e0002 */
[----:B------:R-:W-:Y:S01]  /*09d0*/  USEL UR7, UR7, URZ, UP1 ;  /* 0x000000ff07077287 */ /* 0x000fe20008800000 */
[C---:B------:R-:W-:Y:S01]  /*09e0*/  LOP3.LUT R9, R0.reuse, 0x40, RZ, 0xfc, !PT ;  /* 0x0000004000097812 */ /* 0x040fe200078efcff */
[----:B------:R-:W-:Y:S01]  /*09f0*/  USEL UR4, UR4, URZ, UP1 ;  /* 0x000000ff04047287 */ /* 0x000fe20008800000 */
[----:B------:R-:W-:Y:S01]  /*0a00*/  IMAD R13, R13, UR28, R11 ;  /* 0x0000001c0d0d7c24 */ /* 0x000fe2000f8e020b */
[----:B------:R-:W-:Y:S01]  /*0a10*/  USHF.R.S32.HI UR10, URZ, 0x1f, UR23 ;  /* 0x0000001fff0a7899 */ /* 0x000fe20008011417 */
[C---:B------:R-:W-:Y:S01]  /*0a20*/  LOP3.LUT R8, R0.reuse, 0x80, RZ, 0xfc, !PT ;  /* 0x0000008000087812 */ /* 0x040fe200078efcff */
[----:B------:R-:W-:Y:S01]  /*0a30*/  USHF.R.S32.HI UR5, URZ, 0x1f, UR8 ;  /* 0x0000001fff057899 */ /* 0x000fe20008011408 */
[----:B------:R-:W-:Y:S01]  /*0a40*/  LOP3.LUT R7, R0, 0xc0, RZ, 0xfc, !PT ;  /* 0x000000c000077812 */ /* 0x000fe200078efcff */
        /* <DEDUP_REMOVED lines=21> */
.L_x_201:
[----:B------:R-:W-:Y:S05]  /*0ba0*/  BSYNC.RECONVERGENT B0 ;  /* 0x0000000000007941 */ /* 0x000fea0003800200 */
.L_x_200:
        /* <DEDUP_REMOVED lines=24> */
.L_x_203:
[----:B------:R-:W-:Y:S05]  /*0d30*/  BSYNC.RECONVERGENT B0 ;  /* 0x0000000000007941 */ /* 0x000fea0003800200 */
.L_x_202:
        /* <DEDUP_REMOVED lines=24> */
.L_x_205:
[----:B------:R-:W-:Y:S05]  /*0ec0*/  BSYNC.RECONVERGENT B0 ;  /* 0x0000000000007941 */ /* 0x000fea0003800200 */
.L_x_204:
        /* <DEDUP_REMOVED lines=26> */
.L_x_207:
[----:B------:R-:W-:Y:S05]  /*1070*/  BSYNC.RECONVERGENT B0 ;  /* 0x0000000000007941 */ /* 0x000fea0003800200 */
.L_x_206:
        /* <DEDUP_REMOVED lines=10> */
.L_x_209:
[----:B------:R-:W-:Y:S05]  /*1120*/  BSYNC.RECONVERGENT B0 ;  /* 0x0000000000007941 */ /* 0x000fea0003800200 */
.L_x_208:
        /* <DEDUP_REMOVED lines=10> */
.L_x_211:
[----:B------:R-:W-:Y:S05]  /*11d0*/  BSYNC.RECONVERGENT B0 ;  /* 0x0000000000007941 */ /* 0x000fea0003800200 */
.L_x_210:
        /* <DEDUP_REMOVED lines=10> */
.L_x_213:
[----:B------:R-:W-:Y:S05]  /*1280*/  BSYNC.RECONVERGENT B0 ;  /* 0x0000000000007941 */ /* 0x000fea0003800200 */
.L_x_212:
        /* <DEDUP_REMOVED lines=10> */
.L_x_198:
        /* <DEDUP_REMOVED lines=21> */
.L_x_214:
[----:B------:R-:W1:Y:S01]  /*1480*/  LDCU.64 UR10, c[0x0][0x3b8] ;  /* 0x00007700ff0a77ac */ /* 0x000e620008000a00 */
[----:B------:R-:W-:-:S04]  /*1490*/  UIADD3 UR14, UPT, UPT, UR13, UR15, URZ ;  /* 0x0000000f0d0e7290 */ /* 0x000fc8000fffe0ff */
[----:B-1----:R-:W-:Y:S02]  /*14a0*/  UIMAD.WIDE.U32 UR6, UR14, UR10, URZ ;  /* 0x0000000a0e0672a5 */ /* 0x002fe4000f8e00ff */
[----:B------:R-:W-:-:S04]  /*14b0*/  UIMAD UR14, UR14, UR11, URZ ;  /* 0x0000000b0e0e72a4 */ /* 0x000fc8000f8e02ff */
[----:B------:R-:W-:Y:S02]  /*14c0*/  UIADD3 UR14, UPT, UPT, UR7, UR14, URZ ;  /* 0x0000000e070e7290 */ /* 0x000fe4000fffe0ff */
.L_x_215:
        /* <DEDUP_REMOVED lines=38> */
.L_x_216:
[----:B------:R-:W1:Y:S01]  /*1730*/  LDCU.64 UR8, c[0x0][0x3c0] ;  /* 0x00007800ff0877ac */ /* 0x000e620008000a00 */
[----:B------:R-:W-:-:S04]  /*1740*/  UIADD3 UR13, UPT, UPT, UR13, UR15, URZ ;  /* 0x0000000f0d0d7290 */ /* 0x000fc8000fffe0ff */
[----:B-1----:R-:W-:Y:S02]  /*1750*/  UIMAD.WIDE.U32 UR4, UR13, UR8, URZ ;  /* 0x000000080d0472a5 */ /* 0x002fe4000f8e00ff */
[----:B------:R-:W-:-:S04]  /*1760*/  UIMAD UR13, UR13, UR9, URZ ;  /* 0x000000090d0d72a4 */ /* 0x000fc8000f8e02ff */
[----:B------:R-:W-:Y:S01]  /*1770*/  UIADD3 UR15, UPT, UPT, UR5, UR13, URZ ;  /* 0x0000000d050f7290 */ /* 0x000fe2000fffe0ff */
[----:B------:R-:W-:-:S11]  /*1780*/  UMOV UR12, UR4 ;  /* 0x00000004000c7c82 */ /* 0x000fd60008000000 */
.L_x_217:
[----:B------:R-:W-:Y:S01]  /*1790*/  IMAD.SHL.U32 R249, R216, 0x8, RZ ;  /* 0x00000008d8f97824 */ /* 0x000fe200078e00ff */
[----:B------:R-:W-:Y:S01]  /*17a0*/  SHF.R.U32.HI R0, RZ, 0x3, R216 ;  /* 0x00000003ff007819 */ /* 0x000fe200000116d8 */
[----:B------:R-:W1:Y:S01]  /*17b0*/  S2UR UR31, SR_CgaCtaId ;  /* 0x00000000001f79c3 */ /* 0x000e620000008800 */
[----:B------:R-:W-:Y:S01]  /*17c0*/  SHF.R.S32.HI R7, RZ, 0x1f, R2 ;  /* 0x0000001fff077819 */ /* 0x000fe20000011402 */
[----:B------:R-:W2:Y:S01]  /*17d0*/  LDCU.64 UR16, c[0x0][0x388] ;  /* 0x00007100ff1077ac */ /* 0x000ea20008000a00 */
[C---:B------:R-:W-:Y:S01]  /*17e0*/  LOP3.LUT R217, R249.reuse, 0x38, RZ, 0xc0, !PT ;  /* 0x00000038f9d97812 */ /* 0x040fe200078ec0ff */
[----:B------:R-:W-:Y:S01]  /*17f0*/  VIADD R4, R0, 0x10 ;  /* 0x0000001000047836 */ /* 0x000fe20000000000 */
[----:B------:R-:W-:Y:S01]  /*1800*/  LOP3.LUT R5, R249, 0x1f8, RZ, 0xc0, !PT ;  /* 0x000001f8f9057812 */ /* 0x000fe200078ec0ff */
[----:B------:R-:W-:Y:S01]  /*1810*/  BSSY.RECONVERGENT B0, `(.L_x_218) ;  /* 0x0000055000007945 */ /* 0x000fe20003800200 */
[C---:B------:R-:W-:Y:S01]  /*1820*/  IADD3 R8, P1, PT, R217.reuse, UR6, RZ ;  /* 0x00000006d9087c10 */ /* 0x040fe2000ff3e0ff */
[----:B------:R-:W3:Y:S01]  /*1830*/  LDCU.128 UR4, c[0x0][0x3d0] ;  /* 0x00007a00ff0477ac */ /* 0x000ee20008000c00 */
[----:B------:R-:W-:-:S02]  /*1840*/  IADD3 R14, P0, PT, R217, UR12, RZ ;  /* 0x0000000cd90e7c10 */ /* 0x000fc4000ff1e0ff */
[----:B------:R-:W-:Y:S01]  /*1850*/  LOP3.LUT R238, R5, 0x38, R216, 0x78, !PT ;  /* 0x0000003805ee7812 */ /* 0x000fe200078e78d8 */
[----:B------:R-:W-:Y:S01]  /*1860*/  IMAD.X R9, RZ, RZ, UR14, P1 ;  /* 0x0000000eff097e24 */ /* 0x000fe200088e06ff */
[----:B------:R-:W4:Y:S01]  /*1870*/  S2R R5, SR_CTAID.X ;  /* 0x0000000000057919 */ /* 0x000f220000002500 */
[----:B------:R-:W-:Y:S01]  /*1880*/  IMAD.X R15, RZ, RZ, UR15, P0 ;  /* 0x0000000fff0f7e24 */ /* 0x000fe200080e06ff */
[----:B------:R-:W5:Y:S01]  /*1890*/  LDCU.64 UR14, c[0x0][0x390] ;  /* 0x00007200ff0e77ac */ /* 0x000f620008000a00 */
[C---:B------:R-:W-:Y:S01]  /*18a0*/  IMAD.WIDE.U32 R8, R0.reuse, UR10, R8 ;  /* 0x0000000a00087c25 */ /* 0x040fe2000f8e0008 */
[----:B------:R-:W-:Y:S01]  /*18b0*/  LOP3.LUT R3, R249, 0x1e00, RZ, 0xc0, !PT ;  /* 0x00001e00f9037812 */ /* 0x000fe200078ec0ff */
[----:B------:R-:W5:Y:S02]  /*18c0*/  LDCU.64 UR12, c[0x0][0x3c8] ;  /* 0x00007900ff0c77ac */ /* 0x000f640008000a00 */
[----:B------:R-:W-:Y:S01]  /*18d0*/  IMAD.WIDE.U32 R14, R0, UR8, R14 ;  /* 0x00000008000e7c25 */ /* 0x000fe2000f8e000e */
[----:B------:R-:W-:-:S02]  /*18e0*/  LOP3.LUT R238, R238, R3, RZ, 0xfc, !PT ;  /* 0x00000003eeee7212 */ /* 0x000fc400078efcff */
[C---:B------:R-:W-:Y:S01]  /*18f0*/  IADD3 R12, P0, PT, R217.reuse, UR30, RZ ;  /* 0x0000001ed90c7c10 */ /* 0x040fe2000ff1e0ff */
[C---:B------:R-:W-:Y:S01]  /*1900*/  IMAD R9, R0.reuse, UR11, R9 ;  /* 0x0000000b00097c24 */ /* 0x040fe2000f8e0209 */
[----:B------:R-:W-:Y:S01]  /*1910*/  LOP3.LUT R248, R217, 0x40, RZ, 0xfc, !PT ;  /* 0x00000040d9f87812 */ /* 0x000fe200078efcff */
[----:B---3--:R-:W-:Y:S01]  /*1920*/  IMAD R11, R7, UR4, RZ ;  /* 0x00000004070b7c24 */ /* 0x008fe2000f8e02ff */
[----:B------:R-:W-:Y:S01]  /*1930*/  LOP3.LUT R247, R217, 0x80, RZ, 0xfc, !PT ;  /* 0x00000080d9f77812 */ /* 0x000fe200078efcff */
[----:B------:R-:W-:Y:S01]  /*1940*/  IMAD R7, R7, UR6, RZ ;  /* 0x0000000607077c24 */ /* 0x000fe2000f8e02ff */
[----:B------:R-:W-:Y:S01]  /*1950*/  LOP3.LUT R246, R217, 0xc0, RZ, 0xfc, !PT ;  /* 0x000000c0d9f67812 */ /* 0x000fe200078efcff */
[----:B------:R-:W-:Y:S02]  /*1960*/  IMAD R15, R0, UR9, R15 ;  /* 0x00000009000f7c24 */ /* 0x000fe4000f8e020f */
[C---:B------:R-:W-:Y:S01]  /*1970*/  IMAD R11, R2.reuse, UR5, R11 ;  /* 0x00000005020b7c24 */ /* 0x040fe2000f8e020b */
[----:B------:R-:W-:Y:S01]  /*1980*/  UMOV UR5, 0x400 ;  /* 0x0000040000057882 */ /* 0x000fe20000000000 */
[----:B------:R-:W-:Y:S01]  /*1990*/  IMAD.WIDE.U32 R8, R2, UR4, R8 ;  /* 0x0000000402087c25 */ /* 0x000fe2000f8e0008 */
[----:B------:R-:W-:-:S02]  /*19a0*/  UIADD3 UR4, UPT, UPT, UR20, -0x1, URZ ;  /* 0xffffffff14047890 */ /* 0x000fc4000fffe0ff */
[----:B-1----:R-:W-:Y:S01]  /*19b0*/  ULEA UR5, UR31, UR5, 0x18 ;  /* 0x000000051f057291 */ /* 0x002fe2000f8ec0ff */
[----:B------:R-:W-:Y:S01]  /*19c0*/  IMAD R7, R2, UR7, R7 ;  /* 0x0000000702077c24 */ /* 0x000fe2000f8e0207 */
[----:B--2---:R-:W-:Y:S01]  /*19d0*/  LEA R237, P1, R8, UR16, 0x1 ;  /* 0x0000001008ed7c11 */ /* 0x004fe2000f8208ff */
[----:B------:R-:W-:Y:S01]  /*19e0*/  IMAD.WIDE.U32 R2, R2, UR6, R14 ;  /* 0x0000000602027c25 */ /* 0x000fe2000f8e000e */
[----:B------:R-:W-:Y:S02]  /*19f0*/  USHF.L.U32 UR16, UR4, 0x6, URZ ;  /* 0x0000000604107899 */ /* 0x000fe400080006ff */
[----:B------:R-:W-:Y:S01]  /*1a00*/  LEA R238, R238, UR5, 0x1 ;  /* 0x00000005eeee7c11 */ /* 0x000fe2000f8e08ff */
[----:B------:R-:W-:Y:S01]  /*1a10*/  IMAD.X R13, RZ, RZ, UR29, P0 ;  /* 0x0000001dff0d7e24 */ /* 0x000fe200080e06ff */
[----:B-----5:R-:W-:Y:S01]  /*1a20*/  LEA R235, P0, R2, UR14, 0x1 ;  /* 0x0000000e02eb7c11 */ /* 0x020fe2000f8008ff */
[----:B------:R-:W-:Y:S01]  /*1a30*/  UIADD3 UR14, UPT, UPT, -UR23, UR27, URZ ;  /* 0x0000001b170e7290 */ /* 0x000fe2000fffe1ff */
[----:B------:R-:W-:Y:S01]  /*1a40*/  IMAD.U32 R10, RZ, RZ, UR12 ;  /* 0x0000000cff0a7e24 */ /* 0x000fe2000f8e00ff */
[----:B----4-:R-:W-:Y:S01]  /*1a50*/  LEA R6, P2, R5, R0, 0x6 ;  /* 0x0000000005067211 */ /* 0x010fe200078430ff */
[----:B------:R-:W-:-:S02]  /*1a60*/  IMAD.IADD R234, R3, 0x1, R7 ;  /* 0x0000000103ea7824 */ /* 0x000fc400078e0207 */
[----:B------:R-:W-:Y:S01]  /*1a70*/  IMAD.IADD R236, R9, 0x1, R11 ;  /* 0x0000000109ec7824 */ /* 0x000fe200078e020b */
[----:B------:R-:W-:Y:S01]  /*1a80*/  ISETP.GE.AND P3, PT, R0, UR14, PT ;  /* 0x0000000e00007c0c */ /* 0x000fe2000bf66270 */
[----:B------:R-:W-:Y:S01]  /*1a90*/  IMAD.WIDE.U32 R10, R10, UR28, R12 ;  /* 0x0000001c0a0a7c25 */ /* 0x000fe2000f8e000c */
[----:B------:R-:W-:Y:S01]  /*1aa0*/  LEA.HI.X R234, R2, UR15, R234, 0x1, P0 ;  /* 0x0000000f02ea7c11 */ /* 0x000fe200080f0cea */
[----:B------:R-:W-:Y:S01]  /*1ab0*/  UIADD3 UR15, UPT, UPT, -UR16, UR26, URZ ;  /* 0x0000001a100f7290 */ /* 0x000fe2000fffe1ff */
[----:B------:R-:W-:Y:S01]  /*1ac0*/  LEA.HI.X R236, R8, UR17, R236, 0x1, P1 ;  /* 0x0000001108ec7c11 */ /* 0x000fe200088f0cec */
[----:B------:R-:W-:Y:S01]  /*1ad0*/  IMAD.U32 R15, RZ, RZ, UR13 ;  /* 0x0000000dff0f7e24 */ /* 0x000fe2000f8e00ff */
[----:B------:R-:W-:Y:S01]  /*1ae0*/  ISETP.GE.AND P0, PT, R4, UR14, PT ;  /* 0x0000000e04007c0c */ /* 0x000fe2000bf06270 */
[----:B------:R-:W-:Y:S01]  /*1af0*/  VIADD R2, R0, 0x20 ;  /* 0x0000002000027836 */ /* 0x000fe20000000000 */
[----:B------:R-:W-:Y:S01]  /*1b00*/  LEA.HI.X R5, R5, RZ, RZ, 0x6, P2 ;  /* 0x000000ff05057211 */ /* 0x000fe200010f34ff */
[----:B------:R-:W-:-:S03]  /*1b10*/  IMAD R15, R15, UR28, R11 ;  /* 0x0000001c0f0f7c24 */ /* 0x000fc6000f8e020b */
[----:B------:R-:W-:Y:S01]  /*1b20*/  ISETP.GE.AND P1, PT, R2, UR14, PT ;  /* 0x0000000e02007c0c */ /* 0x000fe2000bf26270 */
[----:B------:R-:W-:-:S12]  /*1b30*/  @P3 BRA `(.L_x_219) ;  /* 0x0000000000883947 */ /* 0x000fd80003800000 */
        /* <DEDUP_REMOVED lines=34> */
.L_x_219:
[----:B------:R-:W-:Y:S05]  /*1d60*/  BSYNC.RECONVERGENT B0 ;  /* 0x0000000000007941 */ /* 0x000fea0003800200 */
.L_x_218:
[----:B------:R-:W-:Y:S01]  /*1d70*/  USHF.L.U64.HI UR17, UR10, 0x6, UR11 ;  /* 0x000000060a117899 */ /* 0x000fe2000801020b */
[----:B------:R-:W-:Y:S01]  /*1d80*/  BSSY.RECONVERGENT B0, `(.L_x_220) ;  /* 0x0000029000007945 */ /* 0x000fe20003800200 */
[C---:B------:R-:W-:Y:S02]  /*1d90*/  ISETP.GE.AND P6, PT, R0.reuse, UR15, PT ;  /* 0x0000000f00007c0c */ /* 0x040fe4000bfc6270 */
[----:B------:R-:W-:Y:S01]  /*1da0*/  IADD3 R0, PT, PT, R0, 0x30, RZ ;  /* 0x0000003000007810 */ /* 0x000fe20007ffe0ff */
[----:B------:R-:W-:Y:S05]  /*1db0*/  @P0 BRA `(.L_x_221) ;  /* 0x0000000000940947 */ /* 0x000fea0003800000 */
        /* <DEDUP_REMOVED lines=37> */
.L_x_221:
[----:B------:R-:W-:Y:S05]  /*2010*/  BSYNC.RECONVERGENT B0 ;  /* 0x0000000000007941 */ /* 0x000fea0003800200 */
.L_x_220:
[----:B------:R-:W-:Y:S01]  /*2020*/  USHF.L.U32 UR28, UR10, 0x6, URZ ;  /* 0x000000060a1c7899 */ /* 0x000fe200080006ff */
[----:B------:R-:W-:Y:S01]  /*2030*/  BSSY.RECONVERGENT B0, `(.L_x_222) ;  /* 0x0000028000007945 */ /* 0x000fe20003800200 */
[----:B------:R-:W-:-:S03]  /*2040*/  ISETP.GE.AND P0, PT, R0, UR14, PT ;  /* 0x0000000e00007c0c */ /* 0x000fc6000bf06270 */
[----:B------:R-:W-:Y:S10]  /*2050*/  @P1 BRA `(.L_x_223) ;  /* 0x0000000000941947 */ /* 0x000ff40003800000 */
        /* <DEDUP_REMOVED lines=37> */
.L_x_223:
[----:B------:R-:W-:Y:S05]  /*22b0*/  BSYNC.RECONVERGENT B0 ;  /* 0x0000000000007941 */ /* 0x000fea0003800200 */
.L_x_222:
[----:B------:R-:W-:Y:S01]  /*22c0*/  UIMAD.WIDE.U32 UR30, UR28, UR4, URZ ;  /* 0x000000041c1e72a5 */ /* 0x000fe2000f8e00ff */
[----:B------:R-:W-:Y:S01]  /*22d0*/  BSSY.RECONVERGENT B0, `(.L_x_224) ;  /* 0x0000028000007945 */ /* 0x000fe20003800200 */
[----:B------:R-:W-:-:S03]  /*22e0*/  ISETP.GE.AND P1, PT, R4, UR15, PT ;  /* 0x0000000f04007c0c */ /* 0x000fc6000bf26270 */
[----:B------:R-:W-:Y:S10]  /*22f0*/  @P0 BRA `(.L_x_225) ;  /* 0x0000000000940947 */ /* 0x000ff40003800000 */
        /* <DEDUP_REMOVED lines=37> */
.L_x_225:
[----:B------:R-:W-:Y:S05]  /*2550*/  BSYNC.RECONVERGENT B0 ;  /* 0x0000000000007941 */ /* 0x000fea0003800200 */
.L_x_224:
[----:B------:R-:W-:Y:S01]  /*2560*/  UIMAD UR7, UR17, UR4, URZ ;  /* 0x00000004110772a4 */ /* 0x000fe2000f8e02ff */
[----:B------:R-:W-:Y:S03]  /*2570*/  BSSY.RECONVERGENT B0, `(.L_x_226) ;  /* 0x0000021000007945 */ /* 0x000fe60003800200 */
[----:B------:R-:W-:Y:S01]  /*2580*/  UIADD3 UR7, UPT, UPT, UR31, UR7, URZ ;  /* 0x000000071f077290 */ /* 0x000fe2000fffe0ff */
[----:B------:R-:W-:Y:S11]  /*2590*/  @P6 BRA `(.L_x_227) ;  /* 0x0000000000786947 */ /* 0x000ff60003800000 */
        /* <DEDUP_REMOVED lines=30> */
.L_x_227:
[----:B------:R-:W-:Y:S05]  /*2780*/  BSYNC.RECONVERGENT B0 ;  /* 0x0000000000007941 */ /* 0x000fea0003800200 */
.L_x_226:
        /* <DEDUP_REMOVED lines=37> */
.L_x_229:
[----:B------:R-:W-:Y:S05]  /*29e0*/  BSYNC.RECONVERGENT B0 ;  /* 0x0000000000007941 */ /* 0x000fea0003800200 */
.L_x_228:
        /* <DEDUP_REMOVED lines=13> */
[----:B--23--:R-:W-:Y:S02]  /*2ac0*/  LEA R8, P4, R6, R237, 0x1 ;  /* 0x000000ed06087211 */ /* 0x00cfe400078808ff */
        /* <DEDUP_REMOVED lines=23> */
.L_x_231:
[----:B------:R-:W-:Y:S05]  /*2c40*/  BSYNC.RECONVERGENT B0 ;  /* 0x0000000000007941 */ /* 0x000fea0003800200 */
.L_x_230:
        /* <DEDUP_REMOVED lines=37> */
.L_x_233:
[----:B------:R-:W-:Y:S05]  /*2ea0*/  BSYNC.RECONVERGENT B0 ;  /* 0x0000000000007941 */ /* 0x000fea0003800200 */
.L_x_232:
[----:B------:R-:W0:Y:S01]  /*2eb0*/  LDGDEPBAR ;  /* 0x00000000000079af */ /* 0x000e220000000000 */
[C---:B------:R-:W-:Y:S01]  /*2ec0*/  IMAD.SHL.U32 R219, R216.reuse, 0x20, RZ ;  /* 0x00000020d8db7824 */ /* 0x040fe200078e00ff */
[----:B------:R-:W-:Y:S01]  /*2ed0*/  SHF.R.U32.HI R221, RZ, 0x1, R216 ;  /* 0x00000001ffdd7819 */ /* 0x000fe200000116d8 */
[----:B------:R-:W-:Y:S01]  /*2ee0*/  IMAD.SHL.U32 R84, R216, 0x40, RZ ;  /* 0x00000040d8547824 */ /* 0x000fe200078e00ff */
[----:B------:R-:W-:Y:S01]  /*2ef0*/  UIMAD.WIDE.U32 UR34, UR34, UR4, URZ ;  /* 0x00000004222272a5 */ /* 0x000fe2000f8e00ff */
[----:B------:R-:W-:Y:S01]  /*2f00*/  BSSY.RECONVERGENT B0, `(.L_x_234) ;  /* 0x0000031000007945 */ /* 0x000fe20003800200 */
[----:B------:R-:W-:Y:S01]  /*2f10*/  UIMAD UR7, UR33, UR4, URZ ;  /* 0x00000004210772a4 */ /* 0x000fe2000f8e02ff */
[----:B------:R-:W-:Y:S01]  /*2f20*/  LOP3.LUT R219, R219, 0x7c00, RZ, 0xc0, !PT ;  /* 0x00007c00dbdb7812 */ /* 0x000fe200078ec0ff */
[----:B------:R-:W-:Y:S01]  /*2f30*/  UIADD3 UR22, UPT, UPT, UR26, UR22, -UR27 ;  /* 0x000000161a167290 */ /* 0x000fe2000fffe81b */
[----:B----4-:R-:W-:Y:S01]  /*2f40*/  LOP3.LUT R6, R221, 0x8, RZ, 0xc0, !PT ;  /* 0x00000008dd067812 */ /* 0x010fe200078ec0ff */
[----:B------:R-:W-:Y:S01]  /*2f50*/  UIADD3 UR7, UPT, UPT, UR35, UR7, URZ ;  /* 0x0000000723077290 */ /* 0x000fe2000fffe0ff */
[----:B------:R-:W-:Y:S01]  /*2f60*/  LOP3.LUT R5, R217, 0x1c0, R84, 0xf8, !PT ;  /* 0x000001c0d9057812 */ /* 0x000fe200078ef854 */
[----:B------:R-:W-:Y:S01]  /*2f70*/  UMOV UR13, UR4 ;  /* 0x00000004000d7c82 */ /* 0x000fe20008000000 */
[----:B------:R-:W-:-:S02]  /*2f80*/  LOP3.LUT R91, R221, 0x1f0, RZ, 0xc0, !PT ;  /* 0x000001f0dd5b7812 */ /* 0x000fc400078ec0ff */
[----:B------:R-:W-:Y:S02]  /*2f90*/  LOP3.LUT R166, R219, 0x200, R84, 0xf8, !PT ;  /* 0x00000200dba67812 */ /* 0x000fe400078ef854 */
[----:B------:R-:W-:Y:S01]  /*2fa0*/  LOP3.LUT R167, R5, R6, RZ, 0x3c, !PT ;  /* 0x0000000605a77212 */ /* 0x000fe200078e3cff */
[----:B------:R-:W-:-:S04]  /*2fb0*/  DEPBAR.LE SB0, 0x0 ;  /* 0x000080000000791a */ /* 0x000fc80000000000 */
[----:B------:R-:W-:Y:S06]  /*2fc0*/  BAR.SYNC.DEFER_BLOCKING 0x0 ;  /* 0x0000000000007b1d */ /* 0x000fec0000010000 */
[----:B------:R-:W-:Y:S05]  /*2fd0*/  @P6 BRA `(.L_x_235) ;  /* 0x00000000007c6947 */ /* 0x000fea0003800000 */
[----:B------:R-:W4:Y:S01]  /*2fe0*/  LDCU UR4, c[0x0][0x440] ;  /* 0x00008800ff0477ac */ /* 0x000f220008000800 */
[----:B------:R-:W-:Y:S02]  /*2ff0*/  IMAD.U32 R6, RZ, RZ, UR34 ;  /* 0x00000022ff067e24 */ /* 0x000fe4000f8e00ff */
[----:B------:R-:W-:Y:S02]  /*3000*/  IMAD.U32 R3, RZ, RZ, UR7 ;  /* 0x00000007ff037e24 */ /* 0x000fe4000f8e00ff */
[----:B------:R-:W-:Y:S01]  /*3010*/  IMAD.U32 R7, RZ, RZ, UR35 ;  /* 0x00000023ff077e24 */ /* 0x000fe2000f8e00ff */
[----:B--23--:R-:W-:-:S04]  /*3020*/  LEA R8, P4, R6, R235, 0x1 ;  /* 0x000000eb06087211 */ /* 0x00cfc800078808ff */
        /* <DEDUP_REMOVED lines=26> */
.L_x_235:
[----:B------:R4:W-:Y:S04]  /*31d0*/  STS.128 [R238+0x10000], RZ ;  /* 0x010000ffee007388 */ /* 0x0009e80000000c00 */
[----:B------:R4:W-:Y:S04]  /*31e0*/  STS.128 [R238+0x12000], RZ ;  /* 0x012000ffee007388 */ /* 0x0009e80000000c00 */
[----:B------:R4:W-:Y:S04]  /*31f0*/  STS.128 [R238+0x14000], RZ ;  /* 0x014000ffee007388 */ /* 0x0009e80000000c00 */
[----:B------:R4:W-:Y:S02]  /*3200*/  STS.128 [R238+0x16000], RZ ;  /* 0x016000ffee007388 */ /* 0x0009e40000000c00 */
.L_x_236:
[----:B------:R-:W-:Y:S05]  /*3210*/  BSYNC.RECONVERGENT B0 ;  /* 0x0000000000007941 */ /* 0x000fea0003800200 */
.L_x_234:
[----:B------:R-:W-:Y:S01]  /*3220*/  ISETP.GE.AND P0, PT, R4, UR15, PT ;  /* 0x0000000f04007c0c */ /* 0x000fe2000bf06270 */
[----:B------:R-:W-:Y:S01]  /*3230*/  IMAD.IADD R92, R167, 0x1, R166 ;  /* 0x00000001a75c7824 */ /* 0x000fe200078e02a6 */
[----:B------:R-:W-:Y:S01]  /*3240*/  LOP3.LUT R4, R216, 0x8, RZ, 0xc0, !PT ;  /* 0x00000008d8047812 */ /* 0x000fe200078ec0ff */
[----:B------:R-:W-:Y:S01]  /*3250*/  BSSY.RECONVERGENT B0, `(.L_x_237) ;  /* 0x000002b000007945 */ /* 0x000fe20003800200 */
[----:B------:R-:W-:Y:S02]  /*3260*/  LOP3.LUT R90, R84, 0x400, RZ, 0xc0, !PT ;  /* 0x00000400545a7812 */ /* 0x000fe400078ec0ff */
[----:B------:R-:W-:Y:S02]  /*3270*/  LOP3.LUT R5, R5, R4, RZ, 0x3c, !PT ;  /* 0x0000000405057212 */ /* 0x000fe400078e3cff */
[----:B------:R-:W-:Y:S02]  /*3280*/  ISETP.GE.AND P6, PT, R2, UR15, PT ;  /* 0x0000000f02007c0c */ /* 0x000fe4000bfc6270 */
[----:B------:R-:W-:Y:S01]  /*3290*/  ISETP.GE.AND P5, PT, R0, UR15, PT ;  /* 0x0000000f00007c0c */ /* 0x000fe2000bfa6270 */
[----:B------:R-:W-:Y:S01]  /*32a0*/  IMAD R90, R5, 0x2, R90 ;  /* 0x00000002055a7824 */ /* 0x000fe200078e025a */
[----:B------:R-:W-:Y:S01]  /*32b0*/  LEA R92, R92, UR5, 0x1 ;  /* 0x000000055c5c7c11 */ /* 0x000fe2000f8e08ff */
[----:B------:R1:W-:Y:S04]  /*32c0*/  @P0 STS.128 [R238+0x10800], RZ ;  /* 0x010800ffee000388 */ /* 0x0003e80000000c00 */
        /* <DEDUP_REMOVED lines=35> */
.L_x_238:
[----:B------:R-:W-:Y:S05]  /*3500*/  BSYNC.RECONVERGENT B0 ;  /* 0x0000000000007941 */ /* 0x000fea0003800200 */
.L_x_237:
[----:B------:R1:W-:Y:S01]  /*3510*/  @P6 STS.128 [R238+0x11000], RZ ;  /* 0x011000ffee006388 */ /* 0x0003e20000000c00 */
[----:B------:R-:W-:Y:S03]  /*3520*/  BSSY.RECONVERGENT B0, `(.L_x_239) ;  /* 0x0000026000007945 */ /* 0x000fe60003800200 */
[----:B------:R1:W-:Y:S04]  /*3530*/  @P6 STS.128 [R238+0x13000], RZ ;  /* 0x013000ffee006388 */ /* 0x0003e80000000c00 */
        /* <DEDUP_REMOVED lines=10> */
[----:B-1----:R-:W-:Y:S01]  /*35e0*/  IMAD.U32 R3, RZ, RZ, UR6 ;  /* 0x00000006ff037e24 */ /* 0x002fe2000f8e00ff */
        /* <DEDUP_REMOVED lines=25> */
.L_x_240:
[----:B------:R-:W-:Y:S05]  /*3780*/  BSYNC.RECONVERGENT B0 ;  /* 0x0000000000007941 */ /* 0x000fea0003800200 */
.L_x_239:
        /* <DEDUP_REMOVED lines=41> */
.L_x_242:
[----:B------:R-:W-:Y:S05]  /*3a20*/  BSYNC.RECONVERGENT B0 ;  /* 0x0000000000007941 */ /* 0x000fea0003800200 */
.L_x_241:
[----:B------:R-:W-:Y:S01]  /*3a30*/  LDSM.16.M88.4 R40, [R92] ;  /* 0x000000005c28783b */ /* 0x000fe20000000200 */
[----:B------:R-:W-:Y:S01]  /*3a40*/  IMAD.MOV.U32 R85, RZ, RZ, 0x20 ;  /* 0x00000020ff557424 */ /* 0x000fe200078e00ff */
[----:B-1----:R-:W-:Y:S01]  /*3a50*/  LOP3.LUT P0, R2, R216, 0x2, RZ, 0xc0, !PT ;  /* 0x00000002d8027812 */ /* 0x002fe2000780c0ff */
[----:B------:R-:W-:Y:S01]  /*3a60*/  VIADD R212, R90, UR5 ;  /* 0x000000055ad47c36 */ /* 0x000fe20008000000 */
[----:B------:R-:W1:Y:S01]  /*3a70*/  LDSM.16.M88.4 R12, [R90+UR5+0x8000] ;  /* 0x008000055a0c783b */ /* 0x000e620008000200 */
[----:B------:R-:W-:Y:S01]  /*3a80*/  LOP3.LUT R3, R216, 0x4, RZ, 0xc0, !PT ;  /* 0x00000004d8037812 */ /* 0x000fe200078ec0ff */
[----:B------:R-:W-:Y:S01]  /*3a90*/  IMAD.MOV.U32 R165, RZ, RZ, 0x40 ;  /* 0x00000040ffa57424 */ /* 0x000fe200078e00ff */
[----:B------:R-:W-:Y:S01]  /*3aa0*/  SEL R85, R85, 0xffffffe0, !P0 ;  /* 0xffffffe055557807 */ /* 0x000fe20004000000 */
[----:B------:R-:W5:Y:S01]  /*3ab0*/  LDSM.16.M88.4 R56, [R90+UR5+0x8800] ;  /* 0x008800055a38783b */ /* 0x000f620008000200 */
[----:B------:R-:W-:Y:S01]  /*3ac0*/  ISETP.NE.AND P6, PT, R3, RZ, PT ;  /* 0x000000ff0300720c */ /* 0x000fe20003fc5270 */
[----:B------:R-:W-:Y:S01]  /*3ad0*/  IMAD.U32 R232, RZ, RZ, UR22 ;  /* 0x00000016ffe87e24 */ /* 0x000fe2000f8e00ff */
[----:B------:R-:W-:Y:S01]  /*3ae0*/  UISETP.GT.U32.AND UP0, UPT, UR13, UR18, UPT ;  /* 0x000000120d00728c */ /* 0x000fe2000bf04070 */
[----:B------:R-:W4:Y:S01]  /*3af0*/  LDSM.16.M88.4 R48, [R90+UR5+0x9000] ;  /* 0x009000055a30783b */ /* 0x000f220008000200 */
[--C-:B------:R-:W-:Y:S01]  /*3b00*/  IMAD.IADD R89, R92, 0x1, R85.reuse ;  /* 0x000000015c597824 */ /* 0x100fe200078e0255 */
[----:B------:R-:W-:Y:S01]  /*3b10*/  SEL R165, R165, 0xffffffc0, !P6 ;  /* 0xffffffc0a5a57807 */ /* 0x000fe20007000000 */
[----:B------:R-:W-:Y:S01]  /*3b20*/  IMAD.IADD R0, R212, 0x1, R85 ;  /* 0x00000001d4007824 */ /* 0x000fe200078e0255 */
[----:B--23--:R-:W2:Y:S03]  /*3b30*/  LDSM.16.M88.4 R8, [R90+UR5+0x9800] ;  /* 0x009800055a08783b */ /* 0x00cea60008000200 */
[--C-:B------:R-:W-:Y:S01]  /*3b40*/  IMAD.IADD R88, R92, 0x1, R165.reuse ;  /* 0x000000015c587824 */ /* 0x100fe200078e02a5 */
[----:B------:R-:W-:Y:S01]  /*3b50*/  LDSM.16.M88.4 R4, [R89] ;  /* 0x000000005904783b */ /* 0x000fe20000000200 */
[----:B------:R-:W-:-:S02]  /*3b60*/  IMAD.IADD R86, R212, 0x1, R165 ;  /* 0x00000001d4567824 */ /* 0x000fc400078e02a5 */
[C---:B------:R-:W-:Y:S01]  /*3b70*/  IMAD.IADD R87, R85.reuse, 0x1, R88 ;  /* 0x0000000155577824 */ /* 0x040fe200078e0258 */
[----:B------:R-:W3:Y:S01]  /*3b80*/  LDSM.16.M88.4 R72, [R0+0x9000] ;  /* 0x009000000048783b */ /* 0x000ee20000000200 */
[----:B------:R-:W-:-:S03]  /*3b90*/  IMAD.IADD R3, R85, 0x1, R86 ;  /* 0x0000000155037824 */ /* 0x000fc600078e0256 */
[----:B------:R-:W3:Y:S04]  /*3ba0*/  LDSM.16.M88.4 R68, [R0+0x9800] ;  /* 0x009800000044783b */ /* 0x000ee80000000200 */
[----:B------:R-:W3:Y:S04]  /*3bb0*/  LDSM.16.M88.4 R24, [R0+0x8000] ;  /* 0x008000000018783b */ /* 0x000ee80000000200 */
[----:B------:R-:W3:Y:S04]  /*3bc0*/  LDSM.16.M88.4 R20, [R0+0x8800] ;  /* 0x008800000014783b */ /* 0x000ee80000000200 */
[----:B------:R-:W-:Y:S01]  /*3bd0*/  LDSM.16.M88.4 R32, [R86+0x9000] ;  /* 0x009000005620783b */ /* 0x000fe20000000200 */
[C---:B-1----:R-:W-:Y:S03]  /*3be0*/  HMMA.16816.F32 R16, R40.reuse, R12, RZ ;  /* 0x0000000c2810723c */ /* 0x042fe600000018ff */
[----:B------:R-:W-:Y:S04]  /*3bf0*/  LDSM.16.M88.4 R28, [R86+0x9800] ;  /* 0x00980000561c783b */ /* 0x000fe80000000200 */
[----:B------:R-:W-:Y:S01]  /*3c00*/  LDSM.16.M88.4 R64, [R86+0x8000] ;  /* 0x008000005640783b */ /* 0x000fe20000000200 */
[C---:B-----5:R-:W-:Y:S03]  /*3c10*/  HMMA.16816.F32 R60, R40.reuse, R56, RZ ;  /* 0x00000038283c723c */ /* 0x060fe600000018ff */
[----:B------:R-:W-:Y:S04]  /*3c20*/  LDSM.16.M88.4 R36, [R86+0x8800] ;  /* 0x008800005624783b */ /* 0x000fe80000000200 */
[----:B------:R-:W-:Y:S01]  /*3c30*/  LDSM.16.M88.4 R76, [R90+UR5+0xa800] ;  /* 0x00a800055a4c783b */ /* 0x000fe20008000200 */
[C---:B----4-:R-:W-:Y:S03]  /*3c40*/  HMMA.16816.F32 R52, R40.reuse, R48, RZ ;  /* 0x000000302834723c */ /* 0x050fe600000018ff */
[----:B------:R-:W-:Y:S04]  /*3c50*/  LDSM.16.M88.4 R80, [R0+0xc000] ;  /* 0x00c000000050783b */ /* 0x000fe80000000200 */
[----:B------:R-:W0:Y:S01]  /*3c60*/  LDGDEPBAR ;  /* 0x00000000000079af */ /* 0x000e220000000000 */
[C---:B------:R-:W-:Y:S08]  /*3c70*/  HMMA.16816.F32 R12, R40.reuse, R14, RZ ;  /* 0x0000000e280c723c */ /* 0x040ff000000018ff */
[C---:B------:R-:W-:Y:S08]  /*3c80*/  HMMA.16816.F32 R56, R40.reuse, R58, RZ ;  /* 0x0000003a2838723c */ /* 0x040ff000000018ff */
[C---:B------:R-:W-:Y:S08]  /*3c90*/  HMMA.16816.F32 R48, R40.reuse, R50, RZ ;  /* 0x000000322830723c */ /* 0x040ff000000018ff */
[C---:B--2---:R-:W-:Y:S08]  /*3ca0*/  HMMA.16816.F32 R44, R40.reuse, R8, RZ ;  /* 0x00000008282c723c */ /* 0x044ff000000018ff */
[----:B------:R-:W-:Y:S01]  /*3cb0*/  HMMA.16816.F32 R40, R40, R10, RZ ;  /* 0x0000000a2828723c */ /* 0x000fe200000018ff */
[----:B------:R-:W1:Y:S07]  /*3cc0*/  LDSM.16.M88.4 R8, [R88] ;  /* 0x000000005808783b */ /* 0x000e6e0000000200 */
[C---:B---3--:R-:W-:Y:S08]  /*3cd0*/  HMMA.16816.F32 R52, R4.reuse, R72, R52 ;  /* 0x000000480434723c */ /* 0x048ff00000001834 */
[C---:B------:R-:W-:Y:S01]  /*3ce0*/  HMMA.16816.F32 R48, R4.reuse, R74, R48 ;  /* 0x0000004a0430723c */ /* 0x040fe20000001830 */
[----:B------:R-:W-:Y:S07]  /*3cf0*/  LDSM.16.M88.4 R72, [R0+0xa800] ;  /* 0x00a800000048783b */ /* 0x000fee0000000200 */
[C---:B------:R-:W-:Y:S08]  /*3d00*/  HMMA.16816.F32 R44, R4.reuse, R68, R44 ;  /* 0x00000044042c723c */ /* 0x040ff0000000182c */
[C---:B------:R-:W-:Y:S01]  /*3d10*/  HMMA.16816.F32 R40, R4.reuse, R70, R40 ;  /* 0x000000460428723c */ /* 0x040fe20000001828 */
[----:B------:R-:W-:Y:S07]  /*3d20*/  LDSM.16.M88.4 R68, [R90+UR5+0xb000] ;  /* 0x00b000055a44783b */ /* 0x000fee0008000200 */
[C---:B------:R-:W-:Y:S08]  /*3d30*/  HMMA.16816.F32 R16, R4.reuse, R24, R16 ;  /* 0x000000180410723c */ /* 0x040ff00000001810 */
[C---:B------:R-:W-:Y:S01]  /*3d40*/  HMMA.16816.F32 R12, R4.reuse, R26, R12 ;  /* 0x0000001a040c723c */ /* 0x040fe2000000180c */
[----:B------:R-:W-:Y:S07]  /*3d50*/  LDSM.16.M88.4 R24, [R87] ;  /* 0x000000005718783b */ /* 0x000fee0000000200 */
[C---:B------:R-:W-:Y:S08]  /*3d60*/  HMMA.16816.F32 R60, R4.reuse, R20, R60 ;  /* 0x00000014043c723c */ /* 0x040ff0000000183c */
[----:B------:R-:W-:Y:S01]  /*3d70*/  HMMA.16816.F32 R56, R4, R22, R56 ;  /* 0x000000160438723c */ /* 0x000fe20000001838 */
[----:B------:R-:W2:Y:S04]  /*3d80*/  LDSM.16.M88.4 R20, [R3+0x8000] ;  /* 0x008000000314783b */ /* 0x000ea80000000200 */
[----:B------:R-:W3:Y:S03]  /*3d90*/  LDSM.16.M88.4 R4, [R3+0x8800] ;  /* 0x008800000304783b */ /* 0x000ee60000000200 */
[C---:B-1----:R-:W-:Y:S08]  /*3da0*/  HMMA.16816.F32 R52, R8.reuse, R32, R52 ;  /* 0x000000200834723c */ /* 0x042ff00000001834 */
[C---:B------:R-:W-:Y:S01]  /*3db0*/  HMMA.16816.F32 R48, R8.reuse, R34, R48 ;  /* 0x000000220830723c */ /* 0x040fe20000001830 */
[----:B------:R-:W1:Y:S07]  /*3dc0*/  LDSM.16.M88.4 R32, [R3+0x9000] ;  /* 0x009000000320783b */ /* 0x000e6e0000000200 */
[C---:B------:R-:W-:Y:S08]  /*3dd0*/  HMMA.16816.F32 R44, R8.reuse, R28, R44 ;  /* 0x0000001c082c723c */ /* 0x040ff0000000182c */
[C---:B------:R-:W-:Y:S01]  /*3de0*/  HMMA.16816.F32 R40, R8.reuse, R30, R40 ;  /* 0x0000001e0828723c */ /* 0x040fe20000001828 */
[----:B------:R-:W4:Y:S07]  /*3df0*/  LDSM.16.M88.4 R28, [R3+0x9800] ;  /* 0x00980000031c783b */ /* 0x000f2e0000000200 */
[C---:B------:R-:W-:Y:S08]  /*3e00*/  HMMA.16816.F32 R16, R8.reuse, R64, R16 ;  /* 0x000000400810723c */ /* 0x040ff00000001810 */
[C---:B------:R-:W-:Y:S01]  /*3e10*/  HMMA.16816.F32 R12, R8.reuse, R66, R12 ;  /* 0x00000042080c723c */ /* 0x040fe2000000180c */
[----:B------:R-:W-:Y:S07]  /*3e20*/  LDSM.16.M88.4 R64, [R90+UR5+0xb800] ;  /* 0x00b800055a40783b */ /* 0x000fee0008000200 */
[C---:B------:R-:W-:Y:S08]  /*3e30*/  HMMA.16816.F32 R60, R8.reuse, R36, R60 ;  /* 0x00000024083c723c */ /* 0x040ff0000000183c */
[----:B------:R-:W-:Y:S01]  /*3e40*/  HMMA.16816.F32 R56, R8, R38, R56 ;  /* 0x000000260838723c */ /* 0x000fe20000001838 */
[----:B------:R-:W-:Y:S04]  /*3e50*/  LDSM.16.M88.4 R36, [R92+0x2000] ;  /* 0x002000005c24783b */ /* 0x000fe80000000200 */
[----:B------:R-:W5:Y:S03]  /*3e60*/  LDSM.16.M88.4 R8, [R90+UR5+0xa000] ;  /* 0x00a000055a08783b */ /* 0x000f660008000200 */
[C---:B--2---:R-:W-:Y:S08]  /*3e70*/  HMMA.16816.F32 R16, R24.reuse, R20, R16 ;  /* 0x000000141810723c */ /* 0x044ff00000001810 */
[C---:B------:R-:W-:Y:S01]  /*3e80*/  HMMA.16816.F32 R12, R24.reuse, R22, R12 ;  /* 0x00000016180c723c */ /* 0x040fe2000000180c */
[----:B------:R-:W-:Y:S07]  /*3e90*/  LDSM.16.M88.4 R20, [R89+0x2000] ;  /* 0x002000005914783b */ /* 0x000fee0000000200 */
[C---:B---3--:R-:W-:Y:S08]  /*3ea0*/  HMMA.16816.F32 R60, R24.reuse, R4, R60 ;  /* 0x00000004183c723c */ /* 0x048ff0000000183c */
[C---:B------:R-:W-:Y:S01]  /*3eb0*/  HMMA.16816.F32 R56, R24.reuse, R6, R56 ;  /* 0x000000061838723c */ /* 0x040fe20000001838 */
[----:B------:R-:W2:Y:S07]  /*3ec0*/  LDSM.16.M88.4 R4, [R0+0xa000] ;  /* 0x00a000000004783b */ /* 0x000eae0000000200 */
[C---:B-1----:R-:W-:Y:S08]  /*3ed0*/  HMMA.16816.F32 R52, R24.reuse, R32, R52 ;  /* 0x000000201834723c */ /* 0x042ff00000001834 */
[C---:B------:R-:W-:Y:S01]  /*3ee0*/  HMMA.16816.F32 R48, R24.reuse, R34, R48 ;  /* 0x000000221830723c */ /* 0x040fe20000001830 */
[----:B------:R-:W-:Y:S07]  /*3ef0*/  LDSM.16.M88.4 R32, [R86+0xa000] ;  /* 0x00a000005620783b */ /* 0x000fee0000000200 */
[C---:B----4-:R-:W-:Y:S08]  /*3f00*/  HMMA.16816.F32 R44, R24.reuse, R28, R44 ;  /* 0x0000001c182c723c */ /* 0x050ff0000000182c */
[----:B------:R-:W-:Y:S01]  /*3f10*/  HMMA.16816.F32 R40, R24, R30, R40 ;  /* 0x0000001e1828723c */ /* 0x000fe20000001828 */
[----:B------:R-:W1:Y:S04]  /*3f20*/  LDSM.16.M88.4 R28, [R0+0xb000] ;  /* 0x00b00000001c783b */ /* 0x000e680000000200 */
[----:B------:R-:W3:Y:S03]  /*3f30*/  LDSM.16.M88.4 R24, [R0+0xb800] ;  /* 0x00b800000018783b */ /* 0x000ee60000000200 */
[C---:B-----5:R-:W-:Y:S08]  /*3f40*/  HMMA.16816.F32 R16, R36.reuse, R8, R16 ;  /* 0x000000082410723c */ /* 0x060ff00000001810 */
[C---:B------:R-:W-:Y:S01]  /*3f50*/  HMMA.16816.F32 R12, R36.reuse, R10, R12 ;  /* 0x0000000a240c723c */ /* 0x040fe2000000180c */
[----:B------:R-:W4:Y:S07]  /*3f60*/  LDSM.16.M88.4 R8, [R88+0x2000] ;  /* 0x002000005808783b */ /* 0x000f2e0000000200 */
[C---:B------:R-:W-:Y:S08]  /*3f70*/  HMMA.16816.F32 R44, R36.reuse, R64, R44 ;  /* 0x00000040242c723c */ /* 0x040ff0000000182c */
[C---:B------:R-:W-:Y:S01]  /*3f80*/  HMMA.16816.F32 R40, R36.reuse, R66, R40 ;  /* 0x000000422428723c */ /* 0x040fe20000001828 */
[----:B------:R-:W5:Y:S07]  /*3f90*/  LDSM.16.M88.4 R64, [R86+0xb000] ;  /* 0x00b000005640783b */ /* 0x000f6e0000000200 */
[C---:B------:R-:W-:Y:S08]  /*3fa0*/  HMMA.16816.F32 R60, R36.reuse, R76, R60 ;  /* 0x0000004c243c723c */ /* 0x040ff0000000183c */
[C---:B------:R-:W-:Y:S01]  /*3fb0*/  HMMA.16816.F32 R56, R36.reuse, R78, R56 ;  /* 0x0000004e2438723c */ /* 0x040fe20000001838 */
[----:B------:R-:W-:Y:S07]  /*3fc0*/  LDSM.16.M88.4 R76, [R3+0xa000] ;  /* 0x00a00000034c783b */ /* 0x000fee0000000200 */
[C---:B------:R-:W-:Y:S08]  /*3fd0*/  HMMA.16816.F32 R52, R36.reuse, R68, R52 ;  /* 0x000000442434723c */ /* 0x040ff00000001834 */
[----:B------:R-:W-:Y:S01]  /*3fe0*/  HMMA.16816.F32 R48, R36, R70, R48 ;  /* 0x000000462430723c */ /* 0x000fe20000001830 */
[----:B------:R-:W5:Y:S04]  /*3ff0*/  LDSM.16.M88.4 R68, [R86+0xa800] ;  /* 0x00a800005644783b */ /* 0x000f680000000200 */
[----:B------:R-:W5:Y:S03]  /*4000*/  LDSM.16.M88.4 R36, [R86+0xb800] ;  /* 0x00b800005624783b */ /* 0x000f660000000200 */
[C---:B--2---:R-:W-:Y:S08]  /*4010*/  HMMA.16816.F32 R16, R20.reuse, R4, R16 ;  /* 0x000000041410723c */ /* 0x044ff00000001810 */
[C---:B------:R-:W-:Y:S01]  /*4020*/  HMMA.16816.F32 R12, R20.reuse, R6, R12 ;  /* 0x00000006140c723c */ /* 0x040fe2000000180c */
[----:B------:R-:W2:Y:S07]  /*4030*/  LDSM.16.M88.4 R4, [R87+0x2000] ;  /* 0x002000005704783b */ /* 0x000eae0000000200 */
[C---:B------:R-:W-:Y:S08]  /*4040*/  HMMA.16816.F32 R60, R20.reuse, R72, R60 ;  /* 0x00000048143c723c */ /* 0x040ff0000000183c */
[C---:B------:R-:W-:Y:S01]  /*4050*/  HMMA.16816.F32 R56, R20.reuse, R74, R56 ;  /* 0x0000004a1438723c */ /* 0x040fe20000001838 */
[----:B------:R-:W-:Y:S07]  /*4060*/  LDSM.16.M88.4 R72, [R90+UR5+0xc000] ;  /* 0x00c000055a48783b */ /* 0x000fee0008000200 */
[C---:B-1----:R-:W-:Y:S08]  /*4070*/  HMMA.16816.F32 R52, R20.reuse, R28, R52 ;  /* 0x0000001c1434723c */ /* 0x042ff00000001834 */
[C---:B------:R-:W-:Y:S01]  /*4080*/  HMMA.16816.F32 R48, R20.reuse, R30, R48 ;  /* 0x0000001e1430723c */ /* 0x040fe20000001830 */
[----:B------:R-:W1:Y:S07]  /*4090*/  LDSM.16.M88.4 R28, [R3+0xa800] ;  /* 0x00a80000031c783b */ /* 0x000e6e0000000200 */
        /* <DEDUP_REMOVED lines=8> */
[C---:B------:R-:W-:Y:S01]  /*4120*/  HMMA.16816.F32 R48, R8.reuse, R66, R48 ;  /* 0x000000420830723c */ /* 0x040fe20000001830 */
[----:B------:R-:W5:Y:S07]  /*4130*/  LDSM.16.M88.4 R64, [R90+UR5+0xd000] ;  /* 0x00d000055a40783b */ /* 0x000f6e0008000200 */
[C---:B------:R-:W-:Y:S08]  /*4140*/  HMMA.16816.F32 R60, R8.reuse, R68, R60 ;  /* 0x00000044083c723c */ /* 0x040ff0000000183c */
[C---:B------:R-:W-:Y:S01]  /*4150*/  HMMA.16816.F32 R56, R8.reuse, R70, R56 ;  /* 0x000000460838723c */ /* 0x040fe20000001838 */
[----:B------:R-:W5:Y:S07]  /*4160*/  LDSM.16.M88.4 R68, [R90+UR5+0xc800] ;  /* 0x00c800055a44783b */ /* 0x000f6e0008000200 */
[C---:B------:R-:W-:Y:S08]  /*4170*/  HMMA.16816.F32 R44, R8.reuse, R36, R44 ;  /* 0x00000024082c723c */ /* 0x040ff0000000182c */
[----:B------:R-:W-:Y:S01]  /*4180*/  HMMA.16816.F32 R40, R8, R38, R40 ;  /* 0x000000260828723c */ /* 0x000fe20000001828 */
[----:B------:R-:W5:Y:S04]  /*4190*/  LDSM.16.M88.4 R36, [R90+UR5+0xd800] ;  /* 0x00d800055a24783b */ /* 0x000f680008000200 */
[----:B------:R-:W5:Y:S03]  /*41a0*/  LDSM.16.M88.4 R8, [R89+0x4000] ;  /* 0x004000005908783b */ /* 0x000f660000000200 */
[C---:B--2---:R-:W-:Y:S08]  /*41b0*/  HMMA.16816.F32 R16, R4.reuse, R76, R16 ;  /* 0x0000004c0410723c */ /* 0x044ff00000001810 */
[C---:B------:R-:W-:Y:S01]  /*41c0*/  HMMA.16816.F32 R12, R4.reuse, R78, R12 ;  /* 0x0000004e040c723c */ /* 0x040fe2000000180c */
[----:B------:R-:W-:Y:S07]  /*41d0*/  LDSM.16.M88.4 R76, [R88+0x4000] ;  /* 0x00400000584c783b */ /* 0x000fee0000000200 */
[C---:B-1----:R-:W-:Y:S08]  /*41e0*/  HMMA.16816.F32 R60, R4.reuse, R28, R60 ;  /* 0x0000001c043c723c */ /* 0x042ff0000000183c */
[C---:B------:R-:W-:Y:S01]  /*41f0*/  HMMA.16816.F32 R56, R4.reuse, R30, R56 ;  /* 0x0000001e0438723c */ /* 0x040fe20000001838 */
[----:B------:R-:W1:Y:S07]  /*4200*/  LDSM.16.M88.4 R28, [R0+0xc800] ;  /* 0x00c80000001c783b */ /* 0x000e6e0000000200 */
[C---:B---3--:R-:W-:Y:S08]  /*4210*/  HMMA.16816.F32 R52, R4.reuse, R24, R52 ;  /* 0x000000180434723c */ /* 0x048ff00000001834 */
[C---:B------:R-:W-:Y:S01]  /*4220*/  HMMA.16816.F32 R48, R4.reuse, R26, R48 ;  /* 0x0000001a0430723c */ /* 0x040fe20000001830 */
[----:B------:R-:W2:Y:S07]  /*4230*/  LDSM.16.M88.4 R24, [R0+0xd000] ;  /* 0x00d000000018783b */ /* 0x000eae0000000200 */
[C---:B------:R-:W-:Y:S08]  /*4240*/  HMMA.16816.F32 R44, R4.reuse, R20, R44 ;  /* 0x00000014042c723c */ /* 0x040ff0000000182c */
        /* <DEDUP_REMOVED lines=8> */
[----:B------:R-:W5:Y:S07]  /*42d0*/  LDSM.16.M88.4 R64, [R86+0xd800] ;  /* 0x00d800005640783b */ /* 0x000f6e0000000200 */
[C---:B------:R-:W-:Y:S08]  /*42e0*/  HMMA.16816.F32 R60, R32.reuse, R68, R60 ;  /* 0x00000044203c723c */ /* 0x040ff0000000183c */
[C---:B------:R-:W-:Y:S01]  /*42f0*/  HMMA.16816.F32 R56, R32.reuse, R70, R56 ;  /* 0x000000462038723c */ /* 0x040fe20000001838 */
[----:B------:R-:W5:Y:S07]  /*4300*/  LDSM.16.M88.4 R68, [R86+0xd000] ;  /* 0x00d000005644783b */ /* 0x000f6e0000000200 */
[C---:B------:R-:W-:Y:S08]  /*4310*/  HMMA.16816.F32 R44, R32.reuse, R36, R44 ;  /* 0x00000024202c723c */ /* 0x040ff0000000182c */
[----:B------:R-:W-:Y:S01]  /*4320*/  HMMA.16816.F32 R40, R32, R38, R40 ;  /* 0x000000262028723c */ /* 0x000fe20000001828 */
[----:B------:R-:W-:Y:S04]  /*4330*/  LDSM.16.M88.4 R36, [R87+0x4000] ;  /* 0x004000005724783b */ /* 0x000fe80000000200 */
[----:B------:R-:W5:Y:S03]  /*4340*/  LDSM.16.M88.4 R32, [R3+0xc000] ;  /* 0x00c000000320783b */ /* 0x000f660000000200 */
[C---:B------:R-:W-:Y:S08]  /*4350*/  HMMA.16816.F32 R16, R8.reuse, R80, R16 ;  /* 0x000000500810723c */ /* 0x040ff00000001810 */
[C---:B------:R-:W-:Y:S08]  /*4360*/  HMMA.16816.F32 R12, R8.reuse, R82, R12 ;  /* 0x00000052080c723c */ /* 0x040ff0000000180c */
[C---:B-1----:R-:W-:Y:S08]  /*4370*/  HMMA.16816.F32 R60, R8.reuse, R28, R60 ;  /* 0x0000001c083c723c */ /* 0x042ff0000000183c */
[C---:B------:R-:W-:Y:S01]  /*4380*/  HMMA.16816.F32 R56, R8.reuse, R30, R56 ;  /* 0x0000001e0838723c */ /* 0x040fe20000001838 */
[----:B------:R-:W-:Y:S07]  /*4390*/  LDSM.16.M88.4 R28, [R3+0xc800] ;  /* 0x00c80000031c783b */ /* 0x000fee0000000200 */
[C---:B--2---:R-:W-:Y:S08]  /*43a0*/  HMMA.16816.F32 R52, R8.reuse, R24, R52 ;  /* 0x000000180834723c */ /* 0x044ff00000001834 */
[C---:B------:R-:W-:Y:S01]  /*43b0*/  HMMA.16816.F32 R48, R8.reuse, R26, R48 ;  /* 0x0000001a0830723c */ /* 0x040fe20000001830 */
[----:B------:R-:W1:Y:S07]  /*43c0*/  LDSM.16.M88.4 R24, [R3+0xd000] ;  /* 0x00d000000318783b */ /* 0x000e6e0000000200 */
[C---:B---3--:R-:W-:Y:S08]  /*43d0*/  HMMA.16816.F32 R44, R8.reuse, R20, R44 ;  /* 0x00000014082c723c */ /* 0x048ff0000000182c */
[----:B------:R-:W-:Y:S01]  /*43e0*/  HMMA.16816.F32 R40, R8, R22, R40 ;  /* 0x000000160828723c */ /* 0x000fe20000001828 */
[----:B------:R-:W2:Y:S04]  /*43f0*/  LDSM.16.M88.4 R20, [R3+0xd800] ;  /* 0x00d800000314783b */ /* 0x000ea80000000200 */
[----:B------:R-:W-:Y:S03]  /*4400*/  LDSM.16.M88.4 R8, [R92+0x6000] ;  /* 0x006000005c08783b */ /* 0x000fe60000000200 */
[C---:B------:R-:W-:Y:S08]  /*4410*/  HMMA.16816.F32 R16, R76.reuse, R4, R16 ;  /* 0x000000044c10723c */ /* 0x040ff00000001810 */
[C---:B------:R-:W-:Y:S01]  /*4420*/  HMMA.16816.F32 R12, R76.reuse, R6, R12 ;  /* 0x000000064c0c723c */ /* 0x040fe2000000180c */
[----:B------:R-:W3:Y:S07]  /*4430*/  LDSM.16.M88.4 R4, [R90+UR5+0xe000] ;  /* 0x00e000055a04783b */ /* 0x000eee0008000200 */
[C---:B----4-:R-:W-:Y:S08]  /*4440*/  HMMA.16816.F32 R60, R76.reuse, R72, R60 ;  /* 0x000000484c3c723c */ /* 0x050ff0000000183c */
[C---:B------:R-:W-:Y:S01]  /*4450*/  HMMA.16816.F32 R56, R76.reuse, R74, R56 ;  /* 0x0000004a4c38723c */ /* 0x040fe20000001838 */
[----:B------:R-:W-:Y:S07]  /*4460*/  LDSM.16.M88.4 R72, [R90+UR5+0xf800] ;  /* 0x00f800055a48783b */ /* 0x000fee0008000200 */
[C---:B-----5:R-:W-:Y:S08]  /*4470*/  HMMA.16816.F32 R44, R76.reuse, R64, R44 ;  /* 0x000000404c2c723c */ /* 0x060ff0000000182c */
[C---:B------:R-:W-:Y:S01]  /*4480*/  HMMA.16816.F32 R40, R76.reuse, R66, R40 ;  /* 0x000000424c28723c */ /* 0x040fe20000001828 */
[----:B------:R-:W4:Y:S07]  /*4490*/  LDSM.16.M88.4 R64, [R90+UR5+0xf000] ;  /* 0x00f000055a40783b */ /* 0x000f2e0008000200 */
[C---:B------:R-:W-:Y:S08]  /*44a0*/  HMMA.16816.F32 R52, R76.reuse, R68, R52 ;  /* 0x000000444c34723c */ /* 0x040ff00000001834 */
[----:B------:R-:W-:Y:S01]  /*44b0*/  HMMA.16816.F32 R48, R76, R70, R48 ;  /* 0x000000464c30723c */ /* 0x000fe20000001830 */
[----:B------:R-:W5:Y:S04]  /*44c0*/  LDSM.16.M88.4 R68, [R90+UR5+0xe800] ;  /* 0x00e800055a44783b */ /* 0x000f680008000200 */
[----:B------:R-:W-:Y:S03]  /*44d0*/  LDSM.16.M88.4 R76, [R89+0x6000] ;  /* 0x00600000594c783b */ /* 0x000fe60000000200 */
[C---:B------:R-:W-:Y:S08]  /*44e0*/  HMMA.16816.F32 R16, R36.reuse, R32, R16 ;  /* 0x000000202410723c */ /* 0x040ff00000001810 */
[C---:B------:R-:W-:Y:S01]  /*44f0*/  HMMA.16816.F32 R12, R36.reuse, R34, R12 ;  /* 0x00000022240c723c */ /* 0x040fe2000000180c */
[----:B------:R-:W5:Y:S07]  /*4500*/  LDSM.16.M88.4 R32, [R0+0xe000] ;  /* 0x00e000000020783b */ /* 0x000f6e0000000200 */
[C---:B-1----:R-:W-:Y:S08]  /*4510*/  HMMA.16816.F32 R52, R36.reuse, R24, R52 ;  /* 0x000000182434723c */ /* 0x042ff00000001834 */
[C---:B------:R-:W-:Y:S01]  /*4520*/  HMMA.16816.F32 R48, R36.reuse, R26, R48 ;  /* 0x0000001a2430723c */ /* 0x040fe20000001830 */
[----:B------:R-:W1:Y:S07]  /*4530*/  LDSM.16.M88.4 R24, [R0+0xe800] ;  /* 0x00e800000018783b */ /* 0x000e6e0000000200 */
[C---:B--2---:R-:W-:Y:S08]  /*4540*/  HMMA.16816.F32 R44, R36.reuse, R20, R44 ;  /* 0x00000014242c723c */ /* 0x044ff0000000182c */
[C---:B------:R-:W-:Y:S08]  /*4550*/  HMMA.16816.F32 R60, R36.reuse, R28, R60 ;  /* 0x0000001c243c723c */ /* 0x040ff0000000183c */
[C---:B------:R-:W-:Y:S01]  /*4560*/  HMMA.16816.F32 R56, R36.reuse, R30, R56 ;  /* 0x0000001e2438723c */ /* 0x040fe20000001838 */
[----:B------:R-:W-:Y:S07]  /*4570*/  LDSM.16.M88.4 R28, [R0+0xf800] ;  /* 0x00f80000001c783b */ /* 0x000fee0000000200 */
[----:B------:R-:W-:Y:S01]  /*4580*/  HMMA.16816.F32 R40, R36, R22, R40 ;  /* 0x000000162428723c */ /* 0x000fe20000001828 */
[----:B------:R-:W-:Y:S04]  /*4590*/  LDSM.16.M88.4 R36, [R86+0xe000] ;  /* 0x00e000005624783b */ /* 0x000fe80000000200 */
[----:B------:R2:W-:Y:S03]  /*45a0*/  LDSM.16.M88.4 R20, [R0+0xf000] ;  /* 0x00f000000014783b */ /* 0x0005e60000000200 */
[C---:B---3--:R-:W-:Y:S08]  /*45b0*/  HMMA.16816.F32 R16, R8.reuse, R4, R16 ;  /* 0x000000040810723c */ /* 0x048ff00000001810 */
[C---:B------:R-:W-:Y:S01]  /*45c0*/  HMMA.16816.F32 R12, R8.reuse, R6, R12 ;  /* 0x00000006080c723c */ /* 0x040fe2000000180c */
[----:B------:R-:W3:Y:S07]  /*45d0*/  LDSM.16.M88.4 R4, [R88+0x6000] ;  /* 0x006000005804783b */ /* 0x000eee0000000200 */
[----:B----4-:R-:W-:Y:S01]  /*45e0*/  HMMA.16816.F32 R52, R8, R64, R52 ;  /* 0x000000400834723c */ /* 0x010fe20000001834 */
[----:B--2---:R-:W-:-:S07]  /*45f0*/  SHF.R.U32.HI R0, RZ, 0x2, R216 ;  /* 0x00000002ff007819 */ /* 0x004fce00000116d8 */
[C---:B------:R-:W-:Y:S08]  /*4600*/  HMMA.16816.F32 R48, R8.reuse, R66, R48 ;  /* 0x000000420830723c */ /* 0x040ff00000001830 */
[C---:B------:R-:W-:Y:S08]  /*4610*/  HMMA.16816.F32 R44, R8.reuse, R72, R44 ;  /* 0x00000048082c723c */ /* 0x040ff0000000182c */
[C---:B-----5:R-:W-:Y:S08]  /*4620*/  HMMA.16816.F32 R60, R8.reuse, R68, R60 ;  /* 0x00000044083c723c */ /* 0x060ff0000000183c */
[C---:B------:R-:W-:Y:S08]  /*4630*/  HMMA.16816.F32 R56, R8.reuse, R70, R56 ;  /* 0x000000460838723c */ /* 0x040ff00000001838 */
[----:B------:R-:W-:Y:S01]  /*4640*/  HMMA.16816.F32 R72, R8, R74, R40 ;  /* 0x0000004a0848723c */ /* 0x000fe20000001828 */
[----:B------:R-:W-:Y:S04]  /*4650*/  LDSM.16.M88.4 R8, [R87+0x6000] ;  /* 0x006000005708783b */ /* 0x000fe80000000200 */
[----:B------:R-:W-:Y:S03]  /*4660*/  LDSM.16.M88.4 R40, [R86+0xe800] ;  /* 0x00e800005628783b */ /* 0x000fe60000000200 */
[C---:B------:R-:W-:Y:S01]  /*4670*/  HMMA.16816.F32 R64, R76.reuse, R32, R16 ;  /* 0x000000204c40723c */ /* 0x040fe20000001810 */
[----:B------:R-:W2:Y:S07]  /*4680*/  LDSM.16.M88.4 R16, [R3+0xe000] ;  /* 0x00e000000310783b */ /* 0x000eae0000000200 */
[C---:B------:R-:W-:Y:S08]  /*4690*/  HMMA.16816.F32 R12, R76.reuse, R34, R12 ;  /* 0x000000224c0c723c */ /* 0x040ff0000000180c */
[----:B-1----:R-:W-:Y:S01]  /*46a0*/  HMMA.16816.F32 R60, R76, R24, R60 ;  /* 0x000000184c3c723c */ /* 0x002fe2000000183c */
[----:B------:R-:W-:Y:S01]  /*46b0*/  LOP3.LUT R24, R0, 0x7, RZ, 0xc0, !PT ;  /* 0x0000000700187812 */ /* 0x000fe200078ec0ff */
[----:B------:R-:W-:-:S03]  /*46c0*/  IMAD.SHL.U32 R0, R216, 0x2, RZ ;  /* 0x00000002d8007824 */ /* 0x000fc600078e00ff */
[----:B------:R-:W-:Y:S02]  /*46d0*/  IADD3 R91, PT, PT, R24, UR23, R91 ;  /* 0x00000017185b7c10 */ /* 0x000fe4000fffe05b */
[----:B------:R-:W-:Y:S01]  /*46e0*/  LOP3.LUT R0, R0, 0x6, RZ, 0xc0, !PT ;  /* 0x0000000600007812 */ /* 0x000fe200078ec0ff */
[----:B---3--:R-:W-:Y:S01]  /*46f0*/  HMMA.16816.F32 R64, R4, R36, R64 ;  /* 0x000000240440723c */ /* 0x008fe20000001840 */
[----:B------:R-:W-:Y:S02]  /*4700*/  IADD3 R232, PT, PT, R91, 0x1, R232 ;  /* 0x000000015be87810 */ /* 0x000fe40007ffe0e8 */
[----:B------:R-:W-:-:S05]  /*4710*/  LOP3.LUT R35, R0, UR16, RZ, 0xfc, !PT ;  /* 0x0000001000237c12 */ /* 0x000fca000f8efcff */
[----:B------:R-:W-:Y:S01]  /*4720*/  HMMA.16816.F32 R36, R4, R38, R12 ;  /* 0x000000260424723c */ /* 0x000fe2000000180c */
[----:B------:R-:W1:Y:S01]  /*4730*/  LDSM.16.M88.4 R12, [R3+0xe800] ;  /* 0x00e80000030c783b */ /* 0x000e620000000200 */
[----:B------:R-:W-:-:S06]  /*4740*/  VIADD R25, R35, 0x9 ;  /* 0x0000000923197836 */ /* 0x000fcc0000000000 */
[----:B------:R-:W-:Y:S08]  /*4750*/  HMMA.16816.F32 R52, R76, R20, R52 ;  /* 0x000000144c34723c */ /* 0x000ff00000001834 */
[----:B--2---:R-:W-:Y:S01]  /*4760*/  HMMA.16816.F32 R64, R8, R16, R64 ;  /* 0x000000100840723c */ /* 0x004fe20000001840 */
[----:B------:R-:W-:Y:S02]  /*4770*/  IMAD.U32 R16, RZ, RZ, UR21 ;  /* 0x00000015ff107e24 */ /* 0x000fe4000f8e00ff */
[----:B------:R-:W-:-:S03]  /*4780*/  IMAD.U32 R17, RZ, RZ, UR26 ;  /* 0x0000001aff117e24 */ /* 0x000fc6000f8e00ff */
[----:B------:R-:W-:Y:S02]  /*4790*/  IADD3 R233, PT, PT, R91, UR26, -R16 ;  /* 0x0000001a5be97c10 */ /* 0x000fe4000fffe810 */
[----:B------:R-:W-:Y:S01]  /*47a0*/  HMMA.16816.F32 R48, R76, R22, R48 ;  /* 0x000000164c30723c */ /* 0x000fe20000001830 */
[----:B------:R-:W2:Y:S01]  /*47b0*/  LDSM.16.M88.4 R20, [R86+0xf000] ;  /* 0x00f000005614783b */ /* 0x000ea20000000200 */
[C---:B------:R-:W-:Y:S01]  /*47c0*/  VIADDMNMX R228, R232.reuse, 0x8, R17, PT ;  /* 0x00000008e8e47846 */ /* 0x040fe20003800111 */
[----:B------:R-:W-:Y:S01]  /*47d0*/  VIADD R17, R35, 0x8 ;  /* 0x0000000823117836 */ /* 0x000fe20000000000 */
[----:B------:R-:W-:-:S04]  /*47e0*/  VIMNMX R232, PT, PT, R232, UR26, PT ;  /* 0x0000001ae8e87c48 */ /* 0x000fc8000bfe0100 */
[----:B------:R-:W-:Y:S01]  /*47f0*/  HMMA.16816.F32 R36, R8, R18, R36 ;  /* 0x000000120824723c */ /* 0x000fe20000001824 */
[----:B------:R-:W-:Y:S01]  /*4800*/  VIADD R19, R35, 0x1 ;  /* 0x0000000123137836 */ /* 0x000fe20000000000 */
[----:B------:R-:W-:-:S04]  /*4810*/  ISETP.GT.AND P3, PT, R233, R17, PT ;  /* 0x00000011e900720c */ /* 0x000fc80003f64270 */
[----:B------:R-:W-:Y:S02]  /*4820*/  ISETP.GT.AND P1, PT, R233, R19, PT ;  /* 0x00000013e900720c */ /* 0x000fe40003f24270 */
[----:B------:R-:W-:Y:S01]  /*4830*/  HMMA.16816.F32 R56, R76, R26, R56 ;  /* 0x0000001a4c38723c */ /* 0x000fe20000001838 */
[----:B------:R-:W-:Y:S02]  /*4840*/  ISETP.GE.AND P4, PT, R19, R232, PT ;  /* 0x000000e81300720c */ /* 0x000fe40003f86270 */
[----:B------:R-:W-:Y:S02]  /*4850*/  FSEL R32, R65, -INF , !P1 ;  /* 0xff80000041207808 */ /* 0x000fe40004800000 */
[----:B------:R-:W-:Y:S02]  /*4860*/  ISETP.GE.AND P0, PT, R19, R228, PT ;  /* 0x000000e41300720c */ /* 0x000fe40003f06270 */
[----:B------:R-:W-:Y:S01]  /*4870*/  FSEL R32, R32, -INF , !P4 ;  /* 0xff80000020207808 */ /* 0x000fe20006000000 */
[----:B------:R-:W-:Y:S01]  /*4880*/  HMMA.16816.F32 R60, R4, R40, R60 ;  /* 0x00000028043c723c */ /* 0x000fe2000000183c */
[----:B------:R-:W-:Y:S01]  /*4890*/  VIADD R40, R233, 0x8 ;  /* 0x00000008e9287836 */ /* 0x000fe20000000000 */
[----:B------:R-:W-:-:S02]  /*48a0*/  ISETP.GE.AND P1, PT, R17, R232, PT ;  /* 0x000000e81100720c */ /* 0x000fc40003f26270 */
[----:B------:R-:W-:Y:S02]  /*48b0*/  ISETP.GE.AND P4, PT, R17, R228, PT ;  /* 0x000000e41100720c */ /* 0x000fe40003f86270 */
[C---:B------:R-:W-:Y:S02]  /*48c0*/  ISETP.GT.AND P5, PT, R40.reuse, R19, PT ;  /* 0x000000132800720c */ /* 0x040fe40003fa4270 */
[----:B------:R-:W-:Y:S01]  /*48d0*/  ISETP.GT.AND P2, PT, R40, R17, PT ;  /* 0x000000112800720c */ /* 0x000fe20003f44270 */
[----:B------:R-:W-:Y:S01]  /*48e0*/  HMMA.16816.F32 R44, R76, R28, R44 ;  /* 0x0000001c4c2c723c */ /* 0x000fe2000000182c */
[----:B------:R-:W-:Y:S01]  /*48f0*/  FSEL R33, R67, -INF , !P5 ;  /* 0xff80000043217808 */ /* 0x000fe20006800000 */
[----:B------:R-:W3:Y:S01]  /*4900*/  LDSM.16.M88.4 R16, [R3+0xf000] ;  /* 0x00f000000310783b */ /* 0x000ee20000000200 */
[----:B------:R-:W-:Y:S02]  /*4910*/  FSEL R34, R36, -INF , !P3 ;  /* 0xff80000024227808 */ /* 0x000fe40005800000 */
[----:B------:R-:W-:-:S02]  /*4920*/  FSEL R33, R33, -INF , !P0 ;  /* 0xff80000021217808 */ /* 0x000fc40004000000 */
[----:B------:R-:W-:Y:S01]  /*4930*/  FSEL R34, R34, -INF , !P1 ;  /* 0xff80000022227808 */ /* 0x000fe20004800000 */
[----:B------:R-:W-:Y:S01]  /*4940*/  HMMA.16816.F32 R56, R4, R42, R56 ;  /* 0x0000002a0438723c */ /* 0x000fe20000001838 */
[-C--:B------:R-:W-:Y:S02]  /*4950*/  ISETP.GT.AND P5, PT, R233, R25.reuse, PT ;  /* 0x00000019e900720c */ /* 0x080fe40003fa4270 */
[C---:B------:R-:W-:Y:S02]  /*4960*/  ISETP.GE.AND P0, PT, R25.reuse, R232, PT ;  /* 0x000000e81900720c */ /* 0x040fe40003f06270 */
[----:B------:R-:W-:Y:S02]  /*4970*/  ISETP.GT.AND P3, PT, R40, R25, PT ;  /* 0x000000192800720c */ /* 0x000fe40003f64270 */
[----:B------:R-:W-:Y:S01]  /*4980*/  ISETP.GE.AND P1, PT, R25, R228, PT ;  /* 0x000000e41900720c */ /* 0x000fe20003f26270 */
[----:B-1----:R-:W-:Y:S01]  /*4990*/  HMMA.16816.F32 R60, R8, R12, R60 ;  /* 0x0000000c083c723c */ /* 0x002fe2000000183c */
[----:B------:R-:W1:Y:S01]  /*49a0*/  LDSM.16.M88.4 R24, [R86+0xf800] ;  /* 0x00f800005618783b */ /* 0x000e620000000200 */
[----:B------:R-:W-:Y:S01]  /*49b0*/  VIADD R13, R35, 0x10 ;  /* 0x00000010230d7836 */ /* 0x000fe20000000000 */
[----:B------:R-:W-:-:S02]  /*49c0*/  FSEL R38, R38, -INF , !P2 ;  /* 0xff80000026267808 */ /* 0x000fc40005000000 */
[----:B------:R-:W-:Y:S02]  /*49d0*/  FSEL R36, R37, -INF , !P5 ;  /* 0xff80000025247808 */ /* 0x000fe40006800000 */
[----:B------:R-:W-:Y:S01]  /*49e0*/  FSEL R37, R38, -INF , !P4 ;  /* 0xff80000026257808 */ /* 0x000fe20006000000 */
[----:B--2---:R-:W-:Y:S01]  /*49f0*/  HMMA.16816.F32 R52, R4, R20, R52 ;  /* 0x000000140434723c */ /* 0x004fe20000001834 */
[----:B------:R-:W-:Y:S01]  /*4a00*/  FSEL R36, R36, -INF , !P0 ;  /* 0xff80000024247808 */ /* 0x000fe20004000000 */
[----:B------:R-:W-:Y:S01]  /*4a10*/  VIADD R21, R35, 0x19 ;  /* 0x0000001923157836 */ /* 0x000fe20000000000 */
[-C--:B------:R-:W-:Y:S02]  /*4a20*/  ISETP.GT.AND P2, PT, R233, R13.reuse, PT ;  /* 0x0000000de900720c */ /* 0x080fe40003f44270 */
[C---:B------:R-:W-:Y:S02]  /*4a30*/  ISETP.GE.AND P4, PT, R13.reuse, R232, PT ;  /* 0x000000e80d00720c */ /* 0x040fe40003f86270 */
[----:B------:R-:W-:Y:S01]  /*4a40*/  ISETP.GT.AND P5, PT, R40, R13, PT ;  /* 0x0000000d2800720c */ /* 0x000fe20003fa4270 */
[----:B------:R-:W-:Y:S01]  /*4a50*/  HMMA.16816.F32 R72, R76, R30, R72 ;  /* 0x0000001e4c48723c */ /* 0x000fe20000001848 */
[----:B------:R2:W4:Y:S01]  /*4a60*/  LDSM.16.M88.4 R28, [R3+0xf800] ;  /* 0x00f80000031c783b */ /* 0x0005220000000200 */
[----:B------:R-:W-:Y:S01]  /*4a70*/  ISETP.GE.AND P0, PT, R13, R228, PT ;  /* 0x000000e40d00720c */ /* 0x000fe20003f06270 */
[----:B------:R-:W-:Y:S01]  /*4a80*/  VIADD R13, R35, 0x11 ;  /* 0x00000011230d7836 */ /* 0x000fe20000000000 */
[----:B------:R-:W-:Y:S01]  /*4a90*/  FSEL R39, R39, -INF , !P3 ;  /* 0xff80000027277808 */ /* 0x000fe20005800000 */
[----:B------:R-:W-:-:S04]  /*4aa0*/  DEPBAR.LE SB0, 0x0 ;  /* 0x000080000000791a */ /* 0x000fc80000000000 */
[----:B------:R-:W-:Y:S01]  /*4ab0*/  HMMA.16816.F32 R56, R8, R14, R56 ;  /* 0x0000000e0838723c */ /* 0x000fe20000001838 */
[----:B------:R-:W-:Y:S01]  /*4ac0*/  FSEL R12, R60, -INF , !P2 ;  /* 0xff8000003c0c7808 */ /* 0x000fe20005000000 */
[----:B------:R-:W-:Y:S01]  /*4ad0*/  VIADD R15, R35, 0x18 ;  /* 0x00000018230f7836 */ /* 0x000fe20000000000 */
[-C--:B------:R-:W-:Y:S02]  /*4ae0*/  ISETP.GT.AND P3, PT, R233, R13.reuse, PT ;  /* 0x0000000de900720c */ /* 0x080fe40003f64270 */
[----:B------:R-:W-:Y:S02]  /*4af0*/  FSEL R39, R39, -INF , !P1 ;  /* 0xff80000027277808 */ /* 0x000fe40004800000 */
[----:B------:R-:W-:Y:S01]  /*4b00*/  FSEL R12, R12, -INF , !P4 ;  /* 0xff8000000c0c7808 */ /* 0x000fe20006000000 */
[----:B------:R-:W-:Y:S01]  /*4b10*/  HMMA.16816.F32 R48, R4, R22, R48 ;  /* 0x000000160430723c */ /* 0x000fe20000001830 */
[C---:B------:R-:W-:Y:S02]  /*4b20*/  ISETP.GE.AND P1, PT, R13.reuse, R232, PT ;  /* 0x000000e80d00720c */ /* 0x040fe40003f26270 */
[----:B------:R-:W-:Y:S01]  /*4b30*/  ISETP.GT.AND P2, PT, R40, R13, PT ;  /* 0x0000000d2800720c */ /* 0x000fe20003f44270 */
[----:B------:R-:W-:Y:S01]  /*4b40*/  BAR.SYNC.DEFER_BLOCKING 0x0 ;  /* 0x0000000000007b1d */ /* 0x000fe20000010000 */
[----:B------:R-:W-:-:S02]  /*4b50*/  ISETP.GE.AND P4, PT, R13, R228, PT ;  /* 0x000000e40d00720c */ /* 0x000fc40003f86270 */
[----:B------:R-:W-:Y:S01]  /*4b60*/  FSEL R13, R62, -INF , !P5 ;  /* 0xff8000003e0d7808 */ /* 0x000fe20006800000 */
[----:B---3--:R-:W-:Y:S01]  /*4b70*/  HMMA.16816.F32 R52, R8, R16, R52 ;  /* 0x000000100834723c */ /* 0x008fe20000001834 */
[----:B------:R-:W-:Y:S01]  /*4b80*/  FSEL R20, R61, -INF , !P3 ;  /* 0xff8000003d147808 */ /* 0x000fe20005800000 */
[----:B------:R-:W-:Y:S01]  /*4b90*/  VIADD R17, R35, 0x20 ;  /* 0x0000002023117836 */ /* 0x000fe20000000000 */
[----:B------:R-:W-:Y:S01]  /*4ba0*/  ISETP.GT.AND P5, PT, R233, R15, PT ;  /* 0x0000000fe900720c */ /* 0x000fe20003fa4270 */
[----:B--2---:R-:W-:Y:S01]  /*4bb0*/  VIADD R3, R35, 0x21 ;  /* 0x0000002123037836 */ /* 0x004fe20000000000 */
[----:B------:R-:W-:Y:S02]  /*4bc0*/  FSEL R13, R13, -INF , !P0 ;  /* 0xff8000000d0d7808 */ /* 0x000fe40004000000 */
[----:B------:R-:W-:Y:S01]  /*4bd0*/  FSEL R20, R20, -INF , !P1 ;  /* 0xff80000014147808 */ /* 0x000fe20004800000 */
[----:B-1----:R-:W-:Y:S01]  /*4be0*/  HMMA.16816.F32 R44, R4, R24, R44 ;  /* 0x00000018042c723c */ /* 0x002fe2000000182c */
[----:B------:R-:W-:-:S02]  /*4bf0*/  ISETP.GE.AND P0, PT, R15, R232, PT ;  /* 0x000000e80f00720c */ /* 0x000fc40003f06270 */
[----:B------:R-:W-:Y:S02]  /*4c00*/  ISETP.GT.AND P3, PT, R40, R15, PT ;  /* 0x0000000f2800720c */ /* 0x000fe40003f64270 */
[----:B------:R-:W-:Y:S02]  /*4c10*/  ISETP.GE.AND P1, PT, R15, R228, PT ;  /* 0x000000e40f00720c */ /* 0x000fe40003f26270 */
[----:B------:R-:W-:Y:S01]  /*4c20*/  FSEL R15, R63, -INF , !P2 ;  /* 0xff8000003f0f7808 */ /* 0x000fe20005000000 */
[----:B------:R-:W-:Y:S01]  /*4c30*/  HMMA.16816.F32 R72, R4, R26, R72 ;  /* 0x0000001a0448723c */ /* 0x000fe20000001848 */
[----:B------:R-:W-:Y:S01]  /*4c40*/  FSEL R14, R56, -INF , !P5 ;  /* 0xff800000380e7808 */ /* 0x000fe20006800000 */
[----:B------:R-:W-:Y:S01]  /*4c50*/  VIADD R5, R35, 0x29 ;  /* 0x0000002923057836 */ /* 0x000fe20000000000 */
[----:B------:R-:W-:Y:S02]  /*4c60*/  FSEL R15, R15, -INF , !P4 ;  /* 0xff8000000f0f7808 */ /* 0x000fe40006000000 */
[----:B------:R-:W-:-:S02]  /*4c70*/  FSEL R14, R14, -INF , !P0 ;  /* 0xff8000000e0e7808 */ /* 0x000fc40004000000 */
[-C--:B------:R-:W-:Y:S01]  /*4c80*/  ISETP.GT.AND P2, PT, R233, R21.reuse, PT ;  /* 0x00000015e900720c */ /* 0x080fe20003f44270 */
[C---:B------:R-:W-:Y:S01]  /*4c90*/  HMMA.16816.F32 R48, R8.reuse, R18, R48 ;  /* 0x000000120830723c */ /* 0x040fe20000001830 */
[C---:B------:R-:W-:Y:S02]  /*4ca0*/  ISETP.GE.AND P4, PT, R21.reuse, R232, PT ;  /* 0x000000e81500720c */ /* 0x040fe40003f86270 */
[----:B------:R-:W-:Y:S02]  /*4cb0*/  ISETP.GT.AND P5, PT, R40, R21, PT ;  /* 0x000000152800720c */ /* 0x000fe40003fa4270 */
[----:B------:R-:W-:Y:S02]  /*4cc0*/  ISETP.GE.AND P0, PT, R21, R228, PT ;  /* 0x000000e41500720c */ /* 0x000fe40003f06270 */
[----:B------:R-:W-:Y:S01]  /*4cd0*/  FSEL R21, R58, -INF , !P3 ;  /* 0xff8000003a157808 */ /* 0x000fe20005800000 */
[----:B----4-:R-:W-:Y:S01]  /*4ce0*/  HMMA.16816.F32 R44, R8, R28, R44 ;  /* 0x0000001c082c723c */ /* 0x010fe2000000182c */
[----:B------:R-:W-:-:S02]  /*4cf0*/  ISETP.GT.AND P3, PT, R233, R17, PT ;  /* 0x00000011e900720c */ /* 0x000fc40003f64270 */
[----:B------:R-:W-:Y:S02]  /*4d00*/  FSEL R21, R21, -INF , !P1 ;  /* 0xff80000015157808 */ /* 0x000fe40004800000 */
[----:B------:R-:W-:Y:S02]  /*4d10*/  ISETP.GE.AND P1, PT, R17, R232, PT ;  /* 0x000000e81100720c */ /* 0x000fe40003f26270 */
[----:B------:R-:W-:Y:S01]  /*4d20*/  FSEL R23, R59, -INF , !P5 ;  /* 0xff8000003b177808 */ /* 0x000fe20006800000 */
[----:B------:R-:W-:Y:S01]  /*4d30*/  HMMA.16816.F32 R72, R8, R30, R72 ;  /* 0x0000001e0848723c */ /* 0x000fe20000001848 */
[----:B------:R-:W-:Y:S02]  /*4d40*/  FSEL R52, R52, -INF , !P3 ;  /* 0xff80000034347808 */ /* 0x000fe40005800000 */
[----:B------:R-:W-:Y:S02]  /*4d50*/  FSEL R23, R23, -INF , !P0 ;  /* 0xff80000017177808 */ /* 0x000fe40004000000 */
[----:B------:R-:W-:-:S02]  /*4d60*/  FSEL R214, R52, -INF , !P1 ;  /* 0xff80000034d67808 */ /* 0x000fc40004800000 */
[----:B------:R-:W-:Y:S02]  /*4d70*/  FSEL R22, R57, -INF , !P2 ;  /* 0xff80000039167808 */ /* 0x000fe40005000000 */
[-C--:B------:R-:W-:Y:S02]  /*4d80*/  ISETP.GT.AND P5, PT, R233, R3.reuse, PT ;  /* 0x00000003e900720c */ /* 0x080fe40003fa4270 */
[C---:B------:R-:W-:Y:S02]  /*4d90*/  ISETP.GE.AND P0, PT, R3.reuse, R232, PT ;  /* 0x000000e80300720c */ /* 0x040fe40003f06270 */
[C---:B------:R-:W-:Y:S02]  /*4da0*/  ISETP.GT.AND P3, PT, R40.reuse, R3, PT ;  /* 0x000000032800720c */ /* 0x040fe40003f64270 */
[----:B------:R-:W-:Y:S01]  /*4db0*/  ISETP.GE.AND P1, PT, R3, R228, PT ;  /* 0x000000e40300720c */ /* 0x000fe20003f26270 */
[----:B------:R-:W-:Y:S01]  /*4dc0*/  VIADD R3, R35, 0x28 ;  /* 0x0000002823037836 */ /* 0x000fe20000000000 */
[----:B------:R-:W-:-:S02]  /*4dd0*/  ISETP.GT.AND P2, PT, R40, R17, PT ;  /* 0x000000112800720c */ /* 0x000fc40003f44270 */
[----:B------:R-:W-:Y:S02]  /*4de0*/  FSEL R22, R22, -INF , !P4 ;  /* 0xff80000016167808 */ /* 0x000fe40006000000 */
[----:B------:R-:W-:Y:S02]  /*4df0*/  ISETP.GE.AND P4, PT, R17, R228, PT ;  /* 0x000000e41100720c */ /* 0x000fe40003f86270 */
[----:B------:R-:W-:Y:S02]  /*4e00*/  FSEL R54, R54, -INF , !P2 ;  /* 0xff80000036367808 */ /* 0x000fe40005000000 */
[----:B------:R-:W-:Y:S02]  /*4e10*/  FSEL R53, R53, -INF , !P5 ;  /* 0xff80000035357808 */ /* 0x000fe40006800000 */
[----:B------:R-:W-:Y:S02]  /*4e20*/  ISETP.GT.AND P2, PT, R233, R3, PT ;  /* 0x00000003e900720c */ /* 0x000fe40003f44270 */
[----:B------:R-:W-:-:S02]  /*4e30*/  FSEL R213, R54, -INF , !P4 ;  /* 0xff80000036d57808 */ /* 0x000fc40006000000 */
[----:B------:R-:W-:Y:S02]  /*4e40*/  FSEL R206, R53, -INF , !P0 ;  /* 0xff80000035ce7808 */ /* 0x000fe40004000000 */
[----:B------:R-:W-:Y:S02]  /*4e50*/  FSEL R55, R55, -INF , !P3 ;  /* 0xff80000037377808 */ /* 0x000fe40005800000 */
[C---:B------:R-:W-:Y:S02]  /*4e60*/  ISETP.GE.AND P5, PT, R3.reuse, R232, PT ;  /* 0x000000e80300720c */ /* 0x040fe40003fa6270 */
[----:B------:R-:W-:Y:S02]  /*4e70*/  ISETP.GT.AND P4, PT, R40, R3, PT ;  /* 0x000000032800720c */ /* 0x000fe40003f84270 */
[----:B------:R-:W-:Y:S01]  /*4e80*/  ISETP.GE.AND P0, PT, R3, R228, PT ;  /* 0x000000e40300720c */ /* 0x000fe20003f06270 */
        /* <DEDUP_REMOVED lines=9> */
[----:B------:R-:W-:Y:S01]  /*4f20*/  ISETP.GE.AND P5, PT, R5, R228, PT ;  /* 0x000000e40500720c */ /* 0x000fe20003fa6270 */
[----:B------:R-:W-:Y:S01]  /*4f30*/  VIADD R5, R35, 0x31 ;  /* 0x0000003123057836 */ /* 0x000fe20000000000 */
[----:B------:R-:W-:Y:S02]  /*4f40*/  ISETP.GT.AND P4, PT, R233, R3, PT ;  /* 0x00000003e900720c */ /* 0x000fe40003f84270 */
[----:B------:R-:W-:Y:S02]  /*4f50*/  FSEL R209, R50, -INF , !P0 ;  /* 0xff80000032d17808 */ /* 0x000fe40004000000 */
[----:B------:R-:W-:Y:S02]  /*4f60*/  FSEL R202, R49, -INF , !P2 ;  /* 0xff80000031ca7808 */ /* 0x000fe40005000000 */
[----:B------:R-:W-:-:S02]  /*4f70*/  ISETP.GE.AND P3, PT, R3, R232, PT ;  /* 0x000000e80300720c */ /* 0x000fc40003f66270 */
[----:B------:R-:W-:Y:S02]  /*4f80*/  ISETP.GT.AND P0, PT, R40, R3, PT ;  /* 0x000000032800720c */ /* 0x000fe40003f04270 */
[----:B------:R-:W-:Y:S01]  /*4f90*/  ISETP.GE.AND P2, PT, R3, R228, PT ;  /* 0x000000e40300720c */ /* 0x000fe20003f46270 */
[----:B------:R-:W-:Y:S01]  /*4fa0*/  VIADD R3, R35, 0x38 ;  /* 0x0000003823037836 */ /* 0x000fe20000000000 */
[----:B------:R-:W-:Y:S02]  /*4fb0*/  FSEL R44, R44, -INF , !P4 ;  /* 0xff8000002c2c7808 */ /* 0x000fe40006000000 */
[----:B------:R-:W-:Y:S02]  /*4fc0*/  ISETP.GT.AND P4, PT, R40, R5, PT ;  /* 0x000000052800720c */ /* 0x000fe40003f84270 */
[----:B------:R-:W-:Y:S02]  /*4fd0*/  FSEL R210, R44, -INF , !P3 ;  /* 0xff8000002cd27808 */ /* 0x000fe40005800000 */
[----:B------:R-:W-:-:S02]  /*4fe0*/  FSEL R47, R47, -INF , !P4 ;  /* 0xff8000002f2f7808 */ /* 0x000fc40006000000 */
[----:B------:R-:W-:Y:S02]  /*4ff0*/  ISETP.GT.AND P3, PT, R40, R3, PT ;  /* 0x000000032800720c */ /* 0x000fe40003f64270 */
[----:B------:R-:W-:Y:S02]  /*5000*/  ISETP.GT.AND P4, PT, R233, R35, PT ;  /* 0x00000023e900720c */ /* 0x000fe40003f84270 */
[----:B------:R-:W-:Y:S02]  /*5010*/  FSEL R51, R51, -INF , !P1 ;  /* 0xff80000033337808 */ /* 0x000fe40004800000 */
[----:B------:R-:W-:Y:S02]  /*5020*/  ISETP.GT.AND P1, PT, R233, R5, PT ;  /* 0x00000005e900720c */ /* 0x000fe40003f24270 */
[----:B------:R-:W-:Y:S02]  /*5030*/  FSEL R74, R74, -INF , !P3 ;  /* 0xff8000004a4a7808 */ /* 0x000fe40005800000 */
[----:B------:R-:W-:-:S02]  /*5040*/  ISETP.GE.AND P3, PT, R35, R232, PT ;  /* 0x000000e82300720c */ /* 0x000fc40003f66270 */
[----:B------:R-:W-:Y:S02]  /*5050*/  FSEL R4, R64, -INF , !P4 ;  /* 0xff80000040047808 */ /* 0x000fe40006000000 */
[----:B------:R-:W-:Y:S02]  /*5060*/  FSEL R46, R46, -INF , !P0 ;  /* 0xff8000002e2e7808 */ /* 0x000fe40004000000 */
[----:B------:R-:W-:Y:S02]  /*5070*/  FSEL R207, R51, -INF , !P5 ;  /* 0xff80000033cf7808 */ /* 0x000fe40006800000 */
[----:B------:R-:W-:Y:S02]  /*5080*/  ISETP.GE.AND P0, PT, R5, R232, PT ;  /* 0x000000e80500720c */ /* 0x000fe40003f06270 */
[----:B------:R-:W-:Y:S02]  /*5090*/  FSEL R45, R45, -INF , !P1 ;  /* 0xff8000002d2d7808 */ /* 0x000fe40004800000 */
[----:B------:R-:W-:-:S02]  /*50a0*/  ISETP.GT.AND P5, PT, R233, R3, PT ;  /* 0x00000003e900720c */ /* 0x000fc40003fa4270 */
[----:B------:R-:W-:Y:S02]  /*50b0*/  ISETP.GT.AND P4, PT, R40, R35, PT ;  /* 0x000000232800720c */ /* 0x000fe40003f84270 */
[----:B------:R-:W-:Y:S02]  /*50c0*/  FSEL R4, R4, -INF , !P3 ;  /* 0xff80000004047808 */ /* 0x000fe40005800000 */
[----:B------:R-:W-:Y:S02]  /*50d0*/  FSEL R72, R72, -INF , !P5 ;  /* 0xff80000048487808 */ /* 0x000fe40006800000 */
[----:B------:R-:W-:Y:S02]  /*50e0*/  FSEL R208, R45, -INF , !P0 ;  /* 0xff8000002dd07808 */ /* 0x000fe40004000000 */
[----:B------:R-:W-:Y:S02]  /*50f0*/  ISETP.GE.AND P1, PT, R5, R228, PT ;  /* 0x000000e40500720c */ /* 0x000fe40003f26270 */
        /* <DEDUP_REMOVED lines=45> */
[-C--:B------:R-:W-:Y:S01]  /*53d0*/  LEA R10, P0, R8, R237.reuse, 0x1 ;  /* 0x000000ed080a7211 */ /* 0x080fe200078008ff */
[----:B------:R-:W-:Y:S01]  /*53e0*/  IMAD.U32 R7, RZ, RZ, UR6 ;  /* 0x00000006ff077e24 */ /* 0x000fe2000f8e00ff */
[----:B------:R-:W-:Y:S01]  /*53f0*/  UIADD3.X UR12, UPT, UPT, UR29, UR6, URZ, UP0, !UPT ;  /* 0x000000061d0c7290 */ /* 0x000fe200087fe4ff */
[-C--:B------:R-:W-:Y:S01]  /*5400*/  LEA.HI.X R17, R18, R236.reuse, R9, 0x1, P1 ;  /* 0x000000ec12117211 */ /* 0x080fe200008f0c09 */
[----:B------:R-:W-:Y:S02]  /*5410*/  ULEA UR7, UP0, UR10, UR7, 0x5 ;  /* 0x000000070a077291 */ /* 0x000fe4000f8028ff */
[----:B------:R-:W-:Y:S01]  /*5420*/  LEA.HI.X R11, R8, R236, R7, 0x1, P0 ;  /* 0x000000ec080b7211 */ /* 0x000fe200000f0c07 */
[----:B------:R-:W-:Y:S01]  /*5430*/  IMAD.U32 R8, RZ, RZ, UR15 ;  /* 0x0000000fff087e24 */ /* 0x000fe2000f8e00ff */
[----:B------:R-:W-:Y:S01]  /*5440*/  ULEA.HI.X UR6, UR10, UR6, UR11, 0x5, UP0 ;  /* 0x000000060a067291 */ /* 0x000fe200080f2c0b */
[----:B-1----:R-:W-:Y:S01]  /*5450*/  ISETP.GE.AND P3, PT, R217, UR4, PT ;  /* 0x00000004d9007c0c */ /* 0x002fe2000bf66270 */
[----:B------:R-:W-:Y:S01]  /*5460*/  IMAD.U32 R9, RZ, RZ, UR12 ;  /* 0x0000000cff097e24 */ /* 0x000fe2000f8e00ff */
[----:B------:R-:W-:Y:S01]  /*5470*/  ISETP.GE.AND P2, PT, R248, UR4, PT ;  /* 0x00000004f8007c0c */ /* 0x000fe2000bf46270 */
[----:B------:R-:W-:Y:S01]  /*5480*/  IMAD.U32 R7, RZ, RZ, UR7 ;  /* 0x00000007ff077e24 */ /* 0x000fe2000f8e00ff */
[----:B------:R-:W-:-:S02]  /*5490*/  LEA R18, P0, R8, R237, 0x1 ;  /* 0x000000ed08127211 */ /* 0x000fc400078008ff */
        /* <DEDUP_REMOVED lines=87> */
.L_x_243:
[----:B------:R-:W-:Y:S01]  /*5a10*/  FSEL R194, R75, -INF , !P5 ;  /* 0xff8000004bc27808 */ /* 0x000fe20006800000 */
[----:B------:R-:W2:Y:S01]  /*5a20*/  SHFL.BFLY PT, R8, R3, 0x2, 0x1f ;  /* 0x0c401f0003087f89 */ /* 0x000ea200000e0000 */
[----:B------:R-:W-:Y:S01]  /*5a30*/  FMNMX3.FTZ R7, R6, R197, R195, !PT ;  /* 0x000000c506077276 */ /* 0x000fe200078100c3 */
[----:B------:R-:W3:Y:S01]  /*5a40*/  LDCU UR12, c[0x0][0x45c] ;  /* 0x00008b80ff0c77ac */ /* 0x000ee20008000800 */
[----:B------:R-:W-:Y:S02]  /*5a50*/  LOP3.LUT R220, R167, 0x200, R84, 0xf8, !PT ;  /* 0x00000200a7dc7812 */ /* 0x000fe400078ef854 */
[----:B-1----:R-:W-:Y:S01]  /*5a60*/  FMNMX.FTZ R10, R194, R7, !PT ;  /* 0x00000007c20a7209 */ /* 0x002fe20007810000 */
[----:B------:R-:W-:Y:S01]  /*5a70*/  UISETP.GT.U32.AND UP0, UPT, UR13, UR18, UPT ;  /* 0x000000120d00728c */ /* 0x000fe2000bf04070 */
[----:B------:R-:W-:-:S03]  /*5a80*/  LEA R220, R220, UR5, 0x1 ;  /* 0x00000005dcdc7c11 */ /* 0x000fc6000f8e08ff */
[----:B------:R-:W1:Y:S01]  /*5a90*/  SHFL.BFLY PT, R7, R10, 0x2, 0x1f ;  /* 0x0c401f000a077f89 */ /* 0x000e6200000e0000 */
[-C--:B------:R-:W-:Y:S02]  /*5aa0*/  IADD3 R193, PT, PT, R85, R220.reuse, RZ ;  /* 0x000000dc55c17210 */ /* 0x080fe40007ffe0ff */
[----:B------:R-:W-:Y:S01]  /*5ab0*/  IADD3 R218, PT, PT, R165, R220, RZ ;  /* 0x000000dca5da7210 */ /* 0x000fe20007ffe0ff */
[----:B------:R-:W-:Y:S03]  /*5ac0*/  LDSM.16.MT88.4 R156, [R220+0x10000] ;  /* 0x01000000dc9c783b */ /* 0x000fe60000004200 */
[----:B------:R-:W-:Y:S01]  /*5ad0*/  IADD3 R192, PT, PT, R85, R218, RZ ;  /* 0x000000da55c07210 */ /* 0x000fe20007ffe0ff */
[----:B------:R-:W-:Y:S04]  /*5ae0*/  LDSM.16.MT88.4 R48, [R193+0x12000] ;  /* 0x01200000c130783b */ /* 0x000fe80000004200 */
[----:B------:R-:W-:Y:S01]  /*5af0*/  LDSM.16.MT88.4 R148, [R193+0x10000] ;  /* 0x01000000c194783b */ /* 0x000fe20000004200 */
[----:B--2---:R-:W-:-:S03]  /*5b00*/  FMNMX.FTZ R9, R3, R8, !PT ;  /* 0x0000000803097209 */ /* 0x004fc60007810000 */
[----:B------:R-:W-:Y:S04]  /*5b10*/  LDSM.16.MT88.4 R80, [R193+0x14000] ;  /* 0x01400000c150783b */ /* 0x000fe80000004200 */
[----:B------:R-:W2:Y:S01]  /*5b20*/  SHFL.BFLY PT, R164, R9, 0x1, 0x1f ;  /* 0x0c201f0009a47f89 */ /* 0x000ea200000e0000 */
[----:B-1----:R-:W-:-:S03]  /*5b30*/  FMNMX.FTZ R7, R10, R7, !PT ;  /* 0x000000070a077209 */ /* 0x002fc60007810000 */
[----:B------:R-:W-:Y:S04]  /*5b40*/  LDSM.16.MT88.4 R112, [R193+0x16000] ;  /* 0x01600000c170783b */ /* 0x000fe80000004200 */
[----:B------:R-:W1:Y:S04]  /*5b50*/  SHFL.BFLY PT, R6, R7, 0x1, 0x1f ;  /* 0x0c201f0007067f89 */ /* 0x000e6800000e0000 */
[----:B------:R-:W4:Y:S04]  /*5b60*/  LDSM.16.MT88.4 R140, [R218+0x10000] ;  /* 0x01000000da8c783b */ /* 0x000f280000004200 */
[----:B------:R-:W5:Y:S04]  /*5b70*/  LDSM.16.MT88.4 R132, [R192+0x10000] ;  /* 0x01000000c084783b */ /* 0x000f680000004200 */
[----:B------:R-:W5:Y:S01]  /*5b80*/  LDSM.16.MT88.4 R40, [R220+0x12000] ;  /* 0x01200000dc28783b */ /* 0x000f620000004200 */
[----:B--2---:R-:W-:-:S03]  /*5b90*/  FMNMX.FTZ R164, R9, R164, !PT ;  /* 0x000000a409a47209 */ /* 0x004fc60007810000 */
[----:B------:R-:W2:Y:S01]  /*5ba0*/  LDSM.16.MT88.4 R56, [R218+0x12000] ;  /* 0x01200000da38783b */ /* 0x000ea20000004200 */
[C---:B------:R-:W-:Y:S01]  /*5bb0*/  FSETP.NEU.FTZ.AND P0, PT, R164.reuse, -INF , PT ;  /* 0xff800000a400780b */ /* 0x040fe20003f1d000 */
[----:B---3--:R-:W-:Y:S02]  /*5bc0*/  FMUL.FTZ R203, R164, UR12 ;  /* 0x0000000ca4cb7c20 */ /* 0x008fe40008410000 */
[----:B------:R-:W3:Y:S01]  /*5bd0*/  LDSM.16.MT88.4 R64, [R192+0x12000] ;  /* 0x01200000c040783b */ /* 0x000ee20000004200 */
[----:B-1----:R-:W-:-:S03]  /*5be0*/  FMNMX.FTZ R3, R7, R6, !PT ;  /* 0x0000000607037209 */ /* 0x002fc60007810000 */
[----:B------:R-:W1:Y:S01]  /*5bf0*/  LDSM.16.MT88.4 R72, [R220+0x14000] ;  /* 0x01400000dc48783b */ /* 0x000e620000004200 */
[----:B------:R-:W-:Y:S02]  /*5c00*/  FSEL R203, R203, RZ, P0 ;  /* 0x000000ffcbcb7208 */ /* 0x000fe40000000000 */
[C---:B------:R-:W-:Y:S01]  /*5c10*/  FSETP.NEU.FTZ.AND P0, PT, R3.reuse, -INF , PT ;  /* 0xff8000000300780b */ /* 0x040fe20003f1d000 */
[----:B------:R-:W-:Y:S01]  /*5c20*/  FMUL.FTZ R196, R3, UR12 ;  /* 0x0000000c03c47c20 */ /* 0x000fe20008410000 */
[----:B------:R-:W1:Y:S01]  /*5c30*/  LDSM.16.MT88.4 R88, [R218+0x14000] ;  /* 0x01400000da58783b */ /* 0x000e620000004200 */
[--C-:B------:R-:W-:Y:S01]  /*5c40*/  FFMA.FTZ R191, R4, UR12, -R203.reuse ;  /* 0x0000000c04bf7c23 */ /* 0x100fe200080108cb */
[--C-:B------:R-:W-:Y:S01]  /*5c50*/  FFMA.FTZ R190, R32, UR12, -R203.reuse ;  /* 0x0000000c20be7c23 */ /* 0x100fe200080108cb */
[--C-:B------:R-:W-:Y:S01]  /*5c60*/  FFMA.FTZ R187, R34, UR12, -R203.reuse ;  /* 0x0000000c22bb7c23 */ /* 0x100fe200080108cb */
[----:B------:R-:W-:Y:S01]  /*5c70*/  FSEL R196, R196, RZ, P0 ;  /* 0x000000ffc4c47208 */ /* 0x000fe20000000000 */
[----:B------:R-:W1:Y:S01]  /*5c80*/  LDSM.16.MT88.4 R96, [R192+0x14000] ;  /* 0x01400000c060783b */ /* 0x000e620000004200 */
[--C-:B------:R-:W-:Y:S01]  /*5c90*/  FFMA.FTZ R186, R36, UR12, -R203.reuse ;  /* 0x0000000c24ba7c23 */ /* 0x100fe200080108cb */
[----:B------:R-:W-:Y:S01]  /*5ca0*/  MUFU.EX2 R191, R191 ;  /* 0x000000bf00bf7308 */ /* 0x000fe20000000800 */
[--C-:B------:R-:W-:Y:S01]  /*5cb0*/  FFMA.FTZ R183, R12, UR12, -R203.reuse ;  /* 0x0000000c0cb77c23 */ /* 0x100fe200080108cb */
[--C-:B------:R-:W-:Y:S01]  /*5cc0*/  FFMA.FTZ R189, R5, UR12, -R196.reuse ;  /* 0x0000000c05bd7c23 */ /* 0x100fe200080108c4 */
[----:B------:R-:W1:Y:S01]  /*5cd0*/  LDSM.16.MT88.4 R104, [R220+0x16000] ;  /* 0x01600000dc68783b */ /* 0x000e620000004200 */
[--C-:B------:R-:W-:Y:S01]  /*5ce0*/  FFMA.FTZ R188, R33, UR12, -R196.reuse ;  /* 0x0000000c21bc7c23 */ /* 0x100fe200080108c4 */
[--C-:B------:R-:W-:Y:S01]  /*5cf0*/  FFMA.FTZ R185, R37, UR12, -R196.reuse ;  /* 0x0000000c25b97c23 */ /* 0x100fe200080108c4 */
[--C-:B------:R-:W-:Y:S01]  /*5d00*/  FFMA.FTZ R184, R39, UR12, -R196.reuse ;  /* 0x0000000c27b87c23 */ /* 0x100fe200080108c4 */
[----:B------:R-:W1:Y:S01]  /*5d10*/  LDSM.16.MT88.4 R120, [R218+0x16000] ;  /* 0x01600000da78783b */ /* 0x000e620000004200 */
[----:B------:R-:W4:Y:S01]  /*5d20*/  MUFU.EX2 R190, R190 ;  /* 0x000000be00be7308 */ /* 0x000f220000000800 */
[--C-:B------:R-:W-:Y:S01]  /*5d30*/  FFMA.FTZ R182, R20, UR12, -R203.reuse ;  /* 0x0000000c14b67c23 */ /* 0x100fe200080108cb */
[--C-:B------:R-:W-:Y:S01]  /*5d40*/  FFMA.FTZ R179, R14, UR12, -R203.reuse ;  /* 0x0000000c0eb37c23 */ /* 0x100fe200080108cb */
[----:B------:R-:W1:Y:S01]  /*5d50*/  LDSM.16.MT88.4 R4, [R192+0x16000] ;  /* 0x01600000c004783b */ /* 0x000e620000004200 */
[----:B------:R-:W-:Y:S01]  /*5d60*/  MUFU.EX2 R187, R187 ;  /* 0x000000bb00bb7308 */ /* 0x000fe20000000800 */
[--C-:B------:R-:W-:Y:S01]  /*5d70*/  FFMA.FTZ R178, R22, UR12, -R203.reuse ;  /* 0x0000000c16b27c23 */ /* 0x100fe200080108cb */
[--C-:B------:R-:W-:Y:S01]  /*5d80*/  FFMA.FTZ R181, R13, UR12, -R196.reuse ;  /* 0x0000000c0db57c23 */ /* 0x100fe200080108c4 */
[----:B------:R-:W1:Y:S01]  /*5d90*/  LDSM.16.MT88.4 R16, [R193+0x12800] ;  /* 0x01280000c110783b */ /* 0x000e620000004200 */
[----:B------:R-:W5:Y:S01]  /*5da0*/  MUFU.EX2 R186, R186 ;  /* 0x000000ba00ba7308 */ /* 0x000f620000000800 */
[--C-:B------:R-:W-:Y:S01]  /*5db0*/  FFMA.FTZ R180, R15, UR12, -R196.reuse ;  /* 0x0000000c0fb47c23 */ /* 0x100fe200080108c4 */
[--C-:B------:R-:W-:Y:S01]  /*5dc0*/  FFMA.FTZ R177, R21, UR12, -R196.reuse ;  /* 0x0000000c15b17c23 */ /* 0x100fe200080108c4 */
[--C-:B------:R-:W-:Y:S01]  /*5dd0*/  FFMA.FTZ R176, R23, UR12, -R196.reuse ;  /* 0x0000000c17b07c23 */ /* 0x100fe200080108c4 */
[----:B------:R-:W-:Y:S01]  /*5de0*/  MUFU.EX2 R189, R189 ;  /* 0x000000bd00bd7308 */ /* 0x000fe20000000800 */
[----:B------:R-:W1:Y:S01]  /*5df0*/  LDSM.16.MT88.4 R12, [R193+0x14800] ;  /* 0x01480000c10c783b */ /* 0x000e620000004200 */
[----:B----4-:R-:W-:Y:S01]  /*5e00*/  F2FP.F16.F32.PACK_AB R128, R190, R191 ;  /* 0x000000bfbe80723e */ /* 0x010fe200000000ff */
[--C-:B------:R-:W-:Y:S01]  /*5e10*/  FFMA.FTZ R201, R214, UR12, -R203.reuse ;  /* 0x0000000cd6c97c23 */ /* 0x100fe200080108cb */
[----:B------:R-:W4:Y:S01]  /*5e20*/  MUFU.EX2 R188, R188 ;  /* 0x000000bc00bc7308 */ /* 0x000f220000000800 */
[----:B------:R-:W1:Y:S01]  /*5e30*/  LDSM.16.MT88.4 R8, [R220+0x10800] ;  /* 0x01080000dc08783b */ /* 0x000e620000004200 */
[--C-:B------:R-:W-:Y:S01]  /*5e40*/  FFMA.FTZ R205, R200, UR12, -R203.reuse ;  /* 0x0000000cc8cd7c23 */ /* 0x100fe200080108cb */
[--C-:B------:R-:W-:Y:S01]  /*5e50*/  FFMA.FTZ R202, R202, UR12, -R203.reuse ;  /* 0x0000000ccaca7c23 */ /* 0x100fe200080108cb */
[----:B------:R-:W-:Y:S01]  /*5e60*/  MUFU.EX2 R185, R185 ;  /* 0x000000b900b97308 */ /* 0x000fe20000000800 */
[----:B------:R-:W1:Y:S01]  /*5e70*/  LDSM.16.MT88.4 R20, [R193+0x16800] ;  /* 0x01680000c114783b */ /* 0x000e620000004200 */
[----:B-----5:R-:W-:Y:S01]  /*5e80*/  F2FP.F16.F32.PACK_AB R130, R186, R187 ;  /* 0x000000bbba82723e */ /* 0x020fe200000000ff */
[--C-:B------:R-:W-:Y:S01]  /*5e90*/  FFMA.FTZ R214, R209, UR12, -R196.reuse ;  /* 0x0000000cd1d67c23 */ /* 0x100fe200080108c4 */
[----:B------:R-:W5:Y:S01]  /*5ea0*/  MUFU.EX2 R184, R184 ;  /* 0x000000b800b87308 */ /* 0x000f620000000800 */
[----:B------:R-:W-:Y:S01]  /*5eb0*/  LDSM.16.MT88.4 R24, [R193+0x10800] ;  /* 0x01080000c118783b */ /* 0x000fe20000004200 */
[--C-:B------:R-:W-:Y:S01]  /*5ec0*/  FFMA.FTZ R207, R207, UR12, -R196.reuse ;  /* 0x0000000ccfcf7c23 */ /* 0x100fe200080108c4 */
[--C-:B------:R-:W-:Y:S01]  /*5ed0*/  FFMA.FTZ R251, R194, UR12, -R196.reuse ;  /* 0x0000000cc2fb7c23 */ /* 0x100fe200080108c4 */
[----:B------:R-:W-:Y:S01]  /*5ee0*/  MUFU.EX2 R183, R183 ;  /* 0x000000b700b77308 */ /* 0x000fe20000000800 */
[----:B------:R-:W-:Y:S01]  /*5ef0*/  LDSM.16.MT88.4 R28, [R220+0x14800] ;  /* 0x01480000dc1c783b */ /* 0x000fe20000004200 */
[----:B----4-:R-:W-:Y:S01]  /*5f00*/  F2FP.F16.F32.PACK_AB R129, R188, R189 ;  /* 0x000000bdbc81723e */ /* 0x010fe200000000ff */
[----:B------:R-:W-:Y:S01]  /*5f10*/  FFMA.FTZ R210, R210, UR12, -R203 ;  /* 0x0000000cd2d27c23 */ /* 0x000fe200080108cb */
[----:B------:R-:W4:Y:S01]  /*5f20*/  MUFU.EX2 R182, R182 ;  /* 0x000000b600b67308 */ /* 0x000f220000000800 */
[----:B------:R-:W-:Y:S01]  /*5f30*/  LDSM.16.MT88.4 R172, [R192+0x10800] ;  /* 0x01080000c0ac783b */ /* 0x000fe20000004200 */
[----:B------:R-:W-:Y:S01]  /*5f40*/  FFMA.FTZ R195, R195, UR12, -R196 ;  /* 0x0000000cc3c37c23 */ /* 0x000fe200080108c4 */
[----:B------:R-:W-:Y:S01]  /*5f50*/  FADD.FTZ R190, R191, R190 ;  /* 0x000000bebfbe7221 */ /* 0x000fe20000010000 */
[----:B------:R-:W-:Y:S01]  /*5f60*/  MUFU.EX2 R179, R179 ;  /* 0x000000b300b37308 */ /* 0x000fe20000000800 */
[----:B------:R-:W-:Y:S01]  /*5f70*/  LDSM.16.MT88.4 R168, [R220+0x12800] ;  /* 0x01280000dca8783b */ /* 0x000fe20000004200 */
[----:B-----5:R-:W-:Y:S01]  /*5f80*/  F2FP.F16.F32.PACK_AB R131, R184, R185 ;  /* 0x000000b9b883723e */ /* 0x020fe200000000ff */
[----:B------:R-:W-:Y:S01]  /*5f90*/  FADD.FTZ R188, R189, R188 ;  /* 0x000000bcbdbc7221 */ /* 0x000fe20000010000 */
[----:B------:R-:W-:Y:S01]  /*5fa0*/  MUFU.EX2 R178, R178 ;  /* 0x000000b200b27308 */ /* 0x000fe20000000800 */
[----:B------:R-:W-:Y:S01]  /*5fb0*/  LDSM.16.MT88.4 R32, [R218+0x12800] ;  /* 0x01280000da20783b */ /* 0x000fe20000004200 */
[----:B------:R-:W-:Y:S01]  /*5fc0*/  FADD.FTZ R187, R187, R190 ;  /* 0x000000bebbbb7221 */ /* 0x000fe20000010000 */
[----:B------:R-:W-:Y:S01]  /*5fd0*/  FADD.FTZ R185, R185, R188 ;  /* 0x000000bcb9b97221 */ /* 0x000fe20000010000 */
[----:B------:R-:W-:Y:S01]  /*5fe0*/  MUFU.EX2 R181, R181 ;  /* 0x000000b500b57308 */ /* 0x000fe20000000800 */
[C---:B------:R-:W-:Y:S01]  /*5ff0*/  HMMA.16816.F32 R44, R128.reuse, R48, RZ ;  /* 0x00000030802c723c */ /* 0x040fe200000018ff */
[----:B------:R-:W-:Y:S01]  /*6000*/  FADD.FTZ R186, R186, R187 ;  /* 0x000000bbbaba7221 */ /* 0x000fe20000010000 */
[----:B------:R-:W-:Y:S01]  /*6010*/  FADD.FTZ R184, R184, R185 ;  /* 0x000000b9b8b87221 */ /* 0x000fe20000010000 */
[----:B------:R-:W5:Y:S04]  /*6020*/  MUFU.EX2 R180, R180 ;  /* 0x000000b400b47308 */ /* 0x000f680000000800 */
[----:B------:R-:W-:Y:S01]  /*6030*/  MUFU.EX2 R177, R177 ;  /* 0x000000b100b17308 */ /* 0x000fe20000000800 */
[C---:B------:R-:W-:Y:S03]  /*6040*/  HMMA.16816.F32 R48, R128.reuse, R50, RZ ;  /* 0x000000328030723c */ /* 0x040fe600000018ff */
[----:B------:R-:W5:Y:S04]  /*6050*/  MUFU.EX2 R176, R176 ;  /* 0x000000b000b07308 */ /* 0x000f680000000800 */
        /* <DEDUP_REMOVED lines=8> */
[----:B------:R2:W-:Y:S04]  /*60e0*/  MUFU.EX2 R194, R195 ;  /* 0x000000c300c27308 */ /* 0x0005e80000000800 */
[----:B------:R-:W-:Y:S01]  /*60f0*/  MUFU.EX2 R251, R251 ;  /* 0x000000fb00fb7308 */ /* 0x000fe20000000800 */
[C---:B------:R-:W-:Y:S08]  /*6100*/  HMMA.16816.F32 R160, R128.reuse, R156, RZ ;  /* 0x0000009c80a0723c */ /* 0x040ff000000018ff */
[----:B------:R-:W-:Y:S01]  /*6110*/  HMMA.16816.F32 R144, R128, R140, RZ ;  /* 0x0000008c8090723c */ /* 0x000fe200000018ff */
[----:B--2---:R-:W-:-:S07]  /*6120*/  IADD3 R195, PT, PT, R165, R220, RZ ;  /* 0x000000dca5c37210 */ /* 0x004fce0007ffe0ff */
[C---:B------:R-:W-:Y:S08]  /*6130*/  HMMA.16816.F32 R136, R128.reuse, R132, RZ ;  /* 0x000000848088723c */ /* 0x040ff000000018ff */
[C---:B------:R-:W-:Y:S08]  /*6140*/  HMMA.16816.F32 R36, R128.reuse, R40, RZ ;  /* 0x000000288024723c */ /* 0x040ff000000018ff */
[C---:B------:R-:W-:Y:S08]  /*6150*/  HMMA.16816.F32 R52, R128.reuse, R56, RZ ;  /* 0x000000388034723c */ /* 0x040ff000000018ff */
[C---:B---3--:R-:W-:Y:S08]  /*6160*/  HMMA.16816.F32 R60, R128.reuse, R64, RZ ;  /* 0x00000040803c723c */ /* 0x048ff000000018ff */
[C---:B-1----:R-:W-:Y:S08]  /*6170*/  HMMA.16816.F32 R68, R128.reuse, R72, RZ ;  /* 0x000000488044723c */ /* 0x042ff000000018ff */
        /* <DEDUP_REMOVED lines=19> */
[----:B----4-:R-:W-:Y:S01]  /*62b0*/  F2FP.F16.F32.PACK_AB R4, R182, R183 ;  /* 0x000000b7b604723e */ /* 0x010fe200000000ff */
[----:B------:R-:W-:Y:S01]  /*62c0*/  FADD.FTZ R183, R183, R186 ;  /* 0x000000bab7b77221 */ /* 0x000fe20000010000 */
[----:B-----5:R-:W-:Y:S01]  /*62d0*/  F2FP.F16.F32.PACK_AB R5, R180, R181 ;  /* 0x000000b5b405723e */ /* 0x020fe200000000ff */
[----:B------:R-:W-:-:S02]  /*62e0*/  FADD.FTZ R181, R181, R184 ;  /* 0x000000b8b5b57221 */ /* 0x000fc40000010000 */
[----:B------:R-:W-:Y:S02]  /*62f0*/  FADD.FTZ R182, R182, R183 ;  /* 0x000000b7b6b67221 */ /* 0x000fe40000010000 */
[----:B------:R-:W-:Y:S01]  /*6300*/  HMMA.16816.F32 R128, R128, R6, RZ ;  /* 0x000000068080723c */ /* 0x000fe200000018ff */
[----:B------:R-:W-:Y:S01]  /*6310*/  F2FP.F16.F32.PACK_AB R6, R178, R179 ;  /* 0x000000b3b206723e */ /* 0x000fe200000000ff */
[----:B------:R-:W-:Y:S01]  /*6320*/  FADD.FTZ R180, R180, R181 ;  /* 0x000000b5b4b47221 */ /* 0x000fe20000010000 */
[----:B------:R-:W-:Y:S01]  /*6330*/  F2FP.F16.F32.PACK_AB R7, R176, R177 ;  /* 0x000000b1b007723e */ /* 0x000fe200000000ff */
[----:B------:R-:W-:-:S04]  /*6340*/  FADD.FTZ R179, R179, R182 ;  /* 0x000000b6b3b37221 */ /* 0x000fc80000010000 */
[----:B------:R-:W-:Y:S02]  /*6350*/  FADD.FTZ R178, R178, R179 ;  /* 0x000000b3b2b27221 */ /* 0x000fe40000010000 */
[C---:B------:R-:W-:Y:S08]  /*6360*/  HMMA.16816.F32 R44, R4.reuse, R16, R44 ;  /* 0x00000010042c723c */ /* 0x040ff0000000182c */
        /* <DEDUP_REMOVED lines=23> */
[----:B----4-:R-:W-:Y:S01]  /*64e0*/  HMMA.16816.F32 R92, R4, R20, R92 ;  /* 0x00000014045c723c */ /* 0x010fe2000000185c */
[----:B------:R-:W-:Y:S01]  /*64f0*/  FFMA.FTZ R20, R206, UR12, -R203 ;  /* 0x0000000cce147c23 */ /* 0x000fe200080108cb */
[----:B------:R-:W-:-:S03]  /*6500*/  FFMA.FTZ R206, R213, UR12, -R196 ;  /* 0x0000000cd5ce7c23 */ /* 0x000fc600080108c4 */
[----:B------:R-:W4:Y:S03]  /*6510*/  MUFU.EX2 R200, R20 ;  /* 0x0000001400c87308 */ /* 0x000f260000000800 */
[----:B------:R-:W-:Y:S01]  /*6520*/  HMMA.16816.F32 R68, R4, R28, R68 ;  /* 0x0000001c0444723c */ /* 0x000fe20000001844 */
[----:B------:R-:W-:Y:S01]  /*6530*/  FFMA.FTZ R28, R211, UR12, -R196 ;  /* 0x0000000cd31c7c23 */ /* 0x000fe200080108c4 */
[----:B------:R-:W-:Y:S01]  /*6540*/  MUFU.EX2 R206, R206 ;  /* 0x000000ce00ce7308 */ /* 0x000fe20000000800 */
[----:B------:R-:W-:-:S03]  /*6550*/  IADD3 R211, PT, PT, R165, R220, RZ ;  /* 0x000000dca5d37210 */ /* 0x000fc60007ffe0ff */
[----:B------:R5:W4:Y:S02]  /*6560*/  MUFU.EX2 R209, R28 ;  /* 0x0000001c00d17308 */ /* 0x000b240000000800 */
        /* <DEDUP_REMOVED lines=14> */
[C---:B------:R-:W-:Y:S08]  /*6650*/  HMMA.16816.F32 R84, R4.reuse, R24, R84 ;  /* 0x000000180454723c */ /* 0x040ff00000001854 */
[C---:B------:R-:W-:Y:S01]  /*6660*/  HMMA.16816.F32 R88, R4.reuse, R26, R88 ;  /* 0x0000001a0458723c */ /* 0x040fe20000001858 */
[----:B------:R-:W-:Y:S07]  /*6670*/  LDSM.16.MT88.4 R24, [R193+0x11000] ;  /* 0x01100000c118783b */ /* 0x000fee0000004200 */
[C---:B------:R-:W-:Y:S01]  /*6680*/  HMMA.16816.F32 R96, R4.reuse, R22, R96 ;  /* 0x000000160460723c */ /* 0x040fe20000001860 */
[----:B------:R-:W5:Y:S07]  /*6690*/  LDSM.16.MT88.4 R20, [R193+0x17000] ;  /* 0x01700000c114783b */ /* 0x000f6e0000004200 */
[C---:B--2---:R-:W-:Y:S08]  /*66a0*/  HMMA.16816.F32 R124, R4.reuse, R12, R124 ;  /* 0x0000000c047c723c */ /* 0x044ff0000000187c */
[----:B------:R-:W-:Y:S01]  /*66b0*/  HMMA.16816.F32 R128, R4, R14, R128 ;  /* 0x0000000e0480723c */ /* 0x000fe20000001880 */
[----:B----4-:R-:W-:Y:S01]  /*66c0*/  F2FP.F16.F32.PACK_AB R4, R200, R201 ;  /* 0x000000c9c804723e */ /* 0x010fe200000000ff */
[----:B------:R-:W-:Y:S01]  /*66d0*/  LDSM.16.MT88.4 R12, [R211+0x11000] ;  /* 0x01100000d30c783b */ /* 0x000fe20000004200 */
[----:B------:R-:W-:Y:S01]  /*66e0*/  F2FP.F16.F32.PACK_AB R5, R209, R206 ;  /* 0x000000ced105723e */ /* 0x000fe200000000ff */
[----:B------:R-:W-:Y:S01]  /*66f0*/  FADD.FTZ R201, R201, R178 ;  /* 0x000000b2c9c97221 */ /* 0x000fe20000010000 */
[----:B------:R-:W-:-:S02]  /*6700*/  F2FP.F16.F32.PACK_AB R6, R202, R205 ;  /* 0x000000cdca06723e */ /* 0x000fc400000000ff */
[----:B------:R-:W-:Y:S01]  /*6710*/  F2FP.F16.F32.PACK_AB R7, R207, R214 ;  /* 0x000000d6cf07723e */ /* 0x000fe200000000ff */
[----:B------:R-:W-:-:S06]  /*6720*/  FADD.FTZ R200, R200, R201 ;  /* 0x000000c9c8c87221 */ /* 0x000fcc0000010000 */
[C---:B---3--:R-:W-:Y:S08]  /*6730*/  HMMA.16816.F32 R44, R4.reuse, R8, R44 ;  /* 0x00000008042c723c */ /* 0x048ff0000000182c */
[C---:B------:R-:W-:Y:S01]  /*6740*/  HMMA.16816.F32 R48, R4.reuse, R10, R48 ;  /* 0x0000000a0430723c */ /* 0x040fe20000001830 */
[----:B------:R2:W3:Y:S07]  /*6750*/  LDSM.16.MT88.4 R8, [R211+0x13000] ;  /* 0x01300000d308783b */ /* 0x0004ee0000004200 */
[C---:B-1----:R-:W-:Y:S08]  /*6760*/  HMMA.16816.F32 R76, R4.reuse, R16, R76 ;  /* 0x00000010044c723c */ /* 0x042ff0000000184c */
[C---:B------:R-:W-:Y:S01]  /*6770*/  HMMA.16816.F32 R80, R4.reuse, R18, R80 ;  /* 0x000000120450723c */ /* 0x040fe20000001850 */
[----:B------:R-:W1:Y:S07]  /*6780*/  LDSM.16.MT88.4 R16, [R192+0x11000] ;  /* 0x01100000c010783b */ /* 0x000e6e0000004200 */
[----:B-----5:R-:W-:Y:S01]  /*6790*/  HMMA.16816.F32 R108, R4, R20, R108 ;  /* 0x00000014046c723c */ /* 0x020fe2000000186c */
[----:B--2---:R-:W-:-:S02]  /*67a0*/  FFMA.FTZ R211, R208, UR12, -R203 ;  /* 0x0000000cd0d37c23 */ /* 0x004fc400080108cb */
[----:B------:R-:W-:Y:S04]  /*67b0*/  MUFU.EX2 R208, R210 ;  /* 0x000000d200d07308 */ /* 0x000fe80000000800 */
[----:B------:R-:W2:Y:S01]  /*67c0*/  MUFU.EX2 R211, R211 ;  /* 0x000000d300d37308 */ /* 0x000ea20000000800 */
[C---:B------:R-:W-:Y:S01]  /*67d0*/  HMMA.16816.F32 R112, R4.reuse, R22, R112 ;  /* 0x000000160470723c */ /* 0x040fe20000001870 */
[----:B------:R-:W-:Y:S07]  /*67e0*/  LDSM.16.MT88.4 R20, [R220+0x15000] ;  /* 0x01500000dc14783b */ /* 0x000fee0000004200 */
[C---:B------:R-:W-:Y:S08]  /*67f0*/  HMMA.16816.F32 R152, R4.reuse, R24, R152 ;  /* 0x000000180498723c */ /* 0x040ff00000001898 */
[C---:B---3--:R-:W-:Y:S08]  /*6800*/  HMMA.16816.F32 R52, R4.reuse, R8, R52 ;  /* 0x000000080434723c */ /* 0x048ff00000001834 */
[C---:B------:R-:W-:Y:S01]  /*6810*/  HMMA.16816.F32 R56, R4.reuse, R10, R56 ;  /* 0x0000000a0438723c */ /* 0x040fe20000001838 */
[----:B------:R-:W3:Y:S07]  /*6820*/  LDSM.16.MT88.4 R8, [R220+0x17000] ;  /* 0x01700000dc08783b */ /* 0x000eee0000004200 */
        /* <DEDUP_REMOVED lines=8> */
[C---:B---3--:R-:W-:Y:S08]  /*68b0*/  HMMA.16816.F32 R100, R4.reuse, R8, R100 ;  /* 0x000000080464723c */ /* 0x048ff00000001864 */
[C---:B------:R-:W-:Y:S01]  /*68c0*/  HMMA.16816.F32 R104, R4.reuse, R10, R104 ;  /* 0x0000000a0468723c */ /* 0x040fe20000001868 */
[----:B------:R-:W3:Y:S07]  /*68d0*/  LDSM.16.MT88.4 R8, [R193+0x13800] ;  /* 0x01380000c108783b */ /* 0x000eee0000004200 */
[----:B------:R-:W-:Y:S01]  /*68e0*/  HMMA.16816.F32 R68, R4, R20, R68 ;  /* 0x000000140444723c */ /* 0x000fe20000001844 */
[--C-:B------:R-:W-:Y:S01]  /*68f0*/  FFMA.FTZ R20, R204, UR12, -R203.reuse ;  /* 0x0000000ccc147c23 */ /* 0x100fe200080108cb */
[----:B------:R-:W-:Y:S01]  /*6900*/  FFMA.FTZ R204, R197, UR12, -R196 ;  /* 0x0000000cc5cc7c23 */ /* 0x000fe200080108c4 */
[----:B------:R-:W-:-:S02]  /*6910*/  FFMA.FTZ R203, R198, UR12, -R203 ;  /* 0x0000000cc6cb7c23 */ /* 0x000fc400080108cb */
[----:B------:R-:W-:Y:S03]  /*6920*/  MUFU.EX2 R198, R20 ;  /* 0x0000001400c67308 */ /* 0x000fe60000000800 */
[C---:B----4-:R-:W-:Y:S01]  /*6930*/  HMMA.16816.F32 R60, R4.reuse, R24, R60 ;  /* 0x00000018043c723c */ /* 0x050fe2000000183c */
[----:B------:R-:W-:Y:S01]  /*6940*/  FFMA.FTZ R24, R199, UR12, -R196 ;  /* 0x0000000cc7187c23 */ /* 0x000fe200080108c4 */
[----:B------:R-:W-:Y:S04]  /*6950*/  MUFU.EX2 R204, R204 ;  /* 0x000000cc00cc7308 */ /* 0x000fe80000000800 */
[----:B------:R-:W-:Y:S02]  /*6960*/  MUFU.EX2 R199, R203 ;  /* 0x000000cb00c77308 */ /* 0x000fe40000000800 */
[C---:B-----5:R-:W-:Y:S02]  /*6970*/  HMMA.16816.F32 R92, R4.reuse, R12, R92 ;  /* 0x0000000c045c723c */ /* 0x060fe4000000185c */
[----:B------:R4:W5:Y:S06]  /*6980*/  MUFU.EX2 R197, R24 ;  /* 0x0000001800c57308 */ /* 0x00096c0000000800 */
        /* <DEDUP_REMOVED lines=19> */
[----:B------:R-:W-:Y:S01]  /*6ac0*/  HMMA.16816.F32 R72, R4, R22, R72 ;  /* 0x000000160448723c */ /* 0x000fe20000001848 */
[----:B--2---:R-:W-:Y:S01]  /*6ad0*/  F2FP.F16.F32.PACK_AB R4, R211, R208 ;  /* 0x000000d0d304723e */ /* 0x004fe200000000ff */
[----:B------:R-:W2:Y:S01]  /*6ae0*/  LDSM.16.MT88.4 R20, [R193+0x15800] ;  /* 0x01580000c114783b */ /* 0x000ea20000004200 */
[----:B-----5:R-:W-:-:S02]  /*6af0*/  F2FP.F16.F32.PACK_AB R5, R204, R197 ;  /* 0x000000c5cc05723e */ /* 0x020fc400000000ff */
[----:B------:R-:W-:Y:S02]  /*6b00*/  F2FP.F16.F32.PACK_AB R6, R199, R198 ;  /* 0x000000c6c706723e */ /* 0x000fe400000000ff */
[----:B------:R-:W-:-:S07]  /*6b10*/  F2FP.F16.F32.PACK_AB R7, R251, R194 ;  /* 0x000000c2fb07723e */ /* 0x000fce00000000ff */
[C---:B---3--:R-:W-:Y:S08]  /*6b20*/  HMMA.16816.F32 R44, R4.reuse, R8, R44 ;  /* 0x00000008042c723c */ /* 0x048ff0000000182c */
        /* <DEDUP_REMOVED lines=9> */
[C---:B---3--:R-:W-:Y:S08]  /*6bc0*/  HMMA.16816.F32 R160, R4.reuse, R8, R160 ;  /* 0x0000000804a0723c */ /* 0x048ff000000018a0 */
        /* <DEDUP_REMOVED lines=46> */
[----:B------:R-:W-:Y:S01]  /*6eb0*/  UIADD3 UR13, UPT, UPT, UR20, -0x2, URZ ;  /* 0xfffffffe140d7890 */ /* 0x000fe2000fffe0ff */
[----:B------:R-:W-:-:S04]  /*6ec0*/  DEPBAR.LE SB0, 0x0 ;  /* 0x000080000000791a */ /* 0x000fc80000000000 */
[----:B------:R-:W-:Y:S01]  /*6ed0*/  UIMAD.WIDE.U32 UR22, UR13, UR8, URZ ;  /* 0x000000080d1672a5 */ /* 0x000fe2000f8e00ff */
[----:B------:R-:W-:Y:S01]  /*6ee0*/  LOP3.LUT R218, R166, R167, RZ, 0xfc, !PT ;  /* 0x000000a7a6da7212 */ /* 0x000fe200078efcff */
[----:B------:R-:W-:Y:S01]  /*6ef0*/  UIMAD UR15, UR13, UR9, URZ ;  /* 0x000000090d0f72a4 */ /* 0x000fe2000f8e02ff */
[----:B------:R-:W-:Y:S01]  /*6f00*/  ISETP.NE.AND P4, PT, R2, RZ, PT ;  /* 0x000000ff0200720c */ /* 0x000fe20003f85270 */
[----:B------:R-:W-:Y:S01]  /*6f10*/  USHF.L.U32 UR17, UR8, 0x4, URZ ;  /* 0x0000000408117899 */ /* 0x000fe200080006ff */
[----:B------:R-:W-:Y:S01]  /*6f20*/  LEA R218, R218, UR5, 0x1 ;  /* 0x00000005dada7c11 */ /* 0x000fe2000f8e08ff */
[----:B------:R-:W-:Y:S01]  /*6f30*/  USHF.L.U64.HI UR16, UR8, 0x4, UR9 ;  /* 0x0000000408107899 */ /* 0x000fe20008010209 */
[----:B------:R-:W-:Y:S01]  /*6f40*/  IMAD.U32 R6, RZ, RZ, UR22 ;  /* 0x00000016ff067e24 */ /* 0x000fe2000f8e00ff */
[----:B------:R-:W-:Y:S01]  /*6f50*/  UIADD3 UR6, UPT, UPT, UR15, UR23, URZ ;  /* 0x000000170f067290 */ /* 0x000fe2000fffe0ff */
[----:B------:R-:W-:Y:S01]  /*6f60*/  IMAD.U32 R7, RZ, RZ, UR23 ;  /* 0x00000017ff077e24 */ /* 0x000fe2000f8e00ff */
[----:B------:R-:W-:Y:S01]  /*6f70*/  ULEA UR7, UP0, UR22, UR17, 0x6 ;  /* 0x0000001116077291 */ /* 0x000fe2000f8030ff */
[----:B------:R-:W-:Y:S01]  /*6f80*/  IMAD.MOV.U32 R2, RZ, RZ, 0x20 ;  /* 0x00000020ff027424 */ /* 0x000fe200078e00ff */
[----:B------:R-:W1:Y:S01]  /*6f90*/  LDCU UR4, c[0x0][0x440] ;  /* 0x00008800ff0477ac */ /* 0x000e620008000800 */
[-C--:B------:R-:W-:Y:S01]  /*6fa0*/  LEA R14, P1, R6, R235.reuse, 0x7 ;  /* 0x000000eb060e7211 */ /* 0x080fe200078238ff */
[----:B------:R-:W-:Y:S01]  /*6fb0*/  IMAD.MOV.U32 R20, RZ, RZ, 0x40 ;  /* 0x00000040ff147424 */ /* 0x000fe200078e00ff */
[----:B------:R-:W-:Y:S01]  /*6fc0*/  UIADD3 UR15, UPT, UPT, UR23, UR15, URZ ;  /* 0x0000000f170f7290 */ /* 0x000fe2000fffe0ff */
[----:B------:R-:W-:Y:S01]  /*6fd0*/  IMAD.U32 R4, RZ, RZ, UR7 ;  /* 0x00000007ff047e24 */ /* 0x000fe2000f8e00ff */
[----:B------:R-:W-:Y:S01]  /*6fe0*/  ULEA.HI.X UR6, UR22, UR16, UR6, 0x6, UP0 ;  /* 0x0000001016067291 */ /* 0x000fe200080f3406 */
[----:B------:R-:W-:Y:S01]  /*6ff0*/  SEL R167, R2, 0xffffffe0, !P4 ;  /* 0xffffffe002a77807 */ /* 0x000fe20006000000 */
[----:B------:R-:W-:Y:S01]  /*7000*/  UIADD3 UR17, UP1, UPT, UR7, UR17, URZ ;  /* 0x0000001107117290 */ /* 0x000fe2000ff3e0ff */
[----:B------:R-:W-:Y:S01]  /*7010*/  SEL R21, R20, 0xffffffc0, !P6 ;  /* 0xffffffc014157807 */ /* 0x000fe20007000000 */
[----:B------:R-:W-:Y:S01]  /*7020*/  IMAD.U32 R7, RZ, RZ, UR15 ;  /* 0x0000000fff077e24 */ /* 0x000fe2000f8e00ff */
[----:B------:R-:W-:Y:S01]  /*7030*/  ULEA UR7, UP0, UR8, UR7, 0x5 ;  /* 0x0000000708077291 */ /* 0x000fe2000f8028ff */
[----:B------:R-:W-:Y:S01]  /*7040*/  IMAD.U32 R5, RZ, RZ, UR6 ;  /* 0x00000006ff057e24 */ /* 0x000fe2000f8e00ff */
[-C--:B------:R-:W-:Y:S01]  /*7050*/  LEA R10, P0, R4, R235.reuse, 0x1 ;  /* 0x000000eb040a7211 */ /* 0x080fe200078008ff */
[----:B------:R-:W-:Y:S01]  /*7060*/  UIADD3.X UR16, UPT, UPT, UR6, UR16, URZ, UP1, !UPT ;  /* 0x0000001006107290 */ /* 0x000fe20008ffe4ff */
[-C--:B------:R-:W-:Y:S01]  /*7070*/  LEA.HI.X R15, R6, R234.reuse, R7, 0x7, P1 ;  /* 0x000000ea060f7211 */ /* 0x080fe200008f3c07 */
[----:B------:R-:W-:Y:S01]  /*7080*/  ULEA.HI.X UR6, UR8, UR6, UR9, 0x5, UP0 ;  /* 0x0000000608067291 */ /* 0x000fe200080f2c09 */
[----:B------:R-:W-:Y:S01]  /*7090*/  IMAD.U32 R6, RZ, RZ, UR17 ;  /* 0x00000011ff067e24 */ /* 0x000fe2000f8e00ff */
[-C--:B------:R-:W-:Y:S01]  /*70a0*/  LEA.HI.X R11, R4, R234.reuse, R5, 0x1, P0 ;  /* 0x000000ea040b7211 */ /* 0x080fe200000f0c05 */
[----:B------:R-:W-:Y:S01]  /*70b0*/  IMAD.U32 R4, RZ, RZ, UR7 ;  /* 0x00000007ff047e24 */ /* 0x000fe2000f8e00ff */
[----:B-1----:R-:W-:Y:S01]  /*70c0*/  ISETP.GE.AND P3, PT, R217, UR4, PT ;  /* 0x00000004d9007c0c */ /* 0x002fe2000bf66270 */
[----:B------:R-:W-:Y:S01]  /*70d0*/  BAR.SYNC.DEFER_BLOCKING 0x0 ;  /* 0x0000000000007b1d */ /* 0x000fe20000010000 */
[----:B------:R-:W-:Y:S01]  /*70e0*/  IMAD.U32 R7, RZ, RZ, UR16 ;  /* 0x00000010ff077e24 */ /* 0x000fe2000f8e00ff */
[-C--:B------:R-:W-:Y:S01]  /*70f0*/  LEA R8, P1, R6, R235.reuse, 0x1 ;  /* 0x000000eb06087211 */ /* 0x080fe200078208ff */
[----:B------:R-:W-:Y:S01]  /*7100*/  IMAD.U32 R5, RZ, RZ, UR6 ;  /* 0x00000006ff057e24 */ /* 0x000fe2000f8e00ff */
[----:B------:R-:W-:Y:S01]  /*7110*/  LEA R12, P0, R4, R235, 0x1 ;  /* 0x000000eb040c7211 */ /* 0x000fe200078008ff */
[--C-:B------:R-:W-:Y:S01]  /*7120*/  IMAD.IADD R215, R167, 0x1, R218.reuse ;  /* 0x00000001a7d77824 */ /* 0x100fe200078e02da */
[----:B------:R-:W-:Y:S01]  /*7130*/  ISETP.GE.AND P2, PT, R248, UR4, PT ;  /* 0x00000004f8007c0c */ /* 0x000fe2000bf46270 */
[----:B------:R-:W-:Y:S01]  /*7140*/  IMAD.IADD R166, R212, 0x1, R167 ;  /* 0x00000001d4a67824 */ /* 0x000fe200078e02a7 */
[-C--:B------:R-:W-:Y:S01]  /*7150*/  LEA.HI.X R9, R6, R234.reuse, R7, 0x1, P1 ;  /* 0x000000ea06097211 */ /* 0x080fe200008f0c07 */
[----:B------:R-:W-:Y:S01]  /*7160*/  IMAD.IADD R213, R165, 0x1, R218 ;  /* 0x00000001a5d57824 */ /* 0x000fe200078e02da */
[----:B------:R-:W-:Y:S01]  /*7170*/  ISETP.GE.AND P1, PT, R247, UR4, PT ;  /* 0x00000004f7007c0c */ /* 0x000fe2000bf26270 */
[----:B------:R-:W-:Y:S01]  /*7180*/  IMAD.IADD R165, R212, 0x1, R21 ;  /* 0x00000001d4a57824 */ /* 0x000fe200078e0215 */
[----:B------:R-:W-:Y:S01]  /*7190*/  LEA.HI.X R13, R4, R234, R5, 0x1, P0 ;  /* 0x000000ea040d7211 */ /* 0x000fe200000f0c05 */
[C---:B------:R-:W-:Y:S01]  /*71a0*/  IMAD.IADD R214, R167.reuse, 0x1, R213 ;  /* 0x00000001a7d67824 */ /* 0x040fe200078e02d5 */
[----:B------:R-:W-:Y:S01]  /*71b0*/  ISETP.GE.AND P0, PT, R246, UR4, PT ;  /* 0x00000004f6007c0c */ /* 0x000fe2000bf06270 */
[----:B------:R-:W-:Y:S01]  /*71c0*/  IMAD.IADD R167, R167, 0x1, R165 ;  /* 0x00000001a7a77824 */ /* 0x000fe200078e02a5 */
[----:B------:R-:W-:Y:S01]  /*71d0*/  UISETP.GT.U32.AND UP0, UPT, UR13, UR18, UPT ;  /* 0x000000120d00728c */ /* 0x000fe2000bf04070 */
        /* <DEDUP_REMOVED lines=81> */
[----:B------:R-:W3:Y:S04]  /*76f0*/  LDSM.16.M88.4 R184, [R212+0x8800] ;  /* 0x00880000d4b8783b */ /* 0x000ee80000000200 */
[----:B------:R-:W2:Y:S04]  /*7700*/  LDSM.16.M88.4 R24, [R212+0x8000] ;  /* 0x00800000d418783b */ /* 0x000ea80000000200 */
[----:B------:R-:W4:Y:S04]  /*7710*/  LDSM.16.M88.4 R176, [R212+0x9000] ;  /* 0x00900000d4b0783b */ /* 0x000f280000000200 */
[----:B-1----:R-:W1:Y:S04]  /*7720*/  LDSM.16.M88.4 R8, [R212+0x9800] ;  /* 0x00980000d408783b */ /* 0x002e680000000200 */
[----:B------:R-:W-:Y:S04]  /*7730*/  LDSM.16.M88.4 R4, [R215] ;  /* 0x00000000d704783b */ /* 0x000fe80000000200 */
[----:B------:R-:W5:Y:S04]  /*7740*/  LDSM.16.M88.4 R196, [R166+0x8800] ;  /* 0x00880000a6c4783b */ /* 0x000f680000000200 */
[----:B------:R-:W5:Y:S04]  /*7750*/  LDSM.16.M88.4 R200, [R166+0x8000] ;  /* 0x00800000a6c8783b */ /* 0x000f680000000200 */
[----:B------:R-:W5:Y:S04]  /*7760*/  LDSM.16.M88.4 R28, [R166+0x9000] ;  /* 0x00900000a61c783b */ /* 0x000f680000000200 */
[----:B------:R-:W5:Y:S04]  /*7770*/  LDSM.16.M88.4 R16, [R166+0x9800] ;  /* 0x00980000a610783b */ /* 0x000f680000000200 */
[----:B------:R-:W-:Y:S01]  /*7780*/  LDSM.16.M88.4 R192, [R213] ;  /* 0x00000000d5c0783b */ /* 0x000fe20000000200 */
[C---:B---3--:R-:W-:Y:S03]  /*7790*/  HMMA.16816.F32 R188, R168.reuse, R184, RZ ;  /* 0x000000b8a8bc723c */ /* 0x048fe600000018ff */
[----:B------:R-:W3:Y:S04]  /*77a0*/  LDSM.16.M88.4 R20, [R165+0x8800] ;  /* 0x00880000a514783b */ /* 0x000ee80000000200 */
[----:B------:R-:W3:Y:S01]  /*77b0*/  LDSM.16.M88.4 R32, [R165+0x8000] ;  /* 0x00800000a520783b */ /* 0x000ee20000000200 */
[C---:B------:R-:W-:Y:S03]  /*77c0*/  HMMA.16816.F32 R184, R168.reuse, R186, RZ ;  /* 0x000000baa8b8723c */ /* 0x040fe600000018ff */
[----:B------:R-:W-:Y:S04]  /*77d0*/  LDSM.16.M88.4 R204, [R167+0x9000] ;  /* 0x00900000a7cc783b */ /* 0x000fe80000000200 */
[----:B------:R-:W-:Y:S01]  /*77e0*/  LDSM.16.M88.4 R208, [R165+0xc800] ;  /* 0x00c80000a5d0783b */ /* 0x000fe20000000200 */
[C---:B--2---:R-:W-:Y:S03]  /*77f0*/  HMMA.16816.F32 R12, R168.reuse, R24, RZ ;  /* 0x00000018a80c723c */ /* 0x044fe600000018ff */
[----:B------:R-:W0:Y:S05]  /*7800*/  LDGDEPBAR ;  /* 0x00000000000079af */ /* 0x000e2a0000000000 */
[C---:B----4-:R-:W-:Y:S08]  /*7810*/  HMMA.16816.F32 R180, R168.reuse, R176, RZ ;  /* 0x000000b0a8b4723c */ /* 0x050ff000000018ff */
[C---:B------:R-:W-:Y:S08]  /*7820*/  HMMA.16816.F32 R24, R168.reuse, R26, RZ ;  /* 0x0000001aa818723c */ /* 0x040ff000000018ff */
[C---:B------:R-:W-:Y:S08]  /*7830*/  HMMA.16816.F32 R176, R168.reuse, R178, RZ ;  /* 0x000000b2a8b0723c */ /* 0x040ff000000018ff */
[C---:B-1----:R-:W-:Y:S08]  /*7840*/  HMMA.16816.F32 R172, R168.reuse, R8, RZ ;  /* 0x00000008a8ac723c */ /* 0x042ff000000018ff */
[----:B------:R-:W-:Y:S01]  /*7850*/  HMMA.16816.F32 R168, R168, R10, RZ ;  /* 0x0000000aa8a8723c */ /* 0x000fe200000018ff */
[----:B------:R-:W1:Y:S07]  /*7860*/  LDSM.16.M88.4 R8, [R165+0x9000] ;  /* 0x00900000a508783b */ /* 0x000e6e0000000200 */
[C---:B-----5:R-:W-:Y:S08]  /*7870*/  HMMA.16816.F32 R188, R4.reuse, R196, R188 ;  /* 0x000000c404bc723c */ /* 0x060ff000000018bc */
[C---:B------:R-:W-:Y:S01]  /*7880*/  HMMA.16816.F32 R184, R4.reuse, R198, R184 ;  /* 0x000000c604b8723c */ /* 0x040fe200000018b8 */
[----:B------:R-:W2:Y:S07]  /*7890*/  LDSM.16.M88.4 R196, [R165+0x9800] ;  /* 0x00980000a5c4783b */ /* 0x000eae0000000200 */
[C---:B------:R-:W-:Y:S08]  /*78a0*/  HMMA.16816.F32 R12, R4.reuse, R200, R12 ;  /* 0x000000c8040c723c */ /* 0x040ff0000000180c */
[C---:B------:R-:W-:Y:S01]  /*78b0*/  HMMA.16816.F32 R24, R4.reuse, R202, R24 ;  /* 0x000000ca0418723c */ /* 0x040fe20000001818 */
[----:B------:R-:W-:Y:S07]  /*78c0*/  LDSM.16.M88.4 R200, [R212+0xa800] ;  /* 0x00a80000d4c8783b */ /* 0x000fee0000000200 */
[C---:B------:R-:W-:Y:S08]  /*78d0*/  HMMA.16816.F32 R180, R4.reuse, R28, R180 ;  /* 0x0000001c04b4723c */ /* 0x040ff000000018b4 */
[C---:B------:R-:W-:Y:S01]  /*78e0*/  HMMA.16816.F32 R176, R4.reuse, R30, R176 ;  /* 0x0000001e04b0723c */ /* 0x040fe200000018b0 */
[----:B------:R-:W-:Y:S07]  /*78f0*/  LDSM.16.M88.4 R28, [R167+0x8000] ;  /* 0x00800000a71c783b */ /* 0x000fee0000000200 */
[C---:B------:R-:W-:Y:S08]  /*7900*/  HMMA.16816.F32 R172, R4.reuse, R16, R172 ;  /* 0x0000001004ac723c */ /* 0x040ff000000018ac */
[----:B------:R-:W-:Y:S01]  /*7910*/  HMMA.16816.F32 R168, R4, R18, R168 ;  /* 0x0000001204a8723c */ /* 0x000fe200000018a8 */
[----:B------:R-:W4:Y:S04]  /*7920*/  LDSM.16.M88.4 R16, [R214] ;  /* 0x00000000d610783b */ /* 0x000f280000000200 */
[----:B------:R-:W5:Y:S03]  /*7930*/  LDSM.16.M88.4 R4, [R167+0x8800] ;  /* 0x00880000a704783b */ /* 0x000f660000000200 */
[C---:B---3--:R-:W-:Y:S08]  /*7940*/  HMMA.16816.F32 R188, R192.reuse, R20, R188 ;  /* 0x00000014c0bc723c */ /* 0x048ff000000018bc */
[C---:B------:R-:W-:Y:S01]  /*7950*/  HMMA.16816.F32 R184, R192.reuse, R22, R184 ;  /* 0x00000016c0b8723c */ /* 0x040fe200000018b8 */
[----:B------:R-:W3:Y:S07]  /*7960*/  LDSM.16.M88.4 R20, [R167+0x9800] ;  /* 0x00980000a714783b */ /* 0x000eee0000000200 */
[C---:B------:R-:W-:Y:S08]  /*7970*/  HMMA.16816.F32 R12, R192.reuse, R32, R12 ;  /* 0x00000020c00c723c */ /* 0x040ff0000000180c */
[C---:B------:R-:W-:Y:S01]  /*7980*/  HMMA.16816.F32 R24, R192.reuse, R34, R24 ;  /* 0x00000022c018723c */ /* 0x040fe20000001818 */
[----:B------:R-:W-:Y:S07]  /*7990*/  LDSM.16.M88.4 R32, [R218+0x2000] ;  /* 0x00200000da20783b */ /* 0x000fee0000000200 */
[C---:B-1----:R-:W-:Y:S08]  /*79a0*/  HMMA.16816.F32 R180, R192.reuse, R8, R180 ;  /* 0x00000008c0b4723c */ /* 0x042ff000000018b4 */
[C---:B------:R-:W-:Y:S01]  /*79b0*/  HMMA.16816.F32 R176, R192.reuse, R10, R176 ;  /* 0x0000000ac0b0723c */ /* 0x040fe200000018b0 */
[----:B------:R-:W1:Y:S07]  /*79c0*/  LDSM.16.M88.4 R8, [R212+0xa000] ;  /* 0x00a00000d408783b */ /* 0x000e6e0000000200 */
[C---:B--2---:R-:W-:Y:S08]  /*79d0*/  HMMA.16816.F32 R172, R192.reuse, R196, R172 ;  /* 0x000000c4c0ac723c */ /* 0x044ff000000018ac */
[----:B------:R-:W-:Y:S01]  /*79e0*/  HMMA.16816.F32 R168, R192, R198, R168 ;  /* 0x000000c6c0a8723c */ /* 0x000fe200000018a8 */
[----:B------:R-:W2:Y:S04]  /*79f0*/  LDSM.16.M88.4 R196, [R212+0xb000] ;  /* 0x00b00000d4c4783b */ /* 0x000ea80000000200 */
[----:B------:R-:W2:Y:S03]  /*7a00*/  LDSM.16.M88.4 R192, [R212+0xb800] ;  /* 0x00b80000d4c0783b */ /* 0x000ea60000000200 */
[C---:B----4-:R-:W-:Y:S08]  /*7a10*/  HMMA.16816.F32 R12, R16.reuse, R28, R12 ;  /* 0x0000001c100c723c */ /* 0x050ff0000000180c */
[C---:B------:R-:W-:Y:S01]  /*7a20*/  HMMA.16816.F32 R24, R16.reuse, R30, R24 ;  /* 0x0000001e1018723c */ /* 0x040fe20000001818 */
[----:B------:R-:W-:Y:S07]  /*7a30*/  LDSM.16.M88.4 R28, [R166+0xa000] ;  /* 0x00a00000a61c783b */ /* 0x000fee0000000200 */
[C---:B-----5:R-:W-:Y:S08]  /*7a40*/  HMMA.16816.F32 R188, R16.reuse, R4, R188 ;  /* 0x0000000410bc723c */ /* 0x060ff000000018bc */
[C---:B------:R-:W-:Y:S01]  /*7a50*/  HMMA.16816.F32 R184, R16.reuse, R6, R184 ;  /* 0x0000000610b8723c */ /* 0x040fe200000018b8 */
[----:B------:R-:W4:Y:S07]  /*7a60*/  LDSM.16.M88.4 R4, [R215+0x2000] ;  /* 0x00200000d704783b */ /* 0x000f2e0000000200 */
        /* <DEDUP_REMOVED lines=18> */
[----:B------:R-:W-:Y:S04]  /*7b90*/  LDSM.16.M88.4 R32, [R165+0xa000] ;  /* 0x00a00000a520783b */ /* 0x000fe80000000200 */
[----:B------:R-:W-:Y:S03]  /*7ba0*/  LDSM.16.M88.4 R192, [R165+0xb800] ;  /* 0x00b80000a5c0783b */ /* 0x000fe60000000200 */
[C---:B----4-:R-:W-:Y:S08]  /*7bb0*/  HMMA.16816.F32 R12, R4.reuse, R28, R12 ;  /* 0x0000001c040c723c */ /* 0x050ff0000000180c */
[C---:B------:R-:W-:Y:S01]  /*7bc0*/  HMMA.16816.F32 R24, R4.reuse, R30, R24 ;  /* 0x0000001e0418723c */ /* 0x040fe20000001818 */
[----:B------:R-:W2:Y:S07]  /*7bd0*/  LDSM.16.M88.4 R28, [R213+0x2000] ;  /* 0x00200000d51c783b */ /* 0x000eae0000000200 */
        /* <DEDUP_REMOVED lines=8> */
[----:B------:R-:W-:Y:S04]  /*7c60*/  LDSM.16.M88.4 R4, [R214+0x2000] ;  /* 0x00200000d604783b */ /* 0x000fe80000000200 */
[----:B------:R-:W1:Y:S03]  /*7c70*/  LDSM.16.M88.4 R8, [R167+0xa000] ;  /* 0x00a00000a708783b */ /* 0x000e660000000200 */
[C---:B--2---:R-:W-:Y:S08]  /*7c80*/  HMMA.16816.F32 R12, R28.reuse, R32, R12 ;  /* 0x000000201c0c723c */ /* 0x044ff0000000180c */
[C---:B------:R-:W-:Y:S01]  /*7c90*/  HMMA.16816.F32 R24, R28.reuse, R34, R24 ;  /* 0x000000221c18723c */ /* 0x040fe20000001818 */
[----:B------:R-:W2:Y:S07]  /*7ca0*/  LDSM.16.M88.4 R32, [R167+0xa800] ;  /* 0x00a80000a720783b */ /* 0x000eae0000000200 */
[C---:B---3--:R-:W-:Y:S08]  /*7cb0*/  HMMA.16816.F32 R188, R28.reuse, R16, R188 ;  /* 0x000000101cbc723c */ /* 0x048ff000000018bc */
[C---:B------:R-:W-:Y:S01]  /*7cc0*/  HMMA.16816.F32 R184, R28.reuse, R18, R184 ;  /* 0x000000121cb8723c */ /* 0x040fe200000018b8 */
[----:B------:R-:W3:Y:S07]  /*7cd0*/  LDSM.16.M88.4 R16, [R167+0xb000] ;  /* 0x00b00000a710783b */ /* 0x000eee0000000200 */
[C---:B----4-:R-:W-:Y:S08]  /*7ce0*/  HMMA.16816.F32 R180, R28.reuse, R20, R180 ;  /* 0x000000141cb4723c */ /* 0x050ff000000018b4 */
[C---:B------:R-:W-:Y:S01]  /*7cf0*/  HMMA.16816.F32 R176, R28.reuse, R22, R176 ;  /* 0x000000161cb0723c */ /* 0x040fe200000018b0 */
[----:B------:R-:W4:Y:S07]  /*7d00*/  LDSM.16.M88.4 R20, [R167+0xb800] ;  /* 0x00b80000a714783b */ /* 0x000f2e0000000200 */
[C---:B------:R-:W-:Y:S08]  /*7d10*/  HMMA.16816.F32 R172, R28.reuse, R192, R172 ;  /* 0x000000c01cac723c */ /* 0x040ff000000018ac */
[----:B------:R-:W-:Y:S01]  /*7d20*/  HMMA.16816.F32 R168, R28, R194, R168 ;  /* 0x000000c21ca8723c */ /* 0x000fe200000018a8 */
[----:B------:R-:W-:Y:S04]  /*7d30*/  LDSM.16.M88.4 R28, [R212+0xd800] ;  /* 0x00d80000d41c783b */ /* 0x000fe80000000200 */
[----:B------:R-:W-:Y:S03]  /*7d40*/  LDSM.16.M88.4 R192, [R212+0xd000] ;  /* 0x00d00000d4c0783b */ /* 0x000fe60000000200 */
[C---:B-1----:R-:W-:Y:S08]  /*7d50*/  HMMA.16816.F32 R12, R4.reuse, R8, R12 ;  /* 0x00000008040c723c */ /* 0x042ff0000000180c */
[C---:B------:R-:W-:Y:S01]  /*7d60*/  HMMA.16816.F32 R24, R4.reuse, R10, R24 ;  /* 0x0000000a0418723c */ /* 0x040fe20000001818 */
[----:B------:R-:W1:Y:S07]  /*7d70*/  LDSM.16.M88.4 R8, [R218+0x4000] ;  /* 0x00400000da08783b */ /* 0x000e6e0000000200 */
[C---:B--2---:R-:W-:Y:S08]  /*7d80*/  HMMA.16816.F32 R188, R4.reuse, R32, R188 ;  /* 0x0000002004bc723c */ /* 0x044ff000000018bc */
[C---:B------:R-:W-:Y:S01]  /*7d90*/  HMMA.16816.F32 R184, R4.reuse, R34, R184 ;  /* 0x0000002204b8723c */ /* 0x040fe200000018b8 */
[----:B------:R-:W-:Y:S07]  /*7da0*/  LDSM.16.M88.4 R32, [R166+0xc000] ;  /* 0x00c00000a620783b */ /* 0x000fee0000000200 */
[C---:B---3--:R-:W-:Y:S08]  /*7db0*/  HMMA.16816.F32 R180, R4.reuse, R16, R180 ;  /* 0x0000001004b4723c */ /* 0x048ff000000018b4 */
[C---:B------:R-:W-:Y:S01]  /*7dc0*/  HMMA.16816.F32 R176, R4.reuse, R18, R176 ;  /* 0x0000001204b0723c */ /* 0x040fe200000018b0 */
[----:B------:R-:W2:Y:S07]  /*7dd0*/  LDSM.16.M88.4 R16, [R215+0x4000] ;  /* 0x00400000d710783b */ /* 0x000eae0000000200 */
[C---:B----4-:R-:W-:Y:S08]  /*7de0*/  HMMA.16816.F32 R172, R4.reuse, R20, R172 ;  /* 0x0000001404ac723c */ /* 0x050ff000000018ac */
[----:B------:R-:W-:Y:S01]  /*7df0*/  HMMA.16816.F32 R168, R4, R22, R168 ;  /* 0x0000001604a8723c */ /* 0x000fe200000018a8 */
[----:B------:R-:W3:Y:S04]  /*7e00*/  LDSM.16.M88.4 R4, [R166+0xc800] ;  /* 0x00c80000a604783b */ /* 0x000ee80000000200 */
[----:B------:R-:W4:Y:S03]  /*7e10*/  LDSM.16.M88.4 R20, [R166+0xd000] ;  /* 0x00d00000a614783b */ /* 0x000f260000000200 */
[C---:B-1----:R-:W-:Y:S08]  /*7e20*/  HMMA.16816.F32 R12, R8.reuse, R200, R12 ;  /* 0x000000c8080c723c */ /* 0x042ff0000000180c */
[C---:B------:R-:W-:Y:S08]  /*7e30*/  HMMA.16816.F32 R172, R8.reuse, R28, R172 ;  /* 0x0000001c08ac723c */ /* 0x040ff000000018ac */
[C---:B------:R-:W-:Y:S01]  /*7e40*/  HMMA.16816.F32 R168, R8.reuse, R30, R168 ;  /* 0x0000001e08a8723c */ /* 0x040fe200000018a8 */
[----:B------:R-:W1:Y:S07]  /*7e50*/  LDSM.16.M88.4 R28, [R166+0xd800] ;  /* 0x00d80000a61c783b */ /* 0x000e6e0000000200 */
[C---:B------:R-:W-:Y:S01]  /*7e60*/  HMMA.16816.F32 R24, R8.reuse, R202, R24 ;  /* 0x000000ca0818723c */ /* 0x040fe20000001818 */
[----:B------:R-:W-:Y:S07]  /*7e70*/  LDSM.16.M88.4 R200, [R165+0xd000] ;  /* 0x00d00000a5c8783b */ /* 0x000fee0000000200 */
[C---:B------:R-:W-:Y:S08]  /*7e80*/  HMMA.16816.F32 R188, R8.reuse, R196, R188 ;  /* 0x000000c408bc723c */ /* 0x040ff000000018bc */
[C---:B------:R-:W-:Y:S01]  /*7e90*/  HMMA.16816.F32 R184, R8.reuse, R198, R184 ;  /* 0x000000c608b8723c */ /* 0x040fe200000018b8 */
[----:B------:R-:W-:Y:S07]  /*7ea0*/  LDSM.16.M88.4 R196, [R165+0xd800] ;  /* 0x00d80000a5c4783b */ /* 0x000fee0000000200 */
[C---:B------:R-:W-:Y:S08]  /*7eb0*/  HMMA.16816.F32 R180, R8.reuse, R192, R180 ;  /* 0x000000c008b4723c */ /* 0x040ff000000018b4 */
[----:B------:R-:W-:Y:S01]  /*7ec0*/  HMMA.16816.F32 R176, R8, R194, R176 ;  /* 0x000000c208b0723c */ /* 0x000fe200000018b0 */
[----:B------:R-:W-:Y:S04]  /*7ed0*/  LDSM.16.M88.4 R192, [R213+0x4000] ;  /* 0x00400000d5c0783b */ /* 0x000fe80000000200 */
[----:B------:R-:W5:Y:S03]  /*7ee0*/  LDSM.16.M88.4 R8, [R165+0xc000] ;  /* 0x00c00000a508783b */ /* 0x000f660000000200 */
        /* <DEDUP_REMOVED lines=8> */
[----:B------:R-:W3:Y:S07]  /*7f70*/  LDSM.16.M88.4 R20, [R167+0xc800] ;  /* 0x00c80000a714783b */ /* 0x000eee0000000200 */
[C---:B-1----:R-:W-:Y:S08]  /*7f80*/  HMMA.16816.F32 R172, R16.reuse, R28, R172 ;  /* 0x0000001c10ac723c */ /* 0x042ff000000018ac */
[----:B------:R-:W-:Y:S01]  /*7f90*/  HMMA.16816.F32 R168, R16, R30, R168 ;  /* 0x0000001e10a8723c */ /* 0x000fe200000018a8 */
[----:B------:R-:W1:Y:S04]  /*7fa0*/  LDSM.16.M88.4 R16, [R167+0xd000] ;  /* 0x00d00000a710783b */ /* 0x000e680000000200 */
[----:B------:R-:W-:Y:S03]  /*7fb0*/  LDSM.16.M88.4 R28, [R167+0xd800] ;  /* 0x00d80000a71c783b */ /* 0x000fe60000000200 */
[C---:B-----5:R-:W-:Y:S08]  /*7fc0*/  HMMA.16816.F32 R12, R192.reuse, R8, R12 ;  /* 0x00000008c00c723c */ /* 0x060ff0000000180c */
[C---:B------:R-:W-:Y:S01]  /*7fd0*/  HMMA.16816.F32 R24, R192.reuse, R10, R24 ;  /* 0x0000000ac018723c */ /* 0x040fe20000001818 */
[----:B------:R-:W4:Y:S07]  /*7fe0*/  LDSM.16.M88.4 R8, [R212+0xe000] ;  /* 0x00e00000d408783b */ /* 0x000f2e0000000200 */
[C---:B------:R-:W-:Y:S08]  /*7ff0*/  HMMA.16816.F32 R188, R192.reuse, R208, R188 ;  /* 0x000000d0c0bc723c */ /* 0x040ff000000018bc */
[C---:B------:R-:W-:Y:S01]  /*8000*/  HMMA.16816.F32 R184, R192.reuse, R210, R184 ;  /* 0x000000d2c0b8723c */ /* 0x040fe200000018b8 */
[----:B------:R-:W-:Y:S07]  /*8010*/  LDSM.16.M88.4 R208, [R166+0xe000] ;  /* 0x00e00000a6d0783b */ /* 0x000fee0000000200 */
[C---:B------:R-:W-:Y:S08]  /*8020*/  HMMA.16816.F32 R180, R192.reuse, R200, R180 ;  /* 0x000000c8c0b4723c */ /* 0x040ff000000018b4 */
[----:B------:R-:W-:Y:S01]  /*8030*/  HMMA.16816.F32 R176, R192, R202, R176 ;  /* 0x000000cac0b0723c */ /* 0x000fe200000018b0 */
[----:B------:R-:W-:Y:S07]  /*8040*/  LDSM.16.M88.4 R200, [R212+0xe800] ;  /* 0x00e80000d4c8783b */ /* 0x000fee0000000200 */
[C---:B--2---:R-:W-:Y:S08]  /*8050*/  HMMA.16816.F32 R12, R4.reuse, R32, R12 ;  /* 0x00000020040c723c */ /* 0x044ff0000000180c */
[----:B------:R-:W-:Y:S01]  /*8060*/  HMMA.16816.F32 R24, R4, R34, R24 ;  /* 0x000000220418723c */ /* 0x000fe20000001818 */
        /* <DEDUP_REMOVED lines=8> */
[C---:B-1----:R-:W-:Y:S08]  /*80f0*/  HMMA.16816.F32 R180, R4.reuse, R16, R180 ;  /* 0x0000001004b4723c */ /* 0x042ff000000018b4 */
[----:B------:R-:W-:Y:S01]  /*8100*/  HMMA.16816.F32 R176, R4, R18, R176 ;  /* 0x0000001204b0723c */ /* 0x000fe200000018b0 */
[----:B------:R-:W1:Y:S07]  /*8110*/  LDSM.16.M88.4 R16, [R165+0xe000] ;  /* 0x00e00000a510783b */ /* 0x000e6e0000000200 */
[----:B----4-:R-:W-:Y:S08]  /*8120*/  HMMA.16816.F32 R12, R204, R8, R12 ;  /* 0x00000008cc0c723c */ /* 0x010ff0000000180c */
[C---:B------:R-:W-:Y:S08]  /*8130*/  HMMA.16816.F32 R172, R4.reuse, R28, R172 ;  /* 0x0000001c04ac723c */ /* 0x040ff000000018ac */
[----:B------:R-:W-:Y:S01]  /*8140*/  HMMA.16816.F32 R168, R4, R30, R168 ;  /* 0x0000001e04a8723c */ /* 0x000fe200000018a8 */
[----:B------:R-:W-:Y:S04]  /*8150*/  LDSM.16.M88.4 R4, [R167+0xe000] ;  /* 0x00e00000a704783b */ /* 0x000fe80000000200 */
[----:B------:R-:W-:Y:S03]  /*8160*/  LDSM.16.M88.4 R28, [R166+0xe800] ;  /* 0x00e80000a61c783b */ /* 0x000fe60000000200 */
[----:B------:R-:W-:Y:S01]  /*8170*/  HMMA.16816.F32 R24, R204, R10, R24 ;  /* 0x0000000acc18723c */ /* 0x000fe20000001818 */
[----:B------:R-:W3:Y:S07]  /*8180*/  LDSM.16.M88.4 R8, [R214+0x6000] ;  /* 0x00600000d608783b */ /* 0x000eee0000000200 */
[----:B--2---:R-:W-:Y:S08]  /*8190*/  HMMA.16816.F32 R12, R32, R208, R12 ;  /* 0x000000d0200c723c */ /* 0x004ff0000000180c */
[C---:B-----5:R-:W-:Y:S08]  /*81a0*/  HMMA.16816.F32 R180, R204.reuse, R196, R180 ;  /* 0x000000c4ccb4723c */ /* 0x060ff000000018b4 */
[----:B------:R-:W-:Y:S01]  /*81b0*/  HMMA.16816.F32 R176, R204, R198, R176 ;  /* 0x000000c6ccb0723c */ /* 0x000fe200000018b0 */
[----:B------:R-:W2:Y:S07]  /*81c0*/  LDSM.16.M88.4 R196, [R165+0xe800] ;  /* 0x00e80000a5c4783b */ /* 0x000eae0000000200 */
[----:B-1----:R-:W-:Y:S08]  /*81d0*/  HMMA.16816.F32 R12, R20, R16, R12 ;  /* 0x00000010140c723c */ /* 0x002ff0000000180c */
[----:B------:R-:W-:Y:S08]  /*81e0*/  HMMA.16816.F32 R24, R32, R210, R24 ;  /* 0x000000d22018723c */ /* 0x000ff00000001818 */
[C---:B------:R-:W-:Y:S08]  /*81f0*/  HMMA.16816.F32 R188, R204.reuse, R200, R188 ;  /* 0x000000c8ccbc723c */ /* 0x040ff000000018bc */
[----:B------:R-:W-:Y:S01]  /*8200*/  HMMA.16816.F32 R184, R204, R202, R184 ;  /* 0x000000caccb8723c */ /* 0x000fe200000018b8 */
[----:B------:R-:W1:Y:S07]  /*8210*/  LDSM.16.M88.4 R200, [R166+0xf000] ;  /* 0x00f00000a6c8783b */ /* 0x000e6e0000000200 */
[----:B---3--:R-:W-:Y:S01]  /*8220*/  HMMA.16816.F32 R12, R8, R4, R12 ;  /* 0x00000004080c723c */ /* 0x008fe2000000180c */
[----:B------:R-:W-:-:S04]  /*8230*/  IMAD.U32 R5, RZ, RZ, UR20 ;  /* 0x00000014ff057e24 */ /* 0x000fc8000f8e00ff */
[----:B------:R-:W-:-:S03]  /*8240*/  IMAD R0, R5, 0x40, R0 ;  /* 0x0000004005007824 */ /* 0x000fc600078e0200 */
[----:B------:R-:W-:Y:S01]  /*8250*/  HMMA.16816.F32 R24, R20, R18, R24 ;  /* 0x000000121418723c */ /* 0x000fe20000001818 */
[----:B------:R-:W3:Y:S01]  /*8260*/  LDSM.16.M88.4 R16, [R167+0xe800] ;  /* 0x00e80000a710783b */ /* 0x000ee20000000200 */
[----:B------:R-:W-:-:S05]  /*8270*/  VIADD R5, R0, 0xffffff80 ;  /* 0xffffff8000057836 */ /* 0x000fca0000000000 */
[----:B------:R-:W-:Y:S01]  /*8280*/  ISETP.GT.AND P5, PT, R233, R5, PT ;  /* 0x00000005e900720c */ /* 0x000fe20003fa4270 */
[----:B------:R-:W-:Y:S01]  /*8290*/  HMMA.16816.F32 R188, R32, R28, R188 ;  /* 0x0000001c20bc723c */ /* 0x000fe200000018bc */
[----:B------:R-:W-:Y:S01]  /*82a0*/  ISETP.GE.AND P4, PT, R5, R232, PT ;  /* 0x000000e80500720c */ /* 0x000fe20003f86270 */
[----:B------:R-:W-:Y:S01]  /*82b0*/  VIADD R29, R0, 0xffffff81 ;  /* 0xffffff81001d7836 */ /* 0x000fe20000000000 */
[----:B------:R-:W-:-:S05]  /*82c0*/  FSEL R12, R12, -INF , !P5 ;  /* 0xff8000000c0c7808 */ /* 0x000fca0006800000 */
[----:B------:R-:W-:Y:S01]  /*82d0*/  HMMA.16816.F32 R172, R204, R192, R172 ;  /* 0x000000c0ccac723c */ /* 0x000fe200000018ac */
[----:B------:R-:W-:Y:S01]  /*82e0*/  VIADD R192, R233, 0x8 ;  /* 0x00000008e9c07836 */ /* 0x000fe20000000000 */
[----:B------:R-:W-:Y:S02]  /*82f0*/  FSEL R193, R12, -INF , !P4 ;  /* 0xff8000000cc17808 */ /* 0x000fe40006000000 */
[----:B------:R-:W-:Y:S02]  /*8300*/  ISETP.GE.AND P4, PT, R5, R228, PT ;  /* 0x000000e40500720c */ /* 0x000fe40003f86270 */
[----:B------:R-:W-:Y:S02]  /*8310*/  ISETP.GT.AND P5, PT, R192, R5, PT ;  /* 0x00000005c000720c */ /* 0x000fe40003fa4270 */
[----:B------:R-:W-:Y:S01]  /*8320*/  HMMA.16816.F32 R24, R8, R6, R24 ;  /* 0x000000060818723c */ /* 0x000fe20000001818 */
[----:B------:R-:W4:Y:S01]  /*8330*/  LDSM.16.M88.4 R4, [R165+0xf000] ;  /* 0x00f00000a504783b */ /* 0x000f220000000200 */
[----:B------:R-:W-:-:S02]  /*8340*/  FSEL R14, R14, -INF , !P5 ;  /* 0xff8000000e0e7808 */ /* 0x000fc40006800000 */
[-C--:B------:R-:W-:Y:S02]  /*8350*/  ISETP.GT.AND P5, PT, R233, R29.reuse, PT ;  /* 0x0000001de900720c */ /* 0x080fe40003fa4270 */
[----:B------:R-:W-:Y:S02]  /*8360*/  FSEL R245, R14, -INF , !P4 ;  /* 0xff8000000ef57808 */ /* 0x000fe40006000000 */
[----:B--2---:R-:W-:Y:S01]  /*8370*/  HMMA.16816.F32 R188, R20, R196, R188 ;  /* 0x000000c414bc723c */ /* 0x004fe200000018bc */
[----:B------:R-:W-:Y:S01]  /*8380*/  FSEL R13, R13, -INF , !P5 ;  /* 0xff8000000d0d7808 */ /* 0x000fe20006800000 */
[----:B------:R-:W-:Y:S01]  /*8390*/  VIADD R197, R0, 0xffffff90 ;  /* 0xffffff9000c57836 */ /* 0x000fe20000000000 */
[----:B------:R-:W-:Y:S02]  /*83a0*/  ISETP.GE.AND P4, PT, R29, R232, PT ;  /* 0x000000e81d00720c */ /* 0x000fe40003f86270 */
[----:B------:R-:W-:Y:S02]  /*83b0*/  ISETP.GT.AND P5, PT, R192, R29, PT ;  /* 0x0000001dc000720c */ /* 0x000fe40003fa4270 */
[----:B------:R-:W-:Y:S01]  /*83c0*/  FSEL R196, R13, -INF , !P4 ;  /* 0xff8000000dc47808 */ /* 0x000fe20006000000 */
[----:B------:R-:W-:Y:S01]  /*83d0*/  HMMA.16816.F32 R184, R32, R30, R184 ;  /* 0x0000001e20b8723c */ /* 0x000fe200000018b8 */
[----:B------:R-:W-:Y:S01]  /*83e0*/  ISETP.GE.AND P4, PT, R29, R228, PT ;  /* 0x000000e41d00720c */ /* 0x000fe20003f86270 */
[----:B------:R-:W-:-:S06]  /*83f0*/  VIADD R29, R0, 0xffffff88 ;  /* 0xffffff88001d7836 */ /* 0x000fcc0000000000 */
[C---:B-1----:R-:W-:Y:S01]  /*8400*/  HMMA.16816.F32 R176, R32.reuse, R202, R176 ;  /* 0x000000ca20b0723c */ /* 0x042fe200000018b0 */
[----:B------:R-:W-:Y:S02]  /*8410*/  FSEL R203, R15, -INF , !P5 ;  /* 0xff8000000fcb7808 */ /* 0x000fe40006800000 */
[----:B------:R-:W1:Y:S01]  /*8420*/  LDSM.16.M88.4 R12, [R166+0xf800] ;  /* 0x00f80000a60c783b */ /* 0x000e620000000200 */
[----:B------:R-:W-:Y:S02]  /*8430*/  ISETP.GT.AND P5, PT, R233, R29, PT ;  /* 0x0000001de900720c */ /* 0x000fe40003fa4270 */
[----:B------:R-:W-:Y:S02]  /*8440*/  FSEL R203, R203, -INF , !P4 ;  /* 0xff800000cbcb7808 */ /* 0x000fe40006000000 */
[----:B------:R-:W-:Y:S01]  /*8450*/  HMMA.16816.F32 R180, R32, R200, R180 ;  /* 0x000000c820b4723c */ /* 0x000fe200000018b4 */
[----:B------:R-:W-:Y:S02]  /*8460*/  ISETP.GE.AND P4, PT, R29, R232, PT ;  /* 0x000000e81d00720c */ /* 0x000fe40003f86270 */
[----:B------:R-:W-:-:S02]  /*8470*/  FSEL R24, R24, -INF , !P5 ;  /* 0xff80000018187808 */ /* 0x000fc40006800000 */
[----:B------:R-:W-:Y:S02]  /*8480*/  ISETP.GT.AND P5, PT, R192, R29, PT ;  /* 0x0000001dc000720c */ /* 0x000fe40003fa4270 */
[----:B------:R-:W-:Y:S01]  /*8490*/  FSEL R200, R24, -INF , !P4 ;  /* 0xff80000018c87808 */ /* 0x000fe20006000000 */
[----:B---3--:R-:W-:Y:S01]  /*84a0*/  HMMA.16816.F32 R188, R8, R16, R188 ;  /* 0x0000001008bc723c */ /* 0x008fe200000018bc */
[----:B------:R-:W-:Y:S01]  /*84b0*/  VIADD R17, R0, 0xffffff89 ;  /* 0xffffff8900117836 */ /* 0x000fe20000000000 */
[----:B------:R-:W-:Y:S02]  /*84c0*/  ISETP.GE.AND P4, PT, R29, R228, PT ;  /* 0x000000e41d00720c */ /* 0x000fe40003f86270 */
[----:B------:R-:W-:Y:S01]  /*84d0*/  FSEL R24, R26, -INF , !P5 ;  /* 0xff8000001a187808 */ /* 0x000fe20006800000 */
[----:B------:R-:W2:Y:S01]  /*84e0*/  LDSM.16.M88.4 R28, [R167+0xf000] ;  /* 0x00f00000a71c783b */ /* 0x000ea20000000200 */
[----:B------:R-:W-:Y:S02]  /*84f0*/  ISETP.GT.AND P5, PT, R233, R17, PT ;  /* 0x00000011e900720c */ /* 0x000fe40003fa4270 */
[----:B------:R-:W-:Y:S01]  /*8500*/  HMMA.16816.F32 R184, R20, R198, R184 ;  /* 0x000000c614b8723c */ /* 0x000fe200000018b8 */
[----:B------:R-:W-:-:S02]  /*8510*/  FSEL R24, R24, -INF , !P4 ;  /* 0xff80000018187808 */ /* 0x000fc40006000000 */
[----:B------:R-:W-:Y:S02]  /*8520*/  ISETP.GE.AND P4, PT, R17, R232, PT ;  /* 0x000000e81100720c */ /* 0x000fe40003f86270 */
[----:B------:R-:W-:Y:S02]  /*8530*/  FSEL R25, R25, -INF , !P5 ;  /* 0xff80000019197808 */ /* 0x000fe40006800000 */
[----:B------:R-:W-:Y:S01]  /*8540*/  ISETP.GT.AND P5, PT, R192, R17, PT ;  /* 0x00000011c000720c */ /* 0x000fe20003fa4270 */
[C---:B----4-:R-:W-:Y:S01]  /*8550*/  HMMA.16816.F32 R180, R20.reuse, R4, R180 ;  /* 0x0000000414b4723c */ /* 0x050fe200000018b4 */
[----:B------:R-:W-:Y:S01]  /*8560*/  FSEL R26, R25, -INF , !P4 ;  /* 0xff800000191a7808 */ /* 0x000fe20006000000 */
[C---:B------:R-:W-:Y:S01]  /*8570*/  VIADD R5, R0.reuse, 0xffffff91 ;  /* 0xffffff9100057836 */ /* 0x040fe20000000000 */
[----:B------:R-:W-:Y:S02]  /*8580*/  ISETP.GE.AND P4, PT, R17, R228, PT ;  /* 0x000000e41100720c */ /* 0x000fe40003f86270 */
[----:B------:R-:W-:Y:S01]  /*8590*/  FSEL R25, R27, -INF , !P5 ;  /* 0xff8000001b197808 */ /* 0x000fe20006800000 */
[----:B------:R-:W-:Y:S01]  /*85a0*/  VIADD R27, R0, 0xffffffa0 ;  /* 0xffffffa0001b7836 */ /* 0x000fe20000000000 */
[----:B------:R-:W-:Y:S01]  /*85b0*/  ISETP.GT.AND P5, PT, R233, R197, PT ;  /* 0x000000c5e900720c */ /* 0x000fe20003fa4270 */
[----:B------:R-:W-:Y:S01]  /*85c0*/  HMMA.16816.F32 R176, R20, R6, R176 ;  /* 0x0000000614b0723c */ /* 0x000fe200000018b0 */
[----:B------:R-:W-:-:S02]  /*85d0*/  FSEL R25, R25, -INF , !P4 ;  /* 0xff80000019197808 */ /* 0x000fc40006000000 */
[C---:B------:R-:W-:Y:S02]  /*85e0*/  ISETP.GE.AND P4, PT, R197.reuse, R232, PT ;  /* 0x000000e8c500720c */ /* 0x040fe40003f86270 */
[----:B------:R-:W-:Y:S02]  /*85f0*/  FSEL R188, R188, -INF , !P5 ;  /* 0xff800000bcbc7808 */ /* 0x000fe40006800000 */
[----:B------:R-:W-:Y:S01]  /*8600*/  ISETP.GT.AND P5, PT, R192, R197, PT ;  /* 0x000000c5c000720c */ /* 0x000fe20003fa4270 */
[----:B------:R-:W-:Y:S01]  /*8610*/  HMMA.16816.F32 R184, R8, R18, R184 ;  /* 0x0000001208b8723c */ /* 0x000fe200000018b8 */
[----:B------:R-:W-:Y:S01]  /*8620*/  FSEL R199, R188, -INF , !P4 ;  /* 0xff800000bcc77808 */ /* 0x000fe20006000000 */
[----:B------:R3:W4:Y:S01]  /*8630*/  LDSM.16.M88.4 R16, [R165+0xf800] ;  /* 0x00f80000a510783b */ /* 0x0007220000000200 */
[----:B------:R-:W-:Y:S02]  /*8640*/  ISETP.GE.AND P4, PT, R197, R228, PT ;  /* 0x000000e4c500720c */ /* 0x000fe40003f86270 */
[----:B------:R-:W-:-:S02]  /*8650*/  FSEL R190, R190, -INF , !P5 ;  /* 0xff800000bebe7808 */ /* 0x000fc40006800000 */
[-C--:B------:R-:W-:Y:S01]  /*8660*/  ISETP.GT.AND P5, PT, R233, R5.reuse, PT ;  /* 0x00000005e900720c */ /* 0x080fe20003fa4270 */
[----:B-1----:R-:W-:Y:S01]  /*8670*/  HMMA.16816.F32 R172, R32, R12, R172 ;  /* 0x0000000c20ac723c */ /* 0x002fe200000018ac */
[----:B------:R-:W-:Y:S01]  /*8680*/  FSEL R197, R190, -INF , !P4 ;  /* 0xff800000bec57808 */ /* 0x000fe20006000000 */
[----:B------:R-:W-:Y:S01]  /*8690*/  VIADD R13, R0, 0xffffff98 ;  /* 0xffffff98000d7836 */ /* 0x000fe20000000000 */
[----:B------:R-:W-:Y:S02]  /*86a0*/  ISETP.GE.AND P4, PT, R5, R232, PT ;  /* 0x000000e80500720c */ /* 0x000fe40003f86270 */
[----:B------:R-:W-:Y:S02]  /*86b0*/  FSEL R189, R189, -INF , !P5 ;  /* 0xff800000bdbd7808 */ /* 0x000fe40006800000 */
[----:B------:R-:W-:Y:S01]  /*86c0*/  ISETP.GT.AND P5, PT, R192, R5, PT ;  /* 0x00000005c000720c */ /* 0x000fe20003fa4270 */
[----:B--2---:R-:W-:Y:S01]  /*86d0*/  HMMA.16816.F32 R180, R8, R28, R180 ;  /* 0x0000001c08b4723c */ /* 0x004fe200000018b4 */
[----:B------:R-:W-:-:S02]  /*86e0*/  FSEL R239, R189, -INF , !P4 ;  /* 0xff800000bdef7808 */ /* 0x000fc40006000000 */
[----:B------:R-:W-:Y:S02]  /*86f0*/  ISETP.GE.AND P4, PT, R5, R228, PT ;  /* 0x000000e40500720c */ /* 0x000fe40003f86270 */
[----:B------:R-:W-:Y:S01]  /*8700*/  FSEL R191, R191, -INF , !P5 ;  /* 0xff800000bfbf7808 */ /* 0x000fe20006800000 */
[----:B------:R-:W1:Y:S01]  /*8710*/  LDSM.16.M88.4 R4, [R167+0xf800] ;  /* 0x00f80000a704783b */ /* 0x000e620000000200 */
[----:B------:R-:W-:Y:S01]  /*8720*/  ISETP.GT.AND P5, PT, R233, R13, PT ;  /* 0x0000000de900720c */ /* 0x000fe20003fa4270 */
[----:B------:R-:W-:Y:S01]  /*8730*/  HMMA.16816.F32 R168, R204, R194, R168 ;  /* 0x000000c2cca8723c */ /* 0x000fe200000018a8 */
[----:B------:R-:W-:Y:S01]  /*8740*/  FSEL R201, R191, -INF , !P4 ;  /* 0xff800000bfc97808 */ /* 0x000fe20006000000 */
[----:B------:R-:W-:-:S04]  /*8750*/  DEPBAR.LE SB0, 0x0 ;  /* 0x000080000000791a */ /* 0x000fc80000000000 */
[----:B------:R-:W-:Y:S01]  /*8760*/  BAR.SYNC.DEFER_BLOCKING 0x0 ;  /* 0x0000000000007b1d */ /* 0x000fe20000010000 */
[C---:B------:R-:W-:Y:S01]  /*8770*/  ISETP.GE.AND P4, PT, R13.reuse, R232, PT ;  /* 0x000000e80d00720c */ /* 0x040fe20003f86270 */
[----:B------:R-:W-:Y:S01]  /*8780*/  HMMA.16816.F32 R176, R8, R30, R176 ;  /* 0x0000001e08b0723c */ /* 0x000fe200000018b0 */
[----:B------:R-:W-:Y:S02]  /*8790*/  FSEL R184, R184, -INF , !P5 ;  /* 0xff800000b8b87808 */ /* 0x000fe40006800000 */
[----:B------:R-:W-:Y:S02]  /*87a0*/  ISETP.GT.AND P5, PT, R192, R13, PT ;  /* 0x0000000dc000720c */ /* 0x000fe40003fa4270 */
[----:B------:R-:W-:Y:S02]  /*87b0*/  FSEL R241, R184, -INF , !P4 ;  /* 0xff800000b8f17808 */ /* 0x000fe40006000000 */
[----:B------:R-:W-:Y:S01]  /*87c0*/  ISETP.GE.AND P4, PT, R13, R228, PT ;  /* 0x000000e40d00720c */ /* 0x000fe20003f86270 */
[----:B------:R-:W-:Y:S01]  /*87d0*/  VIADD R13, R0, 0xffffff99 ;  /* 0xffffff99000d7836 */ /* 0x000fe20000000000 */
[----:B---3--:R-:W-:Y:S01]  /*87e0*/  FSEL R165, R186, -INF , !P5 ;  /* 0xff800000baa57808 */ /* 0x008fe20006800000 */
[----:B----4-:R-:W-:Y:S03]  /*87f0*/  HMMA.16816.F32 R172, R20, R16, R172 ;  /* 0x0000001014ac723c */ /* 0x010fe600000018ac */
[----:B------:R-:W-:-:S02]  /*8800*/  ISETP.GT.AND P5, PT, R233, R13, PT ;  /* 0x0000000de900720c */ /* 0x000fc40003fa4270 */
[----:B------:R-:W-:Y:S02]  /*8810*/  FSEL R165, R165, -INF , !P4 ;  /* 0xff800000a5a57808 */ /* 0x000fe40006000000 */
[----:B------:R-:W-:Y:S01]  /*8820*/  ISETP.GE.AND P4, PT, R13, R232, PT ;  /* 0x000000e80d00720c */ /* 0x000fe20003f86270 */
[----:B------:R-:W-:Y:S01]  /*8830*/  HMMA.16816.F32 R168, R32, R14, R168 ;  /* 0x0000000e20a8723c */ /* 0x000fe200000018a8 */
[----:B------:R-:W-:Y:S01]  /*8840*/  FSEL R185, R185, -INF , !P5 ;  /* 0xff800000b9b97808 */ /* 0x000fe20006800000 */
[----:B------:R-:W-:Y:S01]  /*8850*/  VIADD R15, R0, 0xffffffa8 ;  /* 0xffffffa8000f7836 */ /* 0x000fe20000000000 */
[----:B------:R-:W-:Y:S02]  /*8860*/  ISETP.GT.AND P5, PT, R192, R13, PT ;  /* 0x0000000dc000720c */ /* 0x000fe40003fa4270 */
[----:B------:R-:W-:Y:S02]  /*8870*/  FSEL R195, R185, -INF , !P4 ;  /* 0xff800000b9c37808 */ /* 0x000fe40006000000 */
[----:B------:R-:W-:Y:S01]  /*8880*/  ISETP.GE.AND P4, PT, R13, R228, PT ;  /* 0x000000e40d00720c */ /* 0x000fe20003f86270 */
[----:B------:R-:W-:Y:S01]  /*8890*/  VIADD R13, R0, 0xffffffa1 ;  /* 0xffffffa1000d7836 */ /* 0x000fe20000000000 */
        /* <DEDUP_REMOVED lines=8> */
[----:B------:R-:W-:Y:S01]  /*8920*/  HMMA.16816.F32 R168, R20, R18, R168 ;  /* 0x0000001214a8723c */ /* 0x000fe200000018a8 */
[----:B------:R-:W-:-:S02]  /*8930*/  FSEL R225, R180, -INF , !P4 ;  /* 0xff800000b4e17808 */ /* 0x000fc40006000000 */
[----:B------:R-:W-:Y:S02]  /*8940*/  ISETP.GE.AND P4, PT, R27, R228, PT ;  /* 0x000000e41b00720c */ /* 0x000fe40003f86270 */
[----:B------:R-:W-:Y:S02]  /*8950*/  FSEL R182, R182, -INF , !P5 ;  /* 0xff800000b6b67808 */ /* 0x000fe40006800000 */
[----:B------:R-:W-:Y:S02]  /*8960*/  ISETP.GT.AND P5, PT, R233, R13, PT ;  /* 0x0000000de900720c */ /* 0x000fe40003fa4270 */
[----:B------:R-:W-:Y:S02]  /*8970*/  FSEL R223, R182, -INF , !P4 ;  /* 0xff800000b6df7808 */ /* 0x000fe40006000000 */
[----:B------:R-:W-:Y:S02]  /*8980*/  ISETP.GE.AND P4, PT, R13, R232, PT ;  /* 0x000000e80d00720c */ /* 0x000fe40003f86270 */
[----:B------:R-:W-:-:S02]  /*8990*/  FSEL R181, R181, -INF , !P5 ;  /* 0xff800000b5b57808 */ /* 0x000fc40006800000 */
[----:B------:R-:W-:Y:S02]  /*89a0*/  ISETP.GT.AND P5, PT, R192, R13, PT ;  /* 0x0000000dc000720c */ /* 0x000fe40003fa4270 */
[----:B------:R-:W-:Y:S02]  /*89b0*/  FSEL R227, R181, -INF , !P4 ;  /* 0xff800000b5e37808 */ /* 0x000fe40006000000 */
[----:B------:R-:W-:Y:S01]  /*89c0*/  ISETP.GE.AND P4, PT, R13, R228, PT ;  /* 0x000000e40d00720c */ /* 0x000fe20003f86270 */
[C---:B------:R-:W-:Y:S01]  /*89d0*/  VIADD R13, R0.reuse, 0xffffffb0 ;  /* 0xffffffb0000d7836 */ /* 0x040fe20000000000 */
[----:B------:R-:W-:Y:S01]  /*89e0*/  FSEL R181, R183, -INF , !P5 ;  /* 0xff800000b7b57808 */ /* 0x000fe20006800000 */
[----:B------:R-:W-:Y:S01]  /*89f0*/  HMMA.16816.F32 R168, R8, R6, R168 ;  /* 0x0000000608a8723c */ /* 0x000fe200000018a8 */
[----:B------:R-:W-:Y:S01]  /*8a00*/  ISETP.GT.AND P5, PT, R233, R15, PT ;  /* 0x0000000fe900720c */ /* 0x000fe20003fa4270 */
[----:B------:R-:W-:Y:S01]  /*8a10*/  VIADD R7, R0, 0xffffffb8 ;  /* 0xffffffb800077836 */ /* 0x000fe20000000000 */
[----:B------:R-:W-:-:S02]  /*8a20*/  FSEL R181, R181, -INF , !P4 ;  /* 0xff800000b5b57808 */ /* 0x000fc40006000000 */
[C---:B------:R-:W-:Y:S02]  /*8a30*/  ISETP.GE.AND P4, PT, R15.reuse, R232, PT ;  /* 0x000000e80f00720c */ /* 0x040fe40003f86270 */
[----:B------:R-:W-:Y:S02]  /*8a40*/  FSEL R176, R176, -INF , !P5 ;  /* 0xff800000b0b07808 */ /* 0x000fe40006800000 */
[----:B------:R-:W-:Y:S02]  /*8a50*/  ISETP.GT.AND P5, PT, R192, R15, PT ;  /* 0x0000000fc000720c */ /* 0x000fe40003fa4270 */
[----:B------:R-:W-:Y:S02]  /*8a60*/  FSEL R183, R176, -INF , !P4 ;  /* 0xff800000b0b77808 */ /* 0x000fe40006000000 */
[----:B------:R-:W-:Y:S02]  /*8a70*/  ISETP.GE.AND P4, PT, R15, R228, PT ;  /* 0x000000e40f00720c */ /* 0x000fe40003f86270 */
[----:B------:R-:W-:-:S02]  /*8a80*/  FSEL R178, R178, -INF , !P5 ;  /* 0xff800000b2b27808 */ /* 0x000fc40006800000 */
[-C--:B------:R-:W-:Y:S02]  /*8a90*/  ISETP.GT.AND P5, PT, R233, R5.reuse, PT ;  /* 0x00000005e900720c */ /* 0x080fe40003fa4270 */
[----:B------:R-:W-:Y:S02]  /*8aa0*/  FSEL R229, R178, -INF , !P4 ;  /* 0xff800000b2e57808 */ /* 0x000fe40006000000 */
[----:B------:R-:W-:Y:S02]  /*8ab0*/  ISETP.GE.AND P4, PT, R5, R232, PT ;  /* 0x000000e80500720c */ /* 0x000fe40003f86270 */
[----:B------:R-:W-:Y:S02]  /*8ac0*/  FSEL R177, R177, -INF , !P5 ;  /* 0xff800000b1b17808 */ /* 0x000fe40006800000 */
[----:B------:R-:W-:Y:S02]  /*8ad0*/  ISETP.GT.AND P5, PT, R192, R5, PT ;  /* 0x00000005c000720c */ /* 0x000fe40003fa4270 */
[----:B------:R-:W-:-:S02]  /*8ae0*/  FSEL R231, R177, -INF , !P4 ;  /* 0xff800000b1e77808 */ /* 0x000fc40006000000 */
[----:B------:R-:W-:Y:S01]  /*8af0*/  ISETP.GE.AND P4, PT, R5, R228, PT ;  /* 0x000000e40500720c */ /* 0x000fe20003f86270 */
[----:B------:R-:W-:Y:S01]  /*8b00*/  VIADD R5, R0, 0xffffffb1 ;  /* 0xffffffb100057836 */ /* 0x000fe20000000000 */
[----:B------:R-:W-:Y:S02]  /*8b10*/  FSEL R177, R179, -INF , !P5 ;  /* 0xff800000b3b17808 */ /* 0x000fe40006800000 */
[----:B------:R-:W-:Y:S02]  /*8b20*/  ISETP.GT.AND P5, PT, R233, R13, PT ;  /* 0x0000000de900720c */ /* 0x000fe40003fa4270 */
[----:B------:R-:W-:Y:S02]  /*8b30*/  FSEL R177, R177, -INF , !P4 ;  /* 0xff800000b1b17808 */ /* 0x000fe40006000000 */
[----:B------:R-:W-:Y:S02]  /*8b40*/  ISETP.GE.AND P4, PT, R13, R232, PT ;  /* 0x000000e80d00720c */ /* 0x000fe40003f86270 */
[----:B------:R-:W-:-:S02]  /*8b50*/  FSEL R172, R172, -INF , !P5 ;  /* 0xff800000acac7808 */ /* 0x000fc40006800000 */
[----:B------:R-:W-:Y:S02]  /*8b60*/  ISETP.GT.AND P5, PT, R192, R13, PT ;  /* 0x0000000dc000720c */ /* 0x000fe40003fa4270 */
[----:B------:R-:W-:Y:S02]  /*8b70*/  FSEL R213, R172, -INF , !P4 ;  /* 0xff800000acd57808 */ /* 0x000fe40006000000 */
[----:B------:R-:W-:Y:S02]  /*8b80*/  ISETP.GE.AND P4, PT, R13, R228, PT ;  /* 0x000000e40d00720c */ /* 0x000fe40003f86270 */
[----:B------:R-:W-:Y:S02]  /*8b90*/  FSEL R174, R174, -INF , !P5 ;  /* 0xff800000aeae7808 */ /* 0x000fe40006800000 */
[----:B------:R-:W-:Y:S02]  /*8ba0*/  ISETP.GT.AND P5, PT, R233, R5, PT ;  /* 0x00000005e900720c */ /* 0x000fe40003fa4270 */
        /* <DEDUP_REMOVED lines=9> */
[----:B------:R-:W-:Y:S02]  /*8c40*/  FMNMX3.FTZ R5, R164, R193, R196, !PT ;  /* 0x000000c1a4057276 */ /* 0x000fe400078100c4 */
[----:B------:R-:W-:Y:S02]  /*8c50*/  ISETP.GE.AND P4, PT, R7, R232, PT ;  /* 0x000000e80700720c */ /* 0x000fe40003f86270 */
[----:B------:R-:W-:Y:S02]  /*8c60*/  FSEL R168, R168, -INF , !P5 ;  /* 0xff800000a8a87808 */ /* 0x000fe40006800000 */
[----:B------:R-:W-:-:S02]  /*8c70*/  FMNMX3.FTZ R4, R5, R200, R26, !PT ;  /* 0x000000c805047276 */ /* 0x000fc4000781001a */
[----:B------:R-:W-:Y:S02]  /*8c80*/  FSEL R211, R168, -INF , !P4 ;  /* 0xff800000a8d37808 */ /* 0x000fe40006000000 */
[----:B------:R-:W-:Y:S02]  /*8c90*/  ISETP.GE.AND P5, PT, R7, R228, PT ;  /* 0x000000e40700720c */ /* 0x000fe40003fa6270 */
[----:B------:R-:W-:Y:S01]  /*8ca0*/  ISETP.GT.AND P4, PT, R192, R7, PT ;  /* 0x00000007c000720c */ /* 0x000fe20003f84270 */
[----:B------:R-:W-:Y:S01]  /*8cb0*/  VIADD R7, R0, 0xffffffb9 ;  /* 0xffffffb900077836 */ /* 0x000fe20000000000 */
[----:B------:R-:W-:Y:S02]  /*8cc0*/  FMNMX3.FTZ R0, R3, R245, R203, !PT ;  /* 0x000000f503007276 */ /* 0x000fe400078100cb */
[----:B------:R-:W-:Y:S02]  /*8cd0*/  FMNMX3.FTZ R4, R4, R199, R239, !PT ;  /* 0x000000c704047276 */ /* 0x000fe400078100ef */
[----:B------:R-:W-:-:S02]  /*8ce0*/  FMNMX3.FTZ R0, R0, R24, R25, !PT ;  /* 0x0000001800007276 */ /* 0x000fc40007810019 */
[----:B------:R-:W-:Y:S02]  /*8cf0*/  FMNMX3.FTZ R4, R4, R241, R195, !PT ;  /* 0x000000f104047276 */ /* 0x000fe400078100c3 */
[----:B------:R-:W-:Y:S02]  /*8d00*/  FSEL R170, R170, -INF , !P4 ;  /* 0xff800000aaaa7808 */ /* 0x000fe40006000000 */
[----:B------:R-:W-:Y:S02]  /*8d10*/  ISETP.GT.AND P4, PT, R233, R7, PT ;  /* 0x00000007e900720c */ /* 0x000fe40003f84270 */
[----:B------:R-:W-:Y:S02]  /*8d20*/  FMNMX3.FTZ R0, R0, R197, R201, !PT ;  /* 0x000000c500007276 */ /* 0x000fe400078100c9 */
[----:B------:R-:W-:Y:S02]  /*8d30*/  FMNMX3.FTZ R4, R4, R225, R227, !PT ;  /* 0x000000e104047276 */ /* 0x000fe400078100e3 */
[----:B------:R-:W-:-:S02]  /*8d40*/  FSEL R205, R170, -INF , !P5 ;  /* 0xff800000aacd7808 */ /* 0x000fc40006800000 */
[----:B------:R-:W-:Y:S02]  /*8d50*/  ISETP.GE.AND P5, PT, R7, R232, PT ;  /* 0x000000e80700720c */ /* 0x000fe40003fa6270 */
[----:B------:R-:W-:Y:S02]  /*8d60*/  FSEL R169, R169, -INF , !P4 ;  /* 0xff800000a9a97808 */ /* 0x000fe40006000000 */
[----:B------:R-:W-:Y:S02]  /*8d70*/  ISETP.GT.AND P4, PT, R192, R7, PT ;  /* 0x00000007c000720c */ /* 0x000fe40003f84270 */
[----:B------:R-:W-:Y:S02]  /*8d80*/  FMNMX3.FTZ R0, R0, R165, R243, !PT ;  /* 0x000000a500007276 */ /* 0x000fe400078100f3 */
[----:B------:R-:W-:Y:S02]  /*8d90*/  FMNMX3.FTZ R4, R4, R183, R231, !PT ;  /* 0x000000b704047276 */ /* 0x000fe400078100e7 */
[----:B------:R-:W-:-:S02]  /*8da0*/  FSEL R208, R169, -INF , !P5 ;  /* 0xff800000a9d07808 */ /* 0x000fc40006800000 */
[----:B------:R-:W-:Y:S02]  /*8db0*/  ISETP.GE.AND P5, PT, R7, R228, PT ;  /* 0x000000e40700720c */ /* 0x000fe40003fa6270 */
[----:B------:R-:W-:Y:S02]  /*8dc0*/  FSEL R171, R171, -INF , !P4 ;  /* 0xff800000abab7808 */ /* 0x000fe40006000000 */
[----:B------:R-:W-:Y:S02]  /*8dd0*/  FMNMX3.FTZ R6, R0, R223, R181, !PT ;  /* 0x000000df00067276 */ /* 0x000fe400078100b5 */
[----:B------:R-:W-:Y:S02]  /*8de0*/  FMNMX3.FTZ R8, R4, R213, R215, !PT ;  /* 0x000000d504087276 */ /* 0x000fe400078100d7 */
[----:B------:R-:W-:Y:S02]  /*8df0*/  FSEL R204, R171, -INF , !P5 ;  /* 0xff800000abcc7808 */ /* 0x000fe40006800000 */
[----:B------:R-:W-:-:S02]  /*8e00*/  FMNMX3.FTZ R6, R6, R229, R177, !PT ;  /* 0x000000e506067276 */ /* 0x000fc400078100b1 */
[----:B------:R-:W-:Y:S01]  /*8e10*/  FMNMX3.FTZ R8, R8, R211, R208, !PT ;  /* 0x000000d308087276 */ /* 0x000fe200078100d0 */
[----:B------:R-:W-:Y:S06]  /*8e20*/  BRA.U !UP0, `(.L_x_245) ;  /* 0x0000000508b47547 */ /* 0x000fec000b800000 */
[----:B------:R-:W-:-:S04]  /*8e30*/  UIADD3 UR6, UPT, UPT, UR20, -0x3, URZ ;  /* 0xfffffffd14067890 */ /* 0x000fc8000fffe0ff */
[----:B------:R-:W-:Y:S02]  /*8e40*/  UIMAD.WIDE.U32 UR8, UR6, UR10, URZ ;  /* 0x0000000a060872a5 */ /* 0x000fe4000f8e00ff */
[----:B------:R-:W-:Y:S02]  /*8e50*/  UIMAD UR6, UR6, UR11, URZ ;  /* 0x0000000b060672a4 */ /* 0x000fe4000f8e02ff */
[----:B------:R-:W-:Y:S02]  /*8e60*/  ULEA UR4, UP0, UR8, UR32, 0x6 ;  /* 0x0000002008047291 */ /* 0x000fe4000f8030ff */
[----:B------:R-:W-:Y:S01]  /*8e70*/  UIADD3 UR7, UPT, UPT, UR9, UR6, URZ ;  /* 0x0000000609077290 */ /* 0x000fe2000fffe0ff */
[----:B------:R-:W-:Y:S01]  /*8e80*/  IMAD.U32 R4, RZ, RZ, UR8 ;  /* 0x00000008ff047e24 */ /* 0x000fe2000f8e00ff */
[----:B------:R-:W-:Y:S01]  /*8e90*/  UIADD3 UR6, UPT, UPT, UR6, UR9, URZ ;  /* 0x0000000906067290 */ /* 0x000fe2000fffe0ff */
[----:B------:R-:W-:Y:S01]  /*8ea0*/  IMAD.U32 R5, RZ, RZ, UR9 ;  /* 0x00000009ff057e24 */ /* 0x000fe2000f8e00ff */
[----:B------:R-:W-:Y:S01]  /*8eb0*/  UIADD3 UR32, UP1, UPT, UR32, UR4, URZ ;  /* 0x0000000420207290 */ /* 0x000fe2000ff3e0ff */
[----:B------:R-:W-:Y:S01]  /*8ec0*/  IMAD.U32 R12, RZ, RZ, UR4 ;  /* 0x00000004ff0c7e24 */ /* 0x000fe2000f8e00ff */
[----:B------:R-:W-:Y:S01]  /*8ed0*/  LEA R14, P4, R4, R237, 0x7 ;  /* 0x000000ed040e7211 */ /* 0x000fe200078838ff */
[----:B------:R-:W-:Y:S01]  /*8ee0*/  IMAD.U32 R5, RZ, RZ, UR7 ;  /* 0x00000007ff057e24 */ /* 0x000fe2000f8e00ff */
[----:B------:R-:W-:-:S02]  /*8ef0*/  ULEA.HI.X UR6, UR8, UR29, UR6, 0x6, UP0 ;  /* 0x0000001d08067291 */ /* 0x000fc400080f3406 */
[----:B------:R-:W-:Y:S02]  /*8f00*/  ULEA UR4, UP0, UR10, UR4, 0x5 ;  /* 0x000000040a047291 */ /* 0x000fe4000f8028ff */
[-C--:B------:R-:W-:Y:S01]  /*8f10*/  LEA.HI.X R15, R4, R236.reuse, R5, 0x7, P4 ;  /* 0x000000ec040f7211 */ /* 0x080fe200020f3c05 */
[----:B------:R-:W-:Y:S01]  /*8f20*/  UIADD3.X UR29, UPT, UPT, UR29, UR6, URZ, UP1, !UPT ;  /* 0x000000061d1d7290 */ /* 0x000fe20008ffe4ff */
[C---:B------:R-:W-:Y:S01]  /*8f30*/  LEA R10, P4, R12.reuse, R237, 0x1 ;  /* 0x000000ed0c0a7211 */ /* 0x040fe200078808ff */
[----:B------:R-:W-:Y:S01]  /*8f40*/  IMAD.U32 R4, RZ, RZ, UR32 ;  /* 0x00000020ff047e24 */ /* 0x000fe2000f8e00ff */
[----:B------:R-:W-:Y:S01]  /*8f50*/  MOV R5, UR6 ;  /* 0x0000000600057c02 */ /* 0x000fe20008000f00 */
[----:B------:R-:W-:Y:S01]  /*8f60*/  @!PT LDS RZ, [RZ] ;  /* 0x00000000fffff984 */ /* 0x000fe20000000800 */
[----:B------:R-:W-:Y:S01]  /*8f70*/  @!PT LDS RZ, [RZ] ;  /* 0x00000000fffff984 */ /* 0x000fe20000000800 */
[----:B------:R-:W-:Y:S01]  /*8f80*/  @!PT LDS RZ, [RZ] ;  /* 0x00000000fffff984 */ /* 0x000fe20000000800 */
[----:B------:R1:W-:Y:S01]  /*8f90*/  @!P3 LDGSTS.E.BYPASS.LTC128B.128 [R238+0x8000], desc[UR24][R14.64] ;  /* 0x080000000eeebfae */ /* 0x0003e2000b981a18 */
[----:B------:R-:W-:Y:S01]  /*8fa0*/  ULEA.HI.X UR6, UR10, UR6, UR11, 0x5, UP0 ;  /* 0x000000060a067291 */ /* 0x000fe200080f2c0b */
[----:B------:R-:W-:Y:S01]  /*8fb0*/  MOV R7, UR29 ;  /* 0x0000001d00077c02 */ /* 0x000fe20008000f00 */
[----:B------:R-:W-:Y:S01]  /*8fc0*/  IMAD.U32 R0, RZ, RZ, UR4 ;  /* 0x00000004ff007e24 */ /* 0x000fe2000f8e00ff */
[----:B------:R1:W-:Y:S01]  /*8fd0*/  @P3 STS.128 [R238+0x8000], RZ ;  /* 0x008000ffee003388 */ /* 0x0003e20000000c00 */
[----:B------:R-:W-:-:S02]  /*8fe0*/  LEA.HI.X R11, R12, R236, R5, 0x1, P4 ;  /* 0x000000ec0c0b7211 */ /* 0x000fc400020f0c05 */
[-C--:B------:R-:W-:Y:S01]  /*8ff0*/  LEA R16, P5, R4, R237.reuse, 0x1 ;  /* 0x000000ed04107211 */ /* 0x080fe200078a08ff */
[----:B------:R-:W-:Y:S01]  /*9000*/  @!PT LDS RZ, [RZ] ;  /* 0x00000000fffff984 */ /* 0x000fe20000000800 */
[----:B------:R-:W-:Y:S01]  /*9010*/  @!PT LDS RZ, [RZ] ;  /* 0x00000000fffff984 */ /* 0x000fe20000000800 */
[----:B------:R-:W-:Y:S01]  /*9020*/  @!PT LDS RZ, [RZ] ;  /* 0x00000000fffff984 */ /* 0x000fe20000000800 */
[----:B------:R1:W-:Y:S01]  /*9030*/  @!P2 LDGSTS.E.BYPASS.LTC128B.128 [R238+0xa000], desc[UR24][R14.64+0x80] ;  /* 0x0a0000800eeeafae */ /* 0x0003e2000b981a18 */
[----:B------:R-:W-:Y:S01]  /*9040*/  IMAD.U32 R5, RZ, RZ, UR6 ;  /* 0x00000006ff057e24 */ /* 0x000fe2000f8e00ff */
[----:B------:R-:W-:Y:S02]  /*9050*/  LEA R12, P4, R0, R237, 0x1 ;  /* 0x000000ed000c7211 */ /* 0x000fe400078808ff */
[----:B------:R1:W-:Y:S01]  /*9060*/  @P2 STS.128 [R238+0xa000], RZ ;  /* 0x00a000ffee002388 */ /* 0x0003e20000000c00 */
[-C--:B------:R-:W-:Y:S02]  /*9070*/  LEA.HI.X R17, R4, R236.reuse, R7, 0x1, P5 ;  /* 0x000000ec04117211 */ /* 0x080fe400028f0c07 */
[----:B------:R-:W-:Y:S01]  /*9080*/  LEA.HI.X R13, R0, R236, R5, 0x1, P4 ;  /* 0x000000ec000d7211 */ /* 0x000fe200020f0c05 */
        /* <DEDUP_REMOVED lines=71> */
.L_x_245:
[----:B------:R-:W-:Y:S01]  /*9500*/  FMNMX3.FTZ R4, R6, R209, R207, !PT ;  /* 0x000000d106047276 */ /* 0x000fe200078100cf */
[----:B------:R-:W2:Y:S01]  /*9510*/  SHFL.BFLY PT, R7, R8, 0x2, 0x1f ;  /* 0x0c401f0008077f89 */ /* 0x000ea200000e0000 */
[----:B-1----:R-:W-:Y:S01]  /*9520*/  IADD3 R16, PT, PT, R220, 0x10000, RZ ;  /* 0x00010000dc107810 */ /* 0x002fe20007ffe0ff */
[----:B------:R-:W-:Y:S01]  /*9530*/  UISETP.GT.U32.AND UP0, UPT, UR13, UR18, UPT ;  /* 0x000000120d00728c */ /* 0x000fe2000bf04070 */
[----:B------:R-:W-:Y:S01]  /*9540*/  FMNMX3.FTZ R4, R4, R205, R204, !PT ;  /* 0x000000cd04047276 */ /* 0x000fe200078100cc */
[----:B------:R-:W-:Y:S01]  /*9550*/  LDSM.16.MT88.4 R12, [R220+0x10000] ;  /* 0x01000000dc0c783b */ /* 0x000fe20000004200 */
[----:B------:R-:W-:Y:S02]  /*9560*/  IADD3 R202, PT, PT, R220, 0x10040, RZ ;  /* 0x00010040dcca7810 */ /* 0x000fe40007ffe0ff */
[----:B------:R-:W-:Y:S01]  /*9570*/  @P6 IADD3 R202, PT, PT, R16, -0x40, RZ ;  /* 0xffffffc010ca6810 */ /* 0x000fe20007ffe0ff */
[----:B------:R-:W1:Y:S04]  /*9580*/  SHFL.BFLY PT, R5, R4, 0x2, 0x1f ;  /* 0x0c401f0004057f89 */ /* 0x000e6800000e0000 */
[----:B------:R-:W-:Y:S01]  /*9590*/  LDSM.16.MT88.4 R28, [R202] ;  /* 0x00000000ca1c783b */ /* 0x000fe20000004200 */
[----:B------:R-:W-:-:S03]  /*95a0*/  @UP0 UIADD3 UR20, UPT, UPT, UR20, -0x3, URZ ;  /* 0xfffffffd14140890 */ /* 0x000fc6000fffe0ff */
[----:B------:R-:W-:Y:S01]  /*95b0*/  LDSM.16.MT88.4 R172, [R220+0x12800] ;  /* 0x01280000dcac783b */ /* 0x000fe20000004200 */
[----:B--2---:R-:W-:-:S05]  /*95c0*/  FMNMX.FTZ R7, R8, R7, !PT ;  /* 0x0000000708077209 */ /* 0x004fca0007810000 */
[----:B------:R-:W2:Y:S01]  /*95d0*/  SHFL.BFLY PT, R184, R7, 0x1, 0x1f ;  /* 0x0c201f0007b87f89 */ /* 0x000ea200000e0000 */
[----:B-1----:R-:W-:-:S05]  /*95e0*/  FMNMX.FTZ R5, R4, R5, !PT ;  /* 0x0000000504057209 */ /* 0x002fca0007810000 */
[----:B------:R-:W1:Y:S01]  /*95f0*/  SHFL.BFLY PT, R0, R5, 0x1, 0x1f ;  /* 0x0c201f0005007f89 */ /* 0x000e6200000e0000 */
[----:B--2---:R-:W-:-:S04]  /*9600*/  FMNMX.FTZ R184, R7, R184, !PT ;  /* 0x000000b807b87209 */ /* 0x004fc80007810000 */
[C---:B------:R-:W-:Y:S01]  /*9610*/  FSETP.NEU.FTZ.AND P1, PT, R184.reuse, -INF , PT ;  /* 0xff800000b800780b */ /* 0x040fe20003f3d000 */
[C---:B------:R-:W-:Y:S01]  /*9620*/  FMUL.FTZ R210, R184.reuse, UR12 ;  /* 0x0000000cb8d27c20 */ /* 0x040fe20008410000 */
[----:B-1----:R-:W-:Y:S02]  /*9630*/  FMNMX.FTZ R0, R5, R0, !PT ;  /* 0x0000000005007209 */ /* 0x002fe40007810000 */
[----:B------:R-:W-:Y:S02]  /*9640*/  FSEL R5, R184, RZ, P1 ;  /* 0x000000ffb8057208 */ /* 0x000fe40000800000 */
[C---:B------:R-:W-:Y:S01]  /*9650*/  FSETP.NEU.FTZ.AND P0, PT, R0.reuse, -INF , PT ;  /* 0xff8000000000780b */ /* 0x040fe20003f1d000 */
[----:B------:R-:W-:Y:S01]  /*9660*/  FMUL.FTZ R206, R0, UR12 ;  /* 0x0000000c00ce7c20 */ /* 0x000fe20008410000 */
[----:B------:R-:W-:Y:S01]  /*9670*/  FSEL R210, R210, RZ, P1 ;  /* 0x000000ffd2d27208 */ /* 0x000fe20000800000 */
[----:B------:R-:W-:Y:S01]  /*9680*/  FADD.FTZ R5, R164, -R5 ;  /* 0x80000005a4057221 */ /* 0x000fe20000010000 */
[----:B------:R-:W-:-:S02]  /*9690*/  FSEL R4, R0, RZ, P0 ;  /* 0x000000ff00047208 */ /* 0x000fc40000000000 */
[----:B------:R-:W-:Y:S01]  /*96a0*/  FSEL R206, R206, RZ, P0 ;  /* 0x000000ffcece7208 */ /* 0x000fe20000000000 */
[----:B------:R-:W-:Y:S01]  /*96b0*/  FFMA.FTZ R191, R193, UR12, -R210 ;  /* 0x0000000cc1bf7c23 */ /* 0x000fe200080108d2 */
[----:B------:R-:W-:Y:S01]  /*96c0*/  LOP3.LUT P0, RZ, R216, 0x2, RZ, 0xc0, !PT ;  /* 0x00000002d8ff7812 */ /* 0x000fe2000780c0ff */
[----:B------:R-:W-:Y:S01]  /*96d0*/  FADD.FTZ R4, R3, -R4 ;  /* 0x8000000403047221 */ /* 0x000fe20000010000 */
[----:B------:R-:W-:Y:S01]  /*96e0*/  FMUL.FTZ R193, R5, UR12 ;  /* 0x0000000c05c17c20 */ /* 0x000fe20008410000 */
[----:B------:R-:W-:Y:S01]  /*96f0*/  FFMA.FTZ R8, R25, UR12, -R206 ;  /* 0x0000000c19087c23 */ /* 0x000fe200080108ce */
[----:B------:R-:W-:Y:S01]  /*9700*/  SEL R25, R2, 0xffffffe0, !P0 ;  /* 0xffffffe002197807 */ /* 0x000fe20004000000 */
[----:B------:R-:W-:Y:S01]  /*9710*/  FMUL.FTZ R2, R4, UR12 ;  /* 0x0000000c04027c20 */ /* 0x000fe20008410000 */
[--C-:B------:R-:W-:Y:S01]  /*9720*/  FFMA.FTZ R189, R196, UR12, -R210.reuse ;  /* 0x0000000cc4bd7c23 */ /* 0x100fe200080108d2 */
[--C-:B------:R-:W-:Y:S01]  /*9730*/  FFMA.FTZ R188, R200, UR12, -R210.reuse ;  /* 0x0000000cc8bc7c23 */ /* 0x100fe200080108d2 */
[----:B------:R-:W1:Y:S01]  /*9740*/  MUFU.EX2 R193, R193 ;  /* 0x000000c100c17308 */ /* 0x000e620000000800 */
[----:B------:R-:W-:Y:S01]  /*9750*/  FFMA.FTZ R187, R26, UR12, -R210 ;  /* 0x0000000c1abb7c23 */ /* 0x000fe200080108d2 */
[--C-:B------:R-:W-:Y:S01]  /*9760*/  FFMA.FTZ R186, R245, UR12, -R206.reuse ;  /* 0x0000000cf5ba7c23 */ /* 0x100fe200080108ce */
[--C-:B------:R-:W-:Y:S01]  /*9770*/  FFMA.FTZ R185, R203, UR12, -R206.reuse ;  /* 0x0000000ccbb97c23 */ /* 0x100fe200080108ce */
[----:B------:R-:W2:Y:S01]  /*9780*/  MUFU.EX2 R2, R2 ;  /* 0x0000000200027308 */ /* 0x000ea20000000800 */
[--C-:B------:R-:W-:Y:S01]  /*9790*/  FFMA.FTZ R190, R24, UR12, -R206.reuse ;  /* 0x0000000c18be7c23 */ /* 0x100fe200080108ce */
[----:B------:R-:W-:Y:S01]  /*97a0*/  IADD3 R203, PT, PT, R220, R25, RZ ;  /* 0x00000019dccb7210 */ /* 0x000fe20007ffe0ff */
[----:B------:R-:W-:Y:S01]  /*97b0*/  FFMA.FTZ R198, R197, UR12, -R206 ;  /* 0x0000000cc5c67c23 */ /* 0x000fe200080108ce */
[----:B------:R-:W-:Y:S01]  /*97c0*/  MUFU.EX2 R191, R191 ;  /* 0x000000bf00bf7308 */ /* 0x000fe20000000800 */
[----:B------:R-:W-:Y:S01]  /*97d0*/  IADD3 R194, PT, PT, R25, R202, RZ ;  /* 0x000000ca19c27210 */ /* 0x000fe20007ffe0ff */
[--C-:B------:R-:W-:Y:S01]  /*97e0*/  FFMA.FTZ R199, R199, UR12, -R210.reuse ;  /* 0x0000000cc7c77c23 */ /* 0x100fe200080108d2 */
[----:B------:R-:W-:Y:S01]  /*97f0*/  LDSM.16.MT88.4 R20, [R203+0x10000] ;  /* 0x01000000cb14783b */ /* 0x000fe20000004200 */
[----:B------:R-:W3:Y:S01]  /*9800*/  MUFU.EX2 R189, R189 ;  /* 0x000000bd00bd7308 */ /* 0x000ee20000000800 */
[--C-:B------:R-:W-:Y:S01]  /*9810*/  FFMA.FTZ R196, R239, UR12, -R210.reuse ;  /* 0x0000000cefc47c23 */ /* 0x100fe200080108d2 */
[-C--:B-1----:R-:W-:Y:S01]  /*9820*/  FMUL.FTZ R32, R136, R193.reuse ;  /* 0x000000c188207220 */ /* 0x082fe20000410000 */
[-C--:B------:R-:W-:Y:S01]  /*9830*/  FMUL.FTZ R33, R137, R193.reuse ;  /* 0x000000c189217220 */ /* 0x080fe20000410000 */
[----:B------:R-:W-:Y:S01]  /*9840*/  MUFU.EX2 R188, R188 ;  /* 0x000000bc00bc7308 */ /* 0x000fe20000000800 */
[-C--:B------:R-:W-:Y:S01]  /*9850*/  FMUL.FTZ R24, R144, R193.reuse ;  /* 0x000000c190187220 */ /* 0x080fe20000410000 */
[-C--:B--2---:R-:W-:Y:S01]  /*9860*/  FMUL.FTZ R34, R138, R2.reuse ;  /* 0x000000028a227220 */ /* 0x084fe20000410000 */
[-C--:B------:R-:W-:Y:S01]  /*9870*/  FMUL.FTZ R35, R139, R2.reuse ;  /* 0x000000028b237220 */ /* 0x080fe20000410000 */
[----:B------:R-:W1:Y:S01]  /*9880*/  MUFU.EX2 R187, R187 ;  /* 0x000000bb00bb7308 */ /* 0x000e620000000800 */
[----:B------:R-:W2:Y:S01]  /*9890*/  LDSM.16.MT88.4 R136, [R203+0x12000] ;  /* 0x01200000cb88783b */ /* 0x000ea20000004200 */
[----:B------:R-:W-:Y:S01]  /*98a0*/  FMUL.FTZ R25, R145, R193 ;  /* 0x000000c191197220 */ /* 0x000fe20000410000 */
[-C--:B------:R-:W-:Y:S01]  /*98b0*/  FMUL.FTZ R26, R146, R2.reuse ;  /* 0x00000002921a7220 */ /* 0x080fe20000410000 */
[----:B------:R-:W-:Y:S01]  /*98c0*/  MUFU.EX2 R186, R186 ;  /* 0x000000ba00ba7308 */ /* 0x000fe20000000800 */
[-C--:B------:R-:W-:Y:S01]  /*98d0*/  FMUL.FTZ R27, R147, R2.reuse ;  /* 0x00000002931b7220 */ /* 0x080fe20000410000 */
[----:B---3--:R-:W-:Y:S01]  /*98e0*/  F2FP.F16.F32.PACK_AB R4, R189, R191 ;  /* 0x000000bfbd04723e */ /* 0x008fe200000000ff */
[----:B------:R-:W3:Y:S01]  /*98f0*/  LDSM.16.MT88.4 R144, [R202+0x2000] ;  /* 0x00200000ca90783b */ /* 0x000ee20000004200 */
[----:B------:R-:W4:Y:S01]  /*9900*/  MUFU.EX2 R185, R185 ;  /* 0x000000b900b97308 */ /* 0x000f220000000800 */
[-C--:B------:R-:W-:Y:S01]  /*9910*/  FMUL.FTZ R140, R140, R193.reuse ;  /* 0x000000c18c8c7220 */ /* 0x080fe20000410000 */
[-C--:B------:R-:W-:Y:S01]  /*9920*/  FMUL.FTZ R141, R141, R193.reuse ;  /* 0x000000c18d8d7220 */ /* 0x080fe20000410000 */
[-C--:B------:R-:W-:Y:S01]  /*9930*/  FMUL.FTZ R142, R142, R2.reuse ;  /* 0x000000028e8e7220 */ /* 0x080fe20000410000 */
[----:B------:R-:W-:Y:S01]  /*9940*/  MUFU.EX2 R190, R190 ;  /* 0x000000be00be7308 */ /* 0x000fe20000000800 */
[----:B------:R-:W-:Y:S01]  /*9950*/  FMUL.FTZ R143, R143, R2 ;  /* 0x000000028f8f7220 */ /* 0x000fe20000410000 */
[----:B-1----:R-:W-:Y:S01]  /*9960*/  F2FP.F16.F32.PACK_AB R6, R187, R188 ;  /* 0x000000bcbb06723e */ /* 0x002fe200000000ff */
[-C--:B------:R-:W-:Y:S01]  /*9970*/  FMUL.FTZ R44, R44, R193.reuse ;  /* 0x000000c12c2c7220 */ /* 0x080fe20000410000 */
[----:B------:R-:W1:Y:S01]  /*9980*/  MUFU.EX2 R3, R8 ;  /* 0x0000000800037308 */ /* 0x000e620000000800 */
[-C--:B------:R-:W-:Y:S01]  /*9990*/  FMUL.FTZ R45, R45, R193.reuse ;  /* 0x000000c12d2d7220 */ /* 0x080fe20000410000 */
[-C--:B------:R-:W-:Y:S01]  /*99a0*/  FMUL.FTZ R46, R46, R2.reuse ;  /* 0x000000022e2e7220 */ /* 0x080fe20000410000 */
[----:B------:R-:W-:Y:S01]  /*99b0*/  FMUL.FTZ R47, R47, R2 ;  /* 0x000000022f2f7220 */ /* 0x000fe20000410000 */
[-C--:B------:R-:W-:Y:S01]  /*99c0*/  FMUL.FTZ R48, R48, R193.reuse ;  /* 0x000000c130307220 */ /* 0x080fe20000410000 */
[-C--:B------:R-:W-:Y:S01]  /*99d0*/  FMUL.FTZ R49, R49, R193.reuse ;  /* 0x000000c131317220 */ /* 0x080fe20000410000 */
[----:B----4-:R-:W-:Y:S01]  /*99e0*/  F2FP.F16.F32.PACK_AB R5, R185, R186 ;  /* 0x000000bab905723e */ /* 0x010fe200000000ff */
[-C--:B------:R-:W-:Y:S01]  /*99f0*/  FMUL.FTZ R50, R50, R2.reuse ;  /* 0x0000000232327220 */ /* 0x080fe20000410000 */
[-C--:B------:R-:W-:Y:S01]  /*9a00*/  FMUL.FTZ R51, R51, R2.reuse ;  /* 0x0000000233337220 */ /* 0x080fe20000410000 */
[-C--:B------:R-:W-:Y:S01]  /*9a10*/  FMUL.FTZ R52, R52, R193.reuse ;  /* 0x000000c134347220 */ /* 0x080fe20000410000 */
[-C--:B------:R-:W-:Y:S01]  /*9a20*/  FMUL.FTZ R53, R53, R193.reuse ;  /* 0x000000c135357220 */ /* 0x080fe20000410000 */
[-C--:B------:R-:W-:Y:S01]  /*9a30*/  FMUL.FTZ R54, R54, R2.reuse ;  /* 0x0000000236367220 */ /* 0x080fe20000410000 */
[----:B------:R-:W-:Y:S01]  /*9a40*/  FMUL.FTZ R55, R55, R2 ;  /* 0x0000000237377220 */ /* 0x000fe20000410000 */
[-C--:B------:R-:W-:Y:S01]  /*9a50*/  FMUL.FTZ R56, R56, R193.reuse ;  /* 0x000000c138387220 */ /* 0x080fe20000410000 */
[----:B-1----:R-:W-:Y:S01]  /*9a60*/  F2FP.F16.F32.PACK_AB R7, R3, R190 ;  /* 0x000000be0307723e */ /* 0x002fe200000000ff */
        /* <DEDUP_REMOVED lines=28> */
[----:B------:R-:W-:Y:S01]  /*9c30*/  LDSM.16.MT88.4 R152, [R194] ;  /* 0x00000000c298783b */ /* 0x000fe20000004200 */
[-C--:B------:R-:W-:Y:S01]  /*9c40*/  FMUL.FTZ R77, R77, R193.reuse ;  /* 0x000000c14d4d7220 */ /* 0x080fe20000410000 */
[C---:B------:R-:W-:Y:S01]  /*9c50*/  HMMA.16816.F32 R48, R4.reuse, R138, R48 ;  /* 0x0000008a0430723c */ /* 0x040fe20000001830 */
[-C--:B------:R-:W-:Y:S01]  /*9c60*/  FMUL.FTZ R78, R78, R2.reuse ;  /* 0x000000024e4e7220 */ /* 0x080fe20000410000 */
[----:B------:R-:W2:Y:S01]  /*9c70*/  LDSM.16.MT88.4 R136, [R220+0x14000] ;  /* 0x01400000dc88783b */ /* 0x000ea20000004200 */
        /* <DEDUP_REMOVED lines=53> */
[----:B------:R-:W-:Y:S01]  /*9fd0*/  FFMA.FTZ R192, R195, UR12, -R210 ;  /* 0x0000000cc3c07c23 */ /* 0x000fe200080108d2 */
[C---:B------:R-:W-:Y:S01]  /*9fe0*/  HMMA.16816.F32 R72, R4.reuse, R138, R72 ;  /* 0x0000008a0448723c */ /* 0x040fe20000001848 */
[----:B------:R-:W2:Y:S01]  /*9ff0*/  LDSM.16.MT88.4 R136, [R194+0x4000] ;  /* 0x00400000c288783b */ /* 0x000ea20000004200 */
[--C-:B------:R-:W-:Y:S01]  /*a000*/  FFMA.FTZ R201, R201, UR12, -R206.reuse ;  /* 0x0000000cc9c97c23 */ /* 0x100fe200080108ce */
[--C-:B------:R-:W-:Y:S01]  /*a010*/  FFMA.FTZ R197, R165, UR12, -R206.reuse ;  /* 0x0000000ca5c57c23 */ /* 0x100fe200080108ce */
[----:B------:R-:W-:Y:S01]  /*a020*/  FFMA.FTZ R200, R243, UR12, -R206 ;  /* 0x0000000cf3c87c23 */ /* 0x000fe200080108ce */
[--C-:B------:R-:W-:Y:S01]  /*a030*/  FFMA.FTZ R241, R241, UR12, -R210.reuse ;  /* 0x0000000cf1f17c23 */ /* 0x100fe200080108d2 */
[----:B------:R-:W-:Y:S01]  /*a040*/  MUFU.EX2 R199, R199 ;  /* 0x000000c700c77308 */ /* 0x000fe20000000800 */
[-C--:B------:R-:W-:Y:S01]  /*a050*/  FMUL.FTZ R116, R116, R193.reuse ;  /* 0x000000c174747220 */ /* 0x080fe20000410000 */
[C---:B---3--:R-:W-:Y:S01]  /*a060*/  HMMA.16816.F32 R76, R4.reuse, R144, R76 ;  /* 0x00000090044c723c */ /* 0x048fe2000000184c */
[-C--:B------:R-:W-:Y:S01]  /*a070*/  FMUL.FTZ R117, R117, R193.reuse ;  /* 0x000000c175757220 */ /* 0x080fe20000410000 */
[----:B------:R-:W-:Y:S01]  /*a080*/  MUFU.EX2 R196, R196 ;  /* 0x000000c400c47308 */ /* 0x000fe20000000800 */
[-C--:B------:R-:W-:Y:S01]  /*a090*/  FMUL.FTZ R118, R118, R2.reuse ;  /* 0x0000000276767220 */ /* 0x080fe20000410000 */
[-C--:B------:R-:W-:Y:S01]  /*a0a0*/  FMUL.FTZ R119, R119, R2.reuse ;  /* 0x0000000277777220 */ /* 0x080fe20000410000 */
[-C--:B------:R-:W-:Y:S01]  /*a0b0*/  FMUL.FTZ R120, R120, R193.reuse ;  /* 0x000000c178787220 */ /* 0x080fe20000410000 */
[----:B------:R-:W-:Y:S01]  /*a0c0*/  MUFU.EX2 R195, R241 ;  /* 0x000000f100c37308 */ /* 0x000fe20000000800 */
[-C--:B------:R-:W-:Y:S01]  /*a0d0*/  FMUL.FTZ R121, R121, R193.reuse ;  /* 0x000000c179797220 */ /* 0x080fe20000410000 */
[C---:B------:R-:W-:Y:S01]  /*a0e0*/  HMMA.16816.F32 R80, R4.reuse, R146, R80 ;  /* 0x000000920450723c */ /* 0x040fe20000001850 */
[----:B------:R-:W3:Y:S01]  /*a0f0*/  LDSM.16.MT88.4 R144, [R220+0x16000] ;  /* 0x01600000dc90783b */ /* 0x000ee20000004200 */
[----:B------:R-:W-:Y:S01]  /*a100*/  MUFU.EX2 R192, R192 ;  /* 0x000000c000c07308 */ /* 0x000fe20000000800 */
[-C--:B------:R-:W-:Y:S01]  /*a110*/  FMUL.FTZ R122, R122, R2.reuse ;  /* 0x000000027a7a7220 */ /* 0x080fe20000410000 */
[-C--:B------:R-:W-:Y:S01]  /*a120*/  FMUL.FTZ R123, R123, R2.reuse ;  /* 0x000000027b7b7220 */ /* 0x080fe20000410000 */
[-C--:B------:R-:W-:Y:S01]  /*a130*/  FMUL.FTZ R8, R160, R193.reuse ;  /* 0x000000c1a0087220 */ /* 0x080fe20000410000 */
[----:B------:R-:W4:Y:S01]  /*a140*/  MUFU.EX2 R198, R198 ;  /* 0x000000c600c67308 */ /* 0x000f220000000800 */
[-C--:B------:R-:W-:Y:S01]  /*a150*/  FMUL.FTZ R9, R161, R193.reuse ;  /* 0x000000c1a1097220 */ /* 0x080fe20000410000 */
[C---:B-1----:R-:W-:Y:S01]  /*a160*/  HMMA.16816.F32 R84, R4.reuse, R140, R84 ;  /* 0x0000008c0454723c */ /* 0x042fe20000001854 */
[-C--:B------:R-:W-:Y:S01]  /*a170*/  FMUL.FTZ R10, R162, R2.reuse ;  /* 0x00000002a20a7220 */ /* 0x080fe20000410000 */
[----:B------:R-:W1:Y:S01]  /*a180*/  MUFU.EX2 R201, R201 ;  /* 0x000000c900c97308 */ /* 0x000e620000000800 */
[-C--:B------:R-:W-:Y:S01]  /*a190*/  FMUL.FTZ R11, R163, R2.reuse ;  /* 0x00000002a30b7220 */ /* 0x080fe20000410000 */
[-C--:B------:R-:W-:Y:S01]  /*a1a0*/  FMUL.FTZ R156, R156, R193.reuse ;  /* 0x000000c19c9c7220 */ /* 0x080fe20000410000 */
[-C--:B------:R-:W-:Y:S01]  /*a1b0*/  FMUL.FTZ R157, R157, R193.reuse ;  /* 0x000000c19d9d7220 */ /* 0x080fe20000410000 */
[----:B------:R-:W5:Y:S01]  /*a1c0*/  MUFU.EX2 R197, R197 ;  /* 0x000000c500c57308 */ /* 0x000f620000000800 */
[-C--:B------:R-:W-:Y:S01]  /*a1d0*/  FMUL.FTZ R158, R158, R2.reuse ;  /* 0x000000029e9e7220 */ /* 0x080fe20000410000 */
[C---:B------:R-:W-:Y:S01]  /*a1e0*/  HMMA.16816.F32 R88, R4.reuse, R142, R88 ;  /* 0x0000008e0458723c */ /* 0x040fe20000001858 */
[----:B------:R-:W1:Y:S01]  /*a1f0*/  LDSM.16.MT88.4 R140, [R203+0x16000] ;  /* 0x01600000cb8c783b */ /* 0x000e620000004200 */
[----:B------:R-:W5:Y:S01]  /*a200*/  MUFU.EX2 R200, R200 ;  /* 0x000000c800c87308 */ /* 0x000f620000000800 */
        /* <DEDUP_REMOVED lines=20> */
[----:B------:R-:W-:Y:S01]  /*a350*/  LDSM.16.MT88.4 R168, [R203+0x12800] ;  /* 0x01280000cba8783b */ /* 0x000fe20000004200 */
[C---:B------:R-:W-:Y:S01]  /*a360*/  HMMA.16816.F32 R96, R4.reuse, R138, R96 ;  /* 0x0000008a0460723c */ /* 0x040fe20000001860 */
[--C-:B------:R-:W-:Y:S01]  /*a370*/  FFMA.FTZ R212, R225, UR12, -R210.reuse ;  /* 0x0000000ce1d47c23 */ /* 0x100fe200080108d2 */
[----:B------:R-:W-:Y:S01]  /*a380*/  FFMA.FTZ R225, R227, UR12, -R210 ;  /* 0x0000000ce3e17c23 */ /* 0x000fe200080108d2 */
[----:B------:R-:W2:Y:S01]  /*a390*/  LDSM.16.MT88.4 R136, [R202+0x6000] ;  /* 0x00600000ca88783b */ /* 0x000ea20000004200 */
[--C-:B------:R-:W-:Y:S01]  /*a3a0*/  FFMA.FTZ R222, R223, UR12, -R206.reuse ;  /* 0x0000000cdfde7c23 */ /* 0x100fe200080108ce */
[----:B------:R-:W-:Y:S01]  /*a3b0*/  FFMA.FTZ R218, R229, UR12, -R206 ;  /* 0x0000000ce5da7c23 */ /* 0x000fe200080108ce */
[--C-:B------:R-:W-:Y:S01]  /*a3c0*/  FFMA.FTZ R227, R183, UR12, -R210.reuse ;  /* 0x0000000cb7e37c23 */ /* 0x100fe200080108d2 */
[----:B------:R-:W-:Y:S01]  /*a3d0*/  LDSM.16.MT88.4 R164, [R202+0x2800] ;  /* 0x00280000caa4783b */ /* 0x000fe20000004200 */
[C---:B------:R-:W-:Y:S01]  /*a3e0*/  HMMA.16816.F32 R32, R4.reuse, R152, R32 ;  /* 0x000000980420723c */ /* 0x040fe20000001820 */
[----:B------:R-:W-:Y:S01]  /*a3f0*/  FFMA.FTZ R214, R231, UR12, -R210 ;  /* 0x0000000ce7d67c23 */ /* 0x000fe200080108d2 */
[--C-:B------:R-:W-:Y:S01]  /*a400*/  FFMA.FTZ R223, R181, UR12, -R206.reuse ;  /* 0x0000000cb5df7c23 */ /* 0x100fe200080108ce */
[----:B------:R-:W-:Y:S01]  /*a410*/  LDSM.16.MT88.4 R160, [R220+0x14800] ;  /* 0x01480000dca0783b */ /* 0x000fe20000004200 */
[--C-:B------:R-:W-:Y:S01]  /*a420*/  FFMA.FTZ R229, R177, UR12, -R206.reuse ;  /* 0x0000000cb1e57c23 */ /* 0x100fe200080108ce */
[----:B------:R-:W-:Y:S01]  /*a430*/  MUFU.EX2 R212, R212 ;  /* 0x000000d400d47308 */ /* 0x000fe20000000800 */
[----:B------:R-:W-:Y:S01]  /*a440*/  FFMA.FTZ R209, R209, UR12, -R206 ;  /* 0x0000000cd1d17c23 */ /* 0x000fe200080108ce */
[----:B------:R-:W-:Y:S01]  /*a450*/  LDSM.16.MT88.4 R176, [R194+0x1000] ;  /* 0x00100000c2b0783b */ /* 0x000fe20000004200 */
[C---:B------:R-:W-:Y:S01]  /*a460*/  HMMA.16816.F32 R132, R4.reuse, R154, R132 ;  /* 0x0000009a0484723c */ /* 0x040fe20000001884 */
[----:B------:R-:W2:Y:S01]  /*a470*/  MUFU.EX2 R225, R225 ;  /* 0x000000e100e17308 */ /* 0x000ea20000000800 */
[----:B------:R-:W-:Y:S01]  /*a480*/  FFMA.FTZ R250, R250, R193, R191 ;  /* 0x000000c1fafa7223 */ /* 0x000fe200000100bf */
[----:B------:R-:W2:Y:S01]  /*a490*/  LDSM.16.MT88.4 R152, [R194+0x6000] ;  /* 0x00600000c298783b */ /* 0x000ea20000004200 */
[----:B------:R-:W-:Y:S01]  /*a4a0*/  FFMA.FTZ R2, R251, R2, R186 ;  /* 0x00000002fb027223 */ /* 0x000fe200000100ba */
[----:B------:R-:W-:Y:S01]  /*a4b0*/  MUFU.EX2 R227, R227 ;  /* 0x000000e300e37308 */ /* 0x000fe20000000800 */
[----:B------:R-:W-:Y:S01]  /*a4c0*/  FADD.FTZ R189, R189, R250 ;  /* 0x000000fabdbd7221 */ /* 0x000fe20000010000 */
[----:B------:R-:W-:Y:S01]  /*a4d0*/  LDSM.16.MT88.4 R180, [R220+0x13000] ;  /* 0x01300000dcb4783b */ /* 0x000fe20000004200 */
[C---:B---3--:R-:W-:Y:S01]  /*a4e0*/  HMMA.16816.F32 R100, R4.reuse, R144, R100 ;  /* 0x000000900464723c */ /* 0x048fe20000001864 */
[----:B------:R-:W-:Y:S01]  /*a4f0*/  MUFU.EX2 R214, R214 ;  /* 0x000000d600d67308 */ /* 0x000fe20000000800 */
[----:B------:R-:W-:Y:S01]  /*a500*/  FADD.FTZ R185, R185, R2 ;  /* 0x00000002b9b97221 */ /* 0x000fe20000010000 */
[----:B------:R-:W-:Y:S01]  /*a510*/  FADD.FTZ R188, R188, R189 ;  /* 0x000000bdbcbc7221 */ /* 0x000fe20000010000 */
[----:B------:R-:W-:Y:S01]  /*a520*/  PLOP3.LUT P0, PT, PT, PT, UP0, 0x80, 0x8 ;  /* 0x000000000008781c */ /* 0x000fe20003f0f008 */
[----:B------:R-:W-:Y:S01]  /*a530*/  MUFU.EX2 R222, R222 ;  /* 0x000000de00de7308 */ /* 0x000fe20000000800 */
[----:B------:R-:W-:Y:S01]  /*a540*/  FADD.FTZ R190, R190, R185 ;  /* 0x000000b9bebe7221 */ /* 0x000fe20000010000 */
[----:B------:R-:W-:Y:S01]  /*a550*/  FADD.FTZ R188, R187, R188 ;  /* 0x000000bcbbbc7221 */ /* 0x000fe20000010000 */
[----:B------:R-:W-:Y:S01]  /*a560*/  HMMA.16816.F32 R104, R4, R146, R104 ;  /* 0x000000920468723c */ /* 0x000fe20000001868 */
[----:B------:R-:W3:Y:S01]  /*a570*/  LDSM.16.MT88.4 R144, [R203+0x10800] ;  /* 0x01080000cb90783b */ /* 0x000ee20000004200 */
[----:B------:R-:W3:Y:S01]  /*a580*/  MUFU.EX2 R223, R223 ;  /* 0x000000df00df7308 */ /* 0x000ee20000000800 */
[----:B------:R-:W-:-:S03]  /*a590*/  FADD.FTZ R3, R3, R190 ;  /* 0x000000be03037221 */ /* 0x000fc60000010000 */
[----:B------:R-:W-:Y:S01]  /*a5a0*/  MUFU.EX2 R218, R218 ;  /* 0x000000da00da7308 */ /* 0x000fe20000000800 */
[----:B----4-:R-:W-:Y:S01]  /*a5b0*/  FADD.FTZ R2, R198, R3 ;  /* 0x00000003c6027221 */ /* 0x010fe20000010000 */
[----:B-1----:R-:W-:Y:S02]  /*a5c0*/  HMMA.16816.F32 R108, R4, R140, R108 ;  /* 0x0000008c046c723c */ /* 0x002fe4000000186c */
[----:B------:R-:W1:Y:S01]  /*a5d0*/  MUFU.EX2 R229, R229 ;  /* 0x000000e500e57308 */ /* 0x000e620000000800 */
[----:B------:R-:W-:-:S04]  /*a5e0*/  FADD.FTZ R2, R201, R2 ;  /* 0x00000002c9027221 */ /* 0x000fc80000010000 */
[----:B-----5:R-:W-:Y:S01]  /*a5f0*/  FADD.FTZ R3, R197, R2 ;  /* 0x00000002c5037221 */ /* 0x020fe20000010000 */
[----:B------:R-:W-:Y:S01]  /*a600*/  HMMA.16816.F32 R112, R4, R142, R112 ;  /* 0x0000008e0470723c */ /* 0x000fe20000001870 */
[----:B------:R-:W4:Y:S02]  /*a610*/  LDSM.16.MT88.4 R140, [R202+0x800] ;  /* 0x00080000ca8c783b */ /* 0x000f240000004200 */
[----:B------:R-:W-:-:S05]  /*a620*/  FADD.FTZ R3, R200, R3 ;  /* 0x00000003c8037221 */ /* 0x000fca0000010000 */
        /* <DEDUP_REMOVED lines=8> */
[----:B------:R-:W5:Y:S07]  /*a6b0*/  LDSM.16.MT88.4 R148, [R220+0x10800] ;  /* 0x01080000dc94783b */ /* 0x000f6e0000004200 */
[C---:B------:R-:W-:Y:S08]  /*a6c0*/  HMMA.16816.F32 R124, R4.reuse, R152, R124 ;  /* 0x00000098047c723c */ /* 0x040ff0000000187c */
[----:B------:R-:W-:Y:S01]  /*a6d0*/  HMMA.16816.F32 R4, R4, R154, R128 ;  /* 0x0000009a0404723c */ /* 0x000fe20000001880 */
[----:B------:R-:W-:Y:S01]  /*a6e0*/  F2FP.F16.F32.PACK_AB R128, R196, R199 ;  /* 0x000000c7c480723e */ /* 0x000fe200000000ff */
[----:B------:R-:W1:Y:S01]  /*a6f0*/  LDSM.16.MT88.4 R152, [R194+0x2800] ;  /* 0x00280000c298783b */ /* 0x000e620000004200 */
[----:B------:R-:W-:Y:S01]  /*a700*/  F2FP.F16.F32.PACK_AB R129, R201, R198 ;  /* 0x000000c6c981723e */ /* 0x000fe200000000ff */
[----:B------:R-:W-:Y:S01]  /*a710*/  FADD.FTZ R199, R199, R188 ;  /* 0x000000bcc7c77221 */ /* 0x000fe20000010000 */
[----:B------:R-:W-:-:S02]  /*a720*/  F2FP.F16.F32.PACK_AB R130, R192, R195 ;  /* 0x000000c3c082723e */ /* 0x000fc400000000ff */
[----:B------:R-:W-:Y:S01]  /*a730*/  F2FP.F16.F32.PACK_AB R131, R200, R197 ;  /* 0x000000c5c883723e */ /* 0x000fe200000000ff */
[----:B------:R-:W-:-:S04]  /*a740*/  FADD.FTZ R196, R196, R199 ;  /* 0x000000c7c4c47221 */ /* 0x000fc80000010000 */
[----:B------:R-:W-:Y:S02]  /*a750*/  FADD.FTZ R195, R195, R196 ;  /* 0x000000c4c3c37221 */ /* 0x000fe40000010000 */
[----:B---3--:R-:W-:Y:S02]  /*a760*/  HMMA.16816.F32 R16, R128, R144, R16 ;  /* 0x000000908010723c */ /* 0x008fe40000001810 */
[----:B------:R-:W-:-:S06]  /*a770*/  FADD.FTZ R195, R192, R195 ;  /* 0x000000c3c0c37221 */ /* 0x000fcc0000010000 */
[C---:B------:R-:W-:Y:S01]  /*a780*/  HMMA.16816.F32 R20, R128.reuse, R146, R20 ;  /* 0x000000928014723c */ /* 0x040fe20000001814 */
[----:B------:R-:W3:Y:S07]  /*a790*/  LDSM.16.MT88.4 R144, [R194+0x4800] ;  /* 0x00480000c290783b */ /* 0x000eee0000004200 */
[C---:B----4-:R-:W-:Y:S08]  /*a7a0*/  HMMA.16816.F32 R24, R128.reuse, R140, R24 ;  /* 0x0000008c8018723c */ /* 0x050ff00000001818 */
[C---:B------:R-:W-:Y:S01]  /*a7b0*/  HMMA.16816.F32 R28, R128.reuse, R142, R28 ;  /* 0x0000008e801c723c */ /* 0x040fe2000000181c */
[----:B------:R-:W4:Y:S07]  /*a7c0*/  LDSM.16.MT88.4 R140, [R220+0x16800] ;  /* 0x01680000dc8c783b */ /* 0x000f2e0000004200 */
[C---:B--2---:R-:W-:Y:S08]  /*a7d0*/  HMMA.16816.F32 R32, R128.reuse, R136, R32 ;  /* 0x000000888020723c */ /* 0x044ff00000001820 */
[C---:B------:R-:W-:Y:S01]  /*a7e0*/  HMMA.16816.F32 R132, R128.reuse, R138, R132 ;  /* 0x0000008a8084723c */ /* 0x040fe20000001884 */
[----:B------:R-:W2:Y:S07]  /*a7f0*/  LDSM.16.MT88.4 R136, [R203+0x16800] ;  /* 0x01680000cb88783b */ /* 0x000eae0000004200 */
[C---:B-----5:R-:W-:Y:S08]  /*a800*/  HMMA.16816.F32 R8, R128.reuse, R148, R8 ;  /* 0x000000948008723c */ /* 0x060ff00000001808 */
        /* <DEDUP_REMOVED lines=13> */
[----:B------:R-:W4:Y:S07]  /*a8e0*/  LDSM.16.MT88.4 R156, [R220+0x11000] ;  /* 0x01100000dc9c783b */ /* 0x000f2e0000004200 */
        /* <DEDUP_REMOVED lines=14> */
[C---:B-----5:R-:W-:Y:S08]  /*a9d0*/  HMMA.16816.F32 R84, R128.reuse, R148, R84 ;  /* 0x000000948054723c */ /* 0x060ff00000001854 */
[C---:B------:R-:W-:Y:S01]  /*a9e0*/  HMMA.16816.F32 R88, R128.reuse, R150, R88 ;  /* 0x000000968058723c */ /* 0x040fe20000001858 */
[----:B------:R-:W-:Y:S07]  /*a9f0*/  LDSM.16.MT88.4 R148, [R203+0x15000] ;  /* 0x01500000cb94783b */ /* 0x000fee0000004200 */
[C---:B-1----:R-:W-:Y:S08]  /*aa00*/  HMMA.16816.F32 R116, R128.reuse, R152, R116 ;  /* 0x000000988074723c */ /* 0x042ff00000001874 */
[C---:B------:R-:W-:Y:S01]  /*aa10*/  HMMA.16816.F32 R120, R128.reuse, R154, R120 ;  /* 0x0000009a8078723c */ /* 0x040fe20000001878 */
[----:B------:R-:W-:Y:S07]  /*aa20*/  LDSM.16.MT88.4 R152, [R220+0x15000] ;  /* 0x01500000dc98783b */ /* 0x000fee0000004200 */
[C---:B---3--:R-:W-:Y:S08]  /*aa30*/  HMMA.16816.F32 R124, R128.reuse, R144, R124 ;  /* 0x00000090807c723c */ /* 0x048ff0000000187c */
[----:B------:R-:W-:Y:S01]  /*aa40*/  HMMA.16816.F32 R128, R128, R146, R4 ;  /* 0x000000928080723c */ /* 0x000fe20000001804 */
[----:B------:R-:W-:Y:S01]  /*aa50*/  F2FP.F16.F32.PACK_AB R4, R225, R212 ;  /* 0x000000d4e104723e */ /* 0x000fe200000000ff */
[----:B------:R-:W-:Y:S01]  /*aa60*/  LDSM.16.MT88.4 R144, [R202+0x5000] ;  /* 0x00500000ca90783b */ /* 0x000fe20000004200 */
[----:B------:R-:W-:Y:S01]  /*aa70*/  F2FP.F16.F32.PACK_AB R5, R223, R222 ;  /* 0x000000dedf05723e */ /* 0x000fe200000000ff */
[----:B------:R-:W-:Y:S01]  /*aa80*/  FADD.FTZ R212, R212, R195 ;  /* 0x000000c3d4d47221 */ /* 0x000fe20000010000 */
[----:B------:R-:W-:Y:S01]  /*aa90*/  F2FP.F16.F32.PACK_AB R6, R214, R227 ;  /* 0x000000e3d606723e */ /* 0x000fe200000000ff */
[----:B------:R-:W-:Y:S01]  /*aaa0*/  FADD.FTZ R222, R222, R3 ;  /* 0x00000003dede7221 */ /* 0x000fe20000010000 */
[----:B------:R-:W-:Y:S01]  /*aab0*/  F2FP.F16.F32.PACK_AB R7, R229, R218 ;  /* 0x000000dae507723e */ /* 0x000fe200000000ff */
[----:B------:R-:W-:Y:S01]  /*aac0*/  FADD.FTZ R212, R225, R212 ;  /* 0x000000d4e1d47221 */ /* 0x000fe20000010000 */
[-C--:B------:R-:W-:Y:S01]  /*aad0*/  MOV R3, R0.reuse ;  /* 0x0000000000037202 */ /* 0x080fe20000000f00 */
[----:B------:R-:W-:Y:S01]  /*aae0*/  FADD.FTZ R223, R223, R222 ;  /* 0x000000dedfdf7221 */ /* 0x000fe20000010000 */
[----:B------:R-:W-:Y:S01]  /*aaf0*/  @P0 MOV R3, R0 ;  /* 0x0000000000030202 */ /* 0x000fe20000000f00 */
[----:B------:R-:W-:-:S02]  /*ab00*/  FADD.FTZ R227, R227, R212 ;  /* 0x000000d4e3e37221 */ /* 0x000fc40000010000 */
[----:B----4-:R-:W-:Y:S01]  /*ab10*/  HMMA.16816.F32 R16, R4, R140, R16 ;  /* 0x0000008c0410723c */ /* 0x010fe20000001810 */
[----:B------:R-:W-:Y:S01]  /*ab20*/  FADD.FTZ R2, R218, R223 ;  /* 0x000000dfda027221 */ /* 0x000fe20000010000 */
[----:B------:R-:W-:-:S03]  /*ab30*/  FADD.FTZ R227, R214, R227 ;  /* 0x000000e3d6e37221 */ /* 0x000fc60000010000 */
[----:B------:R-:W-:-:S03]  /*ab40*/  FADD.FTZ R2, R229, R2 ;  /* 0x00000002e5027221 */ /* 0x000fc60000010000 */
[C---:B------:R-:W-:Y:S01]  /*ab50*/  HMMA.16816.F32 R20, R4.reuse, R142, R20 ;  /* 0x0000008e0414723c */ /* 0x040fe20000001814 */
[----:B------:R-:W1:Y:S07]  /*ab60*/  LDSM.16.MT88.4 R140, [R194+0x5000] ;  /* 0x00500000c28c783b */ /* 0x000e6e0000004200 */
[C---:B------:R-:W-:Y:S01]  /*ab70*/  HMMA.16816.F32 R160, R4.reuse, R156, R8 ;  /* 0x0000009c04a0723c */ /* 0x040fe20000001808 */
[----:B------:R-:W3:Y:S07]  /*ab80*/  LDSM.16.MT88.4 R8, [R203+0x17000] ;  /* 0x01700000cb08783b */ /* 0x000eee0000004200 */
[C---:B--2---:R-:W-:Y:S08]  /*ab90*/  HMMA.16816.F32 R24, R4.reuse, R136, R24 ;  /* 0x000000880418723c */ /* 0x044ff00000001818 */
[C---:B------:R-:W-:Y:S08]  /*aba0*/  HMMA.16816.F32 R28, R4.reuse, R138, R28 ;  /* 0x0000008a041c723c */ /* 0x040ff0000000181c */
[C---:B------:R-:W-:Y:S01]  /*abb0*/  HMMA.16816.F32 R136, R4.reuse, R176, R32 ;  /* 0x000000b00488723c */ /* 0x040fe20000001820 */
[----:B------:R-:W2:Y:S07]  /*abc0*/  LDSM.16.MT88.4 R32, [R202+0x7000] ;  /* 0x00700000ca20783b */ /* 0x000eae0000004200 */
[C---:B------:R-:W-:Y:S01]  /*abd0*/  HMMA.16816.F32 R156, R4.reuse, R158, R12 ;  /* 0x0000009e049c723c */ /* 0x040fe2000000180c */
[----:B------:R-:W4:Y:S07]  /*abe0*/  LDSM.16.MT88.4 R12, [R220+0x17000] ;  /* 0x01700000dc0c783b */ /* 0x000f2e0000004200 */
        /* <DEDUP_REMOVED lines=11> */
[C---:B--2---:R-:W-:Y:S01]  /*aca0*/  HMMA.16816.F32 R116, R4.reuse, R32, R116 ;  /* 0x000000200474723c */ /* 0x044fe20000001874 */
[--C-:B------:R-:W-:Y:S01]  /*acb0*/  FFMA.FTZ R32, R205, UR12, -R206.reuse ;  /* 0x0000000ccd207c23 */ /* 0x100fe200080108ce */
[----:B------:R-:W-:Y:S01]  /*acc0*/  FFMA.FTZ R205, R204, UR12, -R206 ;  /* 0x0000000ccccd7c23 */ /* 0x000fe200080108ce */
[----:B------:R-:W-:Y:S04]  /*acd0*/  MUFU.EX2 R183, R183 ;  /* 0x000000b700b77308 */ /* 0x000fe80000000800 */
[----:B------:R-:W-:Y:S01]  /*ace0*/  MUFU.EX2 R182, R182 ;  /* 0x000000b600b67308 */ /* 0x000fe20000000800 */
[C---:B------:R-:W-:Y:S01]  /*acf0*/  HMMA.16816.F32 R36, R4.reuse, R180, R36 ;  /* 0x000000b40424723c */ /* 0x040fe20000001824 */
[--C-:B------:R-:W-:Y:S01]  /*ad00*/  FFMA.FTZ R180, R213, UR12, -R210.reuse ;  /* 0x0000000cd5b47c23 */ /* 0x100fe200080108d2 */
[----:B------:R-:W-:Y:S01]  /*ad10*/  FFMA.FTZ R181, R215, UR12, -R210 ;  /* 0x0000000cd7b57c23 */ /* 0x000fe200080108d2 */
[----:B------:R-:W-:Y:S04]  /*ad20*/  MUFU.EX2 R208, R208 ;  /* 0x000000d000d07308 */ /* 0x000fe80000000800 */
[----:B------:R-:W-:Y:S01]  /*ad30*/  MUFU.EX2 R180, R180 ;  /* 0x000000b400b47308 */ /* 0x000fe20000000800 */
[C---:B------:R-:W-:Y:S01]  /*ad40*/  HMMA.16816.F32 R132, R4.reuse, R178, R132 ;  /* 0x000000b20484723c */ /* 0x040fe20000001884 */
[----:B------:R-:W-:Y:S02]  /*ad50*/  LDSM.16.MT88.4 R176, [R202+0x3800] ;  /* 0x00380000cab0783b */ /* 0x000fe40000004200 */
[----:B------:R-:W2:Y:S04]  /*ad60*/  MUFU.EX2 R181, R181 ;  /* 0x000000b500b57308 */ /* 0x000ea80000000800 */
[----:B------:R5:W-:Y:S01]  /*ad70*/  MUFU.EX2 R204, R32 ;  /* 0x0000002000cc7308 */ /* 0x000be20000000800 */
[C---:B------:R-:W-:Y:S03]  /*ad80*/  HMMA.16816.F32 R44, R4.reuse, R172, R44 ;  /* 0x000000ac042c723c */ /* 0x040fe6000000182c */
[----:B------:R-:W3:Y:S05]  /*ad90*/  MUFU.EX2 R205, R205 ;  /* 0x000000cd00cd7308 */ /* 0x000eea0000000800 */
        /* <DEDUP_REMOVED lines=10> */
[C---:B------:R-:W-:Y:S08]  /*ae40*/  HMMA.16816.F32 R76, R4.reuse, R148, R76 ;  /* 0x00000094044c723c */ /* 0x040ff0000000184c */
        /* <DEDUP_REMOVED lines=8> */
[C---:B------:R-:W-:Y:S01]  /*aed0*/  HMMA.16816.F32 R120, R4.reuse, R34, R120 ;  /* 0x000000220478723c */ /* 0x040fe20000001878 */
[----:B-----5:R-:W-:Y:S07]  /*aee0*/  LDSM.16.MT88.4 R32, [R194+0x1800] ;  /* 0x00180000c220783b */ /* 0x020fee0000004200 */
[C---:B-1----:R-:W-:Y:S08]  /*aef0*/  HMMA.16816.F32 R124, R4.reuse, R140, R124 ;  /* 0x0000008c047c723c */ /* 0x042ff0000000187c */
[----:B------:R-:W-:Y:S01]  /*af00*/  HMMA.16816.F32 R128, R4, R142, R128 ;  /* 0x0000008e0480723c */ /* 0x000fe20000001880 */
[----:B--2---:R-:W-:Y:S01]  /*af10*/  F2FP.F16.F32.PACK_AB R4, R181, R180 ;  /* 0x000000b4b504723e */ /* 0x004fe200000000ff */
[----:B------:R-:W1:Y:S01]  /*af20*/  LDSM.16.MT88.4 R140, [R202+0x1800] ;  /* 0x00180000ca8c783b */ /* 0x000e620000004200 */
[----:B------:R-:W-:Y:S01]  /*af30*/  F2FP.F16.F32.PACK_AB R5, R208, R207 ;  /* 0x000000cfd005723e */ /* 0x000fe200000000ff */
[----:B------:R-:W-:Y:S01]  /*af40*/  FADD.FTZ R180, R180, R227 ;  /* 0x000000e3b4b47221 */ /* 0x000fe20000010000 */
[----:B------:R-:W-:Y:S01]  /*af50*/  F2FP.F16.F32.PACK_AB R6, R182, R183 ;  /* 0x000000b7b606723e */ /* 0x000fe200000000ff */
[----:B------:R-:W-:Y:S01]  /*af60*/  FADD.FTZ R207, R207, R2 ;  /* 0x00000002cfcf7221 */ /* 0x000fe20000010000 */
[----:B---3--:R-:W-:Y:S01]  /*af70*/  F2FP.F16.F32.PACK_AB R7, R205, R204 ;  /* 0x000000cccd07723e */ /* 0x008fe200000000ff */
[----:B------:R-:W-:-:S02]  /*af80*/  FADD.FTZ R180, R181, R180 ;  /* 0x000000b4b5b47221 */ /* 0x000fc40000010000 */
[----:B------:R-:W-:Y:S02]  /*af90*/  FADD.FTZ R207, R208, R207 ;  /* 0x000000cfd0cf7221 */ /* 0x000fe40000010000 */
[----:B------:R-:W-:Y:S02]  /*afa0*/  FADD.FTZ R183, R183, R180 ;  /* 0x000000b4b7b77221 */ /* 0x000fe40000010000 */
[----:B------:R-:W-:Y:S01]  /*afb0*/  HMMA.16816.F32 R108, R4, R8, R108 ;  /* 0x00000008046c723c */ /* 0x000fe2000000186c */
[----:B------:R-:W-:Y:S01]  /*afc0*/  FADD.FTZ R204, R204, R207 ;  /* 0x000000cfcccc7221 */ /* 0x000fe20000010000 */
[----:B------:R-:W-:-:S03]  /*afd0*/  FADD.FTZ R250, R182, R183 ;  /* 0x000000b7b6fa7221 */ /* 0x000fc60000010000 */
[----:B------:R-:W-:-:S03]  /*afe0*/  FADD.FTZ R251, R205, R204 ;  /* 0x000000cccdfb7221 */ /* 0x000fc60000010000 */
[C---:B------:R-:W-:Y:S01]  /*aff0*/  HMMA.16816.F32 R112, R4.reuse, R10, R112 ;  /* 0x0000000a0470723c */ /* 0x040fe20000001870 */
[----:B------:R-:W2:Y:S07]  /*b000*/  LDSM.16.MT88.4 R8, [R220+0x15800] ;  /* 0x01580000dc08783b */ /* 0x000eae0000004200 */
[C---:B------:R-:W-:Y:S01]  /*b010*/  HMMA.16816.F32 R152, R4.reuse, R148, R16 ;  /* 0x000000940498723c */ /* 0x040fe20000001810 */
[----:B------:R-:W-:Y:S07]  /*b020*/  LDSM.16.MT88.4 R16, [R194+0x3800] ;  /* 0x00380000c210783b */ /* 0x000fee0000004200 */
[C---:B------:R-:W-:Y:S08]  /*b030*/  HMMA.16816.F32 R44, R4.reuse, R144, R44 ;  /* 0x00000090042c723c */ /* 0x040ff0000000182c */
[C---:B------:R-:W-:Y:S08]  /*b040*/  HMMA.16816.F32 R48, R4.reuse, R146, R48 ;  /* 0x000000920430723c */ /* 0x040ff00000001830 */
[C---:B------:R-:W-:Y:S01]  /*b050*/  HMMA.16816.F32 R148, R4.reuse, R150, R20 ;  /* 0x000000960494723c */ /* 0x040fe20000001814 */
[----:B------:R-:W3:Y:S07]  /*b060*/  LDSM.16.MT88.4 R20, [R220+0x13800] ;  /* 0x01380000dc14783b */ /* 0x000eee0000004200 */
[C---:B----4-:R-:W-:Y:S08]  /*b070*/  HMMA.16816.F32 R76, R4.reuse, R12, R76 ;  /* 0x0000000c044c723c */ /* 0x050ff0000000184c */
[C---:B------:R-:W-:Y:S01]  /*b080*/  HMMA.16816.F32 R80, R4.reuse, R14, R80 ;  /* 0x0000000e0450723c */ /* 0x040fe20000001850 */
[----:B------:R-:W4:Y:S07]  /*b090*/  LDSM.16.MT88.4 R12, [R194+0x5800] ;  /* 0x00580000c20c783b */ /* 0x000f2e0000004200 */
[C---:B-1----:R-:W-:Y:S01]  /*b0a0*/  HMMA.16816.F32 R144, R4.reuse, R140, R24 ;  /* 0x0000008c0490723c */ /* 0x042fe20000001818 */
[----:B------:R-:W1:Y:S07]  /*b0b0*/  LDSM.16.MT88.4 R24, [R220+0x17800] ;  /* 0x01780000dc18783b */ /* 0x000e6e0000004200 */
[C---:B--2---:R-:W-:Y:S08]  /*b0c0*/  HMMA.16816.F32 R68, R4.reuse, R8, R68 ;  /* 0x000000080444723c */ /* 0x044ff00000001844 */
[C---:B------:R-:W-:Y:S01]  /*b0d0*/  HMMA.16816.F32 R72, R4.reuse, R10, R72 ;  /* 0x0000000a0448723c */ /* 0x040fe20000001848 */
[----:B------:R-:W2:Y:S07]  /*b0e0*/  LDSM.16.MT88.4 R8, [R194+0x7800] ;  /* 0x00780000c208783b */ /* 0x000eae0000004200 */
        /* <DEDUP_REMOVED lines=12> */
[C---:B------:R-:W-:Y:S08]  /*b1b0*/  HMMA.16816.F32 R60, R4.reuse, R16, R60 ;  /* 0x00000010043c723c */ /* 0x040ff0000000183c */
[C---:B------:R-:W-:Y:S08]  /*b1c0*/  HMMA.16816.F32 R64, R4.reuse, R18, R64 ;  /* 0x000000120440723c */ /* 0x040ff00000001840 */
[C---:B----4-:R-:W-:Y:S08]  /*b1d0*/  HMMA.16816.F32 R92, R4.reuse, R12, R92 ;  /* 0x0000000c045c723c */ /* 0x050ff0000000185c */
[C---:B------:R-:W-:Y:S08]  /*b1e0*/  HMMA.16816.F32 R96, R4.reuse, R14, R96 ;  /* 0x0000000e0460723c */ /* 0x040ff00000001860 */
[C---:B-1----:R-:W-:Y:S08]  /*b1f0*/  HMMA.16816.F32 R100, R4.reuse, R24, R100 ;  /* 0x000000180464723c */ /* 0x042ff00000001864 */
[C---:B------:R-:W-:Y:S08]  /*b200*/  HMMA.16816.F32 R104, R4.reuse, R26, R104 ;  /* 0x0000001a0468723c */ /* 0x040ff00000001868 */
[C---:B--2---:R-:W-:Y:S08]  /*b210*/  HMMA.16816.F32 R124, R4.reuse, R8, R124 ;  /* 0x00000008047c723c */ /* 0x044ff0000000187c */
[C---:B------:R-:W-:Y:S08]  /*b220*/  HMMA.16816.F32 R128, R4.reuse, R10, R128 ;  /* 0x0000000a0480723c */ /* 0x040ff00000001880 */
[----:B------:R-:W-:Y:S01]  /*b230*/  HMMA.16816.F32 R160, R4, R164, R160 ;  /* 0x000000a404a0723c */ /* 0x000fe200000018a0 */
[----:B------:R-:W-:-:S02]  /*b240*/  MOV R164, R184 ;  /* 0x000000b800a47202 */ /* 0x000fc40000000f00 */
[----:B------:R-:W-:Y:S01]  /*b250*/  @P0 MOV R164, R184 ;  /* 0x000000b800a40202 */ /* 0x000fe20000000f00 */
[----:B------:R-:W-:-:S01]  /*b260*/  NOP ;  /* 0x0000000000007918 */ /* 0x000fc20000000000 */
[----:B------:R-:W-:-:S15]  /*b270*/  BRA.U UP0, `(.L_x_246) ;  /* 0x0000000100047547 */ /* 0x000fde000b800000 */
.L_x_244:
[----:B------:R-:W-:-:S12]  /*b280*/  UIADD3 UR20, UPT, UPT, UR13, -0x1, URZ ;  /* 0xffffffff0d147890 */ /* 0x000fd8000fffe0ff */
.L_x_246:
[----:B------:R-:W-:-:S09]  /*b290*/  UISETP.GE.AND UP0, UPT, UR20, UR18, UPT ;  /* 0x000000121400728c */ /* 0x000fd2000bf06270 */
[----:B------:R-:W-:Y:S05]  /*b2a0*/  BRA.U !UP0, `(.L_x_247) ;  /* 0x0000004508247547 */ /* 0x000fea000b800000 */
[C---:B------:R-:W-:Y:S01]  /*b2b0*/  LOP3.LUT P0, RZ, R216.reuse, 0x2, RZ, 0xc0, !PT ;  /* 0x00000002d8ff7812 */ /* 0x040fe2000780c0ff */
[----:B------:R-:W-:Y:S01]  /*b2c0*/  IMAD.SHL.U32 R243, R216, 0x2, RZ ;  /* 0x00000002d8f37824 */ /* 0x000fe200078e00ff */
[----:B------:R-:W1:Y:S01]  /*b2d0*/  LDC.64 R230, c[0x0][0x3c0] ;  /* 0x0000f000ffe67b82 */ /* 0x000e620000000a00 */
[----:B------:R-:W2:Y:S01]  /*b2e0*/  S2R R216, SR_TID.X ;  /* 0x0000000000d87919 */ /* 0x000ea20000002100 */
[----:B------:R-:W3:Y:S01]  /*b2f0*/  LDCU UR4, c[0x0][0x440] ;  /* 0x00008800ff0477ac */ /* 0x000ee20008000800 */
[----:B------:R-:W-:Y:S01]  /*b300*/  IMAD.MOV.U32 R212, RZ, RZ, 0x20 ;  /* 0x00000020ffd47424 */ /* 0x000fe200078e00ff */
[----:B------:R-:W-:Y:S01]  /*b310*/  IADD3 R239, PT, PT, R220, 0x10040, RZ ;  /* 0x00010040dcef7810 */ /* 0x000fe20007ffe0ff */
[----:B------:R-:W-:Y:S01]  /*b320*/  IMAD.MOV.U32 R218, RZ, RZ, 0x40 ;  /* 0x00000040ffda7424 */ /* 0x000fe200078e00ff */
[----:B------:R-:W-:Y:S01]  /*b330*/  LOP3.LUT R243, R243, 0x6, RZ, 0xc0, !PT ;  /* 0x00000006f3f37812 */ /* 0x000fe200078ec0ff */
[----:B------:R-:W-:Y:S01]  /*b340*/  IMAD.MOV.U32 R2, RZ, RZ, R3 ;  /* 0x000000ffff027224 */ /* 0x000fe200078e0003 */
[----:B------:R-:W4:Y:S01]  /*b350*/  S2UR UR5, SR_CgaCtaId ;  /* 0x00000000000579c3 */ /* 0x000f220000008800 */
[----:B------:R-:W-:Y:S01]  /*b360*/  SEL R215, R212, 0xffffffe0, !P0 ;  /* 0xffffffe0d4d77807 */ /* 0x000fe20004000000 */
[----:B------:R-:W-:Y:S01]  /*b370*/  IMAD.MOV.U32 R0, RZ, RZ, R164 ;  /* 0x000000ffff007224 */ /* 0x000fe200078e00a4 */
[----:B------:R-:W-:Y:S01]  /*b380*/  UMOV UR7, 0x400 ;  /* 0x0000040000077882 */ /* 0x000fe20000000000 */
[----:B------:R-:W-:Y:S01]  /*b390*/  VIADD R244, R220, 0x10000 ;  /* 0x00010000dcf47836 */ /* 0x000fe20000000000 */
[----:B------:R-:W1:Y:S01]  /*b3a0*/  LDCU UR6, c[0x0][0x440] ;  /* 0x00008800ff0677ac */ /* 0x000e620008000800 */
[----:B------:R-:W-:-:S02]  /*b3b0*/  VIADD R242, R233, 0x8 ;  /* 0x00000008e9f27836 */ /* 0x000fc40000000000 */
[----:B------:R-:W-:Y:S01]  /*b3c0*/  IMAD.IADD R215, R220, 0x1, R215 ;  /* 0x00000001dcd77824 */ /* 0x000fe200078e02d7 */
[----:B---3--:R-:W-:Y:S01]  /*b3d0*/  ISETP.GE.AND P3, PT, R217, UR4, PT ;  /* 0x00000004d9007c0c */ /* 0x008fe2000bf66270 */
[----:B------:R-:W3:Y:S01]  /*b3e0*/  LDCU UR4, c[0x0][0x45c] ;  /* 0x00008b80ff0477ac */ /* 0x000ee20008000800 */
[C---:B-1----:R-:W-:Y:S01]  /*b3f0*/  SHF.L.U64.HI R241, R230.reuse, 0x4, R231 ;  /* 0x00000004e6f17819 */ /* 0x042fe200000102e7 */
[----:B------:R-:W-:Y:S01]  /*b400*/  IMAD.SHL.U32 R240, R230, 0x10, RZ ;  /* 0x00000010e6f07824 */ /* 0x000fe200078e00ff */
[----:B----4-:R-:W-:Y:S01]  /*b410*/  ULEA UR5, UR5, UR7, 0x18 ;  /* 0x0000000705057291 */ /* 0x010fe2000f8ec0ff */
[C---:B--2---:R-:W-:Y:S01]  /*b420*/  LOP3.LUT P2, RZ, R216.reuse, 0x4, RZ, 0xc0, !PT ;  /* 0x00000004d8ff7812 */ /* 0x044fe2000784c0ff */
[C---:B------:R-:W-:Y:S01]  /*b430*/  IMAD.SHL.U32 R245, R216.reuse, 0x20, RZ ;  /* 0x00000020d8f57824 */ /* 0x040fe200078e00ff */
[C---:B------:R-:W-:Y:S02]  /*b440*/  LOP3.LUT P0, RZ, R216.reuse, 0x2, RZ, 0xc0, !PT ;  /* 0x00000002d8ff7812 */ /* 0x040fe4000780c0ff */
[----:B------:R-:W-:-:S02]  /*b450*/  SHF.L.U32 R214, R216, 0x6, RZ ;  /* 0x00000006d8d67819 */ /* 0x000fc400000006ff */
[----:B------:R-:W-:Y:S02]  /*b460*/  SEL R212, R212, 0xffffffe0, !P0 ;  /* 0xffffffe0d4d47807 */ /* 0x000fe40004000000 */
[----:B------:R-:W-:Y:S02]  /*b470*/  SEL R218, R218, 0xffffffc0, !P2 ;  /* 0xffffffc0dada7807 */ /* 0x000fe40005000000 */
[----:B------:R-:W-:Y:S01]  /*b480*/  LOP3.LUT R213, R214, 0x400, RZ, 0xc0, !PT ;  /* 0x00000400d6d57812 */ /* 0x000fe200078ec0ff */
[----:B---3--:R-:W-:Y:S06]  /*b490*/  BRA `(.L_x_248) ;  /* 0x0000000400a87947 */ /* 0x008fec0003800000 */
.L_x_250:
[----:B------:R-:W1:Y:S01]  /*b4a0*/  LDC.64 R4, c[0x0][0x3b8] ;  /* 0x0000ee00ff047b82 */ /* 0x000e620000000a00 */
[----:B------:R-:W-:Y:S06]  /*b4b0*/  UIADD3 UR7, UPT, UPT, UR20, -0x1, URZ ;  /* 0xffffffff14077890 */ /* 0x000fec000fffe0ff */
[C---:B-1----:R-:W-:Y:S01]  /*b4c0*/  IMAD.WIDE.U32 R18, R4.reuse, UR7, RZ ;  /* 0x0000000704127c25 */ /* 0x042fe2000f8e00ff */
[C---:B------:R-:W-:Y:S03]  /*b4d0*/  SHF.L.U64.HI R8, R4.reuse, 0x4, R5 ;  /* 0x0000000404087819 */ /* 0x040fe60000010205 */
[----:B------:R-:W-:Y:S01]  /*b4e0*/  IMAD R15, R5, UR7, R19 ;  /* 0x00000007050f7c24 */ /* 0x000fe2000f8e0213 */
[----:B------:R-:W-:Y:S01]  /*b4f0*/  LOP3.LUT R19, R249, 0x1f8, RZ, 0xc0, !PT ;  /* 0x000001f8f9137812 */ /* 0x000fe200078ec0ff */
[----:B------:R-:W-:Y:S01]  /*b500*/  IMAD.SHL.U32 R17, R4, 0x10, RZ ;  /* 0x0000001004117824 */ /* 0x000fe200078e00ff */
[C---:B------:R-:W-:Y:S02]  /*b510*/  LEA R14, P6, R18.reuse, R237, 0x7 ;  /* 0x000000ed120e7211 */ /* 0x040fe400078c38ff */
[----:B------:R-:W-:Y:S02]  /*b520*/  LOP3.LUT R10, R19, 0x38, R216, 0x78, !PT ;  /* 0x00000038130a7812 */ /* 0x000fe400078e78d8 */
[----:B------:R-:W-:Y:S02]  /*b530*/  LEA R12, P5, R18, R17, 0x6 ;  /* 0x00000011120c7211 */ /* 0x000fe400078a30ff */
[----:B------:R-:W-:Y:S02]  /*b540*/  LOP3.LUT R10, R10, 0x1e00, R249, 0xf8, !PT ;  /* 0x00001e000a0a7812 */ /* 0x000fe400078ef8f9 */
[C-C-:B------:R-:W-:Y:S02]  /*b550*/  LEA.HI.X R13, R18.reuse, R8, R15.reuse, 0x6, P5 ;  /* 0x00000008120d7211 */ /* 0x140fe400028f340f */
[----:B------:R-:W-:Y:S02]  /*b560*/  LEA.HI.X R15, R18, R236, R15, 0x7, P6 ;  /* 0x000000ec120f7211 */ /* 0x000fe400030f3c0f */
[----:B------:R-:W-:Y:S02]  /*b570*/  LEA R238, R10, UR5, 0x1 ;  /* 0x000000050aee7c11 */ /* 0x000fe4000f8e08ff */
[----:B------:R-:W-:Y:S02]  /*b580*/  LEA R16, P6, R12, R237, 0x1 ;  /* 0x000000ed0c107211 */ /* 0x000fe400078c08ff */
[CC--:B------:R-:W-:Y:S01]  /*b590*/  LEA R3, P5, R4.reuse, R12.reuse, 0x5 ;  /* 0x0000000c04037211 */ /* 0x0c0fe200078a28ff */
[----:B------:R-:W-:Y:S01]  /*b5a0*/  @!PT LDS RZ, [RZ] ;  /* 0x00000000fffff984 */ /* 0x000fe20000000800 */
[----:B------:R-:W-:Y:S01]  /*b5b0*/  @!PT LDS RZ, [RZ] ;  /* 0x00000000fffff984 */ /* 0x000fe20000000800 */
[----:B------:R-:W-:Y:S01]  /*b5c0*/  @!PT LDS RZ, [RZ] ;  /* 0x00000000fffff984 */ /* 0x000fe20000000800 */
[----:B------:R1:W-:Y:S03]  /*b5d0*/  @!P3 LDGSTS.E.BYPASS.LTC128B.128 [R238+0x8000], desc[UR24][R14.64] ;  /* 0x080000000eeebfae */ /* 0x0003e6000b981a18 */
[----:B------:R-:W-:Y:S01]  /*b5e0*/  LEA.HI.X R5, R4, R13, R5, 0x5, P5 ;  /* 0x0000000d04057211 */ /* 0x000fe200028f2c05 */
[----:B------:R1:W-:Y:S01]  /*b5f0*/  @P3 STS.128 [R238+0x8000], RZ ;  /* 0x008000ffee003388 */ /* 0x0003e20000000c00 */
[----:B------:R-:W-:Y:S02]  /*b600*/  IADD3 R4, P5, PT, R17, R12, RZ ;  /* 0x0000000c11047210 */ /* 0x000fe40007fbe0ff */
[-CC-:B------:R-:W-:Y:S01]  /*b610*/  LEA.HI.X R17, R12, R236.reuse, R13.reuse, 0x1, P6 ;  /* 0x000000ec0c117211 */ /* 0x180fe200030f0c0d */
[----:B------:R-:W-:Y:S01]  /*b620*/  @!PT LDS RZ, [RZ] ;  /* 0x00000000fffff984 */ /* 0x000fe20000000800 */
[----:B------:R-:W-:Y:S01]  /*b630*/  @!PT LDS RZ, [RZ] ;  /* 0x00000000fffff984 */ /* 0x000fe20000000800 */
[----:B------:R-:W-:Y:S01]  /*b640*/  @!PT LDS RZ, [RZ] ;  /* 0x00000000fffff984 */ /* 0x000fe20000000800 */
[----:B------:R1:W-:Y:S01]  /*b650*/  @!P4 LDGSTS.E.BYPASS.LTC128B.128 [R238+0xa000], desc[UR24][R14.64+0x80] ;  /* 0x0a0000800eeecfae */ /* 0x0003e2000b981a18 */
[-C--:B------:R-:W-:Y:S01]  /*b660*/  LEA R18, P6, R4, R237.reuse, 0x1 ;  /* 0x000000ed04127211 */ /* 0x080fe200078c08ff */
[----:B------:R-:W-:Y:S01]  /*b670*/  IMAD.X R19, R8, 0x1, R13, P5 ;  /* 0x0000000108137824 */ /* 0x000fe200028e060d */
[C---:B------:R-:W-:Y:S01]  /*b680*/  LEA R12, P5, R3.reuse, R237, 0x1 ;  /* 0x000000ed030c7211 */ /* 0x040fe200078a08ff */
[----:B------:R1:W-:Y:S03]  /*b690*/  @P4 STS.128 [R238+0xa000], RZ ;  /* 0x00a000ffee004388 */ /* 0x0003e60000000c00 */
        /* <DEDUP_REMOVED lines=74> */
.L_x_248:
[----:B------:R-:W-:Y:S04]  /*bb40*/  DEPBAR.LE SB0, 0x0 ;  /* 0x000080000000791a */ /* 0x000fe80000000000 */
[----:B------:R-:W-:Y:S01]  /*bb50*/  BAR.SYNC.DEFER_BLOCKING 0x0 ;  /* 0x0000000000007b1d */ /* 0x000fe20000010000 */
[----:B------:R-:W-:Y:S01]  /*bb60*/  IMAD.SHL.U32 R249, R216, 0x8, RZ ;  /* 0x00000008d8f97824 */ /* 0x000fe200078e00ff */
[----:B------:R-:W-:Y:S01]  /*bb70*/  LOP3.LUT R219, R245, 0x7c00, RZ, 0xc0, !PT ;  /* 0x00007c00f5db7812 */ /* 0x000fe200078ec0ff */
[----:B------:R-:W-:Y:S01]  /*bb80*/  IMAD.WIDE.U32 R204, R230, UR20, RZ ;  /* 0x00000014e6cc7c25 */ /* 0x000fe2000f8e00ff */
[----:B------:R-:W-:Y:S01]  /*bb90*/  SHF.R.U32.HI R221, RZ, 0x1, R216 ;  /* 0x00000001ffdd7819 */ /* 0x000fe200000116d8 */
[----:B------:R-:W-:Y:S01]  /*bba0*/  UISETP.GT.AND UP0, UPT, UR20, UR18, UPT ;  /* 0x000000121400728c */ /* 0x000fe2000bf04270 */
[----:B------:R-:W-:Y:S01]  /*bbb0*/  LOP3.LUT R217, R249, 0x38, RZ, 0xc0, !PT ;  /* 0x00000038f9d97812 */ /* 0x000fe200078ec0ff */
[----:B------:R-:W-:Y:S01]  /*bbc0*/  IMAD R205, R231, UR20, R205 ;  /* 0x00000014e7cd7c24 */ /* 0x000fe2000f8e02cd */
[CC--:B------:R-:W-:Y:S02]  /*bbd0*/  LEA R6, P1, R204.reuse, R235.reuse, 0x7 ;  /* 0x000000ebcc067211 */ /* 0x0c0fe400078238ff */
[----:B------:R-:W-:Y:S02]  /*bbe0*/  LOP3.LUT R248, R217, 0x40, RZ, 0xfc, !PT ;  /* 0x00000040d9f87812 */ /* 0x000fe400078efcff */
[C---:B------:R-:W-:Y:S02]  /*bbf0*/  LEA R165, P0, R204.reuse, R240, 0x6 ;  /* 0x000000f0cca57211 */ /* 0x040fe400078030ff */
[--C-:B------:R-:W-:Y:S02]  /*bc00*/  LEA.HI.X R7, R204, R234, R205.reuse, 0x7, P1 ;  /* 0x000000eacc077211 */ /* 0x100fe400008f3ccd */
[----:B------:R-:W-:Y:S02]  /*bc10*/  ISETP.GE.AND P4, PT, R248, UR6, PT ;  /* 0x00000006f8007c0c */ /* 0x000fe4000bf86270 */
[C---:B------:R-:W-:Y:S02]  /*bc20*/  IADD3 R166, P1, PT, R165.reuse, R240, RZ ;  /* 0x000000f0a5a67210 */ /* 0x040fe40007f3e0ff */
[----:B------:R-:W-:Y:S02]  /*bc30*/  LEA R210, P5, R165, R235, 0x1 ;  /* 0x000000eba5d27211 */ /* 0x000fe400078a08ff */
[----:B------:R-:W-:Y:S02]  /*bc40*/  LEA.HI.X R205, R204, R241, R205, 0x6, P0 ;  /* 0x000000f1cccd7211 */ /* 0x000fe400000f34cd */
[----:B------:R-:W-:Y:S01]  /*bc50*/  LOP3.LUT R247, R217, 0x80, RZ, 0xfc, !PT ;  /* 0x00000080d9f77812 */ /* 0x000fe200078efcff */
[----:B------:R-:W-:Y:S01]  /*bc60*/  @!PT LDS RZ, [RZ] ;  /* 0x00000000fffff984 */ /* 0x000fe20000000800 */
[----:B------:R-:W-:Y:S01]  /*bc70*/  @!PT LDS RZ, [RZ] ;  /* 0x00000000fffff984 */ /* 0x000fe20000000800 */
[----:B------:R-:W-:Y:S01]  /*bc80*/  @!PT LDS RZ, [RZ] ;  /* 0x00000000fffff984 */ /* 0x000fe20000000800 */
[----:B------:R-:W-:Y:S01]  /*bc90*/  @!P3 LDGSTS.E.BYPASS.LTC128B.128 [R238+0x10000], desc[UR24][R6.64] ;  /* 0x1000000006eebfae */ /* 0x000fe2000b981a18 */
[C---:B------:R-:W-:Y:S02]  /*bca0*/  LEA R206, P0, R230.reuse, R165, 0x5 ;  /* 0x000000a5e6ce7211 */ /* 0x040fe400078028ff */
[-C--:B------:R-:W-:Y:S01]  /*bcb0*/  LEA.HI.X R211, R165, R234.reuse, R205, 0x1, P5 ;  /* 0x000000eaa5d37211 */ /* 0x080fe200028f0ccd */
[----:B------:R-:W-:Y:S01]  /*bcc0*/  IMAD.X R165, R205, 0x1, R241, P1 ;  /* 0x00000001cda57824 */ /* 0x000fe200008e06f1 */
[----:B------:R-:W-:Y:S01]  /*bcd0*/  ISETP.GE.AND P1, PT, R247, UR6, PT ;  /* 0x00000006f7007c0c */ /* 0x000fe2000bf26270 */
[----:B------:R-:W-:Y:S01]  /*bce0*/  @P3 STS.128 [R238+0x10000], RZ ;  /* 0x010000ffee003388 */ /* 0x000fe20000000c00 */
[C---:B------:R-:W-:Y:S02]  /*bcf0*/  LOP3.LUT R246, R217.reuse, 0xc0, RZ, 0xfc, !PT ;  /* 0x000000c0d9f67812 */ /* 0x040fe400078efcff */
[----:B------:R-:W-:Y:S02]  /*bd00*/  LEA.HI.X R205, R230, R205, R231, 0x5, P0 ;  /* 0x000000cde6cd7211 */ /* 0x000fe400000f2ce7 */
[----:B------:R-:W-:Y:S01]  /*bd10*/  @!PT LDS RZ, [RZ] ;  /* 0x00000000fffff984 */ /* 0x000fe20000000800 */
[----:B------:R-:W-:Y:S01]  /*bd20*/  @!PT LDS RZ, [RZ] ;  /* 0x00000000fffff984 */ /* 0x000fe20000000800 */
[----:B------:R-:W-:Y:S01]  /*bd30*/  @!PT LDS RZ, [RZ] ;  /* 0x00000000fffff984 */ /* 0x000fe20000000800 */
[----:B------:R-:W-:Y:S01]  /*bd40*/  @!P4 LDGSTS.E.BYPASS.LTC128B.128 [R238+0x12000], desc[UR24][R6.64+0x80] ;  /* 0x1200008006eecfae */ /* 0x000fe2000b981a18 */
[----:B------:R-:W-:Y:S02]  /*bd50*/  ISETP.GE.AND P0, PT, R246, UR6, PT ;  /* 0x00000006f6007c0c */ /* 0x000fe4000bf06270 */
[C---:B------:R-:W-:Y:S02]  /*bd60*/  ISETP.GE.AND P3, PT, R217.reuse, UR6, PT ;  /* 0x00000006d9007c0c */ /* 0x040fe4000bf66270 */
[----:B------:R-:W-:Y:S01]  /*bd70*/  @P4 STS.128 [R238+0x12000], RZ ;  /* 0x012000ffee004388 */ /* 0x000fe20000000c00 */
[-C--:B------:R-:W-:Y:S02]  /*bd80*/  LEA R208, P6, R166, R235.reuse, 0x1 ;  /* 0x000000eba6d07211 */ /* 0x080fe400078c08ff */
[----:B------:R-:W-:Y:S02]  /*bd90*/  LEA R204, P5, R206, R235, 0x1 ;  /* 0x000000ebcecc7211 */ /* 0x000fe400078a08ff */
[----:B------:R-:W-:Y:S01]  /*bda0*/  @!PT LDS RZ, [RZ] ;  /* 0x00000000fffff984 */ /* 0x000fe20000000800 */
[----:B------:R-:W-:Y:S01]  /*bdb0*/  @!PT LDS RZ, [RZ] ;  /* 0x00000000fffff984 */ /* 0x000fe20000000800 */
[----:B------:R-:W-:Y:S01]  /*bdc0*/  @!PT LDS RZ, [RZ] ;  /* 0x00000000fffff984 */ /* 0x000fe20000000800 */
[----:B------:R-:W-:Y:S01]  /*bdd0*/  @!P1 LDGSTS.E.BYPASS.LTC128B.128 [R238+0x14000], desc[UR24][R6.64+0x100] ;  /* 0x1400010006ee9fae */ /* 0x000fe2000b981a18 */
[-C--:B------:R-:W-:Y:S02]  /*bde0*/  LEA.HI.X R209, R166, R234.reuse, R165, 0x1, P6 ;  /* 0x000000eaa6d17211 */ /* 0x080fe400030f0ca5 */
[----:B------:R-:W-:Y:S02]  /*bdf0*/  LEA.HI.X R205, R206, R234, R205, 0x1, P5 ;  /* 0x000000eacecd7211 */ /* 0x000fe400028f0ccd */
[----:B------:R-:W-:Y:S01]  /*be00*/  @P1 STS.128 [R238+0x14000], RZ ;  /* 0x014000ffee001388 */ /* 0x000fe20000000c00 */
[--C-:B------:R-:W-:Y:S02]  /*be10*/  LOP3.LUT R167, R217, 0x1c0, R214.reuse, 0xf8, !PT ;  /* 0x000001c0d9a77812 */ /* 0x100fe400078ef8d6 */
[----:B------:R-:W-:Y:S02]  /*be20*/  LOP3.LUT R164, R219, 0x200, R214, 0xf8, !PT ;  /* 0x00000200dba47812 */ /* 0x000fe400078ef8d6 */
[----:B------:R-:W-:Y:S01]  /*be30*/  @!PT LDS RZ, [RZ] ;  /* 0x00000000fffff984 */ /* 0x000fe20000000800 */
[----:B------:R-:W-:Y:S01]  /*be40*/  @!PT LDS RZ, [RZ] ;  /* 0x00000000fffff984 */ /* 0x000fe20000000800 */
[----:B------:R-:W-:Y:S01]  /*be50*/  @!PT LDS RZ, [RZ] ;  /* 0x00000000fffff984 */ /* 0x000fe20000000800 */
[----:B------:R1:W-:Y:S01]  /*be60*/  @!P0 LDGSTS.E.BYPASS.LTC128B.128 [R238+0x16000], desc[UR24][R6.64+0x180] ;  /* 0x1600018006ee8fae */ /* 0x0003e2000b981a18 */
[----:B------:R-:W-:Y:S04]  /*be70*/  LOP3.LUT R3, R221, 0x8, RZ, 0xc0, !PT ;  /* 0x00000008dd037812 */ /* 0x000fe800078ec0ff */
[----:B------:R-:W-:Y:S01]  /*be80*/  @P0 STS.128 [R238+0x16000], RZ ;  /* 0x016000ffee000388 */ /* 0x000fe20000000c00 */
[----:B------:R-:W-:Y:S02]  /*be90*/  LOP3.LUT R3, R164, R167, R3, 0xf6, !PT ;  /* 0x000000a7a4037212 */ /* 0x000fe400078ef603 */
[----:B------:R-:W-:Y:S02]  /*bea0*/  LOP3.LUT R164, R167, 0x8, R216, 0x78, !PT ;  /* 0x00000008a7a47812 */ /* 0x000fe400078e78d8 */
[----:B------:R-:W-:Y:S01]  /*beb0*/  @!PT LDS RZ, [RZ] ;  /* 0x00000000fffff984 */ /* 0x000fe20000000800 */
[----:B------:R-:W-:Y:S01]  /*bec0*/  @!PT LDS RZ, [RZ] ;  /* 0x00000000fffff984 */ /* 0x000fe20000000800 */
[----:B------:R-:W-:Y:S01]  /*bed0*/  @!PT LDS RZ, [RZ] ;  /* 0x00000000fffff984 */ /* 0x000fe20000000800 */
[----:B------:R-:W-:Y:S01]  /*bee0*/  @!P3 LDGSTS.E.BYPASS.LTC128B.128 [R238+0x10800], desc[UR24][R210.64] ;  /* 0x10800000d2eebfae */ /* 0x000fe2000b981a18 */
[----:B------:R-:W-:Y:S04]  /*bef0*/  LEA R229, R3, UR5, 0x1 ;  /* 0x0000000503e57c11 */ /* 0x000fe8000f8e08ff */
[----:B------:R-:W-:Y:S01]  /*bf00*/  @P3 STS.128 [R238+0x10800], RZ ;  /* 0x010800ffee003388 */ /* 0x000fe20000000c00 */
[----:B------:R-:W-:Y:S02]  /*bf10*/  IMAD R227, R164, 0x2, R213 ;  /* 0x00000002a4e37824 */ /* 0x000fe400078e02d5 */
[----:B------:R-:W-:Y:S02]  /*bf20*/  IMAD.IADD R226, R229, 0x1, R212 ;  /* 0x00000001e5e27824 */ /* 0x000fe400078e02d4 */
[----:B------:R-:W-:Y:S01]  /*bf30*/  @!PT LDS RZ, [RZ] ;  /* 0x00000000fffff984 */ /* 0x000fe20000000800 */
[----:B------:R-:W-:Y:S01]  /*bf40*/  @!PT LDS RZ, [RZ] ;  /* 0x00000000fffff984 */ /* 0x000fe20000000800 */
[----:B------:R-:W-:Y:S01]  /*bf50*/  @!PT LDS RZ, [RZ] ;  /* 0x00000000fffff984 */ /* 0x000fe20000000800 */
[----:B------:R-:W-:Y:S01]  /*bf60*/  @!P4 LDGSTS.E.BYPASS.LTC128B.128 [R238+0x12800], desc[UR24][R210.64+0x80] ;  /* 0x12800080d2eecfae */ /* 0x000fe2000b981a18 */
[----:B------:R-:W-:Y:S02]  /*bf70*/  VIADD R223, R227, UR5 ;  /* 0x00000005e3df7c36 */ /* 0x000fe40008000000 */
[----:B------:R-:W-:Y:S02]  /*bf80*/  IMAD.IADD R225, R229, 0x1, R218 ;  /* 0x00000001e5e17824 */ /* 0x000fe400078e02da */
[----:B------:R-:W-:Y:S01]  /*bf90*/  @P4 STS.128 [R238+0x12800], RZ ;  /* 0x012800ffee004388 */ /* 0x000fe20000000c00 */
[C---:B------:R-:W-:Y:S02]  /*bfa0*/  IMAD.IADD R224, R223.reuse, 0x1, R212 ;  /* 0x00000001dfe07824 */ /* 0x040fe400078e02d4 */
[----:B------:R-:W-:Y:S02]  /*bfb0*/  IMAD.IADD R223, R223, 0x1, R218 ;  /* 0x00000001dfdf7824 */ /* 0x000fe400078e02da */
[----:B------:R-:W-:Y:S01]  /*bfc0*/  @!PT LDS RZ, [RZ] ;  /* 0x00000000fffff984 */ /* 0x000fe20000000800 */
[----:B------:R-:W-:Y:S01]  /*bfd0*/  @!PT LDS RZ, [RZ] ;  /* 0x00000000fffff984 */ /* 0x000fe20000000800 */
[----:B------:R-:W-:Y:S01]  /*bfe0*/  @!PT LDS RZ, [RZ] ;  /* 0x00000000fffff984 */ /* 0x000fe20000000800 */
[----:B------:R-:W-:Y:S01]  /*bff0*/  @!P1 LDGSTS.E.BYPASS.LTC128B.128 [R238+0x14800], desc[UR24][R210.64+0x100] ;  /* 0x14800100d2ee9fae */ /* 0x000fe2000b981a18 */
[C---:B------:R-:W-:Y:S02]  /*c000*/  IMAD.IADD R222, R212.reuse, 0x1, R225 ;  /* 0x00000001d4de7824 */ /* 0x040fe400078e02e1 */
[----:B------:R-:W-:Y:S02]  /*c010*/  IMAD.IADD R3, R212, 0x1, R223 ;  /* 0x00000001d4037824 */ /* 0x000fe400078e02df */
        /* <DEDUP_REMOVED lines=47> */
[----:B------:R-:W1:Y:S05]  /*c310*/  LDSM.16.M88.4 R172, [R227+UR5+0x8000] ;  /* 0x00800005e3ac783b */ /* 0x000e6a0008000200 */
[----:B------:R-:W3:Y:S05]  /*c320*/  LDSM.16.M88.4 R176, [R227+UR5+0x8800] ;  /* 0x00880005e3b0783b */ /* 0x000eea0008000200 */
[----:B------:R-:W4:Y:S05]  /*c330*/  LDSM.16.M88.4 R180, [R227+UR5+0x9000] ;  /* 0x00900005e3b4783b */ /* 0x000f2a0008000200 */
[----:B------:R-:W0:Y:S05]  /*c340*/  LDGDEPBAR ;  /* 0x00000000000079af */ /* 0x000e2a0000000000 */
[----:B------:R-:W5:Y:S05]  /*c350*/  LDSM.16.M88.4 R184, [R227+UR5+0x9800] ;  /* 0x00980005e3b8783b */ /* 0x000f6a0008000200 */
[----:B------:R-:W-:Y:S05]  /*c360*/  LDSM.16.M88.4 R188, [R226] ;  /* 0x00000000e2bc783b */ /* 0x000fea0000000200 */
[----:B------:R-:W5:Y:S05]  /*c370*/  LDSM.16.M88.4 R192, [R224+0x8000] ;  /* 0x00800000e0c0783b */ /* 0x000f6a0000000200 */
[----:B------:R-:W5:Y:S05]  /*c380*/  LDSM.16.M88.4 R196, [R224+0x8800] ;  /* 0x00880000e0c4783b */ /* 0x000f6a0000000200 */
[----:B------:R-:W5:Y:S01]  /*c390*/  LDSM.16.M88.4 R200, [R224+0x9000] ;  /* 0x00900000e0c8783b */ /* 0x000f620000000200 */
[C---:B-1----:R-:W-:Y:S04]  /*c3a0*/  HMMA.16816.F32 R4, R168.reuse, R172, RZ ;  /* 0x000000aca804723c */ /* 0x042fe800000018ff */
[----:B------:R-:W-:Y:S04]  /*c3b0*/  LDSM.16.M88.4 R164, [R225] ;  /* 0x00000000e1a4783b */ /* 0x000fe80000000200 */
[C---:B------:R-:W-:Y:S01]  /*c3c0*/  HMMA.16816.F32 R8, R168.reuse, R174, RZ ;  /* 0x000000aea808723c */ /* 0x040fe200000018ff */
[----:B------:R-:W-:Y:S05]  /*c3d0*/  LDSM.16.M88.4 R172, [R223+0x8000] ;  /* 0x00800000dfac783b */ /* 0x000fea0000000200 */
[----:B--2---:R-:W-:Y:S02]  /*c3e0*/  LDSM.16.M88.4 R204, [R226+0x4000] ;  /* 0x00400000e2cc783b */ /* 0x004fe40000000200 */
[C---:B---3--:R-:W-:Y:S03]  /*c3f0*/  HMMA.16816.F32 R12, R168.reuse, R176, RZ ;  /* 0x000000b0a80c723c */ /* 0x048fe600000018ff */
[----:B------:R-:W-:Y:S05]  /*c400*/  LDSM.16.M88.4 R208, [R224+0xc000] ;  /* 0x00c00000e0d0783b */ /* 0x000fea0000000200 */
[C---:B------:R-:W-:Y:S01]  /*c410*/  HMMA.16816.F32 R16, R168.reuse, R178, RZ ;  /* 0x000000b2a810723c */ /* 0x040fe200000018ff */
[----:B------:R-:W-:Y:S07]  /*c420*/  LDSM.16.M88.4 R176, [R223+0x8800] ;  /* 0x00880000dfb0783b */ /* 0x000fee0000000200 */
[C---:B----4-:R-:W-:Y:S08]  /*c430*/  HMMA.16816.F32 R20, R168.reuse, R180, RZ ;  /* 0x000000b4a814723c */ /* 0x050ff000000018ff */
[C---:B------:R-:W-:Y:S01]  /*c440*/  HMMA.16816.F32 R24, R168.reuse, R182, RZ ;  /* 0x000000b6a818723c */ /* 0x040fe200000018ff */
[----:B------:R-:W-:Y:S07]  /*c450*/  LDSM.16.M88.4 R180, [R223+0x9000] ;  /* 0x00900000dfb4783b */ /* 0x000fee0000000200 */
[C---:B-----5:R-:W-:Y:S08]  /*c460*/  HMMA.16816.F32 R28, R168.reuse, R184, RZ ;  /* 0x000000b8a81c723c */ /* 0x060ff000000018ff */
[----:B------:R-:W-:Y:S01]  /*c470*/  HMMA.16816.F32 R32, R168, R186, RZ ;  /* 0x000000baa820723c */ /* 0x000fe200000018ff */
[----:B------:R-:W1:Y:S05]  /*c480*/  LDSM.16.M88.4 R168, [R224+0x9800] ;  /* 0x00980000e0a8783b */ /* 0x000e6a0000000200 */
[----:B------:R-:W2:Y:S02]  /*c490*/  LDSM.16.M88.4 R184, [R223+0x9800] ;  /* 0x00980000dfb8783b */ /* 0x000ea40000000200 */
[C---:B------:R-:W-:Y:S08]  /*c4a0*/  HMMA.16816.F32 R4, R188.reuse, R192, R4 ;  /* 0x000000c0bc04723c */ /* 0x040ff00000001804 */
[C---:B------:R-:W-:Y:S01]  /*c4b0*/  HMMA.16816.F32 R8, R188.reuse, R194, R8 ;  /* 0x000000c2bc08723c */ /* 0x040fe20000001808 */
[----:B------:R-:W-:Y:S07]  /*c4c0*/  LDSM.16.M88.4 R192, [R222] ;  /* 0x00000000dec0783b */ /* 0x000fee0000000200 */
[C---:B------:R-:W-:Y:S08]  /*c4d0*/  HMMA.16816.F32 R12, R188.reuse, R196, R12 ;  /* 0x000000c4bc0c723c */ /* 0x040ff0000000180c */
        /* <DEDUP_REMOVED lines=8> */
[----:B------:R-:W-:Y:S02]  /*c560*/  LDSM.16.M88.4 R188, [R227+UR5+0xb800] ;  /* 0x00b80005e3bc783b */ /* 0x000fe40008000200 */
[C---:B------:R-:W-:Y:S08]  /*c570*/  HMMA.16816.F32 R4, R164.reuse, R172, R4 ;  /* 0x000000aca404723c */ /* 0x040ff00000001804 */
[C---:B------:R-:W-:Y:S01]  /*c580*/  HMMA.16816.F32 R8, R164.reuse, R174, R8 ;  /* 0x000000aea408723c */ /* 0x040fe20000001808 */
[----:B------:R-:W5:Y:S07]  /*c590*/  LDSM.16.M88.4 R172, [R3+0x9800] ;  /* 0x0098000003ac783b */ /* 0x000f6e0000000200 */
[C---:B------:R-:W-:Y:S08]  /*c5a0*/  HMMA.16816.F32 R12, R164.reuse, R176, R12 ;  /* 0x000000b0a40c723c */ /* 0x040ff0000000180c */
[C---:B------:R-:W-:Y:S01]  /*c5b0*/  HMMA.16816.F32 R16, R164.reuse, R178, R16 ;  /* 0x000000b2a410723c */ /* 0x040fe20000001810 */
[----:B------:R-:W-:Y:S07]  /*c5c0*/  LDSM.16.M88.4 R176, [R229+0x2000] ;  /* 0x00200000e5b0783b */ /* 0x000fee0000000200 */
[C---:B------:R-:W-:Y:S08]  /*c5d0*/  HMMA.16816.F32 R20, R164.reuse, R180, R20 ;  /* 0x000000b4a414723c */ /* 0x040ff00000001814 */
[C---:B------:R-:W-:Y:S01]  /*c5e0*/  HMMA.16816.F32 R24, R164.reuse, R182, R24 ;  /* 0x000000b6a418723c */ /* 0x040fe20000001818 */
[----:B------:R-:W5:Y:S07]  /*c5f0*/  LDSM.16.M88.4 R180, [R227+UR5+0xa000] ;  /* 0x00a00005e3b4783b */ /* 0x000f6e0008000200 */
[C---:B--2---:R-:W-:Y:S08]  /*c600*/  HMMA.16816.F32 R28, R164.reuse, R184, R28 ;  /* 0x000000b8a41c723c */ /* 0x044ff0000000181c */
[----:B------:R-:W-:Y:S01]  /*c610*/  HMMA.16816.F32 R32, R164, R186, R32 ;  /* 0x000000baa420723c */ /* 0x000fe20000001820 */
[----:B------:R-:W2:Y:S05]  /*c620*/  LDSM.16.M88.4 R164, [R227+UR5+0xa800] ;  /* 0x00a80005e3a4783b */ /* 0x000eaa0008000200 */
[----:B------:R-:W2:Y:S02]  /*c630*/  LDSM.16.M88.4 R184, [R227+UR5+0xb000] ;  /* 0x00b00005e3b8783b */ /* 0x000ea40008000200 */
        /* <DEDUP_REMOVED lines=9> */
[C---:B-----5:R-:W-:Y:S08]  /*c6d0*/  HMMA.16816.F32 R28, R192.reuse, R172, R28 ;  /* 0x000000acc01c723c */ /* 0x060ff0000000181c */
[----:B------:R-:W-:Y:S01]  /*c6e0*/  HMMA.16816.F32 R32, R192, R174, R32 ;  /* 0x000000aec020723c */ /* 0x000fe20000001820 */
[----:B------:R-:W4:Y:S05]  /*c6f0*/  LDSM.16.M88.4 R172, [R224+0xb000] ;  /* 0x00b00000e0ac783b */ /* 0x000f2a0000000200 */
[----:B------:R-:W-:Y:S02]  /*c700*/  LDSM.16.M88.4 R192, [R3+0xb800] ;  /* 0x00b8000003c0783b */ /* 0x000fe40000000200 */
[C---:B------:R-:W-:Y:S08]  /*c710*/  HMMA.16816.F32 R4, R176.reuse, R180, R4 ;  /* 0x000000b4b004723c */ /* 0x040ff00000001804 */
[C---:B------:R-:W-:Y:S01]  /*c720*/  HMMA.16816.F32 R8, R176.reuse, R182, R8 ;  /* 0x000000b6b008723c */ /* 0x040fe20000001808 */
[----:B------:R-:W5:Y:S07]  /*c730*/  LDSM.16.M88.4 R180, [R224+0xb800] ;  /* 0x00b80000e0b4783b */ /* 0x000f6e0000000200 */
        /* <DEDUP_REMOVED lines=8> */
[----:B------:R-:W2:Y:S05]  /*c7c0*/  LDSM.16.M88.4 R176, [R223+0xa000] ;  /* 0x00a00000dfb0783b */ /* 0x000eaa0000000200 */
[----:B------:R-:W-:Y:S02]  /*c7d0*/  LDSM.16.M88.4 R188, [R3+0xa000] ;  /* 0x00a0000003bc783b */ /* 0x000fe40000000200 */
[C---:B---3--:R-:W-:Y:S08]  /*c7e0*/  HMMA.16816.F32 R4, R196.reuse, R200, R4 ;  /* 0x000000c8c404723c */ /* 0x048ff00000001804 */
[C---:B------:R-:W-:Y:S01]  /*c7f0*/  HMMA.16816.F32 R8, R196.reuse, R202, R8 ;  /* 0x000000cac408723c */ /* 0x040fe20000001808 */
[----:B------:R-:W-:Y:S07]  /*c800*/  LDSM.16.M88.4 R200, [R227+UR5+0xc000] ;  /* 0x00c00005e3c8783b */ /* 0x000fee0008000200 */
[C---:B-1----:R-:W-:Y:S08]  /*c810*/  HMMA.16816.F32 R12, R196.reuse, R168, R12 ;  /* 0x000000a8c40c723c */ /* 0x042ff0000000180c */
[C---:B------:R-:W-:Y:S01]  /*c820*/  HMMA.16816.F32 R16, R196.reuse, R170, R16 ;  /* 0x000000aac410723c */ /* 0x040fe20000001810 */
[----:B------:R-:W1:Y:S07]  /*c830*/  LDSM.16.M88.4 R168, [R223+0xb000] ;  /* 0x00b00000dfa8783b */ /* 0x000e6e0000000200 */
[C---:B----4-:R-:W-:Y:S08]  /*c840*/  HMMA.16816.F32 R20, R196.reuse, R172, R20 ;  /* 0x000000acc414723c */ /* 0x050ff00000001814 */
[C---:B------:R-:W-:Y:S01]  /*c850*/  HMMA.16816.F32 R24, R196.reuse, R174, R24 ;  /* 0x000000aec418723c */ /* 0x040fe20000001818 */
[----:B------:R-:W3:Y:S07]  /*c860*/  LDSM.16.M88.4 R172, [R223+0xb800] ;  /* 0x00b80000dfac783b */ /* 0x000eee0000000200 */
[C---:B-----5:R-:W-:Y:S08]  /*c870*/  HMMA.16816.F32 R28, R196.reuse, R180, R28 ;  /* 0x000000b4c41c723c */ /* 0x060ff0000000181c */
[----:B------:R-:W-:Y:S01]  /*c880*/  HMMA.16816.F32 R32, R196, R182, R32 ;  /* 0x000000b6c420723c */ /* 0x000fe20000001820 */
[----:B------:R-:W4:Y:S05]  /*c890*/  LDSM.16.M88.4 R180, [R222+0x2000] ;  /* 0x00200000deb4783b */ /* 0x000f2a0000000200 */
[----:B------:R-:W-:Y:S02]  /*c8a0*/  LDSM.16.M88.4 R196, [R229+0x4000] ;  /* 0x00400000e5c4783b */ /* 0x000fe40000000200 */
[C---:B--2---:R-:W-:Y:S08]  /*c8b0*/  HMMA.16816.F32 R4, R164.reuse, R176, R4 ;  /* 0x000000b0a404723c */ /* 0x044ff00000001804 */
[C---:B------:R-:W-:Y:S01]  /*c8c0*/  HMMA.16816.F32 R8, R164.reuse, R178, R8 ;  /* 0x000000b2a408723c */ /* 0x040fe20000001808 */
[----:B------:R-:W2:Y:S07]  /*c8d0*/  LDSM.16.M88.4 R176, [R3+0xa800] ;  /* 0x00a8000003b0783b */ /* 0x000eae0000000200 */
[C---:B------:R-:W-:Y:S08]  /*c8e0*/  HMMA.16816.F32 R12, R164.reuse, R184, R12 ;  /* 0x000000b8a40c723c */ /* 0x040ff0000000180c */
[C---:B------:R-:W-:Y:S01]  /*c8f0*/  HMMA.16816.F32 R16, R164.reuse, R186, R16 ;  /* 0x000000baa410723c */ /* 0x040fe20000001810 */
[----:B------:R-:W5:Y:S07]  /*c900*/  LDSM.16.M88.4 R184, [R3+0xb000] ;  /* 0x00b0000003b8783b */ /* 0x000f6e0000000200 */
[C---:B-1----:R-:W-:Y:S08]  /*c910*/  HMMA.16816.F32 R20, R164.reuse, R168, R20 ;  /* 0x000000a8a414723c */ /* 0x042ff00000001814 */
[C---:B------:R-:W-:Y:S01]  /*c920*/  HMMA.16816.F32 R24, R164.reuse, R170, R24 ;  /* 0x000000aaa418723c */ /* 0x040fe20000001818 */
[----:B------:R-:W-:Y:S07]  /*c930*/  LDSM.16.M88.4 R168, [R227+UR5+0xd000] ;  /* 0x00d00005e3a8783b */ /* 0x000fee0008000200 */
[C---:B---3--:R-:W-:Y:S08]  /*c940*/  HMMA.16816.F32 R28, R164.reuse, R172, R28 ;  /* 0x000000aca41c723c */ /* 0x048ff0000000181c */
[----:B------:R-:W-:Y:S01]  /*c950*/  HMMA.16816.F32 R32, R164, R174, R32 ;  /* 0x000000aea420723c */ /* 0x000fe20000001820 */
[----:B------:R-:W1:Y:S05]  /*c960*/  LDSM.16.M88.4 R164, [R227+UR5+0xc800] ;  /* 0x00c80005e3a4783b */ /* 0x000e6a0008000200 */
[----:B------:R-:W3:Y:S02]  /*c970*/  LDSM.16.M88.4 R172, [R227+UR5+0xd800] ;  /* 0x00d80005e3ac783b */ /* 0x000ee40008000200 */
[C---:B----4-:R-:W-:Y:S08]  /*c980*/  HMMA.16816.F32 R4, R180.reuse, R188, R4 ;  /* 0x000000bcb404723c */ /* 0x050ff00000001804 */
        /* <DEDUP_REMOVED lines=8> */
[C---:B------:R-:W-:Y:S08]  /*ca10*/  HMMA.16816.F32 R28, R180.reuse, R192, R28 ;  /* 0x000000c0b41c723c */ /* 0x040ff0000000181c */
[----:B------:R-:W-:Y:S01]  /*ca20*/  HMMA.16816.F32 R32, R180, R194, R32 ;  /* 0x000000c2b420723c */ /* 0x000fe20000001820 */
[----:B------:R-:W4:Y:S05]  /*ca30*/  LDSM.16.M88.4 R180, [R224+0xd000] ;  /* 0x00d00000e0b4783b */ /* 0x000f2a0000000200 */
[----:B------:R-:W5:Y:S02]  /*ca40*/  LDSM.16.M88.4 R192, [R223+0xc000] ;  /* 0x00c00000dfc0783b */ /* 0x000f640000000200 */
[C---:B------:R-:W-:Y:S08]  /*ca50*/  HMMA.16816.F32 R4, R196.reuse, R200, R4 ;  /* 0x000000c8c404723c */ /* 0x040ff00000001804 */
[C---:B------:R-:W-:Y:S01]  /*ca60*/  HMMA.16816.F32 R8, R196.reuse, R202, R8 ;  /* 0x000000cac408723c */ /* 0x040fe20000001808 */
[----:B------:R-:W-:Y:S07]  /*ca70*/  LDSM.16.M88.4 R200, [R3+0xc000] ;  /* 0x00c0000003c8783b */ /* 0x000fee0000000200 */
[C---:B-1----:R-:W-:Y:S08]  /*ca80*/  HMMA.16816.F32 R12, R196.reuse, R164, R12 ;  /* 0x000000a4c40c723c */ /* 0x042ff0000000180c */
[C---:B------:R-:W-:Y:S01]  /*ca90*/  HMMA.16816.F32 R16, R196.reuse, R166, R16 ;  /* 0x000000a6c410723c */ /* 0x040fe20000001810 */
[----:B------:R-:W1:Y:S07]  /*caa0*/  LDSM.16.M88.4 R164, [R223+0xc800] ;  /* 0x00c80000dfa4783b */ /* 0x000e6e0000000200 */
[C---:B------:R-:W-:Y:S08]  /*cab0*/  HMMA.16816.F32 R20, R196.reuse, R168, R20 ;  /* 0x000000a8c414723c */ /* 0x040ff00000001814 */
[C---:B------:R-:W-:Y:S01]  /*cac0*/  HMMA.16816.F32 R24, R196.reuse, R170, R24 ;  /* 0x000000aac418723c */ /* 0x040fe20000001818 */
[----:B------:R-:W1:Y:S07]  /*cad0*/  LDSM.16.M88.4 R168, [R223+0xd000] ;  /* 0x00d00000dfa8783b */ /* 0x000e6e0000000200 */
[C---:B---3--:R-:W-:Y:S08]  /*cae0*/  HMMA.16816.F32 R28, R196.reuse, R172, R28 ;  /* 0x000000acc41c723c */ /* 0x048ff0000000181c */
[----:B------:R-:W-:Y:S01]  /*caf0*/  HMMA.16816.F32 R32, R196, R174, R32 ;  /* 0x000000aec420723c */ /* 0x000fe20000001820 */
[----:B------:R-:W3:Y:S05]  /*cb00*/  LDSM.16.M88.4 R172, [R223+0xd800] ;  /* 0x00d80000dfac783b */ /* 0x000eea0000000200 */
[----:B------:R-:W3:Y:S02]  /*cb10*/  LDSM.16.M88.4 R196, [R222+0x4000] ;  /* 0x00400000dec4783b */ /* 0x000ee40000000200 */
[C---:B------:R-:W-:Y:S08]  /*cb20*/  HMMA.16816.F32 R4, R204.reuse, R208, R4 ;  /* 0x000000d0cc04723c */ /* 0x040ff00000001804 */
[C---:B------:R-:W-:Y:S01]  /*cb30*/  HMMA.16816.F32 R8, R204.reuse, R210, R8 ;  /* 0x000000d2cc08723c */ /* 0x040fe20000001808 */
[----:B------:R-:W-:Y:S07]  /*cb40*/  LDSM.16.M88.4 R208, [R227+UR5+0xe000] ;  /* 0x00e00005e3d0783b */ /* 0x000fee0008000200 */
[C---:B--2---:R-:W-:Y:S08]  /*cb50*/  HMMA.16816.F32 R12, R204.reuse, R176, R12 ;  /* 0x000000b0cc0c723c */ /* 0x044ff0000000180c */
[C---:B------:R-:W-:Y:S01]  /*cb60*/  HMMA.16816.F32 R16, R204.reuse, R178, R16 ;  /* 0x000000b2cc10723c */ /* 0x040fe20000001810 */
[----:B------:R-:W2:Y:S07]  /*cb70*/  LDSM.16.M88.4 R176, [R3+0xc800] ;  /* 0x00c8000003b0783b */ /* 0x000eae0000000200 */
[C---:B----4-:R-:W-:Y:S08]  /*cb80*/  HMMA.16816.F32 R20, R204.reuse, R180, R20 ;  /* 0x000000b4cc14723c */ /* 0x050ff00000001814 */
[C---:B------:R-:W-:Y:S01]  /*cb90*/  HMMA.16816.F32 R24, R204.reuse, R182, R24 ;  /* 0x000000b6cc18723c */ /* 0x040fe20000001818 */
[----:B------:R-:W4:Y:S07]  /*cba0*/  LDSM.16.M88.4 R180, [R3+0xd000] ;  /* 0x00d0000003b4783b */ /* 0x000f2e0000000200 */
[C---:B------:R-:W-:Y:S08]  /*cbb0*/  HMMA.16816.F32 R28, R204.reuse, R184, R28 ;  /* 0x000000b8cc1c723c */ /* 0x040ff0000000181c */
[----:B------:R-:W-:Y:S01]  /*cbc0*/  HMMA.16816.F32 R32, R204, R186, R32 ;  /* 0x000000bacc20723c */ /* 0x000fe20000001820 */
[----:B------:R-:W4:Y:S05]  /*cbd0*/  LDSM.16.M88.4 R184, [R3+0xd800] ;  /* 0x00d8000003b8783b */ /* 0x000f2a0000000200 */
[----:B------:R-:W4:Y:S02]  /*cbe0*/  LDSM.16.M88.4 R204, [R229+0x6000] ;  /* 0x00600000e5cc783b */ /* 0x000f240000000200 */
[C---:B-----5:R-:W-:Y:S08]  /*cbf0*/  HMMA.16816.F32 R4, R188.reuse, R192, R4 ;  /* 0x000000c0bc04723c */ /* 0x060ff00000001804 */
[C---:B------:R-:W-:Y:S01]  /*cc00*/  HMMA.16816.F32 R8, R188.reuse, R194, R8 ;  /* 0x000000c2bc08723c */ /* 0x040fe20000001808 */
[----:B------:R-:W-:Y:S07]  /*cc10*/  LDSM.16.M88.4 R192, [R224+0xe000] ;  /* 0x00e00000e0c0783b */ /* 0x000fee0000000200 */
[C---:B-1----:R-:W-:Y:S08]  /*cc20*/  HMMA.16816.F32 R12, R188.reuse, R164, R12 ;  /* 0x000000a4bc0c723c */ /* 0x042ff0000000180c */
[C---:B------:R-:W-:Y:S01]  /*cc30*/  HMMA.16816.F32 R16, R188.reuse, R166, R16 ;  /* 0x000000a6bc10723c */ /* 0x040fe20000001810 */
[----:B------:R-:W1:Y:S07]  /*cc40*/  LDSM.16.M88.4 R164, [R227+UR5+0xe800] ;  /* 0x00e80005e3a4783b */ /* 0x000e6e0008000200 */
[C---:B------:R-:W-:Y:S08]  /*cc50*/  HMMA.16816.F32 R20, R188.reuse, R168, R20 ;  /* 0x000000a8bc14723c */ /* 0x040ff00000001814 */
[C---:B------:R-:W-:Y:S01]  /*cc60*/  HMMA.16816.F32 R24, R188.reuse, R170, R24 ;  /* 0x000000aabc18723c */ /* 0x040fe20000001818 */
[----:B------:R-:W5:Y:S07]  /*cc70*/  LDSM.16.M88.4 R168, [R227+UR5+0xf000] ;  /* 0x00f00005e3a8783b */ /* 0x000f6e0008000200 */
[C---:B---3--:R-:W-:Y:S08]  /*cc80*/  HMMA.16816.F32 R28, R188.reuse, R172, R28 ;  /* 0x000000acbc1c723c */ /* 0x048ff0000000181c */
[----:B------:R-:W-:Y:S01]  /*cc90*/  HMMA.16816.F32 R32, R188, R174, R32 ;  /* 0x000000aebc20723c */ /* 0x000fe20000001820 */
[----:B------:R-:W3:Y:S05]  /*cca0*/  LDSM.16.M88.4 R172, [R227+UR5+0xf800] ;  /* 0x00f80005e3ac783b */ /* 0x000eea0008000200 */
[----:B------:R-:W3:Y:S02]  /*ccb0*/  LDSM.16.M88.4 R188, [R226+0x6000] ;  /* 0x00600000e2bc783b */ /* 0x000ee40000000200 */
[C---:B------:R-:W-:Y:S08]  /*ccc0*/  HMMA.16816.F32 R4, R196.reuse, R200, R4 ;  /* 0x000000c8c404723c */ /* 0x040ff00000001804 */
[C---:B------:R-:W-:Y:S01]  /*ccd0*/  HMMA.16816.F32 R8, R196.reuse, R202, R8 ;  /* 0x000000cac408723c */ /* 0x040fe20000001808 */
[----:B------:R-:W-:Y:S07]  /*cce0*/  LDSM.16.M88.4 R200, [R223+0xe000] ;  /* 0x00e00000dfc8783b */ /* 0x000fee0000000200 */
        /* <DEDUP_REMOVED lines=10> */
[C---:B------:R-:W-:Y:S08]  /*cd90*/  HMMA.16816.F32 R4, R204.reuse, R208, R4 ;  /* 0x000000d0cc04723c */ /* 0x040ff00000001804 */
[C---:B------:R-:W-:Y:S01]  /*cda0*/  HMMA.16816.F32 R8, R204.reuse, R210, R8 ;  /* 0x000000d2cc08723c */ /* 0x040fe20000001808 */
[----:B------:R-:W-:Y:S07]  /*cdb0*/  LDSM.16.M88.4 R208, [R3+0xe000] ;  /* 0x00e0000003d0783b */ /* 0x000fee0000000200 */
[C---:B-1----:R-:W-:Y:S08]  /*cdc0*/  HMMA.16816.F32 R12, R204.reuse, R164, R12 ;  /* 0x000000a4cc0c723c */ /* 0x042ff0000000180c */
[C---:B------:R-:W-:Y:S01]  /*cdd0*/  HMMA.16816.F32 R16, R204.reuse, R166, R16 ;  /* 0x000000a6cc10723c */ /* 0x040fe20000001810 */
[----:B------:R-:W1:Y:S07]  /*cde0*/  LDSM.16.M88.4 R164, [R223+0xe800] ;  /* 0x00e80000dfa4783b */ /* 0x000e6e0000000200 */
[C---:B-----5:R-:W-:Y:S08]  /*cdf0*/  HMMA.16816.F32 R20, R204.reuse, R168, R20 ;  /* 0x000000a8cc14723c */ /* 0x060ff00000001814 */
[C---:B------:R-:W-:Y:S01]  /*ce00*/  HMMA.16816.F32 R24, R204.reuse, R170, R24 ;  /* 0x000000aacc18723c */ /* 0x040fe20000001818 */
[----:B------:R-:W5:Y:S07]  /*ce10*/  LDSM.16.M88.4 R168, [R223+0xf000] ;  /* 0x00f00000dfa8783b */ /* 0x000f6e0000000200 */
[C---:B---3--:R-:W-:Y:S08]  /*ce20*/  HMMA.16816.F32 R28, R204.reuse, R172, R28 ;  /* 0x000000accc1c723c */ /* 0x048ff0000000181c */
[----:B------:R-:W-:Y:S01]  /*ce30*/  HMMA.16816.F32 R32, R204, R174, R32 ;  /* 0x000000aecc20723c */ /* 0x000fe20000001820 */
[----:B------:R-:W3:Y:S05]  /*ce40*/  LDSM.16.M88.4 R172, [R223+0xf800] ;  /* 0x00f80000dfac783b */ /* 0x000eea0000000200 */
[----:B------:R-:W3:Y:S02]  /*ce50*/  LDSM.16.M88.4 R204, [R222+0x6000] ;  /* 0x00600000decc783b */ /* 0x000ee40000000200 */
[C---:B------:R-:W-:Y:S08]  /*ce60*/  HMMA.16816.F32 R4, R188.reuse, R192, R4 ;  /* 0x000000c0bc04723c */ /* 0x040ff00000001804 */
[C---:B------:R-:W-:Y:S08]  /*ce70*/  HMMA.16816.F32 R8, R188.reuse, R194, R8 ;  /* 0x000000c2bc08723c */ /* 0x040ff00000001808 */
[C---:B--2---:R-:W-:Y:S08]  /*ce80*/  HMMA.16816.F32 R12, R188.reuse, R176, R12 ;  /* 0x000000b0bc0c723c */ /* 0x044ff0000000180c */
[C---:B------:R-:W-:Y:S01]  /*ce90*/  HMMA.16816.F32 R16, R188.reuse, R178, R16 ;  /* 0x000000b2bc10723c */ /* 0x040fe20000001810 */
[----:B------:R-:W2:Y:S07]  /*cea0*/  LDSM.16.M88.4 R176, [R3+0xe800] ;  /* 0x00e8000003b0783b */ /* 0x000eae0000000200 */
[C---:B----4-:R-:W-:Y:S08]  /*ceb0*/  HMMA.16816.F32 R20, R188.reuse, R180, R20 ;  /* 0x000000b4bc14723c */ /* 0x050ff00000001814 */
[C---:B------:R-:W-:Y:S08]  /*cec0*/  HMMA.16816.F32 R24, R188.reuse, R182, R24 ;  /* 0x000000b6bc18723c */ /* 0x040ff00000001818 */
[C---:B------:R-:W-:Y:S08]  /*ced0*/  HMMA.16816.F32 R28, R188.reuse, R184, R28 ;  /* 0x000000b8bc1c723c */ /* 0x040ff0000000181c */
[----:B------:R-:W-:Y:S08]  /*cee0*/  HMMA.16816.F32 R32, R188, R186, R32 ;  /* 0x000000babc20723c */ /* 0x000ff00000001820 */
[C---:B------:R-:W-:Y:S08]  /*cef0*/  HMMA.16816.F32 R4, R196.reuse, R200, R4 ;  /* 0x000000c8c404723c */ /* 0x040ff00000001804 */
[C---:B------:R-:W-:Y:S08]  /*cf00*/  HMMA.16816.F32 R8, R196.reuse, R202, R8 ;  /* 0x000000cac408723c */ /* 0x040ff00000001808 */
[C---:B-1----:R-:W-:Y:S08]  /*cf10*/  HMMA.16816.F32 R12, R196.reuse, R164, R12 ;  /* 0x000000a4c40c723c */ /* 0x042ff0000000180c */
[C---:B------:R-:W-:Y:S01]  /*cf20*/  HMMA.16816.F32 R16, R196.reuse, R166, R16 ;  /* 0x000000a6c410723c */ /* 0x040fe20000001810 */
[----:B------:R-:W1:Y:S07]  /*cf30*/  LDSM.16.M88.4 R164, [R3+0xf000] ;  /* 0x00f0000003a4783b */ /* 0x000e6e0000000200 */
[C---:B-----5:R-:W-:Y:S08]  /*cf40*/  HMMA.16816.F32 R20, R196.reuse, R168, R20 ;  /* 0x000000a8c414723c */ /* 0x060ff00000001814 */
[C---:B------:R-:W-:Y:S01]  /*cf50*/  HMMA.16816.F32 R24, R196.reuse, R170, R24 ;  /* 0x000000aac418723c */ /* 0x040fe20000001818 */
[----:B------:R-:W4:Y:S01]  /*cf60*/  LDSM.16.M88.4 R168, [R3+0xf800] ;  /* 0x00f8000003a8783b */ /* 0x000f220000000200 */
[----:B------:R-:W-:Y:S04]  /*cf70*/  DEPBAR.LE SB0, 0x0 ;  /* 0x000080000000791a */ /* 0x000fe80000000000 */
[----:B------:R-:W-:Y:S02]  /*cf80*/  BAR.SYNC.DEFER_BLOCKING 0x0 ;  /* 0x0000000000007b1d */ /* 0x000fe40000010000 */
[C---:B---3--:R-:W-:Y:S08]  /*cf90*/  HMMA.16816.F32 R28, R196.reuse, R172, R28 ;  /* 0x000000acc41c723c */ /* 0x048ff0000000181c */
[----:B------:R-:W-:Y:S08]  /*cfa0*/  HMMA.16816.F32 R32, R196, R174, R32 ;  /* 0x000000aec420723c */ /* 0x000ff00000001820 */
[C---:B------:R-:W-:Y:S01]  /*cfb0*/  HMMA.16816.F32 R4, R204.reuse, R208, R4 ;  /* 0x000000d0cc04723c */ /* 0x040fe20000001804 */
[----:B------:R-:W-:Y:S04]  /*cfc0*/  IMAD.U32 R208, RZ, RZ, UR20 ;  /* 0x00000014ffd07e24 */ /* 0x000fe8000f8e00ff */
[----:B------:R-:W-:Y:S03]  /*cfd0*/  IMAD R209, R208, 0x40, R243 ;  /* 0x00000040d0d17824 */ /* 0x000fe600078e02f3 */
[C---:B------:R-:W-:Y:S03]  /*cfe0*/  HMMA.16816.F32 R8, R204.reuse, R210, R8 ;  /* 0x000000d2cc08723c */ /* 0x040fe60000001808 */
[----:B------:R-:W-:Y:S01]  /*cff0*/  ISETP.GT.AND P6, PT, R233, R209, PT ;  /* 0x000000d1e900720c */ /* 0x000fe20003fc4270 */
[C---:B------:R-:W-:Y:S02]  /*d000*/  VIADD R211, R209.reuse, 0x1 ;  /* 0x00000001d1d37836 */ /* 0x040fe40000000000 */
[----:B------:R-:W-:Y:S02]  /*d010*/  VIADD R252, R209, 0x8 ;  /* 0x00000008d1fc7836 */ /* 0x000fe40000000000 */
[C---:B--2---:R-:W-:Y:S03]  /*d020*/  HMMA.16816.F32 R12, R204.reuse, R176, R12 ;  /* 0x000000b0cc0c723c */ /* 0x044fe6000000180c */
[----:B------:R-:W-:Y:S01]  /*d030*/  ISETP.GT.AND P5, PT, R233, R211, PT ;  /* 0x000000d3e900720c */ /* 0x000fe20003fa4270 */
[C---:B------:R-:W-:Y:S01]  /*d040*/  VIADD R222, R209.reuse, 0x9 ;  /* 0x00000009d1de7836 */ /* 0x040fe20000000000 */
[----:B------:R-:W-:Y:S01]  /*d050*/  FSEL R208, R4, -INF , !P6 ;  /* 0xff80000004d07808 */ /* 0x000fe20007000000 */
[----:B------:R-:W-:Y:S01]  /*d060*/  VIADD R173, R209, 0x28 ;  /* 0x00000028d1ad7836 */ /* 0x000fe20000000000 */
[----:B------:R-:W-:Y:S01]  /*d070*/  FSEL R210, R5, -INF , !P5 ;  /* 0xff80000005d27808 */ /* 0x000fe20006800000 */
[C---:B------:R-:W-:Y:S03]  /*d080*/  HMMA.16816.F32 R16, R204.reuse, R178, R16 ;  /* 0x000000b2cc10723c */ /* 0x040fe60000001810 */
[C---:B------:R-:W-:Y:S01]  /*d090*/  ISETP.GT.AND P6, PT, R242.reuse, R209, PT ;  /* 0x000000d1f200720c */ /* 0x040fe20003fc4270 */
[----:B------:R-:W-:Y:S01]  /*d0a0*/  VIADD R5, R209, 0x10 ;  /* 0x00000010d1057836 */ /* 0x000fe20000000000 */
[----:B------:R-:W-:Y:S02]  /*d0b0*/  ISETP.GT.AND P5, PT, R242, R211, PT ;  /* 0x000000d3f200720c */ /* 0x000fe40003fa4270 */
[----:B------:R-:W-:Y:S01]  /*d0c0*/  FSEL R6, R6, -INF , !P6 ;  /* 0xff80000006067808 */ /* 0x000fe20007000000 */
[C---:B-1----:R-:W-:Y:S03]  /*d0d0*/  HMMA.16816.F32 R20, R204.reuse, R164, R20 ;  /* 0x000000a4cc14723c */ /* 0x042fe60000001814 */
[----:B------:R-:W-:Y:S01]  /*d0e0*/  FSEL R7, R7, -INF , !P5 ;  /* 0xff80000007077808 */ /* 0x000fe20006800000 */
[----:B------:R-:W-:Y:S01]  /*d0f0*/  VIADD R165, R209, 0x19 ;  /* 0x00000019d1a57836 */ /* 0x000fe20000000000 */
[C---:B------:R-:W-:Y:S02]  /*d100*/  ISETP.GT.AND P6, PT, R233.reuse, R252, PT ;  /* 0x000000fce900720c */ /* 0x040fe40003fc4270 */
[----:B------:R-:W-:Y:S01]  /*d110*/  ISETP.GT.AND P5, PT, R233, R222, PT ;  /* 0x000000dee900720c */ /* 0x000fe20003fa4270 */
[C---:B------:R-:W-:Y:S03]  /*d120*/  HMMA.16816.F32 R24, R204.reuse, R166, R24 ;  /* 0x000000a6cc18723c */ /* 0x040fe60000001818 */
[----:B------:R-:W-:Y:S01]  /*d130*/  FSEL R189, R8, -INF , !P6 ;  /* 0xff80000008bd7808 */ /* 0x000fe20007000000 */
[----:B------:R-:W-:Y:S01]  /*d140*/  VIADD R166, R209, 0x20 ;  /* 0x00000020d1a67836 */ /* 0x000fe20000000000 */
[----:B------:R-:W-:Y:S01]  /*d150*/  FSEL R190, R9, -INF , !P5 ;  /* 0xff80000009be7808 */ /* 0x000fe20006800000 */
[----:B------:R-:W-:Y:S01]  /*d160*/  VIADD R9, R209, 0x11 ;  /* 0x00000011d1097836 */ /* 0x000fe20000000000 */
[C---:B------:R-:W-:Y:S01]  /*d170*/  ISETP.GT.AND P6, PT, R242.reuse, R252, PT ;  /* 0x000000fcf200720c */ /* 0x040fe20003fc4270 */
[C---:B----4-:R-:W-:Y:S03]  /*d180*/  HMMA.16816.F32 R28, R204.reuse, R168, R28 ;  /* 0x000000a8cc1c723c */ /* 0x050fe6000000181c */
[----:B------:R-:W-:Y:S02]  /*d190*/  ISETP.GT.AND P5, PT, R242, R222, PT ;  /* 0x000000def200720c */ /* 0x000fe40003fa4270 */
[----:B------:R-:W-:Y:S02]  /*d1a0*/  FSEL R10, R10, -INF , !P6 ;  /* 0xff8000000a0a7808 */ /* 0x000fe40007000000 */
[----:B------:R-:W-:Y:S01]  /*d1b0*/  FSEL R11, R11, -INF , !P5 ;  /* 0xff8000000b0b7808 */ /* 0x000fe20006800000 */
[----:B------:R-:W-:Y:S03]  /*d1c0*/  HMMA.16816.F32 R32, R204, R170, R32 ;  /* 0x000000aacc20723c */ /* 0x000fe60000001820 */
[----:B------:R-:W-:Y:S01]  /*d1d0*/  ISETP.GT.AND P6, PT, R233, R5, PT ;  /* 0x00000005e900720c */ /* 0x000fe20003fc4270 */
[----:B------:R-:W-:Y:S01]  /*d1e0*/  VIADD R205, R209, 0x30 ;  /* 0x00000030d1cd7836 */ /* 0x000fe20000000000 */
[----:B------:R-:W-:Y:S01]  /*d1f0*/  ISETP.GT.AND P5, PT, R233, R9, PT ;  /* 0x00000009e900720c */ /* 0x000fe20003fa4270 */
[C---:B------:R-:W-:Y:S01]  /*d200*/  VIADD R207, R209.reuse, 0x31 ;  /* 0x00000031d1cf7836 */ /* 0x040fe20000000000 */
[----:B------:R-:W-:Y:S01]  /*d210*/  FSEL R193, R12, -INF , !P6 ;  /* 0xff8000000cc17808 */ /* 0x000fe20007000000 */
[----:B------:R-:W-:Y:S01]  /*d220*/  VIADD R204, R209, 0x38 ;  /* 0x00000038d1cc7836 */ /* 0x000fe20000000000 */
[----:B------:R-:W-:Y:S01]  /*d230*/  FSEL R191, R13, -INF , !P5 ;  /* 0xff8000000dbf7808 */ /* 0x000fe20006800000 */
[----:B------:R-:W-:Y:S01]  /*d240*/  VIADD R13, R209, 0x18 ;  /* 0x00000018d10d7836 */ /* 0x000fe20000000000 */
[C---:B------:R-:W-:Y:S02]  /*d250*/  ISETP.GT.AND P6, PT, R242.reuse, R5, PT ;  /* 0x00000005f200720c */ /* 0x040fe40003fc4270 */
[----:B------:R-:W-:Y:S02]  /*d260*/  ISETP.GT.AND P5, PT, R242, R9, PT ;  /* 0x00000009f200720c */ /* 0x000fe40003fa4270 */
[----:B------:R-:W-:Y:S02]  /*d270*/  FSEL R14, R14, -INF , !P6 ;  /* 0xff8000000e0e7808 */ /* 0x000fe40007000000 */
[----:B------:R-:W-:Y:S02]  /*d280*/  ISETP.GT.AND P6, PT, R233, R13, PT ;  /* 0x0000000de900720c */ /* 0x000fe40003fc4270 */
[----:B------:R-:W-:Y:S02]  /*d290*/  FSEL R15, R15, -INF , !P5 ;  /* 0xff8000000f0f7808 */ /* 0x000fe40006800000 */
[----:B------:R-:W-:Y:S02]  /*d2a0*/  ISETP.GT.AND P5, PT, R233, R165, PT ;  /* 0x000000a5e900720c */ /* 0x000fe40003fa4270 */
[----:B------:R-:W-:Y:S02]  /*d2b0*/  FSEL R194, R16, -INF , !P6 ;  /* 0xff80000010c27808 */ /* 0x000fe40007000000 */
[C---:B------:R-:W-:Y:S02]  /*d2c0*/  ISETP.GT.AND P6, PT, R242.reuse, R13, PT ;  /* 0x0000000df200720c */ /* 0x040fe40003fc4270 */
[----:B------:R-:W-:Y:S01]  /*d2d0*/  FSEL R199, R17, -INF , !P5 ;  /* 0xff80000011c77808 */ /* 0x000fe20006800000 */
[----:B------:R-:W-:Y:S01]  /*d2e0*/  VIADD R17, R209, 0x21 ;  /* 0x00000021d1117836 */ /* 0x000fe20000000000 */
[----:B------:R-:W-:Y:S02]  /*d2f0*/  ISETP.GT.AND P5, PT, R242, R165, PT ;  /* 0x000000a5f200720c */ /* 0x000fe40003fa4270 */
[----:B------:R-:W-:Y:S02]  /*d300*/  FSEL R18, R18, -INF , !P6 ;  /* 0xff80000012127808 */ /* 0x000fe40007000000 */
[-C--:B------:R-:W-:Y:S02]  /*d310*/  ISETP.GT.AND P6, PT, R233, R166.reuse, PT ;  /* 0x000000a6e900720c */ /* 0x080fe40003fc4270 */
[----:B------:R-:W-:Y:S02]  /*d320*/  FSEL R19, R19, -INF , !P5 ;  /* 0xff80000013137808 */ /* 0x000fe40006800000 */
[-C--:B------:R-:W-:Y:S02]  /*d330*/  ISETP.GT.AND P5, PT, R233, R17.reuse, PT ;  /* 0x00000011e900720c */ /* 0x080fe40003fa4270 */
[----:B------:R-:W-:Y:S02]  /*d340*/  FSEL R182, R20, -INF , !P6 ;  /* 0xff80000014b67808 */ /* 0x000fe40007000000 */
[C---:B------:R-:W-:Y:S02]  /*d350*/  ISETP.GT.AND P6, PT, R242.reuse, R166, PT ;  /* 0x000000a6f200720c */ /* 0x040fe40003fc4270 */
[----:B------:R-:W-:Y:S01]  /*d360*/  FSEL R225, R21, -INF , !P5 ;  /* 0xff80000015e17808 */ /* 0x000fe20006800000 */
[----:B------:R-:W-:Y:S01]  /*d370*/  VIADD R21, R209, 0x29 ;  /* 0x00000029d1157836 */ /* 0x000fe20000000000 */
[----:B------:R-:W-:Y:S02]  /*d380*/  ISETP.GT.AND P5, PT, R242, R17, PT ;  /* 0x00000011f200720c */ /* 0x000fe40003fa4270 */
[----:B------:R-:W-:Y:S02]  /*d390*/  FSEL R203, R22, -INF , !P6 ;  /* 0xff80000016cb7808 */ /* 0x000fe40007000000 */
[----:B------:R-:W-:Y:S02]  /*d3a0*/  ISETP.GT.AND P6, PT, R233, R173, PT ;  /* 0x000000ade900720c */ /* 0x000fe40003fc4270 */
[----:B------:R-:W-:Y:S02]  /*d3b0*/  FSEL R202, R23, -INF , !P5 ;  /* 0xff80000017ca7808 */ /* 0x000fe40006800000 */
[----:B------:R-:W-:Y:S02]  /*d3c0*/  ISETP.GT.AND P5, PT, R233, R21, PT ;  /* 0x00000015e900720c */ /* 0x000fe40003fa4270 */
[----:B------:R-:W-:Y:S02]  /*d3d0*/  FSEL R185, R24, -INF , !P6 ;  /* 0xff80000018b97808 */ /* 0x000fe40007000000 */
[C---:B------:R-:W-:Y:S02]  /*d3e0*/  ISETP.GT.AND P6, PT, R242.reuse, R173, PT ;  /* 0x000000adf200720c */ /* 0x040fe40003fc4270 */
[----:B------:R-:W-:Y:S02]  /*d3f0*/  FSEL R183, R25, -INF , !P5 ;  /* 0xff80000019b77808 */ /* 0x000fe40006800000 */
[----:B------:R-:W-:Y:S02]  /*d400*/  ISETP.GT.AND P5, PT, R242, R21, PT ;  /* 0x00000015f200720c */ /* 0x000fe40003fa4270 */
[----:B------:R-:W-:Y:S02]  /*d410*/  FSEL R175, R26, -INF , !P6 ;  /* 0xff8000001aaf7808 */ /* 0x000fe40007000000 */
[----:B------:R-:W-:Y:S02]  /*d420*/  ISETP.GT.AND P6, PT, R233, R205, PT ;  /* 0x000000cde900720c */ /* 0x000fe40003fc4270 */
[----:B------:R-:W-:Y:S01]  /*d430*/  FSEL R206, R27, -INF , !P5 ;  /* 0xff8000001bce7808 */ /* 0x000fe20006800000 */
[----:B------:R-:W-:Y:S01]  /*d440*/  VIADD R27, R209, 0x39 ;  /* 0x00000039d11b7836 */ /* 0x000fe20000000000 */
[----:B------:R-:W-:Y:S02]  /*d450*/  ISETP.GT.AND P5, PT, R233, R207, PT ;  /* 0x000000cfe900720c */ /* 0x000fe40003fa4270 */
[----:B------:R-:W-:Y:S02]  /*d460*/  FSEL R181, R28, -INF , !P6 ;  /* 0xff8000001cb57808 */ /* 0x000fe40007000000 */
[C---:B------:R-:W-:Y:S02]  /*d470*/  ISETP.GT.AND P6, PT, R242.reuse, R205, PT ;  /* 0x000000cdf200720c */ /* 0x040fe40003fc4270 */
[----:B------:R-:W-:Y:S02]  /*d480*/  FSEL R179, R29, -INF , !P5 ;  /* 0xff8000001db37808 */ /* 0x000fe40006800000 */
[----:B------:R-:W-:Y:S02]  /*d490*/  ISETP.GT.AND P5, PT, R242, R207, PT ;  /* 0x000000cff200720c */ /* 0x000fe40003fa4270 */
[----:B------:R-:W-:Y:S02]  /*d4a0*/  FSEL R29, R30, -INF , !P6 ;  /* 0xff8000001e1d7808 */ /* 0x000fe40007000000 */
[-C--:B------:R-:W-:Y:S02]  /*d4b0*/  ISETP.GT.AND P6, PT, R233, R204.reuse, PT ;  /* 0x000000cce900720c */ /* 0x080fe40003fc4270 */
[----:B------:R-:W-:Y:S02]  /*d4c0*/  FSEL R31, R31, -INF , !P5 ;  /* 0xff8000001f1f7808 */ /* 0x000fe40006800000 */
[-C--:B------:R-:W-:Y:S02]  /*d4d0*/  ISETP.GT.AND P5, PT, R233, R27.reuse, PT ;  /* 0x0000001be900720c */ /* 0x080fe40003fa4270 */
[----:B------:R-:W-:Y:S02]  /*d4e0*/  FSEL R177, R32, -INF , !P6 ;  /* 0xff80000020b17808 */ /* 0x000fe40007000000 */
[C---:B------:R-:W-:Y:S02]  /*d4f0*/  ISETP.GT.AND P6, PT, R242.reuse, R204, PT ;  /* 0x000000ccf200720c */ /* 0x040fe40003fc4270 */
[----:B------:R-:W-:Y:S02]  /*d500*/  FSEL R33, R33, -INF , !P5 ;  /* 0xff80000021217808 */ /* 0x000fe40006800000 */
[----:B------:R-:W-:Y:S02]  /*d510*/  ISETP.GT.AND P5, PT, R242, R27, PT ;  /* 0x0000001bf200720c */ /* 0x000fe40003fa4270 */
[----:B------:R-:W-:Y:S02]  /*d520*/  FSEL R34, R34, -INF , !P6 ;  /* 0xff80000022227808 */ /* 0x000fe40007000000 */
[-C--:B------:R-:W-:Y:S02]  /*d530*/  ISETP.GE.AND P6, PT, R209, R232.reuse, PT ;  /* 0x000000e8d100720c */ /* 0x080fe40003fc6270 */
[----:B------:R-:W-:Y:S02]  /*d540*/  FSEL R35, R35, -INF , !P5 ;  /* 0xff80000023237808 */ /* 0x000fe40006800000 */
[----:B------:R-:W-:Y:S02]  /*d550*/  ISETP.GE.AND P5, PT, R211, R232, PT ;  /* 0x000000e8d300720c */ /* 0x000fe40003fa6270 */
        /* <DEDUP_REMOVED lines=40> */
[----:B------:R-:W-:Y:S02]  /*d7e0*/  FMNMX3.FTZ R165, R0, R22, R26, !PT ;  /* 0x0000001600a57276 */ /* 0x000fe4000781001a */
[----:B------:R-:W-:Y:S02]  /*d7f0*/  FSEL R202, R185, -INF , !P6 ;  /* 0xff800000b9ca7808 */ /* 0x000fe40007000000 */
[-C--:B------:R-:W-:Y:S02]  /*d800*/  ISETP.GE.AND P6, PT, R173, R228.reuse, PT ;  /* 0x000000e4ad00720c */ /* 0x080fe40003fc6270 */
[----:B------:R-:W-:Y:S02]  /*d810*/  FSEL R222, R183, -INF , !P5 ;  /* 0xff800000b7de7808 */ /* 0x000fe40006800000 */
[----:B------:R-:W-:Y:S02]  /*d820*/  ISETP.GE.AND P5, PT, R21, R228, PT ;  /* 0x000000e41500720c */ /* 0x000fe40003fa6270 */
[----:B------:R-:W-:Y:S02]  /*d830*/  FMNMX3.FTZ R166, R2, R25, R7, !PT ;  /* 0x0000001902a67276 */ /* 0x000fe40007810007 */
[----:B------:R-:W-:Y:S02]  /*d840*/  FMNMX3.FTZ R165, R165, R30, R190, !PT ;  /* 0x0000001ea5a57276 */ /* 0x000fe400078100be */
[----:B------:R-:W-:Y:S02]  /*d850*/  FSEL R210, R175, -INF , !P6 ;  /* 0xff800000afd27808 */ /* 0x000fe40007000000 */
[----:B------:R-:W-:Y:S02]  /*d860*/  ISETP.GE.AND P6, PT, R205, R232, PT ;  /* 0x000000e8cd00720c */ /* 0x000fe40003fc6270 */
[----:B------:R-:W-:Y:S02]  /*d870*/  FSEL R211, R206, -INF , !P5 ;  /* 0xff800000ced37808 */ /* 0x000fe40006800000 */
[----:B------:R-:W-:Y:S02]  /*d880*/  FMNMX3.FTZ R166, R166, R23, R11, !PT ;  /* 0x00000017a6a67276 */ /* 0x000fe4000781000b */
[----:B------:R-:W-:Y:S02]  /*d890*/  FMNMX3.FTZ R165, R165, R178, R174, !PT ;  /* 0x000000b2a5a57276 */ /* 0x000fe400078100ae */
[----:B------:R-:W-:Y:S02]  /*d8a0*/  ISETP.GE.AND P5, PT, R207, R232, PT ;  /* 0x000000e8cf00720c */ /* 0x000fe40003fa6270 */
        /* <DEDUP_REMOVED lines=9> */
[-C--:B------:R-:W-:Y:S02]  /*d940*/  ISETP.GE.AND P6, PT, R204, R232.reuse, PT ;  /* 0x000000e8cc00720c */ /* 0x080fe40003fc6270 */
[----:B------:R-:W-:Y:S02]  /*d950*/  FSEL R205, R31, -INF , !P5 ;  /* 0xff8000001fcd7808 */ /* 0x000fe40006800000 */
[----:B------:R-:W-:Y:S02]  /*d960*/  ISETP.GE.AND P5, PT, R27, R232, PT ;  /* 0x000000e81b00720c */ /* 0x000fe40003fa6270 */
[----:B------:R-:W-:Y:S02]  /*d970*/  FMNMX3.FTZ R166, R166, R203, R252, !PT ;  /* 0x000000cba6a67276 */ /* 0x000fe400078100fc */
        /* <DEDUP_REMOVED lines=8> */
[----:B------:R-:W-:Y:S02]  /*da00*/  FSEL R165, R35, -INF , !P5 ;  /* 0xff80000023a57808 */ /* 0x000fe40006800000 */
[----:B------:R-:W-:Y:S02]  /*da10*/  FMNMX3.FTZ R6, R6, R207, R205, !PT ;  /* 0x000000cf06067276 */ /* 0x000fe400078100cd */
[----:B------:R-:W-:Y:S01]  /*da20*/  FMNMX3.FTZ R9, R9, R209, R204, !PT ;  /* 0x000000d109097276 */ /* 0x000fe200078100cc */
[----:B------:R-:W-:Y:S06]  /*da30*/  BRA.U.ANY UP0, `(.L_x_250) ;  /* 0xffffffd900987547 */ /* 0x000fec000b93ffff */
.L_x_249:
[----:B------:R-:W-:Y:S01]  /*da40*/  FMNMX3.FTZ R6, R6, R166, R165, !PT ;  /* 0x000000a606067276 */ /* 0x000fe200078100a5 */
[----:B------:R-:W2:Y:S01]  /*da50*/  SHFL.BFLY PT, R8, R9, 0x2, 0x1f ;  /* 0x0c401f0009087f89 */ /* 0x000ea200000e0000 */
[----:B------:R-:W-:Y:S01]  /*da60*/  MOV R167, R239 ;  /* 0x000000ef00a77202 */ /* 0x000fe20000000f00 */
[----:B------:R-:W-:Y:S01]  /*da70*/  UISETP.GT.AND UP0, UPT, UR20, UR18, UPT ;  /* 0x000000121400728c */ /* 0x000fe2000bf04270 */
[----:B------:R-:W-:Y:S05]  /*da80*/  @P2 IADD3 R167, PT, PT, R244, -0x40, RZ ;  /* 0xffffffc0f4a72810 */ /* 0x000fea0007ffe0ff */
[----:B------:R-:W3:Y:S01]  /*da90*/  SHFL.BFLY PT, R3, R6, 0x2, 0x1f ;  /* 0x0c401f0006037f89 */ /* 0x000ee200000e0000 */
[----:B------:R-:W-:Y:S01]  /*daa0*/  UIADD3 UR20, UPT, UPT, UR20, -0x1, URZ ;  /* 0xffffffff14147890 */ /* 0x000fe2000fffe0ff */
[----:B------:R-:W-:Y:S06]  /*dab0*/  IADD3 R184, PT, PT, R212, R167, RZ ;  /* 0x000000a7d4b87210 */ /* 0x000fec0007ffe0ff */
[----:B-1----:R-:W-:Y:S01]  /*dac0*/  LDSM.16.MT88.4 R12, [R220+0x10000] ;  /* 0x01000000dc0c783b */ /* 0x002fe20000004200 */
[----:B--2---:R-:W-:Y:S02]  /*dad0*/  FMNMX.FTZ R5, R9, R8, !PT ;  /* 0x0000000809057209 */ /* 0x004fe40007810000 */
[----:B---3--:R-:W-:Y:S05]  /*dae0*/  FMNMX.FTZ R4, R6, R3, !PT ;  /* 0x0000000306047209 */ /* 0x008fea0007810000 */
[----:B------:R-:W1:Y:S08]  /*daf0*/  SHFL.BFLY PT, R164, R5, 0x1, 0x1f ;  /* 0x0c201f0005a47f89 */ /* 0x000e7000000e0000 */
[----:B------:R-:W2:Y:S01]  /*db00*/  SHFL.BFLY PT, R3, R4, 0x1, 0x1f ;  /* 0x0c201f0004037f89 */ /* 0x000ea200000e0000 */
[----:B-1----:R-:W-:Y:S02]  /*db10*/  FMNMX.FTZ R164, R5, R164, !PT ;  /* 0x000000a405a47209 */ /* 0x002fe40007810000 */
[----:B--2---:R-:W-:Y:S03]  /*db20*/  FMNMX.FTZ R3, R4, R3, !PT ;  /* 0x0000000304037209 */ /* 0x004fe60007810000 */
[C---:B------:R-:W-:Y:S01]  /*db30*/  FMUL.FTZ R181, R164.reuse, UR4 ;  /* 0x00000004a4b57c20 */ /* 0x040fe20008410000 */
[----:B------:R-:W-:Y:S02]  /*db40*/  FSETP.NEU.FTZ.AND P1, PT, R164, -INF , PT ;  /* 0xff800000a400780b */ /* 0x000fe40003f3d000 */
[C---:B------:R-:W-:Y:S01]  /*db50*/  FSETP.NEU.FTZ.AND P0, PT, R3.reuse, -INF , PT ;  /* 0xff8000000300780b */ /* 0x040fe20003f1d000 */
[----:B------:R-:W-:Y:S01]  /*db60*/  FMUL.FTZ R180, R3, UR4 ;  /* 0x0000000403b47c20 */ /* 0x000fe20008410000 */
[----:B------:R-:W-:Y:S02]  /*db70*/  FSEL R181, R181, RZ, P1 ;  /* 0x000000ffb5b57208 */ /* 0x000fe40000800000 */
[----:B------:R-:W-:Y:S02]  /*db80*/  FSEL R5, R3, RZ, P0 ;  /* 0x000000ff03057208 */ /* 0x000fe40000000000 */
[----:B------:R-:W-:Y:S01]  /*db90*/  FSEL R180, R180, RZ, P0 ;  /* 0x000000ffb4b47208 */ /* 0x000fe20000000000 */
[--C-:B------:R-:W-:Y:S01]  /*dba0*/  FFMA.FTZ R186, R190, UR4, -R181.reuse ;  /* 0x00000004beba7c23 */ /* 0x100fe200080108b5 */
[--C-:B------:R-:W-:Y:S01]  /*dbb0*/  FFMA.FTZ R193, R22, UR4, -R181.reuse ;  /* 0x0000000416c17c23 */ /* 0x100fe200080108b5 */
[----:B------:R-:W-:Y:S01]  /*dbc0*/  FADD.FTZ R2, -R5, R2 ;  /* 0x0000000205027221 */ /* 0x000fe20000010100 */
[--C-:B------:R-:W-:Y:S01]  /*dbd0*/  FFMA.FTZ R187, R30, UR4, -R181.reuse ;  /* 0x000000041ebb7c23 */ /* 0x100fe200080108b5 */
[--C-:B------:R-:W-:Y:S01]  /*dbe0*/  FFMA.FTZ R185, R7, UR4, -R180.reuse ;  /* 0x0000000407b97c23 */ /* 0x100fe200080108b4 */
[----:B------:R-:W-:Y:S01]  /*dbf0*/  FSEL R7, R164, RZ, P1 ;  /* 0x000000ffa4077208 */ /* 0x000fe20000800000 */
[--C-:B------:R-:W-:Y:S01]  /*dc00*/  FFMA.FTZ R189, R23, UR4, -R180.reuse ;  /* 0x0000000417bd7c23 */ /* 0x100fe200080108b4 */
[--C-:B------:R-:W-:Y:S01]  /*dc10*/  FFMA.FTZ R188, R26, UR4, -R181.reuse ;  /* 0x000000041abc7c23 */ /* 0x100fe200080108b5 */
[--C-:B------:R-:W-:Y:S01]  /*dc20*/  FFMA.FTZ R191, R25, UR4, -R180.reuse ;  /* 0x0000000419bf7c23 */ /* 0x100fe200080108b4 */
[----:B------:R-:W-:Y:S01]  /*dc30*/  FFMA.FTZ R190, R11, UR4, -R180 ;  /* 0x000000040bbe7c23 */ /* 0x000fe200080108b4 */
[----:B------:R-:W-:Y:S01]  /*dc40*/  FADD.FTZ R0, -R7, R0 ;  /* 0x0000000007007221 */ /* 0x000fe20000010100 */
[----:B------:R-:W-:Y:S01]  /*dc50*/  FMUL.FTZ R8, R2, UR4 ;  /* 0x0000000402087c20 */ /* 0x000fe20008410000 */
[----:B------:R-:W1:Y:S01]  /*dc60*/  LDSM.16.MT88.4 R20, [R215+0x10000] ;  /* 0x01000000d714783b */ /* 0x000e620000004200 */
[----:B------:R-:W-:Y:S01]  /*dc70*/  MUFU.EX2 R193, R193 ;  /* 0x000000c100c17308 */ /* 0x000fe20000000800 */
[----:B------:R-:W-:Y:S01]  /*dc80*/  FMUL.FTZ R7, R0, UR4 ;  /* 0x0000000400077c20 */ /* 0x000fe20008410000 */
[--C-:B------:R-:W-:Y:S01]  /*dc90*/  FFMA.FTZ R192, R178, UR4, -R181.reuse ;  /* 0x00000004b2c07c23 */ /* 0x100fe200080108b5 */
[--C-:B------:R-:W-:Y:S07]  /*dca0*/  FFMA.FTZ R174, R174, UR4, -R181.reuse ;  /* 0x00000004aeae7c23 */ /* 0x100fee00080108b5 */
[----:B------:R-:W2:Y:S01]  /*dcb0*/  MUFU.EX2 R188, R188 ;  /* 0x000000bc00bc7308 */ /* 0x000ea20000000800 */
[--C-:B------:R-:W-:Y:S01]  /*dcc0*/  FFMA.FTZ R200, R182, UR4, -R181.reuse ;  /* 0x00000004b6c87c23 */ /* 0x100fe200080108b5 */
[--C-:B------:R-:W-:Y:S01]  /*dcd0*/  FFMA.FTZ R196, R199, UR4, -R181.reuse ;  /* 0x00000004c7c47c23 */ /* 0x100fe200080108b5 */
[----:B------:R-:W3:Y:S07]  /*dce0*/  LDSM.16.MT88.4 R28, [R167] ;  /* 0x00000000a71c783b */ /* 0x000eee0000004200 */
[----:B------:R-:W-:Y:S01]  /*dcf0*/  MUFU.EX2 R191, R191 ;  /* 0x000000bf00bf7308 */ /* 0x000fe20000000800 */
[--C-:B------:R-:W-:Y:S01]  /*dd00*/  FFMA.FTZ R198, R198, UR4, -R180.reuse ;  /* 0x00000004c6c67c23 */ /* 0x100fe200080108b4 */
[--C-:B------:R-:W-:Y:S01]  /*dd10*/  FFMA.FTZ R201, R201, UR4, -R180.reuse ;  /* 0x00000004c9c97c23 */ /* 0x100fe200080108b4 */
[--C-:B------:R-:W-:Y:S07]  /*dd20*/  FFMA.FTZ R223, R203, UR4, -R180.reuse ;  /* 0x00000004cbdf7c23 */ /* 0x100fee00080108b4 */
[----:B------:R-:W4:Y:S01]  /*dd30*/  MUFU.EX2 R185, R185 ;  /* 0x000000b900b97308 */ /* 0x000f220000000800 */
[--C-:B------:R-:W-:Y:S01]  /*dd40*/  FFMA.FTZ R252, R252, UR4, -R180.reuse ;  /* 0x00000004fcfc7c23 */ /* 0x100fe200080108b4 */
[--C-:B------:R-:W-:Y:S01]  /*dd50*/  FFMA.FTZ R205, R205, UR4, -R180.reuse ;  /* 0x00000004cdcd7c23 */ /* 0x100fe200080108b4 */
[----:B------:R-:W-:Y:S07]  /*dd60*/  LDSM.16.MT88.4 R176, [R215+0x16800] ;  /* 0x01680000d7b0783b */ /* 0x000fee0000004200 */
[----:B------:R-:W-:Y:S01]  /*dd70*/  MUFU.EX2 R187, R187 ;  /* 0x000000bb00bb7308 */ /* 0x000fe20000000800 */
[--C-:B------:R-:W-:Y:S01]  /*dd80*/  FFMA.FTZ R224, R166, UR4, -R180.reuse ;  /* 0x00000004a6e07c23 */ /* 0x100fe200080108b4 */
[----:B--2---:R-:W-:Y:S08]  /*dd90*/  F2FP.F16.F32.PACK_AB R168, R188, R193 ;  /* 0x000000c1bca8723e */ /* 0x004ff000000000ff */
[----:B------:R-:W2:Y:S10]  /*dda0*/  MUFU.EX2 R186, R186 ;  /* 0x000000ba00ba7308 */ /* 0x000eb40000000800 */
[----:B------:R-:W-:Y:S01]  /*ddb0*/  MUFU.EX2 R189, R189 ;  /* 0x000000bd00bd7308 */ /* 0x000fe20000000800 */
[----:B----4-:R-:W-:Y:S09]  /*ddc0*/  F2FP.F16.F32.PACK_AB R169, R185, R191 ;  /* 0x000000bfb9a9723e */ /* 0x010ff200000000ff */
[----:B------:R-:W4:Y:S10]  /*ddd0*/  MUFU.EX2 R190, R190 ;  /* 0x000000be00be7308 */ /* 0x000f340000000800 */
[----:B------:R-:W5:Y:S01]  /*dde0*/  MUFU.EX2 R2, R7 ;  /* 0x0000000700027308 */ /* 0x000f620000000800 */
[----:B--2---:R-:W-:Y:S09]  /*ddf0*/  F2FP.F16.F32.PACK_AB R170, R186, R187 ;  /* 0x000000bbbaaa723e */ /* 0x004ff200000000ff */
[----:B------:R-:W2:Y:S10]  /*de00*/  MUFU.EX2 R0, R8 ;  /* 0x0000000800007308 */ /* 0x000eb40000000800 */
[----:B------:R-:W-:Y:S01]  /*de10*/  MUFU.EX2 R192, R192 ;  /* 0x000000c000c07308 */ /* 0x000fe20000000800 */
[----:B----4-:R-:W-:Y:S09]  /*de20*/  F2FP.F16.F32.PACK_AB R171, R190, R189 ;  /* 0x000000bdbeab723e */ /* 0x010ff200000000ff */
[----:B------:R-:W-:Y:S01]  /*de30*/  MUFU.EX2 R196, R196 ;  /* 0x000000c400c47308 */ /* 0x000fe20000000800 */
[C---:B-----5:R-:W-:Y:S01]  /*de40*/  FMUL.FTZ R4, R2.reuse, R160 ;  /* 0x000000a002047220 */ /* 0x060fe20000410000 */
[C---:B------:R-:W-:Y:S01]  /*de50*/  FMUL.FTZ R5, R2.reuse, R161 ;  /* 0x000000a102057220 */ /* 0x040fe20000410000 */
[C---:B------:R-:W-:Y:S01]  /*de60*/  FMUL.FTZ R9, R2.reuse, R157 ;  /* 0x0000009d02097220 */ /* 0x040fe20000410000 */
[----:B------:R-:W-:Y:S01]  /*de70*/  FMUL.FTZ R16, R2, R148 ;  /* 0x0000009402107220 */ /* 0x000fe20000410000 */
[C---:B--2---:R-:W-:Y:S01]  /*de80*/  FMUL.FTZ R6, R0.reuse, R162 ;  /* 0x000000a200067220 */ /* 0x044fe20000410000 */
[----:B------:R-:W-:Y:S01]  /*de90*/  FMUL.FTZ R7, R0, R163 ;  /* 0x000000a300077220 */ /* 0x000fe20000410000 */
[----:B------:R-:W-:Y:S01]  /*dea0*/  FMUL.FTZ R8, R2, R156 ;  /* 0x0000009c02087220 */ /* 0x000fe20000410000 */
[----:B------:R-:W-:Y:S01]  /*deb0*/  LDSM.16.MT88.4 R160, [R220+0x14800] ;  /* 0x01480000dca0783b */ /* 0x000fe20000004200 */
[C---:B------:R-:W-:Y:S01]  /*dec0*/  FMUL.FTZ R10, R0.reuse, R158 ;  /* 0x0000009e000a7220 */ /* 0x040fe20000410000 */
[----:B------:R-:W-:Y:S01]  /*ded0*/  FMUL.FTZ R11, R0, R159 ;  /* 0x0000009f000b7220 */ /* 0x000fe20000410000 */
        /* <DEDUP_REMOVED lines=18> */
[C---:B-1----:R-:W-:Y:S01]  /*e000*/  HMMA.16816.F32 R12, R168.reuse, R20, R12 ;  /* 0x00000014a80c723c */ /* 0x042fe2000000180c */
        /* <DEDUP_REMOVED lines=8> */
[----:B------:R-:W-:Y:S01]  /*e090*/  MUFU.EX2 R223, R223 ;  /* 0x000000df00df7308 */ /* 0x000fe20000000800 */
        /* <DEDUP_REMOVED lines=8> */
[----:B------:R-:W2:Y:S01]  /*e120*/  LDSM.16.MT88.4 R144, [R220+0x12000] ;  /* 0x01200000dc90783b */ /* 0x000ea20000004200 */
[C---:B---3--:R-:W-:Y:S01]  /*e130*/  HMMA.16816.F32 R20, R168.reuse, R28, R20 ;  /* 0x0000001ca814723c */ /* 0x048fe20000001814 */
[----:B------:R-:W-:Y:S02]  /*e140*/  MUFU.EX2 R205, R205 ;  /* 0x000000cd00cd7308 */ /* 0x000fe40000000800 */
[C---:B------:R-:W-:Y:S01]  /*e150*/  FMUL.FTZ R28, R2.reuse, R136 ;  /* 0x00000088021c7220 */ /* 0x040fe20000410000 */
[C---:B------:R-:W-:Y:S01]  /*e160*/  FMUL.FTZ R29, R2.reuse, R137 ;  /* 0x00000089021d7220 */ /* 0x040fe20000410000 */
[----:B------:R-:W-:Y:S01]  /*e170*/  FMUL.FTZ R41, R2, R41 ;  /* 0x0000002902297220 */ /* 0x000fe20000410000 */
[C---:B------:R-:W-:Y:S01]  /*e180*/  FMUL.FTZ R42, R0.reuse, R42 ;  /* 0x0000002a002a7220 */ /* 0x040fe20000410000 */
[----:B------:R-:W-:Y:S01]  /*e190*/  LDSM.16.MT88.4 R140, [R184+0x2000] ;  /* 0x00200000b88c783b */ /* 0x000fe20000004200 */
[C---:B------:R-:W-:Y:S03]  /*e1a0*/  HMMA.16816.F32 R24, R168.reuse, R30, R24 ;  /* 0x0000001ea818723c */ /* 0x040fe60000001818 */
[----:B------:R-:W-:Y:S01]  /*e1b0*/  MUFU.EX2 R224, R224 ;  /* 0x000000e000e07308 */ /* 0x000fe20000000800 */
[C---:B------:R-:W-:Y:S01]  /*e1c0*/  FMUL.FTZ R30, R0.reuse, R138 ;  /* 0x0000008a001e7220 */ /* 0x040fe20000410000 */
[C---:B------:R-:W-:Y:S01]  /*e1d0*/  FMUL.FTZ R31, R0.reuse, R139 ;  /* 0x0000008b001f7220 */ /* 0x040fe20000410000 */
[----:B------:R-:W-:Y:S01]  /*e1e0*/  FMUL.FTZ R43, R0, R43 ;  /* 0x0000002b002b7220 */ /* 0x000fe20000410000 */
[C---:B------:R-:W-:Y:S01]  /*e1f0*/  FMUL.FTZ R44, R2.reuse, R44 ;  /* 0x0000002c022c7220 */ /* 0x040fe20000410000 */
[----:B------:R-:W3:Y:S01]  /*e200*/  LDSM.16.MT88.4 R136, [R215+0x12000] ;  /* 0x01200000d788783b */ /* 0x000ee20000004200 */
[----:B------:R-:W-:Y:S01]  /*e210*/  FMUL.FTZ R45, R2, R45 ;  /* 0x0000002d022d7220 */ /* 0x000fe20000410000 */
[C---:B------:R-:W-:Y:S01]  /*e220*/  FMUL.FTZ R46, R0.reuse, R46 ;  /* 0x0000002e002e7220 */ /* 0x040fe20000410000 */
        /* <DEDUP_REMOVED lines=18> */
[C---:B--2---:R-:W-:Y:S03]  /*e350*/  HMMA.16816.F32 R36, R168.reuse, R144, R36 ;  /* 0x00000090a824723c */ /* 0x044fe60000001824 */
[----:B------:R-:W-:Y:S01]  /*e360*/  FFMA.FTZ R145, R197, UR4, -R180 ;  /* 0x00000004c5917c23 */ /* 0x000fe200080108b4 */
[----:B------:R-:W-:Y:S01]  /*e370*/  FFMA.FTZ R144, R194, UR4, -R181 ;  /* 0x00000004c2907c23 */ /* 0x000fe200080108b5 */
[C---:B------:R-:W-:Y:S01]  /*e380*/  FMUL.FTZ R62, R0.reuse, R62 ;  /* 0x0000003e003e7220 */ /* 0x040fe20000410000 */
[----:B------:R-:W-:Y:S01]  /*e390*/  FMUL.FTZ R63, R0, R63 ;  /* 0x0000003f003f7220 */ /* 0x000fe20000410000 */
[----:B------:R-:W-:Y:S01]  /*e3a0*/  MUFU.EX2 R194, R145 ;  /* 0x0000009100c27308 */ /* 0x000fe20000000800 */
[C---:B------:R-:W-:Y:S09]  /*e3b0*/  HMMA.16816.F32 R40, R168.reuse, R146, R40 ;  /* 0x00000092a828723c */ /* 0x040ff20000001828 */
[----:B------:R1:W-:Y:S01]  /*e3c0*/  MUFU.EX2 R199, R144 ;  /* 0x0000009000c77308 */ /* 0x0003e20000000800 */
        /* <DEDUP_REMOVED lines=17> */
[C---:B------:R-:W-:Y:S01]  /*e4e0*/  HMMA.16816.F32 R52, R168.reuse, R132, R52 ;  /* 0x00000084a834723c */ /* 0x040fe20000001834 */
[----:B-1----:R-:W-:Y:S02]  /*e4f0*/  LDSM.16.MT88.4 R144, [R167+0x800] ;  /* 0x00080000a790783b */ /* 0x002fe40000004200 */
        /* <DEDUP_REMOVED lines=65> */
[----:B------:R-:W-:Y:S01]  /*e910*/  FMUL.FTZ R129, R2, R129 ;  /* 0x0000008102817220 */ /* 0x000fe20000410000 */
[C---:B--2---:R-:W-:Y:S03]  /*e920*/  HMMA.16816.F32 R92, R168.reuse, R136, R92 ;  /* 0x00000088a85c723c */ /* 0x044fe6000000185c */
[C---:B------:R-:W-:Y:S01]  /*e930*/  FMUL.FTZ R130, R0.reuse, R130 ;  /* 0x0000008200827220 */ /* 0x040fe20000410000 */
[----:B------:R-:W-:Y:S01]  /*e940*/  FMUL.FTZ R131, R0, R131 ;  /* 0x0000008300837220 */ /* 0x000fe20000410000 */
[----:B------:R-:W-:Y:S01]  /*e950*/  FFMA.FTZ R193, R2, R250, R193 ;  /* 0x000000fa02c17223 */ /* 0x000fe200000100c1 */
[----:B------:R-:W-:Y:S01]  /*e960*/  MOV R2, R3 ;  /* 0x0000000300027202 */ /* 0x000fe20000000f00 */
[----:B------:R-:W-:Y:S01]  /*e970*/  FFMA.FTZ R191, R0, R251, R191 ;  /* 0x000000fb00bf7223 */ /* 0x000fe200000100bf */
[C---:B------:R-:W-:Y:S01]  /*e980*/  HMMA.16816.F32 R96, R168.reuse, R138, R96 ;  /* 0x0000008aa860723c */ /* 0x040fe20000001860 */
[----:B------:R-:W2:Y:S02]  /*e990*/  LDSM.16.MT88.4 R136, [R167+0x6000] ;  /* 0x00600000a788783b */ /* 0x000ea40000004200 */
[----:B------:R-:W-:Y:S01]  /*e9a0*/  FADD.FTZ R188, R188, R193 ;  /* 0x000000c1bcbc7221 */ /* 0x000fe20000010000 */
[----:B------:R-:W-:Y:S03]  /*e9b0*/  FADD.FTZ R0, R185, R191 ;  /* 0x000000bfb9007221 */ /* 0x000fe60000010000 */
[----:B------:R-:W-:Y:S01]  /*e9c0*/  FADD.FTZ R187, R187, R188 ;  /* 0x000000bcbbbb7221 */ /* 0x000fe20000010000 */
[C---:B-1----:R-:W-:Y:S03]  /*e9d0*/  HMMA.16816.F32 R100, R168.reuse, R132, R100 ;  /* 0x00000084a864723c */ /* 0x042fe60000001864 */
[----:B------:R-:W-:Y:S01]  /*e9e0*/  FADD.FTZ R189, R189, R0 ;  /* 0x00000000bdbd7221 */ /* 0x000fe20000010000 */
[----:B------:R-:W-:Y:S01]  /*e9f0*/  FADD.FTZ R187, R186, R187 ;  /* 0x000000bbbabb7221 */ /* 0x000fe20000010000 */
[----:B------:R-:W-:Y:S02]  /*ea00*/  MOV R0, R164 ;  /* 0x000000a400007202 */ /* 0x000fe40000000f00 */
[----:B------:R-:W-:Y:S01]  /*ea10*/  FADD.FTZ R190, R190, R189 ;  /* 0x000000bdbebe7221 */ /* 0x000fe20000010000 */
[C---:B------:R-:W-:Y:S01]  /*ea20*/  HMMA.16816.F32 R104, R168.reuse, R134, R104 ;  /* 0x00000086a868723c */ /* 0x040fe20000001868 */
[----:B------:R-:W1:Y:S07]  /*ea30*/  LDSM.16.MT88.4 R132, [R184+0x6000] ;  /* 0x00600000b884783b */ /* 0x000e6e0000004200 */
[C---:B---3--:R-:W-:Y:S08]  /*ea40*/  HMMA.16816.F32 R108, R168.reuse, R140, R108 ;  /* 0x0000008ca86c723c */ /* 0x048ff0000000186c */
[C---:B------:R-:W-:Y:S01]  /*ea50*/  HMMA.16816.F32 R112, R168.reuse, R142, R112 ;  /* 0x0000008ea870723c */ /* 0x040fe20000001870 */
[----:B------:R-:W3:Y:S07]  /*ea60*/  LDSM.16.MT88.4 R140, [R220+0x10800] ;  /* 0x01080000dc8c783b */ /* 0x000eee0000004200 */
[C---:B--2---:R-:W-:Y:S03]  /*ea70*/  HMMA.16816.F32 R116, R168.reuse, R136, R116 ;  /* 0x00000088a874723c */ /* 0x044fe60000001874 */
[----:B------:R-:W-:Y:S02]  /*ea80*/  FFMA.FTZ R136, R195, UR4, -R180 ;  /* 0x00000004c3887c23 */ /* 0x000fe400080108b4 */
[----:B------:R2:W4:Y:S03]  /*ea90*/  MUFU.EX2 R195, R174 ;  /* 0x000000ae00c37308 */ /* 0x0005260000000800 */
[C---:B------:R-:W-:Y:S07]  /*eaa0*/  HMMA.16816.F32 R120, R168.reuse, R138, R120 ;  /* 0x0000008aa878723c */ /* 0x040fee0000001878 */
[----:B------:R-:W5:Y:S01]  /*eab0*/  MUFU.EX2 R197, R136 ;  /* 0x0000008800c57308 */ /* 0x000f620000000800 */
[C---:B-1----:R-:W-:Y:S01]  /*eac0*/  HMMA.16816.F32 R124, R168.reuse, R132, R124 ;  /* 0x00000084a87c723c */ /* 0x042fe2000000187c */
[----:B--2---:R-:W-:Y:S02]  /*ead0*/  LDSM.16.MT88.4 R172, [R184+0x4800] ;  /* 0x00480000b8ac783b */ /* 0x004fe40000004200 */
[----:B----4-:R-:W-:Y:S01]  /*eae0*/  F2FP.F16.F32.PACK_AB R132, R195, R192 ;  /* 0x000000c0c384723e */ /* 0x010fe200000000ff */
[----:B------:R-:W-:Y:S01]  /*eaf0*/  FADD.FTZ R192, R192, R187 ;  /* 0x000000bbc0c07221 */ /* 0x000fe20000010000 */
[----:B-----5:R-:W-:Y:S03]  /*eb00*/  F2FP.F16.F32.PACK_AB R133, R194, R197 ;  /* 0x000000c5c285723e */ /* 0x020fe600000000ff */
[----:B------:R-:W-:Y:S01]  /*eb10*/  HMMA.16816.F32 R128, R168, R134, R128 ;  /* 0x00000086a880723c */ /* 0x000fe20000001880 */
[----:B------:R-:W1:Y:S02]  /*eb20*/  LDSM.16.MT88.4 R136, [R215+0x10800] ;  /* 0x01080000d788783b */ /* 0x000e640000004200 */
[----:B------:R-:W-:Y:S01]  /*eb30*/  F2FP.F16.F32.PACK_AB R134, R196, R199 ;  /* 0x000000c7c486723e */ /* 0x000fe200000000ff */
[----:B------:R-:W-:Y:S01]  /*eb40*/  FADD.FTZ R197, R197, R190 ;  /* 0x000000bec5c57221 */ /* 0x000fe20000010000 */
[----:B------:R-:W-:Y:S01]  /*eb50*/  F2FP.F16.F32.PACK_AB R135, R201, R198 ;  /* 0x000000c6c987723e */ /* 0x000fe200000000ff */
[----:B------:R-:W-:Y:S02]  /*eb60*/  FADD.FTZ R192, R195, R192 ;  /* 0x000000c0c3c07221 */ /* 0x000fe40000010000 */
[----:B------:R-:W-:Y:S01]  /*eb70*/  FADD.FTZ R197, R194, R197 ;  /* 0x000000c5c2c57221 */ /* 0x000fe20000010000 */
[----:B------:R-:W-:Y:S01]  /*eb80*/  LDSM.16.MT88.4 R168, [R167+0x4800] ;  /* 0x00480000a7a8783b */ /* 0x000fe20000004200 */
[----:B------:R-:W-:Y:S02]  /*eb90*/  FADD.FTZ R199, R199, R192 ;  /* 0x000000c0c7c77221 */ /* 0x000fe40000010000 */
[C---:B---3--:R-:W-:Y:S05]  /*eba0*/  HMMA.16816.F32 R4, R132.reuse, R140, R4 ;  /* 0x0000008c8404723c */ /* 0x048fea0000001804 */
[----:B------:R-:W-:Y:S01]  /*ebb0*/  FADD.FTZ R198, R198, R197 ;  /* 0x000000c5c6c67221 */ /* 0x000fe20000010000 */
[----:B------:R-:W-:Y:S02]  /*ebc0*/  FADD.FTZ R199, R196, R199 ;  /* 0x000000c7c4c77221 */ /* 0x000fe40000010000 */
[C---:B------:R-:W-:Y:S01]  /*ebd0*/  HMMA.16816.F32 R8, R132.reuse, R142, R8 ;  /* 0x0000008e8408723c */ /* 0x040fe20000001808 */
[----:B------:R-:W2:Y:S02]  /*ebe0*/  LDSM.16.MT88.4 R140, [R220+0x12800] ;  /* 0x01280000dc8c783b */ /* 0x000ea40000004200 */
[----:B------:R-:W-:Y:S05]  /*ebf0*/  FADD.FTZ R198, R201, R198 ;  /* 0x000000c6c9c67221 */ /* 0x000fea0000010000 */
[C---:B-1----:R-:W-:Y:S08]  /*ec00*/  HMMA.16816.F32 R12, R132.reuse, R136, R12 ;  /* 0x00000088840c723c */ /* 0x042ff0000000180c */
        /* <DEDUP_REMOVED lines=8> */
[C---:B--2---:R-:W-:Y:S08]  /*ec90*/  HMMA.16816.F32 R36, R132.reuse, R140, R36 ;  /* 0x0000008c8424723c */ /* 0x044ff00000001824 */
[C---:B------:R-:W-:Y:S01]  /*eca0*/  HMMA.16816.F32 R40, R132.reuse, R142, R40 ;  /* 0x0000008e8428723c */ /* 0x040fe20000001828 */
[----:B------:R-:W-:Y:S07]  /*ecb0*/  LDSM.16.MT88.4 R140, [R184+0x6800] ;  /* 0x00680000b88c783b */ /* 0x000fee0000004200 */
[C---:B-1----:R-:W-:Y:S08]  /*ecc0*/  HMMA.16816.F32 R44, R132.reuse, R136, R44 ;  /* 0x00000088842c723c */ /* 0x042ff0000000182c */
[C---:B------:R-:W-:Y:S01]  /*ecd0*/  HMMA.16816.F32 R48, R132.reuse, R138, R48 ;  /* 0x0000008a8430723c */ /* 0x040fe20000001830 */
[----:B------:R-:W1:Y:S07]  /*ece0*/  LDSM.16.MT88.4 R136, [R167+0x6800] ;  /* 0x00680000a788783b */ /* 0x000e6e0000004200 */
[C---:B------:R-:W-:Y:S03]  /*ecf0*/  HMMA.16816.F32 R52, R132.reuse, R152, R52 ;  /* 0x000000988434723c */ /* 0x040fe60000001834 */
[--C-:B------:R-:W-:Y:S01]  /*ed00*/  FFMA.FTZ R152, R225, UR4, -R181.reuse ;  /* 0x00000004e1987c23 */ /* 0x100fe200080108b5 */
[--C-:B------:R-:W-:Y:S02]  /*ed10*/  FFMA.FTZ R225, R202, UR4, -R181.reuse ;  /* 0x00000004cae17c23 */ /* 0x100fe400080108b5 */
[----:B------:R-:W-:Y:S02]  /*ed20*/  MUFU.EX2 R202, R252 ;  /* 0x000000fc00ca7308 */ /* 0x000fe40000000800 */
[C---:B------:R-:W-:Y:S08]  /*ed30*/  HMMA.16816.F32 R56, R132.reuse, R154, R56 ;  /* 0x0000009a8438723c */ /* 0x040ff00000001838 */
[----:B------:R2:W5:Y:S10]  /*ed40*/  MUFU.EX2 R203, R152 ;  /* 0x0000009800cb7308 */ /* 0x0005740000000800 */
[----:B------:R-:W-:Y:S01]  /*ed50*/  MUFU.EX2 R225, R225 ;  /* 0x000000e100e17308 */ /* 0x000fe20000000800 */
[C---:B------:R-:W-:Y:S03]  /*ed60*/  HMMA.16816.F32 R60, R132.reuse, R156, R60 ;  /* 0x0000009c843c723c */ /* 0x040fe6000000183c */
[----:B------:R-:W-:Y:S01]  /*ed70*/  FFMA.FTZ R157, R222, UR4, -R181 ;  /* 0x00000004de9d7c23 */ /* 0x000fe200080108b5 */
[--C-:B------:R-:W-:Y:S01]  /*ed80*/  FFMA.FTZ R156, R210, UR4, -R180.reuse ;  /* 0x00000004d29c7c23 */ /* 0x100fe200080108b4 */
[----:B------:R-:W-:Y:S04]  /*ed90*/  FFMA.FTZ R222, R211, UR4, -R180 ;  /* 0x00000004d3de7c23 */ /* 0x000fe800080108b4 */
[----:B------:R-:W5:Y:S01]  /*eda0*/  MUFU.EX2 R210, R157 ;  /* 0x0000009d00d27308 */ /* 0x000f620000000800 */
[C---:B------:R-:W-:Y:S01]  /*edb0*/  HMMA.16816.F32 R64, R132.reuse, R158, R64 ;  /* 0x0000009e8440723c */ /* 0x040fe20000001840 */
[----:B--2---:R-:W-:Y:S08]  /*edc0*/  LDSM.16.MT88.4 R152, [R184+0x1000] ;  /* 0x00100000b898783b */ /* 0x004ff00000004200 */
[----:B------:R2:W-:Y:S10]  /*edd0*/  MUFU.EX2 R211, R156 ;  /* 0x0000009c00d37308 */ /* 0x0005f40000000800 */
[----:B------:R-:W5:Y:S01]  /*ede0*/  MUFU.EX2 R222, R222 ;  /* 0x000000de00de7308 */ /* 0x000f620000000800 */
[C---:B------:R-:W-:Y:S08]  /*edf0*/  HMMA.16816.F32 R68, R132.reuse, R160, R68 ;  /* 0x000000a08444723c */ /* 0x040ff00000001844 */
[C---:B------:R-:W-:Y:S01]  /*ee00*/  HMMA.16816.F32 R72, R132.reuse, R162, R72 ;  /* 0x000000a28448723c */ /* 0x040fe20000001848 */
[----:B--2---:R-:W-:Y:S07]  /*ee10*/  LDSM.16.MT88.4 R156, [R167+0x3000] ;  /* 0x00300000a79c783b */ /* 0x004fee0000004200 */
[C---:B---3--:R-:W-:Y:S01]  /*ee20*/  HMMA.16816.F32 R76, R132.reuse, R144, R76 ;  /* 0x00000090844c723c */ /* 0x048fe2000000184c */
[----:B------:R-:W-:Y:S07]  /*ee30*/  LDSM.16.MT88.4 R160, [R215+0x15000] ;  /* 0x01500000d7a0783b */ /* 0x000fee0000004200 */
        /* <DEDUP_REMOVED lines=10> */
[----:B------:R-:W3:Y:S07]  /*eee0*/  LDSM.16.MT88.4 R148, [R215+0x11000] ;  /* 0x01100000d794783b */ /* 0x000eee0000004200 */
        /* <DEDUP_REMOVED lines=9> */
[----:B-----5:R-:W-:Y:S01]  /*ef80*/  F2FP.F16.F32.PACK_AB R132, R203, R200 ;  /* 0x000000c8cb84723e */ /* 0x020fe200000000ff */
[----:B------:R-:W-:Y:S01]  /*ef90*/  FADD.FTZ R200, R200, R199 ;  /* 0x000000c7c8c87221 */ /* 0x000fe20000010000 */
[----:B------:R-:W-:Y:S01]  /*efa0*/  F2FP.F16.F32.PACK_AB R133, R202, R223 ;  /* 0x000000dfca85723e */ /* 0x000fe200000000ff */
[----:B------:R-:W-:Y:S01]  /*efb0*/  FADD.FTZ R223, R223, R198 ;  /* 0x000000c6dfdf7221 */ /* 0x000fe20000010000 */
[----:B------:R-:W-:Y:S01]  /*efc0*/  F2FP.F16.F32.PACK_AB R134, R210, R225 ;  /* 0x000000e1d286723e */ /* 0x000fe200000000ff */
[----:B------:R-:W-:Y:S01]  /*efd0*/  FADD.FTZ R200, R203, R200 ;  /* 0x000000c8cbc87221 */ /* 0x000fe20000010000 */
[----:B------:R-:W-:Y:S01]  /*efe0*/  F2FP.F16.F32.PACK_AB R135, R222, R211 ;  /* 0x000000d3de87723e */ /* 0x000fe200000000ff */
[----:B------:R-:W-:Y:S02]  /*eff0*/  FADD.FTZ R202, R202, R223 ;  /* 0x000000dfcaca7221 */ /* 0x000fe40000010000 */
[----:B------:R-:W-:Y:S02]  /*f000*/  FADD.FTZ R225, R225, R200 ;  /* 0x000000c8e1e17221 */ /* 0x000fe40000010000 */
[----:B------:R-:W-:Y:S02]  /*f010*/  FADD.FTZ R211, R211, R202 ;  /* 0x000000cad3d37221 */ /* 0x000fe40000010000 */
[C---:B--2---:R-:W-:Y:S03]  /*f020*/  HMMA.16816.F32 R4, R132.reuse, R144, R4 ;  /* 0x000000908404723c */ /* 0x044fe60000001804 */
[----:B------:R-:W-:Y:S01]  /*f030*/  FADD.FTZ R225, R210, R225 ;  /* 0x000000e1d2e17221 */ /* 0x000fe20000010000 */
[----:B------:R-:W-:Y:S04]  /*f040*/  FADD.FTZ R211, R222, R211 ;  /* 0x000000d3ded37221 */ /* 0x000fe80000010000 */
[C---:B------:R-:W-:Y:S01]  /*f050*/  HMMA.16816.F32 R8, R132.reuse, R146, R8 ;  /* 0x000000928408723c */ /* 0x040fe20000001808 */
[----:B------:R-:W2:Y:S07]  /*f060*/  LDSM.16.MT88.4 R144, [R215+0x13000] ;  /* 0x01300000d790783b */ /* 0x000eae0000004200 */
[C---:B---3--:R-:W-:Y:S08]  /*f070*/  HMMA.16816.F32 R12, R132.reuse, R148, R12 ;  /* 0x00000094840c723c */ /* 0x048ff0000000180c */
[C---:B------:R-:W-:Y:S01]  /*f080*/  HMMA.16816.F32 R16, R132.reuse, R150, R16 ;  /* 0x000000968410723c */ /* 0x040fe20000001810 */
[----:B------:R-:W3:Y:S07]  /*f090*/  LDSM.16.MT88.4 R148, [R184+0x3000] ;  /* 0x00300000b894783b */ /* 0x000eee0000004200 */
[C---:B-1----:R-:W-:Y:S08]  /*f0a0*/  HMMA.16816.F32 R20, R132.reuse, R136, R20 ;  /* 0x000000888414723c */ /* 0x042ff00000001814 */
[C---:B------:R-:W-:Y:S01]  /*f0b0*/  HMMA.16816.F32 R24, R132.reuse, R138, R24 ;  /* 0x0000008a8418723c */ /* 0x040fe20000001818 */
[----:B------:R-:W1:Y:S07]  /*f0c0*/  LDSM.16.MT88.4 R136, [R220+0x15000] ;  /* 0x01500000dc88783b */ /* 0x000e6e0000004200 */
[C---:B------:R-:W-:Y:S08]  /*f0d0*/  HMMA.16816.F32 R28, R132.reuse, R152, R28 ;  /* 0x00000098841c723c */ /* 0x040ff0000000181c */
[C---:B------:R-:W-:Y:S01]  /*f0e0*/  HMMA.16816.F32 R32, R132.reuse, R154, R32 ;  /* 0x0000009a8420723c */ /* 0x040fe20000001820 */
[----:B------:R-:W5:Y:S07]  /*f0f0*/  LDSM.16.MT88.4 R152, [R215+0x17000] ;  /* 0x01700000d798783b */ /* 0x000f6e0000004200 */
[C---:B----4-:R-:W-:Y:S08]  /*f100*/  HMMA.16816.F32 R36, R132.reuse, R140, R36 ;  /* 0x0000008c8424723c */ /* 0x050ff00000001824 */
[C---:B------:R-:W-:Y:S01]  /*f110*/  HMMA.16816.F32 R40, R132.reuse, R142, R40 ;  /* 0x0000008e8428723c */ /* 0x040fe20000001828 */
[----:B------:R-:W4:Y:S07]  /*f120*/  LDSM.16.MT88.4 R140, [R167+0x7000] ;  /* 0x00700000a78c783b */ /* 0x000f2e0000004200 */
[C---:B--2---:R-:W-:Y:S03]  /*f130*/  HMMA.16816.F32 R44, R132.reuse, R144, R44 ;  /* 0x00000090842c723c */ /* 0x044fe6000000182c */
[--C-:B------:R-:W-:Y:S01]  /*f140*/  FFMA.FTZ R144, R206, UR4, -R181.reuse ;  /* 0x00000004ce907c23 */ /* 0x100fe200080108b5 */
[--C-:B------:R-:W-:Y:S04]  /*f150*/  FFMA.FTZ R145, R209, UR4, -R181.reuse ;  /* 0x00000004d1917c23 */ /* 0x100fe800080108b5 */
[C---:B------:R-:W-:Y:S03]  /*f160*/  HMMA.16816.F32 R48, R132.reuse, R146, R48 ;  /* 0x000000928430723c */ /* 0x040fe60000001830 */
[--C-:B------:R-:W-:Y:S01]  /*f170*/  FFMA.FTZ R146, R208, UR4, -R181.reuse ;  /* 0x00000004d0927c23 */ /* 0x100fe200080108b5 */
[----:B------:R-:W-:Y:S01]  /*f180*/  FFMA.FTZ R181, R204, UR4, -R181 ;  /* 0x00000004ccb57c23 */ /* 0x000fe200080108b5 */
[--C-:B------:R-:W-:Y:S01]  /*f190*/  FFMA.FTZ R208, R207, UR4, -R180.reuse ;  /* 0x00000004cfd07c23 */ /* 0x100fe200080108b4 */
[----:B------:R-:W-:Y:S01]  /*f1a0*/  FFMA.FTZ R180, R165, UR4, -R180 ;  /* 0x00000004a5b47c23 */ /* 0x000fe200080108b4 */
[----:B------:R-:W-:Y:S01]  /*f1b0*/  MUFU.EX2 R206, R146 ;  /* 0x0000009200ce7308 */ /* 0x000fe20000000800 */
[C---:B------:R-:W-:Y:S09]  /*f1c0*/  HMMA.16816.F32 R52, R132.reuse, R156, R52 ;  /* 0x0000009c8434723c */ /* 0x040ff20000001834 */
[----:B------:R-:W-:Y:S10]  /*f1d0*/  MUFU.EX2 R209, R181 ;  /* 0x000000b500d17308 */ /* 0x000ff40000000800 */
[----:B------:R2:W-:Y:S01]  /*f1e0*/  MUFU.EX2 R227, R180 ;  /* 0x000000b400e37308 */ /* 0x0005e20000000800 */
[C---:B------:R-:W-:Y:S01]  /*f1f0*/  HMMA.16816.F32 R56, R132.reuse, R158, R56 ;  /* 0x0000009e8438723c */ /* 0x040fe20000001838 */
[----:B------:R-:W-:Y:S08]  /*f200*/  LDSM.16.MT88.4 R156, [R220+0x11800] ;  /* 0x01180000dc9c783b */ /* 0x000ff00000004200 */
[----:B------:R-:W5:Y:S10]  /*f210*/  MUFU.EX2 R207, R144 ;  /* 0x0000009000cf7308 */ /* 0x000f740000000800 */
[----:B------:R-:W-:Y:S01]  /*f220*/  MUFU.EX2 R204, R145 ;  /* 0x0000009100cc7308 */ /* 0x000fe20000000800 */
[C---:B---3--:R-:W-:Y:S09]  /*f230*/  HMMA.16816.F32 R60, R132.reuse, R148, R60 ;  /* 0x00000094843c723c */ /* 0x048ff2000000183c */
[----:B------:R-:W3:Y:S01]  /*f240*/  MUFU.EX2 R208, R208 ;  /* 0x000000d000d07308 */ /* 0x000ee20000000800 */
[----:B--2---:R-:W-:Y:S01]  /*f250*/  LDSM.16.MT88.4 R180, [R220+0x15800] ;  /* 0x01580000dcb4783b */ /* 0x004fe20000004200 */
[C---:B------:R-:W-:Y:S07]  /*f260*/  HMMA.16816.F32 R64, R132.reuse, R150, R64 ;  /* 0x000000968440723c */ /* 0x040fee0000001840 */
[----:B------:R-:W-:Y:S01]  /*f270*/  LDSM.16.MT88.4 R148, [R215+0x11800] ;  /* 0x01180000d794783b */ /* 0x000fe20000004200 */
[C---:B-1----:R-:W-:Y:S08]  /*f280*/  HMMA.16816.F32 R68, R132.reuse, R136, R68 ;  /* 0x000000888444723c */ /* 0x042ff00000001844 */
[C---:B------:R-:W-:Y:S01]  /*f290*/  HMMA.16816.F32 R72, R132.reuse, R138, R72 ;  /* 0x0000008a8448723c */ /* 0x040fe20000001848 */
[----:B------:R-:W1:Y:S07]  /*f2a0*/  LDSM.16.MT88.4 R136, [R184+0x7000] ;  /* 0x00700000b888783b */ /* 0x000e6e0000004200 */
[C---:B------:R-:W-:Y:S08]  /*f2b0*/  HMMA.16816.F32 R76, R132.reuse, R160, R76 ;  /* 0x000000a0844c723c */ /* 0x040ff0000000184c */
[C---:B------:R-:W-:Y:S08]  /*f2c0*/  HMMA.16816.F32 R80, R132.reuse, R162, R80 ;  /* 0x000000a28450723c */ /* 0x040ff00000001850 */
[C---:B------:R-:W-:Y:S03]  /*f2d0*/  HMMA.16816.F32 R84, R132.reuse, R168, R84 ;  /* 0x000000a88454723c */ /* 0x040fe60000001854 */
[----:B-----5:R-:W-:Y:S01]  /*f2e0*/  F2FP.F16.F32.PACK_AB R168, R207, R206 ;  /* 0x000000cecfa8723e */ /* 0x020fe200000000ff */
[----:B------:R-:W-:Y:S01]  /*f2f0*/  FADD.FTZ R206, R206, R225 ;  /* 0x000000e1cece7221 */ /* 0x000fe20000010000 */
[----:B---3--:R-:W-:Y:S01]  /*f300*/  F2FP.F16.F32.PACK_AB R169, R205, R208 ;  /* 0x000000d0cda9723e */ /* 0x008fe200000000ff */
[----:B------:R-:W-:Y:S02]  /*f310*/  FADD.FTZ R208, R208, R211 ;  /* 0x000000d3d0d07221 */ /* 0x000fe40000010000 */
[C---:B------:R-:W-:Y:S03]  /*f320*/  HMMA.16816.F32 R88, R132.reuse, R170, R88 ;  /* 0x000000aa8458723c */ /* 0x040fe60000001858 */
[----:B------:R-:W-:Y:S01]  /*f330*/  F2FP.F16.F32.PACK_AB R170, R209, R204 ;  /* 0x000000ccd1aa723e */ /* 0x000fe200000000ff */
[----:B------:R-:W-:Y:S01]  /*f340*/  FADD.FTZ R207, R207, R206 ;  /* 0x000000cecfcf7221 */ /* 0x000fe20000010000 */
[----:B------:R-:W-:Y:S01]  /*f350*/  F2FP.F16.F32.PACK_AB R171, R227, R224 ;  /* 0x000000e0e3ab723e */ /* 0x000fe200000000ff */
[----:B------:R-:W-:Y:S02]  /*f360*/  FADD.FTZ R205, R205, R208 ;  /* 0x000000d0cdcd7221 */ /* 0x000fe40000010000 */
[C---:B------:R-:W-:Y:S03]  /*f370*/  HMMA.16816.F32 R92, R132.reuse, R172, R92 ;  /* 0x000000ac845c723c */ /* 0x040fe6000000185c */
[----:B------:R-:W-:Y:S01]  /*f380*/  FADD.FTZ R204, R204, R207 ;  /* 0x000000cfcccc7221 */ /* 0x000fe20000010000 */
[----:B------:R-:W-:Y:S03]  /*f390*/  FADD.FTZ R224, R224, R205 ;  /* 0x000000cde0e07221 */ /* 0x000fe60000010000 */
[----:B------:R-:W-:Y:S01]  /*f3a0*/  FADD.FTZ R250, R209, R204 ;  /* 0x000000ccd1fa7221 */ /* 0x000fe20000010000 */
[C---:B------:R-:W-:Y:S01]  /*f3b0*/  HMMA.16816.F32 R96, R132.reuse, R174, R96 ;  /* 0x000000ae8460723c */ /* 0x040fe20000001860 */
[----:B------:R-:W-:Y:S02]  /*f3c0*/  LDSM.16.MT88.4 R172, [R184+0x1800] ;  /* 0x00180000b8ac783b */ /* 0x000fe40000004200 */
[----:B------:R-:W-:Y:S05]  /*f3d0*/  FADD.FTZ R251, R227, R224 ;  /* 0x000000e0e3fb7221 */ /* 0x000fea0000010000 */
[C---:B------:R-:W-:Y:S08]  /*f3e0*/  HMMA.16816.F32 R100, R132.reuse, R176, R100 ;  /* 0x000000b08464723c */ /* 0x040ff00000001864 */
[C---:B------:R-:W-:Y:S01]  /*f3f0*/  HMMA.16816.F32 R104, R132.reuse, R178, R104 ;  /* 0x000000b28468723c */ /* 0x040fe20000001868 */
[----:B------:R-:W-:Y:S07]  /*f400*/  LDSM.16.MT88.4 R176, [R220+0x13800] ;  /* 0x01380000dcb0783b */ /* 0x000fee0000004200 */
[C---:B------:R-:W-:Y:S08]  /*f410*/  HMMA.16816.F32 R108, R132.reuse, R152, R108 ;  /* 0x00000098846c723c */ /* 0x040ff0000000186c */
[C---:B------:R-:W-:Y:S08]  /*f420*/  HMMA.16816.F32 R112, R132.reuse, R154, R112 ;  /* 0x0000009a8470723c */ /* 0x040ff00000001870 */
[C---:B----4-:R-:W-:Y:S08]  /*f430*/  HMMA.16816.F32 R116, R132.reuse, R140, R116 ;  /* 0x0000008c8474723c */ /* 0x050ff00000001874 */
[C---:B------:R-:W-:Y:S01]  /*f440*/  HMMA.16816.F32 R120, R132.reuse, R142, R120 ;  /* 0x0000008e8478723c */ /* 0x040fe20000001878 */
[----:B------:R-:W2:Y:S07]  /*f450*/  LDSM.16.MT88.4 R140, [R167+0x1800] ;  /* 0x00180000a78c783b */ /* 0x000eae0000004200 */
[C---:B-1----:R-:W-:Y:S08]  /*f460*/  HMMA.16816.F32 R124, R132.reuse, R136, R124 ;  /* 0x00000088847c723c */ /* 0x042ff0000000187c */
[----:B------:R-:W-:Y:S08]  /*f470*/  HMMA.16816.F32 R128, R132, R138, R128 ;  /* 0x0000008a8480723c */ /* 0x000ff00000001880 */
[C---:B------:R-:W-:Y:S08]  /*f480*/  HMMA.16816.F32 R160, R168.reuse, R156, R4 ;  /* 0x0000009ca8a0723c */ /* 0x040ff00000001804 */
[C---:B------:R-:W-:Y:S01]  /*f490*/  HMMA.16816.F32 R156, R168.reuse, R158, R8 ;  /* 0x0000009ea89c723c */ /* 0x040fe20000001808 */
[----:B------:R-:W1:Y:S07]  /*f4a0*/  LDSM.16.MT88.4 R8, [R215+0x13800] ;  /* 0x01380000d708783b */ /* 0x000e6e0000004200 */
[C---:B------:R-:W-:Y:S01]  /*f4b0*/  HMMA.16816.F32 R152, R168.reuse, R148, R12 ;  /* 0x00000094a898723c */ /* 0x040fe2000000180c */
[----:B------:R-:W3:Y:S07]  /*f4c0*/  LDSM.16.MT88.4 R12, [R167+0x3800] ;  /* 0x00380000a70c783b */ /* 0x000eee0000004200 */
[C---:B------:R-:W-:Y:S01]  /*f4d0*/  HMMA.16816.F32 R148, R168.reuse, R150, R16 ;  /* 0x00000096a894723c */ /* 0x040fe20000001810 */
[----:B------:R-:W4:Y:S07]  /*f4e0*/  LDSM.16.MT88.4 R16, [R184+0x3800] ;  /* 0x00380000b810783b */ /* 0x000f2e0000004200 */
[C---:B--2---:R-:W-:Y:S01]  /*f4f0*/  HMMA.16816.F32 R144, R168.reuse, R140, R20 ;  /* 0x0000008ca890723c */ /* 0x044fe20000001814 */
[----:B------:R-:W2:Y:S07]  /*f500*/  LDSM.16.MT88.4 R20, [R215+0x15800] ;  /* 0x01580000d714783b */ /* 0x000eae0000004200 */
[C---:B------:R-:W-:Y:S01]  /*f510*/  HMMA.16816.F32 R140, R168.reuse, R142, R24 ;  /* 0x0000008ea88c723c */ /* 0x040fe20000001818 */
[----:B------:R-:W5:Y:S07]  /*f520*/  LDSM.16.MT88.4 R24, [R167+0x5800] ;  /* 0x00580000a718783b */ /* 0x000f6e0000004200 */
[C---:B------:R-:W-:Y:S01]  /*f530*/  HMMA.16816.F32 R136, R168.reuse, R172, R28 ;  /* 0x000000aca888723c */ /* 0x040fe2000000181c */
[----:B------:R-:W5:Y:S07]  /*f540*/  LDSM.16.MT88.4 R28, [R184+0x5800] ;  /* 0x00580000b81c783b */ /* 0x000f6e0000004200 */
[C---:B------:R-:W-:Y:S01]  /*f550*/  HMMA.16816.F32 R132, R168.reuse, R174, R32 ;  /* 0x000000aea884723c */ /* 0x040fe20000001820 */
[----:B------:R-:W5:Y:S07]  /*f560*/  LDSM.16.MT88.4 R32, [R220+0x17800] ;  /* 0x01780000dc20783b */ /* 0x000f6e0000004200 */
[C---:B------:R-:W-:Y:S08]  /*f570*/  HMMA.16816.F32 R36, R168.reuse, R176, R36 ;  /* 0x000000b0a824723c */ /* 0x040ff00000001824 */
[C---:B------:R-:W-:Y:S08]  /*f580*/  HMMA.16816.F32 R40, R168.reuse, R178, R40 ;  /* 0x000000b2a828723c */ /* 0x040ff00000001828 */
        /* <DEDUP_REMOVED lines=10> */
[C---:B------:R-:W-:Y:S08]  /*f630*/  HMMA.16816.F32 R72, R168.reuse, R182, R72 ;  /* 0x000000b6a848723c */ /* 0x040ff00000001848 */
[C---:B--2---:R-:W-:Y:S08]  /*f640*/  HMMA.16816.F32 R76, R168.reuse, R20, R76 ;  /* 0x00000014a84c723c */ /* 0x044ff0000000184c */
[C---:B------:R-:W-:Y:S08]  /*f650*/  HMMA.16816.F32 R80, R168.reuse, R22, R80 ;  /* 0x00000016a850723c */ /* 0x040ff00000001850 */
[C---:B-----5:R-:W-:Y:S08]  /*f660*/  HMMA.16816.F32 R84, R168.reuse, R24, R84 ;  /* 0x00000018a854723c */ /* 0x060ff00000001854 */
[C---:B------:R-:W-:Y:S08]  /*f670*/  HMMA.16816.F32 R88, R168.reuse, R26, R88 ;  /* 0x0000001aa858723c */ /* 0x040ff00000001858 */
[C---:B------:R-:W-:Y:S08]  /*f680*/  HMMA.16816.F32 R92, R168.reuse, R28, R92 ;  /* 0x0000001ca85c723c */ /* 0x040ff0000000185c */
[C---:B------:R-:W-:Y:S08]  /*f690*/  HMMA.16816.F32 R96, R168.reuse, R30, R96 ;  /* 0x0000001ea860723c */ /* 0x040ff00000001860 */
[C---:B------:R-:W-:Y:S08]  /*f6a0*/  HMMA.16816.F32 R100, R168.reuse, R32, R100 ;  /* 0x00000020a864723c */ /* 0x040ff00000001864 */
[C---:B------:R-:W-:Y:S08]  /*f6b0*/  HMMA.16816.F32 R104, R168.reuse, R34, R104 ;  /* 0x00000022a868723c */ /* 0x040ff00000001868 */
[C---:B-1----:R-:W-:Y:S08]  /*f6c0*/  HMMA.16816.F32 R108, R168.reuse, R8, R108 ;  /* 0x00000008a86c723c */ /* 0x042ff0000000186c */
[C---:B------:R-:W-:Y:S08]  /*f6d0*/  HMMA.16816.F32 R112, R168.reuse, R10, R112 ;  /* 0x0000000aa870723c */ /* 0x040ff00000001870 */
[C---:B---3--:R-:W-:Y:S08]  /*f6e0*/  HMMA.16816.F32 R116, R168.reuse, R12, R116 ;  /* 0x0000000ca874723c */ /* 0x048ff00000001874 */
[C---:B------:R-:W-:Y:S08]  /*f6f0*/  HMMA.16816.F32 R120, R168.reuse, R14, R120 ;  /* 0x0000000ea878723c */ /* 0x040ff00000001878 */
[C---:B----4-:R-:W-:Y:S08]  /*f700*/  HMMA.16816.F32 R124, R168.reuse, R16, R124 ;  /* 0x00000010a87c723c */ /* 0x050ff0000000187c */
[----:B------:R-:W-:Y:S01]  /*f710*/  HMMA.16816.F32 R128, R168, R18, R128 ;  /* 0x00000012a880723c */ /* 0x000fe20000001880 */
[----:B------:R-:W-:Y:S08]  /*f720*/  @!UPT UIADD3 URZ, UPT, UPT, URZ, URZ, URZ ;  /* 0x000000fffffff290 */ /* 0x000ff0000fffe0ff */
[----:B------:R-:W-:Y:S11]  /*f730*/  BRA.U UP0, `(.L_x_248) ;  /* 0xffffffc500007547 */ /* 0x000ff6000b83ffff */
.L_x_247:
[----:B------:R-:W1:Y:S01]  /*f740*/  SHFL.BFLY PT, R0, R251, 0x2, 0x1f ;  /* 0x0c401f00fb007f89 */ /* 0x000e6200000e0000 */
[----:B------:R-:W-:Y:S01]  /*f750*/  UISETP.NE.AND UP3, UPT, UR19, -0x1, UPT ;  /* 0xffffffff1300788c */ /* 0x000fe2000bf65270 */
[C---:B------:R-:W-:Y:S01]  /*f760*/  LOP3.LUT P1, RZ, R216.reuse, 0x10, RZ, 0xc0, !PT ;  /* 0x00000010d8ff7812 */ /* 0x040fe2000782c0ff */
[----:B------:R-:W2:Y:S01]  /*f770*/  S2UR UR11, SR_CTAID.Y ;  /* 0x00000000000b79c3 */ /* 0x000ea20000002600 */
[----:B------:R-:W3:Y:S01]  /*f780*/  SHFL.BFLY PT, R5, R250, 0x2, 0x1f ;  /* 0x0c401f00fa057f89 */ /* 0x000ee200000e0000 */
[C---:B------:R-:W-:Y:S01]  /*f790*/  LOP3.LUT P2, RZ, R216.reuse, 0x8, RZ, 0xc0, !PT ;  /* 0x00000008d8ff7812 */ /* 0x040fe2000784c0ff */
[----:B------:R-:W4:Y:S01]  /*f7a0*/  LDCU.U8 UR4, c[0x0][0x549] ;  /* 0x0000a920ff0477ac */ /* 0x000f220008000000 */
[----:B------:R-:W-:Y:S01]  /*f7b0*/  LOP3.LUT P0, RZ, R216, 0x4, RZ, 0xc0, !PT ;  /* 0x00000004d8ff7812 */ /* 0x000fe2000780c0ff */
[----:B------:R-:W5:Y:S04]  /*f7c0*/  LDCU UR9, c[0x0][0x434] ;  /* 0x00008680ff0977ac */ /* 0x000f680008000800 */
        /* <DEDUP_REMOVED lines=320> */
.L_x_251:
[----:B------:R-:W-:Y:S01]  /*10bd0*/  BAR.SYNC.DEFER_BLOCKING 0x0 ;  /* 0x0000000000007b1d */ /* 0x000fe20000010000 */
[----:B------:R-:W-:Y:S01]  /*10be0*/  UIMAD UR13, UR6, UR13, URZ ;  /* 0x0000000d060d72a4 */ /* 0x000fe2000f8e02ff */
[----:B------:R-:W-:Y:S01]  /*10bf0*/  LOP3.LUT P0, RZ, R216, 0x3, RZ, 0xc0, !PT ;  /* 0x00000003d8ff7812 */ /* 0x000fe2000780c0ff */
[----:B------:R-:W-:Y:S01]  /*10c00*/  UIMAD UR9, UR4, UR15, URZ ;  /* 0x0000000f040972a4 */ /* 0x000fe2000f8e02ff */
[----:B------:R-:W-:Y:S01]  /*10c10*/  LOP3.LUT R16, R221, 0x30, RZ, 0xc0, !PT ;  /* 0x00000030dd107812 */ /* 0x000fe200078ec0ff */
[----:B------:R-:W-:-:S03]  /*10c20*/  USEL UR19, UR19, URZ, UP0 ;  /* 0x000000ff13137287 */ /* 0x000fc60008000000 */
[----:B------:R-:W1:Y:S01]  /*10c30*/  @P4 LDC R5, c[0x0][0x458] ;  /* 0x00011600ff054b82 */ /* 0x000e620000000800 */
[----:B------:R-:W2:Y:S01]  /*10c40*/  @P4 MUFU.LG2 R4, R4 ;  /* 0x0000000400044308 */ /* 0x000ea20000000c00 */
[----:B------:R-:W4:Y:S01]  /*10c50*/  S2R R6, SR_CTAID.X ;  /* 0x0000000000067919 */ /* 0x000f220000002500 */
[----:B------:R-:W-:Y:S01]  /*10c60*/  @!UP0 UIMAD UR13, UR11, UR7, UR13 ;  /* 0x000000070b0d82a4 */ /* 0x000fe2000f8e020d */
[----:B---3--:R-:W-:Y:S01]  /*10c70*/  SHF.R.U32.HI R7, RZ, 0x2, R216 ;  /* 0x00000002ff077819 */ /* 0x008fe200000116d8 */
[----:B------:R-:W-:Y:S01]  /*10c80*/  USHF.L.U32 UR9, UR9, 0x6, URZ ;  /* 0x0000000609097899 */ /* 0x000fe200080006ff */
[----:B------:R-:W-:Y:S01]  /*10c90*/  BSSY.RECONVERGENT B0, `(.L_x_252) ;  /* 0x0000022000007945 */ /* 0x000fe20003800200 */
[----:B------:R-:W-:Y:S01]  /*10ca0*/  USEL UR5, UR5, URZ, UP0 ;  /* 0x000000ff05057287 */ /* 0x000fe20008000000 */
[----:B------:R-:W3:Y:S01]  /*10cb0*/  @P3 LDC R14, c[0x0][0x458] ;  /* 0x00011600ff0e3b82 */ /* 0x000ee20000000800 */
        /* <DEDUP_REMOVED lines=12> */
[----:B---3--:R-:W-:Y:S01]  /*10d80*/  @P3 FFMA.FTZ R12, R3, R14, R2 ;  /* 0x0000000e030c3223 */ /* 0x008fe20000010002 */
[----:B----4-:R-:W-:Y:S06]  /*10d90*/  @P0 BRA `(.L_x_253) ;  /* 0x0000000000440947 */ /* 0x010fec0003800000 */
        /* <DEDUP_REMOVED lines=17> */
.L_x_253:
[----:B------:R-:W-:Y:S05]  /*10eb0*/  BSYNC.RECONVERGENT B0 ;  /* 0x0000000000007941 */ /* 0x000fea0003800200 */
.L_x_252:
        /* <DEDUP_REMOVED lines=41> */
.L_x_255:
[----:B------:R-:W-:Y:S05]  /*11150*/  BSYNC.RECONVERGENT B0 ;  /* 0x0000000000007941 */ /* 0x000fea0003800200 */
.L_x_254:
        /* <DEDUP_REMOVED lines=27> */
.L_x_257:
[----:B------:R-:W-:Y:S05]  /*11310*/  BSYNC.RECONVERGENT B0 ;  /* 0x0000000000007941 */ /* 0x000fea0003800200 */
.L_x_256:
        /* <DEDUP_REMOVED lines=27> */
.L_x_259:
[----:B------:R-:W-:Y:S05]  /*114d0*/  BSYNC.RECONVERGENT B0 ;  /* 0x0000000000007941 */ /* 0x000fea0003800200 */
.L_x_258:
        /* <DEDUP_REMOVED lines=27> */
.L_x_260:
        /* <DEDUP_REMOVED lines=15> */
.L_x_2337:


//--------------------- .text._ZN5flash16flash_fwd_kernelI23Flash_fwd_kernel_traitsILi256ELi64ELi64ELi4ELb0ELb0EN7cutlass6half_tE19Flash_kernel_traitsILi256ELi64ELi64ELi4ES3_EELb0ELb0ELb1ELb1ELb0ELb0ELb0ELb0EEEvNS_16Flash_fwd_paramsE --------------------------
	.section	.text._ZN5flash16flash_fwd_kernelI23Flash_fwd_kernel_traitsILi256ELi64ELi64ELi4ELb0ELb0EN7cutlass6half_tE19Flash_kernel_traitsILi256ELi64ELi64ELi4ES3_EELb0ELb0ELb1ELb1ELb0ELb0ELb0ELb0EEEvNS_16Flash_fwd_paramsE,"ax",@progbits
	.align	128
        .global         _ZN5flash16flash_fwd_kernelI23Flash_fwd_kernel_traitsILi256ELi64ELi64ELi4ELb0ELb0EN7cutlass6half_tE19Flash_kernel_traitsILi256ELi64ELi64ELi4ES3_EELb0ELb0ELb1ELb1ELb0ELb0ELb0ELb0EEEvNS_16Flash_fwd_paramsE
        .type           _ZN5flash16flash_fwd_kernelI23Flash_fwd_kernel_traitsILi256ELi64ELi64ELi4ELb0ELb0EN7cutlass6half_tE19Flash_kernel_traitsILi256ELi64ELi64ELi4ES3_EELb0ELb0ELb1ELb1ELb0ELb0ELb0ELb0EEEvNS_16Flash_fwd_paramsE,@function
        .size           _ZN5flash16flash_fwd_kernelI23Flash_fwd_kernel_traitsILi256ELi64ELi64ELi4ELb0ELb0EN7cutlass6half_tE19Flash_kernel_traitsILi256ELi64ELi64ELi4ES3_EELb0ELb0ELb1ELb1ELb0ELb0ELb0ELb0EEEvNS_16Flash_fwd_paramsE,(.L_x_2338 - _ZN5flash16flash_fwd_kernelI23Flash_fwd_kernel_traitsILi256ELi64ELi64ELi4ELb0ELb0EN7cutlass6half_tE19Flash_kernel_traitsILi256ELi64ELi64ELi4ES3_EELb0ELb0ELb1ELb1ELb0ELb0ELb0ELb0EEEvNS_16Flash_fwd_paramsE)
        .other          _ZN5flash16flash_fwd_kernelI23Flash_fwd_kernel_traitsILi256ELi64ELi64ELi4ELb0ELb0EN7cutlass6half_tE19Flash_kernel_traitsILi256ELi64ELi64ELi4ES3_EELb0ELb0ELb1ELb1ELb0ELb0ELb0ELb0EEEvNS_16Flash_fwd_paramsE,@"STO_CUDA_ENTRY STV_DEFAULT"
_ZN5flash16flash_fwd_kernelI23Flash_fwd_kernel_traitsILi256ELi64ELi64ELi4ELb0ELb0EN7cutlass6half_tE19Flash_kernel_traitsILi256ELi64ELi64ELi4ES3_EELb0ELb0ELb1ELb1ELb0ELb0ELb0ELb0EEEvNS_16Flash_fwd_paramsE:
.text._ZN5flash16flash_fwd_kernelI23Flash_fwd_kernel_traitsILi256ELi64ELi64ELi4ELb0ELb0EN7cutlass6half_tE19Flash_kernel_traitsILi256ELi64ELi64ELi4ES3_EELb0ELb0ELb1ELb1ELb0ELb0ELb0ELb0EEEvNS_16Flash_fwd_paramsE:
        /* <DEDUP_REMOVED lines=71> */
.L_x_261:
[----:B-----5:R-:W-:Y:S01]  /*0470*/  @P0 R2UR UR30, R0 ;  /* 0x00000000001e02ca */ /* 0x020fe200000e0000 */
[----:B------:R-:W-:Y:S01]  /*0480*/  @!UP0 UISETP.NE.U32.AND UP1, UPT, UR4, URZ, UPT ;  /* 0x000000ff0400828c */ /* 0x000fe2000bf25070 */
[----:B------:R-:W-:-:S13]  /*0490*/  @!P1 EXIT ;  /* 0x000000000000994d */ /* 0x000fda0003800000 */
[----:B------:R-:W1:Y:S01]  /*04a0*/  LDCU UR24, c[0x0][0x504] ;  /* 0x0000a080ff1877ac */ /* 0x000e620008000800 */
[----:B------:R-:W2:Y:S01]  /*04b0*/  S2UR UR26, SR_CTAID.Z ;  /* 0x00000000001a79c3 */ /* 0x000ea20000002700 */
[----:B------:R-:W3:Y:S01]  /*04c0*/  S2R R216, SR_TID.X ;  /* 0x0000000000d87919 */ /* 0x000ee20000002100 */
        /* <DEDUP_REMOVED lines=52> */
.L_x_263:
        /* <DEDUP_REMOVED lines=31> */
[C---:B------:R-:W-:Y:S01]  /*0a00*/  LOP3.LUT R8, R0.reuse, 0x80, RZ, 0xfc, !PT ;  /* 0x0000008000087812 */ /* 0x040fe200078efcff */
[----:B------:R-:W-:Y:S01]  /*0a10*/  USHF.R.S32.HI UR10, URZ, 0x1f, UR27 ;  /* 0x0000001fff0a7899 */ /* 0x000fe2000801141b */
        /* <DEDUP_REMOVED lines=24> */
.L_x_265:
[----:B------:R-:W-:Y:S05]  /*0ba0*/  BSYNC.RECONVERGENT B0 ;  /* 0x0000000000007941 */ /* 0x000fea0003800200 */
.L_x_264:
        /* <DEDUP_REMOVED lines=24> */
.L_x_267:
[----:B------:R-:W-:Y:S05]  /*0d30*/  BSYNC.RECONVERGENT B0 ;  /* 0x0000000000007941 */ /* 0x000fea0003800200 */
.L_x_266:
        /* <DEDUP_REMOVED lines=24> */
.L_x_269:
[----:B------:R-:W-:Y:S05]  /*0ec0*/  BSYNC.RECONVERGENT B0 ;  /* 0x0000000000007941 */ /* 0x000fea0003800200 */
.L_x_268:
        /* <DEDUP_REMOVED lines=26> */
.L_x_271:
[----:B------:R-:W-:Y:S05]  /*1070*/  BSYNC.RECONVERGENT B0 ;  /* 0x0000000000007941 */ /* 0x000fea0003800200 */
.L_x_270:
        /* <DEDUP_REMOVED lines=10> */
.L_x_273:
[----:B------:R-:W-:Y:S05]  /*1120*/  BSYNC.RECONVERGENT B0 ;  /* 0x0000000000007941 */ /* 0x000fea0003800200 */
.L_x_272:
        /* <DEDUP_REMOVED lines=10> */
.L_x_275:
[----:B------:R-:W-:Y:S05]  /*11d0*/  BSYNC.RECONVERGENT B0 ;  /* 0x0000000000007941 */ /* 0x000fea0003800200 */
.L_x_274:
        /* <DEDUP_REMOVED lines=10> */
.L_x_277:
[----:B------:R-:W-:Y:S05]  /*1280*/  BSYNC.RECONVERGENT B0 ;  /* 0x0000000000007941 */ /* 0x000fea0003800200 */
.L_x_276:
        /* <DEDUP_REMOVED lines=10> */
.L_x_262:
        /* <DEDUP_REMOVED lines=21> */
[----:B------:R-:W-:Y:S05]  /*1480*/  BRA `(.L_x_279) ;  /* 0x0000000000187947 */ /* 0x000fea0003800000 */
.L_x_278:
[----:B------:R-:W1:Y:S01]  /*1490*/  LDCU.64 UR10, c[0x0][0x3b8] ;  /* 0x00007700ff0a77ac */ /* 0x000e620008000a00 */
[----:B------:R-:W-:-:S04]  /*14a0*/  UIADD3 UR13, UPT, UPT, UR12, UR15, URZ ;  /* 0x0000000f0c0d7290 */ /* 0x000fc8000fffe0ff */
[----:B-1----:R-:W-:Y:S02]  /*14b0*/  UIMAD.WIDE.U32 UR4, UR13, UR10, URZ ;  /* 0x0000000a0d0472a5 */ /* 0x002fe4000f8e00ff */
[----:B------:R-:W-:-:S04]  /*14c0*/  UIMAD UR13, UR13, UR11, URZ ;  /* 0x0000000b0d0d72a4 */ /* 0x000fc8000f8e02ff */
[----:B------:R-:W-:Y:S01]  /*14d0*/  UIADD3 UR13, UPT, UPT, UR5, UR13, URZ ;  /* 0x0000000d050d7290 */ /* 0x000fe2000fffe0ff */
[----:B------:R-:W-:Y:S02]  /*14e0*/  UMOV UR14, UR4 ;  /* 0x00000004000e7c82 */ /* 0x000fe40008000000 */
.L_x_279:
        /* <DEDUP_REMOVED lines=38> */
.L_x_280:
[----:B------:R-:W1:Y:S01]  /*1750*/  LDCU.64 UR8, c[0x0][0x3c0] ;  /* 0x00007800ff0877ac */ /* 0x000e620008000a00 */
[----:B------:R-:W-:-:S04]  /*1760*/  UIADD3 UR12, UPT, UPT, UR12, UR15, URZ ;  /* 0x0000000f0c0c7290 */ /* 0x000fc8000fffe0ff */
[----:B-1----:R-:W-:Y:S02]  /*1770*/  UIMAD.WIDE.U32 UR16, UR12, UR8, URZ ;  /* 0x000000080c1072a5 */ /* 0x002fe4000f8e00ff */
[----:B------:R-:W-:-:S04]  /*1780*/  UIMAD UR12, UR12, UR9, URZ ;  /* 0x000000090c0c72a4 */ /* 0x000fc8000f8e02ff */
[----:B------:R-:W-:-:S12]  /*1790*/  UIADD3 UR12, UPT, UPT, UR17, UR12, URZ ;  /* 0x0000000c110c7290 */ /* 0x000fd8000fffe0ff */
.L_x_281:
[----:B------:R-:W-:Y:S01]  /*17a0*/  IMAD.SHL.U32 R242, R216, 0x8, RZ ;  /* 0x00000008d8f27824 */ /* 0x000fe200078e00ff */
[----:B------:R-:W1:Y:S01]  /*17b0*/  LDCU.128 UR4, c[0x0][0x3d0] ;  /* 0x00007a00ff0477ac */ /* 0x000e620008000c00 */
[----:B------:R-:W-:Y:S01]  /*17c0*/  SHF.R.U32.HI R2, RZ, 0x3, R216 ;  /* 0x00000003ff027819 */ /* 0x000fe200000116d8 */
[----:B------:R-:W2:Y:S01]  /*17d0*/  S2UR UR33, SR_CgaCtaId ;  /* 0x00000000002179c3 */ /* 0x000ea20000008800 */
[----:B------:R-:W-:Y:S01]  /*17e0*/  SHF.R.S32.HI R7, RZ, 0x1f, R4 ;  /* 0x0000001fff077819 */ /* 0x000fe20000011404 */
[----:B------:R-:W-:Y:S01]  /*17f0*/  BSSY.RECONVERGENT B0, `(.L_x_282) ;  /* 0x0000057000007945 */ /* 0x000fe20003800200 */
[----:B------:R-:W-:Y:S01]  /*1800*/  LOP3.LUT R215, R242, 0x38, RZ, 0xc0, !PT ;  /* 0x00000038f2d77812 */ /* 0x000fe200078ec0ff */
[----:B------:R-:W-:Y:S01]  /*1810*/  VIADD R6, R2, 0x10 ;  /* 0x0000001002067836 */ /* 0x000fe20000000000 */
[----:B------:R-:W-:Y:S02]  /*1820*/  LOP3.LUT R5, R242, 0x1f8, RZ, 0xc0, !PT ;  /* 0x000001f8f2057812 */ /* 0x000fe400078ec0ff */
[C---:B------:R-:W-:Y:S01]  /*1830*/  IADD3 R10, P1, PT, R215.reuse, UR14, RZ ;  /* 0x0000000ed70a7c10 */ /* 0x040fe2000ff3e0ff */
[----:B------:R-:W3:Y:S01]  /*1840*/  LDCU.64 UR14, c[0x0][0x390] ;  /* 0x00007200ff0e77ac */ /* 0x000ee20008000a00 */
[----:B------:R-:W-:-:S02]  /*1850*/  IADD3 R16, P0, PT, R215, UR16, RZ ;  /* 0x00000010d7107c10 */ /* 0x000fc4000ff1e0ff */
[----:B------:R-:W-:Y:S01]  /*1860*/  LOP3.LUT R3, R242, 0x1e00, RZ, 0xc0, !PT ;  /* 0x00001e00f2037812 */ /* 0x000fe200078ec0ff */
[----:B------:R-:W-:Y:S01]  /*1870*/  IMAD.X R11, RZ, RZ, UR13, P1 ;  /* 0x0000000dff0b7e24 */ /* 0x000fe200088e06ff */
[----:B------:R-:W-:Y:S01]  /*1880*/  LOP3.LUT R238, R5, 0x38, R216, 0x78, !PT ;  /* 0x0000003805ee7812 */ /* 0x000fe200078e78d8 */
[----:B------:R-:W-:Y:S01]  /*1890*/  IMAD.X R17, RZ, RZ, UR12, P0 ;  /* 0x0000000cff117e24 */ /* 0x000fe200080e06ff */
[C---:B------:R-:W-:Y:S01]  /*18a0*/  IADD3 R14, P0, PT, R215.reuse, UR32, RZ ;  /* 0x00000020d70e7c10 */ /* 0x040fe2000ff1e0ff */
[----:B------:R-:W-:Y:S01]  /*18b0*/  IMAD.WIDE.U32 R10, R2, UR10, R10 ;  /* 0x0000000a020a7c25 */ /* 0x000fe2000f8e000a */
[----:B------:R-:W-:Y:S01]  /*18c0*/  LOP3.LUT R238, R238, R3, RZ, 0xfc, !PT ;  /* 0x00000003eeee7212 */ /* 0x000fe200078efcff */
[----:B------:R-:W4:Y:S01]  /*18d0*/  LDCU.64 UR12, c[0x0][0x3c8] ;  /* 0x00007900ff0c77ac */ /* 0x000f220008000a00 */
[----:B------:R-:W5:Y:S01]  /*18e0*/  S2R R3, SR_CTAID.X ;  /* 0x0000000000037919 */ /* 0x000f620000002500 */
[C---:B------:R-:W-:Y:S01]  /*18f0*/  IMAD.WIDE.U32 R16, R2.reuse, UR8, R16 ;  /* 0x0000000802107c25 */ /* 0x040fe2000f8e0010 */
[C---:B------:R-:W-:Y:S01]  /*1900*/  LOP3.LUT R241, R215.reuse, 0x40, RZ, 0xfc, !PT ;  /* 0x00000040d7f17812 */ /* 0x040fe200078efcff */
[----:B------:R-:W3:Y:S01]  /*1910*/  LDCU.64 UR16, c[0x0][0x388] ;  /* 0x00007100ff1077ac */ /* 0x000ee20008000a00 */
[----:B------:R-:W-:Y:S01]  /*1920*/  LOP3.LUT R240, R215, 0x80, RZ, 0xfc, !PT ;  /* 0x00000080d7f07812 */ /* 0x000fe200078efcff */
[----:B-1----:R-:W-:Y:S01]  /*1930*/  IMAD R13, R7, UR4, RZ ;  /* 0x00000004070d7c24 */ /* 0x002fe2000f8e02ff */
[----:B------:R-:W-:Y:S01]  /*1940*/  LOP3.LUT R239, R215, 0xc0, RZ, 0xfc, !PT ;  /* 0x000000c0d7ef7812 */ /* 0x000fe200078efcff */
[----:B------:R-:W-:-:S02]  /*1950*/  IMAD R11, R2, UR11, R11 ;  /* 0x0000000b020b7c24 */ /* 0x000fc4000f8e020b */
[----:B------:R-:W-:Y:S02]  /*1960*/  IMAD R7, R7, UR6, RZ ;  /* 0x0000000607077c24 */ /* 0x000fe4000f8e02ff */
[----:B------:R-:W-:Y:S02]  /*1970*/  IMAD R17, R2, UR9, R17 ;  /* 0x0000000902117c24 */ /* 0x000fe4000f8e0211 */
[C---:B------:R-:W-:Y:S01]  /*1980*/  IMAD R13, R4.reuse, UR5, R13 ;  /* 0x00000005040d7c24 */ /* 0x040fe2000f8e020d */
[----:B------:R-:W-:Y:S01]  /*1990*/  UMOV UR5, 0x400 ;  /* 0x0000040000057882 */ /* 0x000fe20000000000 */
[C---:B------:R-:W-:Y:S01]  /*19a0*/  IMAD.WIDE.U32 R10, R4.reuse, UR4, R10 ;  /* 0x00000004040a7c25 */ /* 0x040fe2000f8e000a */
[----:B------:R-:W-:Y:S02]  /*19b0*/  UIADD3 UR4, UPT, UPT, UR21, -0x1, URZ ;  /* 0xffffffff15047890 */ /* 0x000fe4000fffe0ff */
[----:B--2---:R-:W-:Y:S01]  /*19c0*/  ULEA UR5, UR33, UR5, 0x18 ;  /* 0x0000000521057291 */ /* 0x004fe2000f8ec0ff */
[----:B------:R-:W-:-:S02]  /*19d0*/  IMAD R7, R4, UR7, R7 ;  /* 0x0000000704077c24 */ /* 0x000fc4000f8e0207 */
[----:B------:R-:W-:Y:S01]  /*19e0*/  IMAD.WIDE.U32 R4, R4, UR6, R16 ;  /* 0x0000000604047c25 */ /* 0x000fe2000f8e0010 */
[----:B---3--:R-:W-:Y:S02]  /*19f0*/  LEA R237, P1, R10, UR16, 0x1 ;  /* 0x000000100aed7c11 */ /* 0x008fe4000f8208ff */
[----:B------:R-:W-:Y:S01]  /*1a00*/  LEA R238, R238, UR5, 0x1 ;  /* 0x00000005eeee7c11 */ /* 0x000fe2000f8e08ff */
[----:B------:R-:W-:Y:S01]  /*1a10*/  IMAD.X R15, RZ, RZ, UR31, P0 ;  /* 0x0000001fff0f7e24 */ /* 0x000fe200080e06ff */
[----:B------:R-:W-:Y:S01]  /*1a20*/  LEA R235, P0, R4, UR14, 0x1 ;  /* 0x0000000e04eb7c11 */ /* 0x000fe2000f8008ff */
[----:B------:R-:W-:Y:S01]  /*1a30*/  UIADD3 UR14, UPT, UPT, -UR27, UR20, URZ ;  /* 0x000000141b0e7290 */ /* 0x000fe2000fffe1ff */
[----:B------:R-:W-:Y:S02]  /*1a40*/  IMAD.IADD R234, R5, 0x1, R7 ;  /* 0x0000000105ea7824 */ /* 0x000fe400078e0207 */
[----:B----4-:R-:W-:Y:S02]  /*1a50*/  IMAD.U32 R8, RZ, RZ, UR12 ;  /* 0x0000000cff087e24 */ /* 0x010fe4000f8e00ff */
[----:B------:R-:W-:Y:S01]  /*1a60*/  IMAD.IADD R236, R11, 0x1, R13 ;  /* 0x000000010bec7824 */ /* 0x000fe200078e020d */
[----:B------:R-:W-:Y:S01]  /*1a70*/  ISETP.GE.AND P3, PT, R2, UR14, PT ;  /* 0x0000000e02007c0c */ /* 0x000fe2000bf66270 */
[----:B------:R-:W-:Y:S01]  /*1a80*/  IMAD.WIDE.U32 R8, R8, UR26, R14 ;  /* 0x0000001a08087c25 */ /* 0x000fe2000f8e000e */
[----:B------:R-:W-:Y:S01]  /*1a90*/  LEA.HI.X R234, R4, UR15, R234, 0x1, P0 ;  /* 0x0000000f04ea7c11 */ /* 0x000fe200080f0cea */
[----:B------:R-:W-:Y:S01]  /*1aa0*/  UIMAD UR15, UR4, -0x40, UR30 ;  /* 0xffffffc0040f78a4 */ /* 0x000fe2000f8e021e */
[----:B-----5:R-:W-:Y:S01]  /*1ab0*/  LEA R5, P2, R3, R2, 0x6 ;  /* 0x0000000203057211 */ /* 0x020fe200078430ff */
[----:B------:R-:W-:Y:S01]  /*1ac0*/  VIADD R4, R2, 0x20 ;  /* 0x0000002002047836 */ /* 0x000fe20000000000 */
[----:B------:R-:W-:Y:S01]  /*1ad0*/  LEA.HI.X R236, R10, UR17, R236, 0x1, P1 ;  /* 0x000000110aec7c11 */ /* 0x000fe200088f0cec */
[----:B------:R-:W-:Y:S01]  /*1ae0*/  IMAD.U32 R13, RZ, RZ, UR13 ;  /* 0x0000000dff0d7e24 */ /* 0x000fe2000f8e00ff */
[----:B------:R-:W-:-:S02]  /*1af0*/  ISETP.GE.AND P0, PT, R6, UR14, PT ;  /* 0x0000000e06007c0c */ /* 0x000fc4000bf06270 */
[----:B------:R-:W-:Y:S01]  /*1b00*/  ISETP.GE.AND P1, PT, R4, UR14, PT ;  /* 0x0000000e04007c0c */ /* 0x000fe2000bf26270 */
[----:B------:R-:W-:Y:S01]  /*1b10*/  IMAD R13, R13, UR26, R9 ;  /* 0x0000001a0d0d7c24 */ /* 0x000fe2000f8e0209 */
        /* <DEDUP_REMOVED lines=36> */
.L_x_283:
[----:B------:R-:W-:Y:S05]  /*1d60*/  BSYNC.RECONVERGENT B0 ;  /* 0x0000000000007941 */ /* 0x000fea0003800200 */
.L_x_282:
[----:B------:R-:W-:Y:S01]  /*1d70*/  USHF.L.U64.HI UR16, UR10, 0x6, UR11 ;  /* 0x000000060a107899 */ /* 0x000fe2000801020b */
[----:B------:R-:W-:Y:S01]  /*1d80*/  BSSY.RECONVERGENT B0, `(.L_x_284) ;  /* 0x0000029000007945 */ /* 0x000fe20003800200 */
[C---:B------:R-:W-:Y:S02]  /*1d90*/  ISETP.GE.AND P6, PT, R2.reuse, UR15, PT ;  /* 0x0000000f02007c0c */ /* 0x040fe4000bfc6270 */
[----:B------:R-:W-:Y:S01]  /*1da0*/  IADD3 R2, PT, PT, R2, 0x30, RZ ;  /* 0x0000003002027810 */ /* 0x000fe20007ffe0ff */
[----:B------:R-:W-:Y:S05]  /*1db0*/  @P0 BRA `(.L_x_285) ;  /* 0x0000000000940947 */ /* 0x000fea0003800000 */
        /* <DEDUP_REMOVED lines=12> */
[----:B-1----:R-:W-:Y:S01]  /*1e80*/  LEA R14, P5, R10, UR6, 0x1 ;  /* 0x000000060a0e7c11 */ /* 0x002fe2000f8a08ff */
        /* <DEDUP_REMOVED lines=24> */
.L_x_285:
[----:B------:R-:W-:Y:S05]  /*2010*/  BSYNC.RECONVERGENT B0 ;  /* 0x0000000000007941 */ /* 0x000fea0003800200 */
.L_x_284:
[----:B------:R-:W-:Y:S01]  /*2020*/  USHF.L.U32 UR17, UR10, 0x6, URZ ;  /* 0x000000060a117899 */ /* 0x000fe200080006ff */
[----:B------:R-:W-:Y:S01]  /*2030*/  BSSY.RECONVERGENT B0, `(.L_x_286) ;  /* 0x0000028000007945 */ /* 0x000fe20003800200 */
[----:B------:R-:W-:-:S03]  /*2040*/  ISETP.GE.AND P0, PT, R2, UR14, PT ;  /* 0x0000000e02007c0c */ /* 0x000fc6000bf06270 */
        /* <DEDUP_REMOVED lines=13> */
[----:B-12---:R-:W-:Y:S01]  /*2120*/  LEA R14, P5, R10, UR6, 0x1 ;  /* 0x000000060a0e7c11 */ /* 0x006fe2000f8a08ff */
        /* <DEDUP_REMOVED lines=24> */
.L_x_287:
[----:B------:R-:W-:Y:S05]  /*22b0*/  BSYNC.RECONVERGENT B0 ;  /* 0x0000000000007941 */ /* 0x000fea0003800200 */
.L_x_286:
[----:B------:R-:W-:Y:S01]  /*22c0*/  UIMAD.WIDE.U32 UR34, UR17, UR4, URZ ;  /* 0x00000004112272a5 */ /* 0x000fe2000f8e00ff */
[----:B------:R-:W-:Y:S01]  /*22d0*/  BSSY.RECONVERGENT B0, `(.L_x_288) ;  /* 0x0000027000007945 */ /* 0x000fe20003800200 */
[----:B------:R-:W-:-:S03]  /*22e0*/  ISETP.GE.AND P1, PT, R6, UR15, PT ;  /* 0x0000000f06007c0c */ /* 0x000fc6000bf26270 */
[----:B------:R-:W-:Y:S10]  /*22f0*/  @P0 BRA `(.L_x_289) ;  /* 0x0000000000900947 */ /* 0x000ff40003800000 */
        /* <DEDUP_REMOVED lines=36> */
.L_x_289:
[----:B------:R-:W-:Y:S05]  /*2540*/  BSYNC.RECONVERGENT B0 ;  /* 0x0000000000007941 */ /* 0x000fea0003800200 */
.L_x_288:
[----:B------:R-:W-:Y:S01]  /*2550*/  UIMAD UR7, UR16, UR4, URZ ;  /* 0x00000004100772a4 */ /* 0x000fe2000f8e02ff */
[----:B------:R-:W-:Y:S03]  /*2560*/  BSSY.RECONVERGENT B0, `(.L_x_290) ;  /* 0x0000021000007945 */ /* 0x000fe60003800200 */
[----:B------:R-:W-:Y:S01]  /*2570*/  UIADD3 UR7, UPT, UPT, UR35, UR7, URZ ;  /* 0x0000000723077290 */ /* 0x000fe2000fffe0ff */
[----:B------:R-:W-:Y:S11]  /*2580*/  @P6 BRA `(.L_x_291) ;  /* 0x0000000000786947 */ /* 0x000ff60003800000 */
[----:B------:R-:W5:Y:S01]  /*2590*/  LDCU UR6, c[0x0][0x440] ;  /* 0x00008800ff0677ac */ /* 0x000f620008000800 */
[----:B------:R-:W-:Y:S02]  /*25a0*/  IMAD.U32 R8, RZ, RZ, UR34 ;  /* 0x00000022ff087e24 */ /* 0x000fe4000f8e00ff */
[----:B------:R-:W-:Y:S02]  /*25b0*/  IMAD.U32 R3, RZ, RZ, UR7 ;  /* 0x00000007ff037e24 */ /* 0x000fe4000f8e00ff */
[----:B------:R-:W-:Y:S01]  /*25c0*/  IMAD.U32 R9, RZ, RZ, UR35 ;  /* 0x00000023ff097e24 */ /* 0x000fe2000f8e00ff */
[----:B----4-:R-:W-:-:S04]  /*25d0*/  LEA R10, P5, R8, R237, 0x1 ;  /* 0x000000ed080a7211 */ /* 0x010fc800078a08ff */
        /* <DEDUP_REMOVED lines=25> */
.L_x_291:
[----:B------:R-:W-:Y:S05]  /*2770*/  BSYNC.RECONVERGENT B0 ;  /* 0x0000000000007941 */ /* 0x000fea0003800200 */
.L_x_290:
        /* <DEDUP_REMOVED lines=36> */
.L_x_293:
[----:B------:R-:W-:Y:S05]  /*29c0*/  BSYNC.RECONVERGENT B0 ;  /* 0x0000000000007941 */ /* 0x000fea0003800200 */
.L_x_292:
        /* <DEDUP_REMOVED lines=12> */
[----:B-1----:R-:W-:Y:S02]  /*2a90*/  LEA R8, P4, R0, R237, 0x1 ;  /* 0x000000ed00087211 */ /* 0x002fe400078808ff */
        /* <DEDUP_REMOVED lines=23> */
.L_x_295:
[----:B------:R-:W-:Y:S05]  /*2c10*/  BSYNC.RECONVERGENT B0 ;  /* 0x0000000000007941 */ /* 0x000fea0003800200 */
.L_x_294:
        /* <DEDUP_REMOVED lines=13> */
[----:B----4-:R-:W-:Y:S02]  /*2cf0*/  LEA R10, P4, R8, R237, 0x1 ;  /* 0x000000ed080a7211 */ /* 0x010fe400078808ff */
        /* <DEDUP_REMOVED lines=23> */
.L_x_297:
[----:B------:R-:W-:Y:S05]  /*2e70*/  BSYNC.RECONVERGENT B0 ;  /* 0x0000000000007941 */ /* 0x000fea0003800200 */
.L_x_296:
[----:B------:R-:W5:Y:S01]  /*2e80*/  LDCU.64 UR12, c[0x0][0x538] ;  /* 0x0000a700ff0c77ac */ /* 0x000f620008000a00 */
[----:B------:R-:W0:Y:S01]  /*2e90*/  LDGDEPBAR ;  /* 0x00000000000079af */ /* 0x000e220000000000 */
[----:B-----5:R-:W-:-:S04]  /*2ea0*/  UISETP.NE.U32.AND UP1, UPT, UR12, URZ, UPT ;  /* 0x000000ff0c00728c */ /* 0x020fc8000bf25070 */
[----:B------:R-:W-:Y:S01]  /*2eb0*/  UISETP.NE.AND.EX UP1, UPT, UR13, URZ, UPT, UP1 ;  /* 0x000000ff0d00728c */ /* 0x000fe2000bf25310 */
[----:B------:R-:W-:Y:S01]  /*2ec0*/  IMAD.SHL.U32 R217, R216, 0x20, RZ ;  /* 0x00000020d8d97824 */ /* 0x000fe200078e00ff */
[----:B------:R-:W-:Y:S01]  /*2ed0*/  SHF.R.U32.HI R219, RZ, 0x1, R216 ;  /* 0x00000001ffdb7819 */ /* 0x000fe200000116d8 */
        /* <DEDUP_REMOVED lines=10> */
[----:B-1----:R-:W-:-:S04]  /*2f80*/  IMAD.U32 R8, RZ, RZ, UR12 ;  /* 0x0000000cff087e24 */ /* 0x002fc8000f8e00ff */
[----:B------:R-:W-:-:S05]  /*2f90*/  IMAD.U32 R9, RZ, RZ, UR13 ;  /* 0x0000000dff097e24 */ /* 0x000fca000f8e00ff */
[----:B------:R1:W2:Y:S01]  /*2fa0*/  @P0 LDG.E R3, desc[UR28][R8.64] ;  /* 0x0000001c08030981 */ /* 0x0002a2000c1e1900 */
[----:B-----5:R-:W2:Y:S01]  /*2fb0*/  @P0 MUFU.RCP R0, UR6 ;  /* 0x0000000600000d08 */ /* 0x020ea20008001000 */
[----:B------:R-:W-:Y:S01]  /*2fc0*/  USHF.L.U32 UR34, UR8, 0x6, URZ ;  /* 0x0000000608227899 */ /* 0x000fe200080006ff */
[----:B------:R-:W-:Y:S01]  /*2fd0*/  LOP3.LUT R217, R217, 0x7c00, RZ, 0xc0, !PT ;  /* 0x00007c00d9d97812 */ /* 0x000fe200078ec0ff */
[----:B------:R-:W-:Y:S01]  /*2fe0*/  USHF.L.U64.HI UR13, UR8, 0x6, UR9 ;  /* 0x00000006080d7899 */ /* 0x000fe20008010209 */
[----:B------:R-:W-:Y:S01]  /*2ff0*/  BSSY.RECONVERGENT B0, `(.L_x_298) ;  /* 0x0000033000007945 */ /* 0x000fe20003800200 */
[----:B------:R-:W-:Y:S02]  /*3000*/  UIMAD.WIDE.U32 UR34, UR34, UR4, URZ ;  /* 0x00000004222272a5 */ /* 0x000fe4000f8e00ff */
[----:B------:R-:W-:Y:S01]  /*3010*/  UIMAD UR13, UR13, UR4, URZ ;  /* 0x000000040d0d72a4 */ /* 0x000fe2000f8e02ff */
[----:B------:R-:W-:-:S03]  /*3020*/  UMOV UR6, URZ ;  /* 0x000000ff00067c82 */ /* 0x000fc60008000000 */
[----:B------:R-:W-:Y:S01]  /*3030*/  UIADD3 UR13, UPT, UPT, UR35, UR13, URZ ;  /* 0x0000000d230d7290 */ /* 0x000fe2000fffe0ff */
[----:B-1----:R-:W-:Y:S01]  /*3040*/  LOP3.LUT R8, R219, 0x8, RZ, 0xc0, !PT ;  /* 0x00000008db087812 */ /* 0x002fe200078ec0ff */
[----:B------:R-:W-:Y:S01]  /*3050*/  BAR.SYNC.DEFER_BLOCKING 0x0 ;  /* 0x0000000000007b1d */ /* 0x000fe20000010000 */
[----:B--2---:R-:W-:Y:S01]  /*3060*/  @P0 FMUL.FTZ R0, R3, R0 ;  /* 0x0000000003000220 */ /* 0x004fe20000410000 */
[----:B------:R-:W-:-:S04]  /*3070*/  LOP3.LUT R3, R219, 0x1f0, RZ, 0xc0, !PT ;  /* 0x000001f0db037812 */ /* 0x000fc800078ec0ff */
[----:B------:R-:W-:Y:S01]  /*3080*/  @P0 R2UR UR7, R0 ;  /* 0x00000000000702ca */ /* 0x000fe200000e0000 */
[----:B------:R-:W-:-:S05]  /*3090*/  IMAD.SHL.U32 R0, R216, 0x40, RZ ;  /* 0x00000040d8007824 */ /* 0x000fca00078e00ff */
[--C-:B------:R-:W-:Y:S02]  /*30a0*/  LOP3.LUT R7, R215, 0x1c0, R0.reuse, 0xf8, !PT ;  /* 0x000001c0d7077812 */ /* 0x100fe400078ef800 */
[----:B------:R-:W-:Y:S02]  /*30b0*/  LOP3.LUT R166, R217, 0x200, R0, 0xf8, !PT ;  /* 0x00000200d9a67812 */ /* 0x000fe400078ef800 */
[----:B------:R-:W-:-:S03]  /*30c0*/  LOP3.LUT R167, R7, R8, RZ, 0x3c, !PT ;  /* 0x0000000807a77212 */ /* 0x000fc600078e3cff */
[----:B------:R-:W-:Y:S01]  /*30d0*/  @UP1 UMOV UR6, UR7 ;  /* 0x0000000700061c82 */ /* 0x000fe20008000000 */
[----:B------:R-:W-:Y:S05]  /*30e0*/  @P6 BRA `(.L_x_299) ;  /* 0x00000000007c6947 */ /* 0x000fea0003800000 */
[----:B------:R-:W1:Y:S01]  /*30f0*/  LDCU UR7, c[0x0][0x440] ;  /* 0x00008800ff0777ac */ /* 0x000e620008000800 */
[----:B------:R-:W-:Y:S02]  /*3100*/  IMAD.U32 R8, RZ, RZ, UR34 ;  /* 0x00000022ff087e24 */ /* 0x000fe4000f8e00ff */
[----:B------:R-:W-:Y:S02]  /*3110*/  IMAD.U32 R5, RZ, RZ, UR13 ;  /* 0x0000000dff057e24 */ /* 0x000fe4000f8e00ff */
[----:B------:R-:W-:Y:S01]  /*3120*/  IMAD.U32 R9, RZ, RZ, UR35 ;  /* 0x00000023ff097e24 */ /* 0x000fe2000f8e00ff */
[----:B----4-:R-:W-:-:S04]  /*3130*/  LEA R10, P4, R8, R235, 0x1 ;  /* 0x000000eb080a7211 */ /* 0x010fc800078808ff */
[----:B------:R-:W-:Y:S02]  /*3140*/  LEA.HI.X R11, R8, R234, R5, 0x1, P4 ;  /* 0x000000ea080b7211 */ /* 0x000fe400020f0c05 */
[----:B-1----:R-:W-:Y:S02]  /*3150*/  ISETP.GE.AND P3, PT, R215, UR7, PT ;  /* 0x00000007d7007c0c */ /* 0x002fe4000bf66270 */
        /* <DEDUP_REMOVED lines=24> */
.L_x_299:
[----:B------:R2:W-:Y:S04]  /*32e0*/  STS.128 [R238+0x10000], RZ ;  /* 0x010000ffee007388 */ /* 0x0005e80000000c00 */
[----:B------:R2:W-:Y:S04]  /*32f0*/  STS.128 [R238+0x12000], RZ ;  /* 0x012000ffee007388 */ /* 0x0005e80000000c00 */
[----:B------:R2:W-:Y:S04]  /*3300*/  STS.128 [R238+0x14000], RZ ;  /* 0x014000ffee007388 */ /* 0x0005e80000000c00 */
[----:B------:R2:W-:Y:S02]  /*3310*/  STS.128 [R238+0x16000], RZ ;  /* 0x016000ffee007388 */ /* 0x0005e40000000c00 */
.L_x_300:
[----:B------:R-:W-:Y:S05]  /*3320*/  BSYNC.RECONVERGENT B0 ;  /* 0x0000000000007941 */ /* 0x000fea0003800200 */
.L_x_298:
        /* <DEDUP_REMOVED lines=46> */
.L_x_302:
[----:B------:R-:W-:Y:S05]  /*3610*/  BSYNC.RECONVERGENT B0 ;  /* 0x0000000000007941 */ /* 0x000fea0003800200 */
.L_x_301:
        /* <DEDUP_REMOVED lines=39> */
.L_x_304:
[----:B------:R-:W-:Y:S05]  /*3890*/  BSYNC.RECONVERGENT B0 ;  /* 0x0000000000007941 */ /* 0x000fea0003800200 */
.L_x_303:
        /* <DEDUP_REMOVED lines=41> */
.L_x_306:
[----:B------:R-:W-:Y:S05]  /*3b30*/  BSYNC.RECONVERGENT B0 ;  /* 0x0000000000007941 */ /* 0x000fea0003800200 */
.L_x_305:
[----:B------:R-:W-:Y:S01]  /*3b40*/  LDSM.16.M88.4 R40, [R92] ;  /* 0x000000005c28783b */ /* 0x000fe20000000200 */
[----:B------:R-:W-:Y:S01]  /*3b50*/  IMAD.MOV.U32 R84, RZ, RZ, 0x20 ;  /* 0x00000020ff547424 */ /* 0x000fe200078e00ff */
[C---:B------:R-:W-:Y:S01]  /*3b60*/  LOP3.LUT P0, R2, R216.reuse, 0x2, RZ, 0xc0, !PT ;  /* 0x00000002d8027812 */ /* 0x040fe2000780c0ff */
[----:B------:R-:W-:Y:S01]  /*3b70*/  VIADD R209, R91, UR5 ;  /* 0x000000055bd17c36 */ /* 0x000fe20008000000 */
[----:B---3--:R-:W3:Y:S01]  /*3b80*/  LDSM.16.M88.4 R12, [R91+UR5+0x8000] ;  /* 0x008000055b0c783b */ /* 0x008ee20008000200 */
[----:B------:R-:W-:Y:S01]  /*3b90*/  LOP3.LUT R8, R216, 0x4, RZ, 0xc0, !PT ;  /* 0x00000004d8087812 */ /* 0x000fe200078ec0ff */
[----:B------:R-:W-:Y:S01]  /*3ba0*/  IMAD.MOV.U32 R165, RZ, RZ, 0x40 ;  /* 0x00000040ffa57424 */ /* 0x000fe200078e00ff */
[----:B------:R-:W-:Y:S01]  /*3bb0*/  SEL R84, R84, 0xffffffe0, !P0 ;  /* 0xffffffe054547807 */ /* 0x000fe20004000000 */
[----:B------:R-:W5:Y:S01]  /*3bc0*/  LDSM.16.M88.4 R56, [R91+UR5+0x8800] ;  /* 0x008800055b38783b */ /* 0x000f620008000200 */
[----:B------:R-:W-:Y:S01]  /*3bd0*/  ISETP.NE.AND P5, PT, R8, RZ, PT ;  /* 0x000000ff0800720c */ /* 0x000fe20003fa5270 */
[----:B------:R-:W-:Y:S01]  /*3be0*/  IMAD.SHL.U32 R206, R216, 0x2, RZ ;  /* 0x00000002d8ce7824 */ /* 0x000fe200078e00ff */
[----:B------:R-:W-:Y:S01]  /*3bf0*/  UIADD3 UR23, UPT, UPT, UR30, UR23, -UR20 ;  /* 0x000000171e177290 */ /* 0x000fe2000fffe814 */
[----:B------:R-:W2:Y:S01]  /*3c00*/  LDSM.16.M88.4 R48, [R91+UR5+0x9000] ;  /* 0x009000055b30783b */ /* 0x000ea20008000200 */
[--C-:B------:R-:W-:Y:S01]  /*3c10*/  IMAD.IADD R90, R92, 0x1, R84.reuse ;  /* 0x000000015c5a7824 */ /* 0x100fe200078e0254 */
[----:B------:R-:W-:Y:S01]  /*3c20*/  SEL R165, R165, 0xffffffc0, !P5 ;  /* 0xffffffc0a5a57807 */ /* 0x000fe20006800000 */
[----:B------:R-:W-:Y:S01]  /*3c30*/  IMAD.IADD R86, R209, 0x1, R84 ;  /* 0x00000001d1567824 */ /* 0x000fe200078e0254 */
[----:B-1----:R-:W1:Y:S01]  /*3c40*/  LDSM.16.M88.4 R4, [R91+UR5+0x9800] ;  /* 0x009800055b04783b */ /* 0x002e620008000200 */
[----:B------:R-:W-:Y:S01]  /*3c50*/  LOP3.LUT R208, R206, 0x6, RZ, 0xc0, !PT ;  /* 0x00000006ced07812 */ /* 0x000fe200078ec0ff */
[----:B------:R-:W-:Y:S01]  /*3c60*/  IMAD.U32 R231, RZ, RZ, UR30 ;  /* 0x0000001effe77e24 */ /* 0x000fe2000f8e00ff */
[----:B------:R-:W-:Y:S01]  /*3c70*/  UISETP.GT.U32.AND UP0, UPT, UR4, UR18, UPT ;  /* 0x000000120400728c */ /* 0x000fe2000bf04070 */
[----:B------:R-:W-:Y:S01]  /*3c80*/  LDSM.16.M88.4 R24, [R90] ;  /* 0x000000005a18783b */ /* 0x000fe20000000200 */
[----:B------:R-:W-:-:S02]  /*3c90*/  IMAD.IADD R89, R92, 0x1, R165 ;  /* 0x000000015c597824 */ /* 0x000fc400078e02a5 */
[----:B------:R-:W-:Y:S01]  /*3ca0*/  IMAD.IADD R87, R209, 0x1, R165 ;  /* 0x00000001d1577824 */ /* 0x000fe200078e02a5 */
[----:B------:R-:W1:Y:S01]  /*3cb0*/  LDSM.16.M88.4 R28, [R86+0x8000] ;  /* 0x00800000561c783b */ /* 0x000e620000000200 */
[C---:B------:R-:W-:Y:S02]  /*3cc0*/  IMAD.IADD R88, R84.reuse, 0x1, R89 ;  /* 0x0000000154587824 */ /* 0x040fe400078e0259 */
[----:B------:R-:W-:Y:S01]  /*3cd0*/  IMAD.IADD R85, R84, 0x1, R87 ;  /* 0x0000000154557824 */ /* 0x000fe200078e0257 */
[----:B------:R-:W1:Y:S04]  /*3ce0*/  LDSM.16.M88.4 R20, [R86+0x8800] ;  /* 0x008800005614783b */ /* 0x000e680000000200 */
[----:B------:R-:W1:Y:S04]  /*3cf0*/  LDSM.16.M88.4 R64, [R86+0x9000] ;  /* 0x009000005640783b */ /* 0x000e680000000200 */
[----:B------:R-:W1:Y:S04]  /*3d00*/  LDSM.16.M88.4 R36, [R86+0x9800] ;  /* 0x009800005624783b */ /* 0x000e680000000200 */
[----:B----4-:R-:W-:Y:S01]  /*3d10*/  LDSM.16.M88.4 R8, [R89] ;  /* 0x000000005908783b */ /* 0x010fe20000000200 */
[C---:B---3--:R-:W-:Y:S03]  /*3d20*/  HMMA.16816.F32 R16, R40.reuse, R12, RZ ;  /* 0x0000000c2810723c */ /* 0x048fe600000018ff */
[----:B------:R-:W-:Y:S04]  /*3d30*/  LDSM.16.M88.4 R32, [R87+0x8800] ;  /* 0x008800005720783b */ /* 0x000fe80000000200 */
[----:B------:R-:W-:Y:S01]  /*3d40*/  LDSM.16.M88.4 R76, [R90+0x2000] ;  /* 0x002000005a4c783b */ /* 0x000fe20000000200 */
[C---:B-----5:R-:W-:Y:S03]  /*3d50*/  HMMA.16816.F32 R60, R40.reuse, R56, RZ ;  /* 0x00000038283c723c */ /* 0x060fe600000018ff */
[----:B------:R-:W-:Y:S04]  /*3d60*/  LDSM.16.M88.4 R80, [R86+0xb800] ;  /* 0x00b800005650783b */ /* 0x000fe80000000200 */
[----:B------:R-:W-:Y:S01]  /*3d70*/  LDSM.16.M88.4 R68, [R87+0xa000] ;  /* 0x00a000005744783b */ /* 0x000fe20000000200 */
[C---:B--2---:R-:W-:Y:S03]  /*3d80*/  HMMA.16816.F32 R52, R40.reuse, R48, RZ ;  /* 0x000000302834723c */ /* 0x044fe600000018ff */
[----:B------:R-:W-:Y:S04]  /*3d90*/  LDSM.16.M88.4 R72, [R87+0xb800] ;  /* 0x00b800005748783b */ /* 0x000fe80000000200 */
[----:B------:R-:W0:Y:S01]  /*3da0*/  LDGDEPBAR ;  /* 0x00000000000079af */ /* 0x000e220000000000 */
[C---:B------:R-:W-:Y:S08]  /*3db0*/  HMMA.16816.F32 R12, R40.reuse, R14, RZ ;  /* 0x0000000e280c723c */ /* 0x040ff000000018ff */
[C---:B------:R-:W-:Y:S08]  /*3dc0*/  HMMA.16816.F32 R56, R40.reuse, R58, RZ ;  /* 0x0000003a2838723c */ /* 0x040ff000000018ff */
[C---:B------:R-:W-:Y:S08]  /*3dd0*/  HMMA.16816.F32 R48, R40.reuse, R50, RZ ;  /* 0x000000322830723c */ /* 0x040ff000000018ff */
[C---:B-1----:R-:W-:Y:S08]  /*3de0*/  HMMA.16816.F32 R44, R40.reuse, R4, RZ ;  /* 0x00000004282c723c */ /* 0x042ff000000018ff */
[----:B------:R-:W-:Y:S01]  /*3df0*/  HMMA.16816.F32 R40, R40, R6, RZ ;  /* 0x000000062828723c */ /* 0x000fe200000018ff */
[----:B------:R-:W1:Y:S07]  /*3e00*/  LDSM.16.M88.4 R4, [R87+0x8000] ;  /* 0x008000005704783b */ /* 0x000e6e0000000200 */
[C---:B------:R-:W-:Y:S08]  /*3e10*/  HMMA.16816.F32 R16, R24.reuse, R28, R16 ;  /* 0x0000001c1810723c */ /* 0x040ff00000001810 */
[C---:B------:R-:W-:Y:S01]  /*3e20*/  HMMA.16816.F32 R12, R24.reuse, R30, R12 ;  /* 0x0000001e180c723c */ /* 0x040fe2000000180c */
[----:B------:R-:W2:Y:S07]  /*3e30*/  LDSM.16.M88.4 R28, [R87+0x9000] ;  /* 0x00900000571c783b */ /* 0x000eae0000000200 */
[C---:B------:R-:W-:Y:S08]  /*3e40*/  HMMA.16816.F32 R60, R24.reuse, R20, R60 ;  /* 0x00000014183c723c */ /* 0x040ff0000000183c */
[C---:B------:R-:W-:Y:S01]  /*3e50*/  HMMA.16816.F32 R56, R24.reuse, R22, R56 ;  /* 0x000000161838723c */ /* 0x040fe20000001838 */
[----:B------:R-:W3:Y:S07]  /*3e60*/  LDSM.16.M88.4 R20, [R87+0x9800] ;  /* 0x009800005714783b */ /* 0x000eee0000000200 */
[C---:B------:R-:W-:Y:S08]  /*3e70*/  HMMA.16816.F32 R52, R24.reuse, R64, R52 ;  /* 0x000000401834723c */ /* 0x040ff00000001834 */
[C---:B------:R-:W-:Y:S01]  /*3e80*/  HMMA.16816.F32 R48, R24.reuse, R66, R48 ;  /* 0x000000421830723c */ /* 0x040fe20000001830 */
[----:B------:R-:W-:Y:S07]  /*3e90*/  LDSM.16.M88.4 R64, [R89+0x2000] ;  /* 0x002000005940783b */ /* 0x000fee0000000200 */
[C---:B------:R-:W-:Y:S08]  /*3ea0*/  HMMA.16816.F32 R44, R24.reuse, R36, R44 ;  /* 0x00000024182c723c */ /* 0x040ff0000000182c */
[----:B------:R-:W-:Y:S01]  /*3eb0*/  HMMA.16816.F32 R40, R24, R38, R40 ;  /* 0x000000261828723c */ /* 0x000fe20000001828 */
[----:B------:R-:W-:Y:S04]  /*3ec0*/  LDSM.16.M88.4 R24, [R88] ;  /* 0x000000005818783b */ /* 0x000fe80000000200 */
[----:B------:R-:W-:Y:S03]  /*3ed0*/  LDSM.16.M88.4 R36, [R85+0x8800] ;  /* 0x008800005524783b */ /* 0x000fe60000000200 */
        /* <DEDUP_REMOVED lines=8> */
[----:B------:R-:W2:Y:S07]  /*3f60*/  LDSM.16.M88.4 R28, [R85+0x9800] ;  /* 0x00980000551c783b */ /* 0x000eae0000000200 */
[C---:B---3--:R-:W-:Y:S08]  /*3f70*/  HMMA.16816.F32 R44, R8.reuse, R20, R44 ;  /* 0x00000014082c723c */ /* 0x048ff0000000182c */
[----:B------:R-:W-:Y:S01]  /*3f80*/  HMMA.16816.F32 R40, R8, R22, R40 ;  /* 0x000000160828723c */ /* 0x000fe20000001828 */
[----:B------:R-:W-:Y:S04]  /*3f90*/  LDSM.16.M88.4 R8, [R92+0x2000] ;  /* 0x002000005c08783b */ /* 0x000fe80000000200 */
[----:B------:R-:W3:Y:S03]  /*3fa0*/  LDSM.16.M88.4 R20, [R91+UR5+0xa000] ;  /* 0x00a000055b14783b */ /* 0x000ee60008000200 */
[C---:B-1----:R-:W-:Y:S08]  /*3fb0*/  HMMA.16816.F32 R16, R24.reuse, R4, R16 ;  /* 0x000000041810723c */ /* 0x042ff00000001810 */
[C---:B------:R-:W-:Y:S01]  /*3fc0*/  HMMA.16816.F32 R12, R24.reuse, R6, R12 ;  /* 0x00000006180c723c */ /* 0x040fe2000000180c */
[----:B------:R-:W1:Y:S07]  /*3fd0*/  LDSM.16.M88.4 R4, [R91+UR5+0xa800] ;  /* 0x00a800055b04783b */ /* 0x000e6e0008000200 */
[C---:B----4-:R-:W-:Y:S08]  /*3fe0*/  HMMA.16816.F32 R52, R24.reuse, R32, R52 ;  /* 0x000000201834723c */ /* 0x050ff00000001834 */
[C---:B------:R-:W-:Y:S01]  /*3ff0*/  HMMA.16816.F32 R48, R24.reuse, R34, R48 ;  /* 0x000000221830723c */ /* 0x040fe20000001830 */
[----:B------:R-:W4:Y:S07]  /*4000*/  LDSM.16.M88.4 R32, [R91+UR5+0xb000] ;  /* 0x00b000055b20783b */ /* 0x000f2e0008000200 */
[C---:B--2---:R-:W-:Y:S08]  /*4010*/  HMMA.16816.F32 R44, R24.reuse, R28, R44 ;  /* 0x0000001c182c723c */ /* 0x044ff0000000182c */
[C---:B------:R-:W-:Y:S01]  /*4020*/  HMMA.16816.F32 R40, R24.reuse, R30, R40 ;  /* 0x0000001e1828723c */ /* 0x040fe20000001828 */
[----:B------:R-:W2:Y:S07]  /*4030*/  LDSM.16.M88.4 R28, [R91+UR5+0xb800] ;  /* 0x00b800055b1c783b */ /* 0x000eae0008000200 */
[C---:B------:R-:W-:Y:S08]  /*4040*/  HMMA.16816.F32 R60, R24.reuse, R36, R60 ;  /* 0x00000024183c723c */ /* 0x040ff0000000183c */
[----:B------:R-:W-:Y:S01]  /*4050*/  HMMA.16816.F32 R56, R24, R38, R56 ;  /* 0x000000261838723c */ /* 0x000fe20000001838 */
[----:B------:R-:W-:Y:S04]  /*4060*/  LDSM.16.M88.4 R24, [R86+0xa000] ;  /* 0x00a000005618783b */ /* 0x000fe80000000200 */
[----:B------:R-:W-:Y:S03]  /*4070*/  LDSM.16.M88.4 R36, [R85+0xa000] ;  /* 0x00a000005524783b */ /* 0x000fe60000000200 */
[C---:B---3--:R-:W-:Y:S08]  /*4080*/  HMMA.16816.F32 R16, R8.reuse, R20, R16 ;  /* 0x000000140810723c */ /* 0x048ff00000001810 */
[C---:B------:R-:W-:Y:S01]  /*4090*/  HMMA.16816.F32 R12, R8.reuse, R22, R12 ;  /* 0x00000016080c723c */ /* 0x040fe2000000180c */
[----:B------:R-:W3:Y:S07]  /*40a0*/  LDSM.16.M88.4 R20, [R86+0xa800] ;  /* 0x00a800005614783b */ /* 0x000eee0000000200 */
[C---:B-1----:R-:W-:Y:S08]  /*40b0*/  HMMA.16816.F32 R60, R8.reuse, R4, R60 ;  /* 0x00000004083c723c */ /* 0x042ff0000000183c */
[C---:B------:R-:W-:Y:S01]  /*40c0*/  HMMA.16816.F32 R56, R8.reuse, R6, R56 ;  /* 0x000000060838723c */ /* 0x040fe20000001838 */
[----:B------:R-:W1:Y:S07]  /*40d0*/  LDSM.16.M88.4 R4, [R86+0xb000] ;  /* 0x00b000005604783b */ /* 0x000e6e0000000200 */
[C---:B----4-:R-:W-:Y:S08]  /*40e0*/  HMMA.16816.F32 R52, R8.reuse, R32, R52 ;  /* 0x000000200834723c */ /* 0x050ff00000001834 */
[C---:B------:R-:W-:Y:S01]  /*40f0*/  HMMA.16816.F32 R48, R8.reuse, R34, R48 ;  /* 0x000000220830723c */ /* 0x040fe20000001830 */
[----:B------:R-:W4:Y:S07]  /*4100*/  LDSM.16.M88.4 R32, [R87+0xa800] ;  /* 0x00a800005720783b */ /* 0x000f2e0000000200 */
[C---:B--2---:R-:W-:Y:S08]  /*4110*/  HMMA.16816.F32 R44, R8.reuse, R28, R44 ;  /* 0x0000001c082c723c */ /* 0x044ff0000000182c */
[----:B------:R-:W-:Y:S01]  /*4120*/  HMMA.16816.F32 R40, R8, R30, R40 ;  /* 0x0000001e0828723c */ /* 0x000fe20000001828 */
[----:B------:R-:W2:Y:S04]  /*4130*/  LDSM.16.M88.4 R8, [R87+0xb000] ;  /* 0x00b000005708783b */ /* 0x000ea80000000200 */
[----:B------:R-:W-:Y:S03]  /*4140*/  LDSM.16.M88.4 R28, [R85+0xa800] ;  /* 0x00a80000551c783b */ /* 0x000fe60000000200 */
[C---:B---3--:R-:W-:Y:S08]  /*4150*/  HMMA.16816.F32 R60, R76.reuse, R20, R60 ;  /* 0x000000144c3c723c */ /* 0x048ff0000000183c */
[C---:B------:R-:W-:Y:S01]  /*4160*/  HMMA.16816.F32 R56, R76.reuse, R22, R56 ;  /* 0x000000164c38723c */ /* 0x040fe20000001838 */
[----:B------:R-:W3:Y:S07]  /*4170*/  LDSM.16.M88.4 R20, [R88+0x2000] ;  /* 0x002000005814783b */ /* 0x000eee0000000200 */
        /* <DEDUP_REMOVED lines=8> */
[----:B------:R-:W-:Y:S04]  /*4200*/  LDSM.16.M88.4 R76, [R89+0x4000] ;  /* 0x00400000594c783b */ /* 0x000fe80000000200 */
[----:B------:R-:W-:Y:S03]  /*4210*/  LDSM.16.M88.4 R80, [R87+0xc000] ;  /* 0x00c000005750783b */ /* 0x000fe60000000200 */
[C---:B----4-:R-:W-:Y:S08]  /*4220*/  HMMA.16816.F32 R60, R64.reuse, R32, R60 ;  /* 0x00000020403c723c */ /* 0x050ff0000000183c */
[C---:B------:R-:W-:Y:S01]  /*4230*/  HMMA.16816.F32 R56, R64.reuse, R34, R56 ;  /* 0x000000224038723c */ /* 0x040fe20000001838 */
[----:B------:R-:W-:Y:S07]  /*4240*/  LDSM.16.M88.4 R32, [R92+0x4000] ;  /* 0x004000005c20783b */ /* 0x000fee0000000200 */
[C---:B--2---:R-:W-:Y:S08]  /*4250*/  HMMA.16816.F32 R52, R64.reuse, R8, R52 ;  /* 0x000000084034723c */ /* 0x044ff00000001834 */
[C---:B------:R-:W-:Y:S01]  /*4260*/  HMMA.16816.F32 R48, R64.reuse, R10, R48 ;  /* 0x0000000a4030723c */ /* 0x040fe20000001830 */
[----:B------:R-:W2:Y:S07]  /*4270*/  LDSM.16.M88.4 R8, [R91+UR5+0xc000] ;  /* 0x00c000055b08783b */ /* 0x000eae0008000200 */
[C---:B------:R-:W-:Y:S08]  /*4280*/  HMMA.16816.F32 R16, R64.reuse, R68, R16 ;  /* 0x000000444010723c */ /* 0x040ff00000001810 */
[C---:B------:R-:W-:Y:S01]  /*4290*/  HMMA.16816.F32 R12, R64.reuse, R70, R12 ;  /* 0x00000046400c723c */ /* 0x040fe2000000180c */
[----:B------:R-:W-:Y:S07]  /*42a0*/  LDSM.16.M88.4 R68, [R91+UR5+0xc800] ;  /* 0x00c800055b44783b */ /* 0x000fee0008000200 */
[C---:B------:R-:W-:Y:S08]  /*42b0*/  HMMA.16816.F32 R44, R64.reuse, R72, R44 ;  /* 0x00000048402c723c */ /* 0x040ff0000000182c */
[----:B------:R-:W-:Y:S01]  /*42c0*/  HMMA.16816.F32 R40, R64, R74, R40 ;  /* 0x0000004a4028723c */ /* 0x000fe20000001828 */
[----:B------:R-:W4:Y:S04]  /*42d0*/  LDSM.16.M88.4 R64, [R91+UR5+0xd000] ;  /* 0x00d000055b40783b */ /* 0x000f280008000200 */
[----:B------:R-:W-:Y:S03]  /*42e0*/  LDSM.16.M88.4 R72, [R87+0xc800] ;  /* 0x00c800005748783b */ /* 0x000fe60000000200 */
[C---:B---3--:R-:W-:Y:S08]  /*42f0*/  HMMA.16816.F32 R16, R20.reuse, R36, R16 ;  /* 0x000000241410723c */ /* 0x048ff00000001810 */
[C---:B------:R-:W-:Y:S01]  /*4300*/  HMMA.16816.F32 R12, R20.reuse, R38, R12 ;  /* 0x00000026140c723c */ /* 0x040fe2000000180c */
[----:B------:R-:W3:Y:S07]  /*4310*/  LDSM.16.M88.4 R36, [R91+UR5+0xd800] ;  /* 0x00d800055b24783b */ /* 0x000eee0008000200 */
[C---:B------:R-:W-:Y:S08]  /*4320*/  HMMA.16816.F32 R60, R20.reuse, R28, R60 ;  /* 0x0000001c143c723c */ /* 0x040ff0000000183c */
[C---:B------:R-:W-:Y:S01]  /*4330*/  HMMA.16816.F32 R56, R20.reuse, R30, R56 ;  /* 0x0000001e1438723c */ /* 0x040fe20000001838 */
[----:B------:R-:W-:Y:S07]  /*4340*/  LDSM.16.M88.4 R28, [R86+0xc000] ;  /* 0x00c00000561c783b */ /* 0x000fee0000000200 */
        /* <DEDUP_REMOVED lines=9> */
[----:B------:R-:W2:Y:S07]  /*43e0*/  LDSM.16.M88.4 R8, [R86+0xd800] ;  /* 0x00d800005608783b */ /* 0x000eae0000000200 */
[C---:B----4-:R-:W-:Y:S08]  /*43f0*/  HMMA.16816.F32 R52, R32.reuse, R64, R52 ;  /* 0x000000402034723c */ /* 0x050ff00000001834 */
[C---:B------:R-:W-:Y:S01]  /*4400*/  HMMA.16816.F32 R48, R32.reuse, R66, R48 ;  /* 0x000000422030723c */ /* 0x040fe20000001830 */
[----:B------:R-:W4:Y:S07]  /*4410*/  LDSM.16.M88.4 R64, [R87+0xd800] ;  /* 0x00d800005740783b */ /* 0x000f2e0000000200 */
[C---:B------:R-:W-:Y:S08]  /*4420*/  HMMA.16816.F32 R60, R32.reuse, R68, R60 ;  /* 0x00000044203c723c */ /* 0x040ff0000000183c */
[C---:B------:R-:W-:Y:S01]  /*4430*/  HMMA.16816.F32 R56, R32.reuse, R70, R56 ;  /* 0x000000462038723c */ /* 0x040fe20000001838 */
[----:B------:R-:W4:Y:S07]  /*4440*/  LDSM.16.M88.4 R68, [R87+0xd000] ;  /* 0x00d000005744783b */ /* 0x000f2e0000000200 */
[C---:B---3--:R-:W-:Y:S08]  /*4450*/  HMMA.16816.F32 R44, R32.reuse, R36, R44 ;  /* 0x00000024202c723c */ /* 0x048ff0000000182c */
[----:B------:R-:W-:Y:S01]  /*4460*/  HMMA.16816.F32 R40, R32, R38, R40 ;  /* 0x000000262028723c */ /* 0x000fe20000001828 */
[----:B------:R-:W-:Y:S04]  /*4470*/  LDSM.16.M88.4 R36, [R88+0x4000] ;  /* 0x004000005824783b */ /* 0x000fe80000000200 */
[----:B------:R-:W3:Y:S03]  /*4480*/  LDSM.16.M88.4 R32, [R85+0xc000] ;  /* 0x00c000005520783b */ /* 0x000ee60000000200 */
[C---:B-1----:R-:W-:Y:S08]  /*4490*/  HMMA.16816.F32 R16, R4.reuse, R28, R16 ;  /* 0x0000001c0410723c */ /* 0x042ff00000001810 */
[C---:B------:R-:W-:Y:S01]  /*44a0*/  HMMA.16816.F32 R12, R4.reuse, R30, R12 ;  /* 0x0000001e040c723c */ /* 0x040fe2000000180c */
[----:B------:R-:W1:Y:S07]  /*44b0*/  LDSM.16.M88.4 R28, [R85+0xc800] ;  /* 0x00c80000551c783b */ /* 0x000e6e0000000200 */
[C---:B-----5:R-:W-:Y:S08]  /*44c0*/  HMMA.16816.F32 R60, R4.reuse, R24, R60 ;  /* 0x00000018043c723c */ /* 0x060ff0000000183c */
[C---:B------:R-:W-:Y:S01]  /*44d0*/  HMMA.16816.F32 R56, R4.reuse, R26, R56 ;  /* 0x0000001a0438723c */ /* 0x040fe20000001838 */
[----:B------:R-:W5:Y:S07]  /*44e0*/  LDSM.16.M88.4 R24, [R85+0xd000] ;  /* 0x00d000005518783b */ /* 0x000f6e0000000200 */
[C---:B--2---:R-:W-:Y:S08]  /*44f0*/  HMMA.16816.F32 R44, R4.reuse, R8, R44 ;  /* 0x00000008042c723c */ /* 0x044ff0000000182c */
[C---:B------:R-:W-:Y:S08]  /*4500*/  HMMA.16816.F32 R52, R4.reuse, R20, R52 ;  /* 0x000000140434723c */ /* 0x040ff00000001834 */
[C---:B------:R-:W-:Y:S01]  /*4510*/  HMMA.16816.F32 R48, R4.reuse, R22, R48 ;  /* 0x000000160430723c */ /* 0x040fe20000001830 */
[----:B------:R-:W2:Y:S07]  /*4520*/  LDSM.16.M88.4 R20, [R85+0xd800] ;  /* 0x00d800005514783b */ /* 0x000eae0000000200 */
[----:B------:R-:W-:Y:S01]  /*4530*/  HMMA.16816.F32 R40, R4, R10, R40 ;  /* 0x0000000a0428723c */ /* 0x000fe20000001828 */
[----:B------:R-:W-:Y:S04]  /*4540*/  LDSM.16.M88.4 R8, [R92+0x6000] ;  /* 0x006000005c08783b */ /* 0x000fe80000000200 */
[----:B------:R-:W2:Y:S03]  /*4550*/  LDSM.16.M88.4 R4, [R91+UR5+0xe000] ;  /* 0x00e000055b04783b */ /* 0x000ea60008000200 */
[C---:B------:R-:W-:Y:S08]  /*4560*/  HMMA.16816.F32 R16, R76.reuse, R80, R16 ;  /* 0x000000504c10723c */ /* 0x040ff00000001810 */
[C---:B------:R-:W-:Y:S08]  /*4570*/  HMMA.16816.F32 R12, R76.reuse, R82, R12 ;  /* 0x000000524c0c723c */ /* 0x040ff0000000180c */
[C---:B----4-:R-:W-:Y:S08]  /*4580*/  HMMA.16816.F32 R44, R76.reuse, R64, R44 ;  /* 0x000000404c2c723c */ /* 0x050ff0000000182c */
[C---:B------:R-:W-:Y:S08]  /*4590*/  HMMA.16816.F32 R60, R76.reuse, R72, R60 ;  /* 0x000000484c3c723c */ /* 0x040ff0000000183c */
[C---:B------:R-:W-:Y:S01]  /*45a0*/  HMMA.16816.F32 R56, R76.reuse, R74, R56 ;  /* 0x0000004a4c38723c */ /* 0x040fe20000001838 */
[----:B------:R-:W-:Y:S07]  /*45b0*/  LDSM.16.M88.4 R72, [R91+UR5+0xf000] ;  /* 0x00f000055b48783b */ /* 0x000fee0008000200 */
[C---:B------:R-:W-:Y:S08]  /*45c0*/  HMMA.16816.F32 R52, R76.reuse, R68, R52 ;  /* 0x000000444c34723c */ /* 0x040ff00000001834 */
[C---:B------:R-:W-:Y:S01]  /*45d0*/  HMMA.16816.F32 R48, R76.reuse, R70, R48 ;  /* 0x000000464c30723c */ /* 0x040fe20000001830 */
[----:B------:R-:W-:Y:S07]  /*45e0*/  LDSM.16.M88.4 R68, [R91+UR5+0xf800] ;  /* 0x00f800055b44783b */ /* 0x000fee0008000200 */
[----:B------:R-:W-:Y:S01]  /*45f0*/  HMMA.16816.F32 R64, R76, R66, R40 ;  /* 0x000000424c40723c */ /* 0x000fe20000001828 */
[----:B------:R-:W4:Y:S04]  /*4600*/  LDSM.16.M88.4 R40, [R91+UR5+0xe800] ;  /* 0x00e800055b28783b */ /* 0x000f280008000200 */
[----:B------:R-:W-:Y:S03]  /*4610*/  LDSM.16.M88.4 R76, [R85+0xe000] ;  /* 0x00e00000554c783b */ /* 0x000fe60000000200 */
[C---:B---3--:R-:W-:Y:S08]  /*4620*/  HMMA.16816.F32 R16, R36.reuse, R32, R16 ;  /* 0x000000202410723c */ /* 0x048ff00000001810 */
[C---:B------:R-:W-:Y:S01]  /*4630*/  HMMA.16816.F32 R12, R36.reuse, R34, R12 ;  /* 0x00000022240c723c */ /* 0x040fe2000000180c */
[----:B------:R-:W-:Y:S07]  /*4640*/  LDSM.16.M88.4 R32, [R86+0xf800] ;  /* 0x00f800005620783b */ /* 0x000fee0000000200 */
[C---:B-1----:R-:W-:Y:S08]  /*4650*/  HMMA.16816.F32 R60, R36.reuse, R28, R60 ;  /* 0x0000001c243c723c */ /* 0x042ff0000000183c */
[C---:B------:R-:W-:Y:S01]  /*4660*/  HMMA.16816.F32 R56, R36.reuse, R30, R56 ;  /* 0x0000001e2438723c */ /* 0x040fe20000001838 */
[----:B------:R-:W-:Y:S07]  /*4670*/  LDSM.16.M88.4 R28, [R86+0xe800] ;  /* 0x00e80000561c783b */ /* 0x000fee0000000200 */
[C---:B-----5:R-:W-:Y:S08]  /*4680*/  HMMA.16816.F32 R52, R36.reuse, R24, R52 ;  /* 0x000000182434723c */ /* 0x060ff00000001834 */
        /* <DEDUP_REMOVED lines=8> */
[----:B------:R-:W3:Y:S07]  /*4710*/  LDSM.16.M88.4 R4, [R86+0xf000] ;  /* 0x00f000005604783b */ /* 0x000eee0000000200 */
[C---:B----4-:R-:W-:Y:S08]  /*4720*/  HMMA.16816.F32 R60, R8.reuse, R40, R60 ;  /* 0x00000028083c723c */ /* 0x050ff0000000183c */
[C---:B------:R-:W-:Y:S01]  /*4730*/  HMMA.16816.F32 R56, R8.reuse, R42, R56 ;  /* 0x0000002a0838723c */ /* 0x040fe20000001838 */
[----:B------:R-:W-:Y:S07]  /*4740*/  LDSM.16.M88.4 R40, [R87+0xe000] ;  /* 0x00e000005728783b */ /* 0x000fee0000000200 */
[C---:B------:R-:W-:Y:S08]  /*4750*/  HMMA.16816.F32 R52, R8.reuse, R72, R52 ;  /* 0x000000480834723c */ /* 0x040ff00000001834 */
[C---:B------:R-:W-:Y:S01]  /*4760*/  HMMA.16816.F32 R48, R8.reuse, R74, R48 ;  /* 0x0000004a0830723c */ /* 0x040fe20000001830 */
[----:B------:R-:W4:Y:S07]  /*4770*/  LDSM.16.M88.4 R72, [R89+0x6000] ;  /* 0x006000005948783b */ /* 0x000f2e0000000200 */
        /* <DEDUP_REMOVED lines=10> */
[C---:B---3--:R-:W-:Y:S01]  /*4820*/  HMMA.16816.F32 R80, R24.reuse, R4, R52 ;  /* 0x000000041850723c */ /* 0x048fe20000001834 */
[----:B------:R-:W-:Y:S07]  /*4830*/  LDSM.16.M88.4 R52, [R85+0xf000] ;  /* 0x00f000005534783b */ /* 0x000fee0000000200 */
[----:B------:R-:W-:Y:S01]  /*4840*/  HMMA.16816.F32 R48, R24, R6, R48 ;  /* 0x000000061830723c */ /* 0x000fe20000001830 */
[----:B------:R-:W3:Y:S01]  /*4850*/  LDSM.16.M88.4 R4, [R85+0xf800] ;  /* 0x00f800005504783b */ /* 0x000ee20000000200 */
[----:B------:R-:W-:-:S06]  /*4860*/  DEPBAR.LE SB0, 0x0 ;  /* 0x000080000000791a */ /* 0x000fcc0000000000 */
[----:B------:R-:W-:Y:S08]  /*4870*/  HMMA.16816.F32 R44, R24, R32, R44 ;  /* 0x00000020182c723c */ /* 0x000ff0000000182c */
[C---:B----4-:R-:W-:Y:S08]  /*4880*/  HMMA.16816.F32 R60, R72.reuse, R36, R60 ;  /* 0x00000024483c723c */ /* 0x050ff0000000183c */
[----:B-----5:R-:W-:Y:S01]  /*4890*/  HMMA.16816.F32 R80, R72, R8, R80 ;  /* 0x000000084850723c */ /* 0x020fe20000001850 */
[----:B------:R-:W-:Y:S01]  /*48a0*/  SHF.R.U32.HI R8, RZ, 0x2, R216 ;  /* 0x00000002ff087819 */ /* 0x000fe200000116d8 */
[----:B------:R-:W-:-:S03]  /*48b0*/  IMAD.U32 R9, RZ, RZ, UR4 ;  /* 0x00000004ff097e24 */ /* 0x000fc6000f8e00ff */
[----:B------:R-:W-:-:S03]  /*48c0*/  LOP3.LUT R8, R8, 0x7, RZ, 0xc0, !PT ;  /* 0x0000000708087812 */ /* 0x000fc600078ec0ff */
[C---:B------:R-:W-:Y:S08]  /*48d0*/  HMMA.16816.F32 R16, R72.reuse, R40, R16 ;  /* 0x000000284810723c */ /* 0x040ff00000001810 */
[C---:B------:R-:W-:Y:S08]  /*48e0*/  HMMA.16816.F32 R12, R72.reuse, R42, R12 ;  /* 0x0000002a480c723c */ /* 0x040ff0000000180c */
[----:B-1----:R-:W-:Y:S08]  /*48f0*/  HMMA.16816.F32 R44, R72, R28, R44 ;  /* 0x0000001c482c723c */ /* 0x002ff0000000182c */
[----:B------:R-:W-:Y:S01]  /*4900*/  HMMA.16816.F32 R64, R24, R34, R64 ;  /* 0x000000221840723c */ /* 0x000fe20000001840 */
[----:B------:R-:W-:Y:S01]  /*4910*/  IADD3 R24, PT, PT, R8, UR27, R3 ;  /* 0x0000001b08187c10 */ /* 0x000fe2000fffe003 */
[----:B------:R-:W-:-:S04]  /*4920*/  IMAD R8, R9, 0x40, R208 ;  /* 0x0000004009087824 */ /* 0x000fc800078e02d0 */
[----:B------:R-:W-:Y:S02]  /*4930*/  VIADD R3, R8, 0x38 ;  /* 0x0000003808037836 */ /* 0x000fe40000000000 */
[----:B------:R-:W-:Y:S01]  /*4940*/  HMMA.16816.F32 R48, R72, R10, R48 ;  /* 0x0000000a4830723c */ /* 0x000fe20000001830 */
[----:B------:R-:W-:Y:S02]  /*4950*/  VIADD R233, R24, UR30 ;  /* 0x0000001e18e97c36 */ /* 0x000fe40008000000 */
[----:B------:R-:W-:Y:S02]  /*4960*/  VIADD R10, R8, UR20 ;  /* 0x00000014080a7c36 */ /* 0x000fe40008000000 */
[----:B------:R-:W-:Y:S02]  /*4970*/  VIADD R28, R3, UR20 ;  /* 0x00000014031c7c36 */ /* 0x000fe40008000000 */
[C---:B------:R-:W-:Y:S01]  /*4980*/  IMAD.IADD R9, R233.reuse, 0x1, -R10 ;  /* 0x00000001e9097824 */ /* 0x040fe200078e0a0a */
[----:B--2---:R-:W-:Y:S01]  /*4990*/  HMMA.16816.F32 R60, R20, R68, R60 ;  /* 0x00000044143c723c */ /* 0x004fe2000000183c */
[----:B------:R-:W-:Y:S01]  /*49a0*/  VIADD R32, R24, UR23 ;  /* 0x0000001718207c36 */ /* 0x000fe20008000000 */
[C-C-:B------:R-:W-:Y:S01]  /*49b0*/  IADD3 R40, PT, PT, R233.reuse, 0x37, -R28.reuse ;  /* 0x00000037e9287810 */ /* 0x140fe20007ffe81c */
[C---:B------:R-:W-:Y:S01]  /*49c0*/  VIADD R41, R8.reuse, 0x8 ;  /* 0x0000000808297836 */ /* 0x040fe20000000000 */
[----:B------:R-:W-:Y:S01]  /*49d0*/  IABS R11, R9 ;  /* 0x00000009000b7213 */ /* 0x000fe20000000000 */
[C---:B------:R-:W-:Y:S01]  /*49e0*/  VIADD R37, R8.reuse, 0x9 ;  /* 0x0000000908257836 */ /* 0x040fe20000000000 */
[C-C-:B------:R-:W-:Y:S01]  /*49f0*/  IADD3 R9, PT, PT, R233.reuse, 0x30, -R28.reuse ;  /* 0x00000030e9097810 */ /* 0x140fe20007ffe81c */
[C---:B------:R-:W-:Y:S01]  /*4a00*/  VIADD R33, R8.reuse, 0x11 ;  /* 0x0000001108217836 */ /* 0x040fe20000000000 */
[----:B------:R-:W-:Y:S01]  /*4a10*/  HMMA.16816.F32 R56, R72, R38, R56 ;  /* 0x000000264838723c */ /* 0x000fe20000001838 */
[----:B------:R-:W-:Y:S01]  /*4a20*/  I2FP.F32.S32 R11, R11 ;  /* 0x0000000b000b7245 */ /* 0x000fe20000201400 */
[C---:B------:R-:W-:Y:S01]  /*4a30*/  VIADD R38, R233.reuse, -UR22 ;  /* 0x80000016e9267c36 */ /* 0x040fe20008000000 */
[----:B------:R-:W-:Y:S01]  /*4a40*/  IABS R9, R9 ;  /* 0x0000000900097213 */ /* 0x000fe20000000000 */
[C---:B------:R-:W-:Y:S01]  /*4a50*/  VIADD R29, R8.reuse, 0x21 ;  /* 0x00000021081d7836 */ /* 0x040fe20000000000 */
[----:B------:R-:W-:Y:S01]  /*4a60*/  IADD3 R26, PT, PT, R233, 0x2f, -R28 ;  /* 0x0000002fe91a7810 */ /* 0x000fe20007ffe81c */
[C---:B------:R-:W-:Y:S01]  /*4a70*/  VIADD R27, R8.reuse, 0x28 ;  /* 0x00000028081b7836 */ /* 0x040fe20000000000 */
[----:B------:R-:W-:Y:S01]  /*4a80*/  I2FP.F32.S32 R9, R9 ;  /* 0x0000000900097245 */ /* 0x000fe20000201400 */
[----:B------:R-:W-:Y:S01]  /*4a90*/  HMMA.16816.F32 R16, R20, R76, R16 ;  /* 0x0000004c1410723c */ /* 0x000fe20000001810 */
[----:B------:R-:W-:Y:S01]  /*4aa0*/  IABS R40, R40 ;  /* 0x0000002800287213 */ /* 0x000fe20000000000 */
[C---:B------:R-:W-:Y:S01]  /*4ab0*/  VIADD R25, R8.reuse, 0x30 ;  /* 0x0000003008197836 */ /* 0x040fe20000000000 */
[----:B------:R-:W-:Y:S01]  /*4ac0*/  IABS R26, R26 ;  /* 0x0000001a001a7213 */ /* 0x000fe20000000000 */
[----:B------:R-:W-:Y:S01]  /*4ad0*/  VIADD R24, R8, 0x31 ;  /* 0x0000003108187836 */ /* 0x000fe20000000000 */
[----:B------:R-:W-:-:S02]  /*4ae0*/  I2FP.F32.S32 R40, R40 ;  /* 0x0000002800287245 */ /* 0x000fc40000201400 */
[C-C-:B------:R-:W-:Y:S01]  /*4af0*/  IADD3 R39, PT, PT, R233.reuse, 0x10, -R28.reuse ;  /* 0x00000010e9277810 */ /* 0x140fe20007ffe81c */
[C---:B------:R-:W-:Y:S01]  /*4b00*/  HMMA.16816.F32 R12, R20.reuse, R78, R12 ;  /* 0x0000004e140c723c */ /* 0x040fe2000000180c */
[C-C-:B------:R-:W-:Y:S02]  /*4b10*/  IADD3 R200, PT, PT, R233.reuse, 0xf, -R28.reuse ;  /* 0x0000000fe9c87810 */ /* 0x140fe40007ffe81c */
[----:B------:R-:W-:Y:S02]  /*4b20*/  I2FP.F32.S32 R26, R26 ;  /* 0x0000001a001a7245 */ /* 0x000fe40000201400 */
[----:B------:R-:W-:Y:S02]  /*4b30*/  ISETP.GT.AND P0, PT, R38, R8, PT ;  /* 0x000000082600720c */ /* 0x000fe40003f04270 */
[----:B------:R-:W-:Y:S01]  /*4b40*/  IABS R39, R39 ;  /* 0x0000002700277213 */ /* 0x000fe20000000000 */
[----:B---3--:R-:W-:Y:S01]  /*4b50*/  HMMA.16816.F32 R44, R20, R4, R44 ;  /* 0x00000004142c723c */ /* 0x008fe2000000182c */
[----:B------:R-:W-:-:S02]  /*4b60*/  IADD3 R5, PT, PT, R233, 0x28, -R28 ;  /* 0x00000028e9057810 */ /* 0x000fc40007ffe81c */
[----:B------:R-:W-:Y:S01]  /*4b70*/  FFMA.FTZ R4, R11, -UR6, R16 ;  /* 0x800000060b047c23 */ /* 0x000fe20008010010 */
[----:B------:R-:W-:Y:S01]  /*4b80*/  IADD3 R16, PT, PT, R233, 0x27, -R28 ;  /* 0x00000027e9107810 */ /* 0x000fe20007ffe81c */
[----:B------:R-:W-:Y:S01]  /*4b90*/  FFMA.FTZ R40, R40, -UR6, R17 ;  /* 0x8000000628287c23 */ /* 0x000fe20008010011 */
[----:B------:R-:W-:Y:S01]  /*4ba0*/  IABS R5, R5 ;  /* 0x0000000500057213 */ /* 0x000fe20000000000 */
[C---:B------:R-:W-:Y:S01]  /*4bb0*/  VIADD R17, R8.reuse, 0x1 ;  /* 0x0000000108117836 */ /* 0x040fe20000000000 */
[----:B------:R-:W-:Y:S01]  /*4bc0*/  HMMA.16816.F32 R80, R20, R52, R80 ;  /* 0x000000341450723c */ /* 0x000fe20000001850 */
[----:B------:R-:W-:Y:S01]  /*4bd0*/  IABS R16, R16 ;  /* 0x0000001000107213 */ /* 0x000fe20000000000 */
[----:B------:R-:W-:Y:S01]  /*4be0*/  VIADD R11, R8, 0x19 ;  /* 0x00000019080b7836 */ /* 0x000fe20000000000 */
[----:B------:R-:W-:Y:S01]  /*4bf0*/  I2FP.F32.S32 R5, R5 ;  /* 0x0000000500057245 */ /* 0x000fe20000201400 */
[----:B------:R-:W-:Y:S01]  /*4c00*/  FFMA.FTZ R36, R9, -UR6, R12 ;  /* 0x8000000609247c23 */ /* 0x000fe2000801000c */
[----:B------:R-:W-:Y:S01]  /*4c10*/  IADD3 R12, PT, PT, R233, 0x17, -R28 ;  /* 0x00000017e90c7810 */ /* 0x000fe20007ffe81c */
[----:B------:R-:W-:Y:S01]  /*4c20*/  FFMA.FTZ R35, R26, -UR6, R13 ;  /* 0x800000061a237c23 */ /* 0x000fe2000801000d */
[----:B------:R-:W-:Y:S01]  /*4c30*/  I2FP.F32.S32 R16, R16 ;  /* 0x0000001000107245 */ /* 0x000fe20000201400 */
[----:B------:R-:W-:Y:S01]  /*4c40*/  FFMA.FTZ R34, R5, -UR6, R60 ;  /* 0x8000000605227c23 */ /* 0x000fe2000801003c */
[----:B------:R-:W-:Y:S01]  /*4c50*/  HMMA.16816.F32 R64, R72, R30, R64 ;  /* 0x0000001e4840723c */ /* 0x000fe20000001840 */
[C-C-:B------:R-:W-:Y:S01]  /*4c60*/  IADD3 R5, PT, PT, R233.reuse, 0x18, -R28.reuse ;  /* 0x00000018e9057810 */ /* 0x140fe20007ffe81c */
[----:B------:R-:W-:Y:S01]  /*4c70*/  VIADD R9, R8, 0x20 ;  /* 0x0000002008097836 */ /* 0x000fe20000000000 */
[C-C-:B------:R-:W-:Y:S01]  /*4c80*/  IADD3 R30, PT, PT, R233.reuse, 0x1f, -R28.reuse ;  /* 0x0000001fe91e7810 */ /* 0x140fe20007ffe81c */
[----:B------:R-:W-:Y:S01]  /*4c90*/  FFMA.FTZ R13, R16, -UR6, R61 ;  /* 0x80000006100d7c23 */ /* 0x000fe2000801003d */
[----:B------:R-:W-:Y:S01]  /*4ca0*/  IABS R5, R5 ;  /* 0x0000000500057213 */ /* 0x000fe20000000000 */
[C---:B------:R-:W-:Y:S01]  /*4cb0*/  VIADD R26, R8.reuse, 0x29 ;  /* 0x00000029081a7836 */ /* 0x040fe20000000000 */
[----:B------:R-:W-:Y:S01]  /*4cc0*/  IABS R12, R12 ;  /* 0x0000000c000c7213 */ /* 0x000fe20000000000 */
[C---:B------:R-:W-:Y:S01]  /*4cd0*/  HMMA.16816.F32 R56, R20.reuse, R70, R56 ;  /* 0x000000461438723c */ /* 0x040fe20000001838 */
[----:B------:R-:W-:Y:S01]  /*4ce0*/  I2FP.F32.S32 R5, R5 ;  /* 0x0000000500057245 */ /* 0x000fe20000201400 */
[C---:B------:R-:W-:Y:S01]  /*4cf0*/  VIADD R53, R233.reuse, 0x8 ;  /* 0x00000008e9357836 */ /* 0x040fe20000000000 */
[----:B------:R-:W-:Y:S01]  /*4d00*/  IADD3 R31, PT, PT, R233, 0x20, -R28 ;  /* 0x00000020e91f7810 */ /* 0x000fe20007ffe81c */
[C---:B------:R-:W-:Y:S01]  /*4d10*/  VIADD R16, R8.reuse, 0x39 ;  /* 0x0000003908107836 */ /* 0x040fe20000000000 */
[----:B------:R-:W-:Y:S01]  /*4d20*/  IABS R30, R30 ;  /* 0x0000001e001e7213 */ /* 0x000fe20000000000 */
[----:B------:R-:W-:Y:S01]  /*4d30*/  FFMA.FTZ R80, R5, -UR6, R80 ;  /* 0x8000000605507c23 */ /* 0x000fe20008010050 */
[----:B------:R-:W-:Y:S01]  /*4d40*/  I2FP.F32.S32 R12, R12 ;  /* 0x0000000c000c7245 */ /* 0x000fe20000201400 */
[C---:B------:R-:W-:Y:S01]  /*4d50*/  HMMA.16816.F32 R48, R20.reuse, R54, R48 ;  /* 0x000000361430723c */ /* 0x040fe20000001830 */
[----:B------:R-:W-:Y:S01]  /*4d60*/  IABS R31, R31 ;  /* 0x0000001f001f7213 */ /* 0x000fe20000000000 */
[----:B------:R-:W-:Y:S01]  /*4d70*/  VIADD R5, R8, 0x10 ;  /* 0x0000001008057836 */ /* 0x000fe20000000000 */
[----:B------:R-:W-:Y:S01]  /*4d80*/  IABS R200, R200 ;  /* 0x000000c800c87213 */ /* 0x000fe20000000000 */
[----:B------:R-:W-:Y:S01]  /*4d90*/  FFMA.FTZ R81, R12, -UR6, R81 ;  /* 0x800000060c517c23 */ /* 0x000fe20008010051 */
[----:B------:R-:W-:Y:S01]  /*4da0*/  VIADDMNMX R232, R32, 0x1, R231, PT ;  /* 0x0000000120e87846 */ /* 0x000fe200038001e7 */
[----:B------:R-:W-:Y:S01]  /*4db0*/  VIADD R12, R8, 0x18 ;  /* 0x00000018080c7836 */ /* 0x000fe20000000000 */
[----:B------:R-:W-:Y:S01]  /*4dc0*/  I2FP.F32.S32 R30, R30 ;  /* 0x0000001e001e7245 */ /* 0x000fe20000201400 */
[----:B------:R-:W-:Y:S01]  /*4dd0*/  HMMA.16816.F32 R64, R20, R6, R64 ;  /* 0x000000061440723c */ /* 0x000fe20000001840 */
[----:B------:R-:W-:Y:S01]  /*4de0*/  I2FP.F32.S32 R31, R31 ;  /* 0x0000001f001f7245 */ /* 0x000fe20000201400 */
[----:B------:R-:W-:Y:S01]  /*4df0*/  IMAD.IADD R54, R53, 0x1, -R10 ;  /* 0x0000000135367824 */ /* 0x000fe200078e0a0a */
[----:B------:R-:W-:Y:S01]  /*4e00*/  FSEL R4, R4, -INF , !P0 ;  /* 0xff80000004047808 */ /* 0x000fe20004000000 */
[----:B------:R-:W-:Y:S01]  /*4e10*/  FFMA.FTZ R30, R30, -UR6, R57 ;  /* 0x800000061e1e7c23 */ /* 0x000fe20008010039 */
[----:B------:R-:W-:Y:S01]  /*4e20*/  I2FP.F32.S32 R39, R39 ;  /* 0x0000002700277245 */ /* 0x000fe20000201400 */
[----:B------:R-:W-:Y:S01]  /*4e30*/  FFMA.FTZ R31, R31, -UR6, R56 ;  /* 0x800000061f1f7c23 */ /* 0x000fe20008010038 */
[----:B------:R-:W-:Y:S01]  /*4e40*/  I2FP.F32.S32 R200, R200 ;  /* 0x000000c800c87245 */ /* 0x000fe20000201400 */
[--C-:B------:R-:W-:Y:S01]  /*4e50*/  IMAD.IADD R56, R233, 0x1, -R28.reuse ;  /* 0x00000001e9387824 */ /* 0x100fe200078e0a1c */
[C---:B------:R-:W-:Y:S01]  /*4e60*/  ISETP.GT.AND P2, PT, R38.reuse, R17, PT ;  /* 0x000000112600720c */ /* 0x040fe20003f44270 */
[----:B------:R-:W-:Y:S01]  /*4e70*/  IMAD.IADD R21, R53, 0x1, -R28 ;  /* 0x0000000135157824 */ /* 0x000fe200078e0a1c */
[----:B------:R-:W-:Y:S01]  /*4e80*/  ISETP.GT.AND P1, PT, R38, R41, PT ;  /* 0x000000292600720c */ /* 0x000fe20003f24270 */
[----:B------:R-:W-:Y:S01]  /*4e90*/  FFMA.FTZ R214, R39, -UR6, R48 ;  /* 0x8000000627d67c23 */ /* 0x000fe20008010030 */
[----:B------:R-:W-:Y:S01]  /*4ea0*/  ISETP.GE.AND P4, PT, R8, R232, PT ;  /* 0x000000e80800720c */ /* 0x000fe20003f86270 */
[----:B------:R-:W-:Y:S01]  /*4eb0*/  FFMA.FTZ R200, R200, -UR6, R49 ;  /* 0x80000006c8c87c23 */ /* 0x000fe20008010031 */
[----:B------:R-:W-:-:S02]  /*4ec0*/  ISETP.GT.AND P6, PT, R38, R37, PT ;  /* 0x000000252600720c */ /* 0x000fc40003fc4270 */
[C---:B------:R-:W-:Y:S02]  /*4ed0*/  ISETP.GT.AND P3, PT, R38.reuse, R5, PT ;  /* 0x000000052600720c */ /* 0x040fe40003f64270 */
[----:B------:R-:W-:Y:S02]  /*4ee0*/  ISETP.GT.AND P0, PT, R38, R33, PT ;  /* 0x000000212600720c */ /* 0x000fe40003f04270 */
[----:B------:R-:W-:Y:S02]  /*4ef0*/  IADD3 R57, PT, PT, R233, 0x7, -R28 ;  /* 0x00000007e9397810 */ /* 0x000fe40007ffe81c */
[----:B------:R-:W-:Y:S02]  /*4f00*/  FSEL R4, R4, -INF , !P4 ;  /* 0xff80000004047808 */ /* 0x000fe40006000000 */
[----:B------:R-:W-:Y:S02]  /*4f10*/  FSEL R40, R40, -INF , !P2 ;  /* 0xff80000028287808 */ /* 0x000fe40005000000 */
[----:B------:R-:W-:-:S02]  /*4f20*/  FSEL R36, R36, -INF , !P1 ;  /* 0xff80000024247808 */ /* 0x000fc40004800000 */
[----:B------:R-:W-:Y:S02]  /*4f30*/  FSEL R35, R35, -INF , !P6 ;  /* 0xff80000023237808 */ /* 0x000fe40007000000 */
[----:B------:R-:W-:Y:S02]  /*4f40*/  FSEL R34, R34, -INF , !P3 ;  /* 0xff80000022227808 */ /* 0x000fe40005800000 */
[----:B------:R-:W-:Y:S02]  /*4f50*/  FSEL R13, R13, -INF , !P0 ;  /* 0xff8000000d0d7808 */ /* 0x000fe40004000000 */
[----:B------:R-:W-:Y:S01]  /*4f60*/  VIADDMNMX R231, R32, 0x9, R231, PT ;  /* 0x0000000920e77846 */ /* 0x000fe200038001e7 */
[----:B------:R-:W-:Y:S01]  /*4f70*/  VIADD R32, R53, -UR22 ;  /* 0x8000001635207c36 */ /* 0x000fe20008000000 */
[C---:B------:R-:W-:Y:S02]  /*4f80*/  ISETP.GT.AND P4, PT, R38.reuse, R12, PT ;  /* 0x0000000c2600720c */ /* 0x040fe40003f84270 */
[----:B------:R-:W-:-:S02]  /*4f90*/  ISETP.GT.AND P2, PT, R38, R11, PT ;  /* 0x0000000b2600720c */ /* 0x000fc40003f44270 */
[C---:B------:R-:W-:Y:S02]  /*4fa0*/  ISETP.GT.AND P1, PT, R38.reuse, R9, PT ;  /* 0x000000092600720c */ /* 0x040fe40003f24270 */
[C---:B------:R-:W-:Y:S02]  /*4fb0*/  ISETP.GT.AND P6, PT, R38.reuse, R29, PT ;  /* 0x0000001d2600720c */ /* 0x040fe40003fc4270 */
[C---:B------:R-:W-:Y:S02]  /*4fc0*/  ISETP.GT.AND P3, PT, R38.reuse, R27, PT ;  /* 0x0000001b2600720c */ /* 0x040fe40003f64270 */
[----:B------:R-:W-:Y:S02]  /*4fd0*/  ISETP.GT.AND P0, PT, R38, R26, PT ;  /* 0x0000001a2600720c */ /* 0x000fe40003f04270 */
[----:B------:R-:W-:Y:S02]  /*4fe0*/  IADD3 R60, PT, PT, R233, 0x8, -R28 ;  /* 0x00000008e93c7810 */ /* 0x000fe40007ffe81c */
[----:B------:R-:W-:-:S02]  /*4ff0*/  IABS R57, R57 ;  /* 0x0000003900397213 */ /* 0x000fc40000000000 */
[----:B------:R-:W-:Y:S02]  /*5000*/  FSEL R31, R31, -INF , !P4 ;  /* 0xff8000001f1f7808 */ /* 0x000fe40006000000 */
[----:B------:R-:W-:Y:S02]  /*5010*/  FSEL R30, R30, -INF , !P2 ;  /* 0xff8000001e1e7808 */ /* 0x000fe40005000000 */
[----:B------:R-:W-:Y:S02]  /*5020*/  FSEL R218, R80, -INF , !P1 ;  /* 0xff80000050da7808 */ /* 0x000fe40004800000 */
[----:B------:R-:W-:Y:S02]  /*5030*/  FSEL R198, R81, -INF , !P6 ;  /* 0xff80000051c67808 */ /* 0x000fe40007000000 */
[----:B------:R-:W-:Y:S02]  /*5040*/  IABS R60, R60 ;  /* 0x0000003c003c7213 */ /* 0x000fe40000000000 */
[----:B------:R-:W-:-:S02]  /*5050*/  FSEL R214, R214, -INF , !P3 ;  /* 0xff800000d6d67808 */ /* 0x000fc40005800000 */
[----:B------:R-:W-:Y:S02]  /*5060*/  FSEL R200, R200, -INF , !P0 ;  /* 0xff800000c8c87808 */ /* 0x000fe40004000000 */
[C---:B------:R-:W-:Y:S02]  /*5070*/  ISETP.GT.AND P4, PT, R38.reuse, R25, PT ;  /* 0x000000192600720c */ /* 0x040fe40003f84270 */
[C---:B------:R-:W-:Y:S02]  /*5080*/  ISETP.GT.AND P2, PT, R38.reuse, R24, PT ;  /* 0x000000182600720c */ /* 0x040fe40003f44270 */
[C---:B------:R-:W-:Y:S02]  /*5090*/  ISETP.GT.AND P1, PT, R38.reuse, R3, PT ;  /* 0x000000032600720c */ /* 0x040fe40003f24270 */
[----:B------:R-:W-:Y:S02]  /*50a0*/  ISETP.GT.AND P6, PT, R38, R16, PT ;  /* 0x000000102600720c */ /* 0x000fe40003fc4270 */
[----:B------:R-:W-:-:S02]  /*50b0*/  IADD3 R52, PT, PT, R53, 0x37, -R28 ;  /* 0x0000003735347810 */ /* 0x000fc40007ffe81c */
[----:B------:R-:W-:Y:S02]  /*50c0*/  ISETP.GT.AND P3, PT, R32, R8, PT ;  /* 0x000000082000720c */ /* 0x000fe40003f64270 */
[----:B------:R-:W-:Y:S02]  /*50d0*/  ISETP.GE.AND P0, PT, R8, R231, PT ;  /* 0x000000e70800720c */ /* 0x000fe40003f06270 */
[--C-:B------:R-:W-:Y:S02]  /*50e0*/  IADD3 R55, PT, PT, R233, -0x1, -R28.reuse ;  /* 0xffffffffe9377810 */ /* 0x100fe40007ffe81c */
[C-C-:B------:R-:W-:Y:S02]  /*50f0*/  IADD3 R20, PT, PT, R53.reuse, 0x30, -R28.reuse ;  /* 0x0000003035147810 */ /* 0x140fe40007ffe81c */
[C-C-:B------:R-:W-:Y:S02]  /*5100*/  IADD3 R7, PT, PT, R53.reuse, 0x2f, -R28.reuse ;  /* 0x0000002f35077810 */ /* 0x140fe40007ffe81c */
[----:B------:R-:W-:-:S02]  /*5110*/  IADD3 R49, PT, PT, R53, 0x28, -R28 ;  /* 0x0000002835317810 */ /* 0x000fc40007ffe81c */
[C-C-:B------:R-:W-:Y:S02]  /*5120*/  IADD3 R6, PT, PT, R53.reuse, 0x27, -R28.reuse ;  /* 0x0000002735067810 */ /* 0x140fe40007ffe81c */
[C-C-:B------:R-:W-:Y:S02]  /*5130*/  IADD3 R48, PT, PT, R53.reuse, 0x20, -R28.reuse ;  /* 0x0000002035307810 */ /* 0x140fe40007ffe81c */
[C-C-:B------:R-:W-:Y:S02]  /*5140*/  IADD3 R43, PT, PT, R53.reuse, 0x1f, -R28.reuse ;  /* 0x0000001f352b7810 */ /* 0x140fe40007ffe81c */
[C-C-:B------:R-:W-:Y:S02]  /*5150*/  IADD3 R10, PT, PT, R53.reuse, 0x18, -R28.reuse ;  /* 0x00000018350a7810 */ /* 0x140fe40007ffe81c */
[C-C-:B------:R-:W-:Y:S02]  /*5160*/  IADD3 R42, PT, PT, R53.reuse, 0x17, -R28.reuse ;  /* 0x00000017352a7810 */ /* 0x140fe40007ffe81c */
[----:B------:R-:W-:-:S02]  /*5170*/  IADD3 R39, PT, PT, R53, 0x10, -R28 ;  /* 0x0000001035277810 */ /* 0x000fc40007ffe81c */
[C-C-:B------:R-:W-:Y:S02]  /*5180*/  IADD3 R38, PT, PT, R53.reuse, 0xf, -R28.reuse ;  /* 0x0000000f35267810 */ /* 0x140fe40007ffe81c */
[C-C-:B------:R-:W-:Y:S02]  /*5190*/  IADD3 R23, PT, PT, R53.reuse, 0x8, -R28.reuse ;  /* 0x0000000835177810 */ /* 0x140fe40007ffe81c */
[C-C-:B------:R-:W-:Y:S02]  /*51a0*/  IADD3 R22, PT, PT, R53.reuse, 0x7, -R28.reuse ;  /* 0x0000000735167810 */ /* 0x140fe40007ffe81c */
[----:B------:R-:W-:Y:S02]  /*51b0*/  IABS R56, R56 ;  /* 0x0000003800387213 */ /* 0x000fe40000000000 */
[----:B------:R-:W-:Y:S02]  /*51c0*/  I2FP.F32.S32 R8, R57 ;  /* 0x0000003900087245 */ /* 0x000fe40000201400 */
[----:B------:R-:W-:-:S02]  /*51d0*/  IADD3 R28, PT, PT, R53, -0x1, -R28 ;  /* 0xffffffff351c7810 */ /* 0x000fc40007ffe81c */
[----:B------:R-:W-:Y:S01]  /*51e0*/  I2FP.F32.S32 R53, R60 ;  /* 0x0000003c00357245 */ /* 0x000fe20000201400 */
[----:B------:R-:W-:Y:S01]  /*51f0*/  FFMA.FTZ R8, R8, -UR6, R45 ;  /* 0x8000000608087c23 */ /* 0x000fe2000801002d */
[----:B------:R-:W-:Y:S02]  /*5200*/  IABS R54, R54 ;  /* 0x0000003600367213 */ /* 0x000fe40000000000 */
[----:B------:R-:W-:Y:S01]  /*5210*/  IABS R52, R52 ;  /* 0x0000003400347213 */ /* 0x000fe20000000000 */
[----:B------:R-:W-:Y:S01]  /*5220*/  FFMA.FTZ R44, R53, -UR6, R44 ;  /* 0x80000006352c7c23 */ /* 0x000fe2000801002c */
[----:B------:R-:W-:Y:S02]  /*5230*/  I2FP.F32.S32 R57, R56 ;  /* 0x0000003800397245 */ /* 0x000fe40000201400 */
[----:B------:R-:W-:Y:S02]  /*5240*/  I2FP.F32.S32 R45, R54 ;  /* 0x00000036002d7245 */ /* 0x000fe40000201400 */
[----:B------:R-:W-:Y:S01]  /*5250*/  I2FP.F32.S32 R52, R52 ;  /* 0x0000003400347245 */ /* 0x000fe20000201400 */
[----:B------:R-:W-:Y:S01]  /*5260*/  FFMA.FTZ R57, R57, -UR6, R64 ;  /* 0x8000000639397c23 */ /* 0x000fe20008010040 */
[----:B------:R-:W-:Y:S01]  /*5270*/  IABS R20, R20 ;  /* 0x0000001400147213 */ /* 0x000fe20000000000 */
[----:B------:R-:W-:Y:S01]  /*5280*/  FFMA.FTZ R18, R45, -UR6, R18 ;  /* 0x800000062d127c23 */ /* 0x000fe20008010012 */
[----:B------:R-:W-:Y:S01]  /*5290*/  IABS R55, R55 ;  /* 0x0000003700377213 */ /* 0x000fe20000000000 */
[----:B------:R-:W-:Y:S01]  /*52a0*/  FFMA.FTZ R19, R52, -UR6, R19 ;  /* 0x8000000634137c23 */ /* 0x000fe20008010013 */
[----:B------:R-:W-:-:S02]  /*52b0*/  FSEL R222, R44, -INF , !P4 ;  /* 0xff8000002cde7808 */ /* 0x000fc40006000000 */
[----:B------:R-:W-:Y:S01]  /*52c0*/  FSEL R220, R8, -INF , !P2 ;  /* 0xff80000008dc7808 */ /* 0x000fe20005000000 */
[----:B------:R-:W-:Y:S01]  /*52d0*/  IMAD.MOV.U32 R8, RZ, RZ, R20 ;  /* 0x000000ffff087224 */ /* 0x000fe200078e0014 */
[----:B------:R-:W-:Y:S02]  /*52e0*/  I2FP.F32.S32 R56, R55 ;  /* 0x0000003700387245 */ /* 0x000fe40000201400 */
[----:B------:R-:W-:Y:S02]  /*52f0*/  ISETP.GT.AND P4, PT, R32, R17, PT ;  /* 0x000000112000720c */ /* 0x000fe40003f84270 */
[----:B------:R-:W-:Y:S01]  /*5300*/  FSEL R212, R57, -INF , !P1 ;  /* 0xff80000039d47808 */ /* 0x000fe20004800000 */
[----:B------:R-:W-:Y:S01]  /*5310*/  FFMA.FTZ R56, R56, -UR6, R65 ;  /* 0x8000000638387c23 */ /* 0x000fe20008010041 */
[C---:B------:R-:W-:Y:S02]  /*5320*/  ISETP.GE.AND P2, PT, R17.reuse, R232, PT ;  /* 0x000000e81100720c */ /* 0x040fe40003f46270 */
[----:B------:R-:W-:-:S02]  /*5330*/  ISETP.GE.AND P1, PT, R17, R231, PT ;  /* 0x000000e71100720c */ /* 0x000fc40003f26270 */
[----:B------:R-:W-:Y:S02]  /*5340*/  FSEL R17, R18, -INF , !P3 ;  /* 0xff80000012117808 */ /* 0x000fe40005800000 */
[----:B------:R-:W-:Y:S02]  /*5350*/  FSEL R18, R19, -INF , !P4 ;  /* 0xff80000013127808 */ /* 0x000fe40006000000 */
[----:B------:R-:W-:Y:S02]  /*5360*/  I2FP.F32.S32 R19, R8 ;  /* 0x0000000800137245 */ /* 0x000fe40000201400 */
[----:B------:R-:W-:Y:S02]  /*5370*/  IABS R7, R7 ;  /* 0x0000000700077213 */ /* 0x000fe40000000000 */
[----:B------:R-:W-:Y:S01]  /*5380*/  FSEL R210, R56, -INF , !P6 ;  /* 0xff80000038d27808 */ /* 0x000fe20007000000 */
[----:B------:R-:W-:Y:S01]  /*5390*/  FFMA.FTZ R14, R19, -UR6, R14 ;  /* 0x80000006130e7c23 */ /* 0x000fe2000801000e */
[----:B------:R-:W-:-:S02]  /*53a0*/  ISETP.GT.AND P6, PT, R32, R41, PT ;  /* 0x000000292000720c */ /* 0x000fc40003fc4270 */
[----:B------:R-:W-:Y:S02]  /*53b0*/  I2FP.F32.S32 R8, R7 ;  /* 0x0000000700087245 */ /* 0x000fe40000201400 */
[----:B------:R-:W-:Y:S02]  /*53c0*/  FSEL R17, R17, -INF , !P0 ;  /* 0xff80000011117808 */ /* 0x000fe40004000000 */
[----:B------:R-:W-:Y:S01]  /*53d0*/  IABS R49, R49 ;  /* 0x0000003100317213 */ /* 0x000fe20000000000 */
[----:B------:R-:W-:Y:S01]  /*53e0*/  FFMA.FTZ R8, R8, -UR6, R15 ;  /* 0x8000000608087c23 */ /* 0x000fe2000801000f */
[C---:B------:R-:W-:Y:S02]  /*53f0*/  ISETP.GE.AND P3, PT, R41.reuse, R232, PT ;  /* 0x000000e82900720c */ /* 0x040fe40003f66270 */
[----:B------:R-:W-:Y:S02]  /*5400*/  ISETP.GE.AND P0, PT, R41, R231, PT ;  /* 0x000000e72900720c */ /* 0x000fe40003f06270 */
[----:B------:R-:W-:-:S02]  /*5410*/  FSEL R14, R14, -INF , !P6 ;  /* 0xff8000000e0e7808 */ /* 0x000fc40007000000 */
[----:B------:R-:W-:Y:S02]  /*5420*/  FSEL R20, R40, -INF , !P2 ;  /* 0xff80000028147808 */ /* 0x000fe40005000000 */
[----:B------:R-:W-:Y:S02]  /*5430*/  ISETP.GT.AND P2, PT, R32, R37, PT ;  /* 0x000000252000720c */ /* 0x000fe40003f44270 */
[----:B------:R-:W-:Y:S02]  /*5440*/  IABS R6, R6 ;  /* 0x0000000600067213 */ /* 0x000fe40000000000 */
[----:B------:R-:W-:Y:S02]  /*5450*/  FSEL R7, R18, -INF , !P1 ;  /* 0xff80000012077808 */ /* 0x000fe40004800000 */
[----:B------:R-:W-:Y:S02]  /*5460*/  I2FP.F32.S32 R49, R49 ;  /* 0x0000003100317245 */ /* 0x000fe40000201400 */
[----:B------:R-:W-:-:S02]  /*5470*/  FSEL R18, R36, -INF , !P3 ;  /* 0xff80000024127808 */ /* 0x000fc40005800000 */
[----:B------:R-:W-:Y:S01]  /*5480*/  FSEL R19, R14, -INF , !P0 ;  /* 0xff8000000e137808 */ /* 0x000fe20004000000 */
[----:B------:R-:W-:Y:S01]  /*5490*/  FFMA.FTZ R49, R49, -UR6, R62 ;  /* 0x8000000631317c23 */ /* 0x000fe2000801003e */
[----:B------:R-:W-:Y:S02]  /*54a0*/  ISETP.GT.AND P3, PT, R32, R5, PT ;  /* 0x000000052000720c */ /* 0x000fe40003f64270 */
[CC--:B------:R-:W-:Y:S02]  /*54b0*/  ISETP.GE.AND P6, PT, R5.reuse, R232.reuse, PT ;  /* 0x000000e80500720c */ /* 0x0c0fe40003fc6270 */
[-C--:B------:R-:W-:Y:S02]  /*54c0*/  ISETP.GE.AND P0, PT, R5, R231.reuse, PT ;  /* 0x000000e70500720c */ /* 0x080fe40003f06270 */
[C---:B------:R-:W-:Y:S02]  /*54d0*/  ISETP.GE.AND P4, PT, R37.reuse, R232, PT ;  /* 0x000000e82500720c */ /* 0x040fe40003f86270 */
[----:B------:R-:W-:-:S02]  /*54e0*/  ISETP.GE.AND P1, PT, R37, R231, PT ;  /* 0x000000e72500720c */ /* 0x000fc40003f26270 */
[----:B------:R-:W-:Y:S02]  /*54f0*/  I2FP.F32.S32 R14, R6 ;  /* 0x00000006000e7245 */ /* 0x000fe40000201400 */
[----:B------:R-:W-:Y:S02]  /*5500*/  FSEL R5, R8, -INF , !P2 ;  /* 0xff80000008057808 */ /* 0x000fe40005000000 */
[----:B------:R-:W-:Y:S01]  /*5510*/  IABS R48, R48 ;  /* 0x0000003000307213 */ /* 0x000fe20000000000 */
[----:B------:R-:W-:Y:S01]  /*5520*/  FFMA.FTZ R63, R14, -UR6, R63 ;  /* 0x800000060e3f7c23 */ /* 0x000fe2000801003f */
[----:B------:R-:W-:Y:S02]  /*5530*/  FSEL R6, R35, -INF , !P4 ;  /* 0xff80000023067808 */ /* 0x000fe40006000000 */
[----:B------:R-:W-:Y:S02]  /*5540*/  FSEL R5, R5, -INF , !P1 ;  /* 0xff80000005057808 */ /* 0x000fe40004800000 */
[----:B------:R-:W-:-:S02]  /*5550*/  ISETP.GT.AND P2, PT, R32, R33, PT ;  /* 0x000000212000720c */ /* 0x000fc40003f44270 */
[C---:B------:R-:W-:Y:S02]  /*5560*/  ISETP.GE.AND P4, PT, R33.reuse, R232, PT ;  /* 0x000000e82100720c */ /* 0x040fe40003f86270 */
[----:B------:R-:W-:Y:S02]  /*5570*/  ISETP.GE.AND P1, PT, R33, R231, PT ;  /* 0x000000e72100720c */ /* 0x000fe40003f26270 */
[----:B------:R-:W-:Y:S02]  /*5580*/  I2FP.F32.S32 R33, R48 ;  /* 0x0000003000217245 */ /* 0x000fe40000201400 */
[----:B------:R-:W-:Y:S02]  /*5590*/  FSEL R15, R49, -INF , !P3 ;  /* 0xff800000310f7808 */ /* 0x000fe40005800000 */
[----:B------:R-:W-:Y:S01]  /*55a0*/  IABS R43, R43 ;  /* 0x0000002b002b7213 */ /* 0x000fe20000000000 */
[----:B------:R-:W-:Y:S01]  /*55b0*/  FFMA.FTZ R33, R33, -UR6, R58 ;  /* 0x8000000621217c23 */ /* 0x000fe2000801003a */
[----:B------:R-:W-:-:S02]  /*55c0*/  FSEL R63, R63, -INF , !P2 ;  /* 0xff8000003f3f7808 */ /* 0x000fc40005000000 */
[----:B------:R-:W-:Y:S02]  /*55d0*/  FSEL R14, R34, -INF , !P6 ;  /* 0xff800000220e7808 */ /* 0x000fe40007000000 */
[----:B------:R-:W-:Y:S02]  /*55e0*/  FSEL R15, R15, -INF , !P0 ;  /* 0xff8000000f0f7808 */ /* 0x000fe40004000000 */
[----:B------:R-:W-:Y:S02]  /*55f0*/  ISETP.GT.AND P3, PT, R32, R12, PT ;  /* 0x0000000c2000720c */ /* 0x000fe40003f64270 */
[C---:B------:R-:W-:Y:S02]  /*5600*/  ISETP.GE.AND P6, PT, R12.reuse, R232, PT ;  /* 0x000000e80c00720c */ /* 0x040fe40003fc6270 */
[----:B------:R-:W-:Y:S02]  /*5610*/  ISETP.GE.AND P0, PT, R12, R231, PT ;  /* 0x000000e70c00720c */ /* 0x000fe40003f06270 */
[----:B------:R-:W-:-:S02]  /*5620*/  I2FP.F32.S32 R34, R43 ;  /* 0x0000002b00227245 */ /* 0x000fc40000201400 */
[----:B------:R-:W-:Y:S02]  /*5630*/  FSEL R12, R13, -INF , !P4 ;  /* 0xff8000000d0c7808 */ /* 0x000fe40006000000 */
[----:B------:R-:W-:Y:S01]  /*5640*/  FSEL R13, R63, -INF , !P1 ;  /* 0xff8000003f0d7808 */ /* 0x000fe20004800000 */
[----:B------:R-:W-:Y:S01]  /*5650*/  FFMA.FTZ R34, R34, -UR6, R59 ;  /* 0x8000000622227c23 */ /* 0x000fe2000801003b */
[----:B------:R-:W-:Y:S02]  /*5660*/  IABS R39, R39 ;  /* 0x0000002700277213 */ /* 0x000fe40000000000 */
[----:B------:R-:W-:Y:S02]  /*5670*/  ISETP.GT.AND P4, PT, R32, R11, PT ;  /* 0x0000000b2000720c */ /* 0x000fe40003f84270 */
[C---:B------:R-:W-:Y:S02]  /*5680*/  ISETP.GE.AND P2, PT, R11.reuse, R232, PT ;  /* 0x000000e80b00720c */ /* 0x040fe40003f46270 */
[----:B------:R-:W-:-:S02]  /*5690*/  ISETP.GE.AND P1, PT, R11, R231, PT ;  /* 0x000000e70b00720c */ /* 0x000fc40003f26270 */
[----:B------:R-:W-:Y:S02]  /*56a0*/  FSEL R11, R33, -INF , !P3 ;  /* 0xff800000210b7808 */ /* 0x000fe40005800000 */
[----:B------:R-:W-:Y:S02]  /*56b0*/  IABS R8, R10 ;  /* 0x0000000a00087213 */ /* 0x000fe40000000000 */
[----:B------:R-:W-:Y:S02]  /*56c0*/  IABS R38, R38 ;  /* 0x0000002600267213 */ /* 0x000fe40000000000 */
[----:B------:R-:W-:Y:S02]  /*56d0*/  I2FP.F32.S32 R39, R39 ;  /* 0x0000002700277245 */ /* 0x000fe40000201400 */
[----:B------:R-:W-:Y:S02]  /*56e0*/  IABS R42, R42 ;  /* 0x0000002a002a7213 */ /* 0x000fe40000000000 */
[----:B------:R-:W-:Y:S01]  /*56f0*/  ISETP.GE.AND P3, PT, R9, R232, PT ;  /* 0x000000e80900720c */ /* 0x000fe20003f66270 */
[----:B------:R-:W-:Y:S01]  /*5700*/  FFMA.FTZ R39, R39, -UR6, R50 ;  /* 0x8000000627277c23 */ /* 0x000fe20008010032 */
[----:B------:R-:W-:-:S02]  /*5710*/  FSEL R10, R31, -INF , !P6 ;  /* 0xff8000001f0a7808 */ /* 0x000fc40007000000 */
[----:B------:R-:W-:Y:S02]  /*5720*/  FSEL R11, R11, -INF , !P0 ;  /* 0xff8000000b0b7808 */ /* 0x000fe40004000000 */
[----:B------:R-:W-:Y:S02]  /*5730*/  ISETP.GT.AND P6, PT, R32, R9, PT ;  /* 0x000000092000720c */ /* 0x000fe40003fc4270 */
[----:B------:R-:W-:Y:S01]  /*5740*/  ISETP.GE.AND P0, PT, R9, R231, PT ;  /* 0x000000e70900720c */ /* 0x000fe20003f06270 */
[----:B------:R-:W-:Y:S01]  /*5750*/  IMAD.MOV.U32 R9, RZ, RZ, R8 ;  /* 0x000000ffff097224 */ /* 0x000fe200078e0008 */
[----:B------:R-:W-:Y:S02]  /*5760*/  FSEL R34, R34, -INF , !P4 ;  /* 0xff80000022227808 */ /* 0x000fe40006000000 */
[----:B------:R-:W-:Y:S02]  /*5770*/  I2FP.F32.S32 R38, R38 ;  /* 0x0000002600267245 */ /* 0x000fe40000201400 */
[----:B------:R-:W-:-:S02]  /*5780*/  I2FP.F32.S32 R42, R42 ;  /* 0x0000002a002a7245 */ /* 0x000fc40000201400 */
[----:B------:R-:W-:Y:S01]  /*5790*/  ISETP.GE.AND P4, PT, R29, R232, PT ;  /* 0x000000e81d00720c */ /* 0x000fe20003f86270 */
[----:B------:R-:W-:Y:S01]  /*57a0*/  FFMA.FTZ R51, R38, -UR6, R51 ;  /* 0x8000000626337c23 */ /* 0x000fe20008010033 */
[----:B------:R-:W-:Y:S01]  /*57b0*/  FSEL R218, R218, -INF , !P3 ;  /* 0xff800000dada7808 */ /* 0x000fe20005800000 */
[----:B------:R-:W-:Y:S01]  /*57c0*/  FFMA.FTZ R42, R42, -UR6, R83 ;  /* 0x800000062a2a7c23 */ /* 0x000fe20008010053 */
[----:B------:R-:W-:Y:S02]  /*57d0*/  ISETP.GT.AND P3, PT, R32, R27, PT ;  /* 0x0000001b2000720c */ /* 0x000fe40003f64270 */
[----:B------:R-:W-:Y:S02]  /*57e0*/  I2FP.F32.S32 R31, R9 ;  /* 0x00000009001f7245 */ /* 0x000fe40000201400 */
[----:B------:R-:W-:Y:S02]  /*57f0*/  FSEL R198, R198, -INF , !P4 ;  /* 0xff800000c6c67808 */ /* 0x000fe40006000000 */
[----:B------:R-:W-:Y:S01]  /*5800*/  FSEL R8, R30, -INF , !P2 ;  /* 0xff8000001e087808 */ /* 0x000fe20005000000 */
[----:B------:R-:W-:Y:S01]  /*5810*/  FFMA.FTZ R31, R31, -UR6, R82 ;  /* 0x800000061f1f7c23 */ /* 0x000fe20008010052 */
[----:B------:R-:W-:-:S02]  /*5820*/  ISETP.GT.AND P4, PT, R32, R26, PT ;  /* 0x0000001a2000720c */ /* 0x000fc40003f84270 */
[----:B------:R-:W-:Y:S02]  /*5830*/  FSEL R39, R39, -INF , !P3 ;  /* 0xff80000027277808 */ /* 0x000fe40005800000 */
[----:B------:R-:W-:Y:S02]  /*5840*/  IABS R22, R22 ;  /* 0x0000001600167213 */ /* 0x000fe40000000000 */
[----:B------:R-:W-:Y:S02]  /*5850*/  ISETP.GT.AND P2, PT, R32, R29, PT ;  /* 0x0000001d2000720c */ /* 0x000fe40003f44270 */
[----:B------:R-:W-:Y:S02]  /*5860*/  ISETP.GE.AND P3, PT, R26, R232, PT ;  /* 0x000000e81a00720c */ /* 0x000fe40003f66270 */
[----:B------:R-:W-:Y:S02]  /*5870*/  FSEL R9, R34, -INF , !P1 ;  /* 0xff80000022097808 */ /* 0x000fe40004800000 */
[----:B------:R-:W-:-:S02]  /*5880*/  FSEL R51, R51, -INF , !P4 ;  /* 0xff80000033337808 */ /* 0x000fc40006000000 */
[----:B------:R-:W-:Y:S02]  /*5890*/  I2FP.F32.S32 R22, R22 ;  /* 0x0000001600167245 */ /* 0x000fe40000201400 */
[-C--:B------:R-:W-:Y:S02]  /*58a0*/  ISETP.GE.AND P1, PT, R29, R231.reuse, PT ;  /* 0x000000e71d00720c */ /* 0x080fe40003f26270 */
[----:B------:R-:W-:Y:S01]  /*58b0*/  FSEL R42, R42, -INF , !P2 ;  /* 0xff8000002a2a7808 */ /* 0x000fe20005000000 */
[----:B------:R-:W-:Y:S01]  /*58c0*/  FFMA.FTZ R22, R22, -UR6, R47 ;  /* 0x8000000616167c23 */ /* 0x000fe2000801002f */
[----:B------:R-:W-:Y:S02]  /*58d0*/  FSEL R200, R200, -INF , !P3 ;  /* 0xff800000c8c87808 */ /* 0x000fe40005800000 */
[----:B------:R-:W-:Y:S02]  /*58e0*/  ISETP.GE.AND P4, PT, R25, R232, PT ;  /* 0x000000e81900720c */ /* 0x000fe40003f86270 */
[----:B------:R-:W-:-:S02]  /*58f0*/  ISETP.GE.AND P3, PT, R26, R231, PT ;  /* 0x000000e71a00720c */ /* 0x000fc40003f66270 */
[----:B------:R-:W-:Y:S02]  /*5900*/  FSEL R31, R31, -INF , !P6 ;  /* 0xff8000001f1f7808 */ /* 0x000fe40007000000 */
[----:B------:R-:W-:Y:S02]  /*5910*/  FSEL R221, R42, -INF , !P1 ;  /* 0xff8000002add7808 */ /* 0x000fe40004800000 */
[----:B------:R-:W-:Y:S02]  /*5920*/  FSEL R222, R222, -INF , !P4 ;  /* 0xff800000dede7808 */ /* 0x000fe40006000000 */
[----:B------:R-:W-:Y:S02]  /*5930*/  ISETP.GE.AND P6, PT, R27, R232, PT ;  /* 0x000000e81b00720c */ /* 0x000fe40003fc6270 */
[----:B------:R-:W-:Y:S02]  /*5940*/  ISETP.GT.AND P1, PT, R32, R24, PT ;  /* 0x000000182000720c */ /* 0x000fe40003f24270 */
[----:B------:R-:W-:-:S02]  /*5950*/  FSEL R207, R51, -INF , !P3 ;  /* 0xff80000033cf7808 */ /* 0x000fc40005800000 */
[----:B------:R-:W-:Y:S02]  /*5960*/  ISETP.GE.AND P4, PT, R24, R232, PT ;  /* 0x000000e81800720c */ /* 0x000fe40003f86270 */
[----:B------:R-:W-:Y:S02]  /*5970*/  ISETP.GT.AND P2, PT, R32, R25, PT ;  /* 0x000000192000720c */ /* 0x000fe40003f44270 */
[----:B------:R-:W-:Y:S02]  /*5980*/  ISETP.GE.AND P3, PT, R25, R231, PT ;  /* 0x000000e71900720c */ /* 0x000fe40003f66270 */
[----:B------:R-:W-:Y:S02]  /*5990*/  IABS R21, R21 ;  /* 0x0000001500157213 */ /* 0x000fe40000000000 */
[----:B------:R-:W-:Y:S02]  /*59a0*/  FMNMX3.FTZ R25, R4, R20, R18, !PT ;  /* 0x0000001404197276 */ /* 0x000fe40007810012 */
[----:B------:R-:W-:-:S02]  /*59b0*/  FSEL R214, R214, -INF , !P6 ;  /* 0xff800000d6d67808 */ /* 0x000fc40007000000 */
[----:B------:R-:W-:Y:S02]  /*59c0*/  FSEL R220, R220, -INF , !P4 ;  /* 0xff800000dcdc7808 */ /* 0x000fe40006000000 */
[----:B------:R-:W-:Y:S02]  /*59d0*/  FSEL R203, R22, -INF , !P1 ;  /* 0xff80000016cb7808 */ /* 0x000fe40004800000 */
[----:B------:R-:W-:Y:S02]  /*59e0*/  ISETP.GT.AND P6, PT, R32, R3, PT ;  /* 0x000000032000720c */ /* 0x000fe40003fc4270 */
[----:B------:R-:W-:Y:S01]  /*59f0*/  I2FP.F32.S32 R21, R21 ;  /* 0x0000001500157245 */ /* 0x000fe20000201400 */
[----:B------:R-:W-:Y:S01]  /*5a00*/  BAR.SYNC.DEFER_BLOCKING 0x0 ;  /* 0x0000000000007b1d */ /* 0x000fe20000010000 */
[C---:B------:R-:W-:Y:S02]  /*5a10*/  ISETP.GE.AND P4, PT, R3.reuse, R232, PT ;  /* 0x000000e80300720c */ /* 0x040fe40003f86270 */
[----:B------:R-:W-:Y:S01]  /*5a20*/  ISETP.GE.AND P1, PT, R3, R231, PT ;  /* 0x000000e70300720c */ /* 0x000fe20003f26270 */
[----:B------:R-:W-:Y:S01]  /*5a30*/  FFMA.FTZ R21, R21, -UR6, R66 ;  /* 0x8000000615157c23 */ /* 0x000fe20008010042 */
[----:B------:R-:W-:-:S02]  /*5a40*/  FMNMX3.FTZ R3, R25, R6, R14, !PT ;  /* 0x0000000619037276 */ /* 0x000fc4000781000e */
[----:B------:R-:W-:Y:S02]  /*5a50*/  IABS R23, R23 ;  /* 0x0000001700177213 */ /* 0x000fe40000000000 */
[----:B------:R-:W-:Y:S02]  /*5a60*/  FMNMX3.FTZ R22, R17, R7, R19, !PT ;  /* 0x0000000711167276 */ /* 0x000fe40007810013 */
[----:B------:R-:W-:Y:S02]  /*5a70*/  FSEL R199, R31, -INF , !P0 ;  /* 0xff8000001fc77808 */ /* 0x000fe40004000000 */
[----:B------:R-:W-:Y:S02]  /*5a80*/  FMNMX3.FTZ R3, R3, R12, R10, !PT ;  /* 0x0000000c03037276 */ /* 0x000fe4000781000a */
[----:B------:R-:W-:Y:S02]  /*5a90*/  ISETP.GE.AND P0, PT, R27, R231, PT ;  /* 0x000000e71b00720c */ /* 0x000fe40003f06270 */
[----:B------:R-:W-:-:S02]  /*5aa0*/  I2FP.F32.S32 R23, R23 ;  /* 0x0000001700177245 */ /* 0x000fc40000201400 */
[----:B------:R-:W-:Y:S02]  /*5ab0*/  FMNMX3.FTZ R22, R22, R5, R15, !PT ;  /* 0x0000000516167276 */ /* 0x000fe4000781000f */
[----:B------:R-:W-:Y:S01]  /*5ac0*/  FMNMX3.FTZ R3, R3, R8, R218, !PT ;  /* 0x0000000803037276 */ /* 0x000fe200078100da */
[----:B------:R-:W-:Y:S01]  /*5ad0*/  FFMA.FTZ R23, R23, -UR6, R46 ;  /* 0x8000000617177c23 */ /* 0x000fe2000801002e */
[----:B------:R-:W-:Y:S02]  /*5ae0*/  FSEL R223, R39, -INF , !P0 ;  /* 0xff80000027df7808 */ /* 0x000fe40004000000 */
[----:B------:R-:W-:Y:S02]  /*5af0*/  FSEL R212, R212, -INF , !P4 ;  /* 0xff800000d4d47808 */ /* 0x000fe40006000000 */
[----:B------:R-:W-:Y:S02]  /*5b00*/  FSEL R202, R21, -INF , !P6 ;  /* 0xff80000015ca7808 */ /* 0x000fe40007000000 */
[----:B------:R-:W-:-:S02]  /*5b10*/  ISETP.GT.AND P0, PT, R32, R16, PT ;  /* 0x000000102000720c */ /* 0x000fc40003f04270 */
[----:B------:R-:W-:Y:S02]  /*5b20*/  IABS R28, R28 ;  /* 0x0000001c001c7213 */ /* 0x000fe40000000000 */
[C---:B------:R-:W-:Y:S02]  /*5b30*/  ISETP.GE.AND P4, PT, R16.reuse, R232, PT ;  /* 0x000000e81000720c */ /* 0x040fe40003f86270 */
[----:B------:R-:W-:Y:S02]  /*5b40*/  ISETP.GE.AND P6, PT, R16, R231, PT ;  /* 0x000000e71000720c */ /* 0x000fe40003fc6270 */
[----:B------:R-:W-:Y:S02]  /*5b50*/  FMNMX3.FTZ R16, R22, R13, R11, !PT ;  /* 0x0000000d16107276 */ /* 0x000fe4000781000b */
[----:B------:R-:W-:Y:S02]  /*5b60*/  FMNMX3.FTZ R3, R3, R198, R214, !PT ;  /* 0x000000c603037276 */ /* 0x000fe400078100d6 */
[----:B------:R-:W-:-:S02]  /*5b70*/  I2FP.F32.S32 R28, R28 ;  /* 0x0000001c001c7245 */ /* 0x000fc40000201400 */
[----:B------:R-:W-:Y:S02]  /*5b80*/  FSEL R23, R23, -INF , !P2 ;  /* 0xff80000017177808 */ /* 0x000fe40005000000 */
[----:B------:R-:W-:Y:S01]  /*5b90*/  FMNMX3.FTZ R16, R16, R9, R199, !PT ;  /* 0x0000000910107276 */ /* 0x000fe200078100c7 */
[----:B------:R-:W-:Y:S01]  /*5ba0*/  FFMA.FTZ R28, R28, -UR6, R67 ;  /* 0x800000061c1c7c23 */ /* 0x000fe20008010043 */
[----:B------:R-:W-:Y:S02]  /*5bb0*/  FMNMX3.FTZ R21, R3, R200, R222, !PT ;  /* 0x000000c803157276 */ /* 0x000fe400078100de */
[----:B------:R-:W-:Y:S02]  /*5bc0*/  FSEL R211, R23, -INF , !P3 ;  /* 0xff80000017d37808 */ /* 0x000fe40005800000 */
[----:B------:R-:W-:Y:S02]  /*5bd0*/  FMNMX3.FTZ R16, R16, R221, R223, !PT ;  /* 0x000000dd10107276 */ /* 0x000fe400078100df */
[----:B------:R-:W-:-:S02]  /*5be0*/  ISETP.GE.AND P2, PT, R24, R231, PT ;  /* 0x000000e71800720c */ /* 0x000fc40003f46270 */
[----:B------:R-:W-:Y:S02]  /*5bf0*/  FSEL R210, R210, -INF , !P4 ;  /* 0xff800000d2d27808 */ /* 0x000fe40006000000 */
[----:B------:R-:W-:Y:S02]  /*5c00*/  FMNMX3.FTZ R21, R21, R220, R212, !PT ;  /* 0x000000dc15157276 */ /* 0x000fe400078100d4 */
[----:B------:R-:W-:Y:S02]  /*5c10*/  FMNMX3.FTZ R3, R16, R207, R211, !PT ;  /* 0x000000cf10037276 */ /* 0x000fe400078100d3 */
[----:B------:R-:W-:Y:S02]  /*5c20*/  FSEL R201, R28, -INF , !P0 ;  /* 0xff8000001cc97808 */ /* 0x000fe40004000000 */
[----:B------:R-:W-:Y:S02]  /*5c30*/  FSEL R203, R203, -INF , !P2 ;  /* 0xff800000cbcb7808 */ /* 0x000fe40005000000 */
[----:B------:R-:W-:-:S02]  /*5c40*/  FSEL R202, R202, -INF , !P1 ;  /* 0xff800000caca7808 */ /* 0x000fc40004800000 */
        /* <DEDUP_REMOVED lines=115> */
.L_x_307:
[----:B------:R-:W-:Y:S01]  /*6380*/  FSEL R201, R201, -INF , !P6 ;  /* 0xff800000c9c97808 */ /* 0x000fe20007000000 */
[----:B------:R-:W2:Y:S01]  /*6390*/  SHFL.BFLY PT, R21, R16, 0x2, 0x1f ;  /* 0x0c401f0010157f89 */ /* 0x000ea200000e0000 */
[----:B------:R-:W-:Y:S01]  /*63a0*/  FMNMX3.FTZ R22, R3, R203, R202, !PT ;  /* 0x000000cb03167276 */ /* 0x000fe200078100ca */
[----:B------:R-:W3:Y:S01]  /*63b0*/  LDCU UR15, c[0x0][0x45c] ;  /* 0x00008b80ff0f77ac */ /* 0x000ee20008000800 */
[----:B------:R-:W-:Y:S02]  /*63c0*/  LOP3.LUT R0, R167, 0x200, R0, 0xf8, !PT ;  /* 0x00000200a7007812 */ /* 0x000fe400078ef800 */
[----:B------:R-:W-:Y:S01]  /*63d0*/  FMNMX.FTZ R23, R201, R22, !PT ;  /* 0x00000016c9177209 */ /* 0x000fe20007810000 */
[----:B------:R-:W-:Y:S01]  /*63e0*/  UISETP.GT.U32.AND UP0, UPT, UR4, UR18, UPT ;  /* 0x000000120400728c */ /* 0x000fe2000bf04070 */
[----:B------:R-:W-:-:S03]  /*63f0*/  LEA R0, R0, UR5, 0x1 ;  /* 0x0000000500007c11 */ /* 0x000fc6000f8e08ff */
[----:B------:R-:W4:Y:S01]  /*6400*/  SHFL.BFLY PT, R22, R23, 0x2, 0x1f ;  /* 0x0c401f0017167f89 */ /* 0x000f2200000e0000 */
[CC--:B------:R-:W-:Y:S02]  /*6410*/  IADD3 R197, PT, PT, R84.reuse, R0.reuse, RZ ;  /* 0x0000000054c57210 */ /* 0x0c0fe40007ffe0ff */
        /* <DEDUP_REMOVED lines=8> */
[----:B----4-:R-:W-:-:S03]  /*64a0*/  FMNMX.FTZ R22, R23, R22, !PT ;  /* 0x0000001617167209 */ /* 0x010fc60007810000 */
[----:B------:R-:W-:Y:S04]  /*64b0*/  LDSM.16.MT88.4 R80, [R197+0x14000] ;  /* 0x01400000c550783b */ /* 0x000fe80000004200 */
[----:B------:R-:W4:Y:S04]  /*64c0*/  SHFL.BFLY PT, R3, R22, 0x1, 0x1f ;  /* 0x0c201f0016037f89 */ /* 0x000f2800000e0000 */
[----:B------:R-:W5:Y:S04]  /*64d0*/  LDSM.16.MT88.4 R140, [R205+0x10000] ;  /* 0x01000000cd8c783b */ /* 0x000f680000004200 */
[----:B------:R-:W5:Y:S04]  /*64e0*/  LDSM.16.MT88.4 R132, [R196+0x10000] ;  /* 0x01000000c484783b */ /* 0x000f680000004200 */
[----:B------:R-:W5:Y:S01]  /*64f0*/  LDSM.16.MT88.4 R40, [R0+0x12000] ;  /* 0x012000000028783b */ /* 0x000f620000004200 */
[----:B--2---:R-:W-:-:S03]  /*6500*/  FMNMX.FTZ R164, R21, R164, !PT ;  /* 0x000000a415a47209 */ /* 0x004fc60007810000 */
[----:B------:R-:W2:Y:S01]  /*6510*/  LDSM.16.MT88.4 R56, [R205+0x12000] ;  /* 0x01200000cd38783b */ /* 0x000ea20000004200 */
[C---:B------:R-:W-:Y:S01]  /*6520*/  FSETP.NEU.FTZ.AND P0, PT, R164.reuse, -INF , PT ;  /* 0xff800000a400780b */ /* 0x040fe20003f1d000 */
[----:B---3--:R-:W-:Y:S02]  /*6530*/  FMUL.FTZ R213, R164, UR15 ;  /* 0x0000000fa4d57c20 */ /* 0x008fe40008410000 */
[----:B------:R-:W3:Y:S01]  /*6540*/  LDSM.16.MT88.4 R64, [R196+0x12000] ;  /* 0x01200000c440783b */ /* 0x000ee20000004200 */
[----:B----4-:R-:W-:-:S03]  /*6550*/  FMNMX.FTZ R3, R22, R3, !PT ;  /* 0x0000000316037209 */ /* 0x010fc60007810000 */
[----:B------:R-:W4:Y:S01]  /*6560*/  LDSM.16.MT88.4 R72, [R0+0x14000] ;  /* 0x014000000048783b */ /* 0x000f220000004200 */
[----:B------:R-:W-:Y:S02]  /*6570*/  FSEL R213, R213, RZ, P0 ;  /* 0x000000ffd5d57208 */ /* 0x000fe40000000000 */
[C---:B------:R-:W-:Y:S01]  /*6580*/  FSETP.NEU.FTZ.AND P0, PT, R3.reuse, -INF , PT ;  /* 0xff8000000300780b */ /* 0x040fe20003f1d000 */
[----:B------:R-:W-:Y:S01]  /*6590*/  FMUL.FTZ R204, R3, UR15 ;  /* 0x0000000f03cc7c20 */ /* 0x000fe20008410000 */
[----:B------:R-:W4:Y:S01]  /*65a0*/  LDSM.16.MT88.4 R88, [R205+0x14000] ;  /* 0x01400000cd58783b */ /* 0x000f220000004200 */
[--C-:B------:R-:W-:Y:S01]  /*65b0*/  FFMA.FTZ R195, R4, UR15, -R213.reuse ;  /* 0x0000000f04c37c23 */ /* 0x100fe200080108d5 */
[--C-:B------:R-:W-:Y:S01]  /*65c0*/  FFMA.FTZ R190, R6, UR15, -R213.reuse ;  /* 0x0000000f06be7c23 */ /* 0x100fe200080108d5 */
[--C-:B------:R-:W-:Y:S01]  /*65d0*/  FFMA.FTZ R194, R20, UR15, -R213.reuse ;  /* 0x0000000f14c27c23 */ /* 0x100fe200080108d5 */
[----:B------:R-:W-:Y:S01]  /*65e0*/  FSEL R204, R204, RZ, P0 ;  /* 0x000000ffcccc7208 */ /* 0x000fe20000000000 */
[----:B------:R-:W4:Y:S01]  /*65f0*/  LDSM.16.MT88.4 R96, [R196+0x14000] ;  /* 0x01400000c460783b */ /* 0x000f220000004200 */
[--C-:B------:R-:W-:Y:S01]  /*6600*/  FFMA.FTZ R191, R18, UR15, -R213.reuse ;  /* 0x0000000f12bf7c23 */ /* 0x100fe200080108d5 */
[----:B------:R-:W-:Y:S01]  /*6610*/  MUFU.EX2 R195, R195 ;  /* 0x000000c300c37308 */ /* 0x000fe20000000800 */
[--C-:B------:R-:W-:Y:S01]  /*6620*/  FFMA.FTZ R183, R10, UR15, -R213.reuse ;  /* 0x0000000f0ab77c23 */ /* 0x100fe200080108d5 */
[--C-:B------:R-:W-:Y:S01]  /*6630*/  FFMA.FTZ R192, R7, UR15, -R204.reuse ;  /* 0x0000000f07c07c23 */ /* 0x100fe200080108cc */
[--C-:B------:R-:W-:Y:S01]  /*6640*/  FFMA.FTZ R188, R5, UR15, -R204.reuse ;  /* 0x0000000f05bc7c23 */ /* 0x100fe200080108cc */
        /* <DEDUP_REMOVED lines=16> */
[--C-:B------:R-:W-:Y:S01]  /*6750*/  FFMA.FTZ R184, R13, UR15, -R204.reuse ;  /* 0x0000000f0db87c23 */ /* 0x100fe200080108cc */
[----:B-1----:R-:W-:Y:S01]  /*6760*/  F2FP.F16.F32.PACK_AB R128, R194, R195 ;  /* 0x000000c3c280723e */ /* 0x002fe200000000ff */
[----:B------:R-:W1:Y:S01]  /*6770*/  LDSM.16.MT88.4 R12, [R197+0x12800] ;  /* 0x01280000c50c783b */ /* 0x000e620000004200 */
[----:B------:R-:W2:Y:S01]  /*6780*/  MUFU.EX2 R192, R192 ;  /* 0x000000c000c07308 */ /* 0x000ea20000000800 */
[--C-:B------:R-:W-:Y:S01]  /*6790*/  FFMA.FTZ R218, R218, UR15, -R213.reuse ;  /* 0x0000000fdada7c23 */ /* 0x100fe200080108d5 */
[--C-:B------:R-:W-:Y:S01]  /*67a0*/  FFMA.FTZ R223, R223, UR15, -R204.reuse ;  /* 0x0000000fdfdf7c23 */ /* 0x100fe200080108cc */
[----:B------:R-:W1:Y:S01]  /*67b0*/  LDSM.16.MT88.4 R16, [R197+0x14800] ;  /* 0x01480000c510783b */ /* 0x000e620000004200 */
[----:B------:R-:W-:Y:S01]  /*67c0*/  MUFU.EX2 R189, R189 ;  /* 0x000000bd00bd7308 */ /* 0x000fe20000000800 */
[----:B------:R-:W-:Y:S01]  /*67d0*/  FFMA.FTZ R203, R203, UR15, -R204 ;  /* 0x0000000fcbcb7c23 */ /* 0x000fe200080108cc */
[----:B-----5:R-:W-:Y:S01]  /*67e0*/  F2FP.F16.F32.PACK_AB R130, R190, R191 ;  /* 0x000000bfbe82723e */ /* 0x020fe200000000ff */
[----:B------:R-:W5:Y:S01]  /*67f0*/  LDSM.16.MT88.4 R20, [R197+0x10800] ;  /* 0x01080000c514783b */ /* 0x000f620000004200 */
[----:B------:R-:W3:Y:S01]  /*6800*/  MUFU.EX2 R188, R188 ;  /* 0x000000bc00bc7308 */ /* 0x000ee20000000800 */
[----:B------:R-:W-:Y:S01]  /*6810*/  FFMA.FTZ R245, R210, UR15, -R213 ;  /* 0x0000000fd2f57c23 */ /* 0x000fe200080108d5 */
[----:B------:R-:W-:Y:S01]  /*6820*/  FADD.FTZ R194, R195, R194 ;  /* 0x000000c2c3c27221 */ /* 0x000fe20000010000 */
[----:B------:R-:W-:Y:S01]  /*6830*/  LDSM.16.MT88.4 R24, [R0+0x14800] ;  /* 0x014800000018783b */ /* 0x000fe20000004200 */
[----:B------:R-:W-:Y:S01]  /*6840*/  MUFU.EX2 R187, R187 ;  /* 0x000000bb00bb7308 */ /* 0x000fe20000000800 */
[----:B--2---:R-:W-:-:S02]  /*6850*/  F2FP.F16.F32.PACK_AB R129, R192, R193 ;  /* 0x000000c1c081723e */ /* 0x004fc400000000ff */
[----:B------:R-:W-:Y:S01]  /*6860*/  LDSM.16.MT88.4 R176, [R0+0x10800] ;  /* 0x0108000000b0783b */ /* 0x000fe20000004200 */
[----:B------:R-:W2:Y:S01]  /*6870*/  MUFU.EX2 R186, R186 ;  /* 0x000000ba00ba7308 */ /* 0x000ea20000000800 */
[----:B------:R-:W-:Y:S01]  /*6880*/  FADD.FTZ R192, R193, R192 ;  /* 0x000000c0c1c07221 */ /* 0x000fe20000010000 */
[----:B------:R-:W-:Y:S01]  /*6890*/  FADD.FTZ R191, R191, R194 ;  /* 0x000000c2bfbf7221 */ /* 0x000fe20000010000 */
[----:B------:R-:W-:Y:S01]  /*68a0*/  LDSM.16.MT88.4 R172, [R205+0x10800] ;  /* 0x01080000cdac783b */ /* 0x000fe20000004200 */
[----:B------:R-:W-:Y:S01]  /*68b0*/  MUFU.EX2 R183, R183 ;  /* 0x000000b700b77308 */ /* 0x000fe20000000800 */
[----:B---3--:R-:W-:Y:S02]  /*68c0*/  F2FP.F16.F32.PACK_AB R131, R188, R189 ;  /* 0x000000bdbc83723e */ /* 0x008fe400000000ff */
[----:B------:R-:W-:Y:S01]  /*68d0*/  LDSM.16.MT88.4 R168, [R0+0x12800] ;  /* 0x0128000000a8783b */ /* 0x000fe20000004200 */
[----:B------:R-:W-:Y:S01]  /*68e0*/  MUFU.EX2 R182, R182 ;  /* 0x000000b600b67308 */ /* 0x000fe20000000800 */
[----:B------:R-:W-:Y:S01]  /*68f0*/  FADD.FTZ R189, R189, R192 ;  /* 0x000000c0bdbd7221 */ /* 0x000fe20000010000 */
[----:B------:R-:W-:Y:S01]  /*6900*/  FADD.FTZ R190, R190, R191 ;  /* 0x000000bfbebe7221 */ /* 0x000fe20000010000 */
[----:B------:R-:W-:Y:S01]  /*6910*/  LDSM.16.MT88.4 R32, [R205+0x12800] ;  /* 0x01280000cd20783b */ /* 0x000fe20000004200 */
[----:B------:R-:W-:Y:S01]  /*6920*/  MUFU.EX2 R185, R185 ;  /* 0x000000b900b97308 */ /* 0x000fe20000000800 */
[C---:B------:R-:W-:Y:S01]  /*6930*/  HMMA.16816.F32 R108, R128.reuse, R112, RZ ;  /* 0x00000070806c723c */ /* 0x040fe200000018ff */
[----:B------:R-:W-:Y:S01]  /*6940*/  FADD.FTZ R188, R188, R189 ;  /* 0x000000bdbcbc7221 */ /* 0x000fe20000010000 */
[----:B------:R-:W-:Y:S01]  /*6950*/  LDSM.16.MT88.4 R28, [R196+0x12800] ;  /* 0x01280000c41c783b */ /* 0x000fe20000004200 */
[----:B------:R-:W3:Y:S04]  /*6960*/  MUFU.EX2 R184, R184 ;  /* 0x000000b800b87308 */ /* 0x000ee80000000800 */
[----:B------:R-:W-:Y:S01]  /*6970*/  MUFU.EX2 R181, R181 ;  /* 0x000000b500b57308 */ /* 0x000fe20000000800 */
[C---:B------:R-:W-:Y:S03]  /*6980*/  HMMA.16816.F32 R112, R128.reuse, R114, RZ ;  /* 0x000000728070723c */ /* 0x040fe600000018ff */
[----:B------:R-:W1:Y:S04]  /*6990*/  MUFU.EX2 R180, R180 ;  /* 0x000000b400b47308 */ /* 0x000e680000000800 */
        /* <DEDUP_REMOVED lines=32> */
[----:B---3--:R-:W-:Y:S01]  /*6ba0*/  F2FP.F16.F32.PACK_AB R5, R184, R185 ;  /* 0x000000b9b805723e */ /* 0x008fe200000000ff */
[----:B------:R-:W-:-:S02]  /*6bb0*/  FADD.FTZ R185, R185, R188 ;  /* 0x000000bcb9b97221 */ /* 0x000fc40000010000 */
[----:B------:R-:W-:Y:S02]  /*6bc0*/  FADD.FTZ R186, R186, R187 ;  /* 0x000000bbbaba7221 */ /* 0x000fe40000010000 */
[----:B------:R-:W-:Y:S01]  /*6bd0*/  HMMA.16816.F32 R128, R128, R6, RZ ;  /* 0x000000068080723c */ /* 0x000fe200000018ff */
[----:B------:R-:W-:Y:S01]  /*6be0*/  F2FP.F16.F32.PACK_AB R6, R182, R183 ;  /* 0x000000b7b606723e */ /* 0x000fe200000000ff */
[----:B------:R-:W-:Y:S01]  /*6bf0*/  FADD.FTZ R184, R184, R185 ;  /* 0x000000b9b8b87221 */ /* 0x000fe20000010000 */
[----:B-1----:R-:W-:-:S03]  /*6c00*/  F2FP.F16.F32.PACK_AB R7, R180, R181 ;  /* 0x000000b5b407723e */ /* 0x002fc600000000ff */
        /* <DEDUP_REMOVED lines=11> */
[C---:B-----5:R-:W-:Y:S08]  /*6cc0*/  HMMA.16816.F32 R152, R4.reuse, R20, R152 ;  /* 0x000000140498723c */ /* 0x060ff00000001898 */
[C---:B-1----:R-:W-:Y:S08]  /*6cd0*/  HMMA.16816.F32 R92, R4.reuse, R8, R92 ;  /* 0x00000008045c723c */ /* 0x042ff0000000185c */
[C---:B------:R-:W-:Y:S01]  /*6ce0*/  HMMA.16816.F32 R96, R4.reuse, R10, R96 ;  /* 0x0000000a0460723c */ /* 0x040fe20000001860 */
[----:B------:R-:W1:Y:S07]  /*6cf0*/  LDSM.16.MT88.4 R8, [R196+0x16800] ;  /* 0x01680000c408783b */ /* 0x000e6e0000004200 */
[C---:B------:R-:W-:Y:S01]  /*6d00*/  HMMA.16816.F32 R148, R4.reuse, R22, R148 ;  /* 0x000000160494723c */ /* 0x040fe20000001894 */
[----:B------:R-:W4:Y:S07]  /*6d10*/  LDSM.16.MT88.4 R20, [R205+0x14800] ;  /* 0x01480000cd14783b */ /* 0x000f2e0000004200 */
[C---:B--2---:R-:W-:Y:S08]  /*6d20*/  HMMA.16816.F32 R136, R4.reuse, R12, R136 ;  /* 0x0000000c0488723c */ /* 0x044ff00000001888 */
[C---:B------:R-:W-:Y:S01]  /*6d30*/  HMMA.16816.F32 R132, R4.reuse, R14, R132 ;  /* 0x0000000e0484723c */ /* 0x040fe20000001884 */
[----:B------:R2:W5:Y:S07]  /*6d40*/  LDSM.16.MT88.4 R12, [R205+0x16800] ;  /* 0x01680000cd0c783b */ /* 0x00056e0000004200 */
[C---:B---3--:R-:W-:Y:S08]  /*6d50*/  HMMA.16816.F32 R100, R4.reuse, R16, R100 ;  /* 0x000000100464723c */ /* 0x048ff00000001864 */
[C---:B------:R-:W-:Y:S01]  /*6d60*/  HMMA.16816.F32 R104, R4.reuse, R18, R104 ;  /* 0x000000120468723c */ /* 0x040fe20000001868 */
[----:B------:R-:W3:Y:S07]  /*6d70*/  LDSM.16.MT88.4 R16, [R197+0x13000] ;  /* 0x01300000c510783b */ /* 0x000eee0000004200 */
[----:B------:R-:W-:Y:S01]  /*6d80*/  HMMA.16816.F32 R72, R4, R26, R72 ;  /* 0x0000001a0448723c */ /* 0x000fe20000001848 */
[--C-:B--2---:R-:W-:Y:S01]  /*6d90*/  FFMA.FTZ R205, R198, UR15, -R213.reuse ;  /* 0x0000000fc6cd7c23 */ /* 0x104fe200080108d5 */
[----:B------:R-:W-:Y:S01]  /*6da0*/  FFMA.FTZ R26, R214, UR15, -R213 ;  /* 0x0000000fd61a7c23 */ /* 0x000fe200080108d5 */
[----:B------:R2:W-:Y:S01]  /*6db0*/  MUFU.EX2 R198, R218 ;  /* 0x000000da00c67308 */ /* 0x0005e20000000800 */
[----:B------:R-:W-:-:S03]  /*6dc0*/  FFMA.FTZ R214, R221, UR15, -R204 ;  /* 0x0000000fddd67c23 */ /* 0x000fc600080108cc */
[----:B------:R-:W5:Y:S01]  /*6dd0*/  MUFU.EX2 R205, R205 ;  /* 0x000000cd00cd7308 */ /* 0x000f620000000800 */
[C---:B------:R-:W-:Y:S01]  /*6de0*/  HMMA.16816.F32 R68, R4.reuse, R24, R68 ;  /* 0x000000180444723c */ /* 0x040fe20000001844 */
[----:B------:R-:W-:Y:S01]  /*6df0*/  FFMA.FTZ R25, R200, UR15, -R213 ;  /* 0x0000000fc8197c23 */ /* 0x000fe200080108d5 */
[--C-:B------:R-:W-:Y:S01]  /*6e00*/  FFMA.FTZ R24, R199, UR15, -R204.reuse ;  /* 0x0000000fc7187c23 */ /* 0x100fe200080108cc */
[----:B------:R-:W-:Y:S04]  /*6e10*/  MUFU.EX2 R200, R26 ;  /* 0x0000001a00c87308 */ /* 0x000fe80000000800 */
[----:B------:R-:W-:Y:S01]  /*6e20*/  MUFU.EX2 R199, R25 ;  /* 0x0000001900c77308 */ /* 0x000fe20000000800 */
[----:B-1----:R-:W-:Y:S01]  /*6e30*/  HMMA.16816.F32 R124, R4, R8, R124 ;  /* 0x00000008047c723c */ /* 0x002fe2000000187c */
[----:B--2---:R-:W-:-:S02]  /*6e40*/  FFMA.FTZ R218, R207, UR15, -R204 ;  /* 0x0000000fcfda7c23 */ /* 0x004fc400080108cc */
[----:B------:R1:W-:Y:S04]  /*6e50*/  MUFU.EX2 R221, R24 ;  /* 0x0000001800dd7308 */ /* 0x0003e80000000800 */
[----:B------:R-:W2:Y:S01]  /*6e60*/  MUFU.EX2 R214, R214 ;  /* 0x000000d600d67308 */ /* 0x000ea20000000800 */
[C---:B------:R-:W-:Y:S01]  /*6e70*/  HMMA.16816.F32 R128, R4.reuse, R10, R128 ;  /* 0x0000000a0480723c */ /* 0x040fe20000001880 */
[----:B------:R-:W3:Y:S02]  /*6e80*/  LDSM.16.MT88.4 R8, [R197+0x17000] ;  /* 0x01700000c508783b */ /* 0x000ee40000004200 */
[----:B------:R4:W-:Y:S04]  /*6e90*/  MUFU.EX2 R207, R223 ;  /* 0x000000df00cf7308 */ /* 0x0009e80000000800 */
[----:B------:R-:W2:Y:S01]  /*6ea0*/  MUFU.EX2 R218, R218 ;  /* 0x000000da00da7308 */ /* 0x000ea20000000800 */
[C---:B------:R-:W-:Y:S01]  /*6eb0*/  HMMA.16816.F32 R160, R4.reuse, R176, R160 ;  /* 0x000000b004a0723c */ /* 0x040fe200000018a0 */
[----:B-1----:R-:W-:Y:S07]  /*6ec0*/  LDSM.16.MT88.4 R24, [R0+0x13000] ;  /* 0x013000000018783b */ /* 0x002fee0000004200 */
[----:B------:R-:W-:Y:S01]  /*6ed0*/  HMMA.16816.F32 R156, R4, R178, R156 ;  /* 0x000000b2049c723c */ /* 0x000fe2000000189c */
[----:B----4-:R-:W-:-:S05]  /*6ee0*/  IADD3 R223, PT, PT, R165, R0, RZ ;  /* 0x00000000a5df7210 */ /* 0x010fca0007ffe0ff */
[----:B------:R-:W-:Y:S02]  /*6ef0*/  LDSM.16.MT88.4 R176, [R223+0x11000] ;  /* 0x01100000dfb0783b */ /* 0x000fe40000004200 */
        /* <DEDUP_REMOVED lines=16> */
[----:B------:R-:W-:Y:S01]  /*7000*/  HMMA.16816.F32 R120, R4, R14, R120 ;  /* 0x0000000e0478723c */ /* 0x000fe20000001878 */
[----:B------:R-:W-:Y:S01]  /*7010*/  F2FP.F16.F32.PACK_AB R4, R205, R198 ;  /* 0x000000c6cd04723e */ /* 0x000fe200000000ff */
[----:B------:R-:W1:Y:S01]  /*7020*/  LDSM.16.MT88.4 R12, [R197+0x15000] ;  /* 0x01500000c50c783b */ /* 0x000e620000004200 */
[----:B--2---:R-:W-:Y:S01]  /*7030*/  F2FP.F16.F32.PACK_AB R5, R214, R221 ;  /* 0x000000ddd605723e */ /* 0x004fe200000000ff */
        /* <DEDUP_REMOVED lines=41> */
[C---:B-1----:R-:W-:Y:S03]  /*72d0*/  HMMA.16816.F32 R68, R4.reuse, R12, R68 ;  /* 0x0000000c0444723c */ /* 0x042fe60000001844 */
[----:B------:R-:W1:Y:S04]  /*72e0*/  MUFU.EX2 R177, R177 ;  /* 0x000000b100b17308 */ /* 0x000e680000000800 */
[----:B------:R-:W3:Y:S01]  /*72f0*/  MUFU.EX2 R204, R204 ;  /* 0x000000cc00cc7308 */ /* 0x000ee20000000800 */
        /* <DEDUP_REMOVED lines=21> */
[----:B-1----:R-:W-:Y:S01]  /*7450*/  F2FP.F16.F32.PACK_AB R4, R177, R176 ;  /* 0x000000b0b104723e */ /* 0x002fe200000000ff */
[----:B------:R-:W-:Y:S01]  /*7460*/  LDSM.16.MT88.4 R24, [R0+0x13800] ;  /* 0x013800000018783b */ /* 0x000fe20000004200 */
[----:B------:R-:W-:Y:S01]  /*7470*/  F2FP.F16.F32.PACK_AB R5, R202, R179 ;  /* 0x000000b3ca05723e */ /* 0x000fe200000000ff */
[----:B------:R-:W-:Y:S01]  /*7480*/  FADD.FTZ R179, R179, R218 ;  /* 0x000000dab3b37221 */ /* 0x000fe20000010000 */
[----:B------:R-:W-:-:S02]  /*7490*/  F2FP.F16.F32.PACK_AB R6, R245, R178 ;  /* 0x000000b2f506723e */ /* 0x000fc400000000ff */
[----:B---3--:R-:W-:Y:S01]  /*74a0*/  F2FP.F16.F32.PACK_AB R7, R204, R201 ;  /* 0x000000c9cc07723e */ /* 0x008fe200000000ff */
[----:B------:R-:W-:-:S04]  /*74b0*/  FADD.FTZ R202, R202, R179 ;  /* 0x000000b3caca7221 */ /* 0x000fc80000010000 */
[----:B------:R-:W-:Y:S02]  /*74c0*/  FADD.FTZ R201, R201, R202 ;  /* 0x000000cac9c97221 */ /* 0x000fe40000010000 */
[----:B------:R-:W-:Y:S02]  /*74d0*/  HMMA.16816.F32 R44, R4, R8, R44 ;  /* 0x00000008042c723c */ /* 0x000fe4000000182c */
[----:B------:R-:W-:-:S06]  /*74e0*/  FADD.FTZ R243, R204, R201 ;  /* 0x000000c9ccf37221 */ /* 0x000fcc0000010000 */
        /* <DEDUP_REMOVED lines=97> */
[----:B------:R-:W-:Y:S01]  /*7b00*/  IMAD.IADD R167, R197, 0x1, R204 ;  /* 0x00000001c5a77824 */ /* 0x000fe200078e02cc */
        /* <DEDUP_REMOVED lines=84> */
[----:B-1----:R-:W1:Y:S04]  /*8050*/  LDSM.16.M88.4 R12, [R209+0x8000] ;  /* 0x00800000d10c783b */ /* 0x002e680000000200 */
[----:B------:R-:W3:Y:S04]  /*8060*/  LDSM.16.M88.4 R188, [R209+0x8800] ;  /* 0x00880000d1bc783b */ /* 0x000ee80000000200 */
[----:B------:R-:W4:Y:S04]  /*8070*/  LDSM.16.M88.4 R180, [R209+0x9000] ;  /* 0x00900000d1b4783b */ /* 0x000f280000000200 */
[----:B------:R-:W5:Y:S04]  /*8080*/  LDSM.16.M88.4 R32, [R209+0x9800] ;  /* 0x00980000d120783b */ /* 0x000f680000000200 */
[----:B------:R-:W-:Y:S04]  /*8090*/  LDSM.16.M88.4 R20, [R207] ;  /* 0x00000000cf14783b */ /* 0x000fe80000000200 */
[----:B------:R-:W5:Y:S04]  /*80a0*/  LDSM.16.M88.4 R28, [R205+0x8000] ;  /* 0x00800000cd1c783b */ /* 0x000f680000000200 */
[----:B--2---:R-:W2:Y:S04]  /*80b0*/  LDSM.16.M88.4 R8, [R205+0x8800] ;  /* 0x00880000cd08783b */ /* 0x004ea80000000200 */
[----:B------:R-:W2:Y:S04]  /*80c0*/  LDSM.16.M88.4 R224, [R205+0x9000] ;  /* 0x00900000cde0783b */ /* 0x000ea80000000200 */
[----:B------:R-:W2:Y:S04]  /*80d0*/  LDSM.16.M88.4 R24, [R205+0x9800] ;  /* 0x00980000cd18783b */ /* 0x000ea80000000200 */
[----:B------:R-:W-:Y:S01]  /*80e0*/  LDSM.16.M88.4 R168, [R204] ;  /* 0x00000000cca8783b */ /* 0x000fe20000000200 */
[C---:B-1----:R-:W-:Y:S03]  /*80f0*/  HMMA.16816.F32 R16, R172.reuse, R12, RZ ;  /* 0x0000000cac10723c */ /* 0x042fe600000018ff */
[----:B------:R-:W1:Y:S04]  /*8100*/  LDSM.16.M88.4 R4, [R166+0x8000] ;  /* 0x00800000a604783b */ /* 0x000e680000000200 */
[----:B------:R-:W1:Y:S01]  /*8110*/  LDSM.16.M88.4 R196, [R166+0x9800] ;  /* 0x00980000a6c4783b */ /* 0x000e620000000200 */
[C---:B---3--:R-:W-:Y:S03]  /*8120*/  HMMA.16816.F32 R192, R172.reuse, R188, RZ ;  /* 0x000000bcacc0723c */ /* 0x048fe600000018ff */
[----:B------:R-:W3:Y:S04]  /*8130*/  LDSM.16.M88.4 R220, [R166+0x8800] ;  /* 0x00880000a6dc783b */ /* 0x000ee80000000200 */
[----:B------:R-:W3:Y:S01]  /*8140*/  LDSM.16.M88.4 R200, [R166+0x9000] ;  /* 0x00900000a6c8783b */ /* 0x000ee20000000200 */
[C---:B------:R-:W-:Y:S03]  /*8150*/  HMMA.16816.F32 R12, R172.reuse, R14, RZ ;  /* 0x0000000eac0c723c */ /* 0x040fe600000018ff */
[----:B------:R-:W0:Y:S05]  /*8160*/  LDGDEPBAR ;  /* 0x00000000000079af */ /* 0x000e2a0000000000 */
[C---:B------:R-:W-:Y:S08]  /*8170*/  HMMA.16816.F32 R188, R172.reuse, R190, RZ ;  /* 0x000000beacbc723c */ /* 0x040ff000000018ff */
[C---:B----4-:R-:W-:Y:S08]  /*8180*/  HMMA.16816.F32 R184, R172.reuse, R180, RZ ;  /* 0x000000b4acb8723c */ /* 0x050ff000000018ff */
[C---:B------:R-:W-:Y:S08]  /*8190*/  HMMA.16816.F32 R180, R172.reuse, R182, RZ ;  /* 0x000000b6acb4723c */ /* 0x040ff000000018ff */
[C---:B-----5:R-:W-:Y:S08]  /*81a0*/  HMMA.16816.F32 R176, R172.reuse, R32, RZ ;  /* 0x00000020acb0723c */ /* 0x060ff000000018ff */
[----:B------:R-:W-:Y:S01]  /*81b0*/  HMMA.16816.F32 R172, R172, R34, RZ ;  /* 0x00000022acac723c */ /* 0x000fe200000018ff */
[----:B------:R-:W-:Y:S07]  /*81c0*/  LDSM.16.M88.4 R32, [R165+0x8000] ;  /* 0x00800000a520783b */ /* 0x000fee0000000200 */
[C---:B------:R-:W-:Y:S08]  /*81d0*/  HMMA.16816.F32 R16, R20.reuse, R28, R16 ;  /* 0x0000001c1410723c */ /* 0x040ff00000001810 */
[C---:B------:R-:W-:Y:S01]  /*81e0*/  HMMA.16816.F32 R12, R20.reuse, R30, R12 ;  /* 0x0000001e140c723c */ /* 0x040fe2000000180c */
[----:B------:R-:W-:Y:S07]  /*81f0*/  LDSM.16.M88.4 R28, [R165+0x8800] ;  /* 0x00880000a51c783b */ /* 0x000fee0000000200 */
[C---:B--2---:R-:W-:Y:S08]  /*8200*/  HMMA.16816.F32 R192, R20.reuse, R8, R192 ;  /* 0x0000000814c0723c */ /* 0x044ff000000018c0 */
[C---:B------:R-:W-:Y:S01]  /*8210*/  HMMA.16816.F32 R188, R20.reuse, R10, R188 ;  /* 0x0000000a14bc723c */ /* 0x040fe200000018bc */
[----:B------:R-:W2:Y:S07]  /*8220*/  LDSM.16.M88.4 R8, [R167] ;  /* 0x00000000a708783b */ /* 0x000eae0000000200 */
[C---:B------:R-:W-:Y:S08]  /*8230*/  HMMA.16816.F32 R184, R20.reuse, R224, R184 ;  /* 0x000000e014b8723c */ /* 0x040ff000000018b8 */
        /* <DEDUP_REMOVED lines=9> */
[C---:B------:R-:W-:Y:S08]  /*82d0*/  HMMA.16816.F32 R176, R168.reuse, R196, R176 ;  /* 0x000000c4a8b0723c */ /* 0x040ff000000018b0 */
[C---:B------:R-:W-:Y:S01]  /*82e0*/  HMMA.16816.F32 R172, R168.reuse, R198, R172 ;  /* 0x000000c6a8ac723c */ /* 0x040fe200000018ac */
[----:B------:R-:W1:Y:S07]  /*82f0*/  LDSM.16.M88.4 R196, [R209+0xb800] ;  /* 0x00b80000d1c4783b */ /* 0x000e6e0000000200 */
[C---:B---3--:R-:W-:Y:S08]  /*8300*/  HMMA.16816.F32 R192, R168.reuse, R220, R192 ;  /* 0x000000dca8c0723c */ /* 0x048ff000000018c0 */
[C---:B------:R-:W-:Y:S01]  /*8310*/  HMMA.16816.F32 R188, R168.reuse, R222, R188 ;  /* 0x000000dea8bc723c */ /* 0x040fe200000018bc */
[----:B------:R-:W-:Y:S07]  /*8320*/  LDSM.16.M88.4 R220, [R209+0xa800] ;  /* 0x00a80000d1dc783b */ /* 0x000fee0000000200 */
[C---:B------:R-:W-:Y:S08]  /*8330*/  HMMA.16816.F32 R184, R168.reuse, R200, R184 ;  /* 0x000000c8a8b8723c */ /* 0x040ff000000018b8 */
[----:B------:R-:W-:Y:S01]  /*8340*/  HMMA.16816.F32 R180, R168, R202, R180 ;  /* 0x000000caa8b4723c */ /* 0x000fe200000018b4 */
[----:B------:R-:W3:Y:S04]  /*8350*/  LDSM.16.M88.4 R200, [R209+0xb000] ;  /* 0x00b00000d1c8783b */ /* 0x000ee80000000200 */
[----:B------:R-:W-:Y:S03]  /*8360*/  LDSM.16.M88.4 R168, [R207+0x2000] ;  /* 0x00200000cfa8783b */ /* 0x000fe60000000200 */
[C---:B--2---:R-:W-:Y:S08]  /*8370*/  HMMA.16816.F32 R16, R8.reuse, R32, R16 ;  /* 0x000000200810723c */ /* 0x044ff00000001810 */
[C---:B------:R-:W-:Y:S01]  /*8380*/  HMMA.16816.F32 R12, R8.reuse, R34, R12 ;  /* 0x00000022080c723c */ /* 0x040fe2000000180c */
[----:B------:R-:W2:Y:S07]  /*8390*/  LDSM.16.M88.4 R32, [R205+0xa000] ;  /* 0x00a00000cd20783b */ /* 0x000eae0000000200 */
[C---:B------:R-:W-:Y:S08]  /*83a0*/  HMMA.16816.F32 R192, R8.reuse, R28, R192 ;  /* 0x0000001c08c0723c */ /* 0x040ff000000018c0 */
[C---:B------:R-:W-:Y:S01]  /*83b0*/  HMMA.16816.F32 R188, R8.reuse, R30, R188 ;  /* 0x0000001e08bc723c */ /* 0x040fe200000018bc */
[----:B------:R-:W-:Y:S07]  /*83c0*/  LDSM.16.M88.4 R28, [R205+0xa800] ;  /* 0x00a80000cd1c783b */ /* 0x000fee0000000200 */
[C---:B----4-:R-:W-:Y:S08]  /*83d0*/  HMMA.16816.F32 R184, R8.reuse, R24, R184 ;  /* 0x0000001808b8723c */ /* 0x050ff000000018b8 */
[C---:B------:R-:W-:Y:S01]  /*83e0*/  HMMA.16816.F32 R180, R8.reuse, R26, R180 ;  /* 0x0000001a08b4723c */ /* 0x040fe200000018b4 */
[----:B------:R-:W4:Y:S07]  /*83f0*/  LDSM.16.M88.4 R24, [R205+0xb000] ;  /* 0x00b00000cd18783b */ /* 0x000f2e0000000200 */
[C---:B-----5:R-:W-:Y:S08]  /*8400*/  HMMA.16816.F32 R176, R8.reuse, R20, R176 ;  /* 0x0000001408b0723c */ /* 0x060ff000000018b0 */
[----:B------:R-:W-:Y:S01]  /*8410*/  HMMA.16816.F32 R172, R8, R22, R172 ;  /* 0x0000001608ac723c */ /* 0x000fe200000018ac */
[----:B------:R-:W5:Y:S04]  /*8420*/  LDSM.16.M88.4 R20, [R205+0xb800] ;  /* 0x00b80000cd14783b */ /* 0x000f680000000200 */
[----:B------:R-:W-:Y:S03]  /*8430*/  LDSM.16.M88.4 R8, [R204+0x2000] ;  /* 0x00200000cc08783b */ /* 0x000fe60000000200 */
[C---:B-1----:R-:W-:Y:S08]  /*8440*/  HMMA.16816.F32 R16, R224.reuse, R4, R16 ;  /* 0x00000004e010723c */ /* 0x042ff00000001810 */
[C---:B------:R-:W-:Y:S01]  /*8450*/  HMMA.16816.F32 R12, R224.reuse, R6, R12 ;  /* 0x00000006e00c723c */ /* 0x040fe2000000180c */
[----:B------:R-:W1:Y:S07]  /*8460*/  LDSM.16.M88.4 R4, [R166+0xa000] ;  /* 0x00a00000a604783b */ /* 0x000e6e0000000200 */
[C---:B------:R-:W-:Y:S08]  /*8470*/  HMMA.16816.F32 R176, R224.reuse, R196, R176 ;  /* 0x000000c4e0b0723c */ /* 0x040ff000000018b0 */
[C---:B---3--:R-:W-:Y:S08]  /*8480*/  HMMA.16816.F32 R184, R224.reuse, R200, R184 ;  /* 0x000000c8e0b8723c */ /* 0x048ff000000018b8 */
[C---:B------:R-:W-:Y:S01]  /*8490*/  HMMA.16816.F32 R180, R224.reuse, R202, R180 ;  /* 0x000000cae0b4723c */ /* 0x040fe200000018b4 */
[----:B------:R-:W3:Y:S07]  /*84a0*/  LDSM.16.M88.4 R200, [R166+0xb000] ;  /* 0x00b00000a6c8783b */ /* 0x000eee0000000200 */
[----:B------:R-:W-:Y:S01]  /*84b0*/  HMMA.16816.F32 R196, R224, R198, R172 ;  /* 0x000000c6e0c4723c */ /* 0x000fe200000018ac */
[----:B------:R-:W3:Y:S07]  /*84c0*/  LDSM.16.M88.4 R172, [R166+0xa800] ;  /* 0x00a80000a6ac783b */ /* 0x000eee0000000200 */
[C---:B--2---:R-:W-:Y:S08]  /*84d0*/  HMMA.16816.F32 R16, R168.reuse, R32, R16 ;  /* 0x00000020a810723c */ /* 0x044ff00000001810 */
[----:B------:R-:W-:Y:S01]  /*84e0*/  HMMA.16816.F32 R12, R168, R34, R12 ;  /* 0x00000022a80c723c */ /* 0x000fe2000000180c */
[----:B------:R-:W-:Y:S07]  /*84f0*/  LDSM.16.M88.4 R32, [R165+0xa800] ;  /* 0x00a80000a520783b */ /* 0x000fee0000000200 */
[C---:B------:R-:W-:Y:S08]  /*8500*/  HMMA.16816.F32 R192, R224.reuse, R220, R192 ;  /* 0x000000dce0c0723c */ /* 0x040ff000000018c0 */
[----:B------:R-:W-:Y:S08]  /*8510*/  HMMA.16816.F32 R188, R224, R222, R188 ;  /* 0x000000dee0bc723c */ /* 0x000ff000000018bc */
[C---:B----4-:R-:W-:Y:S08]  /*8520*/  HMMA.16816.F32 R184, R168.reuse, R24, R184 ;  /* 0x00000018a8b8723c */ /* 0x050ff000000018b8 */
[C---:B------:R-:W-:Y:S01]  /*8530*/  HMMA.16816.F32 R180, R168.reuse, R26, R180 ;  /* 0x0000001aa8b4723c */ /* 0x040fe200000018b4 */
[----:B------:R-:W-:Y:S07]  /*8540*/  LDSM.16.M88.4 R24, [R167+0x2000] ;  /* 0x00200000a718783b */ /* 0x000fee0000000200 */
[C---:B-----5:R-:W-:Y:S08]  /*8550*/  HMMA.16816.F32 R176, R168.reuse, R20, R176 ;  /* 0x00000014a8b0723c */ /* 0x060ff000000018b0 */
[----:B------:R-:W-:Y:S01]  /*8560*/  HMMA.16816.F32 R196, R168, R22, R196 ;  /* 0x00000016a8c4723c */ /* 0x000fe200000018c4 */
[----:B------:R-:W2:Y:S07]  /*8570*/  LDSM.16.M88.4 R20, [R166+0xb800] ;  /* 0x00b80000a614783b */ /* 0x000eae0000000200 */
[C---:B-1----:R-:W-:Y:S08]  /*8580*/  HMMA.16816.F32 R16, R8.reuse, R4, R16 ;  /* 0x000000040810723c */ /* 0x042ff00000001810 */
[----:B------:R-:W-:Y:S01]  /*8590*/  HMMA.16816.F32 R12, R8, R6, R12 ;  /* 0x00000006080c723c */ /* 0x000fe2000000180c */
[----:B------:R-:W1:Y:S07]  /*85a0*/  LDSM.16.M88.4 R4, [R165+0xa000] ;  /* 0x00a00000a504783b */ /* 0x000e6e0000000200 */
[C---:B------:R-:W-:Y:S08]  /*85b0*/  HMMA.16816.F32 R192, R168.reuse, R28, R192 ;  /* 0x0000001ca8c0723c */ /* 0x040ff000000018c0 */
[----:B------:R-:W-:Y:S01]  /*85c0*/  HMMA.16816.F32 R188, R168, R30, R188 ;  /* 0x0000001ea8bc723c */ /* 0x000fe200000018bc */
[----:B------:R-:W4:Y:S04]  /*85d0*/  LDSM.16.M88.4 R28, [R165+0xb000] ;  /* 0x00b00000a51c783b */ /* 0x000f280000000200 */
[----:B------:R-:W5:Y:S03]  /*85e0*/  LDSM.16.M88.4 R168, [R165+0xb800] ;  /* 0x00b80000a5a8783b */ /* 0x000f660000000200 */
[C---:B---3--:R-:W-:Y:S08]  /*85f0*/  HMMA.16816.F32 R184, R8.reuse, R200, R184 ;  /* 0x000000c808b8723c */ /* 0x048ff000000018b8 */
[C---:B------:R-:W-:Y:S08]  /*8600*/  HMMA.16816.F32 R192, R8.reuse, R172, R192 ;  /* 0x000000ac08c0723c */ /* 0x040ff000000018c0 */
[C---:B------:R-:W-:Y:S01]  /*8610*/  HMMA.16816.F32 R188, R8.reuse, R174, R188 ;  /* 0x000000ae08bc723c */ /* 0x040fe200000018bc */
[----:B------:R-:W-:Y:S07]  /*8620*/  LDSM.16.M88.4 R172, [R209+0xc000] ;  /* 0x00c00000d1ac783b */ /* 0x000fee0000000200 */
[C---:B------:R-:W-:Y:S01]  /*8630*/  HMMA.16816.F32 R200, R8.reuse, R202, R180 ;  /* 0x000000ca08c8723c */ /* 0x040fe200000018b4 */
[----:B------:R-:W3:Y:S07]  /*8640*/  LDSM.16.M88.4 R180, [R210+0x4000] ;  /* 0x00400000d2b4783b */ /* 0x000eee0000000200 */
[C---:B--2---:R-:W-:Y:S01]  /*8650*/  HMMA.16816.F32 R220, R8.reuse, R20, R176 ;  /* 0x0000001408dc723c */ /* 0x044fe200000018b0 */
[----:B------:R-:W-:Y:S07]  /*8660*/  LDSM.16.M88.4 R176, [R209+0xc800] ;  /* 0x00c80000d1b0783b */ /* 0x000fee0000000200 */
        /* <DEDUP_REMOVED lines=11> */
[----:B------:R-:W-:Y:S07]  /*8720*/  LDSM.16.M88.4 R28, [R205+0xc800] ;  /* 0x00c80000cd1c783b */ /* 0x000fee0000000200 */
[C---:B-----5:R-:W-:Y:S08]  /*8730*/  HMMA.16816.F32 R220, R24.reuse, R168, R220 ;  /* 0x000000a818dc723c */ /* 0x060ff000000018dc */
[----:B------:R-:W-:Y:S01]  /*8740*/  HMMA.16816.F32 R196, R24, R170, R196 ;  /* 0x000000aa18c4723c */ /* 0x000fe200000018c4 */
[----:B------:R-:W4:Y:S04]  /*8750*/  LDSM.16.M88.4 R24, [R207+0x4000] ;  /* 0x00400000cf18783b */ /* 0x000f280000000200 */
[----:B------:R-:W-:Y:S03]  /*8760*/  LDSM.16.M88.4 R168, [R166+0xc000] ;  /* 0x00c00000a6a8783b */ /* 0x000fe60000000200 */
[C---:B---3--:R-:W-:Y:S08]  /*8770*/  HMMA.16816.F32 R16, R180.reuse, R172, R16 ;  /* 0x000000acb410723c */ /* 0x048ff00000001810 */
        /* <DEDUP_REMOVED lines=8> */
[C---:B------:R-:W-:Y:S08]  /*8800*/  HMMA.16816.F32 R192, R180.reuse, R176, R192 ;  /* 0x000000b0b4c0723c */ /* 0x040ff000000018c0 */
[----:B------:R-:W-:Y:S01]  /*8810*/  HMMA.16816.F32 R188, R180, R178, R188 ;  /* 0x000000b2b4bc723c */ /* 0x000fe200000018bc */
[----:B------:R-:W-:Y:S04]  /*8820*/  LDSM.16.M88.4 R176, [R166+0xd800] ;  /* 0x00d80000a6b0783b */ /* 0x000fe80000000200 */
[----:B------:R-:W-:Y:S03]  /*8830*/  LDSM.16.M88.4 R180, [R165+0xc800] ;  /* 0x00c80000a5b4783b */ /* 0x000fe60000000200 */
[C---:B----4-:R-:W-:Y:S08]  /*8840*/  HMMA.16816.F32 R16, R24.reuse, R20, R16 ;  /* 0x000000141810723c */ /* 0x050ff00000001810 */
[C---:B------:R-:W-:Y:S01]  /*8850*/  HMMA.16816.F32 R12, R24.reuse, R22, R12 ;  /* 0x00000016180c723c */ /* 0x040fe2000000180c */
[----:B------:R-:W3:Y:S07]  /*8860*/  LDSM.16.M88.4 R20, [R166+0xd000] ;  /* 0x00d00000a614783b */ /* 0x000eee0000000200 */
[C---:B------:R-:W-:Y:S08]  /*8870*/  HMMA.16816.F32 R192, R24.reuse, R28, R192 ;  /* 0x0000001c18c0723c */ /* 0x040ff000000018c0 */
[C---:B------:R-:W-:Y:S01]  /*8880*/  HMMA.16816.F32 R188, R24.reuse, R30, R188 ;  /* 0x0000001e18bc723c */ /* 0x040fe200000018bc */
[----:B------:R-:W-:Y:S07]  /*8890*/  LDSM.16.M88.4 R28, [R165+0xc000] ;  /* 0x00c00000a51c783b */ /* 0x000fee0000000200 */
[C---:B------:R-:W-:Y:S08]  /*88a0*/  HMMA.16816.F32 R184, R24.reuse, R32, R184 ;  /* 0x0000002018b8723c */ /* 0x040ff000000018b8 */
[C---:B------:R-:W-:Y:S01]  /*88b0*/  HMMA.16816.F32 R200, R24.reuse, R34, R200 ;  /* 0x0000002218c8723c */ /* 0x040fe200000018c8 */
[----:B------:R-:W4:Y:S07]  /*88c0*/  LDSM.16.M88.4 R32, [R167+0x4000] ;  /* 0x00400000a720783b */ /* 0x000f2e0000000200 */
        /* <DEDUP_REMOVED lines=10> */
[C---:B---3--:R-:W-:Y:S08]  /*8970*/  HMMA.16816.F32 R184, R172.reuse, R20, R184 ;  /* 0x00000014acb8723c */ /* 0x048ff000000018b8 */
[C---:B------:R-:W-:Y:S01]  /*8980*/  HMMA.16816.F32 R200, R172.reuse, R22, R200 ;  /* 0x00000016acc8723c */ /* 0x040fe200000018c8 */
[----:B------:R-:W3:Y:S07]  /*8990*/  LDSM.16.M88.4 R20, [R209+0xe800] ;  /* 0x00e80000d114783b */ /* 0x000eee0000000200 */
[C---:B------:R-:W-:Y:S08]  /*89a0*/  HMMA.16816.F32 R220, R172.reuse, R176, R220 ;  /* 0x000000b0acdc723c */ /* 0x040ff000000018dc */
[----:B------:R-:W-:Y:S01]  /*89b0*/  HMMA.16816.F32 R196, R172, R178, R196 ;  /* 0x000000b2acc4723c */ /* 0x000fe200000018c4 */
[----:B------:R-:W-:Y:S04]  /*89c0*/  LDSM.16.M88.4 R176, [R207+0x6000] ;  /* 0x00600000cfb0783b */ /* 0x000fe80000000200 */
[----:B------:R-:W-:Y:S03]  /*89d0*/  LDSM.16.M88.4 R172, [R205+0xe000] ;  /* 0x00e00000cdac783b */ /* 0x000fe60000000200 */
[C---:B----4-:R-:W-:Y:S08]  /*89e0*/  HMMA.16816.F32 R16, R32.reuse, R28, R16 ;  /* 0x0000001c2010723c */ /* 0x050ff00000001810 */
[C---:B------:R-:W-:Y:S01]  /*89f0*/  HMMA.16816.F32 R12, R32.reuse, R30, R12 ;  /* 0x0000001e200c723c */ /* 0x040fe2000000180c */
[----:B------:R-:W4:Y:S07]  /*8a00*/  LDSM.16.M88.4 R28, [R209+0xf000] ;  /* 0x00f00000d11c783b */ /* 0x000f2e0000000200 */
[C---:B------:R-:W-:Y:S08]  /*8a10*/  HMMA.16816.F32 R192, R32.reuse, R180, R192 ;  /* 0x000000b420c0723c */ /* 0x040ff000000018c0 */
[C---:B------:R-:W-:Y:S01]  /*8a20*/  HMMA.16816.F32 R188, R32.reuse, R182, R188 ;  /* 0x000000b620bc723c */ /* 0x040fe200000018bc */
[----:B------:R-:W5:Y:S07]  /*8a30*/  LDSM.16.M88.4 R180, [R209+0xf800] ;  /* 0x00f80000d1b4783b */ /* 0x000f6e0000000200 */
[C---:B--2---:R-:W-:Y:S08]  /*8a40*/  HMMA.16816.F32 R184, R32.reuse, R8, R184 ;  /* 0x0000000820b8723c */ /* 0x044ff000000018b8 */
[C---:B------:R-:W-:Y:S01]  /*8a50*/  HMMA.16816.F32 R200, R32.reuse, R10, R200 ;  /* 0x0000000a20c8723c */ /* 0x040fe200000018c8 */
[----:B------:R-:W-:Y:S07]  /*8a60*/  LDSM.16.M88.4 R8, [R205+0xf000] ;  /* 0x00f00000cd08783b */ /* 0x000fee0000000200 */
[C---:B-1----:R-:W-:Y:S08]  /*8a70*/  HMMA.16816.F32 R220, R32.reuse, R4, R220 ;  /* 0x0000000420dc723c */ /* 0x042ff000000018dc */
[----:B------:R-:W-:Y:S01]  /*8a80*/  HMMA.16816.F32 R196, R32, R6, R196 ;  /* 0x0000000620c4723c */ /* 0x000fe200000018c4 */
[----:B------:R-:W1:Y:S04]  /*8a90*/  LDSM.16.M88.4 R4, [R205+0xe800] ;  /* 0x00e80000cd04783b */ /* 0x000e680000000200 */
[----:B------:R-:W-:Y:S03]  /*8aa0*/  LDSM.16.M88.4 R32, [R166+0xf000] ;  /* 0x00f00000a620783b */ /* 0x000fe60000000200 */
[C---:B---3--:R-:W-:Y:S08]  /*8ab0*/  HMMA.16816.F32 R192, R168.reuse, R20, R192 ;  /* 0x00000014a8c0723c */ /* 0x048ff000000018c0 */
[C---:B------:R-:W-:Y:S01]  /*8ac0*/  HMMA.16816.F32 R188, R168.reuse, R22, R188 ;  /* 0x00000016a8bc723c */ /* 0x040fe200000018bc */
[----:B------:R-:W2:Y:S07]  /*8ad0*/  LDSM.16.M88.4 R20, [R205+0xf800] ;  /* 0x00f80000cd14783b */ /* 0x000eae0000000200 */
[C---:B----4-:R-:W-:Y:S08]  /*8ae0*/  HMMA.16816.F32 R184, R168.reuse, R28, R184 ;  /* 0x0000001ca8b8723c */ /* 0x050ff000000018b8 */
[C---:B------:R-:W-:Y:S01]  /*8af0*/  HMMA.16816.F32 R200, R168.reuse, R30, R200 ;  /* 0x0000001ea8c8723c */ /* 0x040fe200000018c8 */
[----:B------:R-:W-:Y:S07]  /*8b00*/  LDSM.16.M88.4 R28, [R204+0x6000] ;  /* 0x00600000cc1c783b */ /* 0x000fee0000000200 */
[C---:B------:R-:W-:Y:S08]  /*8b10*/  HMMA.16816.F32 R16, R168.reuse, R24, R16 ;  /* 0x00000018a810723c */ /* 0x040ff00000001810 */
[C---:B------:R-:W-:Y:S01]  /*8b20*/  HMMA.16816.F32 R12, R168.reuse, R26, R12 ;  /* 0x0000001aa80c723c */ /* 0x040fe2000000180c */
[----:B------:R-:W3:Y:S07]  /*8b30*/  LDSM.16.M88.4 R24, [R166+0xe000] ;  /* 0x00e00000a618783b */ /* 0x000eee0000000200 */
[C---:B-----5:R-:W-:Y:S08]  /*8b40*/  HMMA.16816.F32 R220, R168.reuse, R180, R220 ;  /* 0x000000b4a8dc723c */ /* 0x060ff000000018dc */
        /* <DEDUP_REMOVED lines=11> */
[----:B------:R-:W5:Y:S07]  /*8c00*/  LDSM.16.M88.4 R172, [R165+0xe000] ;  /* 0x00e00000a5ac783b */ /* 0x000f6e0000000200 */
[C---:B--2---:R-:W-:Y:S08]  /*8c10*/  HMMA.16816.F32 R220, R176.reuse, R20, R220 ;  /* 0x00000014b0dc723c */ /* 0x044ff000000018dc */
[----:B------:R-:W-:Y:S01]  /*8c20*/  HMMA.16816.F32 R196, R176, R22, R196 ;  /* 0x00000016b0c4723c */ /* 0x000fe200000018c4 */
[----:B------:R-:W2:Y:S04]  /*8c30*/  LDSM.16.M88.4 R20, [R165+0xf000] ;  /* 0x00f00000a514783b */ /* 0x000ea80000000200 */
[----:B------:R-:W2:Y:S01]  /*8c40*/  LDSM.16.M88.4 R176, [R165+0xf800] ;  /* 0x00f80000a5b0783b */ /* 0x000ea20000000200 */
[----:B------:R-:W-:-:S04]  /*8c50*/  DEPBAR.LE SB0, 0x0 ;  /* 0x000080000000791a */ /* 0x000fc80000000000 */
[C---:B---3--:R-:W-:Y:S08]  /*8c60*/  HMMA.16816.F32 R16, R28.reuse, R24, R16 ;  /* 0x000000181c10723c */ /* 0x048ff00000001810 */
[C---:B------:R-:W-:Y:S08]  /*8c70*/  HMMA.16816.F32 R12, R28.reuse, R26, R12 ;  /* 0x0000001a1c0c723c */ /* 0x040ff0000000180c */
[----:B-1----:R-:W-:Y:S01]  /*8c80*/  HMMA.16816.F32 R192, R28, R4, R192 ;  /* 0x000000041cc0723c */ /* 0x002fe200000018c0 */
[----:B------:R-:W-:-:S04]  /*8c90*/  IMAD.U32 R5, RZ, RZ, UR21 ;  /* 0x00000015ff057e24 */ /* 0x000fc8000f8e00ff */
[----:B------:R-:W-:-:S03]  /*8ca0*/  IMAD R4, R5, 0x40, R208 ;  /* 0x0000004005047824 */ /* 0x000fc600078e02d0 */
[----:B------:R-:W-:Y:S01]  /*8cb0*/  HMMA.16816.F32 R188, R28, R6, R188 ;  /* 0x000000061cbc723c */ /* 0x000fe200000018bc */
[----:B------:R-:W-:Y:S02]  /*8cc0*/  VIADD R7, R4, 0xffffff80 ;  /* 0xffffff8004077836 */ /* 0x000fe40000000000 */
[----:B------:R-:W-:-:S03]  /*8cd0*/  VIADD R6, R233, 0x8 ;  /* 0x00000008e9067836 */ /* 0x000fc60000000000 */
[----:B------:R-:W-:Y:S02]  /*8ce0*/  ISETP.GE.AND P4, PT, R7, R232, PT ;  /* 0x000000e80700720c */ /* 0x000fe40003f86270 */
[C---:B------:R-:W-:Y:S08]  /*8cf0*/  HMMA.16816.F32 R200, R28.reuse, R34, R200 ;  /* 0x000000221cc8723c */ /* 0x040ff000000018c8 */
[----:B----4-:R-:W-:Y:S01]  /*8d00*/  HMMA.16816.F32 R220, R28, R8, R220 ;  /* 0x000000081cdc723c */ /* 0x010fe200000018dc */
[----:B------:R-:W-:-:S02]  /*8d10*/  IMAD.U32 R8, RZ, RZ, UR20 ;  /* 0x00000014ff087e24 */ /* 0x000fc4000f8e00ff */
[----:B------:R-:W-:-:S03]  /*8d20*/  IMAD.U32 R9, RZ, RZ, UR20 ;  /* 0x00000014ff097e24 */ /* 0x000fc6000f8e00ff */
[C---:B------:R-:W-:Y:S02]  /*8d30*/  IADD3 R8, PT, PT, R233.reuse, -UR24, -R8 ;  /* 0x80000018e9087c10 */ /* 0x040fe4000fffe808 */
[C---:B------:R-:W-:Y:S01]  /*8d40*/  HMMA.16816.F32 R196, R28.reuse, R10, R196 ;  /* 0x0000000a1cc4723c */ /* 0x040fe200000018c4 */
[----:B------:R-:W-:Y:S01]  /*8d50*/  VIADD R10, R4, UR20 ;  /* 0x00000014040a7c36 */ /* 0x000fe20008000000 */
[----:B------:R-:W-:Y:S02]  /*8d60*/  ISETP.GT.AND P6, PT, R8, R7, PT ;  /* 0x000000070800720c */ /* 0x000fe40003fc4270 */
[----:B------:R-:W-:Y:S02]  /*8d70*/  P2R R11, PR, RZ, 0x10 ;  /* 0x00000010ff0b7803 */ /* 0x000fe40000000000 */
[----:B------:R-:W-:Y:S02]  /*8d80*/  IADD3 R5, PT, PT, R233, 0x80, -R10 ;  /* 0x00000080e9057810 */ /* 0x000fe40007ffe80a */
[----:B------:R-:W-:Y:S08]  /*8d90*/  HMMA.16816.F32 R184, R28, R32, R184 ;  /* 0x000000201cb8723c */ /* 0x000ff000000018b8 */
[C---:B-----5:R-:W-:Y:S08]  /*8da0*/  HMMA.16816.F32 R16, R180.reuse, R172, R16 ;  /* 0x000000acb410723c */ /* 0x060ff00000001810 */
[C---:B------:R-:W-:Y:S08]  /*8db0*/  HMMA.16816.F32 R12, R180.reuse, R174, R12 ;  /* 0x000000aeb40c723c */ /* 0x040ff0000000180c */
[C---:B------:R-:W-:Y:S08]  /*8dc0*/  HMMA.16816.F32 R192, R180.reuse, R168, R192 ;  /* 0x000000a8b4c0723c */ /* 0x040ff000000018c0 */
[C---:B------:R-:W-:Y:S08]  /*8dd0*/  HMMA.16816.F32 R188, R180.reuse, R170, R188 ;  /* 0x000000aab4bc723c */ /* 0x040ff000000018bc */
[C---:B--2---:R-:W-:Y:S08]  /*8de0*/  HMMA.16816.F32 R200, R180.reuse, R22, R200 ;  /* 0x00000016b4c8723c */ /* 0x044ff000000018c8 */
[C---:B------:R-:W-:Y:S08]  /*8df0*/  HMMA.16816.F32 R220, R180.reuse, R176, R220 ;  /* 0x000000b0b4dc723c */ /* 0x040ff000000018dc */
[C---:B------:R-:W-:Y:S08]  /*8e00*/  HMMA.16816.F32 R196, R180.reuse, R178, R196 ;  /* 0x000000b2b4c4723c */ /* 0x040ff000000018c4 */
[----:B------:R-:W-:Y:S01]  /*8e10*/  HMMA.16816.F32 R184, R180, R20, R184 ;  /* 0x00000014b4b8723c */ /* 0x000fe200000018b8 */
[----:B------:R-:W-:-:S02]  /*8e20*/  IADD3 R20, PT, PT, R6, -UR24, -R9 ;  /* 0x8000001806147c10 */ /* 0x000fc4000fffe809 */
[----:B------:R-:W-:Y:S01]  /*8e30*/  IABS R9, R5 ;  /* 0x0000000500097213 */ /* 0x000fe20000000000 */
[----:B------:R-:W-:Y:S06]  /*8e40*/  BAR.SYNC.DEFER_BLOCKING 0x0 ;  /* 0x0000000000007b1d */ /* 0x000fec0000010000 */
[----:B------:R-:W-:Y:S10]  /*8e50*/  BRA.U !UP0, `(.L_x_309) ;  /* 0x0000000508b47547 */ /* 0x000ff4000b800000 */
[----:B------:R-:W-:-:S04]  /*8e60*/  UIADD3 UR8, UPT, UPT, UR21, -0x3, URZ ;  /* 0xfffffffd15087890 */ /* 0x000fc8000fffe0ff */
[----:B------:R-:W-:Y:S02]  /*8e70*/  UIMAD.WIDE.U32 UR12, UR8, UR10, URZ ;  /* 0x0000000a080c72a5 */ /* 0x000fe4000f8e00ff */
[----:B------:R-:W-:-:S04]  /*8e80*/  UIMAD UR8, UR8, UR11, URZ ;  /* 0x0000000b080872a4 */ /* 0x000fc8000f8e02ff */
[----:B------:R-:W-:Y:S01]  /*8e90*/  UIADD3 UR7, UPT, UPT, UR13, UR8, URZ ;  /* 0x000000080d077290 */ /* 0x000fe2000fffe0ff */
[----:B------:R-:W-:Y:S01]  /*8ea0*/  IMAD.U32 R22, RZ, RZ, UR12 ;  /* 0x0000000cff167e24 */ /* 0x000fe2000f8e00ff */
[----:B------:R-:W-:Y:S01]  /*8eb0*/  UIADD3 UR8, UPT, UPT, UR8, UR13, URZ ;  /* 0x0000000d08087290 */ /* 0x000fe2000fffe0ff */
[----:B------:R-:W-:-:S03]  /*8ec0*/  IMAD.U32 R23, RZ, RZ, UR13 ;  /* 0x0000000dff177e24 */ /* 0x000fc6000f8e00ff */
[----:B------:R-:W-:Y:S01]  /*8ed0*/  IMAD.U32 R5, RZ, RZ, UR7 ;  /* 0x00000007ff057e24 */ /* 0x000fe2000f8e00ff */
[----:B------:R-:W-:Y:S01]  /*8ee0*/  ULEA UR7, UP0, UR12, UR32, 0x6 ;  /* 0x000000200c077291 */ /* 0x000fe2000f8030ff */
[----:B------:R-:W-:-:S03]  /*8ef0*/  LEA R28, P4, R22, R237, 0x7 ;  /* 0x000000ed161c7211 */ /* 0x000fc600078838ff */
[----:B------:R-:W-:Y:S01]  /*8f00*/  ULEA.HI.X UR8, UR12, UR31, UR8, 0x6, UP0 ;  /* 0x0000001f0c087291 */ /* 0x000fe200080f3408 */
[----:B------:R-:W-:Y:S01]  /*8f10*/  LEA.HI.X R29, R22, R236, R5, 0x7, P4 ;  /* 0x000000ec161d7211 */ /* 0x000fe200020f3c05 */
[----:B------:R-:W-:Y:S01]  /*8f20*/  IMAD.U32 R22, RZ, RZ, UR7 ;  /* 0x00000007ff167e24 */ /* 0x000fe2000f8e00ff */
[----:B------:R-:W-:-:S03]  /*8f30*/  UIADD3 UR32, UP0, UPT, UR32, UR7, URZ ;  /* 0x0000000720207290 */ /* 0x000fc6000ff1e0ff */
[----:B------:R-:W-:Y:S01]  /*8f40*/  MOV R5, UR8 ;  /* 0x0000000800057c02 */ /* 0x000fe20008000f00 */
[----:B------:R-:W-:Y:S01]  /*8f50*/  UIADD3.X UR31, UPT, UPT, UR31, UR8, URZ, UP0, !UPT ;  /* 0x000000081f1f7290 */ /* 0x000fe200087fe4ff */
[C---:B------:R-:W-:Y:S01]  /*8f60*/  LEA R26, P4, R22.reuse, R237, 0x1 ;  /* 0x000000ed161a7211 */ /* 0x040fe200078808ff */
[----:B------:R-:W-:Y:S01]  /*8f70*/  @!PT LDS RZ, [RZ] ;  /* 0x00000000fffff984 */ /* 0x000fe20000000800 */
[----:B------:R-:W-:Y:S01]  /*8f80*/  @!PT LDS RZ, [RZ] ;  /* 0x00000000fffff984 */ /* 0x000fe20000000800 */
[----:B------:R-:W-:Y:S01]  /*8f90*/  @!PT LDS RZ, [RZ] ;  /* 0x00000000fffff984 */ /* 0x000fe20000000800 */
[----:B------:R1:W-:Y:S01]  /*8fa0*/  @!P3 LDGSTS.E.BYPASS.LTC128B.128 [R238+0x8000], desc[UR28][R28.64] ;  /* 0x080000001ceebfae */ /* 0x0003e2000b981a1c */
[----:B------:R-:W-:Y:S02]  /*8fb0*/  ULEA UR7, UP0, UR10, UR7, 0x5 ;  /* 0x000000070a077291 */ /* 0x000fe4000f8028ff */
[----:B------:R-:W-:Y:S01]  /*8fc0*/  LEA.HI.X R27, R22, R236, R5, 0x1, P4 ;  /* 0x000000ec161b7211 */ /* 0x000fe200020f0c05 */
[----:B------:R-:W-:Y:S01]  /*8fd0*/  IMAD.U32 R22, RZ, RZ, UR32 ;  /* 0x00000020ff167e24 */ /* 0x000fe2000f8e00ff */
[----:B------:R1:W-:Y:S01]  /*8fe0*/  @P3 STS.128 [R238+0x8000], RZ ;  /* 0x008000ffee003388 */ /* 0x0003e20000000c00 */
[----:B------:R-:W-:Y:S01]  /*8ff0*/  IMAD.U32 R5, RZ, RZ, UR31 ;  /* 0x0000001fff057e24 */ /* 0x000fe2000f8e00ff */
[----:B------:R-:W-:-:S02]  /*9000*/  ULEA.HI.X UR8, UR10, UR8, UR11, 0x5, UP0 ;  /* 0x000000080a087291 */ /* 0x000fc400080f2c0b */
[----:B------:R-:W-:Y:S01]  /*9010*/  @!PT LDS RZ, [RZ] ;  /* 0x00000000fffff984 */ /* 0x000fe20000000800 */
[----:B------:R-:W-:Y:S01]  /*9020*/  @!PT LDS RZ, [RZ] ;  /* 0x00000000fffff984 */ /* 0x000fe20000000800 */
[----:B------:R-:W-:Y:S01]  /*9030*/  @!PT LDS RZ, [RZ] ;  /* 0x00000000fffff984 */ /* 0x000fe20000000800 */
[----:B------:R1:W-:Y:S01]  /*9040*/  @!P2 LDGSTS.E.BYPASS.LTC128B.128 [R238+0xa000], desc[UR28][R28.64+0x80] ;  /* 0x0a0000801ceeafae */ /* 0x0003e2000b981a1c */
[----:B------:R-:W-:-:S03]  /*9050*/  LEA R24, P4, R22, R237, 0x1 ;  /* 0x000000ed16187211 */ /* 0x000fc600078808ff */
[----:B------:R1:W-:Y:S01]  /*9060*/  @P2 STS.128 [R238+0xa000], RZ ;  /* 0x00a000ffee002388 */ /* 0x0003e20000000c00 */
[-C--:B------:R-:W-:Y:S01]  /*9070*/  LEA.HI.X R25, R22, R236.reuse, R5, 0x1, P4 ;  /* 0x000000ec16197211 */ /* 0x080fe200020f0c05 */
[----:B------:R-:W-:Y:S01]  /*9080*/  IMAD.U32 R5, RZ, RZ, UR8 ;  /* 0x00000008ff057e24 */ /* 0x000fe2000f8e00ff */
[----:B------:R-:W-:Y:S01]  /*9090*/  MOV R22, UR7 ;  /* 0x0000000700167c02 */ /* 0x000fe20008000f00 */
[----:B------:R-:W-:Y:S01]  /*90a0*/  @!PT LDS RZ, [RZ] ;  /* 0x00000000fffff984 */ /* 0x000fe20000000800 */
[----:B------:R-:W-:Y:S01]  /*90b0*/  @!PT LDS RZ, [RZ] ;  /* 0x00000000fffff984 */ /* 0x000fe20000000800 */
[----:B------:R-:W-:Y:S01]  /*90c0*/  @!PT LDS RZ, [RZ] ;  /* 0x00000000fffff984 */ /* 0x000fe20000000800 */
[----:B------:R1:W-:Y:S03]  /*90d0*/  @!P1 LDGSTS.E.BYPASS.LTC128B.128 [R238+0xc000], desc[UR28][R28.64+0x100] ;  /* 0x0c0001001cee9fae */ /* 0x0003e6000b981a1c */
[C---:B------:R-:W-:Y:S01]  /*90e0*/  LEA R30, P4, R22.reuse, R237, 0x1 ;  /* 0x000000ed161e7211 */ /* 0x040fe200078808ff */
[----:B------:R1:W-:Y:S03]  /*90f0*/  @P1 STS.128 [R238+0xc000], RZ ;  /* 0x00c000ffee001388 */ /* 0x0003e60000000c00 */
        /* <DEDUP_REMOVED lines=67> */
.L_x_309:
[--C-:B------:R-:W-:Y:S01]  /*9530*/  IADD3 R5, PT, PT, R6, 0x80, -R10.reuse ;  /* 0x0000008006057810 */ /* 0x100fe20007ffe80a */
[----:B------:R-:W-:Y:S01]  /*9540*/  UISETP.GT.U32.AND UP0, UPT, UR4, UR18, UPT ;  /* 0x000000120400728c */ /* 0x000fe2000bf04070 */
[----:B------:R-:W-:Y:S02]  /*9550*/  IADD3 R21, PT, PT, R233, 0x7f, -R10 ;  /* 0x0000007fe9157810 */ /* 0x000fe40007ffe80a */
[----:B------:R-:W-:Y:S02]  /*9560*/  I2FP.F32.S32 R9, R9 ;  /* 0x0000000900097245 */ /* 0x000fe40000201400 */
[----:B------:R-:W-:Y:S02]  /*9570*/  IABS R5, R5 ;  /* 0x0000000500057213 */ /* 0x000fe40000000000 */
[----:B------:R-:W-:Y:S01]  /*9580*/  IABS R21, R21 ;  /* 0x0000001500157213 */ /* 0x000fe20000000000 */
[----:B------:R-:W-:Y:S01]  /*9590*/  FFMA.FTZ R9, R9, -UR6, R16 ;  /* 0x8000000609097c23 */ /* 0x000fe20008010010 */
[----:B------:R-:W-:-:S02]  /*95a0*/  I2FP.F32.S32 R5, R5 ;  /* 0x0000000500057245 */ /* 0x000fc40000201400 */
[----:B------:R-:W-:Y:S01]  /*95b0*/  ISETP.GE.AND P1, PT, R7, R231, PT ;  /* 0x000000e70700720c */ /* 0x000fe20003f26270 */
[----:B------:R-:W-:Y:S01]  /*95c0*/  @UP0 UIADD3 UR21, UPT, UPT, UR21, -0x3, URZ ;  /* 0xfffffffd15150890 */ /* 0x000fe2000fffe0ff */
[----:B------:R-:W-:Y:S01]  /*95d0*/  ISETP.GT.AND P0, PT, R20, R7, PT ;  /* 0x000000071400720c */ /* 0x000fe20003f04270 */
[----:B------:R-:W-:Y:S01]  /*95e0*/  VIADD R7, R4, 0xffffff81 ;  /* 0xffffff8104077836 */ /* 0x000fe20000000000 */
[----:B------:R-:W-:Y:S01]  /*95f0*/  I2FP.F32.S32 R16, R21 ;  /* 0x0000001500107245 */ /* 0x000fe20000201400 */
[----:B------:R-:W-:Y:S01]  /*9600*/  FFMA.FTZ R18, R5, -UR6, R18 ;  /* 0x8000000605127c23 */ /* 0x000fe20008010012 */
[----:B------:R-:W-:Y:S02]  /*9610*/  FSEL R9, R9, -INF , !P6 ;  /* 0xff80000009097808 */ /* 0x000fe40007000000 */
[----:B------:R-:W-:Y:S01]  /*9620*/  IADD3 R5, PT, PT, R6, 0x7f, -R10 ;  /* 0x0000007f06057810 */ /* 0x000fe20007ffe80a */
[----:B------:R-:W-:Y:S01]  /*9630*/  FFMA.FTZ R16, R16, -UR6, R17 ;  /* 0x8000000610107c23 */ /* 0x000fe20008010011 */
[----:B------:R-:W-:-:S02]  /*9640*/  ISETP.NE.AND P6, PT, R11, RZ, PT ;  /* 0x000000ff0b00720c */ /* 0x000fc40003fc5270 */
[----:B------:R-:W-:Y:S02]  /*9650*/  ISETP.GT.AND P2, PT, R8, R7, PT ;  /* 0x000000070800720c */ /* 0x000fe40003f44270 */
[----:B------:R-:W-:Y:S02]  /*9660*/  IABS R5, R5 ;  /* 0x0000000500057213 */ /* 0x000fe40000000000 */
[----:B------:R-:W-:Y:S02]  /*9670*/  FSEL R21, R9, -INF , !P6 ;  /* 0xff80000009157808 */ /* 0x000fe40007000000 */
[----:B------:R-:W-:Y:S02]  /*9680*/  IADD3 R9, PT, PT, R233, 0x78, -R10 ;  /* 0x00000078e9097810 */ /* 0x000fe40007ffe80a */
[C---:B------:R-:W-:Y:S02]  /*9690*/  ISETP.GE.AND P3, PT, R7.reuse, R232, PT ;  /* 0x000000e80700720c */ /* 0x040fe40003f66270 */
[----:B------:R-:W-:-:S02]  /*96a0*/  ISETP.GE.AND P4, PT, R7, R231, PT ;  /* 0x000000e70700720c */ /* 0x000fc40003f86270 */
[----:B------:R-:W-:Y:S01]  /*96b0*/  ISETP.GT.AND P6, PT, R20, R7, PT ;  /* 0x000000071400720c */ /* 0x000fe20003fc4270 */
[----:B------:R-:W-:Y:S01]  /*96c0*/  VIADD R7, R4, 0xffffff88 ;  /* 0xffffff8804077836 */ /* 0x000fe20000000000 */
[----:B------:R-:W-:Y:S02]  /*96d0*/  FSEL R23, R16, -INF , !P2 ;  /* 0xff80000010177808 */ /* 0x000fe40005000000 */
[----:B------:R-:W-:Y:S02]  /*96e0*/  FSEL R11, R18, -INF , !P0 ;  /* 0xff800000120b7808 */ /* 0x000fe40004000000 */
[----:B------:R-:W-:Y:S02]  /*96f0*/  I2FP.F32.S32 R16, R5 ;  /* 0x0000000500107245 */ /* 0x000fe40000201400 */
[----:B------:R-:W-:Y:S02]  /*9700*/  IABS R9, R9 ;  /* 0x0000000900097213 */ /* 0x000fe40000000000 */
[----:B------:R-:W-:Y:S01]  /*9710*/  FSEL R11, R11, -INF , !P1 ;  /* 0xff8000000b0b7808 */ /* 0x000fe20004800000 */
[----:B------:R-:W-:Y:S01]  /*9720*/  FFMA.FTZ R5, R16, -UR6, R19 ;  /* 0x8000000610057c23 */ /* 0x000fe20008010013 */
[----:B------:R-:W-:-:S02]  /*9730*/  FSEL R23, R23, -INF , !P3 ;  /* 0xff80000017177808 */ /* 0x000fc40005800000 */
[----:B------:R-:W-:Y:S02]  /*9740*/  ISETP.GT.AND P0, PT, R8, R7, PT ;  /* 0x000000070800720c */ /* 0x000fe40003f04270 */
[C---:B------:R-:W-:Y:S02]  /*9750*/  ISETP.GE.AND P1, PT, R7.reuse, R232, PT ;  /* 0x000000e80700720c */ /* 0x040fe40003f26270 */
[----:B------:R-:W-:Y:S02]  /*9760*/  ISETP.GE.AND P2, PT, R7, R231, PT ;  /* 0x000000e70700720c */ /* 0x000fe40003f46270 */
[----:B------:R-:W-:Y:S02]  /*9770*/  ISETP.GT.AND P3, PT, R20, R7, PT ;  /* 0x000000071400720c */ /* 0x000fe40003f64270 */
[----:B------:R-:W-:Y:S02]  /*9780*/  I2FP.F32.S32 R9, R9 ;  /* 0x0000000900097245 */ /* 0x000fe40000201400 */
[----:B------:R-:W-:-:S02]  /*9790*/  IADD3 R7, PT, PT, R6, 0x78, -R10 ;  /* 0x0000007806077810 */ /* 0x000fc40007ffe80a */
[----:B------:R-:W-:Y:S01]  /*97a0*/  IADD3 R16, PT, PT, R233, 0x77, -R10 ;  /* 0x00000077e9107810 */ /* 0x000fe20007ffe80a */
[----:B------:R-:W-:Y:S01]  /*97b0*/  FFMA.FTZ R12, R9, -UR6, R12 ;  /* 0x80000006090c7c23 */ /* 0x000fe2000801000c */
[----:B------:R-:W-:Y:S01]  /*97c0*/  IABS R7, R7 ;  /* 0x0000000700077213 */ /* 0x000fe20000000000 */
[----:B------:R-:W-:Y:S01]  /*97d0*/  VIADD R9, R4, 0xffffff89 ;  /* 0xffffff8904097836 */ /* 0x000fe20000000000 */
[----:B------:R-:W-:Y:S02]  /*97e0*/  IABS R16, R16 ;  /* 0x0000001000107213 */ /* 0x000fe40000000000 */
[----:B------:R-:W-:Y:S02]  /*97f0*/  I2FP.F32.S32 R7, R7 ;  /* 0x0000000700077245 */ /* 0x000fe40000201400 */
[----:B------:R-:W-:Y:S02]  /*9800*/  I2FP.F32.S32 R16, R16 ;  /* 0x0000001000107245 */ /* 0x000fe40000201400 */
[----:B------:R-:W-:Y:S01]  /*9810*/  FSEL R17, R12, -INF , !P0 ;  /* 0xff8000000c117808 */ /* 0x000fe20004000000 */
[----:B------:R-:W-:Y:S01]  /*9820*/  FFMA.FTZ R7, R7, -UR6, R14 ;  /* 0x8000000607077c23 */ /* 0x000fe2000801000e */
[--C-:B------:R-:W-:Y:S01]  /*9830*/  IADD3 R12, PT, PT, R6, 0x77, -R10.reuse ;  /* 0x00000077060c7810 */ /* 0x100fe20007ffe80a */
[----:B------:R-:W-:Y:S01]  /*9840*/  FFMA.FTZ R13, R16, -UR6, R13 ;  /* 0x80000006100d7c23 */ /* 0x000fe2000801000d */
[----:B------:R-:W-:-:S02]  /*9850*/  IADD3 R19, PT, PT, R233, 0x70, -R10 ;  /* 0x00000070e9137810 */ /* 0x000fc40007ffe80a */
[----:B------:R-:W-:Y:S02]  /*9860*/  FSEL R5, R5, -INF , !P6 ;  /* 0xff80000005057808 */ /* 0x000fe40007000000 */
[----:B------:R-:W-:Y:S02]  /*9870*/  ISETP.GT.AND P6, PT, R8, R9, PT ;  /* 0x000000090800720c */ /* 0x000fe40003fc4270 */
[----:B------:R-:W-:Y:S02]  /*9880*/  IABS R12, R12 ;  /* 0x0000000c000c7213 */ /* 0x000fe40000000000 */
[----:B------:R-:W-:Y:S02]  /*9890*/  IABS R19, R19 ;  /* 0x0000001300137213 */ /* 0x000fe40000000000 */
[----:B------:R-:W-:Y:S02]  /*98a0*/  FSEL R5, R5, -INF , !P4 ;  /* 0xff80000005057808 */ /* 0x000fe40006000000 */
[----:B------:R-:W-:-:S02]  /*98b0*/  FSEL R17, R17, -INF , !P1 ;  /* 0xff80000011117808 */ /* 0x000fc40004800000 */
[C---:B------:R-:W-:Y:S02]  /*98c0*/  ISETP.GE.AND P4, PT, R9.reuse, R232, PT ;  /* 0x000000e80900720c */ /* 0x040fe40003f86270 */
[----:B------:R-:W-:Y:S02]  /*98d0*/  ISETP.GE.AND P0, PT, R9, R231, PT ;  /* 0x000000e70900720c */ /* 0x000fe40003f06270 */
[----:B------:R-:W-:Y:S01]  /*98e0*/  ISETP.GT.AND P1, PT, R20, R9, PT ;  /* 0x000000091400720c */ /* 0x000fe20003f24270 */
[----:B------:R-:W-:Y:S01]  /*98f0*/  VIADD R9, R4, 0xffffff90 ;  /* 0xffffff9004097836 */ /* 0x000fe20000000000 */
[--C-:B------:R-:W-:Y:S02]  /*9900*/  IADD3 R171, PT, PT, R6, 0x70, -R10.reuse ;  /* 0x0000007006ab7810 */ /* 0x100fe40007ffe80a */
[----:B------:R-:W-:Y:S02]  /*9910*/  IADD3 R14, PT, PT, R233, 0x6f, -R10 ;  /* 0x0000006fe90e7810 */ /* 0x000fe40007ffe80a */
[----:B------:R-:W-:-:S02]  /*9920*/  FSEL R7, R7, -INF , !P3 ;  /* 0xff80000007077808 */ /* 0x000fc40005800000 */
[----:B------:R-:W-:Y:S02]  /*9930*/  FSEL R13, R13, -INF , !P6 ;  /* 0xff8000000d0d7808 */ /* 0x000fe40007000000 */
[----:B------:R-:W-:Y:S02]  /*9940*/  I2FP.F32.S32 R12, R12 ;  /* 0x0000000c000c7245 */ /* 0x000fe40000201400 */
[----:B------:R-:W-:Y:S02]  /*9950*/  I2FP.F32.S32 R19, R19 ;  /* 0x0000001300137245 */ /* 0x000fe40000201400 */
[----:B------:R-:W-:Y:S02]  /*9960*/  IABS R171, R171 ;  /* 0x000000ab00ab7213 */ /* 0x000fe40000000000 */
[----:B------:R-:W-:Y:S01]  /*9970*/  IABS R14, R14 ;  /* 0x0000000e000e7213 */ /* 0x000fe20000000000 */
[----:B------:R-:W-:Y:S01]  /*9980*/  FFMA.FTZ R192, R19, -UR6, R192 ;  /* 0x8000000613c07c23 */ /* 0x000fe200080100c0 */
[----:B------:R-:W-:-:S02]  /*9990*/  FSEL R7, R7, -INF , !P2 ;  /* 0xff80000007077808 */ /* 0x000fc40005000000 */
[----:B------:R-:W-:Y:S02]  /*99a0*/  FSEL R13, R13, -INF , !P4 ;  /* 0xff8000000d0d7808 */ /* 0x000fe40006000000 */
[----:B------:R-:W-:Y:S02]  /*99b0*/  ISETP.GT.AND P3, PT, R8, R9, PT ;  /* 0x000000090800720c */ /* 0x000fe40003f64270 */
[C---:B------:R-:W-:Y:S02]  /*99c0*/  ISETP.GE.AND P2, PT, R9.reuse, R232, PT ;  /* 0x000000e80900720c */ /* 0x040fe40003f46270 */
[----:B------:R-:W-:Y:S02]  /*99d0*/  ISETP.GE.AND P6, PT, R9, R231, PT ;  /* 0x000000e70900720c */ /* 0x000fe40003fc6270 */
[----:B------:R-:W-:Y:S01]  /*99e0*/  ISETP.GT.AND P4, PT, R20, R9, PT ;  /* 0x000000091400720c */ /* 0x000fe20003f84270 */
[----:B------:R-:W-:Y:S01]  /*99f0*/  FFMA.FTZ R9, R12, -UR6, R15 ;  /* 0x800000060c097c23 */ /* 0x000fe2000801000f */
[----:B------:R-:W-:Y:S01]  /*9a00*/  I2FP.F32.S32 R171, R171 ;  /* 0x000000ab00ab7245 */ /* 0x000fe20000201400 */
[----:B------:R-:W-:Y:S01]  /*9a10*/  VIADD R15, R4, 0xffffff91 ;  /* 0xffffff91040f7836 */ /* 0x000fe20000000000 */
[----:B------:R-:W-:-:S02]  /*9a20*/  I2FP.F32.S32 R14, R14 ;  /* 0x0000000e000e7245 */ /* 0x000fc40000201400 */
[----:B------:R-:W-:Y:S01]  /*9a30*/  IADD3 R12, PT, PT, R6, 0x6f, -R10 ;  /* 0x0000006f060c7810 */ /* 0x000fe20007ffe80a */
[----:B------:R-:W-:Y:S01]  /*9a40*/  FFMA.FTZ R171, R171, -UR6, R194 ;  /* 0x80000006abab7c23 */ /* 0x000fe200080100c2 */
[----:B------:R-:W-:Y:S01]  /*9a50*/  IADD3 R175, PT, PT, R233, 0x68, -R10 ;  /* 0x00000068e9af7810 */ /* 0x000fe20007ffe80a */
[----:B------:R-:W-:Y:S01]  /*9a60*/  FFMA.FTZ R193, R14, -UR6, R193 ;  /* 0x800000060ec17c23 */ /* 0x000fe200080100c1 */
[----:B------:R-:W-:Y:S02]  /*9a70*/  FSEL R9, R9, -INF , !P1 ;  /* 0xff80000009097808 */ /* 0x000fe40004800000 */
[----:B------:R-:W-:Y:S02]  /*9a80*/  FSEL R251, R192, -INF , !P3 ;  /* 0xff800000c0fb7808 */ /* 0x000fe40005800000 */
[----:B------:R-:W-:Y:S02]  /*9a90*/  IABS R12, R12 ;  /* 0x0000000c000c7213 */ /* 0x000fe40000000000 */
[----:B------:R-:W-:-:S02]  /*9aa0*/  IABS R175, R175 ;  /* 0x000000af00af7213 */ /* 0x000fc40000000000 */
[----:B------:R-:W-:Y:S02]  /*9ab0*/  ISETP.GT.AND P1, PT, R8, R15, PT ;  /* 0x0000000f0800720c */ /* 0x000fe40003f24270 */
[--C-:B------:R-:W-:Y:S02]  /*9ac0*/  IADD3 R165, PT, PT, R6, 0x68, -R10.reuse ;  /* 0x0000006806a57810 */ /* 0x100fe40007ffe80a */
[----:B------:R-:W-:Y:S02]  /*9ad0*/  IADD3 R14, PT, PT, R233, 0x67, -R10 ;  /* 0x00000067e90e7810 */ /* 0x000fe40007ffe80a */
[----:B------:R-:W-:Y:S02]  /*9ae0*/  FSEL R9, R9, -INF , !P0 ;  /* 0xff80000009097808 */ /* 0x000fe40004000000 */
[----:B------:R-:W-:Y:S02]  /*9af0*/  FSEL R251, R251, -INF , !P2 ;  /* 0xff800000fbfb7808 */ /* 0x000fe40005000000 */
[----:B------:R-:W-:-:S02]  /*9b00*/  ISETP.GE.AND P0, PT, R15, R232, PT ;  /* 0x000000e80f00720c */ /* 0x000fc40003f06270 */
[----:B------:R-:W-:Y:S02]  /*9b10*/  ISETP.GE.AND P3, PT, R15, R231, PT ;  /* 0x000000e70f00720c */ /* 0x000fe40003f66270 */
[----:B------:R-:W-:Y:S01]  /*9b20*/  ISETP.GT.AND P2, PT, R20, R15, PT ;  /* 0x0000000f1400720c */ /* 0x000fe20003f44270 */
[----:B------:R-:W-:Y:S01]  /*9b30*/  VIADD R15, R4, 0xffffff98 ;  /* 0xffffff98040f7836 */ /* 0x000fe20000000000 */
[----:B------:R-:W-:Y:S02]  /*9b40*/  I2FP.F32.S32 R12, R12 ;  /* 0x0000000c000c7245 */ /* 0x000fe40000201400 */
[----:B------:R-:W-:Y:S02]  /*9b50*/  I2FP.F32.S32 R175, R175 ;  /* 0x000000af00af7245 */ /* 0x000fe40000201400 */
[----:B------:R-:W-:Y:S01]  /*9b60*/  FSEL R171, R171, -INF , !P4 ;  /* 0xff800000abab7808 */ /* 0x000fe20006000000 */
[----:B------:R-:W-:Y:S01]  /*9b70*/  FFMA.FTZ R169, R12, -UR6, R195 ;  /* 0x800000060ca97c23 */ /* 0x000fe200080100c3 */
[----:B------:R-:W-:Y:S01]  /*9b80*/  FSEL R193, R193, -INF , !P1 ;  /* 0xff800000c1c17808 */ /* 0x000fe20004800000 */
[----:B------:R-:W-:Y:S01]  /*9b90*/  FFMA.FTZ R175, R175, -UR6, R188 ;  /* 0x80000006afaf7c23 */ /* 0x000fe200080100bc */
[----:B------:R-:W-:-:S02]  /*9ba0*/  IABS R165, R165 ;  /* 0x000000a500a57213 */ /* 0x000fc40000000000 */
[----:B------:R-:W-:Y:S02]  /*9bb0*/  IABS R14, R14 ;  /* 0x0000000e000e7213 */ /* 0x000fe40000000000 */
[----:B------:R-:W-:Y:S02]  /*9bc0*/  FSEL R171, R171, -INF , !P6 ;  /* 0xff800000abab7808 */ /* 0x000fe40007000000 */
[----:B------:R-:W-:Y:S02]  /*9bd0*/  FSEL R193, R193, -INF , !P0 ;  /* 0xff800000c1c17808 */ /* 0x000fe40004000000 */
[----:B------:R-:W-:Y:S02]  /*9be0*/  ISETP.GT.AND P4, PT, R8, R15, PT ;  /* 0x0000000f0800720c */ /* 0x000fe40003f84270 */
[C---:B------:R-:W-:Y:S02]  /*9bf0*/  ISETP.GE.AND P6, PT, R15.reuse, R232, PT ;  /* 0x000000e80f00720c */ /* 0x040fe40003fc6270 */
[----:B------:R-:W-:-:S02]  /*9c00*/  ISETP.GE.AND P1, PT, R15, R231, PT ;  /* 0x000000e70f00720c */ /* 0x000fc40003f26270 */
        /* <DEDUP_REMOVED lines=8> */
[----:B------:R-:W-:-:S02]  /*9c90*/  ISETP.GT.AND P2, PT, R8, R15, PT ;  /* 0x0000000f0800720c */ /* 0x000fc40003f44270 */
[----:B------:R-:W-:Y:S02]  /*9ca0*/  FSEL R169, R169, -INF , !P3 ;  /* 0xff800000a9a97808 */ /* 0x000fe40005800000 */
[----:B------:R-:W-:Y:S02]  /*9cb0*/  FSEL R175, R175, -INF , !P6 ;  /* 0xff800000afaf7808 */ /* 0x000fe40007000000 */
[C---:B------:R-:W-:Y:S02]  /*9cc0*/  ISETP.GE.AND P3, PT, R15.reuse, R232, PT ;  /* 0x000000e80f00720c */ /* 0x040fe40003f66270 */
[----:B------:R-:W-:Y:S02]  /*9cd0*/  ISETP.GE.AND P4, PT, R15, R231, PT ;  /* 0x000000e70f00720c */ /* 0x000fe40003f86270 */
[----:B------:R-:W-:Y:S01]  /*9ce0*/  ISETP.GT.AND P6, PT, R20, R15, PT ;  /* 0x0000000f1400720c */ /* 0x000fe20003fc4270 */
[----:B------:R-:W-:Y:S01]  /*9cf0*/  VIADD R15, R4, 0xffffffa0 ;  /* 0xffffffa0040f7836 */ /* 0x000fe20000000000 */
[----:B------:R-:W-:-:S02]  /*9d00*/  FSEL R165, R165, -INF , !P0 ;  /* 0xff800000a5a57808 */ /* 0x000fc40004000000 */
[----:B------:R-:W-:Y:S02]  /*9d10*/  FSEL R173, R173, -INF , !P2 ;  /* 0xff800000adad7808 */ /* 0x000fe40005000000 */
[----:B------:R-:W-:Y:S02]  /*9d20*/  FSEL R165, R165, -INF , !P1 ;  /* 0xff800000a5a57808 */ /* 0x000fe40004800000 */
[----:B------:R-:W-:Y:S02]  /*9d30*/  FSEL R173, R173, -INF , !P3 ;  /* 0xff800000adad7808 */ /* 0x000fe40005800000 */
[----:B------:R-:W-:Y:S02]  /*9d40*/  ISETP.GT.AND P0, PT, R8, R15, PT ;  /* 0x0000000f0800720c */ /* 0x000fe40003f04270 */
[C---:B------:R-:W-:Y:S02]  /*9d50*/  ISETP.GE.AND P1, PT, R15.reuse, R232, PT ;  /* 0x000000e80f00720c */ /* 0x040fe40003f26270 */
[----:B------:R-:W-:-:S02]  /*9d60*/  ISETP.GE.AND P2, PT, R15, R231, PT ;  /* 0x000000e70f00720c */ /* 0x000fc40003f46270 */
[----:B------:R-:W-:Y:S02]  /*9d70*/  ISETP.GT.AND P3, PT, R20, R15, PT ;  /* 0x0000000f1400720c */ /* 0x000fe40003f64270 */
[C-C-:B------:R-:W-:Y:S02]  /*9d80*/  IADD3 R15, PT, PT, R6.reuse, 0x60, -R10.reuse ;  /* 0x00000060060f7810 */ /* 0x140fe40007ffe80a */
[--C-:B------:R-:W-:Y:S02]  /*9d90*/  IADD3 R12, PT, PT, R6, 0x67, -R10.reuse ;  /* 0x00000067060c7810 */ /* 0x100fe40007ffe80a */
[----:B------:R-:W-:Y:S02]  /*9da0*/  IABS R15, R15 ;  /* 0x0000000f000f7213 */ /* 0x000fe40000000000 */
[----:B------:R-:W-:Y:S02]  /*9db0*/  IADD3 R19, PT, PT, R233, 0x60, -R10 ;  /* 0x00000060e9137810 */ /* 0x000fe40007ffe80a */
[----:B------:R-:W-:-:S02]  /*9dc0*/  I2FP.F32.S32 R15, R15 ;  /* 0x0000000f000f7245 */ /* 0x000fc40000201400 */
[----:B------:R-:W-:Y:S02]  /*9dd0*/  IABS R12, R12 ;  /* 0x0000000c000c7213 */ /* 0x000fe40000000000 */
[----:B------:R-:W-:Y:S01]  /*9de0*/  IABS R19, R19 ;  /* 0x0000001300137213 */ /* 0x000fe20000000000 */
[----:B------:R-:W-:Y:S01]  /*9df0*/  FFMA.FTZ R186, R15, -UR6, R186 ;  /* 0x800000060fba7c23 */ /* 0x000fe200080100ba */
[C-C-:B------:R-:W-:Y:S02]  /*9e00*/  IADD3 R14, PT, PT, R233.reuse, 0x5f, -R10.reuse ;  /* 0x0000005fe90e7810 */ /* 0x140fe40007ffe80a */
[----:B------:R-:W-:Y:S02]  /*9e10*/  I2FP.F32.S32 R12, R12 ;  /* 0x0000000c000c7245 */ /* 0x000fe40000201400 */
[----:B------:R-:W-:Y:S02]  /*9e20*/  I2FP.F32.S32 R19, R19 ;  /* 0x0000001300137245 */ /* 0x000fe40000201400 */
[----:B------:R-:W-:Y:S01]  /*9e30*/  IADD3 R15, PT, PT, R233, 0x58, -R10 ;  /* 0x00000058e90f7810 */ /* 0x000fe20007ffe80a */
[----:B------:R-:W-:Y:S01]  /*9e40*/  FFMA.FTZ R167, R12, -UR6, R191 ;  /* 0x800000060ca77c23 */ /* 0x000fe200080100bf */
[----:B------:R-:W-:Y:S01]  /*9e50*/  IABS R14, R14 ;  /* 0x0000000e000e7213 */ /* 0x000fe20000000000 */
[----:B------:R-:W-:Y:S01]  /*9e60*/  FFMA.FTZ R184, R19, -UR6, R184 ;  /* 0x8000000613b87c23 */ /* 0x000fe200080100b8 */
[----:B------:R-:W-:Y:S01]  /*9e70*/  IABS R15, R15 ;  /* 0x0000000f000f7213 */ /* 0x000fe20000000000 */
[----:B------:R-:W-:Y:S01]  /*9e80*/  VIADD R19, R4, 0xffffffa1 ;  /* 0xffffffa104137836 */ /* 0x000fe20000000000 */
[----:B------:R-:W-:Y:S01]  /*9e90*/  I2FP.F32.S32 R14, R14 ;  /* 0x0000000e000e7245 */ /* 0x000fe20000201400 */
[----:B------:R-:W-:Y:S01]  /*9ea0*/  VIADD R191, R0, 0x10040 ;  /* 0x0001004000bf7836 */ /* 0x000fe20000000000 */
[----:B------:R-:W-:-:S02]  /*9eb0*/  IADD3 R12, PT, PT, R6, 0x5f, -R10 ;  /* 0x0000005f060c7810 */ /* 0x000fc40007ffe80a */
[----:B------:R-:W-:Y:S01]  /*9ec0*/  I2FP.F32.S32 R15, R15 ;  /* 0x0000000f000f7245 */ /* 0x000fe20000201400 */
[----:B------:R-:W-:Y:S01]  /*9ed0*/  FFMA.FTZ R185, R14, -UR6, R185 ;  /* 0x800000060eb97c23 */ /* 0x000fe200080100b9 */
[----:B------:R-:W-:Y:S02]  /*9ee0*/  FSEL R167, R167, -INF , !P6 ;  /* 0xff800000a7a77808 */ /* 0x000fe40007000000 */
[----:B------:R-:W-:Y:S01]  /*9ef0*/  FSEL R247, R184, -INF , !P0 ;  /* 0xff800000b8f77808 */ /* 0x000fe20004000000 */
[----:B------:R-:W-:Y:S01]  /*9f00*/  FFMA.FTZ R200, R15, -UR6, R200 ;  /* 0x800000060fc87c23 */ /* 0x000fe200080100c8 */
[----:B------:R-:W-:Y:S02]  /*9f10*/  ISETP.GT.AND P6, PT, R8, R19, PT ;  /* 0x000000130800720c */ /* 0x000fe40003fc4270 */
[----:B------:R-:W-:Y:S02]  /*9f20*/  IABS R12, R12 ;  /* 0x0000000c000c7213 */ /* 0x000fe40000000000 */
[----:B------:R-:W-:-:S02]  /*9f30*/  IADD3 R14, PT, PT, R233, 0x57, -R10 ;  /* 0x00000057e90e7810 */ /* 0x000fc40007ffe80a */
[----:B------:R-:W-:Y:S02]  /*9f40*/  FSEL R167, R167, -INF , !P4 ;  /* 0xff800000a7a77808 */ /* 0x000fe40006000000 */
[----:B------:R-:W-:Y:S02]  /*9f50*/  FSEL R247, R247, -INF , !P1 ;  /* 0xff800000f7f77808 */ /* 0x000fe40004800000 */
[C---:B------:R-:W-:Y:S02]  /*9f60*/  ISETP.GE.AND P4, PT, R19.reuse, R232, PT ;  /* 0x000000e81300720c */ /* 0x040fe40003f86270 */
[----:B------:R-:W-:Y:S02]  /*9f70*/  ISETP.GE.AND P0, PT, R19, R231, PT ;  /* 0x000000e71300720c */ /* 0x000fe40003f06270 */
[----:B------:R-:W-:Y:S01]  /*9f80*/  ISETP.GT.AND P1, PT, R20, R19, PT ;  /* 0x000000131400720c */ /* 0x000fe20003f24270 */
[----:B------:R-:W-:Y:S01]  /*9f90*/  VIADD R19, R4, 0xffffffa8 ;  /* 0xffffffa804137836 */ /* 0x000fe20000000000 */
[----:B------:R-:W-:-:S02]  /*9fa0*/  IADD3 R15, PT, PT, R6, 0x58, -R10 ;  /* 0x00000058060f7810 */ /* 0x000fc40007ffe80a */
[----:B------:R-:W-:Y:S02]  /*9fb0*/  FSEL R211, R186, -INF , !P3 ;  /* 0xff800000bad37808 */ /* 0x000fe40005800000 */
[----:B------:R-:W-:Y:S02]  /*9fc0*/  FSEL R249, R185, -INF , !P6 ;  /* 0xff800000b9f97808 */ /* 0x000fe40007000000 */
        /* <DEDUP_REMOVED lines=10> */
[----:B------:R-:W-:Y:S01]  /*a070*/  VIADD R19, R4, 0xffffffa9 ;  /* 0xffffffa904137836 */ /* 0x000fe20000000000 */
[----:B------:R-:W-:-:S02]  /*a080*/  I2FP.F32.S32 R14, R14 ;  /* 0x0000000e000e7245 */ /* 0x000fc40000201400 */
[----:B------:R-:W-:Y:S02]  /*a090*/  IADD3 R12, PT, PT, R6, 0x57, -R10 ;  /* 0x00000057060c7810 */ /* 0x000fe40007ffe80a */
[----:B------:R-:W-:Y:S01]  /*a0a0*/  I2FP.F32.S32 R15, R15 ;  /* 0x0000000f000f7245 */ /* 0x000fe20000201400 */
[----:B------:R-:W-:Y:S01]  /*a0b0*/  FFMA.FTZ R14, R14, -UR6, R201 ;  /* 0x800000060e0e7c23 */ /* 0x000fe200080100c9 */
[----:B------:R-:W-:Y:S02]  /*a0c0*/  FSEL R209, R187, -INF , !P1 ;  /* 0xff800000bbd17808 */ /* 0x000fe40004800000 */
[----:B------:R-:W-:Y:S01]  /*a0d0*/  IABS R12, R12 ;  /* 0x0000000c000c7213 */ /* 0x000fe20000000000 */
[----:B------:R-:W-:Y:S01]  /*a0e0*/  FFMA.FTZ R15, R15, -UR6, R202 ;  /* 0x800000060f0f7c23 */ /* 0x000fe200080100ca */
[----:B------:R-:W-:Y:S02]  /*a0f0*/  ISETP.GT.AND P1, PT, R8, R19, PT ;  /* 0x000000130800720c */ /* 0x000fe40003f24270 */
[----:B------:R-:W-:-:S02]  /*a100*/  IADD3 R16, PT, PT, R233, 0x50, -R10 ;  /* 0x00000050e9107810 */ /* 0x000fc40007ffe80a */
[----:B------:R-:W-:Y:S02]  /*a110*/  I2FP.F32.S32 R12, R12 ;  /* 0x0000000c000c7245 */ /* 0x000fe40000201400 */
[----:B------:R-:W-:Y:S02]  /*a120*/  FSEL R229, R200, -INF , !P3 ;  /* 0xff800000c8e57808 */ /* 0x000fe40005800000 */
[----:B------:R-:W-:Y:S01]  /*a130*/  FSEL R227, R14, -INF , !P1 ;  /* 0xff8000000ee37808 */ /* 0x000fe20004800000 */
[----:B------:R-:W-:Y:S01]  /*a140*/  FFMA.FTZ R12, R12, -UR6, R203 ;  /* 0x800000060c0c7c23 */ /* 0x000fe200080100cb */
[----:B------:R-:W-:Y:S02]  /*a150*/  IABS R16, R16 ;  /* 0x0000001000107213 */ /* 0x000fe40000000000 */
[----:B------:R-:W-:Y:S02]  /*a160*/  IADD3 R14, PT, PT, R233, 0x4f, -R10 ;  /* 0x0000004fe90e7810 */ /* 0x000fe40007ffe80a */
[----:B------:R-:W-:-:S02]  /*a170*/  FSEL R15, R15, -INF , !P4 ;  /* 0xff8000000f0f7808 */ /* 0x000fc40006000000 */
[----:B------:R-:W-:Y:S02]  /*a180*/  FSEL R209, R209, -INF , !P0 ;  /* 0xff800000d1d17808 */ /* 0x000fe40004000000 */
[----:B------:R-:W-:Y:S02]  /*a190*/  FSEL R229, R229, -INF , !P2 ;  /* 0xff800000e5e57808 */ /* 0x000fe40005000000 */
[C---:B------:R-:W-:Y:S02]  /*a1a0*/  ISETP.GE.AND P0, PT, R19.reuse, R232, PT ;  /* 0x000000e81300720c */ /* 0x040fe40003f06270 */
[----:B------:R-:W-:Y:S02]  /*a1b0*/  ISETP.GE.AND P3, PT, R19, R231, PT ;  /* 0x000000e71300720c */ /* 0x000fe40003f66270 */
[----:B------:R-:W-:Y:S01]  /*a1c0*/  ISETP.GT.AND P2, PT, R20, R19, PT ;  /* 0x000000131400720c */ /* 0x000fe20003f44270 */
[----:B------:R-:W-:Y:S01]  /*a1d0*/  VIADD R19, R4, 0xffffffb0 ;  /* 0xffffffb004137836 */ /* 0x000fe20000000000 */
[----:B------:R-:W-:-:S02]  /*a1e0*/  I2FP.F32.S32 R207, R16 ;  /* 0x0000001000cf7245 */ /* 0x000fc40000201400 */
[----:B------:R-:W-:Y:S02]  /*a1f0*/  IABS R14, R14 ;  /* 0x0000000e000e7213 */ /* 0x000fe40000000000 */
[----:B------:R-:W-:Y:S01]  /*a200*/  FSEL R213, R15, -INF , !P6 ;  /* 0xff8000000fd57808 */ /* 0x000fe20007000000 */
[----:B------:R-:W-:Y:S01]  /*a210*/  FFMA.FTZ R207, R207, -UR6, R220 ;  /* 0x80000006cfcf7c23 */ /* 0x000fe200080100dc */
[----:B------:R-:W-:Y:S02]  /*a220*/  IADD3 R15, PT, PT, R6, 0x50, -R10 ;  /* 0x00000050060f7810 */ /* 0x000fe40007ffe80a */
[----:B------:R-:W-:Y:S01]  /*a230*/  FSEL R225, R12, -INF , !P2 ;  /* 0xff8000000ce17808 */ /* 0x000fe20005000000 */
[----:B------:R-:W-:Y:S01]  /*a240*/  IMAD.MOV.U32 R12, RZ, RZ, R14 ;  /* 0x000000ffff0c7224 */ /* 0x000fe200078e000e */
[----:B------:R-:W-:Y:S02]  /*a250*/  ISETP.GT.AND P4, PT, R8, R19, PT ;  /* 0x000000130800720c */ /* 0x000fe40003f84270 */
[----:B------:R-:W-:-:S02]  /*a260*/  IABS R15, R15 ;  /* 0x0000000f000f7213 */ /* 0x000fc40000000000 */
[----:B------:R-:W-:Y:S02]  /*a270*/  FSEL R227, R227, -INF , !P0 ;  /* 0xff800000e3e37808 */ /* 0x000fe40004000000 */
[--C-:B------:R-:W-:Y:S02]  /*a280*/  IADD3 R14, PT, PT, R6, 0x4f, -R10.reuse ;  /* 0x0000004f060e7810 */ /* 0x100fe40007ffe80a */
[----:B------:R-:W-:Y:S02]  /*a290*/  IADD3 R16, PT, PT, R233, 0x48, -R10 ;  /* 0x00000048e9107810 */ /* 0x000fe40007ffe80a */
[C---:B------:R-:W-:Y:S02]  /*a2a0*/  ISETP.GE.AND P6, PT, R19.reuse, R232, PT ;  /* 0x000000e81300720c */ /* 0x040fe40003fc6270 */
[----:B------:R-:W-:Y:S02]  /*a2b0*/  ISETP.GE.AND P1, PT, R19, R231, PT ;  /* 0x000000e71300720c */ /* 0x000fe40003f26270 */
[----:B------:R-:W-:Y:S01]  /*a2c0*/  ISETP.GT.AND P0, PT, R20, R19, PT ;  /* 0x000000131400720c */ /* 0x000fe20003f04270 */
[----:B------:R-:W-:Y:S01]  /*a2d0*/  VIADD R19, R4, 0xffffffb1 ;  /* 0xffffffb104137836 */ /* 0x000fe20000000000 */
[----:B------:R-:W-:-:S02]  /*a2e0*/  FSEL R207, R207, -INF , !P4 ;  /* 0xff800000cfcf7808 */ /* 0x000fc40006000000 */
[----:B------:R-:W-:Y:S02]  /*a2f0*/  I2FP.F32.S32 R12, R12 ;  /* 0x0000000c000c7245 */ /* 0x000fe40000201400 */
[----:B------:R-:W-:Y:S02]  /*a300*/  I2FP.F32.S32 R15, R15 ;  /* 0x0000000f000f7245 */ /* 0x000fe40000201400 */
[----:B------:R-:W-:Y:S01]  /*a310*/  IABS R16, R16 ;  /* 0x0000001000107213 */ /* 0x000fe20000000000 */
[----:B------:R-:W-:Y:S01]  /*a320*/  FFMA.FTZ R221, R12, -UR6, R221 ;  /* 0x800000060cdd7c23 */ /* 0x000fe200080100dd */
[----:B------:R-:W-:Y:S01]  /*a330*/  IABS R14, R14 ;  /* 0x0000000e000e7213 */ /* 0x000fe20000000000 */
[----:B------:R-:W-:Y:S01]  /*a340*/  FFMA.FTZ R222, R15, -UR6, R222 ;  /* 0x800000060fde7c23 */ /* 0x000fe200080100de */
[----:B------:R-:W-:Y:S01]  /*a350*/  FSEL R225, R225, -INF , !P3 ;  /* 0xff800000e1e17808 */ /* 0x000fe20005800000 */
[----:B------:R-:W-:Y:S01]  /*a360*/  VIADD R15, R4, 0xffffffb8 ;  /* 0xffffffb8040f7836 */ /* 0x000fe20000000000 */
[----:B------:R-:W-:-:S02]  /*a370*/  FSEL R207, R207, -INF , !P6 ;  /* 0xff800000cfcf7808 */ /* 0x000fc40007000000 */
[----:B------:R-:W-:Y:S02]  /*a380*/  ISETP.GT.AND P2, PT, R8, R19, PT ;  /* 0x000000130800720c */ /* 0x000fe40003f44270 */
[C---:B------:R-:W-:Y:S02]  /*a390*/  ISETP.GE.AND P3, PT, R19.reuse, R232, PT ;  /* 0x000000e81300720c */ /* 0x040fe40003f66270 */
[----:B------:R-:W-:Y:S02]  /*a3a0*/  ISETP.GE.AND P4, PT, R19, R231, PT ;  /* 0x000000e71300720c */ /* 0x000fe40003f86270 */
[----:B------:R-:W-:Y:S01]  /*a3b0*/  ISETP.GT.AND P6, PT, R20, R19, PT ;  /* 0x000000131400720c */ /* 0x000fe20003fc4270 */
[----:B------:R-:W-:Y:S01]  /*a3c0*/  VIADD R19, R4, 0xffffffb9 ;  /* 0xffffffb904137836 */ /* 0x000fe20000000000 */
[----:B-1----:R-:W-:Y:S01]  /*a3d0*/  I2FP.F32.S32 R25, R16 ;  /* 0x0000001000197245 */ /* 0x002fe20000201400 */
[----:B------:R-:W-:Y:S01]  /*a3e0*/  VIADD R16, R0, 0x10000 ;  /* 0x0001000000107836 */ /* 0x000fe20000000000 */
[----:B------:R-:W-:-:S02]  /*a3f0*/  I2FP.F32.S32 R14, R14 ;  /* 0x0000000e000e7245 */ /* 0x000fc40000201400 */
[----:B------:R-:W-:Y:S01]  /*a400*/  IADD3 R12, PT, PT, R6, 0x48, -R10 ;  /* 0x00000048060c7810 */ /* 0x000fe20007ffe80a */
[----:B------:R-:W-:Y:S01]  /*a410*/  FFMA.FTZ R25, R25, -UR6, R196 ;  /* 0x8000000619197c23 */ /* 0x000fe200080100c4 */
[----:B------:R-:W-:Y:S01]  /*a420*/  FMNMX3.FTZ R4, R164, R21, R23, !PT ;  /* 0x00000015a4047276 */ /* 0x000fe20007810017 */
[----:B------:R-:W-:Y:S01]  /*a430*/  FFMA.FTZ R14, R14, -UR6, R223 ;  /* 0x800000060e0e7c23 */ /* 0x000fe200080100df */
[--C-:B------:R-:W-:Y:S01]  /*a440*/  IADD3 R6, PT, PT, R6, 0x47, -R10.reuse ;  /* 0x0000004706067810 */ /* 0x100fe20007ffe80a */
[----:B------:R-:W-:Y:S01]  /*a450*/  @P5 VIADD R191, R16, 0xffffffc0 ;  /* 0xffffffc010bf5836 */ /* 0x000fe20000000000 */
[----:B------:R-:W-:Y:S02]  /*a460*/  IADD3 R10, PT, PT, R233, 0x47, -R10 ;  /* 0x00000047e90a7810 */ /* 0x000fe40007ffe80a */
[----:B------:R-:W-:Y:S02]  /*a470*/  FSEL R201, R222, -INF , !P0 ;  /* 0xff800000dec97808 */ /* 0x000fe40004000000 */
[----:B------:R-:W-:Y:S01]  /*a480*/  FSEL R205, R221, -INF , !P2 ;  /* 0xff800000ddcd7808 */ /* 0x000fe20005000000 */
[----:B------:R-:W-:Y:S01]  /*a490*/  LDSM.16.MT88.4 R28, [R191] ;  /* 0x00000000bf1c783b */ /* 0x000fe20000004200 */
[----:B------:R-:W-:-:S02]  /*a4a0*/  ISETP.GT.AND P0, PT, R8, R15, PT ;  /* 0x0000000f0800720c */ /* 0x000fc40003f04270 */
[----:B------:R-:W-:Y:S02]  /*a4b0*/  ISETP.GT.AND P2, PT, R8, R19, PT ;  /* 0x000000130800720c */ /* 0x000fe40003f44270 */
[----:B------:R-:W-:Y:S02]  /*a4c0*/  FMNMX3.FTZ R4, R4, R17, R13, !PT ;  /* 0x0000001104047276 */ /* 0x000fe4000781000d */
[----:B------:R-:W-:Y:S02]  /*a4d0*/  FMNMX3.FTZ R8, R3, R11, R5, !PT ;  /* 0x0000000b03087276 */ /* 0x000fe40007810005 */
[----:B------:R-:W-:Y:S02]  /*a4e0*/  IABS R10, R10 ;  /* 0x0000000a000a7213 */ /* 0x000fe40000000000 */
[----:B------:R-:W-:Y:S02]  /*a4f0*/  IABS R12, R12 ;  /* 0x0000000c000c7213 */ /* 0x000fe40000000000 */
[----:B------:R-:W-:-:S02]  /*a500*/  FMNMX3.FTZ R4, R4, R251, R193, !PT ;  /* 0x000000fb04047276 */ /* 0x000fc400078100c1 */
[----:B------:R-:W-:Y:S02]  /*a510*/  FSEL R205, R205, -INF , !P3 ;  /* 0xff800000cdcd7808 */ /* 0x000fe40005800000 */
[----:B------:R-:W-:Y:S02]  /*a520*/  FSEL R179, R14, -INF , !P6 ;  /* 0xff8000000eb37808 */ /* 0x000fe40007000000 */
[----:B------:R-:W-:Y:S02]  /*a530*/  FSEL R25, R25, -INF , !P0 ;  /* 0xff80000019197808 */ /* 0x000fe40004000000 */
[----:B------:R-:W-:Y:S02]  /*a540*/  FMNMX3.FTZ R8, R8, R7, R9, !PT ;  /* 0x0000000708087276 */ /* 0x000fe40007810009 */
[----:B------:R-:W-:Y:S02]  /*a550*/  I2FP.F32.S32 R10, R10 ;  /* 0x0000000a000a7245 */ /* 0x000fe40000201400 */
[----:B------:R-:W-:-:S02]  /*a560*/  ISETP.GE.AND P3, PT, R15, R232, PT ;  /* 0x000000e80f00720c */ /* 0x000fc40003f66270 */
[----:B------:R-:W-:Y:S01]  /*a570*/  ISETP.GE.AND P6, PT, R15, R231, PT ;  /* 0x000000e70f00720c */ /* 0x000fe20003fc6270 */
[----:B------:R-:W-:Y:S01]  /*a580*/  FFMA.FTZ R10, R10, -UR6, R197 ;  /* 0x800000060a0a7c23 */ /* 0x000fe200080100c5 */
[----:B------:R-:W-:Y:S02]  /*a590*/  ISETP.GT.AND P0, PT, R20, R15, PT ;  /* 0x0000000f1400720c */ /* 0x000fe40003f04270 */
[----:B------:R-:W-:Y:S02]  /*a5a0*/  IABS R6, R6 ;  /* 0x0000000600067213 */ /* 0x000fe40000000000 */
[----:B------:R-:W-:Y:S02]  /*a5b0*/  I2FP.F32.S32 R15, R12 ;  /* 0x0000000c000f7245 */ /* 0x000fe40000201400 */
[----:B------:R-:W-:Y:S02]  /*a5c0*/  FMNMX3.FTZ R12, R4, R175, R173, !PT ;  /* 0x000000af040c7276 */ /* 0x000fe400078100ad */
[----:B------:R-:W-:Y:S01]  /*a5d0*/  FMNMX3.FTZ R4, R8, R171, R169, !PT ;  /* 0x000000ab08047276 */ /* 0x000fe200078100a9 */
[----:B------:R-:W-:Y:S01]  /*a5e0*/  FFMA.FTZ R15, R15, -UR6, R198 ;  /* 0x800000060f0f7c23 */ /* 0x000fe200080100c6 */
[----:B------:R-:W-:-:S02]  /*a5f0*/  I2FP.F32.S32 R6, R6 ;  /* 0x0000000600067245 */ /* 0x000fc40000201400 */
[----:B------:R-:W-:Y:S02]  /*a600*/  FMNMX3.FTZ R4, R4, R165, R167, !PT ;  /* 0x000000a504047276 */ /* 0x000fe400078100a7 */
[----:B------:R-:W-:Y:S01]  /*a610*/  FSEL R10, R10, -INF , !P2 ;  /* 0xff8000000a0a7808 */ /* 0x000fe20005000000 */
[----:B------:R-:W-:Y:S01]  /*a620*/  FFMA.FTZ R6, R6, -UR6, R199 ;  /* 0x8000000606067c23 */ /* 0x000fe200080100c7 */
[----:B------:R-:W-:Y:S02]  /*a630*/  ISETP.GT.AND P2, PT, R20, R19, PT ;  /* 0x000000131400720c */ /* 0x000fe40003f44270 */
[----:B------:R-:W-:Y:S02]  /*a640*/  FMNMX3.FTZ R4, R4, R211, R209, !PT ;  /* 0x000000d304047276 */ /* 0x000fe400078100d1 */
[----:B------:R-:W-:Y:S02]  /*a650*/  FSEL R177, R15, -INF , !P0 ;  /* 0xff8000000fb17808 */ /* 0x000fe40004000000 */
[----:B------:R-:W-:-:S02]  /*a660*/  ISETP.GE.AND P0, PT, R19, R231, PT ;  /* 0x000000e71300720c */ /* 0x000fc40003f06270 */
[----:B------:R-:W-:Y:S02]  /*a670*/  FSEL R176, R6, -INF , !P2 ;  /* 0xff80000006b07808 */ /* 0x000fe40005000000 */
[----:B------:R-:W-:Y:S02]  /*a680*/  FSEL R201, R201, -INF , !P1 ;  /* 0xff800000c9c97808 */ /* 0x000fe40004800000 */
[----:B------:R-:W-:Y:S02]  /*a690*/  FSEL R179, R179, -INF , !P4 ;  /* 0xff800000b3b37808 */ /* 0x000fe40006000000 */
[----:B------:R-:W-:Y:S02]  /*a6a0*/  FMNMX3.FTZ R4, R4, R213, R225, !PT ;  /* 0x000000d504047276 */ /* 0x000fe400078100e1 */
[----:B------:R-:W-:Y:S02]  /*a6b0*/  FMNMX3.FTZ R8, R12, R247, R249, !PT ;  /* 0x000000f70c087276 */ /* 0x000fe400078100f9 */
[----:B------:R-:W-:-:S02]  /*a6c0*/  FSEL R177, R177, -INF , !P6 ;  /* 0xff800000b1b17808 */ /* 0x000fc40007000000 */
[----:B------:R-:W-:Y:S02]  /*a6d0*/  FSEL R176, R176, -INF , !P0 ;  /* 0xff800000b0b07808 */ /* 0x000fe40004000000 */
[----:B------:R-:W-:Y:S02]  /*a6e0*/  FMNMX3.FTZ R4, R4, R201, R179, !PT ;  /* 0x000000c904047276 */ /* 0x000fe400078100b3 */
[----:B------:R-:W-:Y:S02]  /*a6f0*/  FSEL R203, R25, -INF , !P3 ;  /* 0xff80000019cb7808 */ /* 0x000fe40005800000 */
[----:B------:R-:W-:Y:S02]  /*a700*/  ISETP.GE.AND P3, PT, R19, R232, PT ;  /* 0x000000e81300720c */ /* 0x000fe40003f66270 */
[----:B------:R-:W-:Y:S02]  /*a710*/  FMNMX3.FTZ R8, R8, R229, R227, !PT ;  /* 0x000000e508087276 */ /* 0x000fe400078100e3 */
[----:B------:R-:W-:-:S02]  /*a720*/  FMNMX3.FTZ R6, R4, R177, R176, !PT ;  /* 0x000000b104067276 */ /* 0x000fc400078100b0 */
[----:B------:R-:W-:Y:S02]  /*a730*/  FSEL R202, R10, -INF , !P3 ;  /* 0xff8000000aca7808 */ /* 0x000fe40005800000 */
[----:B------:R-:W-:Y:S01]  /*a740*/  FMNMX3.FTZ R8, R8, R207, R205, !PT ;  /* 0x000000cf08087276 */ /* 0x000fe200078100cd */
[----:B------:R-:W1:Y:S03]  /*a750*/  SHFL.BFLY PT, R15, R6, 0x2, 0x1f ;  /* 0x0c401f00060f7f89 */ /* 0x000e6600000e0000 */
[----:B------:R-:W-:-:S05]  /*a760*/  FMNMX3.FTZ R8, R8, R203, R202, !PT ;  /* 0x000000cb08087276 */ /* 0x000fca00078100ca */
[----:B------:R-:W2:Y:S01]  /*a770*/  SHFL.BFLY PT, R19, R8, 0x2, 0x1f ;  /* 0x0c401f0008137f89 */ /* 0x000ea200000e0000 */
[----:B-1----:R-:W-:-:S05]  /*a780*/  FMNMX.FTZ R15, R6, R15, !PT ;  /* 0x0000000f060f7209 */ /* 0x002fca0007810000 */
[----:B------:R-:W1:Y:S01]  /*a790*/  SHFL.BFLY PT, R180, R15, 0x1, 0x1f ;  /* 0x0c201f000fb47f89 */ /* 0x000e6200000e0000 */
[----:B--2---:R-:W-:-:S05]  /*a7a0*/  FMNMX.FTZ R4, R8, R19, !PT ;  /* 0x0000001308047209 */ /* 0x004fca0007810000 */
[----:B------:R-:W2:Y:S01]  /*a7b0*/  SHFL.BFLY PT, R181, R4, 0x1, 0x1f ;  /* 0x0c201f0004b57f89 */ /* 0x000ea200000e0000 */
[----:B-1----:R-:W-:-:S04]  /*a7c0*/  FMNMX.FTZ R180, R15, R180, !PT ;  /* 0x000000b40fb47209 */ /* 0x002fc80007810000 */
[C---:B------:R-:W-:Y:S01]  /*a7d0*/  FSETP.NEU.FTZ.AND P0, PT, R180.reuse, -INF , PT ;  /* 0xff800000b400780b */ /* 0x040fe20003f1d000 */
[----:B------:R-:W-:Y:S01]  /*a7e0*/  FMUL.FTZ R178, R180, UR15 ;  /* 0x0000000fb4b27c20 */ /* 0x000fe20008410000 */
[----:B--2---:R-:W-:-:S04]  /*a7f0*/  FMNMX.FTZ R181, R4, R181, !PT ;  /* 0x000000b504b57209 */ /* 0x004fc80007810000 */
[----:B------:R-:W-:Y:S02]  /*a800*/  FSEL R178, R178, RZ, P0 ;  /* 0x000000ffb2b27208 */ /* 0x000fe40000000000 */
[C---:B------:R-:W-:Y:S01]  /*a810*/  FSETP.NEU.FTZ.AND P1, PT, R181.reuse, -INF , PT ;  /* 0xff800000b500780b */ /* 0x040fe20003f3d000 */
[----:B------:R-:W-:Y:S01]  /*a820*/  FMUL.FTZ R204, R181, UR15 ;  /* 0x0000000fb5cc7c20 */ /* 0x000fe20008410000 */
[----:B------:R-:W-:Y:S01]  /*a830*/  FSEL R4, R180, RZ, P0 ;  /* 0x000000ffb4047208 */ /* 0x000fe20000000000 */
[--C-:B------:R-:W-:Y:S01]  /*a840*/  FFMA.FTZ R182, R5, UR15, -R178.reuse ;  /* 0x0000000f05b67c23 */ /* 0x100fe200080108b2 */
[----:B------:R-:W-:Y:S01]  /*a850*/  FSEL R5, R181, RZ, P1 ;  /* 0x000000ffb5057208 */ /* 0x000fe20000800000 */
[----:B------:R-:W-:Y:S01]  /*a860*/  FFMA.FTZ R184, R11, UR15, -R178 ;  /* 0x0000000f0bb87c23 */ /* 0x000fe200080108b2 */
[----:B------:R-:W-:Y:S01]  /*a870*/  LOP3.LUT P0, RZ, R216, 0x2, RZ, 0xc0, !PT ;  /* 0x00000002d8ff7812 */ /* 0x000fe2000780c0ff */
[----:B------:R-:W-:Y:S01]  /*a880*/  FADD.FTZ R4, R3, -R4 ;  /* 0x8000000403047221 */ /* 0x000fe20000010000 */
[----:B------:R-:W-:Y:S01]  /*a890*/  FSEL R204, R204, RZ, P1 ;  /* 0x000000ffcccc7208 */ /* 0x000fe20000800000 */
[----:B------:R-:W-:Y:S01]  /*a8a0*/  FADD.FTZ R5, R164, -R5 ;  /* 0x80000005a4057221 */ /* 0x000fe20000010000 */
[----:B------:R-:W-:Y:S01]  /*a8b0*/  SEL R189, R2, 0xffffffe0, !P0 ;  /* 0xffffffe002bd7807 */ /* 0x000fe20004000000 */
[----:B------:R-:W-:Y:S01]  /*a8c0*/  FMUL.FTZ R2, R4, UR15 ;  /* 0x0000000f04027c20 */ /* 0x000fe20008410000 */
[----:B------:R-:W-:Y:S01]  /*a8d0*/  FFMA.FTZ R187, R7, UR15, -R178 ;  /* 0x0000000f07bb7c23 */ /* 0x000fe200080108b2 */
[----:B------:R-:W-:Y:S01]  /*a8e0*/  FMUL.FTZ R3, R5, UR15 ;  /* 0x0000000f05037c20 */ /* 0x000fe20008410000 */
[----:B------:R-:W-:Y:S01]  /*a8f0*/  FFMA.FTZ R188, R21, UR15, -R204 ;  /* 0x0000000f15bc7c23 */ /* 0x000fe200080108cc */
[----:B------:R-:W-:-:S02]  /*a900*/  IMAD.IADD R192, R0, 0x1, R189 ;  /* 0x0000000100c07824 */ /* 0x000fc400078e02bd */
[--C-:B------:R-:W-:Y:S01]  /*a910*/  FFMA.FTZ R185, R23, UR15, -R204.reuse ;  /* 0x0000000f17b97c23 */ /* 0x100fe200080108cc */
[----:B------:R-:W1:Y:S01]  /*a920*/  MUFU.EX2 R2, R2 ;  /* 0x0000000200027308 */ /* 0x000e620000000800 */
[--C-:B------:R-:W-:Y:S01]  /*a930*/  FFMA.FTZ R186, R17, UR15, -R204.reuse ;  /* 0x0000000f11ba7c23 */ /* 0x100fe200080108cc */
[----:B------:R-:W-:Y:S01]  /*a940*/  FFMA.FTZ R183, R13, UR15, -R204 ;  /* 0x0000000f0db77c23 */ /* 0x000fe200080108cc */
[----:B------:R-:W-:Y:S01]  /*a950*/  FFMA.FTZ R190, R9, UR15, -R178 ;  /* 0x0000000f09be7c23 */ /* 0x000fe200080108b2 */
[----:B------:R-:W2:Y:S01]  /*a960*/  MUFU.EX2 R3, R3 ;  /* 0x0000000300037308 */ /* 0x000ea20000000800 */
[----:B------:R-:W-:Y:S01]  /*a970*/  IMAD.IADD R189, R189, 0x1, R191 ;  /* 0x00000001bdbd7824 */ /* 0x000fe200078e02bf */
[----:B------:R-:W-:Y:S01]  /*a980*/  LDSM.16.MT88.4 R20, [R192+0x10000] ;  /* 0x01000000c014783b */ /* 0x000fe20000004200 */
[--C-:B------:R-:W-:Y:S01]  /*a990*/  FFMA.FTZ R195, R193, UR15, -R204.reuse ;  /* 0x0000000fc1c37c23 */ /* 0x100fe200080108cc */
[----:B------:R-:W-:Y:S01]  /*a9a0*/  MUFU.EX2 R188, R188 ;  /* 0x000000bc00bc7308 */ /* 0x000fe20000000800 */
[--C-:B------:R-:W-:Y:S01]  /*a9b0*/  FFMA.FTZ R198, R251, UR15, -R204.reuse ;  /* 0x0000000ffbc67c23 */ /* 0x100fe200080108cc */
[----:B------:R-:W-:Y:S01]  /*a9c0*/  LDSM.16.MT88.4 R12, [R0+0x10000] ;  /* 0x01000000000c783b */ /* 0x000fe20000004200 */
[--C-:B------:R-:W-:Y:S01]  /*a9d0*/  FFMA.FTZ R194, R175, UR15, -R204.reuse ;  /* 0x0000000fafc27c23 */ /* 0x100fe200080108cc */
[----:B------:R-:W3:Y:S01]  /*a9e0*/  MUFU.EX2 R185, R185 ;  /* 0x000000b900b97308 */ /* 0x000ee20000000800 */
[----:B------:R-:W-:Y:S01]  /*a9f0*/  FFMA.FTZ R193, R173, UR15, -R204 ;  /* 0x0000000fadc17c23 */ /* 0x000fe200080108cc */
        /* <DEDUP_REMOVED lines=8> */
[-C--:B------:R-:W-:Y:S01]  /*aa80*/  FMUL.FTZ R24, R144, R3.reuse ;  /* 0x0000000390187220 */ /* 0x080fe20000410000 */
[-C--:B------:R-:W-:Y:S01]  /*aa90*/  FMUL.FTZ R25, R145, R3.reuse ;  /* 0x0000000391197220 */ /* 0x080fe20000410000 */
[----:B------:R-:W-:Y:S01]  /*aaa0*/  MUFU.EX2 R184, R184 ;  /* 0x000000b800b87308 */ /* 0x000fe20000000800 */
[----:B------:R-:W-:Y:S01]  /*aab0*/  FMUL.FTZ R27, R147, R2 ;  /* 0x00000002931b7220 */ /* 0x000fe20000410000 */
[----:B---3--:R-:W-:Y:S01]  /*aac0*/  F2FP.F16.F32.PACK_AB R4, R185, R188 ;  /* 0x000000bcb904723e */ /* 0x008fe200000000ff */
[-C--:B------:R-:W-:Y:S01]  /*aad0*/  FMUL.FTZ R140, R140, R3.reuse ;  /* 0x000000038c8c7220 */ /* 0x080fe20000410000 */
[----:B------:R-:W3:Y:S01]  /*aae0*/  MUFU.EX2 R182, R182 ;  /* 0x000000b600b67308 */ /* 0x000ee20000000800 */
[-C--:B------:R-:W-:Y:S01]  /*aaf0*/  FMUL.FTZ R141, R141, R3.reuse ;  /* 0x000000038d8d7220 */ /* 0x080fe20000410000 */
[-C--:B------:R-:W-:Y:S01]  /*ab00*/  FMUL.FTZ R142, R142, R2.reuse ;  /* 0x000000028e8e7220 */ /* 0x080fe20000410000 */
[----:B------:R-:W-:Y:S01]  /*ab10*/  FMUL.FTZ R143, R143, R2 ;  /* 0x000000028f8f7220 */ /* 0x000fe20000410000 */
[----:B------:R-:W-:Y:S01]  /*ab20*/  MUFU.EX2 R187, R187 ;  /* 0x000000bb00bb7308 */ /* 0x000fe20000000800 */
[-C--:B------:R-:W-:Y:S01]  /*ab30*/  FMUL.FTZ R44, R44, R3.reuse ;  /* 0x000000032c2c7220 */ /* 0x080fe20000410000 */
[----:B-1----:R-:W-:Y:S01]  /*ab40*/  F2FP.F16.F32.PACK_AB R6, R183, R186 ;  /* 0x000000bab706723e */ /* 0x002fe200000000ff */
[-C--:B------:R-:W-:Y:S01]  /*ab50*/  FMUL.FTZ R45, R45, R3.reuse ;  /* 0x000000032d2d7220 */ /* 0x080fe20000410000 */
[----:B------:R-:W1:Y:S01]  /*ab60*/  MUFU.EX2 R190, R190 ;  /* 0x000000be00be7308 */ /* 0x000e620000000800 */
[-C--:B------:R-:W-:Y:S01]  /*ab70*/  FMUL.FTZ R46, R46, R2.reuse ;  /* 0x000000022e2e7220 */ /* 0x080fe20000410000 */
[-C--:B------:R-:W-:Y:S01]  /*ab80*/  FMUL.FTZ R47, R47, R2.reuse ;  /* 0x000000022f2f7220 */ /* 0x080fe20000410000 */
[-C--:B------:R-:W-:Y:S01]  /*ab90*/  FMUL.FTZ R48, R48, R3.reuse ;  /* 0x0000000330307220 */ /* 0x080fe20000410000 */
[-C--:B------:R-:W-:Y:S01]  /*aba0*/  FMUL.FTZ R49, R49, R3.reuse ;  /* 0x0000000331317220 */ /* 0x080fe20000410000 */
[----:B------:R-:W-:Y:S01]  /*abb0*/  FMUL.FTZ R50, R50, R2 ;  /* 0x0000000232327220 */ /* 0x000fe20000410000 */
[----:B---3--:R-:W-:Y:S01]  /*abc0*/  F2FP.F16.F32.PACK_AB R5, R182, R184 ;  /* 0x000000b8b605723e */ /* 0x008fe200000000ff */
[-C--:B------:R-:W-:Y:S01]  /*abd0*/  FMUL.FTZ R51, R51, R2.reuse ;  /* 0x0000000233337220 */ /* 0x080fe20000410000 */
[----:B------:R-:W3:Y:S01]  /*abe0*/  LDSM.16.MT88.4 R144, [R191+0x2000] ;  /* 0x00200000bf90783b */ /* 0x000ee20000004200 */
[-C--:B------:R-:W-:Y:S01]  /*abf0*/  FMUL.FTZ R52, R52, R3.reuse ;  /* 0x0000000334347220 */ /* 0x080fe20000410000 */
[-C--:B------:R-:W-:Y:S01]  /*ac00*/  FMUL.FTZ R53, R53, R3.reuse ;  /* 0x0000000335357220 */ /* 0x080fe20000410000 */
[-C--:B------:R-:W-:Y:S01]  /*ac10*/  FMUL.FTZ R54, R54, R2.reuse ;  /* 0x0000000236367220 */ /* 0x080fe20000410000 */
[-C--:B------:R-:W-:Y:S01]  /*ac20*/  FMUL.FTZ R55, R55, R2.reuse ;  /* 0x0000000237377220 */ /* 0x080fe20000410000 */
[----:B------:R-:W-:Y:S01]  /*ac30*/  FMUL.FTZ R56, R56, R3 ;  /* 0x0000000338387220 */ /* 0x000fe20000410000 */
        /* <DEDUP_REMOVED lines=96> */
[----:B------:R-:W4:Y:S01]  /*b240*/  LDSM.16.MT88.4 R148, [R0+0x12000] ;  /* 0x012000000094783b */ /* 0x000f220000004200 */
        /* <DEDUP_REMOVED lines=32> */
[--C-:B------:R-:W-:Y:S01]  /*b450*/  FFMA.FTZ R197, R171, UR15, -R178.reuse ;  /* 0x0000000fabc57c23 */ /* 0x100fe200080108b2 */
[--C-:B------:R-:W-:Y:S01]  /*b460*/  FFMA.FTZ R200, R169, UR15, -R178.reuse ;  /* 0x0000000fa9c87c23 */ /* 0x100fe200080108b2 */
[--C-:B------:R-:W-:Y:S01]  /*b470*/  FFMA.FTZ R196, R165, UR15, -R178.reuse ;  /* 0x0000000fa5c47c23 */ /* 0x100fe200080108b2 */
[----:B------:R-:W-:Y:S01]  /*b480*/  FFMA.FTZ R199, R167, UR15, -R178 ;  /* 0x0000000fa7c77c23 */ /* 0x000fe200080108b2 */
[----:B------:R-:W-:Y:S01]  /*b490*/  MUFU.EX2 R198, R198 ;  /* 0x000000c600c67308 */ /* 0x000fe20000000800 */
[----:B------:R-:W-:Y:S01]  /*b4a0*/  LDSM.16.MT88.4 R172, [R0+0x12800] ;  /* 0x0128000000ac783b */ /* 0x000fe20000004200 */
[C---:B-1----:R-:W-:Y:S01]  /*b4b0*/  HMMA.16816.F32 R84, R4.reuse, R140, R84 ;  /* 0x0000008c0454723c */ /* 0x042fe20000001854 */
[--C-:B------:R-:W-:Y:S01]  /*b4c0*/  FFMA.FTZ R210, R247, UR15, -R204.reuse ;  /* 0x0000000ff7d27c23 */ /* 0x100fe200080108cc */
[----:B------:R-:W-:Y:S01]  /*b4d0*/  MUFU.EX2 R195, R195 ;  /* 0x000000c300c37308 */ /* 0x000fe20000000800 */
[----:B------:R-:W-:Y:S01]  /*b4e0*/  LDSM.16.MT88.4 R168, [R192+0x12800] ;  /* 0x01280000c0a8783b */ /* 0x000fe20000004200 */
[--C-:B------:R-:W-:Y:S01]  /*b4f0*/  FFMA.FTZ R221, R249, UR15, -R204.reuse ;  /* 0x0000000ff9dd7c23 */ /* 0x100fe200080108cc */
[----:B------:R-:W-:Y:S01]  /*b500*/  FFMA.FTZ R212, R229, UR15, -R204 ;  /* 0x0000000fe5d47c23 */ /* 0x000fe200080108cc */
[----:B------:R-:W-:Y:S01]  /*b510*/  MUFU.EX2 R194, R194 ;  /* 0x000000c200c27308 */ /* 0x000fe20000000800 */
[----:B------:R-:W-:Y:S01]  /*b520*/  LDSM.16.MT88.4 R164, [R191+0x2800] ;  /* 0x00280000bfa4783b */ /* 0x000fe20000004200 */
[C---:B------:R-:W-:Y:S01]  /*b530*/  HMMA.16816.F32 R88, R4.reuse, R142, R88 ;  /* 0x0000008e0458723c */ /* 0x040fe20000001858 */
[--C-:B------:R-:W-:Y:S01]  /*b540*/  FFMA.FTZ R214, R211, UR15, -R178.reuse ;  /* 0x0000000fd3d67c23 */ /* 0x100fe200080108b2 */
[----:B------:R-:W-:Y:S01]  /*b550*/  MUFU.EX2 R193, R193 ;  /* 0x000000c100c17308 */ /* 0x000fe20000000800 */
[----:B------:R-:W1:Y:S01]  /*b560*/  LDSM.16.MT88.4 R140, [R192+0x16000] ;  /* 0x01600000c08c783b */ /* 0x000e620000004200 */
[----:B------:R-:W-:Y:S01]  /*b570*/  FFMA.FTZ R218, R225, UR15, -R178 ;  /* 0x0000000fe1da7c23 */ /* 0x000fe200080108b2 */
[--C-:B------:R-:W-:Y:S01]  /*b580*/  FFMA.FTZ R227, R227, UR15, -R204.reuse ;  /* 0x0000000fe3e37c23 */ /* 0x100fe200080108cc */
[----:B------:R-:W5:Y:S01]  /*b590*/  MUFU.EX2 R197, R197 ;  /* 0x000000c500c57308 */ /* 0x000f620000000800 */
[----:B------:R-:W-:Y:S01]  /*b5a0*/  LDSM.16.MT88.4 R160, [R0+0x14800] ;  /* 0x0148000000a0783b */ /* 0x000fe20000004200 */
[C---:B--2---:R-:W-:Y:S01]  /*b5b0*/  HMMA.16816.F32 R92, R4.reuse, R136, R92 ;  /* 0x00000088045c723c */ /* 0x044fe2000000185c */
[--C-:B------:R-:W-:Y:S01]  /*b5c0*/  FFMA.FTZ R207, R207, UR15, -R204.reuse ;  /* 0x0000000fcfcf7c23 */ /* 0x100fe200080108cc */
[----:B------:R-:W2:Y:S01]  /*b5d0*/  MUFU.EX2 R200, R200 ;  /* 0x000000c800c87308 */ /* 0x000ea20000000800 */
[----:B------:R-:W-:Y:S01]  /*b5e0*/  FFMA.FTZ R220, R205, UR15, -R204 ;  /* 0x0000000fcddc7c23 */ /* 0x000fe200080108cc */
[----:B------:R-:W-:Y:S01]  /*b5f0*/  FFMA.FTZ R222, R179, UR15, -R178 ;  /* 0x0000000fb3de7c23 */ /* 0x000fe200080108b2 */
[----:B------:R-:W-:Y:S01]  /*b600*/  FFMA.FTZ R188, R245, R3, R188 ;  /* 0x00000003f5bc7223 */ /* 0x000fe200000100bc */
[----:B------:R-:W-:Y:S01]  /*b610*/  MUFU.EX2 R196, R196 ;  /* 0x000000c400c47308 */ /* 0x000fe20000000800 */
[----:B------:R-:W-:Y:S01]  /*b620*/  FFMA.FTZ R243, R243, R2, R184 ;  /* 0x00000002f3f37223 */ /* 0x000fe200000100b8 */
[C---:B------:R-:W-:Y:S01]  /*b630*/  HMMA.16816.F32 R96, R4.reuse, R138, R96 ;  /* 0x0000008a0460723c */ /* 0x040fe20000001860 */
[----:B------:R-:W1:Y:S01]  /*b640*/  LDSM.16.MT88.4 R136, [R191+0x6000] ;  /* 0x00600000bf88783b */ /* 0x000e620000004200 */
[----:B------:R-:W1:Y:S01]  /*b650*/  MUFU.EX2 R199, R199 ;  /* 0x000000c700c77308 */ /* 0x000e620000000800 */
[----:B------:R-:W-:Y:S01]  /*b660*/  FADD.FTZ R185, R185, R188 ;  /* 0x000000bcb9b97221 */ /* 0x000fe20000010000 */
[----:B------:R-:W-:Y:S01]  /*b670*/  FADD.FTZ R182, R182, R243 ;  /* 0x000000f3b6b67221 */ /* 0x000fe20000010000 */
[----:B------:R-:W-:Y:S01]  /*b680*/  PLOP3.LUT P0, PT, PT, PT, UP0, 0x80, 0x8 ;  /* 0x000000000008781c */ /* 0x000fe20003f0f008 */
[----:B------:R-:W-:Y:S01]  /*b690*/  MUFU.EX2 R210, R210 ;  /* 0x000000d200d27308 */ /* 0x000fe20000000800 */
[----:B------:R-:W-:Y:S01]  /*b6a0*/  FADD.FTZ R186, R186, R185 ;  /* 0x000000b9baba7221 */ /* 0x000fe20000010000 */
[----:B----4-:R-:W-:Y:S01]  /*b6b0*/  HMMA.16816.F32 R36, R4, R148, R36 ;  /* 0x000000940424723c */ /* 0x010fe20000001824 */
[----:B------:R-:W-:Y:S01]  /*b6c0*/  FADD.FTZ R187, R187, R182 ;  /* 0x000000b6bbbb7221 */ /* 0x000fe20000010000 */
[----:B------:R-:W4:Y:S01]  /*b6d0*/  MUFU.EX2 R221, R221 ;  /* 0x000000dd00dd7308 */ /* 0x000f220000000800 */
[----:B------:R-:W-:-:S02]  /*b6e0*/  FADD.FTZ R183, R183, R186 ;  /* 0x000000bab7b77221 */ /* 0x000fc40000010000 */
[----:B------:R-:W-:Y:S01]  /*b6f0*/  FADD.FTZ R190, R190, R187 ;  /* 0x000000bbbebe7221 */ /* 0x000fe20000010000 */
[----:B------:R-:W-:Y:S02]  /*b700*/  MUFU.EX2 R212, R212 ;  /* 0x000000d400d47308 */ /* 0x000fe40000000800 */
[----:B------:R-:W-:Y:S01]  /*b710*/  HMMA.16816.F32 R40, R4, R150, R40 ;  /* 0x000000960428723c */ /* 0x000fe20000001828 */
[----:B------:R-:W4:Y:S01]  /*b720*/  LDSM.16.MT88.4 R148, [R0+0x10800] ;  /* 0x010800000094783b */ /* 0x000f220000004200 */
[----:B------:R-:W-:Y:S01]  /*b730*/  MUFU.EX2 R211, R227 ;  /* 0x000000e300d37308 */ /* 0x000fe20000000800 */
[----:B-----5:R-:W-:-:S03]  /*b740*/  FADD.FTZ R3, R197, R190 ;  /* 0x000000bec5037221 */ /* 0x020fc60000010000 */
[----:B------:R-:W-:Y:S01]  /*b750*/  MUFU.EX2 R214, R214 ;  /* 0x000000d600d67308 */ /* 0x000fe20000000800 */
[----:B--2---:R-:W-:Y:S01]  /*b760*/  FADD.FTZ R3, R200, R3 ;  /* 0x00000003c8037221 */ /* 0x004fe20000010000 */
[C---:B------:R-:W-:Y:S02]  /*b770*/  HMMA.16816.F32 R8, R4.reuse, R12, R8 ;  /* 0x0000000c0408723c */ /* 0x040fe40000001808 */
[----:B------:R-:W-:Y:S04]  /*b780*/  MUFU.EX2 R218, R218 ;  /* 0x000000da00da7308 */ /* 0x000fe80000000800 */
[----:B------:R2:W-:Y:S02]  /*b790*/  MUFU.EX2 R205, R207 ;  /* 0x000000cf00cd7308 */ /* 0x0005e40000000800 */
[C---:B------:R-:W-:Y:S01]  /*b7a0*/  HMMA.16816.F32 R12, R4.reuse, R14, R156 ;  /* 0x0000000e040c723c */ /* 0x040fe2000000189c */
[----:B------:R-:W-:Y:S01]  /*b7b0*/  LDSM.16.MT88.4 R156, [R192+0x14800] ;  /* 0x01480000c09c783b */ /* 0x000fe20000004200 */
[----:B------:R-:W-:Y:S04]  /*b7c0*/  MUFU.EX2 R220, R220 ;  /* 0x000000dc00dc7308 */ /* 0x000fe80000000800 */
[----:B------:R-:W-:Y:S02]  /*b7d0*/  MUFU.EX2 R222, R222 ;  /* 0x000000de00de7308 */ /* 0x000fe40000000800 */
[----:B---3--:R-:W-:Y:S01]  /*b7e0*/  HMMA.16816.F32 R100, R4, R144, R100 ;  /* 0x000000900464723c */ /* 0x008fe20000001864 */
[----:B--2---:R-:W-:-:S07]  /*b7f0*/  FFMA.FTZ R207, R176, UR15, -R178 ;  /* 0x0000000fb0cf7c23 */ /* 0x004fce00080108b2 */
[C---:B------:R-:W-:Y:S01]  /*b800*/  HMMA.16816.F32 R104, R4.reuse, R146, R104 ;  /* 0x000000920468723c */ /* 0x040fe20000001868 */
[----:B------:R-:W-:Y:S01]  /*b810*/  LDSM.16.MT88.4 R144, [R192+0x10800] ;  /* 0x01080000c090783b */ /* 0x000fe20000004200 */
[----:B------:R-:W-:Y:S06]  /*b820*/  MUFU.EX2 R207, R207 ;  /* 0x000000cf00cf7308 */ /* 0x000fec0000000800 */
[C---:B-1----:R-:W-:Y:S08]  /*b830*/  HMMA.16816.F32 R108, R4.reuse, R140, R108 ;  /* 0x0000008c046c723c */ /* 0x042ff0000000186c */
[C---:B------:R-:W-:Y:S01]  /*b840*/  HMMA.16816.F32 R112, R4.reuse, R142, R112 ;  /* 0x0000008e0470723c */ /* 0x040fe20000001870 */
[----:B------:R-:W-:Y:S07]  /*b850*/  LDSM.16.MT88.4 R140, [R191+0x800] ;  /* 0x00080000bf8c783b */ /* 0x000fee0000004200 */
[C---:B------:R-:W-:Y:S08]  /*b860*/  HMMA.16816.F32 R116, R4.reuse, R136, R116 ;  /* 0x000000880474723c */ /* 0x040ff00000001874 */
[C---:B------:R-:W-:Y:S01]  /*b870*/  HMMA.16816.F32 R120, R4.reuse, R138, R120 ;  /* 0x0000008a0478723c */ /* 0x040fe20000001878 */
[----:B------:R-:W1:Y:S07]  /*b880*/  LDSM.16.MT88.4 R136, [R189+0x800] ;  /* 0x00080000bd88783b */ /* 0x000e6e0000004200 */
[C---:B------:R-:W-:Y:S08]  /*b890*/  HMMA.16816.F32 R124, R4.reuse, R152, R124 ;  /* 0x00000098047c723c */ /* 0x040ff0000000187c */
[----:B------:R-:W-:Y:S01]  /*b8a0*/  HMMA.16816.F32 R4, R4, R154, R128 ;  /* 0x0000009a0404723c */ /* 0x000fe20000001880 */
[----:B------:R-:W2:Y:S01]  /*b8b0*/  LDSM.16.MT88.4 R152, [R189+0x2800] ;  /* 0x00280000bd98783b */ /* 0x000ea20000004200 */
[----:B------:R-:W-:Y:S01]  /*b8c0*/  F2FP.F16.F32.PACK_AB R128, R195, R198 ;  /* 0x000000c6c380723e */ /* 0x000fe200000000ff */
[----:B------:R-:W-:Y:S01]  /*b8d0*/  FADD.FTZ R198, R198, R183 ;  /* 0x000000b7c6c67221 */ /* 0x000fe20000010000 */
[----:B------:R-:W-:-:S02]  /*b8e0*/  F2FP.F16.F32.PACK_AB R129, R200, R197 ;  /* 0x000000c5c881723e */ /* 0x000fc400000000ff */
[----:B------:R-:W-:Y:S01]  /*b8f0*/  F2FP.F16.F32.PACK_AB R130, R193, R194 ;  /* 0x000000c2c182723e */ /* 0x000fe200000000ff */
[----:B------:R-:W-:Y:S01]  /*b900*/  FADD.FTZ R195, R195, R198 ;  /* 0x000000c6c3c37221 */ /* 0x000fe20000010000 */
[C---:B------:R-:W-:Y:S01]  /*b910*/  F2FP.F16.F32.PACK_AB R131, R199.reuse, R196 ;  /* 0x000000c4c783723e */ /* 0x040fe200000000ff */
[----:B------:R-:W-:Y:S01]  /*b920*/  FADD.FTZ R196, R196, R3 ;  /* 0x00000003c4c47221 */ /* 0x000fe20000010000 */
[--C-:B------:R-:W-:Y:S02]  /*b930*/  IMAD.MOV.U32 R3, RZ, RZ, R180.reuse ;  /* 0x000000ffff037224 */ /* 0x100fe400078e00b4 */
[----:B------:R-:W-:Y:S01]  /*b940*/  FADD.FTZ R194, R194, R195 ;  /* 0x000000c3c2c27221 */ /* 0x000fe20000010000 */
[----:B------:R-:W-:Y:S02]  /*b950*/  @P0 IMAD.MOV.U32 R3, RZ, RZ, R180 ;  /* 0x000000ffff030224 */ /* 0x000fe400078e00b4 */
[----:B------:R-:W-:Y:S01]  /*b960*/  FADD.FTZ R199, R199, R196 ;  /* 0x000000c4c7c77221 */ /* 0x000fe20000010000 */
[----:B----4-:R-:W-:Y:S01]  /*b970*/  HMMA.16816.F32 R8, R128, R148, R8 ;  /* 0x000000948008723c */ /* 0x010fe20000001808 */
[----:B------:R-:W-:-:S07]  /*b980*/  FADD.FTZ R193, R193, R194 ;  /* 0x000000c2c1c17221 */ /* 0x000fce0000010000 */
[C---:B------:R-:W-:Y:S01]  /*b990*/  HMMA.16816.F32 R12, R128.reuse, R150, R12 ;  /* 0x00000096800c723c */ /* 0x040fe2000000180c */
[----:B------:R-:W3:Y:S07]  /*b9a0*/  LDSM.16.MT88.4 R148, [R191+0x4800] ;  /* 0x00480000bf94783b */ /* 0x000eee0000004200 */
[C---:B-1----:R-:W-:Y:S08]  /*b9b0*/  HMMA.16816.F32 R32, R128.reuse, R136, R32 ;  /* 0x000000888020723c */ /* 0x042ff00000001820 */
[C---:B------:R-:W-:Y:S01]  /*b9c0*/  HMMA.16816.F32 R132, R128.reuse, R138, R132 ;  /* 0x0000008a8084723c */ /* 0x040fe20000001884 */
[----:B------:R-:W-:Y:S07]  /*b9d0*/  LDSM.16.MT88.4 R136, [R192+0x16800] ;  /* 0x01680000c088783b */ /* 0x000fee0000004200 */
[C---:B--2---:R-:W-:Y:S08]  /*b9e0*/  HMMA.16816.F32 R60, R128.reuse, R152, R60 ;  /* 0x00000098803c723c */ /* 0x044ff0000000183c */
[C---:B------:R-:W-:Y:S01]  /*b9f0*/  HMMA.16816.F32 R64, R128.reuse, R154, R64 ;  /* 0x0000009a8040723c */ /* 0x040fe20000001840 */
[----:B------:R-:W1:Y:S07]  /*ba00*/  LDSM.16.MT88.4 R152, [R191+0x6800] ;  /* 0x00680000bf98783b */ /* 0x000e6e0000004200 */
[C---:B------:R-:W-:Y:S08]  /*ba10*/  HMMA.16816.F32 R16, R128.reuse, R144, R16 ;  /* 0x000000908010723c */ /* 0x040ff00000001810 */
[C---:B------:R-:W-:Y:S01]  /*ba20*/  HMMA.16816.F32 R20, R128.reuse, R146, R20 ;  /* 0x000000928014723c */ /* 0x040fe20000001814 */
[----:B------:R-:W2:Y:S07]  /*ba30*/  LDSM.16.MT88.4 R144, [R189+0x4800] ;  /* 0x00480000bd90783b */ /* 0x000eae0000004200 */
[C---:B------:R-:W-:Y:S08]  /*ba40*/  HMMA.16816.F32 R24, R128.reuse, R140, R24 ;  /* 0x0000008c8018723c */ /* 0x040ff00000001818 */
        /* <DEDUP_REMOVED lines=8> */
[----:B-1----:R-:W-:Y:S01]  /*bad0*/  HMMA.16816.F32 R116, R128, R152, R116 ;  /* 0x000000988074723c */ /* 0x002fe20000001874 */
[--C-:B------:R-:W-:Y:S01]  /*bae0*/  FFMA.FTZ R152, R209, UR15, -R178.reuse ;  /* 0x0000000fd1987c23 */ /* 0x100fe200080108b2 */
[----:B------:R-:W-:-:S03]  /*baf0*/  FFMA.FTZ R209, R213, UR15, -R178 ;  /* 0x0000000fd5d17c23 */ /* 0x000fc600080108b2 */
[----:B------:R1:W5:Y:S03]  /*bb00*/  MUFU.EX2 R213, R152 ;  /* 0x0000009800d57308 */ /* 0x0003660000000800 */
[C---:B------:R-:W-:Y:S01]  /*bb10*/  HMMA.16816.F32 R108, R128.reuse, R136, R108 ;  /* 0x00000088806c723c */ /* 0x040fe2000000186c */
[----:B------:R-:W3:Y:S07]  /*bb20*/  MUFU.EX2 R209, R209 ;  /* 0x000000d100d17308 */ /* 0x000eee0000000800 */
        /* <DEDUP_REMOVED lines=20> */
[C---:B------:R-:W-:Y:S01]  /*bc70*/  HMMA.16816.F32 R120, R128.reuse, R154, R120 ;  /* 0x0000009a8078723c */ /* 0x040fe20000001878 */
[----:B-1----:R-:W1:Y:S07]  /*bc80*/  LDSM.16.MT88.4 R152, [R191+0x3000] ;  /* 0x00300000bf98783b */ /* 0x002e6e0000004200 */
[C---:B-----5:R-:W-:Y:S08]  /*bc90*/  HMMA.16816.F32 R124, R128.reuse, R156, R124 ;  /* 0x0000009c807c723c */ /* 0x060ff0000000187c */
[----:B------:R-:W-:Y:S01]  /*bca0*/  HMMA.16816.F32 R128, R128, R158, R4 ;  /* 0x0000009e8080723c */ /* 0x000fe20000001804 */
[----:B------:R-:W-:Y:S01]  /*bcb0*/  F2FP.F16.F32.PACK_AB R4, R221, R210 ;  /* 0x000000d2dd04723e */ /* 0x000fe200000000ff */
        /* <DEDUP_REMOVED lines=10> */
[----:B------:R-:W3:Y:S07]  /*bd60*/  LDSM.16.MT88.4 R148, [R191+0x5000] ;  /* 0x00500000bf94783b */ /* 0x000eee0000004200 */
[C---:B------:R-:W-:Y:S08]  /*bd70*/  HMMA.16816.F32 R24, R4.reuse, R136, R24 ;  /* 0x000000880418723c */ /* 0x040ff00000001818 */
[C---:B------:R-:W-:Y:S08]  /*bd80*/  HMMA.16816.F32 R28, R4.reuse, R138, R28 ;  /* 0x0000008a041c723c */ /* 0x040ff0000000181c */
[C---:B--2---:R-:W-:Y:S01]  /*bd90*/  HMMA.16816.F32 R136, R4.reuse, R144, R32 ;  /* 0x000000900488723c */ /* 0x044fe20000001820 */
[----:B------:R-:W2:Y:S07]  /*bda0*/  LDSM.16.MT88.4 R32, [R0+0x17000] ;  /* 0x017000000020783b */ /* 0x000eae0000004200 */
[C---:B------:R-:W-:Y:S01]  /*bdb0*/  HMMA.16816.F32 R132, R4.reuse, R146, R132 ;  /* 0x000000920484723c */ /* 0x040fe20000001884 */
[----:B------:R-:W5:Y:S07]  /*bdc0*/  LDSM.16.MT88.4 R144, [R192+0x17000] ;  /* 0x01700000c090783b */ /* 0x000f6e0000004200 */
[C---:B----4-:R-:W-:Y:S08]  /*bdd0*/  HMMA.16816.F32 R16, R4.reuse, R140, R16 ;  /* 0x0000008c0410723c */ /* 0x050ff00000001810 */
        /* <DEDUP_REMOVED lines=8> */
[C---:B------:R-:W-:Y:S08]  /*be60*/  HMMA.16816.F32 R76, R4.reuse, R156, R76 ;  /* 0x0000009c044c723c */ /* 0x040ff0000000184c */
[C---:B------:R-:W-:Y:S01]  /*be70*/  HMMA.16816.F32 R80, R4.reuse, R158, R80 ;  /* 0x0000009e0450723c */ /* 0x040fe20000001850 */
[----:B------:R-:W3:Y:S07]  /*be80*/  LDSM.16.MT88.4 R156, [R0+0x11800] ;  /* 0x01180000009c783b */ /* 0x000eee0000004200 */
[----:B--2---:R-:W-:Y:S01]  /*be90*/  HMMA.16816.F32 R100, R4, R32, R100 ;  /* 0x000000200464723c */ /* 0x004fe20000001864 */
[----:B------:R-:W-:Y:S01]  /*bea0*/  FFMA.FTZ R32, R203, UR15, -R204 ;  /* 0x0000000fcb207c23 */ /* 0x000fe200080108cc */
[----:B------:R-:W-:-:S06]  /*beb0*/  FFMA.FTZ R203, R201, UR15, -R178 ;  /* 0x0000000fc9cb7c23 */ /* 0x000fcc00080108b2 */
[C---:B-----5:R-:W-:Y:S01]  /*bec0*/  HMMA.16816.F32 R108, R4.reuse, R144, R108 ;  /* 0x00000090046c723c */ /* 0x060fe2000000186c */
[----:B------:R-:W-:Y:S01]  /*bed0*/  FFMA.FTZ R144, R202, UR15, -R204 ;  /* 0x0000000fca907c23 */ /* 0x000fe200080108cc */
[----:B------:R-:W-:Y:S01]  /*bee0*/  FFMA.FTZ R204, R177, UR15, -R178 ;  /* 0x0000000fb1cc7c23 */ /* 0x000fe200080108b2 */
[----:B------:R2:W-:Y:S01]  /*bef0*/  MUFU.EX2 R202, R32 ;  /* 0x0000002000ca7308 */ /* 0x0005e20000000800 */
[----:B------:R-:W-:Y:S03]  /*bf00*/  LDSM.16.MT88.4 R176, [R192+0x13800] ;  /* 0x01380000c0b0783b */ /* 0x000fe60000004200 */
[----:B------:R5:W-:Y:S01]  /*bf10*/  MUFU.EX2 R201, R144 ;  /* 0x0000009000c97308 */ /* 0x000be20000000800 */
[C---:B------:R-:W-:Y:S03]  /*bf20*/  HMMA.16816.F32 R36, R4.reuse, R172, R36 ;  /* 0x000000ac0424723c */ /* 0x040fe60000001824 */
[----:B------:R-:W3:Y:S04]  /*bf30*/  MUFU.EX2 R203, R203 ;  /* 0x000000cb00cb7308 */ /* 0x000ee80000000800 */
[----:B------:R-:W3:Y:S01]  /*bf40*/  MUFU.EX2 R204, R204 ;  /* 0x000000cc00cc7308 */ /* 0x000ee20000000800 */
        /* <DEDUP_REMOVED lines=10> */
[C---:B----4-:R-:W-:Y:S08]  /*bff0*/  HMMA.16816.F32 R92, R4.reuse, R140, R92 ;  /* 0x0000008c045c723c */ /* 0x050ff0000000185c */
[C---:B------:R-:W-:Y:S01]  /*c000*/  HMMA.16816.F32 R96, R4.reuse, R142, R96 ;  /* 0x0000008e0460723c */ /* 0x040fe20000001860 */
[----:B------:R-:W4:Y:S07]  /*c010*/  LDSM.16.MT88.4 R140, [R0+0x13800] ;  /* 0x01380000008c783b */ /* 0x000f2e0000004200 */
[C---:B------:R-:W-:Y:S01]  /*c020*/  HMMA.16816.F32 R104, R4.reuse, R34, R104 ;  /* 0x000000220468723c */ /* 0x040fe20000001868 */
[----:B--2---:R-:W-:Y:S07]  /*c030*/  LDSM.16.MT88.4 R32, [R0+0x15800] ;  /* 0x015800000020783b */ /* 0x004fee0000004200 */
[C---:B------:R-:W-:Y:S01]  /*c040*/  HMMA.16816.F32 R112, R4.reuse, R146, R112 ;  /* 0x000000920470723c */ /* 0x040fe20000001870 */
[----:B-----5:R-:W-:Y:S07]  /*c050*/  LDSM.16.MT88.4 R144, [R192+0x17800] ;  /* 0x01780000c090783b */ /* 0x020fee0000004200 */
[C---:B-1----:R-:W-:Y:S08]  /*c060*/  HMMA.16816.F32 R116, R4.reuse, R152, R116 ;  /* 0x000000980474723c */ /* 0x042ff00000001874 */
[C---:B------:R-:W-:Y:S01]  /*c070*/  HMMA.16816.F32 R120, R4.reuse, R154, R120 ;  /* 0x0000009a0478723c */ /* 0x040fe20000001878 */
[----:B------:R1:W2:Y:S07]  /*c080*/  LDSM.16.MT88.4 R152, [R0+0x17800] ;  /* 0x017800000098783b */ /* 0x0002ae0000004200 */
[C---:B---3--:R-:W-:Y:S08]  /*c090*/  HMMA.16816.F32 R124, R4.reuse, R148, R124 ;  /* 0x00000094047c723c */ /* 0x048ff0000000187c */
[----:B------:R-:W-:Y:S01]  /*c0a0*/  HMMA.16816.F32 R128, R4, R150, R128 ;  /* 0x000000960480723c */ /* 0x000fe20000001880 */
[----:B------:R-:W-:Y:S01]  /*c0b0*/  F2FP.F16.F32.PACK_AB R4, R220, R205 ;  /* 0x000000cddc04723e */ /* 0x000fe200000000ff */
[----:B------:R-:W3:Y:S01]  /*c0c0*/  LDSM.16.MT88.4 R148, [R192+0x11800] ;  /* 0x01180000c094783b */ /* 0x000ee20000004200 */
[----:B------:R-:W-:Y:S01]  /*c0d0*/  F2FP.F16.F32.PACK_AB R5, R222, R203 ;  /* 0x000000cbde05723e */ /* 0x000fe200000000ff */
[----:B------:R-:W-:Y:S01]  /*c0e0*/  FADD.FTZ R205, R205, R212 ;  /* 0x000000d4cdcd7221 */ /* 0x000fe20000010000 */
[----:B------:R-:W-:-:S02]  /*c0f0*/  F2FP.F16.F32.PACK_AB R6, R201, R202 ;  /* 0x000000cac906723e */ /* 0x000fc400000000ff */
[----:B------:R-:W-:Y:S01]  /*c100*/  F2FP.F16.F32.PACK_AB R7, R207, R204 ;  /* 0x000000cccf07723e */ /* 0x000fe200000000ff */
[----:B-1----:R-:W-:Y:S01]  /*c110*/  FADD.FTZ R0, R214, R199 ;  /* 0x000000c7d6007221 */ /* 0x002fe20000010000 */
[----:B------:R-:W-:-:S03]  /*c120*/  FADD.FTZ R205, R220, R205 ;  /* 0x000000cddccd7221 */ /* 0x000fc60000010000 */
[----:B------:R-:W-:Y:S01]  /*c130*/  FADD.FTZ R0, R213, R0 ;  /* 0x00000000d5007221 */ /* 0x000fe20000010000 */
[----:B------:R-:W-:Y:S01]  /*c140*/  FADD.FTZ R202, R202, R205 ;  /* 0x000000cdcaca7221 */ /* 0x000fe20000010000 */
[----:B------:R-:W-:Y:S01]  /*c150*/  HMMA.16816.F32 R160, R4, R156, R8 ;  /* 0x0000009c04a0723c */ /* 0x000fe20000001808 */
[----:B------:R-:W1:Y:S01]  /*c160*/  LDSM.16.MT88.4 R8, [R189+0x1800] ;  /* 0x00180000bd08783b */ /* 0x000e620000004200 */
[----:B------:R-:W-:Y:S01]  /*c170*/  FADD.FTZ R209, R209, R0 ;  /* 0x00000000d1d17221 */ /* 0x000fe20000010000 */
[----:B------:R-:W-:-:S03]  /*c180*/  FADD.FTZ R245, R201, R202 ;  /* 0x000000cac9f57221 */ /* 0x000fc60000010000 */
[----:B------:R-:W-:Y:S02]  /*c190*/  FADD.FTZ R218, R218, R209 ;  /* 0x000000d1dada7221 */ /* 0x000fe40000010000 */
[----:B----4-:R-:W-:Y:S02]  /*c1a0*/  HMMA.16816.F32 R36, R4, R140, R36 ;  /* 0x0000008c0424723c */ /* 0x010fe40000001824 */
[----:B------:R-:W-:-:S04]  /*c1b0*/  FADD.FTZ R203, R203, R218 ;  /* 0x000000dacbcb7221 */ /* 0x000fc80000010000 */
[----:B------:R-:W-:Y:S02]  /*c1c0*/  FADD.FTZ R203, R222, R203 ;  /* 0x000000cbdecb7221 */ /* 0x000fe40000010000 */
[----:B------:R-:W-:Y:S01]  /*c1d0*/  HMMA.16816.F32 R40, R4, R142, R40 ;  /* 0x0000008e0428723c */ /* 0x000fe20000001828 */
[----:B------:R-:W4:Y:S01]  /*c1e0*/  LDSM.16.MT88.4 R140, [R191+0x1800] ;  /* 0x00180000bf8c783b */ /* 0x000f220000004200 */
[----:B------:R-:W-:-:S04]  /*c1f0*/  FADD.FTZ R204, R204, R203 ;  /* 0x000000cbcccc7221 */ /* 0x000fc80000010000 */
[----:B------:R-:W-:Y:S02]  /*c200*/  FADD.FTZ R243, R207, R204 ;  /* 0x000000cccff37221 */ /* 0x000fe40000010000 */
[C---:B--2---:R-:W-:Y:S08]  /*c210*/  HMMA.16816.F32 R100, R4.reuse, R152, R100 ;  /* 0x000000980464723c */ /* 0x044ff00000001864 */
[C---:B------:R-:W-:Y:S08]  /*c220*/  HMMA.16816.F32 R104, R4.reuse, R154, R104 ;  /* 0x0000009a0468723c */ /* 0x040ff00000001868 */
[C---:B------:R-:W-:Y:S01]  /*c230*/  HMMA.16816.F32 R156, R4.reuse, R158, R12 ;  /* 0x0000009e049c723c */ /* 0x040fe2000000180c */
[----:B------:R-:W-:Y:S07]  /*c240*/  LDSM.16.MT88.4 R12, [R189+0x3800] ;  /* 0x00380000bd0c783b */ /* 0x000fee0000004200 */
[C---:B------:R-:W-:Y:S08]  /*c250*/  HMMA.16816.F32 R68, R4.reuse, R32, R68 ;  /* 0x000000200444723c */ /* 0x040ff00000001844 */
[C---:B------:R-:W-:Y:S01]  /*c260*/  HMMA.16816.F32 R72, R4.reuse, R34, R72 ;  /* 0x000000220448723c */ /* 0x040fe20000001848 */
[----:B------:R-:W2:Y:S07]  /*c270*/  LDSM.16.MT88.4 R32, [R191+0x7800] ;  /* 0x00780000bf20783b */ /* 0x000eae0000004200 */
[C---:B---3--:R-:W-:Y:S01]  /*c280*/  HMMA.16816.F32 R152, R4.reuse, R148, R16 ;  /* 0x000000940498723c */ /* 0x048fe20000001810 */
[----:B------:R-:W3:Y:S07]  /*c290*/  LDSM.16.MT88.4 R16, [R189+0x5800] ;  /* 0x00580000bd10783b */ /* 0x000eee0000004200 */
[C---:B-1----:R-:W-:Y:S08]  /*c2a0*/  HMMA.16816.F32 R136, R4.reuse, R8, R136 ;  /* 0x000000080488723c */ /* 0x042ff00000001888 */
[C---:B------:R-:W-:Y:S01]  /*c2b0*/  HMMA.16816.F32 R132, R4.reuse, R10, R132 ;  /* 0x0000000a0484723c */ /* 0x040fe20000001884 */
[----:B------:R-:W1:Y:S07]  /*c2c0*/  LDSM.16.MT88.4 R8, [R189+0x7800] ;  /* 0x00780000bd08783b */ /* 0x000e6e0000004200 */
[C---:B------:R-:W-:Y:S08]  /*c2d0*/  HMMA.16816.F32 R108, R4.reuse, R144, R108 ;  /* 0x00000090046c723c */ /* 0x040ff0000000186c */
[C---:B------:R-:W-:Y:S08]  /*c2e0*/  HMMA.16816.F32 R112, R4.reuse, R146, R112 ;  /* 0x000000920470723c */ /* 0x040ff00000001870 */
[C---:B----4-:R-:W-:Y:S08]  /*c2f0*/  HMMA.16816.F32 R144, R4.reuse, R140, R24 ;  /* 0x0000008c0490723c */ /* 0x050ff00000001818 */
        /* <DEDUP_REMOVED lines=12> */
[C---:B------:R-:W-:Y:S08]  /*c3c0*/  HMMA.16816.F32 R64, R4.reuse, R14, R64 ;  /* 0x0000000e0440723c */ /* 0x040ff00000001840 */
[C---:B---3--:R-:W-:Y:S08]  /*c3d0*/  HMMA.16816.F32 R92, R4.reuse, R16, R92 ;  /* 0x00000010045c723c */ /* 0x048ff0000000185c */
[C---:B------:R-:W-:Y:S08]  /*c3e0*/  HMMA.16816.F32 R96, R4.reuse, R18, R96 ;  /* 0x000000120460723c */ /* 0x040ff00000001860 */
[C---:B-1----:R-:W-:Y:S08]  /*c3f0*/  HMMA.16816.F32 R124, R4.reuse, R8, R124 ;  /* 0x00000008047c723c */ /* 0x042ff0000000187c */
[C---:B------:R-:W-:Y:S08]  /*c400*/  HMMA.16816.F32 R128, R4.reuse, R10, R128 ;  /* 0x0000000a0480723c */ /* 0x040ff00000001880 */
[----:B------:R-:W-:Y:S01]  /*c410*/  HMMA.16816.F32 R84, R4, R164, R84 ;  /* 0x000000a40454723c */ /* 0x000fe20000001854 */
[----:B------:R-:W-:-:S02]  /*c420*/  IMAD.MOV.U32 R164, RZ, RZ, R181 ;  /* 0x000000ffffa47224 */ /* 0x000fc400078e00b5 */
[----:B------:R-:W-:Y:S01]  /*c430*/  @P0 IMAD.MOV.U32 R164, RZ, RZ, R181 ;  /* 0x000000ffffa40224 */ /* 0x000fe200078e00b5 */
[----:B------:R-:W-:-:S01]  /*c440*/  NOP ;  /* 0x0000000000007918 */ /* 0x000fc20000000000 */
[----:B------:R-:W-:-:S15]  /*c450*/  BRA.U UP0, `(.L_x_310) ;  /* 0x0000000100047547 */ /* 0x000fde000b800000 */
.L_x_308:
[----:B------:R-:W-:-:S12]  /*c460*/  UIADD3 UR21, UPT, UPT, UR4, -0x1, URZ ;  /* 0xffffffff04157890 */ /* 0x000fd8000fffe0ff */
.L_x_310:
[----:B------:R-:W-:-:S09]  /*c470*/  UISETP.GE.AND UP0, UPT, UR21, UR18, UPT ;  /* 0x000000121500728c */ /* 0x000fd2000bf06270 */
[----:B------:R-:W-:Y:S05]  /*c480*/  BRA.U !UP0, `(.L_x_311) ;  /* 0x0000004d08507547 */ /* 0x000fea000b800000 */
[----:B------:R-:W1:Y:S01]  /*c490*/  S2R R216, SR_TID.X ;  /* 0x0000000000d87919 */ /* 0x000e620000002100 */
[----:B------:R-:W2:Y:S01]  /*c4a0*/  LDC.64 R226, c[0x0][0x3c0] ;  /* 0x0000f000ffe27b82 */ /* 0x000ea20000000a00 */
[----:B------:R-:W3:Y:S01]  /*c4b0*/  LDCU UR4, c[0x0][0x440] ;  /* 0x00008800ff0477ac */ /* 0x000ee20008000800 */
[----:B------:R-:W-:Y:S01]  /*c4c0*/  IMAD.MOV.U32 R218, RZ, RZ, 0x40 ;  /* 0x00000040ffda7424 */ /* 0x000fe200078e00ff */
[----:B------:R-:W-:Y:S01]  /*c4d0*/  IADD3 R224, PT, PT, R233, 0x8, RZ ;  /* 0x00000008e9e07810 */ /* 0x000fe20007ffe0ff */
[----:B------:R-:W-:Y:S01]  /*c4e0*/  IMAD.MOV.U32 R212, RZ, RZ, 0x20 ;  /* 0x00000020ffd47424 */ /* 0x000fe200078e00ff */
[----:B------:R-:W-:Y:S01]  /*c4f0*/  UMOV UR9, 0x400 ;  /* 0x0000040000097882 */ /* 0x000fe20000000000 */
[----:B------:R-:W-:Y:S01]  /*c500*/  IMAD.MOV.U32 R2, RZ, RZ, R3 ;  /* 0x000000ffff027224 */ /* 0x000fe200078e0003 */
[----:B------:R-:W4:Y:S01]  /*c510*/  LDCU UR8, c[0x0][0x440] ;  /* 0x00008800ff0877ac */ /* 0x000f220008000800 */
[----:B------:R-:W5:Y:S01]  /*c520*/  S2UR UR5, SR_CgaCtaId ;  /* 0x00000000000579c3 */ /* 0x000f620000008800 */
[----:B------:R-:W-:Y:S01]  /*c530*/  IMAD.MOV.U32 R0, RZ, RZ, R164 ;  /* 0x000000ffff007224 */ /* 0x000fe200078e00a4 */
[----:B------:R-:W1:Y:S01]  /*c540*/  LDCU UR7, c[0x0][0x504] ;  /* 0x0000a080ff0777ac */ /* 0x000e620008000800 */
[----:B---3--:R-:W-:Y:S01]  /*c550*/  ISETP.GE.AND P3, PT, R215, UR4, PT ;  /* 0x00000004d7007c0c */ /* 0x008fe2000bf66270 */
[----:B------:R-:W3:Y:S01]  /*c560*/  LDCU UR4, c[0x0][0x45c] ;  /* 0x00008b80ff0477ac */ /* 0x000ee20008000800 */
[----:B--2---:R-:W-:-:S02]  /*c570*/  SHF.L.U64.HI R230, R226, 0x4, R227 ;  /* 0x00000004e2e67819 */ /* 0x004fc400000102e3 */
[----:B------:R-:W-:Y:S01]  /*c580*/  SHF.L.U32 R229, R226, 0x4, RZ ;  /* 0x00000004e2e57819 */ /* 0x000fe200000006ff */
[C---:B-1----:R-:W-:Y:S01]  /*c590*/  IMAD.SHL.U32 R214, R216.reuse, 0x40, RZ ;  /* 0x00000040d8d67824 */ /* 0x042fe200078e00ff */
[C---:B------:R-:W-:Y:S01]  /*c5a0*/  LOP3.LUT P2, RZ, R216.reuse, 0x4, RZ, 0xc0, !PT ;  /* 0x00000004d8ff7812 */ /* 0x040fe2000784c0ff */
[C---:B------:R-:W-:Y:S01]  /*c5b0*/  IMAD.SHL.U32 R228, R216.reuse, 0x20, RZ ;  /* 0x00000020d8e47824 */ /* 0x040fe200078e00ff */
[----:B------:R-:W-:Y:S01]  /*c5c0*/  LOP3.LUT P0, RZ, R216, 0x2, RZ, 0xc0, !PT ;  /* 0x00000002d8ff7812 */ /* 0x000fe2000780c0ff */
[----:B-----5:R-:W-:Y:S01]  /*c5d0*/  ULEA UR5, UR5, UR9, 0x18 ;  /* 0x0000000905057291 */ /* 0x020fe2000f8ec0ff */
[----:B------:R-:W-:Y:S02]  /*c5e0*/  SEL R218, R218, 0xffffffc0, !P2 ;  /* 0xffffffc0dada7807 */ /* 0x000fe40005000000 */
[----:B------:R-:W-:Y:S02]  /*c5f0*/  SEL R212, R212, 0xffffffe0, !P0 ;  /* 0xffffffe0d4d47807 */ /* 0x000fe40004000000 */
[----:B------:R-:W-:Y:S01]  /*c600*/  LOP3.LUT R213, R214, 0x400, RZ, 0xc0, !PT ;  /* 0x00000400d6d57812 */ /* 0x000fe200078ec0ff */
[----:B---34-:R-:W-:Y:S06]  /*c610*/  BRA `(.L_x_312) ;  /* 0x0000000400a87947 */ /* 0x018fec0003800000 */
.L_x_314:
[----:B------:R-:W1:Y:S01]  /*c620*/  LDC.64 R4, c[0x0][0x3b8] ;  /* 0x0000ee00ff047b82 */ /* 0x000e620000000a00 */
[----:B------:R-:W-:Y:S06]  /*c630*/  UIADD3 UR9, UPT, UPT, UR21, -0x1, URZ ;  /* 0xffffffff15097890 */ /* 0x000fec000fffe0ff */
[C---:B-1----:R-:W-:Y:S01]  /*c640*/  IMAD.WIDE.U32 R14, R4.reuse, UR9, RZ ;  /* 0x00000009040e7c25 */ /* 0x042fe2000f8e00ff */
[----:B------:R-:W-:Y:S03]  /*c650*/  SHF.L.U64.HI R8, R4, 0x4, R5 ;  /* 0x0000000404087819 */ /* 0x000fe60000010205 */
[----:B------:R-:W-:Y:S01]  /*c660*/  IMAD R19, R5, UR9, R15 ;  /* 0x0000000905137c24 */ /* 0x000fe2000f8e020f */
[----:B------:R-:W-:Y:S01]  /*c670*/  LOP3.LUT R15, R242, 0x1f8, RZ, 0xc0, !PT ;  /* 0x000001f8f20f7812 */ /* 0x000fe200078ec0ff */
[----:B------:R-:W-:Y:S01]  /*c680*/  IMAD.SHL.U32 R21, R4, 0x10, RZ ;  /* 0x0000001004157824 */ /* 0x000fe200078e00ff */
[C---:B------:R-:W-:Y:S02]  /*c690*/  LEA R18, P6, R14.reuse, R237, 0x7 ;  /* 0x000000ed0e127211 */ /* 0x040fe400078c38ff */
[----:B------:R-:W-:Y:S02]  /*c6a0*/  LOP3.LUT R15, R15, 0x38, R216, 0x78, !PT ;  /* 0x000000380f0f7812 */ /* 0x000fe400078e78d8 */
[C---:B------:R-:W-:Y:S02]  /*c6b0*/  LEA R10, P5, R14.reuse, R21, 0x6 ;  /* 0x000000150e0a7211 */ /* 0x040fe400078a30ff */
        /* <DEDUP_REMOVED lines=96> */
.L_x_312:
[----:B------:R-:W-:Y:S04]  /*ccc0*/  DEPBAR.LE SB0, 0x0 ;  /* 0x000080000000791a */ /* 0x000fe80000000000 */
[----:B------:R-:W-:Y:S01]  /*ccd0*/  BAR.SYNC.DEFER_BLOCKING 0x0 ;  /* 0x0000000000007b1d */ /* 0x000fe20000010000 */
[----:B------:R-:W-:Y:S01]  /*cce0*/  IMAD.SHL.U32 R242, R216, 0x8, RZ ;  /* 0x00000008d8f27824 */ /* 0x000fe200078e00ff */
[----:B------:R-:W-:Y:S01]  /*ccf0*/  SHF.R.U32.HI R219, RZ, 0x1, R216 ;  /* 0x00000001ffdb7819 */ /* 0x000fe200000116d8 */
[----:B------:R-:W-:Y:S01]  /*cd00*/  IMAD.WIDE.U32 R22, R226, UR21, RZ ;  /* 0x00000015e2167c25 */ /* 0x000fe2000f8e00ff */
[----:B------:R-:W-:Y:S01]  /*cd10*/  LOP3.LUT R217, R228, 0x7c00, RZ, 0xc0, !PT ;  /* 0x00007c00e4d97812 */ /* 0x000fe200078ec0ff */
[----:B------:R-:W-:Y:S01]  /*cd20*/  UISETP.GT.AND UP0, UPT, UR21, UR18, UPT ;  /* 0x000000121500728c */ /* 0x000fe2000bf04270 */
[----:B------:R-:W-:Y:S01]  /*cd30*/  LOP3.LUT R215, R242, 0x38, RZ, 0xc0, !PT ;  /* 0x00000038f2d77812 */ /* 0x000fe200078ec0ff */
[----:B------:R-:W-:Y:S01]  /*cd40*/  IMAD R21, R227, UR21, R23 ;  /* 0x00000015e3157c24 */ /* 0x000fe2000f8e0217 */
[C---:B------:R-:W-:Y:S02]  /*cd50*/  LEA R24, P1, R22.reuse, R235, 0x7 ;  /* 0x000000eb16187211 */ /* 0x040fe400078238ff */
[----:B------:R-:W-:Y:S02]  /*cd60*/  LOP3.LUT R241, R215, 0x40, RZ, 0xfc, !PT ;  /* 0x00000040d7f17812 */ /* 0x000fe400078efcff */
[C-C-:B------:R-:W-:Y:S02]  /*cd70*/  LEA.HI.X R25, R22.reuse, R234, R21.reuse, 0x7, P1 ;  /* 0x000000ea16197211 */ /* 0x140fe400008f3c15 */
[----:B------:R-:W-:Y:S02]  /*cd80*/  ISETP.GE.AND P4, PT, R241, UR8, PT ;  /* 0x00000008f1007c0c */ /* 0x000fe4000bf86270 */
[CC--:B------:R-:W-:Y:S02]  /*cd90*/  LEA R16, P0, R22.reuse, R229.reuse, 0x6 ;  /* 0x000000e516107211 */ /* 0x0c0fe400078030ff */
[----:B------:R-:W-:Y:S02]  /*cda0*/  LOP3.LUT R240, R215, 0x80, RZ, 0xfc, !PT ;  /* 0x00000080d7f07812 */ /* 0x000fe400078efcff */
[----:B------:R-:W-:Y:S02]  /*cdb0*/  LEA.HI.X R17, R22, R230, R21, 0x6, P0 ;  /* 0x000000e616117211 */ /* 0x000fe400000f3415 */
[----:B------:R-:W-:Y:S01]  /*cdc0*/  IADD3 R20, P0, PT, R16, R229, RZ ;  /* 0x000000e510147210 */ /* 0x000fe20007f1e0ff */
[----:B------:R-:W-:Y:S01]  /*cdd0*/  @!PT LDS RZ, [RZ] ;  /* 0x00000000fffff984 */ /* 0x000fe20000000800 */
[----:B------:R-:W-:Y:S01]  /*cde0*/  @!PT LDS RZ, [RZ] ;  /* 0x00000000fffff984 */ /* 0x000fe20000000800 */
[----:B------:R-:W-:Y:S01]  /*cdf0*/  @!PT LDS RZ, [RZ] ;  /* 0x00000000fffff984 */ /* 0x000fe20000000800 */
[----:B------:R-:W-:Y:S01]  /*ce00*/  @!P3 LDGSTS.E.BYPASS.LTC128B.128 [R238+0x10000], desc[UR28][R24.64] ;  /* 0x1000000018eebfae */ /* 0x000fe2000b981a1c */
[----:B------:R-:W-:Y:S03]  /*ce10*/  ISETP.GE.AND P1, PT, R240, UR8, PT ;  /* 0x00000008f0007c0c */ /* 0x000fe6000bf26270 */
[----:B------:R-:W-:Y:S01]  /*ce20*/  IMAD.X R19, R17, 0x1, R230, P0 ;  /* 0x0000000111137824 */ /* 0x000fe200000e06e6 */
[----:B------:R-:W-:Y:S01]  /*ce30*/  @P3 STS.128 [R238+0x10000], RZ ;  /* 0x010000ffee003388 */ /* 0x000fe20000000c00 */
[CC--:B------:R-:W-:Y:S02]  /*ce40*/  LEA R18, P0, R20.reuse, R235.reuse, 0x1 ;  /* 0x000000eb14127211 */ /* 0x0c0fe400078008ff */
[----:B------:R-:W-:Y:S02]  /*ce50*/  LOP3.LUT R239, R215, 0xc0, RZ, 0xfc, !PT ;  /* 0x000000c0d7ef7812 */ /* 0x000fe400078efcff */
[----:B------:R-:W-:Y:S01]  /*ce60*/  @!PT LDS RZ, [RZ] ;  /* 0x00000000fffff984 */ /* 0x000fe20000000800 */
[----:B------:R-:W-:Y:S01]  /*ce70*/  @!PT LDS RZ, [RZ] ;  /* 0x00000000fffff984 */ /* 0x000fe20000000800 */
[----:B------:R-:W-:Y:S01]  /*ce80*/  @!PT LDS RZ, [RZ] ;  /* 0x00000000fffff984 */ /* 0x000fe20000000800 */
[----:B------:R-:W-:Y:S01]  /*ce90*/  @!P4 LDGSTS.E.BYPASS.LTC128B.128 [R238+0x12000], desc[UR28][R24.64+0x80] ;  /* 0x1200008018eecfae */ /* 0x000fe2000b981a1c */
[----:B------:R-:W-:Y:S02]  /*cea0*/  LEA.HI.X R19, R20, R234, R19, 0x1, P0 ;  /* 0x000000ea14137211 */ /* 0x000fe400000f0c13 */
[----:B------:R-:W-:Y:S02]  /*ceb0*/  ISETP.GE.AND P0, PT, R239, UR8, PT ;  /* 0x00000008ef007c0c */ /* 0x000fe4000bf06270 */
[----:B------:R-:W-:Y:S01]  /*cec0*/  @P4 STS.128 [R238+0x12000], RZ ;  /* 0x012000ffee004388 */ /* 0x000fe20000000c00 */
[----:B------:R-:W-:Y:S02]  /*ced0*/  ISETP.GE.AND P3, PT, R215, UR8, PT ;  /* 0x00000008d7007c0c */ /* 0x000fe4000bf66270 */
[----:B------:R-:W-:Y:S02]  /*cee0*/  LEA R20, P6, R16, R235, 0x1 ;  /* 0x000000eb10147211 */ /* 0x000fe400078c08ff */
[----:B------:R-:W-:Y:S01]  /*cef0*/  @!PT LDS RZ, [RZ] ;  /* 0x00000000fffff984 */ /* 0x000fe20000000800 */
[----:B------:R-:W-:Y:S01]  /*cf00*/  @!PT LDS RZ, [RZ] ;  /* 0x00000000fffff984 */ /* 0x000fe20000000800 */
[----:B------:R-:W-:Y:S01]  /*cf10*/  @!PT LDS RZ, [RZ] ;  /* 0x00000000fffff984 */ /* 0x000fe20000000800 */
[----:B------:R-:W-:Y:S01]  /*cf20*/  @!P1 LDGSTS.E.BYPASS.LTC128B.128 [R238+0x14000], desc[UR28][R24.64+0x100] ;  /* 0x1400010018ee9fae */ /* 0x000fe2000b981a1c */
[----:B------:R-:W-:Y:S02]  /*cf30*/  LEA R22, P5, R226, R16, 0x5 ;  /* 0x00000010e2167211 */ /* 0x000fe400078a28ff */
        /* <DEDUP_REMOVED lines=11> */
[--C-:B------:R-:W-:Y:S02]  /*cff0*/  LOP3.LUT R3, R215, 0x1c0, R214.reuse, 0xf8, !PT ;  /* 0x000001c0d7037812 */ /* 0x100fe400078ef8d6 */
[----:B------:R-:W-:Y:S02]  /*d000*/  LOP3.LUT R168, R217, 0x200, R214, 0xf8, !PT ;  /* 0x00000200d9a87812 */ /* 0x000fe400078ef8d6 */
[----:B------:R-:W-:Y:S01]  /*d010*/  @!PT LDS RZ, [RZ] ;  /* 0x00000000fffff984 */ /* 0x000fe20000000800 */
[----:B------:R-:W-:Y:S01]  /*d020*/  @!PT LDS RZ, [RZ] ;  /* 0x00000000fffff984 */ /* 0x000fe20000000800 */
[----:B------:R-:W-:Y:S01]  /*d030*/  @!PT LDS RZ, [RZ] ;  /* 0x00000000fffff984 */ /* 0x000fe20000000800 */
[----:B------:R-:W-:Y:S01]  /*d040*/  @!P3 LDGSTS.E.BYPASS.LTC128B.128 [R238+0x10800], desc[UR28][R20.64] ;  /* 0x1080000014eebfae */ /* 0x000fe2000b981a1c */
[C---:B------:R-:W-:Y:S02]  /*d050*/  LOP3.LUT R221, R3.reuse, R164, RZ, 0x3c, !PT ;  /* 0x000000a403dd7212 */ /* 0x040fe400078e3cff */
[----:B------:R-:W-:Y:S02]  /*d060*/  LOP3.LUT R164, R3, 0x8, R216, 0x78, !PT ;  /* 0x0000000803a47812 */ /* 0x000fe400078e78d8 */
[----:B------:R-:W-:Y:S01]  /*d070*/  @P3 STS.128 [R238+0x10800], RZ ;  /* 0x010800ffee003388 */ /* 0x000fe20000000c00 */
[----:B------:R-:W-:Y:S04]  /*d080*/  LOP3.LUT R207, R168, R221, RZ, 0xfc, !PT ;  /* 0x000000dda8cf7212 */ /* 0x000fe800078efcff */
[----:B------:R-:W-:Y:S01]  /*d090*/  @!PT LDS RZ, [RZ] ;  /* 0x00000000fffff984 */ /* 0x000fe20000000800 */
[----:B------:R-:W-:Y:S01]  /*d0a0*/  @!PT LDS RZ, [RZ] ;  /* 0x00000000fffff984 */ /* 0x000fe20000000800 */
[----:B------:R-:W-:Y:S01]  /*d0b0*/  @!PT LDS RZ, [RZ] ;  /* 0x00000000fffff984 */ /* 0x000fe20000000800 */
[----:B------:R-:W-:Y:S01]  /*d0c0*/  @!P4 LDGSTS.E.BYPASS.LTC128B.128 [R238+0x12800], desc[UR28][R20.64+0x80] ;  /* 0x1280008014eecfae */ /* 0x000fe2000b981a1c */
[----:B------:R-:W-:Y:S01]  /*d0d0*/  IMAD R205, R164, 0x2, R213 ;  /* 0x00000002a4cd7824 */ /* 0x000fe200078e02d5 */
[----:B------:R-:W-:Y:S03]  /*d0e0*/  LEA R207, R207, UR5, 0x1 ;  /* 0x00000005cfcf7c11 */ /* 0x000fe6000f8e08ff */
[----:B------:R-:W-:Y:S01]  /*d0f0*/  @P4 STS.128 [R238+0x12800], RZ ;  /* 0x012800ffee004388 */ /* 0x000fe20000000c00 */
[----:B------:R-:W-:Y:S02]  /*d100*/  VIADD R223, R205, UR5 ;  /* 0x00000005cddf7c36 */ /* 0x000fe40008000000 */
[--C-:B------:R-:W-:Y:S02]  /*d110*/  IMAD.IADD R204, R207, 0x1, R212.reuse ;  /* 0x00000001cfcc7824 */ /* 0x100fe400078e02d4 */
[----:B------:R-:W-:Y:S01]  /*d120*/  @!PT LDS RZ, [RZ] ;  /* 0x00000000fffff984 */ /* 0x000fe20000000800 */
[----:B------:R-:W-:Y:S01]  /*d130*/  @!PT LDS RZ, [RZ] ;  /* 0x00000000fffff984 */ /* 0x000fe20000000800 */
[----:B------:R-:W-:Y:S01]  /*d140*/  @!PT LDS RZ, [RZ] ;  /* 0x00000000fffff984 */ /* 0x000fe20000000800 */
[----:B------:R-:W-:Y:S01]  /*d150*/  @!P1 LDGSTS.E.BYPASS.LTC128B.128 [R238+0x14800], desc[UR28][R20.64+0x100] ;  /* 0x1480010014ee9fae */ /* 0x000fe2000b981a1c */
[----:B------:R-:W-:Y:S02]  /*d160*/  IMAD.IADD R220, R223, 0x1, R212 ;  /* 0x00000001dfdc7824 */ /* 0x000fe400078e02d4 */
[--C-:B------:R-:W-:Y:S02]  /*d170*/  IMAD.IADD R225, R207, 0x1, R218.reuse ;  /* 0x00000001cfe17824 */ /* 0x100fe400078e02da */
[----:B------:R-:W-:Y:S01]  /*d180*/  @P1 STS.128 [R238+0x14800], RZ ;  /* 0x014800ffee001388 */ /* 0x000fe20000000c00 */
[----:B------:R-:W-:Y:S02]  /*d190*/  IMAD.IADD R223, R223, 0x1, R218 ;  /* 0x00000001dfdf7824 */ /* 0x000fe400078e02da */
[C---:B------:R-:W-:Y:S02]  /*d1a0*/  IMAD.IADD R222, R212.reuse, 0x1, R225 ;  /* 0x00000001d4de7824 */ /* 0x040fe400078e02e1 */
[----:B------:R-:W-:Y:S01]  /*d1b0*/  @!PT LDS RZ, [RZ] ;  /* 0x00000000fffff984 */ /* 0x000fe20000000800 */
[----:B------:R-:W-:Y:S01]  /*d1c0*/  @!PT LDS RZ, [RZ] ;  /* 0x00000000fffff984 */ /* 0x000fe20000000800 */
[----:B------:R-:W-:Y:S01]  /*d1d0*/  @!PT LDS RZ, [RZ] ;  /* 0x00000000fffff984 */ /* 0x000fe20000000800 */
[----:B------:R-:W-:Y:S01]  /*d1e0*/  @!P0 LDGSTS.E.BYPASS.LTC128B.128 [R238+0x16800], desc[UR28][R20.64+0x180] ;  /* 0x1680018014ee8fae */ /* 0x000fe2000b981a1c */
[----:B------:R-:W-:Y:S04]  /*d1f0*/  IMAD.IADD R3, R212, 0x1, R223 ;  /* 0x00000001d4037824 */ /* 0x000fe800078e02df */
        /* <DEDUP_REMOVED lines=42> */
[----:B------:R-:W2:Y:S05]  /*d4a0*/  LDSM.16.M88.4 R172, [R205+UR5+0x8000] ;  /* 0x00800005cdac783b */ /* 0x000eaa0008000200 */
        /* <DEDUP_REMOVED lines=8> */
[C---:B--2---:R-:W-:Y:S04]  /*d530*/  HMMA.16816.F32 R4, R168.reuse, R172, RZ ;  /* 0x000000aca804723c */ /* 0x044fe800000018ff */
[----:B------:R-:W2:Y:S04]  /*d540*/  LDSM.16.M88.4 R164, [R220+0x9800] ;  /* 0x00980000dca4783b */ /* 0x000ea80000000200 */
[C---:B------:R-:W-:Y:S01]  /*d550*/  HMMA.16816.F32 R8, R168.reuse, R174, RZ ;  /* 0x000000aea808723c */ /* 0x040fe200000018ff */
[----:B------:R-:W-:Y:S05]  /*d560*/  LDSM.16.M88.4 R172, [R225] ;  /* 0x00000000e1ac783b */ /* 0x000fea0000000200 */
[----:B------:R-:W-:Y:S02]  /*d570*/  LDSM.16.M88.4 R208, [R223+0xf800] ;  /* 0x00f80000dfd0783b */ /* 0x000fe40000000200 */
[C---:B---3--:R-:W-:Y:S08]  /*d580*/  HMMA.16816.F32 R12, R168.reuse, R176, RZ ;  /* 0x000000b0a80c723c */ /* 0x048ff000000018ff */
[C---:B-1----:R-:W-:Y:S01]  /*d590*/  HMMA.16816.F32 R16, R168.reuse, R178, RZ ;  /* 0x000000b2a810723c */ /* 0x042fe200000018ff */
[----:B------:R-:W1:Y:S07]  /*d5a0*/  LDSM.16.M88.4 R176, [R223+0x8000] ;  /* 0x00800000dfb0783b */ /* 0x000e6e0000000200 */
[C---:B----4-:R-:W-:Y:S08]  /*d5b0*/  HMMA.16816.F32 R20, R168.reuse, R180, RZ ;  /* 0x000000b4a814723c */ /* 0x050ff000000018ff */
[C---:B------:R-:W-:Y:S01]  /*d5c0*/  HMMA.16816.F32 R24, R168.reuse, R182, RZ ;  /* 0x000000b6a818723c */ /* 0x040fe200000018ff */
[----:B------:R-:W-:Y:S07]  /*d5d0*/  LDSM.16.M88.4 R180, [R223+0x9000] ;  /* 0x00900000dfb4783b */ /* 0x000fee0000000200 */
[C---:B-----5:R-:W-:Y:S08]  /*d5e0*/  HMMA.16816.F32 R28, R168.reuse, R184, RZ ;  /* 0x000000b8a81c723c */ /* 0x060ff000000018ff */
[----:B------:R-:W-:Y:S01]  /*d5f0*/  HMMA.16816.F32 R32, R168, R186, RZ ;  /* 0x000000baa820723c */ /* 0x000fe200000018ff */
[----:B------:R-:W3:Y:S05]  /*d600*/  LDSM.16.M88.4 R168, [R223+0x8800] ;  /* 0x00880000dfa8783b */ /* 0x000eea0000000200 */
[----:B------:R-:W-:Y:S02]  /*d610*/  LDSM.16.M88.4 R184, [R222] ;  /* 0x00000000deb8783b */ /* 0x000fe40000000200 */
[C---:B------:R-:W-:Y:S08]  /*d620*/  HMMA.16816.F32 R4, R188.reuse, R192, R4 ;  /* 0x000000c0bc04723c */ /* 0x040ff00000001804 */
[C---:B------:R-:W-:Y:S01]  /*d630*/  HMMA.16816.F32 R8, R188.reuse, R194, R8 ;  /* 0x000000c2bc08723c */ /* 0x040fe20000001808 */
[----:B------:R-:W-:Y:S07]  /*d640*/  LDSM.16.M88.4 R192, [R3+0x8800] ;  /* 0x0088000003c0783b */ /* 0x000fee0000000200 */
[C---:B------:R-:W-:Y:S08]  /*d650*/  HMMA.16816.F32 R12, R188.reuse, R196, R12 ;  /* 0x000000c4bc0c723c */ /* 0x040ff0000000180c */
[C---:B------:R-:W-:Y:S01]  /*d660*/  HMMA.16816.F32 R16, R188.reuse, R198, R16 ;  /* 0x000000c6bc10723c */ /* 0x040fe20000001810 */
[----:B------:R-:W-:Y:S07]  /*d670*/  LDSM.16.M88.4 R196, [R205+UR5+0xa000] ;  /* 0x00a00005cdc4783b */ /* 0x000fee0008000200 */
[C---:B------:R-:W-:Y:S08]  /*d680*/  HMMA.16816.F32 R20, R188.reuse, R200, R20 ;  /* 0x000000c8bc14723c */ /* 0x040ff00000001814 */
[C---:B------:R-:W-:Y:S01]  /*d690*/  HMMA.16816.F32 R24, R188.reuse, R202, R24 ;  /* 0x000000cabc18723c */ /* 0x040fe20000001818 */
[----:B------:R-:W-:Y:S07]  /*d6a0*/  LDSM.16.M88.4 R200, [R3+0xa000] ;  /* 0x00a0000003c8783b */ /* 0x000fee0000000200 */
[C---:B--2---:R-:W-:Y:S08]  /*d6b0*/  HMMA.16816.F32 R28, R188.reuse, R164, R28 ;  /* 0x000000a4bc1c723c */ /* 0x044ff0000000181c */
[----:B------:R-:W-:Y:S01]  /*d6c0*/  HMMA.16816.F32 R32, R188, R166, R32 ;  /* 0x000000a6bc20723c */ /* 0x000fe20000001820 */
[----:B------:R-:W2:Y:S05]  /*d6d0*/  LDSM.16.M88.4 R164, [R223+0x9800] ;  /* 0x00980000dfa4783b */ /* 0x000eaa0000000200 */
[----:B------:R-:W4:Y:S02]  /*d6e0*/  LDSM.16.M88.4 R188, [R3+0x8000] ;  /* 0x0080000003bc783b */ /* 0x000f240000000200 */
[C---:B-1----:R-:W-:Y:S08]  /*d6f0*/  HMMA.16816.F32 R4, R172.reuse, R176, R4 ;  /* 0x000000b0ac04723c */ /* 0x042ff00000001804 */
[C---:B------:R-:W-:Y:S01]  /*d700*/  HMMA.16816.F32 R8, R172.reuse, R178, R8 ;  /* 0x000000b2ac08723c */ /* 0x040fe20000001808 */
[----:B------:R-:W1:Y:S07]  /*d710*/  LDSM.16.M88.4 R176, [R3+0x9000] ;  /* 0x0090000003b0783b */ /* 0x000e6e0000000200 */
[C---:B---3--:R-:W-:Y:S08]  /*d720*/  HMMA.16816.F32 R12, R172.reuse, R168, R12 ;  /* 0x000000a8ac0c723c */ /* 0x048ff0000000180c */
[C---:B------:R-:W-:Y:S01]  /*d730*/  HMMA.16816.F32 R16, R172.reuse, R170, R16 ;  /* 0x000000aaac10723c */ /* 0x040fe20000001810 */
[----:B------:R-:W3:Y:S07]  /*d740*/  LDSM.16.M88.4 R168, [R3+0x9800] ;  /* 0x0098000003a8783b */ /* 0x000eee0000000200 */
[C---:B------:R-:W-:Y:S08]  /*d750*/  HMMA.16816.F32 R20, R172.reuse, R180, R20 ;  /* 0x000000b4ac14723c */ /* 0x040ff00000001814 */
[C---:B------:R-:W-:Y:S01]  /*d760*/  HMMA.16816.F32 R24, R172.reuse, R182, R24 ;  /* 0x000000b6ac18723c */ /* 0x040fe20000001818 */
[----:B------:R-:W5:Y:S07]  /*d770*/  LDSM.16.M88.4 R180, [R207+0x2000] ;  /* 0x00200000cfb4783b */ /* 0x000f6e0000000200 */
[C---:B--2---:R-:W-:Y:S08]  /*d780*/  HMMA.16816.F32 R28, R172.reuse, R164, R28 ;  /* 0x000000a4ac1c723c */ /* 0x044ff0000000181c */
[----:B------:R-:W-:Y:S01]  /*d790*/  HMMA.16816.F32 R32, R172, R166, R32 ;  /* 0x000000a6ac20723c */ /* 0x000fe20000001820 */
[----:B------:R-:W2:Y:S05]  /*d7a0*/  LDSM.16.M88.4 R164, [R205+UR5+0xa800] ;  /* 0x00a80005cda4783b */ /* 0x000eaa0008000200 */
[----:B------:R-:W2:Y:S02]  /*d7b0*/  LDSM.16.M88.4 R172, [R205+UR5+0xb000] ;  /* 0x00b00005cdac783b */ /* 0x000ea40008000200 */
[C---:B----4-:R-:W-:Y:S08]  /*d7c0*/  HMMA.16816.F32 R4, R184.reuse, R188, R4 ;  /* 0x000000bcb804723c */ /* 0x050ff00000001804 */
[C---:B------:R-:W-:Y:S01]  /*d7d0*/  HMMA.16816.F32 R8, R184.reuse, R190, R8 ;  /* 0x000000beb808723c */ /* 0x040fe20000001808 */
[----:B------:R-:W4:Y:S07]  /*d7e0*/  LDSM.16.M88.4 R188, [R205+UR5+0xb800] ;  /* 0x00b80005cdbc783b */ /* 0x000f2e0008000200 */
[C---:B------:R-:W-:Y:S08]  /*d7f0*/  HMMA.16816.F32 R12, R184.reuse, R192, R12 ;  /* 0x000000c0b80c723c */ /* 0x040ff0000000180c */
[C---:B------:R-:W-:Y:S01]  /*d800*/  HMMA.16816.F32 R16, R184.reuse, R194, R16 ;  /* 0x000000c2b810723c */ /* 0x040fe20000001810 */
[----:B------:R-:W-:Y:S07]  /*d810*/  LDSM.16.M88.4 R192, [R220+0xa000] ;  /* 0x00a00000dcc0783b */ /* 0x000fee0000000200 */
[C---:B-1----:R-:W-:Y:S08]  /*d820*/  HMMA.16816.F32 R20, R184.reuse, R176, R20 ;  /* 0x000000b0b814723c */ /* 0x042ff00000001814 */
[C---:B------:R-:W-:Y:S01]  /*d830*/  HMMA.16816.F32 R24, R184.reuse, R178, R24 ;  /* 0x000000b2b818723c */ /* 0x040fe20000001818 */
[----:B------:R-:W1:Y:S07]  /*d840*/  LDSM.16.M88.4 R176, [R204+0x2000] ;  /* 0x00200000ccb0783b */ /* 0x000e6e0000000200 */
[C---:B---3--:R-:W-:Y:S08]  /*d850*/  HMMA.16816.F32 R28, R184.reuse, R168, R28 ;  /* 0x000000a8b81c723c */ /* 0x048ff0000000181c */
[----:B------:R-:W-:Y:S01]  /*d860*/  HMMA.16816.F32 R32, R184, R170, R32 ;  /* 0x000000aab820723c */ /* 0x000fe20000001820 */
[----:B------:R-:W3:Y:S05]  /*d870*/  LDSM.16.M88.4 R168, [R220+0xa800] ;  /* 0x00a80000dca8783b */ /* 0x000eea0000000200 */
[----:B------:R-:W3:Y:S02]  /*d880*/  LDSM.16.M88.4 R184, [R220+0xb000] ;  /* 0x00b00000dcb8783b */ /* 0x000ee40000000200 */
[C---:B-----5:R-:W-:Y:S08]  /*d890*/  HMMA.16816.F32 R4, R180.reuse, R196, R4 ;  /* 0x000000c4b404723c */ /* 0x060ff00000001804 */
[C---:B------:R-:W-:Y:S01]  /*d8a0*/  HMMA.16816.F32 R8, R180.reuse, R198, R8 ;  /* 0x000000c6b408723c */ /* 0x040fe20000001808 */
[----:B------:R-:W-:Y:S07]  /*d8b0*/  LDSM.16.M88.4 R196, [R223+0xa000] ;  /* 0x00a00000dfc4783b */ /* 0x000fee0000000200 */
[C---:B--2---:R-:W-:Y:S08]  /*d8c0*/  HMMA.16816.F32 R12, R180.reuse, R164, R12 ;  /* 0x000000a4b40c723c */ /* 0x044ff0000000180c */
[C---:B------:R-:W-:Y:S01]  /*d8d0*/  HMMA.16816.F32 R16, R180.reuse, R166, R16 ;  /* 0x000000a6b410723c */ /* 0x040fe20000001810 */
[----:B------:R-:W2:Y:S07]  /*d8e0*/  LDSM.16.M88.4 R164, [R220+0xb800] ;  /* 0x00b80000dca4783b */ /* 0x000eae0000000200 */
[C---:B------:R-:W-:Y:S08]  /*d8f0*/  HMMA.16816.F32 R20, R180.reuse, R172, R20 ;  /* 0x000000acb414723c */ /* 0x040ff00000001814 */
[C---:B------:R-:W-:Y:S01]  /*d900*/  HMMA.16816.F32 R24, R180.reuse, R174, R24 ;  /* 0x000000aeb418723c */ /* 0x040fe20000001818 */
[----:B------:R-:W5:Y:S07]  /*d910*/  LDSM.16.M88.4 R172, [R225+0x2000] ;  /* 0x00200000e1ac783b */ /* 0x000f6e0000000200 */
[C---:B----4-:R-:W-:Y:S08]  /*d920*/  HMMA.16816.F32 R28, R180.reuse, R188, R28 ;  /* 0x000000bcb41c723c */ /* 0x050ff0000000181c */
[----:B------:R-:W-:Y:S01]  /*d930*/  HMMA.16816.F32 R32, R180, R190, R32 ;  /* 0x000000beb420723c */ /* 0x000fe20000001820 */
[----:B------:R-:W4:Y:S05]  /*d940*/  LDSM.16.M88.4 R180, [R223+0xa800] ;  /* 0x00a80000dfb4783b */ /* 0x000f2a0000000200 */
[----:B------:R-:W-:Y:S02]  /*d950*/  LDSM.16.M88.4 R188, [R223+0xb800] ;  /* 0x00b80000dfbc783b */ /* 0x000fe40000000200 */
[C---:B-1----:R-:W-:Y:S08]  /*d960*/  HMMA.16816.F32 R4, R176.reuse, R192, R4 ;  /* 0x000000c0b004723c */ /* 0x042ff00000001804 */
[C---:B------:R-:W-:Y:S01]  /*d970*/  HMMA.16816.F32 R8, R176.reuse, R194, R8 ;  /* 0x000000c2b008723c */ /* 0x040fe20000001808 */
[----:B------:R-:W-:Y:S07]  /*d980*/  LDSM.16.M88.4 R192, [R222+0x2000] ;  /* 0x00200000dec0783b */ /* 0x000fee0000000200 */
[C---:B---3--:R-:W-:Y:S08]  /*d990*/  HMMA.16816.F32 R12, R176.reuse, R168, R12 ;  /* 0x000000a8b00c723c */ /* 0x048ff0000000180c */
[C---:B------:R-:W-:Y:S01]  /*d9a0*/  HMMA.16816.F32 R16, R176.reuse, R170, R16 ;  /* 0x000000aab010723c */ /* 0x040fe20000001810 */
[----:B------:R-:W1:Y:S07]  /*d9b0*/  LDSM.16.M88.4 R168, [R223+0xb000] ;  /* 0x00b00000dfa8783b */ /* 0x000e6e0000000200 */
[C---:B------:R-:W-:Y:S08]  /*d9c0*/  HMMA.16816.F32 R20, R176.reuse, R184, R20 ;  /* 0x000000b8b014723c */ /* 0x040ff00000001814 */
[C---:B------:R-:W-:Y:S01]  /*d9d0*/  HMMA.16816.F32 R24, R176.reuse, R186, R24 ;  /* 0x000000bab018723c */ /* 0x040fe20000001818 */
[----:B------:R-:W-:Y:S07]  /*d9e0*/  LDSM.16.M88.4 R184, [R3+0xb800] ;  /* 0x00b8000003b8783b */ /* 0x000fee0000000200 */
[C---:B--2---:R-:W-:Y:S08]  /*d9f0*/  HMMA.16816.F32 R28, R176.reuse, R164, R28 ;  /* 0x000000a4b01c723c */ /* 0x044ff0000000181c */
[----:B------:R-:W-:Y:S01]  /*da00*/  HMMA.16816.F32 R32, R176, R166, R32 ;  /* 0x000000a6b020723c */ /* 0x000fe20000001820 */
[----:B------:R-:W2:Y:S05]  /*da10*/  LDSM.16.M88.4 R164, [R3+0xa800] ;  /* 0x00a8000003a4783b */ /* 0x000eaa0000000200 */
[----:B------:R-:W3:Y:S02]  /*da20*/  LDSM.16.M88.4 R176, [R3+0xb000] ;  /* 0x00b0000003b0783b */ /* 0x000ee40000000200 */
[C---:B-----5:R-:W-:Y:S08]  /*da30*/  HMMA.16816.F32 R4, R172.reuse, R196, R4 ;  /* 0x000000c4ac04723c */ /* 0x060ff00000001804 */
[C---:B------:R-:W-:Y:S01]  /*da40*/  HMMA.16816.F32 R8, R172.reuse, R198, R8 ;  /* 0x000000c6ac08723c */ /* 0x040fe20000001808 */
[----:B------:R-:W-:Y:S07]  /*da50*/  LDSM.16.M88.4 R196, [R223+0xc000] ;  /* 0x00c00000dfc4783b */ /* 0x000fee0000000200 */
[C---:B----4-:R-:W-:Y:S08]  /*da60*/  HMMA.16816.F32 R12, R172.reuse, R180, R12 ;  /* 0x000000b4ac0c723c */ /* 0x050ff0000000180c */
[C---:B------:R-:W-:Y:S01]  /*da70*/  HMMA.16816.F32 R16, R172.reuse, R182, R16 ;  /* 0x000000b6ac10723c */ /* 0x040fe20000001810 */
[----:B------:R-:W-:Y:S07]  /*da80*/  LDSM.16.M88.4 R180, [R205+UR5+0xd000] ;  /* 0x00d00005cdb4783b */ /* 0x000fee0008000200 */
[C---:B-1----:R-:W-:Y:S08]  /*da90*/  HMMA.16816.F32 R20, R172.reuse, R168, R20 ;  /* 0x000000a8ac14723c */ /* 0x042ff00000001814 */
[C---:B------:R-:W-:Y:S01]  /*daa0*/  HMMA.16816.F32 R24, R172.reuse, R170, R24 ;  /* 0x000000aaac18723c */ /* 0x040fe20000001818 */
[----:B------:R-:W-:Y:S07]  /*dab0*/  LDSM.16.M88.4 R168, [R207+0x4000] ;  /* 0x00400000cfa8783b */ /* 0x000fee0000000200 */
[C---:B------:R-:W-:Y:S08]  /*dac0*/  HMMA.16816.F32 R28, R172.reuse, R188, R28 ;  /* 0x000000bcac1c723c */ /* 0x040ff0000000181c */
[----:B------:R-:W-:Y:S01]  /*dad0*/  HMMA.16816.F32 R32, R172, R190, R32 ;  /* 0x000000beac20723c */ /* 0x000fe20000001820 */
[----:B------:R-:W1:Y:S05]  /*dae0*/  LDSM.16.M88.4 R172, [R205+UR5+0xc000] ;  /* 0x00c00005cdac783b */ /* 0x000e6a0008000200 */
[----:B------:R-:W-:Y:S02]  /*daf0*/  LDSM.16.M88.4 R188, [R220+0xc000] ;  /* 0x00c00000dcbc783b */ /* 0x000fe40000000200 */
[C---:B------:R-:W-:Y:S08]  /*db00*/  HMMA.16816.F32 R4, R192.reuse, R200, R4 ;  /* 0x000000c8c004723c */ /* 0x040ff00000001804 */
[C---:B------:R-:W-:Y:S01]  /*db10*/  HMMA.16816.F32 R8, R192.reuse, R202, R8 ;  /* 0x000000cac008723c */ /* 0x040fe20000001808 */
[----:B------:R-:W-:Y:S07]  /*db20*/  LDSM.16.M88.4 R200, [R223+0xc800] ;  /* 0x00c80000dfc8783b */ /* 0x000fee0000000200 */
[C---:B--2---:R-:W-:Y:S08]  /*db30*/  HMMA.16816.F32 R12, R192.reuse, R164, R12 ;  /* 0x000000a4c00c723c */ /* 0x044ff0000000180c */
[C---:B------:R-:W-:Y:S01]  /*db40*/  HMMA.16816.F32 R16, R192.reuse, R166, R16 ;  /* 0x000000a6c010723c */ /* 0x040fe20000001810 */
[----:B------:R-:W2:Y:S07]  /*db50*/  LDSM.16.M88.4 R164, [R205+UR5+0xc800] ;  /* 0x00c80005cda4783b */ /* 0x000eae0008000200 */
[C---:B---3--:R-:W-:Y:S08]  /*db60*/  HMMA.16816.F32 R20, R192.reuse, R176, R20 ;  /* 0x000000b0c014723c */ /* 0x048ff00000001814 */
        /* <DEDUP_REMOVED lines=9> */
[C---:B--2---:R-:W-:Y:S08]  /*dc00*/  HMMA.16816.F32 R12, R168.reuse, R164, R12 ;  /* 0x000000a4a80c723c */ /* 0x044ff0000000180c */
[C---:B------:R-:W-:Y:S01]  /*dc10*/  HMMA.16816.F32 R16, R168.reuse, R166, R16 ;  /* 0x000000a6a810723c */ /* 0x040fe20000001810 */
[----:B------:R-:W2:Y:S07]  /*dc20*/  LDSM.16.M88.4 R164, [R220+0xd000] ;  /* 0x00d00000dca4783b */ /* 0x000eae0000000200 */
[C---:B------:R-:W-:Y:S08]  /*dc30*/  HMMA.16816.F32 R20, R168.reuse, R180, R20 ;  /* 0x000000b4a814723c */ /* 0x040ff00000001814 */
[C---:B------:R-:W-:Y:S01]  /*dc40*/  HMMA.16816.F32 R24, R168.reuse, R182, R24 ;  /* 0x000000b6a818723c */ /* 0x040fe20000001818 */
[----:B------:R-:W5:Y:S07]  /*dc50*/  LDSM.16.M88.4 R180, [R220+0xd800] ;  /* 0x00d80000dcb4783b */ /* 0x000f6e0000000200 */
[C---:B---3--:R-:W-:Y:S08]  /*dc60*/  HMMA.16816.F32 R28, R168.reuse, R176, R28 ;  /* 0x000000b0a81c723c */ /* 0x048ff0000000181c */
[----:B------:R-:W-:Y:S01]  /*dc70*/  HMMA.16816.F32 R32, R168, R178, R32 ;  /* 0x000000b2a820723c */ /* 0x000fe20000001820 */
[----:B------:R-:W3:Y:S05]  /*dc80*/  LDSM.16.M88.4 R168, [R223+0xd000] ;  /* 0x00d00000dfa8783b */ /* 0x000eea0000000200 */
[----:B------:R-:W3:Y:S02]  /*dc90*/  LDSM.16.M88.4 R176, [R223+0xd800] ;  /* 0x00d80000dfb0783b */ /* 0x000ee40000000200 */
[C---:B----4-:R-:W-:Y:S08]  /*dca0*/  HMMA.16816.F32 R4, R184.reuse, R188, R4 ;  /* 0x000000bcb804723c */ /* 0x050ff00000001804 */
[C---:B------:R-:W-:Y:S01]  /*dcb0*/  HMMA.16816.F32 R8, R184.reuse, R190, R8 ;  /* 0x000000beb808723c */ /* 0x040fe20000001808 */
[----:B------:R-:W-:Y:S07]  /*dcc0*/  LDSM.16.M88.4 R188, [R205+UR5+0xe000] ;  /* 0x00e00005cdbc783b */ /* 0x000fee0008000200 */
[C---:B-1----:R-:W-:Y:S08]  /*dcd0*/  HMMA.16816.F32 R12, R184.reuse, R172, R12 ;  /* 0x000000acb80c723c */ /* 0x042ff0000000180c */
[C---:B------:R-:W-:Y:S01]  /*dce0*/  HMMA.16816.F32 R16, R184.reuse, R174, R16 ;  /* 0x000000aeb810723c */ /* 0x040fe20000001810 */
[----:B------:R-:W-:Y:S07]  /*dcf0*/  LDSM.16.M88.4 R172, [R3+0xc000] ;  /* 0x00c0000003ac783b */ /* 0x000fee0000000200 */
[C---:B--2---:R-:W-:Y:S08]  /*dd00*/  HMMA.16816.F32 R20, R184.reuse, R164, R20 ;  /* 0x000000a4b814723c */ /* 0x044ff00000001814 */
[C---:B------:R-:W-:Y:S01]  /*dd10*/  HMMA.16816.F32 R24, R184.reuse, R166, R24 ;  /* 0x000000a6b818723c */ /* 0x040fe20000001818 */
[----:B------:R-:W1:Y:S07]  /*dd20*/  LDSM.16.M88.4 R164, [R222+0x4000] ;  /* 0x00400000dea4783b */ /* 0x000e6e0000000200 */
[C---:B-----5:R-:W-:Y:S08]  /*dd30*/  HMMA.16816.F32 R28, R184.reuse, R180, R28 ;  /* 0x000000b4b81c723c */ /* 0x060ff0000000181c */
[----:B------:R-:W-:Y:S01]  /*dd40*/  HMMA.16816.F32 R32, R184, R182, R32 ;  /* 0x000000b6b820723c */ /* 0x000fe20000001820 */
[----:B------:R-:W2:Y:S05]  /*dd50*/  LDSM.16.M88.4 R180, [R3+0xc800] ;  /* 0x00c8000003b4783b */ /* 0x000eaa0000000200 */
[----:B------:R-:W4:Y:S02]  /*dd60*/  LDSM.16.M88.4 R184, [R3+0xd000] ;  /* 0x00d0000003b8783b */ /* 0x000f240000000200 */
        /* <DEDUP_REMOVED lines=11> */
[----:B------:R-:W5:Y:S05]  /*de20*/  LDSM.16.M88.4 R176, [R207+0x6000] ;  /* 0x00600000cfb0783b */ /* 0x000f6a0000000200 */
[----:B------:R-:W-:Y:S02]  /*de30*/  LDSM.16.M88.4 R192, [R220+0xf000] ;  /* 0x00f00000dcc0783b */ /* 0x000fe40000000200 */
[C---:B-1----:R-:W-:Y:S08]  /*de40*/  HMMA.16816.F32 R4, R164.reuse, R172, R4 ;  /* 0x000000aca404723c */ /* 0x042ff00000001804 */
[C---:B------:R-:W-:Y:S01]  /*de50*/  HMMA.16816.F32 R8, R164.reuse, R174, R8 ;  /* 0x000000aea408723c */ /* 0x040fe20000001808 */
[----:B------:R-:W1:Y:S07]  /*de60*/  LDSM.16.M88.4 R172, [R205+UR5+0xe800] ;  /* 0x00e80005cdac783b */ /* 0x000e6e0008000200 */
[C---:B--2---:R-:W-:Y:S08]  /*de70*/  HMMA.16816.F32 R12, R164.reuse, R180, R12 ;  /* 0x000000b4a40c723c */ /* 0x044ff0000000180c */
[C---:B------:R-:W-:Y:S01]  /*de80*/  HMMA.16816.F32 R16, R164.reuse, R182, R16 ;  /* 0x000000b6a410723c */ /* 0x040fe20000001810 */
[----:B------:R-:W2:Y:S07]  /*de90*/  LDSM.16.M88.4 R180, [R205+UR5+0xf000] ;  /* 0x00f00005cdb4783b */ /* 0x000eae0008000200 */
[C---:B----4-:R-:W-:Y:S08]  /*dea0*/  HMMA.16816.F32 R20, R164.reuse, R184, R20 ;  /* 0x000000b8a414723c */ /* 0x050ff00000001814 */
[C---:B------:R-:W-:Y:S01]  /*deb0*/  HMMA.16816.F32 R24, R164.reuse, R186, R24 ;  /* 0x000000baa418723c */ /* 0x040fe20000001818 */
[----:B------:R-:W-:Y:S07]  /*dec0*/  LDSM.16.M88.4 R184, [R220+0xe000] ;  /* 0x00e00000dcb8783b */ /* 0x000fee0000000200 */
[C---:B---3--:R-:W-:Y:S08]  /*ded0*/  HMMA.16816.F32 R28, R164.reuse, R168, R28 ;  /* 0x000000a8a41c723c */ /* 0x048ff0000000181c */
[----:B------:R-:W-:Y:S01]  /*dee0*/  HMMA.16816.F32 R32, R164, R170, R32 ;  /* 0x000000aaa420723c */ /* 0x000fe20000001820 */
[----:B------:R-:W3:Y:S05]  /*def0*/  LDSM.16.M88.4 R164, [R205+UR5+0xf800] ;  /* 0x00f80005cda4783b */ /* 0x000eea0008000200 */
[----:B------:R-:W4:Y:S02]  /*df00*/  LDSM.16.M88.4 R168, [R204+0x6000] ;  /* 0x00600000cca8783b */ /* 0x000f240000000200 */
[C---:B-----5:R-:W-:Y:S03]  /*df10*/  HMMA.16816.F32 R4, R176.reuse, R188, R4 ;  /* 0x000000bcb004723c */ /* 0x060fe60000001804 */
[----:B------:R-:W-:Y:S05]  /*df20*/  LDSM.16.M88.4 R204, [R223+0xf000] ;  /* 0x00f00000dfcc783b */ /* 0x000fea0000000200 */
[C---:B------:R-:W-:Y:S01]  /*df30*/  HMMA.16816.F32 R8, R176.reuse, R190, R8 ;  /* 0x000000beb008723c */ /* 0x040fe20000001808 */
[----:B------:R-:W5:Y:S07]  /*df40*/  LDSM.16.M88.4 R188, [R220+0xe800] ;  /* 0x00e80000dcbc783b */ /* 0x000f6e0000000200 */
        /* <DEDUP_REMOVED lines=8> */
[----:B------:R-:W-:Y:S05]  /*dfd0*/  LDSM.16.M88.4 R164, [R222+0x6000] ;  /* 0x00600000dea4783b */ /* 0x000fea0000000200 */
[----:B------:R-:W2:Y:S02]  /*dfe0*/  LDSM.16.M88.4 R176, [R3+0xe000] ;  /* 0x00e0000003b0783b */ /* 0x000ea40000000200 */
[C---:B----4-:R-:W-:Y:S08]  /*dff0*/  HMMA.16816.F32 R4, R168.reuse, R184, R4 ;  /* 0x000000b8a804723c */ /* 0x050ff00000001804 */
[C---:B------:R-:W-:Y:S08]  /*e000*/  HMMA.16816.F32 R8, R168.reuse, R186, R8 ;  /* 0x000000baa808723c */ /* 0x040ff00000001808 */
[C---:B-----5:R-:W-:Y:S08]  /*e010*/  HMMA.16816.F32 R12, R168.reuse, R188, R12 ;  /* 0x000000bca80c723c */ /* 0x060ff0000000180c */
[C---:B------:R-:W-:Y:S08]  /*e020*/  HMMA.16816.F32 R16, R168.reuse, R190, R16 ;  /* 0x000000bea810723c */ /* 0x040ff00000001810 */
[C---:B------:R-:W-:Y:S08]  /*e030*/  HMMA.16816.F32 R20, R168.reuse, R192, R20 ;  /* 0x000000c0a814723c */ /* 0x040ff00000001814 */
[C---:B------:R-:W-:Y:S08]  /*e040*/  HMMA.16816.F32 R24, R168.reuse, R194, R24 ;  /* 0x000000c2a818723c */ /* 0x040ff00000001818 */
[C---:B------:R-:W-:Y:S08]  /*e050*/  HMMA.16816.F32 R28, R168.reuse, R196, R28 ;  /* 0x000000c4a81c723c */ /* 0x040ff0000000181c */
[----:B------:R-:W-:Y:S01]  /*e060*/  HMMA.16816.F32 R32, R168, R198, R32 ;  /* 0x000000c6a820723c */ /* 0x000fe20000001820 */
[----:B------:R-:W3:Y:S07]  /*e070*/  LDSM.16.M88.4 R168, [R3+0xe800] ;  /* 0x00e8000003a8783b */ /* 0x000eee0000000200 */
[C---:B-1----:R-:W-:Y:S08]  /*e080*/  HMMA.16816.F32 R4, R172.reuse, R180, R4 ;  /* 0x000000b4ac04723c */ /* 0x042ff00000001804 */
[C---:B------:R-:W-:Y:S08]  /*e090*/  HMMA.16816.F32 R8, R172.reuse, R182, R8 ;  /* 0x000000b6ac08723c */ /* 0x040ff00000001808 */
[C---:B------:R-:W-:Y:S08]  /*e0a0*/  HMMA.16816.F32 R12, R172.reuse, R200, R12 ;  /* 0x000000c8ac0c723c */ /* 0x040ff0000000180c */
[C---:B------:R-:W-:Y:S08]  /*e0b0*/  HMMA.16816.F32 R16, R172.reuse, R202, R16 ;  /* 0x000000caac10723c */ /* 0x040ff00000001810 */
[C---:B------:R-:W-:Y:S08]  /*e0c0*/  HMMA.16816.F32 R20, R172.reuse, R204, R20 ;  /* 0x000000ccac14723c */ /* 0x040ff00000001814 */
[C---:B------:R-:W-:Y:S03]  /*e0d0*/  HMMA.16816.F32 R24, R172.reuse, R206, R24 ;  /* 0x000000ceac18723c */ /* 0x040fe60000001818 */
[----:B------:R-:W-:Y:S05]  /*e0e0*/  IMAD.SHL.U32 R206, R216, 0x2, RZ ;  /* 0x00000002d8ce7824 */ /* 0x000fea00078e00ff */
[C---:B------:R-:W-:Y:S01]  /*e0f0*/  HMMA.16816.F32 R28, R172.reuse, R208, R28 ;  /* 0x000000d0ac1c723c */ /* 0x040fe2000000181c */
[----:B------:R-:W-:Y:S02]  /*e100*/  IMAD.U32 R209, RZ, RZ, UR21 ;  /* 0x00000015ffd17e24 */ /* 0x000fe4000f8e00ff */
[----:B------:R-:W-:Y:S05]  /*e110*/  LOP3.LUT R208, R206, 0x6, RZ, 0xc0, !PT ;  /* 0x00000006ced07812 */ /* 0x000fea00078ec0ff */
[----:B------:R-:W-:Y:S03]  /*e120*/  HMMA.16816.F32 R32, R172, R210, R32 ;  /* 0x000000d2ac20723c */ /* 0x000fe60000001820 */
[----:B------:R-:W-:Y:S04]  /*e130*/  IMAD R209, R209, 0x40, R208 ;  /* 0x00000040d1d17824 */ /* 0x000fe800078e02d0 */
[C---:B------:R-:W-:Y:S01]  /*e140*/  VIADD R210, R209.reuse, 0x38 ;  /* 0x00000038d1d27836 */ /* 0x040fe20000000000 */
[C---:B--2---:R-:W-:Y:S05]  /*e150*/  HMMA.16816.F32 R4, R164.reuse, R176, R4 ;  /* 0x000000b0a404723c */ /* 0x044fea0000001804 */
[----:B------:R-:W-:Y:S02]  /*e160*/  VIADD R211, R210, UR20 ;  /* 0x00000014d2d37c36 */ /* 0x000fe40008000000 */
[----:B------:R-:W-:Y:S01]  /*e170*/  VIADD R252, R209, 0x8 ;  /* 0x00000008d1fc7836 */ /* 0x000fe20000000000 */
[C---:B------:R-:W-:Y:S03]  /*e180*/  HMMA.16816.F32 R8, R164.reuse, R178, R8 ;  /* 0x000000b2a408723c */ /* 0x040fe60000001808 */
[--C-:B------:R-:W-:Y:S01]  /*e190*/  IADD3 R222, PT, PT, R233, 0x37, -R211.reuse ;  /* 0x00000037e9de7810 */ /* 0x100fe20007ffe8d3 */
[C---:B------:R-:W-:Y:S01]  /*e1a0*/  VIADD R178, R209.reuse, 0x1 ;  /* 0x00000001d1b27836 */ /* 0x040fe20000000000 */
[C---:B------:R-:W-:Y:S01]  /*e1b0*/  IADD3 R244, PT, PT, R224.reuse, 0x37, -R211 ;  /* 0x00000037e0f47810 */ /* 0x040fe20007ffe8d3 */
[----:B------:R-:W-:Y:S01]  /*e1c0*/  VIADD R225, R209, UR20 ;  /* 0x00000014d1e17c36 */ /* 0x000fe20008000000 */
[----:B------:R-:W-:Y:S01]  /*e1d0*/  IABS R222, R222 ;  /* 0x000000de00de7213 */ /* 0x000fe20000000000 */
[C---:B---3--:R-:W-:Y:S03]  /*e1e0*/  HMMA.16816.F32 R12, R164.reuse, R168, R12 ;  /* 0x000000a8a40c723c */ /* 0x048fe6000000180c */
[----:B------:R-:W-:Y:S01]  /*e1f0*/  I2FP.F32.S32 R222, R222 ;  /* 0x000000de00de7245 */ /* 0x000fe20000201400 */
[C-C-:B------:R-:W-:Y:S01]  /*e200*/  IMAD.IADD R247, R233.reuse, 0x1, -R225.reuse ;  /* 0x00000001e9f77824 */ /* 0x140fe200078e0ae1 */
[----:B------:R-:W-:Y:S01]  /*e210*/  IABS R244, R244 ;  /* 0x000000f400f47213 */ /* 0x000fe20000000000 */
[C---:B------:R-:W-:Y:S01]  /*e220*/  IMAD.IADD R225, R224.reuse, 0x1, -R225 ;  /* 0x00000001e0e17824 */ /* 0x040fe200078e0ae1 */
[----:B------:R-:W-:Y:S01]  /*e230*/  IADD3 R246, PT, PT, R224, 0x28, -R211 ;  /* 0x00000028e0f67810 */ /* 0x000fe20007ffe8d3 */
[C---:B------:R-:W-:Y:S01]  /*e240*/  HMMA.16816.F32 R16, R164.reuse, R170, R16 ;  /* 0x000000aaa410723c */ /* 0x040fe20000001810 */
[----:B------:R-:W1:Y:S02]  /*e250*/  LDSM.16.M88.4 R168, [R3+0xf000] ;  /* 0x00f0000003a8783b */ /* 0x000e640000000200 */
[----:B------:R-:W-:Y:S01]  /*e260*/  IABS R247, R247 ;  /* 0x000000f700f77213 */ /* 0x000fe20000000000 */
[----:B------:R-:W-:Y:S01]  /*e270*/  FFMA.FTZ R5, R222, -UR6, R5 ;  /* 0x80000006de057c23 */ /* 0x000fe20008010005 */
[----:B------:R-:W-:Y:S02]  /*e280*/  I2FP.F32.S32 R244, R244 ;  /* 0x000000f400f47245 */ /* 0x000fe40000201400 */
[----:B------:R-:W-:Y:S02]  /*e290*/  I2FP.F32.S32 R247, R247 ;  /* 0x000000f700f77245 */ /* 0x000fe40000201400 */
[----:B------:R-:W-:Y:S01]  /*e2a0*/  IADD3 R222, PT, PT, R233, 0x2f, -R211 ;  /* 0x0000002fe9de7810 */ /* 0x000fe20007ffe8d3 */
[----:B------:R-:W-:Y:S01]  /*e2b0*/  FFMA.FTZ R7, R244, -UR6, R7 ;  /* 0x80000006f4077c23 */ /* 0x000fe20008010007 */
[----:B------:R-:W-:Y:S01]  /*e2c0*/  IABS R225, R225 ;  /* 0x000000e100e17213 */ /* 0x000fe20000000000 */
[----:B------:R-:W-:Y:S01]  /*e2d0*/  IMAD.U32 R244, RZ, RZ, UR7 ;  /* 0x00000007fff47e24 */ /* 0x000fe2000f8e00ff */
[----:B------:R-:W-:Y:S01]  /*e2e0*/  IABS R222, R222 ;  /* 0x000000de00de7213 */ /* 0x000fe20000000000 */
[----:B------:R-:W-:Y:S01]  /*e2f0*/  FFMA.FTZ R4, R247, -UR6, R4 ;  /* 0x80000006f7047c23 */ /* 0x000fe20008010004 */
[--C-:B------:R-:W-:Y:S02]  /*e300*/  IADD3 R247, PT, PT, R233, 0x30, -R211.reuse ;  /* 0x00000030e9f77810 */ /* 0x100fe40007ffe8d3 */
[----:B------:R-:W-:Y:S02]  /*e310*/  I2FP.F32.S32 R249, R225 ;  /* 0x000000e100f97245 */ /* 0x000fe40000201400 */
[----:B------:R-:W-:Y:S02]  /*e320*/  IABS R247, R247 ;  /* 0x000000f700f77213 */ /* 0x000fe40000000000 */
[----:B------:R-:W-:Y:S01]  /*e330*/  IADD3 R225, PT, PT, R224, 0x30, -R211 ;  /* 0x00000030e0e17810 */ /* 0x000fe20007ffe8d3 */
[----:B------:R-:W-:Y:S01]  /*e340*/  FFMA.FTZ R6, R249, -UR6, R6 ;  /* 0x80000006f9067c23 */ /* 0x000fe20008010006 */
[----:B------:R-:W-:Y:S02]  /*e350*/  I2FP.F32.S32 R247, R247 ;  /* 0x000000f700f77245 */ /* 0x000fe40000201400 */
[----:B------:R-:W-:Y:S02]  /*e360*/  I2FP.F32.S32 R222, R222 ;  /* 0x000000de00de7245 */ /* 0x000fe40000201400 */
[----:B------:R-:W-:Y:S01]  /*e370*/  IABS R225, R225 ;  /* 0x000000e100e17213 */ /* 0x000fe20000000000 */
[----:B------:R-:W-:Y:S01]  /*e380*/  FFMA.FTZ R8, R247, -UR6, R8 ;  /* 0x80000006f7087c23 */ /* 0x000fe20008010008 */
[----:B------:R-:W-:Y:S01]  /*e390*/  IADD3 R247, PT, PT, R233, -UR20, -R244 ;  /* 0x80000014e9f77c10 */ /* 0x000fe2000fffe8f4 */
[----:B------:R-:W-:Y:S01]  /*e3a0*/  FFMA.FTZ R9, R222, -UR6, R9 ;  /* 0x80000006de097c23 */ /* 0x000fe20008010009 */
[----:B------:R-:W-:Y:S02]  /*e3b0*/  I2FP.F32.S32 R225, R225 ;  /* 0x000000e100e17245 */ /* 0x000fe40000201400 */
[----:B------:R-:W-:Y:S02]  /*e3c0*/  IADD3 R222, PT, PT, R224, 0x2f, -R211 ;  /* 0x0000002fe0de7810 */ /* 0x000fe40007ffe8d3 */
[-C--:B------:R-:W-:Y:S01]  /*e3d0*/  ISETP.GT.AND P6, PT, R247, R209.reuse, PT ;  /* 0x000000d1f700720c */ /* 0x080fe20003fc4270 */
[----:B------:R-:W-:Y:S01]  /*e3e0*/  FFMA.FTZ R10, R225, -UR6, R10 ;  /* 0x80000006e10a7c23 */ /* 0x000fe2000801000a */
[----:B------:R-:W-:Y:S02]  /*e3f0*/  IABS R222, R222 ;  /* 0x000000de00de7213 */ /* 0x000fe40000000000 */
[----:B------:R-:W-:Y:S02]  /*e400*/  FSEL R179, R4, -INF , !P6 ;  /* 0xff80000004b37808 */ /* 0x000fe40007000000 */
[----:B------:R-:W-:Y:S01]  /*e410*/  ISETP.GT.AND P6, PT, R247, R178, PT ;  /* 0x000000b2f700720c */ /* 0x000fe20003fc4270 */
[C---:B-1----:R-:W-:Y:S03]  /*e420*/  HMMA.16816.F32 R20, R164.reuse, R168, R20 ;  /* 0x000000a8a414723c */ /* 0x042fe60000001814 */
[----:B------:R-:W-:Y:S01]  /*e430*/  IADD3 R225, PT, PT, R224, -UR20, -R244 ;  /* 0x80000014e0e17c10 */ /* 0x000fe2000fffe8f4 */
[----:B------:R-:W-:Y:S01]  /*e440*/  VIADD R244, R209, 0x9 ;  /* 0x00000009d1f47836 */ /* 0x000fe20000000000 */
[----:B------:R-:W-:Y:S02]  /*e450*/  I2FP.F32.S32 R222, R222 ;  /* 0x000000de00de7245 */ /* 0x000fe40000201400 */
[----:B------:R-:W-:Y:S01]  /*e460*/  FSEL R250, R5, -INF , !P6 ;  /* 0xff80000005fa7808 */ /* 0x000fe20007000000 */
[C---:B------:R-:W-:Y:S03]  /*e470*/  HMMA.16816.F32 R24, R164.reuse, R170, R24 ;  /* 0x000000aaa418723c */ /* 0x040fe60000001818 */
[----:B------:R-:W-:Y:S01]  /*e480*/  ISETP.GT.AND P6, PT, R225, R178, PT ;  /* 0x000000b2e100720c */ /* 0x000fe20003fc4270 */
[----:B------:R-:W-:Y:S01]  /*e490*/  FFMA.FTZ R11, R222, -UR6, R11 ;  /* 0x80000006de0b7c23 */ /* 0x000fe2000801000b */
[--C-:B------:R-:W-:Y:S02]  /*e4a0*/  IADD3 R249, PT, PT, R233, 0x28, -R211.reuse ;  /* 0x00000028e9f97810 */ /* 0x100fe40007ffe8d3 */
[----:B------:R-:W-:Y:S02]  /*e4b0*/  FSEL R222, R7, -INF , !P6 ;  /* 0xff80000007de7808 */ /* 0x000fe40007000000 */
[----:B------:R-:W-:Y:S02]  /*e4c0*/  ISETP.GT.AND P6, PT, R247, R244, PT ;  /* 0x000000f4f700720c */ /* 0x000fe40003fc4270 */
[----:B------:R-:W-:Y:S02]  /*e4d0*/  ISETP.GT.AND P5, PT, R225, R209, PT ;  /* 0x000000d1e100720c */ /* 0x000fe40003fa4270 */
[----:B------:R-:W-:Y:S02]  /*e4e0*/  FSEL R251, R9, -INF , !P6 ;  /* 0xff80000009fb7808 */ /* 0x000fe40007000000 */
[----:B------:R-:W-:Y:S02]  /*e4f0*/  ISETP.GT.AND P6, PT, R225, R252, PT ;  /* 0x000000fce100720c */ /* 0x000fe40003fc4270 */
[----:B------:R-:W-:Y:S02]  /*e500*/  IADD3 R9, PT, PT, R233, 0x27, -R211 ;  /* 0x00000027e9097810 */ /* 0x000fe40007ffe8d3 */
[----:B------:R-:W-:Y:S02]  /*e510*/  IABS R7, R249 ;  /* 0x000000f900077213 */ /* 0x000fe40000000000 */
[----:B------:R-:W-:Y:S02]  /*e520*/  FSEL R249, R10, -INF , !P6 ;  /* 0xff8000000af97808 */ /* 0x000fe40007000000 */
[----:B------:R-:W-:Y:S02]  /*e530*/  ISETP.GT.AND P6, PT, R225, R244, PT ;  /* 0x000000f4e100720c */ /* 0x000fe40003fc4270 */
[----:B------:R-:W-:Y:S02]  /*e540*/  IABS R9, R9 ;  /* 0x0000000900097213 */ /* 0x000fe40000000000 */
[----:B------:R-:W-:Y:S02]  /*e550*/  FSEL R248, R6, -INF , !P5 ;  /* 0xff80000006f87808 */ /* 0x000fe40006800000 */
[----:B------:R-:W-:Y:S02]  /*e560*/  IABS R6, R246 ;  /* 0x000000f600067213 */ /* 0x000fe40000000000 */
[----:B------:R-:W-:Y:S02]  /*e570*/  FSEL R246, R11, -INF , !P6 ;  /* 0xff8000000bf67808 */ /* 0x000fe40007000000 */
[----:B------:R-:W-:Y:S02]  /*e580*/  I2FP.F32.S32 R10, R9 ;  /* 0x00000009000a7245 */ /* 0x000fe40000201400 */
[----:B------:R-:W-:Y:S02]  /*e590*/  ISETP.GT.AND P5, PT, R247, R252, PT ;  /* 0x000000fcf700720c */ /* 0x000fe40003fa4270 */
[----:B------:R-:W-:Y:S01]  /*e5a0*/  ISETP.GE.AND P6, PT, R178, R232, PT ;  /* 0x000000e8b200720c */ /* 0x000fe20003fc6270 */
[----:B------:R-:W-:Y:S01]  /*e5b0*/  FFMA.FTZ R13, R10, -UR6, R13 ;  /* 0x800000060a0d7c23 */ /* 0x000fe2000801000d */
[----:B------:R-:W-:Y:S01]  /*e5c0*/  FSEL R5, R8, -INF , !P5 ;  /* 0xff80000008057808 */ /* 0x000fe20006800000 */
[----:B------:R-:W-:Y:S01]  /*e5d0*/  VIADD R10, R209, 0x10 ;  /* 0x00000010d10a7836 */ /* 0x000fe20000000000 */
[----:B------:R-:W-:Y:S02]  /*e5e0*/  I2FP.F32.S32 R11, R7 ;  /* 0x00000007000b7245 */ /* 0x000fe40000201400 */
[----:B------:R-:W-:Y:S02]  /*e5f0*/  I2FP.F32.S32 R9, R6 ;  /* 0x0000000600097245 */ /* 0x000fe40000201400 */
[----:B------:R-:W-:Y:S01]  /*e600*/  FSEL R187, R250, -INF , !P6 ;  /* 0xff800000fabb7808 */ /* 0x000fe20007000000 */
[----:B------:R-:W-:Y:S01]  /*e610*/  FFMA.FTZ R12, R11, -UR6, R12 ;  /* 0x800000060b0c7c23 */ /* 0x000fe2000801000c */
[C---:B------:R-:W-:Y:S01]  /*e620*/  ISETP.GE.AND P5, PT, R209.reuse, R232, PT ;  /* 0x000000e8d100720c */ /* 0x040fe20003fa6270 */
[----:B------:R-:W-:Y:S01]  /*e630*/  VIADD R250, R209, 0x11 ;  /* 0x00000011d1fa7836 */ /* 0x000fe20000000000 */
[----:B------:R-:W-:Y:S01]  /*e640*/  IADD3 R6, PT, PT, R224, 0x27, -R211 ;  /* 0x00000027e0067810 */ /* 0x000fe20007ffe8d3 */
[----:B------:R-:W-:Y:S01]  /*e650*/  FFMA.FTZ R14, R9, -UR6, R14 ;  /* 0x80000006090e7c23 */ /* 0x000fe2000801000e */
[-C--:B------:R-:W-:Y:S02]  /*e660*/  ISETP.GE.AND P6, PT, R209, R231.reuse, PT ;  /* 0x000000e7d100720c */ /* 0x080fe40003fc6270 */
[----:B------:R-:W-:Y:S02]  /*e670*/  FSEL R7, R179, -INF , !P5 ;  /* 0xff800000b3077808 */ /* 0x000fe40006800000 */
[----:B------:R-:W-:Y:S02]  /*e680*/  IABS R6, R6 ;  /* 0x0000000600067213 */ /* 0x000fe40000000000 */
[----:B------:R-:W-:Y:S02]  /*e690*/  FSEL R183, R248, -INF , !P6 ;  /* 0xff800000f8b77808 */ /* 0x000fe40007000000 */
[----:B------:R-:W-:Y:S02]  /*e6a0*/  ISETP.GE.AND P5, PT, R178, R231, PT ;  /* 0x000000e7b200720c */ /* 0x000fe40003fa6270 */
[C---:B------:R-:W-:Y:S02]  /*e6b0*/  ISETP.GT.AND P6, PT, R247.reuse, R10, PT ;  /* 0x0000000af700720c */ /* 0x040fe40003fc4270 */
[----:B------:R-:W-:Y:S02]  /*e6c0*/  I2FP.F32.S32 R248, R6 ;  /* 0x0000000600f87245 */ /* 0x000fe40000201400 */
[----:B------:R-:W-:Y:S02]  /*e6d0*/  FSEL R181, R222, -INF , !P5 ;  /* 0xff800000deb57808 */ /* 0x000fe40006800000 */
[----:B------:R-:W-:Y:S01]  /*e6e0*/  FSEL R178, R12, -INF , !P6 ;  /* 0xff8000000cb27808 */ /* 0x000fe20007000000 */
[----:B------:R-:W-:Y:S01]  /*e6f0*/  FFMA.FTZ R15, R248, -UR6, R15 ;  /* 0x80000006f80f7c23 */ /* 0x000fe2000801000f */
[----:B------:R-:W-:Y:S02]  /*e700*/  ISETP.GT.AND P5, PT, R247, R250, PT ;  /* 0x000000faf700720c */ /* 0x000fe40003fa4270 */
[----:B------:R-:W-:Y:S02]  /*e710*/  ISETP.GT.AND P6, PT, R225, R10, PT ;  /* 0x0000000ae100720c */ /* 0x000fe40003fc4270 */
[----:B------:R-:W-:Y:S02]  /*e720*/  FSEL R193, R13, -INF , !P5 ;  /* 0xff8000000dc17808 */ /* 0x000fe40006800000 */
[----:B------:R-:W-:Y:S02]  /*e730*/  FSEL R248, R14, -INF , !P6 ;  /* 0xff8000000ef87808 */ /* 0x000fe40007000000 */
[----:B------:R-:W-:Y:S02]  /*e740*/  IADD3 R9, PT, PT, R233, 0x20, -R211 ;  /* 0x00000020e9097810 */ /* 0x000fe40007ffe8d3 */
[----:B------:R-:W-:Y:S02]  /*e750*/  ISETP.GT.AND P5, PT, R225, R250, PT ;  /* 0x000000fae100720c */ /* 0x000fe40003fa4270 */
[CC--:B------:R-:W-:Y:S02]  /*e760*/  ISETP.GE.AND P6, PT, R252.reuse, R232.reuse, PT ;  /* 0x000000e8fc00720c */ /* 0x0c0fe40003fc6270 */
[----:B------:R-:W-:Y:S02]  /*e770*/  IABS R9, R9 ;  /* 0x0000000900097213 */ /* 0x000fe40000000000 */
[----:B------:R-:W-:Y:S02]  /*e780*/  FSEL R222, R15, -INF , !P5 ;  /* 0xff8000000fde7808 */ /* 0x000fe40006800000 */
[----:B------:R-:W-:Y:S01]  /*e790*/  FSEL R13, R5, -INF , !P6 ;  /* 0xff800000050d7808 */ /* 0x000fe20007000000 */
[----:B------:R-:W-:Y:S01]  /*e7a0*/  IMAD.MOV.U32 R5, RZ, RZ, R9 ;  /* 0x000000ffff057224 */ /* 0x000fe200078e0009 */
[-C--:B------:R-:W-:Y:S02]  /*e7b0*/  ISETP.GE.AND P5, PT, R252, R231.reuse, PT ;  /* 0x000000e7fc00720c */ /* 0x080fe40003fa6270 */
[C---:B------:R-:W-:Y:S02]  /*e7c0*/  ISETP.GE.AND P6, PT, R244.reuse, R232, PT ;  /* 0x000000e8f400720c */ /* 0x040fe40003fc6270 */
[--C-:B------:R-:W-:Y:S02]  /*e7d0*/  IADD3 R252, PT, PT, R233, 0x1f, -R211.reuse ;  /* 0x0000001fe9fc7810 */ /* 0x100fe40007ffe8d3 */
[----:B------:R-:W-:Y:S02]  /*e7e0*/  FSEL R9, R251, -INF , !P6 ;  /* 0xff800000fb097808 */ /* 0x000fe40007000000 */
[----:B------:R-:W-:Y:S02]  /*e7f0*/  IABS R252, R252 ;  /* 0x000000fc00fc7213 */ /* 0x000fe40000000000 */
[----:B------:R-:W-:Y:S02]  /*e800*/  ISETP.GE.AND P6, PT, R244, R231, PT ;  /* 0x000000e7f400720c */ /* 0x000fe40003fc6270 */
[C-C-:B------:R-:W-:Y:S02]  /*e810*/  IADD3 R6, PT, PT, R224.reuse, 0x20, -R211.reuse ;  /* 0x00000020e0067810 */ /* 0x140fe40007ffe8d3 */
[----:B------:R-:W-:Y:S02]  /*e820*/  IADD3 R244, PT, PT, R224, 0x1f, -R211 ;  /* 0x0000001fe0f47810 */ /* 0x000fe40007ffe8d3 */
[----:B------:R-:W-:Y:S02]  /*e830*/  I2FP.F32.S32 R252, R252 ;  /* 0x000000fc00fc7245 */ /* 0x000fe40000201400 */
[----:B------:R-:W-:Y:S02]  /*e840*/  IABS R6, R6 ;  /* 0x0000000600067213 */ /* 0x000fe40000000000 */
[----:B------:R-:W-:Y:S01]  /*e850*/  IABS R244, R244 ;  /* 0x000000f400f47213 */ /* 0x000fe20000000000 */
[----:B------:R-:W-:Y:S01]  /*e860*/  FFMA.FTZ R17, R252, -UR6, R17 ;  /* 0x80000006fc117c23 */ /* 0x000fe20008010011 */
[----:B------:R-:W-:Y:S01]  /*e870*/  I2FP.F32.S32 R5, R5 ;  /* 0x0000000500057245 */ /* 0x000fe20000201400 */
[----:B------:R-:W-:Y:S01]  /*e880*/  IMAD.MOV.U32 R251, RZ, RZ, R6 ;  /* 0x000000fffffb7224 */ /* 0x000fe200078e0006 */
[----:B------:R-:W-:Y:S01]  /*e890*/  FSEL R11, R246, -INF , !P6 ;  /* 0xff800000f60b7808 */ /* 0x000fe20007000000 */
[----:B------:R-:W-:Y:S01]  /*e8a0*/  IMAD.MOV.U32 R252, RZ, RZ, R244 ;  /* 0x000000fffffc7224 */ /* 0x000fe200078e00f4 */
[----:B------:R-:W-:Y:S01]  /*e8b0*/  FSEL R185, R249, -INF , !P5 ;  /* 0xff800000f9b97808 */ /* 0x000fe20006800000 */
[----:B------:R-:W-:Y:S01]  /*e8c0*/  FFMA.FTZ R16, R5, -UR6, R16 ;  /* 0x8000000605107c23 */ /* 0x000fe20008010010 */
[----:B------:R-:W-:Y:S01]  /*e8d0*/  I2FP.F32.S32 R251, R251 ;  /* 0x000000fb00fb7245 */ /* 0x000fe20000201400 */
[C---:B------:R-:W-:Y:S01]  /*e8e0*/  VIADD R244, R209.reuse, 0x19 ;  /* 0x00000019d1f47836 */ /* 0x040fe20000000000 */
[----:B------:R-:W-:Y:S01]  /*e8f0*/  I2FP.F32.S32 R252, R252 ;  /* 0x000000fc00fc7245 */ /* 0x000fe20000201400 */
[----:B------:R-:W-:Y:S01]  /*e900*/  VIADD R6, R209, 0x18 ;  /* 0x00000018d1067836 */ /* 0x000fe20000000000 */
[----:B------:R-:W-:Y:S01]  /*e910*/  IADD3 R5, PT, PT, R233, 0x10, -R211 ;  /* 0x00000010e9057810 */ /* 0x000fe20007ffe8d3 */
[----:B------:R-:W-:Y:S01]  /*e920*/  FFMA.FTZ R18, R251, -UR6, R18 ;  /* 0x80000006fb127c23 */ /* 0x000fe20008010012 */
[C---:B------:R-:W-:Y:S01]  /*e930*/  ISETP.GT.AND P6, PT, R247.reuse, R244, PT ;  /* 0x000000f4f700720c */ /* 0x040fe20003fc4270 */
[----:B------:R-:W-:Y:S01]  /*e940*/  FFMA.FTZ R19, R252, -UR6, R19 ;  /* 0x80000006fc137c23 */ /* 0x000fe20008010013 */
[----:B------:R-:W-:Y:S02]  /*e950*/  ISETP.GT.AND P5, PT, R247, R6, PT ;  /* 0x00000006f700720c */ /* 0x000fe40003fa4270 */
[----:B------:R-:W-:Y:S02]  /*e960*/  FSEL R249, R17, -INF , !P6 ;  /* 0xff80000011f97808 */ /* 0x000fe40007000000 */
[----:B------:R-:W-:Y:S02]  /*e970*/  FSEL R251, R16, -INF , !P5 ;  /* 0xff80000010fb7808 */ /* 0x000fe40006800000 */
[C---:B------:R-:W-:Y:S02]  /*e980*/  ISETP.GT.AND P6, PT, R225.reuse, R244, PT ;  /* 0x000000f4e100720c */ /* 0x040fe40003fc4270 */
[----:B------:R-:W-:Y:S02]  /*e990*/  ISETP.GT.AND P5, PT, R225, R6, PT ;  /* 0x00000006e100720c */ /* 0x000fe40003fa4270 */
[--C-:B------:R-:W-:Y:S02]  /*e9a0*/  IADD3 R16, PT, PT, R233, 0x18, -R211.reuse ;  /* 0x00000018e9107810 */ /* 0x100fe40007ffe8d3 */
[----:B------:R-:W-:Y:S02]  /*e9b0*/  FSEL R252, R19, -INF , !P6 ;  /* 0xff80000013fc7808 */ /* 0x000fe40007000000 */
[----:B------:R-:W-:Y:S02]  /*e9c0*/  FSEL R246, R18, -INF , !P5 ;  /* 0xff80000012f67808 */ /* 0x000fe40006800000 */
[----:B------:R-:W-:Y:S02]  /*e9d0*/  IABS R19, R16 ;  /* 0x0000001000137213 */ /* 0x000fe40000000000 */
[--C-:B------:R-:W-:Y:S02]  /*e9e0*/  IADD3 R18, PT, PT, R233, 0x17, -R211.reuse ;  /* 0x00000017e9127810 */ /* 0x100fe40007ffe8d3 */
[C-C-:B------:R-:W-:Y:S02]  /*e9f0*/  IADD3 R17, PT, PT, R224.reuse, 0x18, -R211.reuse ;  /* 0x00000018e0117810 */ /* 0x140fe40007ffe8d3 */
[----:B------:R-:W-:Y:S02]  /*ea00*/  IADD3 R16, PT, PT, R224, 0x17, -R211 ;  /* 0x00000017e0107810 */ /* 0x000fe40007ffe8d3 */
[----:B------:R-:W-:Y:S02]  /*ea10*/  IABS R18, R18 ;  /* 0x0000001200127213 */ /* 0x000fe40000000000 */
[----:B------:R-:W-:Y:S02]  /*ea20*/  IABS R17, R17 ;  /* 0x0000001100117213 */ /* 0x000fe40000000000 */
[----:B------:R-:W-:Y:S02]  /*ea30*/  IABS R16, R16 ;  /* 0x0000001000107213 */ /* 0x000fe40000000000 */
[----:B------:R-:W-:Y:S02]  /*ea40*/  I2FP.F32.S32 R19, R19 ;  /* 0x0000001300137245 */ /* 0x000fe40000201400 */
[----:B------:R-:W-:Y:S02]  /*ea50*/  I2FP.F32.S32 R18, R18 ;  /* 0x0000001200127245 */ /* 0x000fe40000201400 */
[----:B------:R-:W-:Y:S01]  /*ea60*/  I2FP.F32.S32 R17, R17 ;  /* 0x0000001100117245 */ /* 0x000fe20000201400 */
[----:B------:R-:W-:Y:S01]  /*ea70*/  FFMA.FTZ R20, R19, -UR6, R20 ;  /* 0x8000000613147c23 */ /* 0x000fe20008010014 */
[----:B------:R-:W-:Y:S01]  /*ea80*/  I2FP.F32.S32 R16, R16 ;  /* 0x0000001000107245 */ /* 0x000fe20000201400 */
[----:B------:R-:W-:Y:S01]  /*ea90*/  FFMA.FTZ R21, R18, -UR6, R21 ;  /* 0x8000000612157c23 */ /* 0x000fe20008010015 */
[CC--:B------:R-:W-:Y:S01]  /*eaa0*/  ISETP.GE.AND P5, PT, R10.reuse, R232.reuse, PT ;  /* 0x000000e80a00720c */ /* 0x0c0fe20003fa6270 */
[----:B------:R-:W-:Y:S01]  /*eab0*/  FFMA.FTZ R22, R17, -UR6, R22 ;  /* 0x8000000611167c23 */ /* 0x000fe20008010016 */
[----:B------:R-:W-:Y:S01]  /*eac0*/  ISETP.GE.AND P6, PT, R10, R231, PT ;  /* 0x000000e70a00720c */ /* 0x000fe20003fc6270 */
[----:B------:R-:W-:Y:S01]  /*ead0*/  FFMA.FTZ R23, R16, -UR6, R23 ;  /* 0x8000000610177c23 */ /* 0x000fe20008010017 */
[----:B------:R-:W-:Y:S01]  /*eae0*/  FSEL R178, R178, -INF , !P5 ;  /* 0xff800000b2b27808 */ /* 0x000fe20006800000 */
[----:B------:R-:W1:Y:S01]  /*eaf0*/  LDSM.16.M88.4 R16, [R3+0xf800] ;  /* 0x00f800000310783b */ /* 0x000e620000000200 */
[----:B------:R-:W-:Y:S01]  /*eb00*/  FSEL R194, R248, -INF , !P6 ;  /* 0xff800000f8c27808 */ /* 0x000fe20007000000 */
[----:B------:R-:W-:Y:S04]  /*eb10*/  DEPBAR.LE SB0, 0x0 ;  /* 0x000080000000791a */ /* 0x000fe80000000000 */
[----:B------:R-:W-:Y:S01]  /*eb20*/  BAR.SYNC.DEFER_BLOCKING 0x0 ;  /* 0x0000000000007b1d */ /* 0x000fe20000010000 */
[C---:B------:R-:W-:Y:S01]  /*eb30*/  ISETP.GE.AND P5, PT, R250.reuse, R232, PT ;  /* 0x000000e8fa00720c */ /* 0x040fe20003fa6270 */
[----:B------:R-:W-:Y:S01]  /*eb40*/  VIADD R10, R209, 0x20 ;  /* 0x00000020d10a7836 */ /* 0x000fe20000000000 */
[----:B------:R-:W-:Y:S02]  /*eb50*/  IABS R5, R5 ;  /* 0x0000000500057213 */ /* 0x000fe40000000000 */
[----:B------:R-:W-:Y:S02]  /*eb60*/  FSEL R193, R193, -INF , !P5 ;  /* 0xff800000c1c17808 */ /* 0x000fe40006800000 */
[-C--:B------:R-:W-:Y:S02]  /*eb70*/  ISETP.GT.AND P6, PT, R247, R10.reuse, PT ;  /* 0x0000000af700720c */ /* 0x080fe40003fc4270 */
[-C--:B------:R-:W-:Y:S01]  /*eb80*/  ISETP.GE.AND P5, PT, R250, R231.reuse, PT ;  /* 0x000000e7fa00720c */ /* 0x080fe20003fa6270 */
[----:B------:R-:W-:Y:S01]  /*eb90*/  VIADD R250, R209, 0x21 ;  /* 0x00000021d1fa7836 */ /* 0x000fe20000000000 */
[----:B------:R-:W-:Y:S02]  /*eba0*/  FSEL R248, R20, -INF , !P6 ;  /* 0xff80000014f87808 */ /* 0x000fe40007000000 */
[----:B------:R-:W-:Y:S02]  /*ebb0*/  ISETP.GT.AND P6, PT, R225, R10, PT ;  /* 0x0000000ae100720c */ /* 0x000fe40003fc4270 */
[--C-:B------:R-:W-:Y:S02]  /*ebc0*/  IADD3 R20, PT, PT, R224, 0x10, -R211.reuse ;  /* 0x00000010e0147810 */ /* 0x100fe40007ffe8d3 */
[----:B------:R-:W-:Y:S02]  /*ebd0*/  FSEL R22, R22, -INF , !P6 ;  /* 0xff80000016167808 */ /* 0x000fe40007000000 */
[----:B------:R-:W-:Y:S02]  /*ebe0*/  ISETP.GE.AND P6, PT, R6, R232, PT ;  /* 0x000000e80600720c */ /* 0x000fe40003fc6270 */
[----:B------:R-:W-:Y:S02]  /*ebf0*/  IABS R20, R20 ;  /* 0x0000001400147213 */ /* 0x000fe40000000000 */
[----:B------:R-:W-:Y:S02]  /*ec00*/  FSEL R195, R251, -INF , !P6 ;  /* 0xff800000fbc37808 */ /* 0x000fe40007000000 */
[----:B------:R-:W-:Y:S01]  /*ec10*/  FSEL R199, R222, -INF , !P5 ;  /* 0xff800000dec77808 */ /* 0x000fe20006800000 */
[----:B------:R-:W-:Y:S01]  /*ec20*/  IMAD.MOV.U32 R251, RZ, RZ, R20 ;  /* 0x000000fffffb7224 */ /* 0x000fe200078e0014 */
[--C-:B------:R-:W-:Y:S02]  /*ec30*/  IADD3 R20, PT, PT, R224, 0xf, -R211.reuse ;  /* 0x0000000fe0147810 */ /* 0x100fe40007ffe8d3 */
[----:B------:R-:W-:Y:S02]  /*ec40*/  IADD3 R222, PT, PT, R233, 0xf, -R211 ;  /* 0x0000000fe9de7810 */ /* 0x000fe40007ffe8d3 */
[C---:B------:R-:W-:Y:S02]  /*ec50*/  ISETP.GE.AND P6, PT, R244.reuse, R232, PT ;  /* 0x000000e8f400720c */ /* 0x040fe40003fc6270 */
[----:B------:R-:W-:Y:S01]  /*ec60*/  IABS R20, R20 ;  /* 0x0000001400147213 */ /* 0x000fe20000000000 */
[C---:B-1----:R-:W-:Y:S05]  /*ec70*/  HMMA.16816.F32 R28, R164.reuse, R16, R28 ;  /* 0x00000010a41c723c */ /* 0x042fea000000181c */
[----:B------:R-:W-:Y:S02]  /*ec80*/  IABS R222, R222 ;  /* 0x000000de00de7213 */ /* 0x000fe40000000000 */
[----:B------:R-:W-:Y:S01]  /*ec90*/  FSEL R197, R249, -INF , !P6 ;  /* 0xff800000f9c57808 */ /* 0x000fe20007000000 */
[----:B------:R-:W-:Y:S03]  /*eca0*/  HMMA.16816.F32 R32, R164, R18, R32 ;  /* 0x00000012a420723c */ /* 0x000fe60000001820 */
[----:B------:R-:W-:Y:S01]  /*ecb0*/  ISETP.GE.AND P6, PT, R244, R231, PT ;  /* 0x000000e7f400720c */ /* 0x000fe20003fc6270 */
[----:B------:R-:W-:Y:S01]  /*ecc0*/  IMAD.MOV.U32 R244, RZ, RZ, R20 ;  /* 0x000000fffff47224 */ /* 0x000fe200078e0014 */
[----:B------:R-:W-:Y:S01]  /*ecd0*/  ISETP.GT.AND P5, PT, R247, R250, PT ;  /* 0x000000faf700720c */ /* 0x000fe20003fa4270 */
[----:B------:R-:W-:Y:S01]  /*ece0*/  VIADD R20, R209, 0x29 ;  /* 0x00000029d1147836 */ /* 0x000fe20000000000 */
[----:B------:R-:W-:Y:S02]  /*ecf0*/  I2FP.F32.S32 R222, R222 ;  /* 0x000000de00de7245 */ /* 0x000fe40000201400 */
[----:B------:R-:W-:Y:S02]  /*ed00*/  FSEL R21, R21, -INF , !P5 ;  /* 0xff80000015157808 */ /* 0x000fe40006800000 */
[----:B------:R-:W-:Y:S01]  /*ed10*/  ISETP.GT.AND P5, PT, R225, R250, PT ;  /* 0x000000fae100720c */ /* 0x000fe20003fa4270 */
[----:B------:R-:W-:Y:S01]  /*ed20*/  FFMA.FTZ R25, R222, -UR6, R25 ;  /* 0x80000006de197c23 */ /* 0x000fe20008010019 */
[----:B------:R-:W-:Y:S01]  /*ed30*/  I2FP.F32.S32 R244, R244 ;  /* 0x000000f400f47245 */ /* 0x000fe20000201400 */
[----:B------:R-:W-:Y:S01]  /*ed40*/  VIADD R222, R209, 0x28 ;  /* 0x00000028d1de7836 */ /* 0x000fe20000000000 */
[----:B------:R-:W-:Y:S02]  /*ed50*/  FSEL R252, R252, -INF , !P6 ;  /* 0xff800000fcfc7808 */ /* 0x000fe40007000000 */
[-C--:B------:R-:W-:Y:S01]  /*ed60*/  ISETP.GT.AND P6, PT, R247, R20.reuse, PT ;  /* 0x00000014f700720c */ /* 0x080fe20003fc4270 */
[----:B------:R-:W-:Y:S01]  /*ed70*/  FFMA.FTZ R27, R244, -UR6, R27 ;  /* 0x80000006f41b7c23 */ /* 0x000fe2000801001b */
[----:B------:R-:W-:Y:S02]  /*ed80*/  FSEL R23, R23, -INF , !P5 ;  /* 0xff80000017177808 */ /* 0x000fe40006800000 */
[----:B------:R-:W-:Y:S02]  /*ed90*/  I2FP.F32.S32 R5, R5 ;  /* 0x0000000500057245 */ /* 0x000fe40000201400 */
[----:B------:R-:W-:Y:S02]  /*eda0*/  ISETP.GE.AND P5, PT, R6, R231, PT ;  /* 0x000000e70600720c */ /* 0x000fe40003fa6270 */
[----:B------:R-:W-:Y:S01]  /*edb0*/  FSEL R25, R25, -INF , !P6 ;  /* 0xff80000019197808 */ /* 0x000fe20007000000 */
[----:B------:R-:W-:Y:S01]  /*edc0*/  FFMA.FTZ R24, R5, -UR6, R24 ;  /* 0x8000000605187c23 */ /* 0x000fe20008010018 */
[----:B------:R-:W-:Y:S02]  /*edd0*/  ISETP.GT.AND P6, PT, R225, R20, PT ;  /* 0x00000014e100720c */ /* 0x000fe40003fc4270 */
[----:B------:R-:W-:Y:S02]  /*ede0*/  I2FP.F32.S32 R251, R251 ;  /* 0x000000fb00fb7245 */ /* 0x000fe40000201400 */
[----:B------:R-:W-:Y:S02]  /*edf0*/  FSEL R179, R246, -INF , !P5 ;  /* 0xff800000f6b37808 */ /* 0x000fe40006800000 */
[----:B------:R-:W-:Y:S01]  /*ee00*/  ISETP.GT.AND P5, PT, R247, R222, PT ;  /* 0x000000def700720c */ /* 0x000fe20003fa4270 */
[----:B------:R-:W-:Y:S01]  /*ee10*/  FFMA.FTZ R26, R251, -UR6, R26 ;  /* 0x80000006fb1a7c23 */ /* 0x000fe2000801001a */
[----:B------:R-:W-:Y:S02]  /*ee20*/  FSEL R27, R27, -INF , !P6 ;  /* 0xff8000001b1b7808 */ /* 0x000fe40007000000 */
[----:B------:R-:W-:Y:S02]  /*ee30*/  ISETP.GE.AND P6, PT, R250, R232, PT ;  /* 0x000000e8fa00720c */ /* 0x000fe40003fc6270 */
[----:B------:R-:W-:Y:S02]  /*ee40*/  FSEL R24, R24, -INF , !P5 ;  /* 0xff80000018187808 */ /* 0x000fe40006800000 */
[----:B------:R-:W-:Y:S02]  /*ee50*/  ISETP.GT.AND P5, PT, R225, R222, PT ;  /* 0x000000dee100720c */ /* 0x000fe40003fa4270 */
[----:B------:R-:W-:Y:S02]  /*ee60*/  FSEL R246, R21, -INF , !P6 ;  /* 0xff80000015f67808 */ /* 0x000fe40007000000 */
[C-C-:B------:R-:W-:Y:S02]  /*ee70*/  IADD3 R21, PT, PT, R233.reuse, 0x8, -R211.reuse ;  /* 0x00000008e9157810 */ /* 0x140fe40007ffe8d3 */
[--C-:B------:R-:W-:Y:S02]  /*ee80*/  IADD3 R16, PT, PT, R224, 0x7, -R211.reuse ;  /* 0x00000007e0107810 */ /* 0x100fe40007ffe8d3 */
[----:B------:R-:W-:Y:S02]  /*ee90*/  FSEL R26, R26, -INF , !P5 ;  /* 0xff8000001a1a7808 */ /* 0x000fe40006800000 */
[----:B------:R-:W-:Y:S02]  /*eea0*/  ISETP.GE.AND P5, PT, R10, R232, PT ;  /* 0x000000e80a00720c */ /* 0x000fe40003fa6270 */
[----:B------:R-:W-:Y:S02]  /*eeb0*/  IABS R21, R21 ;  /* 0x0000001500157213 */ /* 0x000fe40000000000 */
[----:B------:R-:W-:Y:S02]  /*eec0*/  IABS R16, R16 ;  /* 0x0000001000107213 */ /* 0x000fe40000000000 */
[--C-:B------:R-:W-:Y:S02]  /*eed0*/  IADD3 R17, PT, PT, R224, 0x8, -R211.reuse ;  /* 0x00000008e0117810 */ /* 0x100fe40007ffe8d3 */
[----:B------:R-:W-:Y:S02]  /*eee0*/  IADD3 R244, PT, PT, R233, 0x7, -R211 ;  /* 0x00000007e9f47810 */ /* 0x000fe40007ffe8d3 */
[----:B------:R-:W-:Y:S02]  /*eef0*/  FSEL R251, R248, -INF , !P5 ;  /* 0xff800000f8fb7808 */ /* 0x000fe40006800000 */
[----:B------:R-:W-:Y:S02]  /*ef00*/  I2FP.F32.S32 R21, R21 ;  /* 0x0000001500157245 */ /* 0x000fe40000201400 */
[----:B------:R-:W-:Y:S01]  /*ef10*/  I2FP.F32.S32 R18, R16 ;  /* 0x0000001000127245 */ /* 0x000fe20000201400 */
[----:B------:R-:W-:Y:S01]  /*ef20*/  VIADD R16, R209, 0x30 ;  /* 0x00000030d1107836 */ /* 0x000fe20000000000 */
[----:B------:R-:W-:Y:S01]  /*ef30*/  ISETP.GE.AND P5, PT, R10, R231, PT ;  /* 0x000000e70a00720c */ /* 0x000fe20003fa6270 */
[----:B------:R-:W-:Y:S01]  /*ef40*/  FFMA.FTZ R28, R21, -UR6, R28 ;  /* 0x80000006151c7c23 */ /* 0x000fe2000801001c */
[----:B------:R-:W-:Y:S01]  /*ef50*/  IABS R17, R17 ;  /* 0x0000001100117213 */ /* 0x000fe20000000000 */
[----:B------:R-:W-:Y:S01]  /*ef60*/  FFMA.FTZ R31, R18, -UR6, R31 ;  /* 0x80000006121f7c23 */ /* 0x000fe2000801001f */
[----:B------:R-:W-:Y:S01]  /*ef70*/  IABS R244, R244 ;  /* 0x000000f400f47213 */ /* 0x000fe20000000000 */
[----:B------:R-:W-:Y:S01]  /*ef80*/  VIADD R18, R209, 0x31 ;  /* 0x00000031d1127836 */ /* 0x000fe20000000000 */
[----:B------:R-:W-:Y:S02]  /*ef90*/  ISETP.GE.AND P6, PT, R250, R231, PT ;  /* 0x000000e7fa00720c */ /* 0x000fe40003fc6270 */
[----:B------:R-:W-:Y:S02]  /*efa0*/  I2FP.F32.S32 R17, R17 ;  /* 0x0000001100117245 */ /* 0x000fe40000201400 */
[----:B------:R-:W-:Y:S02]  /*efb0*/  FSEL R250, R22, -INF , !P5 ;  /* 0xff80000016fa7808 */ /* 0x000fe40006800000 */
[----:B------:R-:W-:Y:S01]  /*efc0*/  ISETP.GT.AND P5, PT, R247, R16, PT ;  /* 0x00000010f700720c */ /* 0x000fe20003fa4270 */
[----:B------:R-:W-:Y:S01]  /*efd0*/  FFMA.FTZ R30, R17, -UR6, R30 ;  /* 0x80000006111e7c23 */ /* 0x000fe2000801001e */
[----:B------:R-:W-:Y:S01]  /*efe0*/  I2FP.F32.S32 R244, R244 ;  /* 0x000000f400f47245 */ /* 0x000fe20000201400 */
[----:B------:R-:W-:Y:S01]  /*eff0*/  IMAD.IADD R17, R233, 0x1, -R211 ;  /* 0x00000001e9117824 */ /* 0x000fe200078e0ad3 */
[----:B------:R-:W-:Y:S02]  /*f000*/  FSEL R28, R28, -INF , !P5 ;  /* 0xff8000001c1c7808 */ /* 0x000fe40006800000 */
[----:B------:R-:W-:Y:S01]  /*f010*/  ISETP.GT.AND P5, PT, R225, R16, PT ;  /* 0x00000010e100720c */ /* 0x000fe20003fa4270 */
[----:B------:R-:W-:Y:S01]  /*f020*/  FFMA.FTZ R29, R244, -UR6, R29 ;  /* 0x80000006f41d7c23 */ /* 0x000fe2000801001d */
[----:B------:R-:W-:Y:S02]  /*f030*/  FSEL R248, R23, -INF , !P6 ;  /* 0xff80000017f87808 */ /* 0x000fe40007000000 */
[----:B------:R-:W-:Y:S02]  /*f040*/  ISETP.GT.AND P6, PT, R247, R18, PT ;  /* 0x00000012f700720c */ /* 0x000fe40003fc4270 */
[----:B------:R-:W-:Y:S02]  /*f050*/  FSEL R30, R30, -INF , !P5 ;  /* 0xff8000001e1e7808 */ /* 0x000fe40006800000 */
[----:B------:R-:W-:Y:S02]  /*f060*/  ISETP.GE.AND P5, PT, R222, R232, PT ;  /* 0x000000e8de00720c */ /* 0x000fe40003fa6270 */
[----:B------:R-:W-:Y:S02]  /*f070*/  FSEL R29, R29, -INF , !P6 ;  /* 0xff8000001d1d7808 */ /* 0x000fe40007000000 */
[----:B------:R-:W-:Y:S02]  /*f080*/  IABS R17, R17 ;  /* 0x0000001100117213 */ /* 0x000fe40000000000 */
[----:B------:R-:W-:Y:S02]  /*f090*/  ISETP.GT.AND P6, PT, R225, R18, PT ;  /* 0x00000012e100720c */ /* 0x000fe40003fc4270 */
[--C-:B------:R-:W-:Y:S02]  /*f0a0*/  IADD3 R19, PT, PT, R233, -0x1, -R211.reuse ;  /* 0xffffffffe9137810 */ /* 0x100fe40007ffe8d3 */
[----:B------:R-:W-:Y:S02]  /*f0b0*/  FSEL R203, R24, -INF , !P5 ;  /* 0xff80000018cb7808 */ /* 0x000fe40006800000 */
[----:B------:R-:W-:Y:S02]  /*f0c0*/  ISETP.GE.AND P5, PT, R20, R232, PT ;  /* 0x000000e81400720c */ /* 0x000fe40003fa6270 */
[----:B------:R-:W-:Y:S02]  /*f0d0*/  FSEL R31, R31, -INF , !P6 ;  /* 0xff8000001f1f7808 */ /* 0x000fe40007000000 */
[----:B------:R-:W-:Y:S01]  /*f0e0*/  I2FP.F32.S32 R21, R17 ;  /* 0x0000001100157245 */ /* 0x000fe20000201400 */
[----:B------:R-:W-:Y:S01]  /*f0f0*/  IMAD.IADD R17, R224, 0x1, -R211 ;  /* 0x00000001e0117824 */ /* 0x000fe200078e0ad3 */
[----:B------:R-:W-:Y:S02]  /*f100*/  IABS R19, R19 ;  /* 0x0000001300137213 */ /* 0x000fe40000000000 */
[-C--:B------:R-:W-:Y:S01]  /*f110*/  ISETP.GE.AND P6, PT, R222, R231.reuse, PT ;  /* 0x000000e7de00720c */ /* 0x080fe20003fc6270 */
[----:B------:R-:W-:Y:S01]  /*f120*/  FFMA.FTZ R32, R21, -UR6, R32 ;  /* 0x8000000615207c23 */ /* 0x000fe20008010020 */
[----:B------:R-:W-:Y:S02]  /*f130*/  FSEL R222, R25, -INF , !P5 ;  /* 0xff80000019de7808 */ /* 0x000fe40006800000 */
[----:B------:R-:W-:Y:S01]  /*f140*/  ISETP.GE.AND P5, PT, R20, R231, PT ;  /* 0x000000e71400720c */ /* 0x000fe20003fa6270 */
[----:B------:R-:W-:Y:S01]  /*f150*/  VIADD R20, R209, 0x39 ;  /* 0x00000039d1147836 */ /* 0x000fe20000000000 */
[----:B------:R-:W-:Y:S02]  /*f160*/  I2FP.F32.S32 R22, R19 ;  /* 0x0000001300167245 */ /* 0x000fe40000201400 */
[----:B------:R-:W-:Y:S02]  /*f170*/  FSEL R201, R26, -INF , !P6 ;  /* 0xff8000001ac97808 */ /* 0x000fe40007000000 */
[----:B------:R-:W-:Y:S01]  /*f180*/  IABS R17, R17 ;  /* 0x0000001100117213 */ /* 0x000fe20000000000 */
[----:B------:R-:W-:Y:S01]  /*f190*/  FFMA.FTZ R33, R22, -UR6, R33 ;  /* 0x8000000616217c23 */ /* 0x000fe20008010021 */
[----:B------:R-:W-:Y:S02]  /*f1a0*/  IADD3 R211, PT, PT, R224, -0x1, -R211 ;  /* 0xffffffffe0d37810 */ /* 0x000fe40007ffe8d3 */
[----:B------:R-:W-:Y:S02]  /*f1b0*/  ISETP.GT.AND P6, PT, R247, R210, PT ;  /* 0x000000d2f700720c */ /* 0x000fe40003fc4270 */
[----:B------:R-:W-:Y:S02]  /*f1c0*/  FSEL R244, R27, -INF , !P5 ;  /* 0xff8000001bf47808 */ /* 0x000fe40006800000 */
[----:B------:R-:W-:Y:S02]  /*f1d0*/  I2FP.F32.S32 R17, R17 ;  /* 0x0000001100117245 */ /* 0x000fe40000201400 */
[----:B------:R-:W-:Y:S02]  /*f1e0*/  IABS R211, R211 ;  /* 0x000000d300d37213 */ /* 0x000fe40000000000 */
[----:B------:R-:W-:Y:S01]  /*f1f0*/  ISETP.GT.AND P5, PT, R247, R20, PT ;  /* 0x00000014f700720c */ /* 0x000fe20003fa4270 */
[----:B------:R-:W-:Y:S01]  /*f200*/  FFMA.FTZ R34, R17, -UR6, R34 ;  /* 0x8000000611227c23 */ /* 0x000fe20008010022 */
[----:B------:R-:W-:Y:S02]  /*f210*/  FSEL R32, R32, -INF , !P6 ;  /* 0xff80000020207808 */ /* 0x000fe40007000000 */
[-C--:B------:R-:W-:Y:S02]  /*f220*/  ISETP.GE.AND P6, PT, R16, R232.reuse, PT ;  /* 0x000000e81000720c */ /* 0x080fe40003fc6270 */
[----:B------:R-:W-:Y:S02]  /*f230*/  FSEL R33, R33, -INF , !P5 ;  /* 0xff80000021217808 */ /* 0x000fe40006800000 */
[----:B------:R-:W-:Y:S02]  /*f240*/  I2FP.F32.S32 R22, R211 ;  /* 0x000000d300167245 */ /* 0x000fe40000201400 */
[----:B------:R-:W-:Y:S02]  /*f250*/  ISETP.GE.AND P5, PT, R18, R232, PT ;  /* 0x000000e81200720c */ /* 0x000fe40003fa6270 */
[----:B------:R-:W-:Y:S01]  /*f260*/  FSEL R249, R28, -INF , !P6 ;  /* 0xff8000001cf97808 */ /* 0x000fe20007000000 */
[----:B------:R-:W-:Y:S01]  /*f270*/  FFMA.FTZ R35, R22, -UR6, R35 ;  /* 0x8000000616237c23 */ /* 0x000fe20008010023 */
[----:B------:R-:W-:Y:S02]  /*f280*/  ISETP.GT.AND P6, PT, R225, R210, PT ;  /* 0x000000d2e100720c */ /* 0x000fe40003fc4270 */
[----:B------:R-:W-:Y:S02]  /*f290*/  FSEL R247, R29, -INF , !P5 ;  /* 0xff8000001df77808 */ /* 0x000fe40006800000 */
[----:B------:R-:W-:Y:S02]  /*f2a0*/  ISETP.GT.AND P5, PT, R225, R20, PT ;  /* 0x00000014e100720c */ /* 0x000fe40003fa4270 */
[----:B------:R-:W-:Y:S02]  /*f2b0*/  FSEL R34, R34, -INF , !P6 ;  /* 0xff80000022227808 */ /* 0x000fe40007000000 */
[----:B------:R-:W-:Y:S02]  /*f2c0*/  ISETP.GE.AND P6, PT, R16, R231, PT ;  /* 0x000000e71000720c */ /* 0x000fe40003fc6270 */
[----:B------:R-:W-:Y:S02]  /*f2d0*/  FMNMX3.FTZ R16, R0, R7, R187, !PT ;  /* 0x0000000700107276 */ /* 0x000fe400078100bb */
[----:B------:R-:W-:Y:S02]  /*f2e0*/  FSEL R35, R35, -INF , !P5 ;  /* 0xff80000023237808 */ /* 0x000fe40006800000 */
[----:B------:R-:W-:Y:S02]  /*f2f0*/  ISETP.GE.AND P5, PT, R18, R231, PT ;  /* 0x000000e71200720c */ /* 0x000fe40003fa6270 */
[----:B------:R-:W-:Y:S02]  /*f300*/  FMNMX3.FTZ R18, R2, R183, R181, !PT ;  /* 0x000000b702127276 */ /* 0x000fe400078100b5 */
[----:B------:R-:W-:Y:S02]  /*f310*/  FMNMX3.FTZ R16, R16, R13, R9, !PT ;  /* 0x0000000d10107276 */ /* 0x000fe40007810009 */
[----:B------:R-:W-:Y:S02]  /*f320*/  FMNMX3.FTZ R18, R18, R185, R11, !PT ;  /* 0x000000b912127276 */ /* 0x000fe4000781000b */
[----:B------:R-:W-:Y:S02]  /*f330*/  FMNMX3.FTZ R16, R16, R178, R193, !PT ;  /* 0x000000b210107276 */ /* 0x000fe400078100c1 */
[----:B------:R-:W-:Y:S02]  /*f340*/  FMNMX3.FTZ R18, R18, R194, R199, !PT ;  /* 0x000000c212127276 */ /* 0x000fe400078100c7 */
[----:B------:R-:W-:Y:S02]  /*f350*/  FMNMX3.FTZ R16, R16, R195, R197, !PT ;  /* 0x000000c310107276 */ /* 0x000fe400078100c5 */
        /* <DEDUP_REMOVED lines=19> */
.L_x_313:
[----:B------:R-:W-:Y:S01]  /*f490*/  FMNMX3.FTZ R6, R6, R166, R165, !PT ;  /* 0x000000a606067276 */ /* 0x000fe200078100a5 */
[----:B-1----:R-:W1:Y:S01]  /*f4a0*/  SHFL.BFLY PT, R15, R16, 0x2, 0x1f ;  /* 0x0c401f00100f7f89 */ /* 0x002e6200000e0000 */
[----:B------:R-:W-:Y:S01]  /*f4b0*/  LOP3.LUT R221, R221, 0x200, R214, 0xf8, !PT ;  /* 0x00000200dddd7812 */ /* 0x000fe200078ef8d6 */
[----:B------:R-:W-:Y:S06]  /*f4c0*/  UISETP.GT.AND UP0, UPT, UR21, UR18, UPT ;  /* 0x000000121500728c */ /* 0x000fec000bf04270 */
[----:B------:R-:W2:Y:S01]  /*f4d0*/  SHFL.BFLY PT, R3, R6, 0x2, 0x1f ;  /* 0x0c401f0006037f89 */ /* 0x000ea200000e0000 */
[----:B------:R-:W-:Y:S01]  /*f4e0*/  LEA R167, R221, UR5, 0x1 ;  /* 0x00000005dda77c11 */ /* 0x000fe2000f8e08ff */
[----:B------:R-:W-:Y:S03]  /*f4f0*/  UIADD3 UR21, UPT, UPT, UR21, -0x1, URZ ;  /* 0xffffffff15157890 */ /* 0x000fe6000fffe0ff */
[C---:B------:R-:W-:Y:S02]  /*f500*/  IADD3 R180, PT, PT, R167.reuse, R212, RZ ;  /* 0x000000d4a7b47210 */ /* 0x040fe40007ffe0ff */
[----:B------:R-:W-:Y:S03]  /*f510*/  IADD3 R8, PT, PT, R167, 0x10000, RZ ;  /* 0x00010000a7087810 */ /* 0x000fe60007ffe0ff */
[----:B------:R-:W-:Y:S01]  /*f520*/  LDSM.16.MT88.4 R20, [R180+0x10000] ;  /* 0x01000000b414783b */ /* 0x000fe20000004200 */
[----:B-1----:R-:W-:Y:S02]  /*f530*/  FMNMX.FTZ R5, R16, R15, !PT ;  /* 0x0000000f10057209 */ /* 0x002fe40007810000 */
[----:B--2---:R-:W-:Y:S05]  /*f540*/  FMNMX.FTZ R4, R6, R3, !PT ;  /* 0x0000000306047209 */ /* 0x004fea0007810000 */
[----:B------:R-:W1:Y:S08]  /*f550*/  SHFL.BFLY PT, R164, R5, 0x1, 0x1f ;  /* 0x0c201f0005a47f89 */ /* 0x000e7000000e0000 */
[----:B------:R-:W2:Y:S01]  /*f560*/  SHFL.BFLY PT, R3, R4, 0x1, 0x1f ;  /* 0x0c201f0004037f89 */ /* 0x000ea200000e0000 */
[----:B-1----:R-:W-:Y:S02]  /*f570*/  FMNMX.FTZ R164, R5, R164, !PT ;  /* 0x000000a405a47209 */ /* 0x002fe40007810000 */
[----:B--2---:R-:W-:Y:S03]  /*f580*/  FMNMX.FTZ R3, R4, R3, !PT ;  /* 0x0000000304037209 */ /* 0x004fe60007810000 */
[C---:B------:R-:W-:Y:S01]  /*f590*/  FMUL.FTZ R192, R164.reuse, UR4 ;  /* 0x00000004a4c07c20 */ /* 0x040fe20008410000 */
[----:B------:R-:W-:Y:S02]  /*f5a0*/  FSETP.NEU.FTZ.AND P1, PT, R164, -INF , PT ;  /* 0xff800000a400780b */ /* 0x000fe40003f3d000 */
[C---:B------:R-:W-:Y:S01]  /*f5b0*/  FSETP.NEU.FTZ.AND P0, PT, R3.reuse, -INF , PT ;  /* 0xff8000000300780b */ /* 0x040fe20003f1d000 */
[C---:B------:R-:W-:Y:S01]  /*f5c0*/  FMUL.FTZ R190, R3.reuse, UR4 ;  /* 0x0000000403be7c20 */ /* 0x040fe20008410000 */
[----:B------:R-:W-:Y:S02]  /*f5d0*/  FSEL R192, R192, RZ, P1 ;  /* 0x000000ffc0c07208 */ /* 0x000fe40000800000 */
[----:B------:R-:W-:Y:S02]  /*f5e0*/  FSEL R5, R3, RZ, P0 ;  /* 0x000000ff03057208 */ /* 0x000fe40000000000 */
[----:B------:R-:W-:Y:S01]  /*f5f0*/  FSEL R190, R190, RZ, P0 ;  /* 0x000000ffbebe7208 */ /* 0x000fe20000000000 */
[--C-:B------:R-:W-:Y:S01]  /*f600*/  FFMA.FTZ R187, R187, UR4, -R192.reuse ;  /* 0x00000004bbbb7c23 */ /* 0x100fe200080108c0 */
[--C-:B------:R-:W-:Y:S01]  /*f610*/  FFMA.FTZ R186, R13, UR4, -R192.reuse ;  /* 0x000000040dba7c23 */ /* 0x100fe200080108c0 */
[----:B------:R-:W-:Y:S01]  /*f620*/  FFMA.FTZ R189, R7, UR4, -R192 ;  /* 0x0000000407bd7c23 */ /* 0x000fe200080108c0 */
[----:B------:R-:W1:Y:S01]  /*f630*/  LDSM.16.MT88.4 R12, [R167+0x10000] ;  /* 0x01000000a70c783b */ /* 0x000e620000004200 */
[----:B------:R-:W-:Y:S01]  /*f640*/  FFMA.FTZ R191, R183, UR4, -R190 ;  /* 0x00000004b7bf7c23 */ /* 0x000fe200080108be */
[----:B------:R-:W-:Y:S01]  /*f650*/  FSEL R7, R164, RZ, P1 ;  /* 0x000000ffa4077208 */ /* 0x000fe20000800000 */
[----:B------:R2:W-:Y:S01]  /*f660*/  MUFU.EX2 R183, R187 ;  /* 0x000000bb00b77308 */ /* 0x0005e20000000800 */
[----:B------:R-:W-:Y:S01]  /*f670*/  FADD.FTZ R2, -R5, R2 ;  /* 0x0000000205027221 */ /* 0x000fe20000010100 */
[--C-:B------:R-:W-:Y:S01]  /*f680*/  FFMA.FTZ R188, R11, UR4, -R190.reuse ;  /* 0x000000040bbc7c23 */ /* 0x100fe200080108be */
[----:B------:R-:W-:Y:S01]  /*f690*/  FFMA.FTZ R184, R181, UR4, -R190 ;  /* 0x00000004b5b87c23 */ /* 0x000fe200080108be */
[----:B------:R-:W-:Y:S01]  /*f6a0*/  FADD.FTZ R0, -R7, R0 ;  /* 0x0000000007007221 */ /* 0x000fe20000010100 */
[--C-:B------:R-:W-:Y:S01]  /*f6b0*/  FFMA.FTZ R9, R9, UR4, -R192.reuse ;  /* 0x0000000409097c23 */ /* 0x100fe200080108c0 */
[----:B------:R-:W-:Y:S04]  /*f6c0*/  FMUL.FTZ R7, R2, UR4 ;  /* 0x0000000402077c20 */ /* 0x000fe80008410000 */
[----:B------:R-:W3:Y:S01]  /*f6d0*/  MUFU.EX2 R189, R189 ;  /* 0x000000bd00bd7308 */ /* 0x000ee20000000800 */
[----:B------:R-:W-:Y:S01]  /*f6e0*/  FMUL.FTZ R6, R0, UR4 ;  /* 0x0000000400067c20 */ /* 0x000fe20008410000 */
[----:B------:R-:W-:Y:S01]  /*f6f0*/  IADD3 R181, PT, PT, R167, 0x10040, RZ ;  /* 0x00010040a7b57810 */ /* 0x000fe20007ffe0ff */
[----:B------:R-:W-:Y:S07]  /*f700*/  FFMA.FTZ R178, R178, UR4, -R192 ;  /* 0x00000004b2b27c23 */ /* 0x000fee00080108c0 */
[----:B------:R-:W-:Y:S01]  /*f710*/  MUFU.EX2 R191, R191 ;  /* 0x000000bf00bf7308 */ /* 0x000fe20000000800 */
[----:B------:R-:W-:Y:S01]  /*f720*/  @P2 IADD3 R181, PT, PT, R8, -0x40, RZ ;  /* 0xffffffc008b52810 */ /* 0x000fe20007ffe0ff */
[--C-:B------:R-:W-:Y:S01]  /*f730*/  FFMA.FTZ R196, R194, UR4, -R190.reuse ;  /* 0x00000004c2c47c23 */ /* 0x100fe200080108be */
[----:B--2---:R-:W-:Y:S07]  /*f740*/  FFMA.FTZ R187, R185, UR4, -R190 ;  /* 0x00000004b9bb7c23 */ /* 0x004fee00080108be */
[----:B------:R-:W2:Y:S01]  /*f750*/  MUFU.EX2 R184, R184 ;  /* 0x000000b800b87308 */ /* 0x000ea20000000800 */
[----:B------:R-:W-:Y:S01]  /*f760*/  IADD3 R182, PT, PT, R212, R181, RZ ;  /* 0x000000b5d4b67210 */ /* 0x000fe20007ffe0ff */
[----:B------:R-:W4:Y:S01]  /*f770*/  LDSM.16.MT88.4 R28, [R181] ;  /* 0x00000000b51c783b */ /* 0x000f220000004200 */
[----:B------:R-:W-:Y:S07]  /*f780*/  FFMA.FTZ R198, R195, UR4, -R192 ;  /* 0x00000004c3c67c23 */ /* 0x000fee00080108c0 */
[----:B------:R-:W-:Y:S01]  /*f790*/  MUFU.EX2 R186, R186 ;  /* 0x000000ba00ba7308 */ /* 0x000fe20000000800 */
[----:B------:R-:W-:Y:S01]  /*f7a0*/  FFMA.FTZ R207, R201, UR4, -R190 ;  /* 0x00000004c9cf7c23 */ /* 0x000fe200080108be */
[----:B---3--:R-:W-:Y:S01]  /*f7b0*/  F2FP.F16.F32.PACK_AB R168, R183, R189 ;  /* 0x000000bdb7a8723e */ /* 0x008fe200000000ff */
[----:B------:R-:W-:Y:S07]  /*f7c0*/  FFMA.FTZ R197, R197, UR4, -R192 ;  /* 0x00000004c5c57c23 */ /* 0x000fee00080108c0 */
[----:B------:R-:W3:Y:S01]  /*f7d0*/  MUFU.EX2 R185, R9 ;  /* 0x0000000900b97308 */ /* 0x000ee20000000800 */
[----:B------:R-:W-:Y:S01]  /*f7e0*/  FFMA.FTZ R200, R252, UR4, -R190 ;  /* 0x00000004fcc87c23 */ /* 0x000fe200080108be */
[----:B------:R-:W-:Y:S01]  /*f7f0*/  LDSM.16.MT88.4 R172, [R182+0x4800] ;  /* 0x00480000b6ac783b */ /* 0x000fe20000004200 */
[--C-:B------:R-:W-:Y:S07]  /*f800*/  FFMA.FTZ R202, R251, UR4, -R192.reuse ;  /* 0x00000004fbca7c23 */ /* 0x100fee00080108c0 */
[----:B------:R-:W-:Y:S01]  /*f810*/  MUFU.EX2 R187, R187 ;  /* 0x000000bb00bb7308 */ /* 0x000fe20000000800 */
[----:B------:R-:W-:Y:S01]  /*f820*/  FFMA.FTZ R205, R246, UR4, -R192 ;  /* 0x00000004f6cd7c23 */ /* 0x000fe200080108c0 */
[----:B--2---:R-:W-:Y:S01]  /*f830*/  F2FP.F16.F32.PACK_AB R169, R184, R191 ;  /* 0x000000bfb8a9723e */ /* 0x004fe200000000ff */
[----:B------:R-:W-:Y:S07]  /*f840*/  FFMA.FTZ R204, R250, UR4, -R190 ;  /* 0x00000004facc7c23 */ /* 0x000fee00080108be */
[----:B------:R-:W2:Y:S01]  /*f850*/  MUFU.EX2 R188, R188 ;  /* 0x000000bc00bc7308 */ /* 0x000ea20000000800 */
[----:B------:R-:W-:Y:S01]  /*f860*/  FFMA.FTZ R220, R203, UR4, -R192 ;  /* 0x00000004cbdc7c23 */ /* 0x000fe200080108c0 */
[--C-:B------:R-:W-:Y:S01]  /*f870*/  FFMA.FTZ R248, R248, UR4, -R190.reuse ;  /* 0x00000004f8f87c23 */ /* 0x100fe200080108be */
[--C-:B------:R-:W-:Y:S07]  /*f880*/  FFMA.FTZ R246, R211, UR4, -R190.reuse ;  /* 0x00000004d3f67c23 */ /* 0x100fee00080108be */
[----:B------:R-:W5:Y:S01]  /*f890*/  MUFU.EX2 R2, R6 ;  /* 0x0000000600027308 */ /* 0x000f620000000800 */
[--C-:B------:R-:W-:Y:S01]  /*f8a0*/  FFMA.FTZ R209, R209, UR4, -R190.reuse ;  /* 0x00000004d1d17c23 */ /* 0x100fe200080108be */
[----:B---3--:R-:W-:Y:S01]  /*f8b0*/  F2FP.F16.F32.PACK_AB R170, R185, R186 ;  /* 0x000000bab9aa723e */ /* 0x008fe200000000ff */
[----:B------:R-:W-:Y:S07]  /*f8c0*/  FFMA.FTZ R166, R166, UR4, -R190 ;  /* 0x00000004a6a67c23 */ /* 0x000fee00080108be */
[----:B------:R-:W3:Y:S01]  /*f8d0*/  MUFU.EX2 R0, R7 ;  /* 0x0000000700007308 */ /* 0x000ee20000000800 */
[--C-:B------:R-:W-:Y:S01]  /*f8e0*/  FFMA.FTZ R221, R249, UR4, -R192.reuse ;  /* 0x00000004f9dd7c23 */ /* 0x100fe200080108c0 */
[----:B------:R-:W-:Y:S08]  /*f8f0*/  FFMA.FTZ R225, R225, UR4, -R192 ;  /* 0x00000004e1e17c23 */ /* 0x000ff000080108c0 */
[----:B------:R-:W-:Y:S01]  /*f900*/  MUFU.EX2 R196, R196 ;  /* 0x000000c400c47308 */ /* 0x000fe20000000800 */
[----:B--2---:R-:W-:Y:S09]  /*f910*/  F2FP.F16.F32.PACK_AB R171, R188, R187 ;  /* 0x000000bbbcab723e */ /* 0x004ff200000000ff */
[----:B------:R-:W-:Y:S01]  /*f920*/  MUFU.EX2 R198, R198 ;  /* 0x000000c600c67308 */ /* 0x000fe20000000800 */
[C---:B-----5:R-:W-:Y:S01]  /*f930*/  FMUL.FTZ R4, R2.reuse, R160 ;  /* 0x000000a002047220 */ /* 0x060fe20000410000 */
        /* <DEDUP_REMOVED lines=11> */
[C---:B-1----:R-:W-:Y:S01]  /*f9f0*/  HMMA.16816.F32 R4, R168.reuse, R12, R4 ;  /* 0x0000000ca804723c */ /* 0x042fe20000001804 */
        /* <DEDUP_REMOVED lines=15> */
[C---:B------:R-:W-:Y:S01]  /*faf0*/  HMMA.16816.F32 R12, R168.reuse, R20, R12 ;  /* 0x00000014a80c723c */ /* 0x040fe2000000180c */
        /* <DEDUP_REMOVED lines=18> */
[C---:B----4-:R-:W-:Y:S01]  /*fc20*/  HMMA.16816.F32 R20, R168.reuse, R28, R20 ;  /* 0x0000001ca814723c */ /* 0x050fe20000001814 */
        /* <DEDUP_REMOVED lines=21> */
[----:B------:R-:W-:Y:S02]  /*fd80*/  MUFU.EX2 R220, R220 ;  /* 0x000000dc00dc7308 */ /* 0x000fe40000000800 */
        /* <DEDUP_REMOVED lines=13> */
[C---:B--2---:R-:W-:Y:S04]  /*fe60*/  HMMA.16816.F32 R36, R168.reuse, R144, R36 ;  /* 0x00000090a824723c */ /* 0x044fe80000001824 */
[----:B------:R-:W-:Y:S01]  /*fe70*/  MUFU.EX2 R221, R221 ;  /* 0x000000dd00dd7308 */ /* 0x000fe20000000800 */
[--C-:B------:R-:W-:Y:S01]  /*fe80*/  FFMA.FTZ R145, R199, UR4, -R190.reuse ;  /* 0x00000004c7917c23 */ /* 0x100fe200080108be */
[----:B------:R-:W-:Y:S01]  /*fe90*/  FFMA.FTZ R199, R179, UR4, -R190 ;  /* 0x00000004b3c77c23 */ /* 0x000fe200080108be */
[----:B------:R-:W-:Y:S01]  /*fea0*/  FFMA.FTZ R144, R193, UR4, -R192 ;  /* 0x00000004c1907c23 */ /* 0x000fe200080108c0 */
[C---:B------:R-:W-:Y:S06]  /*feb0*/  FMUL.FTZ R62, R0.reuse, R62 ;  /* 0x0000003e003e7220 */ /* 0x040fec0000410000 */
[----:B------:R-:W-:Y:S01]  /*fec0*/  MUFU.EX2 R195, R145 ;  /* 0x0000009100c37308 */ /* 0x000fe20000000800 */
[C---:B------:R-:W-:Y:S09]  /*fed0*/  HMMA.16816.F32 R40, R168.reuse, R146, R40 ;  /* 0x00000092a828723c */ /* 0x040ff20000001828 */
[----:B------:R1:W-:Y:S01]  /*fee0*/  MUFU.EX2 R194, R144 ;  /* 0x0000009000c27308 */ /* 0x0003e20000000800 */
[----:B------:R-:W-:Y:S01]  /*fef0*/  FMUL.FTZ R63, R0, R63 ;  /* 0x0000003f003f7220 */ /* 0x000fe20000410000 */
[C---:B------:R-:W-:Y:S01]  /*ff00*/  FMUL.FTZ R64, R2.reuse, R64 ;  /* 0x0000004002407220 */ /* 0x040fe20000410000 */
[----:B------:R-:W-:Y:S07]  /*ff10*/  FMUL.FTZ R65, R2, R65 ;  /* 0x0000004102417220 */ /* 0x000fee0000410000 */
[----:B------:R2:W4:Y:S01]  /*ff20*/  MUFU.EX2 R193, R178 ;  /* 0x000000b200c17308 */ /* 0x0005220000000800 */
[C---:B---3--:R-:W-:Y:S03]  /*ff30*/  HMMA.16816.F32 R44, R168.reuse, R136, R44 ;  /* 0x00000088a82c723c */ /* 0x048fe6000000182c */
[C---:B------:R-:W-:Y:S01]  /*ff40*/  FMUL.FTZ R66, R0.reuse, R66 ;  /* 0x0000004200427220 */ /* 0x040fe20000410000 */
[----:B------:R-:W-:Y:S01]  /*ff50*/  FMUL.FTZ R67, R0, R67 ;  /* 0x0000004300437220 */ /* 0x000fe20000410000 */
[C---:B------:R-:W-:Y:S01]  /*ff60*/  FMUL.FTZ R68, R2.reuse, R68 ;  /* 0x0000004402447220 */ /* 0x040fe20000410000 */
[----:B------:R-:W-:Y:S01]  /*ff70*/  FMUL.FTZ R69, R2, R69 ;  /* 0x0000004502457220 */ /* 0x000fe20000410000 */
[C---:B------:R-:W-:Y:S01]  /*ff80*/  FMUL.FTZ R70, R0.reuse, R70 ;  /* 0x0000004600467220 */ /* 0x040fe20000410000 */
[C---:B------:R-:W-:Y:S01]  /*ff90*/  HMMA.16816.F32 R48, R168.reuse, R138, R48 ;  /* 0x0000008aa830723c */ /* 0x040fe20000001830 */
[----:B------:R-:W3:Y:S01]  /*ffa0*/  LDSM.16.MT88.4 R136, [R167+0x14000] ;  /* 0x01400000a788783b */ /* 0x000ee20000004200 */
[----:B------:R-:W5:Y:S01]  /*ffb0*/  MUFU.EX2 R199, R199 ;  /* 0x000000c700c77308 */ /* 0x000f620000000800 */
[----:B------:R-:W-:Y:S01]  /*ffc0*/  FMUL.FTZ R71, R0, R71 ;  /* 0x0000004700477220 */ /* 0x000fe20000410000 */
[C---:B------:R-:W-:Y:S01]  /*ffd0*/  FMUL.FTZ R72, R2.reuse, R72 ;  /* 0x0000004802487220 */ /* 0x040fe20000410000 */
[----:B------:R-:W-:Y:S01]  /*ffe0*/  FMUL.FTZ R73, R2, R73 ;  /* 0x0000004902497220 */ /* 0x000fe20000410000 */
[C---:B------:R-:W-:Y:S01]  /*fff0*/  FMUL.FTZ R74, R0.reuse, R74 ;  /* 0x0000004a004a7220 */ /* 0x040fe20000410000 */
[----:B------:R-:W-:Y:S01]  /*10000*/  FMUL.FTZ R75, R0, R75 ;  /* 0x0000004b004b7220 */ /* 0x000fe20000410000 */
[C---:B------:R-:W-:Y:S01]  /*10010*/  HMMA.16816.F32 R52, R168.reuse, R132, R52 ;  /* 0x00000084a834723c */ /* 0x040fe20000001834 */
[----:B-1----:R-:W-:Y:S03]  /*10020*/  LDSM.16.MT88.4 R144, [R181+0x800] ;  /* 0x00080000b590783b */ /* 0x002fe60000004200 */
[----:B------:R-:W-:Y:S01]  /*10030*/  MUFU.EX2 R246, R246 ;  /* 0x000000f600f67308 */ /* 0x000fe20000000800 */
[C---:B------:R-:W-:Y:S01]  /*10040*/  FMUL.FTZ R76, R2.reuse, R76 ;  /* 0x0000004c024c7220 */ /* 0x040fe20000410000 */
[----:B------:R-:W-:Y:S01]  /*10050*/  FMUL.FTZ R77, R2, R77 ;  /* 0x0000004d024d7220 */ /* 0x000fe20000410000 */
[C---:B------:R-:W-:Y:S01]  /*10060*/  FMUL.FTZ R78, R0.reuse, R78 ;  /* 0x0000004e004e7220 */ /* 0x040fe20000410000 */
[----:B------:R-:W-:Y:S01]  /*10070*/  FMUL.FTZ R79, R0, R79 ;  /* 0x0000004f004f7220 */ /* 0x000fe20000410000 */
[C---:B------:R-:W-:Y:S01]  /*10080*/  FMUL.FTZ R80, R2.reuse, R80 ;  /* 0x0000005002507220 */ /* 0x040fe20000410000 */
[C---:B------:R-:W-:Y:S01]  /*10090*/  HMMA.16816.F32 R56, R168.reuse, R134, R56 ;  /* 0x00000086a838723c */ /* 0x040fe20000001838 */
[----:B------:R-:W1:Y:S03]  /*100a0*/  LDSM.16.MT88.4 R132, [R180+0x14000] ;  /* 0x01400000b484783b */ /* 0x000e660000004200 */
[----:B------:R-:W-:Y:S01]  /*100b0*/  MUFU.EX2 R209, R209 ;  /* 0x000000d100d17308 */ /* 0x000fe20000000800 */
[----:B------:R-:W-:Y:S01]  /*100c0*/  FMUL.FTZ R81, R2, R81 ;  /* 0x0000005102517220 */ /* 0x000fe20000410000 */
[C---:B------:R-:W-:Y:S01]  /*100d0*/  FMUL.FTZ R82, R0.reuse, R82 ;  /* 0x0000005200527220 */ /* 0x040fe20000410000 */
[----:B------:R-:W-:Y:S01]  /*100e0*/  FMUL.FTZ R83, R0, R83 ;  /* 0x0000005300537220 */ /* 0x000fe20000410000 */
[C---:B------:R-:W-:Y:S01]  /*100f0*/  FMUL.FTZ R84, R2.reuse, R84 ;  /* 0x0000005402547220 */ /* 0x040fe20000410000 */
[----:B------:R-:W-:Y:S01]  /*10100*/  FMUL.FTZ R85, R2, R85 ;  /* 0x0000005502557220 */ /* 0x000fe20000410000 */
[C---:B------:R-:W-:Y:S01]  /*10110*/  HMMA.16816.F32 R60, R168.reuse, R140, R60 ;  /* 0x0000008ca83c723c */ /* 0x040fe2000000183c */
[----:B--2---:R-:W-:Y:S02]  /*10120*/  LDSM.16.MT88.4 R176, [R180+0x16800] ;  /* 0x01680000b4b0783b */ /* 0x004fe40000004200 */
        /* <DEDUP_REMOVED lines=58> */
[----:B------:R-:W-:Y:S01]  /*104d0*/  FFMA.FTZ R189, R2, R245, R189 ;  /* 0x000000f502bd7223 */ /* 0x000fe200000100bd */
[C---:B------:R-:W-:Y:S01]  /*104e0*/  HMMA.16816.F32 R96, R168.reuse, R138, R96 ;  /* 0x0000008aa860723c */ /* 0x040fe20000001860 */
[----:B------:R-:W3:Y:S02]  /*104f0*/  LDSM.16.MT88.4 R136, [R181+0x6000] ;  /* 0x00600000b588783b */ /* 0x000ee40000004200 */
[----:B------:R-:W-:Y:S01]  /*10500*/  MOV R2, R3 ;  /* 0x0000000300027202 */ /* 0x000fe20000000f00 */
[----:B------:R-:W-:Y:S01]  /*10510*/  FFMA.FTZ R191, R0, R243, R191 ;  /* 0x000000f300bf7223 */ /* 0x000fe200000100bf */
[----:B------:R-:W-:Y:S01]  /*10520*/  FADD.FTZ R189, R183, R189 ;  /* 0x000000bdb7bd7221 */ /* 0x000fe20000010000 */
[----:B------:R-:W-:Y:S02]  /*10530*/  MOV R0, R164 ;  /* 0x000000a400007202 */ /* 0x000fe40000000f00 */
[C---:B-1----:R-:W-:Y:S03]  /*10540*/  HMMA.16816.F32 R100, R168.reuse, R132, R100 ;  /* 0x00000084a864723c */ /* 0x042fe60000001864 */
[----:B------:R-:W-:Y:S01]  /*10550*/  FADD.FTZ R184, R184, R191 ;  /* 0x000000bfb8b87221 */ /* 0x000fe20000010000 */
[----:B------:R-:W-:Y:S03]  /*10560*/  FADD.FTZ R186, R186, R189 ;  /* 0x000000bdbaba7221 */ /* 0x000fe60000010000 */
[----:B------:R-:W-:Y:S01]  /*10570*/  FADD.FTZ R187, R187, R184 ;  /* 0x000000b8bbbb7221 */ /* 0x000fe20000010000 */
[C---:B------:R-:W-:Y:S01]  /*10580*/  HMMA.16816.F32 R104, R168.reuse, R134, R104 ;  /* 0x00000086a868723c */ /* 0x040fe20000001868 */
[----:B------:R-:W1:Y:S02]  /*10590*/  LDSM.16.MT88.4 R132, [R182+0x6000] ;  /* 0x00600000b684783b */ /* 0x000e640000004200 */
[----:B------:R-:W-:Y:S01]  /*105a0*/  FADD.FTZ R186, R185, R186 ;  /* 0x000000bab9ba7221 */ /* 0x000fe20000010000 */
[----:B------:R-:W-:Y:S04]  /*105b0*/  FADD.FTZ R187, R188, R187 ;  /* 0x000000bbbcbb7221 */ /* 0x000fe80000010000 */
[C---:B--2---:R-:W-:Y:S08]  /*105c0*/  HMMA.16816.F32 R108, R168.reuse, R140, R108 ;  /* 0x0000008ca86c723c */ /* 0x044ff0000000186c */
[C---:B------:R-:W-:Y:S01]  /*105d0*/  HMMA.16816.F32 R112, R168.reuse, R142, R112 ;  /* 0x0000008ea870723c */ /* 0x040fe20000001870 */
[----:B------:R-:W2:Y:S07]  /*105e0*/  LDSM.16.MT88.4 R140, [R167+0x10800] ;  /* 0x01080000a78c783b */ /* 0x000eae0000004200 */
[C---:B---3--:R-:W-:Y:S08]  /*105f0*/  HMMA.16816.F32 R116, R168.reuse, R136, R116 ;  /* 0x00000088a874723c */ /* 0x048ff00000001874 */
[C---:B------:R-:W-:Y:S01]  /*10600*/  HMMA.16816.F32 R120, R168.reuse, R138, R120 ;  /* 0x0000008aa878723c */ /* 0x040fe20000001878 */
[----:B------:R-:W3:Y:S07]  /*10610*/  LDSM.16.MT88.4 R136, [R180+0x10800] ;  /* 0x01080000b488783b */ /* 0x000eee0000004200 */
[C---:B-1----:R-:W-:Y:S03]  /*10620*/  HMMA.16816.F32 R124, R168.reuse, R132, R124 ;  /* 0x00000084a87c723c */ /* 0x042fe6000000187c */
[----:B----4-:R-:W-:Y:S01]  /*10630*/  F2FP.F16.F32.PACK_AB R132, R194, R193 ;  /* 0x000000c1c284723e */ /* 0x010fe200000000ff */
[----:B------:R-:W-:Y:S01]  /*10640*/  FADD.FTZ R193, R193, R186 ;  /* 0x000000bac1c17221 */ /* 0x000fe20000010000 */
[----:B------:R-:W-:Y:S01]  /*10650*/  F2FP.F16.F32.PACK_AB R133, R195, R196 ;  /* 0x000000c4c385723e */ /* 0x000fe200000000ff */
[----:B------:R-:W-:Y:S02]  /*10660*/  FADD.FTZ R196, R196, R187 ;  /* 0x000000bbc4c47221 */ /* 0x000fe40000010000 */
[----:B------:R-:W-:Y:S01]  /*10670*/  HMMA.16816.F32 R128, R168, R134, R128 ;  /* 0x00000086a880723c */ /* 0x000fe20000001880 */
[----:B------:R-:W-:Y:S02]  /*10680*/  LDSM.16.MT88.4 R168, [R181+0x4800] ;  /* 0x00480000b5a8783b */ /* 0x000fe40000004200 */
[----:B------:R-:W-:Y:S01]  /*10690*/  F2FP.F16.F32.PACK_AB R134, R197, R198 ;  /* 0x000000c6c586723e */ /* 0x000fe200000000ff */
[----:B------:R-:W-:Y:S01]  /*106a0*/  FADD.FTZ R193, R194, R193 ;  /* 0x000000c1c2c17221 */ /* 0x000fe20000010000 */
[----:B-----5:R-:W-:Y:S01]  /*106b0*/  F2FP.F16.F32.PACK_AB R135, R200, R199 ;  /* 0x000000c7c887723e */ /* 0x020fe200000000ff */
[----:B------:R-:W-:Y:S02]  /*106c0*/  FADD.FTZ R196, R195, R196 ;  /* 0x000000c4c3c47221 */ /* 0x000fe40000010000 */
[----:B------:R-:W-:Y:S02]  /*106d0*/  FADD.FTZ R198, R198, R193 ;  /* 0x000000c1c6c67221 */ /* 0x000fe40000010000 */
[----:B------:R-:W-:Y:S02]  /*106e0*/  FADD.FTZ R199, R199, R196 ;  /* 0x000000c4c7c77221 */ /* 0x000fe40000010000 */
[C---:B--2---:R-:W-:Y:S05]  /*106f0*/  HMMA.16816.F32 R4, R132.reuse, R140, R4 ;  /* 0x0000008c8404723c */ /* 0x044fea0000001804 */
[----:B------:R-:W-:Y:S01]  /*10700*/  FADD.FTZ R197, R197, R198 ;  /* 0x000000c6c5c57221 */ /* 0x000fe20000010000 */
[----:B------:R-:W-:Y:S02]  /*10710*/  FADD.FTZ R199, R200, R199 ;  /* 0x000000c7c8c77221 */ /* 0x000fe40000010000 */
[C---:B------:R-:W-:Y:S01]  /*10720*/  HMMA.16816.F32 R8, R132.reuse, R142, R8 ;  /* 0x0000008e8408723c */ /* 0x040fe20000001808 */
[----:B------:R-:W1:Y:S07]  /*10730*/  LDSM.16.MT88.4 R140, [R167+0x12800] ;  /* 0x01280000a78c783b */ /* 0x000e6e0000004200 */
[C---:B---3--:R-:W-:Y:S08]  /*10740*/  HMMA.16816.F32 R12, R132.reuse, R136, R12 ;  /* 0x00000088840c723c */ /* 0x048ff0000000180c */
        /* <DEDUP_REMOVED lines=16> */
[----:B------:R-:W-:Y:S07]  /*10850*/  LDSM.16.MT88.4 R152, [R182+0x1000] ;  /* 0x00100000b698783b */ /* 0x000fee0000004200 */
[C---:B------:R-:W-:Y:S03]  /*10860*/  HMMA.16816.F32 R60, R132.reuse, R156, R60 ;  /* 0x0000009c843c723c */ /* 0x040fe6000000183c */
[----:B------:R-:W-:Y:S01]  /*10870*/  FFMA.FTZ R156, R222, UR4, -R192 ;  /* 0x00000004de9c7c23 */ /* 0x000fe200080108c0 */
[----:B------:R-:W-:Y:S01]  /*10880*/  FFMA.FTZ R222, R244, UR4, -R190 ;  /* 0x00000004f4de7c23 */ /* 0x000fe200080108be */
[----:B------:R-:W-:Y:S01]  /*10890*/  FFMA.FTZ R244, R247, UR4, -R192 ;  /* 0x00000004f7f47c23 */ /* 0x000fe200080108c0 */
[----:B------:R-:W-:Y:S01]  /*108a0*/  FFMA.FTZ R190, R165, UR4, -R190 ;  /* 0x00000004a5be7c23 */ /* 0x000fe200080108be */
[----:B------:R2:W5:Y:S01]  /*108b0*/  MUFU.EX2 R201, R156 ;  /* 0x0000009c00c97308 */ /* 0x0005620000000800 */
[C---:B------:R-:W-:Y:S09]  /*108c0*/  HMMA.16816.F32 R64, R132.reuse, R158, R64 ;  /* 0x0000009e8440723c */ /* 0x040ff20000001840 */
[----:B------:R-:W5:Y:S01]  /*108d0*/  MUFU.EX2 R222, R222 ;  /* 0x000000de00de7308 */ /* 0x000f620000000800 */
[----:B------:R-:W-:Y:S09]  /*108e0*/  FFMA.FTZ R192, R210, UR4, -R192 ;  /* 0x00000004d2c07c23 */ /* 0x000ff200080108c0 */
[----:B------:R-:W5:Y:S01]  /*108f0*/  MUFU.EX2 R244, R244 ;  /* 0x000000f400f47308 */ /* 0x000f620000000800 */
[C---:B------:R-:W-:Y:S09]  /*10900*/  HMMA.16816.F32 R68, R132.reuse, R160, R68 ;  /* 0x000000a08444723c */ /* 0x040ff20000001844 */
[----:B------:R-:W-:Y:S01]  /*10910*/  MUFU.EX2 R210, R225 ;  /* 0x000000e100d27308 */ /* 0x000fe20000000800 */
[----:B--2---:R-:W-:Y:S09]  /*10920*/  LDSM.16.MT88.4 R156, [R181+0x3000] ;  /* 0x00300000b59c783b */ /* 0x004ff20000004200 */
[----:B------:R-:W2:Y:S01]  /*10930*/  MUFU.EX2 R211, R192 ;  /* 0x000000c000d37308 */ /* 0x000ea20000000800 */
[C---:B------:R-:W-:Y:S09]  /*10940*/  HMMA.16816.F32 R72, R132.reuse, R162, R72 ;  /* 0x000000a28448723c */ /* 0x040ff20000001848 */
[----:B------:R-:W-:Y:S01]  /*10950*/  MUFU.EX2 R165, R166 ;  /* 0x000000a600a57308 */ /* 0x000fe20000000800 */
[----:B------:R-:W-:Y:S09]  /*10960*/  LDSM.16.MT88.4 R160, [R180+0x15000] ;  /* 0x01500000b4a0783b */ /* 0x000ff20000004200 */
[----:B------:R-:W2:Y:S01]  /*10970*/  MUFU.EX2 R190, R190 ;  /* 0x000000be00be7308 */ /* 0x000ea20000000800 */
[C---:B---3--:R-:W-:Y:S08]  /*10980*/  HMMA.16816.F32 R76, R132.reuse, R144, R76 ;  /* 0x00000090844c723c */ /* 0x048ff0000000184c */
        /* <DEDUP_REMOVED lines=19> */
[----:B------:R-:W2:Y:S02]  /*10ac0*/  LDSM.16.MT88.4 R140, [R167+0x13000] ;  /* 0x01300000a78c783b */ /* 0x000ea40000004200 */
[----:B------:R-:W-:Y:S01]  /*10ad0*/  F2FP.F16.F32.PACK_AB R132, R205, R202 ;  /* 0x000000cacd84723e */ /* 0x000fe200000000ff */
[----:B------:R-:W-:Y:S01]  /*10ae0*/  FADD.FTZ R202, R202, R197 ;  /* 0x000000c5caca7221 */ /* 0x000fe20000010000 */
[----:B------:R-:W-:Y:S01]  /*10af0*/  F2FP.F16.F32.PACK_AB R133, R203, R204 ;  /* 0x000000cccb85723e */ /* 0x000fe200000000ff */
[----:B------:R-:W-:Y:S01]  /*10b00*/  FADD.FTZ R204, R204, R199 ;  /* 0x000000c7cccc7221 */ /* 0x000fe20000010000 */
[----:B-----5:R-:W-:Y:S01]  /*10b10*/  F2FP.F16.F32.PACK_AB R134, R201, R220 ;  /* 0x000000dcc986723e */ /* 0x020fe200000000ff */
[----:B------:R-:W-:Y:S01]  /*10b20*/  FADD.FTZ R205, R205, R202 ;  /* 0x000000cacdcd7221 */ /* 0x000fe20000010000 */
[----:B------:R-:W-:Y:S01]  /*10b30*/  F2FP.F16.F32.PACK_AB R135, R222, R207 ;  /* 0x000000cfde87723e */ /* 0x000fe200000000ff */
[----:B------:R-:W-:Y:S02]  /*10b40*/  FADD.FTZ R204, R203, R204 ;  /* 0x000000cccbcc7221 */ /* 0x000fe40000010000 */
[----:B------:R-:W-:Y:S02]  /*10b50*/  FADD.FTZ R220, R220, R205 ;  /* 0x000000cddcdc7221 */ /* 0x000fe40000010000 */
[----:B------:R-:W-:Y:S02]  /*10b60*/  FADD.FTZ R207, R207, R204 ;  /* 0x000000cccfcf7221 */ /* 0x000fe40000010000 */
[C---:B---3--:R-:W-:Y:S03]  /*10b70*/  HMMA.16816.F32 R4, R132.reuse, R144, R4 ;  /* 0x000000908404723c */ /* 0x048fe60000001804 */
[----:B------:R-:W-:Y:S01]  /*10b80*/  FADD.FTZ R220, R201, R220 ;  /* 0x000000dcc9dc7221 */ /* 0x000fe20000010000 */
[----:B------:R-:W-:Y:S04]  /*10b90*/  FADD.FTZ R207, R222, R207 ;  /* 0x000000cfdecf7221 */ /* 0x000fe80000010000 */
        /* <DEDUP_REMOVED lines=15> */
[C---:B------:R-:W-:Y:S08]  /*10c90*/  HMMA.16816.F32 R48, R132.reuse, R146, R48 ;  /* 0x000000928430723c */ /* 0x040ff00000001830 */
[C---:B------:R-:W-:Y:S08]  /*10ca0*/  HMMA.16816.F32 R52, R132.reuse, R156, R52 ;  /* 0x0000009c8434723c */ /* 0x040ff00000001834 */
[C---:B------:R-:W-:Y:S01]  /*10cb0*/  HMMA.16816.F32 R56, R132.reuse, R158, R56 ;  /* 0x0000009e8438723c */ /* 0x040fe20000001838 */
[----:B------:R-:W-:Y:S07]  /*10cc0*/  LDSM.16.MT88.4 R156, [R167+0x11800] ;  /* 0x01180000a79c783b */ /* 0x000fee0000004200 */
[C---:B----4-:R-:W-:Y:S08]  /*10cd0*/  HMMA.16816.F32 R60, R132.reuse, R148, R60 ;  /* 0x00000094843c723c */ /* 0x050ff0000000183c */
[C---:B------:R-:W-:Y:S01]  /*10ce0*/  HMMA.16816.F32 R64, R132.reuse, R150, R64 ;  /* 0x000000968440723c */ /* 0x040fe20000001840 */
[----:B------:R-:W-:Y:S07]  /*10cf0*/  LDSM.16.MT88.4 R148, [R180+0x11800] ;  /* 0x01180000b494783b */ /* 0x000fee0000004200 */
[C---:B-1----:R-:W-:Y:S08]  /*10d00*/  HMMA.16816.F32 R68, R132.reuse, R136, R68 ;  /* 0x000000888444723c */ /* 0x042ff00000001844 */
[C---:B------:R-:W-:Y:S01]  /*10d10*/  HMMA.16816.F32 R72, R132.reuse, R138, R72 ;  /* 0x0000008a8448723c */ /* 0x040fe20000001848 */
[----:B------:R-:W1:Y:S07]  /*10d20*/  LDSM.16.MT88.4 R136, [R182+0x7000] ;  /* 0x00700000b688783b */ /* 0x000e6e0000004200 */
[C---:B------:R-:W-:Y:S08]  /*10d30*/  HMMA.16816.F32 R76, R132.reuse, R160, R76 ;  /* 0x000000a0844c723c */ /* 0x040ff0000000184c */
[C---:B------:R-:W-:Y:S08]  /*10d40*/  HMMA.16816.F32 R80, R132.reuse, R162, R80 ;  /* 0x000000a28450723c */ /* 0x040ff00000001850 */
[C---:B------:R-:W-:Y:S03]  /*10d50*/  HMMA.16816.F32 R84, R132.reuse, R168, R84 ;  /* 0x000000a88454723c */ /* 0x040fe60000001854 */
[----:B------:R-:W-:Y:S01]  /*10d60*/  F2FP.F16.F32.PACK_AB R168, R244, R221 ;  /* 0x000000ddf4a8723e */ /* 0x000fe200000000ff */
[----:B------:R-:W-:Y:S01]  /*10d70*/  FADD.FTZ R221, R221, R220 ;  /* 0x000000dcdddd7221 */ /* 0x000fe20000010000 */
[----:B------:R-:W-:Y:S01]  /*10d80*/  F2FP.F16.F32.PACK_AB R169, R209, R246 ;  /* 0x000000f6d1a9723e */ /* 0x000fe200000000ff */
        /* <DEDUP_REMOVED lines=16> */
[C---:B-----5:R-:W-:Y:S08]  /*10e90*/  HMMA.16816.F32 R108, R132.reuse, R152, R108 ;  /* 0x00000098846c723c */ /* 0x060ff0000000186c */
[C---:B------:R-:W-:Y:S08]  /*10ea0*/  HMMA.16816.F32 R112, R132.reuse, R154, R112 ;  /* 0x0000009a8470723c */ /* 0x040ff00000001870 */
[C---:B--2---:R-:W-:Y:S08]  /*10eb0*/  HMMA.16816.F32 R116, R132.reuse, R140, R116 ;  /* 0x0000008c8474723c */ /* 0x044ff00000001874 */
[C---:B------:R-:W-:Y:S01]  /*10ec0*/  HMMA.16816.F32 R120, R132.reuse, R142, R120 ;  /* 0x0000008e8478723c */ /* 0x040fe20000001878 */
[----:B------:R-:W2:Y:S07]  /*10ed0*/  LDSM.16.MT88.4 R140, [R181+0x1800] ;  /* 0x00180000b58c783b */ /* 0x000eae0000004200 */
[C---:B-1----:R-:W-:Y:S08]  /*10ee0*/  HMMA.16816.F32 R124, R132.reuse, R136, R124 ;  /* 0x00000088847c723c */ /* 0x042ff0000000187c */
[----:B------:R-:W-:Y:S08]  /*10ef0*/  HMMA.16816.F32 R128, R132, R138, R128 ;  /* 0x0000008a8480723c */ /* 0x000ff00000001880 */
[C---:B------:R-:W-:Y:S01]  /*10f00*/  HMMA.16816.F32 R160, R168.reuse, R156, R4 ;  /* 0x0000009ca8a0723c */ /* 0x040fe20000001804 */
[----:B------:R-:W1:Y:S07]  /*10f10*/  LDSM.16.MT88.4 R4, [R167+0x13800] ;  /* 0x01380000a704783b */ /* 0x000e6e0000004200 */
[C---:B------:R-:W-:Y:S01]  /*10f20*/  HMMA.16816.F32 R156, R168.reuse, R158, R8 ;  /* 0x0000009ea89c723c */ /* 0x040fe20000001808 */
[----:B------:R-:W3:Y:S07]  /*10f30*/  LDSM.16.MT88.4 R8, [R180+0x13800] ;  /* 0x01380000b408783b */ /* 0x000eee0000004200 */
[C---:B------:R-:W-:Y:S01]  /*10f40*/  HMMA.16816.F32 R152, R168.reuse, R148, R12 ;  /* 0x00000094a898723c */ /* 0x040fe2000000180c */
[----:B------:R-:W4:Y:S07]  /*10f50*/  LDSM.16.MT88.4 R12, [R181+0x3800] ;  /* 0x00380000b50c783b */ /* 0x000f2e0000004200 */
[C---:B------:R-:W-:Y:S01]  /*10f60*/  HMMA.16816.F32 R148, R168.reuse, R150, R16 ;  /* 0x00000096a894723c */ /* 0x040fe20000001810 */
[----:B------:R-:W5:Y:S07]  /*10f70*/  LDSM.16.MT88.4 R16, [R182+0x3800] ;  /* 0x00380000b610783b */ /* 0x000f6e0000004200 */
[C---:B--2---:R-:W-:Y:S01]  /*10f80*/  HMMA.16816.F32 R144, R168.reuse, R140, R20 ;  /* 0x0000008ca890723c */ /* 0x044fe20000001814 */
[----:B------:R-:W2:Y:S07]  /*10f90*/  LDSM.16.MT88.4 R20, [R180+0x15800] ;  /* 0x01580000b414783b */ /* 0x000eae0000004200 */
[C---:B------:R-:W-:Y:S01]  /*10fa0*/  HMMA.16816.F32 R140, R168.reuse, R142, R24 ;  /* 0x0000008ea88c723c */ /* 0x040fe20000001818 */
[----:B------:R-:W2:Y:S07]  /*10fb0*/  LDSM.16.MT88.4 R24, [R181+0x5800] ;  /* 0x00580000b518783b */ /* 0x000eae0000004200 */
[C---:B------:R-:W-:Y:S01]  /*10fc0*/  HMMA.16816.F32 R136, R168.reuse, R172, R28 ;  /* 0x000000aca888723c */ /* 0x040fe2000000181c */
[----:B------:R-:W2:Y:S07]  /*10fd0*/  LDSM.16.MT88.4 R28, [R182+0x5800] ;  /* 0x00580000b61c783b */ /* 0x000eae0000004200 */
        /* <DEDUP_REMOVED lines=11> */
[C---:B-----5:R-:W-:Y:S08]  /*11090*/  HMMA.16816.F32 R60, R168.reuse, R16, R60 ;  /* 0x00000010a83c723c */ /* 0x060ff0000000183c */
[C---:B------:R-:W-:Y:S08]  /*110a0*/  HMMA.16816.F32 R64, R168.reuse, R18, R64 ;  /* 0x00000012a840723c */ /* 0x040ff00000001840 */
[C---:B------:R-:W-:Y:S08]  /*110b0*/  HMMA.16816.F32 R68, R168.reuse, R176, R68 ;  /* 0x000000b0a844723c */ /* 0x040ff00000001844 */
[C---:B------:R-:W-:Y:S08]  /*110c0*/  HMMA.16816.F32 R72, R168.reuse, R178, R72 ;  /* 0x000000b2a848723c */ /* 0x040ff00000001848 */
[C---:B--2---:R-:W-:Y:S08]  /*110d0*/  HMMA.16816.F32 R76, R168.reuse, R20, R76 ;  /* 0x00000014a84c723c */ /* 0x044ff0000000184c */
        /* <DEDUP_REMOVED lines=15> */
.L_x_311:
        /* <DEDUP_REMOVED lines=13> */
[----:B----4-:R-:W-:Y:S01]  /*112a0*/  UISETP.NE.AND UP1, UPT, UR4, URZ, UPT ;  /* 0x000000ff0400728c */ /* 0x010fe2000bf25270 */
[----:B------:R-:W1:Y:S01]  /*112b0*/  S2UR UR4, SR_CTAID.X ;  /* 0x00000000000479c3 */ /* 0x000e620000002500 */
[----:B------:R-:W4:Y:S01]  /*112c0*/  LDCU UR13, c[0x0][0x434] ;  /* 0x00008680ff0d77ac */ /* 0x000f220008000800 */
[----:B---3--:R-:W-:Y:S01]  /*112d0*/  FADD.FTZ R8, R8, R245 ;  /* 0x000000f508087221 */ /* 0x008fe20000010000 */
[----:B------:R-:W3:Y:S01]  /*112e0*/  SHFL.BFLY PT, R0, R7, 0x1, 0x1f ;  /* 0x0c201f0007007f89 */ /* 0x000ee200000e0000 */
[----:B--2---:R-:W-:-:S03]  /*112f0*/  @!UP3 UIMAD.WIDE.U32 UR16, UR11, UR6, URZ ;  /* 0x000000060b10b2a5 */ /* 0x004fc6000f8e00ff */
[----:B------:R-:W2:Y:S01]  /*11300*/  SHFL.BFLY PT, R5, R8, 0x1, 0x1f ;  /* 0x0c201f0008057f89 */ /* 0x000ea200000e0000 */
[----:B------:R-:W-:Y:S01]  /*11310*/  @!UP3 UIMAD UR12, UR11, UR7, UR17 ;  /* 0x000000070b0cb2a4 */ /* 0x000fe2000f8e0211 */
[----:B------:R-:W4:Y:S01]  /*11320*/  @UP3 LDCU.64 UR6, c[0x0][0x408] ;  /* 0x00008100ff0637ac */ /* 0x000f220008000a00 */
[----:B------:R-:W1:Y:S01]  /*11330*/  @UP1 LDCU UR8, c[0x0][0x430] ;  /* 0x00008600ff0817ac */ /* 0x000e620008000800 */
[----:B-----5:R-:W-:Y:S01]  /*11340*/  UISETP.NE.AND UP0, UPT, UR10, URZ, !UP1 ;  /* 0x000000ff0a00728c */ /* 0x020fe2000cf05270 */
[----:B------:R-:W1:Y:S01]  /*11350*/  @UP1 LDCU UR15, c[0x0][0x430] ;  /* 0x00008600ff0f17ac */ /* 0x000e620008000800 */
[----:B---3--:R-:W-:Y:S01]  /*11360*/  FADD.FTZ R0, R7, R0 ;  /* 0x0000000007007221 */ /* 0x008fe20000010000 */
[----:B----4-:R-:W-:Y:S01]  /*11370*/  @UP3 UIMAD.WIDE.U32 UR20, UR19, UR6, URZ ;  /* 0x00000006131432a5 */ /* 0x010fe2000f8e00ff */
[----:B--2---:R-:W-:Y:S02]  /*11380*/  FADD.FTZ R2, R8, R5 ;  /* 0x0000000508027221 */ /* 0x004fe40000010000 */
[----:B------:R-:W2:Y:S01]  /*11390*/  MUFU.RCP R4, R0 ;  /* 0x0000000000047308 */ /* 0x000ea20000001000 */
[----:B------:R-:W-:Y:S01]  /*113a0*/  SHF.L.U32 R5, R216, 0x4, RZ ;  /* 0x00000004d8057819 */ /* 0x000fe200000006ff */
[----:B------:R-:W3:Y:S01]  /*113b0*/  S2UR UR6, SR_CTAID.Z ;  /* 0x00000000000679c3 */ /* 0x000ee20000002700 */
[----:B------:R-:W-:Y:S01]  /*113c0*/  FSETP.NE.FTZ.AND P3, PT, R0, RZ, PT ;  /* 0x000000ff0000720b */ /* 0x000fe20003f75000 */
[----:B------:R-:W-:Y:S01]  /*113d0*/  @UP3 UIMAD UR12, UR19, UR7, UR21 ;  /* 0x00000007130c32a4 */ /* 0x000fe2000f8e0215 */
[----:B------:R-:W-:Y:S01]  /*113e0*/  LOP3.LUT R5, R5, 0x1c0, RZ, 0xc0, !PT ;  /* 0x000001c005057812 */ /* 0x000fe200078ec0ff */
[----:B------:R-:W-:Y:S01]  /*113f0*/  @!UP2 UIMAD UR19, UR11, UR9, URZ ;  /* 0x000000090b13a2a4 */ /* 0x000fe2000f8e02ff */
[----:B------:R-:W-:Y:S01]  /*11400*/  FSETP.NE.FTZ.AND P4, PT, R2, RZ, PT ;  /* 0x000000ff0200720b */ /* 0x000fe20003f95000 */
[----:B------:R-:W4:Y:S01]  /*11410*/  MUFU.RCP R6, R2 ;  /* 0x0000000200067308 */ /* 0x000f220000001000 */
[----:B------:R-:W-:Y:S01]  /*11420*/  LOP3.LUT R5, R5, 0x38, R206, 0xf8, !PT ;  /* 0x0000003805057812 */ /* 0x000fe200078ef8ce */
[----:B------:R-:W-:Y:S01]  /*11430*/  @UP1 UMOV UR7, 0x1 ;  /* 0x0000000100071882 */ /* 0x000fe20000000000 */
[----:B-1----:R-:W-:-:S02]  /*11440*/  @UP1 UIMAD UR13, UR8, UR9, URZ ;  /* 0x00000009080d12a4 */ /* 0x002fc4000f8e02ff */
[----:B------:R-:W-:Y:S01]  /*11450*/  LOP3.LUT R5, R5, R208, R217, 0xfe, !PT ;  /* 0x000000d005057212 */ /* 0x000fe200078efed9 */
[----:B------:R-:W-:-:S03]  /*11460*/  @UP3 UMOV UR16, UR20 ;  /* 0x0000001400103c82 */ /* 0x000fc60008000000 */
[----:B------:R-:W-:Y:S02]  /*11470*/  LEA R5, R5, UR5, 0x1 ;  /* 0x0000000505057c11 */ /* 0x000fe4000f8e08ff */
[----:B--2---:R-:W-:Y:S02]  /*11480*/  FSEL R4, R4, 1, P3 ;  /* 0x3f80000004047808 */ /* 0x004fe40001800000 */
[C---:B------:R-:W-:Y:S02]  /*11490*/  IADD3 R11, PT, PT, R5.reuse, 0x40, RZ ;  /* 0x00000040050b7810 */ /* 0x040fe40007ffe0ff */
[----:B------:R-:W-:Y:S01]  /*114a0*/  @P1 IADD3 R11, PT, PT, R5, -0x40, RZ ;  /* 0xffffffc0050b1810 */ /* 0x000fe20007ffe0ff */
[C---:B------:R-:W-:Y:S01]  /*114b0*/  FMUL.FTZ R162, R4.reuse, R162 ;  /* 0x000000a204a27220 */ /* 0x040fe20000410000 */
[----:B------:R-:W-:Y:S01]  /*114c0*/  FMUL.FTZ R163, R4, R163 ;  /* 0x000000a304a37220 */ /* 0x000fe20000410000 */
        /* <DEDUP_REMOVED lines=128> */
[----:B------:R-:W-:-:S02]  /*11cd0*/  MOV R6, 0x10 ;  /* 0x0000001000067802 */ /* 0x000fc40000000f00 */
[----:B------:R-:W-:Y:S02]  /*11ce0*/  SEL R4, R4, 0xffffffe0, !P2 ;  /* 0xffffffe004047807 */ /* 0x000fe40005000000 */
[----:B------:R-:W-:Y:S02]  /*11cf0*/  SEL R6, R6, 0xfffffff0, !P0 ;  /* 0xfffffff006067807 */ /* 0x000fe40004000000 */
[----:B------:R-:W-:Y:S02]  /*11d00*/  IADD3 R9, PT, PT, R5, R4, RZ ;  /* 0x0000000405097210 */ /* 0x000fe40007ffe0ff */
[----:B------:R-:W-:Y:S02]  /*11d10*/  F2FP.F16.F32.PACK_AB R160, R161, R160 ;  /* 0x000000a0a1a0723e */ /* 0x000fe400000000ff */
[----:B------:R-:W-:Y:S02]  /*11d20*/  F2FP.F16.F32.PACK_AB R162, R163, R162 ;  /* 0x000000a2a3a2723e */ /* 0x000fe400000000ff */
[----:B------:R-:W-:Y:S01]  /*11d30*/  F2FP.F16.F32.PACK_AB R156, R157, R156 ;  /* 0x0000009c9d9c723e */ /* 0x000fe200000000ff */
[----:B------:R-:W-:Y:S01]  /*11d40*/  STS [R5], R160 ;  /* 0x000000a005007388 */ /* 0x000fe20000000800 */
[----:B------:R-:W-:-:S02]  /*11d50*/  F2FP.F16.F32.PACK_AB R158, R159, R158 ;  /* 0x0000009e9f9e723e */ /* 0x000fc400000000ff */
[----:B------:R-:W-:Y:S01]  /*11d60*/  IADD3 R7, PT, PT, R5, R6, RZ ;  /* 0x0000000605077210 */ /* 0x000fe20007ffe0ff */
[----:B------:R-:W-:Y:S01]  /*11d70*/  STS [R5+0x400], R162 ;  /* 0x000400a205007388 */ /* 0x000fe20000000800 */
[----:B------:R-:W-:Y:S02]  /*11d80*/  F2FP.F16.F32.PACK_AB R152, R153, R152 ;  /* 0x000000989998723e */ /* 0x000fe400000000ff */
[----:B------:R-:W-:Y:S01]  /*11d90*/  F2FP.F16.F32.PACK_AB R154, R155, R154 ;  /* 0x0000009a9b9a723e */ /* 0x000fe200000000ff */
[----:B------:R-:W-:Y:S01]  /*11da0*/  STS [R7], R156 ;  /* 0x0000009c07007388 */ /* 0x000fe20000000800 */
[----:B------:R-:W-:Y:S02]  /*11db0*/  F2FP.F16.F32.PACK_AB R148, R149, R148 ;  /* 0x000000949594723e */ /* 0x000fe400000000ff */
[----:B------:R-:W-:Y:S01]  /*11dc0*/  F2FP.F16.F32.PACK_AB R150, R151, R150 ;  /* 0x000000969796723e */ /* 0x000fe200000000ff */
[----:B------:R-:W-:Y:S01]  /*11dd0*/  STS [R7+0x400], R158 ;  /* 0x0004009e07007388 */ /* 0x000fe20000000800 */
[----:B------:R-:W-:-:S02]  /*11de0*/  IADD3 R13, PT, PT, R6, R9, RZ ;  /* 0x00000009060d7210 */ /* 0x000fc40007ffe0ff */
[-C--:B------:R-:W-:Y:S01]  /*11df0*/  IADD3 R15, PT, PT, R4, R11.reuse, RZ ;  /* 0x0000000b040f7210 */ /* 0x080fe20007ffe0ff */
[----:B------:R-:W-:Y:S01]  /*11e00*/  STS [R9], R152 ;  /* 0x0000009809007388 */ /* 0x000fe20000000800 */
[----:B------:R-:W-:Y:S02]  /*11e10*/  F2FP.F16.F32.PACK_AB R144, R145, R144 ;  /* 0x000000909190723e */ /* 0x000fe400000000ff */
[----:B------:R-:W-:Y:S01]  /*11e20*/  F2FP.F16.F32.PACK_AB R146, R147, R146 ;  /* 0x000000929392723e */ /* 0x000fe200000000ff */
[----:B------:R-:W-:Y:S01]  /*11e30*/  STS [R9+0x400], R154 ;  /* 0x0004009a09007388 */ /* 0x000fe20000000800 */
[----:B------:R-:W-:Y:S02]  /*11e40*/  F2FP.F16.F32.PACK_AB R140, R141, R140 ;  /* 0x0000008c8d8c723e */ /* 0x000fe400000000ff */
[----:B------:R-:W-:Y:S01]  /*11e50*/  F2FP.F16.F32.PACK_AB R142, R143, R142 ;  /* 0x0000008e8f8e723e */ /* 0x000fe200000000ff */
[----:B------:R-:W-:Y:S01]  /*11e60*/  STS [R13], R148 ;  /* 0x000000940d007388 */ /* 0x000fe20000000800 */
[----:B------:R-:W-:-:S02]  /*11e70*/  IADD3 R17, PT, PT, R6, R11, RZ ;  /* 0x0000000b06117210 */ /* 0x000fc40007ffe0ff */
[----:B------:R-:W-:Y:S01]  /*11e80*/  F2FP.F16.F32.PACK_AB R136, R137, R136 ;  /* 0x000000888988723e */ /* 0x000fe200000000ff */
[----:B------:R-:W-:Y:S01]  /*11e90*/  STS [R13+0x400], R150 ;  /* 0x000400960d007388 */ /* 0x000fe20000000800 */
[----:B------:R-:W-:Y:S02]  /*11ea0*/  F2FP.F16.F32.PACK_AB R138, R139, R138 ;  /* 0x0000008a8b8a723e */ /* 0x000fe400000000ff */
[----:B------:R-:W-:Y:S01]  /*11eb0*/  F2FP.F16.F32.PACK_AB R132, R133, R132 ;  /* 0x000000848584723e */ /* 0x000fe200000000ff */
[----:B------:R-:W-:Y:S01]  /*11ec0*/  STS [R11], R144 ;  /* 0x000000900b007388 */ /* 0x000fe20000000800 */
[----:B------:R-:W-:Y:S02]  /*11ed0*/  F2FP.F16.F32.PACK_AB R134, R135, R134 ;  /* 0x000000868786723e */ /* 0x000fe400000000ff */
[----:B------:R-:W-:Y:S01]  /*11ee0*/  IADD3 R19, PT, PT, R6, R15, RZ ;  /* 0x0000000f06137210 */ /* 0x000fe20007ffe0ff */
[----:B------:R-:W-:Y:S01]  /*11ef0*/  STS [R11+0x400], R146 ;  /* 0x000400920b007388 */ /* 0x000fe20000000800 */
[----:B------:R-:W-:-:S02]  /*11f00*/  F2FP.F16.F32.PACK_AB R36, R37, R36 ;  /* 0x000000242524723e */ /* 0x000fc400000000ff */
[----:B------:R-:W-:Y:S01]  /*11f10*/  F2FP.F16.F32.PACK_AB R38, R39, R38 ;  /* 0x000000262726723e */ /* 0x000fe200000000ff */
[----:B------:R-:W-:Y:S01]  /*11f20*/  STS [R17], R140 ;  /* 0x0000008c11007388 */ /* 0x000fe20000000800 */
[----:B------:R-:W-:Y:S02]  /*11f30*/  F2FP.F16.F32.PACK_AB R40, R41, R40 ;  /* 0x000000282928723e */ /* 0x000fe400000000ff */
[----:B------:R-:W-:Y:S01]  /*11f40*/  F2FP.F16.F32.PACK_AB R42, R43, R42 ;  /* 0x0000002a2b2a723e */ /* 0x000fe200000000ff */
[----:B------:R-:W-:Y:S01]  /*11f50*/  STS [R17+0x400], R142 ;  /* 0x0004008e11007388 */ /* 0x000fe20000000800 */
[----:B------:R-:W-:Y:S02]  /*11f60*/  F2FP.F16.F32.PACK_AB R44, R45, R44 ;  /* 0x0000002c2d2c723e */ /* 0x000fe400000000ff */
[----:B------:R-:W-:Y:S01]  /*11f70*/  F2FP.F16.F32.PACK_AB R46, R47, R46 ;  /* 0x0000002e2f2e723e */ /* 0x000fe200000000ff */
[----:B------:R-:W-:Y:S01]  /*11f80*/  STS [R15], R136 ;  /* 0x000000880f007388 */ /* 0x000fe20000000800 */
[----:B------:R-:W-:-:S02]  /*11f90*/  F2FP.F16.F32.PACK_AB R48, R49, R48 ;  /* 0x000000303130723e */ /* 0x000fc400000000ff */
[----:B------:R-:W-:Y:S01]  /*11fa0*/  F2FP.F16.F32.PACK_AB R50, R51, R50 ;  /* 0x000000323332723e */ /* 0x000fe200000000ff */
[----:B------:R-:W-:Y:S01]  /*11fb0*/  STS [R15+0x400], R138 ;  /* 0x0004008a0f007388 */ /* 0x000fe20000000800 */
[----:B------:R-:W-:Y:S02]  /*11fc0*/  F2FP.F16.F32.PACK_AB R52, R53, R52 ;  /* 0x000000343534723e */ /* 0x000fe400000000ff */
[----:B------:R-:W-:Y:S01]  /*11fd0*/  F2FP.F16.F32.PACK_AB R54, R55, R54 ;  /* 0x000000363736723e */ /* 0x000fe200000000ff */
[----:B------:R-:W-:Y:S01]  /*11fe0*/  STS [R19], R132 ;  /* 0x0000008413007388 */ /* 0x000fe20000000800 */
        /* <DEDUP_REMOVED lines=89> */
[----:B------:R2:W-:Y:S04]  /*12580*/  STS [R15+0x6400], R126 ;  /* 0x0064007e0f007388 */ /* 0x0005e80000000800 */
[----:B------:R2:W-:Y:S04]  /*12590*/  STS [R19+0x6000], R128 ;  /* 0x0060008013007388 */ /* 0x0005e80000000800 */
[----:B------:R2:W-:Y:S01]  /*125a0*/  STS [R19+0x6400], R130 ;  /* 0x0064008213007388 */ /* 0x0005e20000000800 */
[----:B---3--:R-:W-:Y:S05]  /*125b0*/  BRA.U UP1, `(.L_x_315) ;  /* 0x0000000101207547 */ /* 0x008fea000b800000 */
[----:B------:R-:W-:Y:S01]  /*125c0*/  UISETP.NE.AND UP1, UPT, UR10, URZ, UPT ;  /* 0x000000ff0a00728c */ /* 0x000fe2000bf25270 */
[----:B------:R-:W1:Y:S10]  /*125d0*/  LDCU UR8, c[0x0][0x3e0] ;  /* 0x00007c00ff0877ac */ /* 0x000e740008000800 */
[----:B------:R-:W1:Y:S01]  /*125e0*/  @UP1 LDCU UR7, c[0x0][0x454] ;  /* 0x00008a80ff0717ac */ /* 0x000e620008000800 */
[----:B------:R-:W-:Y:S01]  /*125f0*/  @UP1 UMOV UR15, 0x1 ;  /* 0x00000001000f1882 */ /* 0x000fe20000000000 */
[----:B------:R-:W3:Y:S01]  /*12600*/  @UP1 LDCU UR13, c[0x0][0x454] ;  /* 0x00008a80ff0d17ac */ /* 0x000ee20008000800 */
[----:B------:R-:W-:Y:S01]  /*12610*/  @!UP1 UMOV UR15, 0x1 ;  /* 0x00000001000f9882 */ /* 0x000fe20000000000 */
[----:B-1----:R-:W-:-:S02]  /*12620*/  @UP1 UIMAD UR7, UR7, UR8, URZ ;  /* 0x00000008070712a4 */ /* 0x002fc4000f8e02ff */
[----:B---3--:R-:W-:-:S12]  /*12630*/  @!UP1 UIMAD UR7, UR9, UR8, URZ ;  /* 0x00000008090792a4 */ /* 0x008fd8000f8e02ff */
.L_x_315:
[----:B------:R-:W-:Y:S01]  /*12640*/  BAR.SYNC.DEFER_BLOCKING 0x0 ;  /* 0x0000000000007b1d */ /* 0x000fe20000010000 */
[----:B------:R-:W-:Y:S01]  /*12650*/  UIMAD UR13, UR6, UR13, URZ ;  /* 0x0000000d060d72a4 */ /* 0x000fe2000f8e02ff */
[----:B------:R-:W-:Y:S01]  /*12660*/  LOP3.LUT P0, RZ, R216, 0x3, RZ, 0xc0, !PT ;  /* 0x00000003d8ff7812 */ /* 0x000fe2000780c0ff */
[----:B------:R-:W-:Y:S01]  /*12670*/  UIMAD UR9, UR4, UR15, URZ ;  /* 0x0000000f040972a4 */ /* 0x000fe2000f8e02ff */
[----:B------:R-:W-:Y:S01]  /*12680*/  LOP3.LUT R219, R219, 0x30, RZ, 0xc0, !PT ;  /* 0x00000030dbdb7812 */ /* 0x000fe200078ec0ff */
[----:B------:R-:W-:-:S03]  /*12690*/  USEL UR19, UR19, URZ, UP0 ;  /* 0x000000ff13137287 */ /* 0x000fc60008000000 */
[----:B--2---:R-:W1:Y:S01]  /*126a0*/  @P4 LDC R11, c[0x0][0x458] ;  /* 0x00011600ff0b4b82 */ /* 0x004e620000000800 */
        /* <DEDUP_REMOVED lines=14> */
[----:B------:R1:W3:Y:S01]  /*12790*/  LDS.128 R4, [R8+0x1800] ;  /* 0x0018000008047984 */ /* 0x0002e20000000c00 */
[----:B--2---:R-:W-:-:S02]  /*127a0*/  @P4 FMUL.FTZ R15, R2, 0.69314718246459960938 ;  /* 0x3f317218020f4820 */ /* 0x004fc40000410000 */
[----:B------:R-:W-:Y:S02]  /*127b0*/  UIADD3.X UR5, UPT, UPT, UR7, UR5, UR8, UP1, UP0 ;  /* 0x0000000507057290 */ /* 0x000fe40008fe0408 */
[----:B-1----:R-:W-:Y:S01]  /*127c0*/  @P4 FFMA.FTZ R13, R164, R11, R15 ;  /* 0x0000000ba40d4223 */ /* 0x002fe2000001000f */
[----:B-----5:R-:W-:Y:S01]  /*127d0*/  @P3 FMUL.FTZ R2, R0, 0.69314718246459960938 ;  /* 0x3f31721800023820 */ /* 0x020fe20000410000 */
[----:B------:R-:W-:-:S03]  /*127e0*/  LOP3.LUT R0, R219, 0x7, R14, 0xf8, !PT ;  /* 0x00000007db007812 */ /* 0x000fc600078ef80e */
        /* <DEDUP_REMOVED lines=19> */
.L_x_317:
[----:B------:R-:W-:Y:S05]  /*12920*/  BSYNC.RECONVERGENT B0 ;  /* 0x0000000000007941 */ /* 0x000fea0003800200 */
.L_x_316:
[----:B------:R-:W2:Y:S01]  /*12930*/  LDCU.64 UR4, c[0x0][0x410] ;  /* 0x00008200ff0477ac */ /* 0x000ea20008000a00 */
[----:B------:R-:W-:Y:S01]  /*12940*/  SHF.R.U32.HI R216, RZ, 0x3, R216 ;  /* 0x00000003ffd87819 */ /* 0x000fe200000116d8 */
[----:B------:R3:W4:Y:S01]  /*12950*/  LDS.128 R24, [R8] ;  /* 0x0000000008187984 */ /* 0x0007220000000c00 */
[----:B-1----:R-:W-:Y:S01]  /*12960*/  IADD3 R12, P0, PT, R215, UR16, RZ ;  /* 0x00000010d70c7c10 */ /* 0x002fe2000ff1e0ff */
[----:B------:R-:W-:Y:S01]  /*12970*/  IMAD.MOV.U32 R217, RZ, RZ, RZ ;  /* 0x000000ffffd97224 */ /* 0x000fe200078e00ff */
[C---:B------:R-:W-:Y:S01]  /*12980*/  ISETP.GE.AND P3, PT, R216.reuse, UR14, PT ;  /* 0x0000000ed8007c0c */ /* 0x040fe2000bf66270 */
[C---:B------:R-:W-:Y:S01]  /*12990*/  VIADD R11, R216.reuse, 0x10 ;  /* 0x00000010d80b7836 */ /* 0x040fe20000000000 */
[----:B------:R-:W-:Y:S01]  /*129a0*/  IADD3.X R13, PT, PT, RZ, UR12, RZ, P0, !PT ;  /* 0x0000000cff0d7c10 */ /* 0x000fe200087fe4ff */
[----:B------:R3:W1:Y:S01]  /*129b0*/  LDS.128 R20, [R8+0x2000] ;  /* 0x0020000008147984 */ /* 0x0006620000000c00 */
[----:B------:R-:W-:Y:S01]  /*129c0*/  IMAD.WIDE.U32 R2, R9, 0x40, R216 ;  /* 0x0000004009027825 */ /* 0x000fe200078e00d8 */
[C---:B------:R-:W-:Y:S01]  /*129d0*/  IADD3 R9, PT, PT, R216.reuse, 0x20, RZ ;  /* 0x00000020d8097810 */ /* 0x040fe20007ffe0ff */
[----:B------:R-:W-:Y:S01]  /*129e0*/  BSSY.RECONVERGENT B0, `(.L_x_318) ;  /* 0x000001e000007945 */ /* 0x000fe20003800200 */
[----:B------:R-:W-:Y:S01]  /*129f0*/  ISETP.GE.AND P2, PT, R11, UR14, PT ;  /* 0x0000000e0b007c0c */ /* 0x000fe2000bf46270 */
[----:B------:R3:W1:Y:S01]  /*12a00*/  LDS.128 R16, [R8+0x4000] ;  /* 0x0040000008107984 */ /* 0x0006620000000c00 */
[----:B------:R-:W-:Y:S01]  /*12a10*/  VIADD R0, R216, 0x30 ;  /* 0x00000030d8007836 */ /* 0x000fe20000000000 */
        /* <DEDUP_REMOVED lines=24> */
[----:B------:R3:W-:Y:S04]  /*12ba0*/  @!P4 STG.E.128 desc[UR28][R32.64+0x100], R16 ;  /* 0x000100102000c986 */ /* 0x0007e8000c101d1c */
[----:B--2---:R3:W-:Y:S02]  /*12bb0*/  @!P3 STG.E.128 desc[UR28][R32.64+0x180], R12 ;  /* 0x0001800c2000b986 */ /* 0x0047e4000c101d1c */
.L_x_319:
[----:B------:R-:W-:Y:S05]  /*12bc0*/  BSYNC.RECONVERGENT B0 ;  /* 0x0000000000007941 */ /* 0x000fea0003800200 */
.L_x_318:
[----:B---34-:R3:W4:Y:S01]  /*12bd0*/  LDS.128 R24, [R8+0x800] ;  /* 0x0008000008187984 */ /* 0x0187220000000c00 */
[----:B------:R-:W-:Y:S03]  /*12be0*/  BSSY.RECONVERGENT B0, `(.L_x_320) ;  /* 0x000001a000007945 */ /* 0x000fe60003800200 */
[----:B-1----:R3:W1:Y:S04]  /*12bf0*/  LDS.128 R20, [R8+0x2800] ;  /* 0x0028000008147984 */ /* 0x0026680000000c00 */
[----:B------:R3:W1:Y:S04]  /*12c00*/  LDS.128 R16, [R8+0x4800] ;  /* 0x0048000008107984 */ /* 0x0006680000000c00 */
[----:B--2---:R3:W2:Y:S01]  /*12c10*/  LDS.128 R12, [R8+0x6800] ;  /* 0x00680000080c7984 */ /* 0x0046a20000000c00 */
        /* <DEDUP_REMOVED lines=20> */
[----:B------:R3:W-:Y:S04]  /*12d60*/  @!P3 STG.E.128 desc[UR28][R32.64+0x100], R16 ;  /* 0x000100102000b986 */ /* 0x0007e8000c101d1c */
[----:B--2---:R3:W-:Y:S02]  /*12d70*/  @!P2 STG.E.128 desc[UR28][R32.64+0x180], R12 ;  /* 0x0001800c2000a986 */ /* 0x0047e4000c101d1c */
.L_x_321:
[----:B------:R-:W-:Y:S05]  /*12d80*/  BSYNC.RECONVERGENT B0 ;  /* 0x0000000000007941 */ /* 0x000fea0003800200 */
.L_x_320:
        /* <DEDUP_REMOVED lines=27> */
.L_x_323:
[----:B------:R-:W-:Y:S05]  /*12f40*/  BSYNC.RECONVERGENT B0 ;  /* 0x0000000000007941 */ /* 0x000fea0003800200 */
.L_x_322:
[----:B-1-3--:R1:W3:Y:S04]  /*12f50*/  LDS.128 R16, [R8+0x3800] ;  /* 0x0038000008107984 */ /* 0x00a2e80000000c00 */
[----:B--2---:R1:W2:Y:S01]  /*12f60*/  LDS.128 R12, [R8+0x5800] ;  /* 0x00580000080c7984 */ /* 0x0042a20000000c00 */
[----:B------:R-:W-:Y:S05]  /*12f70*/  @P0 EXIT ;  /* 0x000000000000094d */ /* 0x000fea0003800000 */
[----:B------:R-:W5:Y:S01]  /*12f80*/  LDCU.64 UR6, c[0x0][0x408] ;  /* 0x00008100ff0677ac */ /* 0x000f620008000a00 */
[----:B------:R-:W-:Y:S01]  /*12f90*/  IADD3 R0, P0, PT, R2, 0x30, RZ ;  /* 0x0000003002007810 */ /* 0x000fe20007f1e0ff */
[----:B------:R1:W1:Y:S01]  /*12fa0*/  LDS.128 R20, [R8+0x7800] ;  /* 0x0078000008147984 */ /* 0x0002620000000c00 */
[----:B------:R-:W-:Y:S01]  /*12fb0*/  IMAD.MOV.U32 R11, RZ, RZ, R29 ;  /* 0x000000ffff0b7224 */ /* 0x000fe200078e001d */
[----:B------:R-:W4:Y:S02]  /*12fc0*/  LDCU.64 UR4, c[0x0][0x3f0] ;  /* 0x00007e00ff0477ac */ /* 0x000f240008000a00 */
[----:B------:R-:W-:Y:S01]  /*12fd0*/  IMAD.X R3, RZ, RZ, R3, P0 ;  /* 0x000000ffff037224 */ /* 0x000fe200000e0603 */
[----:B------:R-:W4:Y:S03]  /*12fe0*/  LDCU UR8, c[0x0][0x440] ;  /* 0x00008800ff0877ac */ /* 0x000f260008000800 */
[----:B-----5:R-:W-:-:S02]  /*12ff0*/  IMAD R3, R3, UR6, RZ ;  /* 0x0000000603037c24 */ /* 0x020fc4000f8e02ff */
[----:B------:R-:W-:-:S04]  /*13000*/  IMAD.WIDE.U32 R10, R0, UR6, R10 ;  /* 0x00000006000a7c25 */ /* 0x000fc8000f8e000a */
[----:B------:R-:W-:Y:S01]  /*13010*/  IMAD R3, R0, UR7, R3 ;  /* 0x0000000700037c24 */ /* 0x000fe2000f8e0203 */
[----:B----4-:R-:W-:Y:S02]  /*13020*/  LEA R2, P0, R10, UR4, 0x1 ;  /* 0x000000040a027c11 */ /* 0x010fe4000f8008ff */
[----:B------:R-:W-:Y:S01]  /*13030*/  ISETP.GE.AND P3, PT, R215, UR8, PT ;  /* 0x00000008d7007c0c */ /* 0x000fe2000bf66270 */
[----:B------:R-:W-:Y:S01]  /*13040*/  IMAD.IADD R3, R3, 0x1, R11 ;  /* 0x0000000103037824 */ /* 0x000fe200078e020b */
[----:B------:R-:W-:Y:S02]  /*13050*/  ISETP.GE.AND P2, PT, R241, UR8, PT ;  /* 0x00000008f1007c0c */ /* 0x000fe4000bf46270 */
[----:B------:R-:W-:Y:S02]  /*13060*/  ISETP.GE.AND P1, PT, R240, UR8, PT ;  /* 0x00000008f0007c0c */ /* 0x000fe4000bf26270 */
[----:B------:R-:W-:Y:S02]  /*13070*/  LEA.HI.X R3, R10, UR5, R3, 0x1, P0 ;  /* 0x000000050a037c11 */ /* 0x000fe400080f0c03 */
[----:B------:R-:W-:-:S05]  /*13080*/  ISETP.GE.AND P0, PT, R239, UR8, PT ;  /* 0x00000008ef007c0c */ /* 0x000fca000bf06270 */
[----:B------:R4:W-:Y:S04]  /*13090*/  @!P3 STG.E.128 desc[UR28][R2.64], R4 ;  /* 0x000000040200b986 */ /* 0x0009e8000c101d1c */
[----:B---3--:R4:W-:Y:S04]  /*130a0*/  @!P2 STG.E.128 desc[UR28][R2.64+0x80], R16 ;  /* 0x000080100200a986 */ /* 0x0089e8000c101d1c */
[----:B--2---:R4:W-:Y:S01]  /*130b0*/  @!P1 STG.E.128 desc[UR28][R2.64+0x100], R12 ;  /* 0x0001000c02009986 */ /* 0x0049e2000c101d1c */
[----:B-1----:R-:W-:Y:S05]  /*130c0*/  @P0 EXIT ;  /* 0x000000000000094d */ /* 0x002fea0003800000 */
[----:B------:R-:W-:Y:S01]  /*130d0*/  STG.E.128 desc[UR28][R2.64+0x180], R20 ;  /* 0x0001801402007986 */ /* 0x000fe2000c101d1c */
[----:B------:R-:W-:Y:S05]  /*130e0*/  EXIT ;  /* 0x000000000000794d */ /* 0x000fea0003800000 */
.L_x_324:
        /* <DEDUP_REMOVED lines=9> */
.L_x_2338:


//--------------------- .text._ZN5flash16flash_fwd_kernelI23Flash_fwd_kernel_traitsILi256ELi128ELi64ELi8ELb0ELb0EN7cutlass6half_tE19Flash_kernel_traitsILi256ELi128ELi64ELi8ES3_EELb0ELb0ELb0ELb0ELb0ELb1ELb0ELb0EEEvNS_16Flash_fwd_paramsE --------------------------
	.section	.text._ZN5flash16flash_fwd_kernelI23Flash_fwd_kernel_traitsILi256ELi128ELi64ELi8ELb0ELb0EN7cutlass6half_tE19Flash_kernel_traitsILi256ELi128ELi64ELi8ES3_EELb0ELb0ELb0ELb0ELb0ELb1ELb0ELb0EEEvNS_16Flash_fwd_paramsE,"ax",@progbits
	.align	128
        .global         _ZN5flash16flash_fwd_kernelI23Flash_fwd_kernel_traitsILi256ELi128ELi64ELi8ELb0ELb0EN7cutlass6half_tE19Flash_kernel_traitsILi256ELi128ELi64ELi8ES3_EELb0ELb0ELb0ELb0ELb0ELb1ELb0ELb0EEEvNS_16Flash_fwd_paramsE
        .type           _ZN5flash16flash_fwd_kernelI23Flash_fwd_kernel_traitsILi256ELi128ELi64ELi8ELb0ELb0EN7cutlass6half_tE19Flash_kernel_traitsILi256ELi128ELi64ELi8ES3_EELb0ELb0ELb0ELb0ELb0ELb1ELb0ELb0EEEvNS_16Flash_fwd_paramsE,@function
        .size           _ZN5flash16flash_fwd_kernelI23Flash_fwd_kernel_traitsILi256ELi128ELi64ELi8ELb0ELb0EN7cutlass6half_tE19Flash_kernel_traitsILi256ELi128ELi64ELi8ES3_EELb0ELb0ELb0ELb0ELb0ELb1ELb0ELb0EEEvNS_16Flash_fwd_paramsE,(.L_x_2339 - _ZN5flash16flash_fwd_kernelI23Flash_fwd_kernel_traitsILi256ELi128ELi64ELi8ELb0ELb0EN7cutlass6half_tE19Flash_kernel_traitsILi256ELi128ELi64ELi8ES3_EELb0ELb0ELb0ELb0ELb0ELb1ELb0ELb0EEEvNS_16Flash_fwd_paramsE)
        .other          _ZN5flash16flash_fwd_kernelI23Flash_fwd_kernel_traitsILi256ELi128ELi64ELi8ELb0ELb0EN7cutlass6half_tE19Flash_kernel_traitsILi256ELi128ELi64ELi8ES3_EELb0ELb0ELb0ELb0ELb0ELb1ELb0ELb0EEEvNS_16Flash_fwd_paramsE,@"STO_CUDA_ENTRY STV_DEFAULT"
_ZN5flash16flash_fwd_kernelI23Flash_fwd_kernel_traitsILi256ELi128ELi64ELi8ELb0ELb0EN7cutlass6half_tE19Flash_kernel_traitsILi256ELi128ELi64ELi8ES3_EELb0ELb0ELb0ELb0ELb0ELb1ELb0ELb0EEEvNS_16Flash_fwd_paramsE:
.text._ZN5flash16flash_fwd_kernelI23Flash_fwd_kernel_traitsILi256ELi128ELi64ELi8ELb0ELb0EN7cutlass6half_tE19Flash_kernel_traitsILi256ELi128ELi64ELi8ES3_EELb0ELb0ELb0ELb0ELb0ELb1ELb0ELb0EEEvNS_16Flash_fwd_paramsE:
[----:B------:R-:W-:Y:S01]  /*0000*/  LDC R1, c[0x0][0x37c] ;  /* 0x0000df00ff017b82 */ /* 0x000fe20000000800 */
[----:B------:R-:W1:Y:S01]  /*0010*/  S2R R12, SR_CTAID.Y ;  /* 0x00000000000c7919 */ /* 0x000e620000002600 */
[----:B------:R-:W2:Y:S06]  /*0020*/  LDCU.64 UR4, c[0x0][0x478] ;  /* 0x00008f00ff0477ac */ /* 0x000eac0008000a00 */
[----:B------:R-:W3:Y:S01]  /*0030*/  LDC.64 R16, c[0x0][0x460] ;  /* 0x00011800ff107b82 */ /* 0x000ee20000000a00 */
[----:B------:R-:W-:Y:S01]  /*0040*/  IMAD.MOV.U32 R224, RZ, RZ, -0x1 ;  /* 0xffffffffffe07424 */ /* 0x000fe200078e00ff */
[----:B------:R-:W4:Y:S01]  /*0050*/  LDCU.64 UR6, c[0x0][0x470] ;  /* 0x00008e00ff0677ac */ /* 0x000f220008000a00 */
[----:B------:R-:W1:Y:S05]  /*0060*/  LDCU.64 UR8, c[0x0][0x460] ;  /* 0x00008c00ff0877ac */ /* 0x000e6a0008000a00 */
[----:B------:R-:W3:Y:S01]  /*0070*/  LDC.64 R4, c[0x0][0x468] ;  /* 0x00011a00ff047b82 */ /* 0x000ee20000000a00 */
[----:B------:R-:W3:Y:S01]  /*0080*/  LDCU.64 UR16, c[0x0][0x358] ;  /* 0x00006b00ff1077ac */ /* 0x000ee20008000a00 */
[----:B--2---:R-:W-:-:S02]  /*0090*/  ISETP.NE.U32.AND P2, PT, RZ, UR4, PT ;  /* 0x00000004ff007c0c */ /* 0x004fc4000bf45070 */
[----:B----4-:R-:W-:Y:S02]  /*00a0*/  ISETP.NE.U32.AND P3, PT, RZ, UR6, PT ;  /* 0x00000006ff007c0c */ /* 0x010fe4000bf65070 */
[----:B------:R-:W-:Y:S02]  /*00b0*/  ISETP.NE.AND.EX P2, PT, RZ, UR5, PT, P2 ;  /* 0x00000005ff007c0c */ /* 0x000fe4000bf45320 */
[----:B-1----:R-:W-:Y:S02]  /*00c0*/  ISETP.NE.U32.AND P5, PT, RZ, UR8, PT ;  /* 0x00000008ff007c0c */ /* 0x002fe4000bfa5070 */
[----:B------:R-:W-:Y:S02]  /*00d0*/  ISETP.NE.U32.AND P4, PT, RZ, UR8, PT ;  /* 0x00000008ff007c0c */ /* 0x000fe4000bf85070 */
[----:B------:R-:W-:Y:S01]  /*00e0*/  ISETP.NE.AND.EX P3, PT, RZ, UR7, PT, P3 ;  /* 0x00000007ff007c0c */ /* 0x000fe2000bf65330 */
[C---:B------:R-:W-:Y:S01]  /*00f0*/  IMAD.SHL.U32 R15, R12.reuse, 0x4, RZ ;  /* 0x000000040c0f7824 */ /* 0x040fe200078e00ff */
[----:B------:R-:W-:Y:S01]  /*0100*/  ISETP.NE.AND.EX P5, PT, RZ, UR9, PT, P5 ;  /* 0x00000009ff007c0c */ /* 0x000fe2000bfa5350 */
[----:B---3--:R-:W-:Y:S01]  /*0110*/  IMAD.WIDE.U32 R16, R12, 0x4, R16 ;  /* 0x000000040c107825 */ /* 0x008fe200078e0010 */
[----:B------:R-:W-:-:S02]  /*0120*/  ISETP.NE.AND.EX P4, PT, RZ, UR9, PT, P4 ;  /* 0x00000009ff007c0c */ /* 0x000fc4000bf85340 */
[----:B------:R-:W-:Y:S02]  /*0130*/  SHF.R.U32.HI R0, RZ, 0x1e, R12 ;  /* 0x0000001eff007819 */ /* 0x000fe4000001160c */
[----:B------:R-:W-:Y:S01]  /*0140*/  @P2 IADD3 R6, P0, PT, R15, UR4, RZ ;  /* 0x000000040f062c10 */ /* 0x000fe2000ff1e0ff */
[----:B------:R-:W-:-:S04]  /*0150*/  IMAD.MOV.U32 R8, RZ, RZ, RZ ;  /* 0x000000ffff087224 */ /* 0x000fc800078e00ff */
[----:B------:R-:W-:Y:S02]  /*0160*/  @P3 IADD3 R2, P1, PT, R15, UR6, RZ ;  /* 0x000000060f023c10 */ /* 0x000fe4000ff3e0ff */
[----:B------:R-:W2:Y:S01]  /*0170*/  @P5 LDG.E R224, desc[UR16][R16.64] ;  /* 0x0000001010e05981 */ /* 0x000ea2000c1e1900 */
[----:B------:R-:W-:-:S03]  /*0180*/  @P2 IADD3.X R7, PT, PT, R0, UR5, RZ, P0, !PT ;  /* 0x0000000500072c10 */ /* 0x000fc600087fe4ff */
[----:B------:R-:W2:Y:S01]  /*0190*/  @P4 LDG.E R11, desc[UR16][R16.64+0x4] ;  /* 0x00000410100b4981 */ /* 0x000ea2000c1e1900 */
[----:B------:R-:W-:Y:S01]  /*01a0*/  @P3 IADD3.X R3, PT, PT, R0, UR7, RZ, P1, !PT ;  /* 0x0000000700033c10 */ /* 0x000fe20008ffe4ff */
[----:B------:R-:W1:Y:S02]  /*01b0*/  LDCU.U8 UR4, c[0x0][0x532] ;  /* 0x0000a640ff0477ac */ /* 0x000e640008000000 */
[----:B------:R-:W3:Y:S04]  /*01c0*/  @P2 LDG.E R7, desc[UR16][R6.64] ;  /* 0x0000001006072981 */ /* 0x000ee8000c1e1900 */
[----:B------:R4:W3:Y:S01]  /*01d0*/  @P3 LDG.E R8, desc[UR16][R2.64] ;  /* 0x0000001002083981 */ /* 0x0008e2000c1e1900 */
[----:B------:R-:W-:Y:S02]  /*01e0*/  IADD3 R14, P0, PT, R15, R4, RZ ;  /* 0x000000040f0e7210 */ /* 0x000fe40007f1e0ff */
[----:B------:R-:W-:-:S03]  /*01f0*/  ISETP.EQ.U32.AND P3, PT, R4, RZ, PT ;  /* 0x000000ff0400720c */ /* 0x000fc60003f62070 */
[----:B------:R-:W-:Y:S02]  /*0200*/  IMAD.X R15, R0, 0x1, R5, P0 ;  /* 0x00000001000f7824 */ /* 0x000fe400000e0605 */
[----:B------:R-:W4:Y:S01]  /*0210*/  @!P2 LDC R0, c[0x0][0x43c] ;  /* 0x00010f00ff00ab82 */ /* 0x000f220000000800 */
[----:B-1----:R-:W-:-:S07]  /*0220*/  ISETP.NE.AND P1, PT, RZ, UR4, PT ;  /* 0x00000004ff007c0c */ /* 0x002fce000bf25270 */
[----:B----4-:R-:W1:Y:S01]  /*0230*/  @!P2 LDC.64 R2, c[0x0][0x488] ;  /* 0x00012200ff02ab82 */ /* 0x010e620000000a00 */
[----:B------:R-:W-:Y:S01]  /*0240*/  ISETP.EQ.OR.EX P3, PT, R5, RZ, !P1, P3 ;  /* 0x000000ff0500720c */ /* 0x000fe20004f62730 */
[----:B------:R-:W-:Y:S01]  /*0250*/  IMAD.MOV.U32 R9, RZ, RZ, -0x1 ;  /* 0xffffffffff097424 */ /* 0x000fe200078e00ff */
[----:B------:R-:W-:-:S04]  /*0260*/  ISETP.NE.U32.AND P0, PT, R4, RZ, PT ;  /* 0x000000ff0400720c */ /* 0x000fc80003f05070 */
[----:B------:R-:W-:Y:S01]  /*0270*/  ISETP.NE.AND.EX P0, PT, R5, RZ, PT, P0 ;  /* 0x000000ff0500720c */ /* 0x000fe20003f05300 */
[----:B------:R-:W4:Y:S06]  /*0280*/  S2UR UR14, SR_CTAID.X ;  /* 0x00000000000e79c3 */ /* 0x000f2c0000002500 */
[----:B------:R1:W5:Y:S02]  /*0290*/  @!P3 LDG.E R9, desc[UR16][R14.64] ;  /* 0x000000100e09b981 */ /* 0x000364000c1e1900 */
[----:B------:R-:W2:Y:S01]  /*02a0*/  @!P4 LDC R218, c[0x0][0x434] ;  /* 0x00010d00ffdacb82 */ /* 0x000ea20000000800 */
[----:B-1----:R-:W-:-:S04]  /*02b0*/  @!P2 ISETP.NE.U32.AND P3, PT, R2, RZ, PT ;  /* 0x000000ff0200a20c */ /* 0x002fc80003f65070 */
[----:B------:R-:W-:Y:S01]  /*02c0*/  @!P2 ISETP.NE.AND.EX P3, PT, R3, RZ, PT, P3 ;  /* 0x000000ff0300a20c */ /* 0x000fe20003f65330 */
[----:B------:R-:W1:Y:S03]  /*02d0*/  S2R R21, SR_CTAID.Z ;  /* 0x0000000000157919 */ /* 0x000e660000002700 */
[----:B------:R-:W-:Y:S01]  /*02e0*/  @!P2 SEL R5, R0, RZ, P3 ;  /* 0x000000ff0005a207 */ /* 0x000fe20001800000 */
[----:B------:R-:W1:Y:S01]  /*02f0*/  S2R R166, SR_TID.X ;  /* 0x0000000000a67919 */ /* 0x000e620000002100 */
[----:B------:R-:W1:Y:S01]  /*0300*/  @!P0 LDC R0, c[0x0][0x438] ;  /* 0x00010e00ff008b82 */ /* 0x000e620000000800 */
[----:B----4-:R-:W-:Y:S01]  /*0310*/  USHF.L.U32 UR10, UR14, 0x7, URZ ;  /* 0x000000070e0a7899 */ /* 0x010fe200080006ff */
[----:B--2---:R-:W-:-:S05]  /*0320*/  @P4 IMAD.IADD R218, R11, 0x1, -R224 ;  /* 0x000000010bda4824 */ /* 0x004fca00078e0ae0 */
[----:B------:R-:W-:Y:S01]  /*0330*/  ISETP.GT.AND P4, PT, R218, UR10, PT ;  /* 0x0000000ada007c0c */ /* 0x000fe2000bf84270 */
[----:B---3--:R-:W-:Y:S01]  /*0340*/  @P2 IMAD.IADD R3, R7, 0x1, -R8 ;  /* 0x0000000107032824 */ /* 0x008fe200078e0a08 */
[----:B-1----:R-:W-:Y:S11]  /*0350*/  @!P0 BRA `(.L_x_325) ;  /* 0x00000000000c8947 */ /* 0x002ff60003800000 */
[----:B------:R-:W2:Y:S02]  /*0360*/  @P1 LDG.E R0, desc[UR16][R14.64+0x4] ;  /* 0x000004100e001981 */ /* 0x000ea4000c1e1900 */
[----:B--2--5:R-:W-:-:S06]  /*0370*/  @P1 IADD3 R0, PT, PT, R0, -R9, RZ ;  /* 0x8000000900001210 */ /* 0x024fcc0007ffe0ff */
[----:B------:R1:W5:Y:S02]  /*0380*/  @!P1 LDG.E R0, desc[UR16][R14.64] ;  /* 0x000000100e009981 */ /* 0x000364000c1e1900 */
.L_x_325:
[----:B-----5:R-:W-:Y:S01]  /*0390*/  @!P2 IADD3 R3, PT, PT, R5, R0, -R8 ;  /* 0x000000000503a210 */ /* 0x020fe20007ffe808 */
[----:B------:R-:W-:Y:S06]  /*03a0*/  @!P4 EXIT ;  /* 0x000000000000c94d */ /* 0x000fec0003800000 */
[C---:B------:R-:W-:Y:S01]  /*03b0*/  ISETP.GT.AND P0, PT, R3.reuse, RZ, PT ;  /* 0x000000ff0300720c */ /* 0x040fe20003f04270 */
[----:B------:R-:W-:-:S05]  /*03c0*/  VIADD R5, R3, 0x3f ;  /* 0x0000003f03057836 */ /* 0x000fca0000000000 */
[----:B------:R-:W-:-:S04]  /*03d0*/  SHF.R.S32.HI R0, RZ, 0x1f, R5 ;  /* 0x0000001fff007819 */ /* 0x000fc80000011405 */
[----:B------:R-:W-:-:S03]  /*03e0*/  LEA.HI R0, R0, R5, RZ, 0x6 ;  /* 0x0000000500007211 */ /* 0x000fc600078f30ff */
[----:B------:R-:W-:Y:S05]  /*03f0*/  @P0 BRA `(.L_x_326) ;  /* 0x0000000800cc0947 */ /* 0x000fea0003800000 */
[----:B------:R-:W2:Y:S01]  /*0400*/  LDC.U8 R0, c[0x0][0x549] ;  /* 0x00015240ff007b82 */ /* 0x000ea20000000000 */
[----:B------:R-:W-:-:S07]  /*0410*/  ISETP.NE.AND P1, PT, R224, -0x1, PT ;  /* 0xffffffffe000780c */ /* 0x000fce0003f25270 */
[----:B------:R-:W3:Y:S08]  /*0420*/  LDC.U8 R8, c[0x0][0x548] ;  /* 0x00015200ff087b82 */ /* 0x000ef00000000000 */
[----:B------:R-:W1:Y:S01]  /*0430*/  @!P1 LDC.64 R6, c[0x0][0x400] ;  /* 0x00010000ff069b82 */ /* 0x000e620000000a00 */
[----:B--2---:R-:W-:-:S07]  /*0440*/  ISETP.NE.AND P0, PT, R0, RZ, PT ;  /* 0x000000ff0000720c */ /* 0x004fce0003f05270 */
[----:B------:R-:W2:Y:S01]  /*0450*/  @P1 LDC.64 R4, c[0x0][0x408] ;  /* 0x00010200ff041b82 */ /* 0x000ea20000000a00 */
[----:B---3--:R-:W-:-:S07]  /*0460*/  ISETP.NE.AND P4, PT, R8, RZ, !P0 ;  /* 0x000000ff0800720c */ /* 0x008fce0004785270 */
[----:B------:R-:W3:Y:S01]  /*0470*/  LDC R9, c[0x0][0x434] ;  /* 0x00010d00ff097b82 */ /* 0x000ee20000000800 */
[----:B-1----:R-:W-:-:S07]  /*0480*/  @!P1 IMAD.WIDE.U32 R14, R12, R6, RZ ;  /* 0x000000060c0e9225 */ /* 0x002fce00078e00ff */
[----:B------:R-:W1:Y:S01]  /*0490*/  @P0 LDC.64 R2, c[0x0][0x430] ;  /* 0x00010c00ff020b82 */ /* 0x000e620000000a00 */
[----:B------:R-:W-:-:S07]  /*04a0*/  @!P1 IMAD R6, R12, R7, R15 ;  /* 0x000000070c069224 */ /* 0x000fce00078e020f */
[----:B------:R-:W4:Y:S01]  /*04b0*/  @P0 LDC R0, c[0x0][0x430] ;  /* 0x00010c00ff000b82 */ /* 0x000f220000000800 */
[----:B--2---:R-:W-:-:S04]  /*04c0*/  @P1 IMAD.WIDE.U32 R10, R224, R4, RZ ;  /* 0x00000004e00a1225 */ /* 0x004fc800078e00ff */
[----:B------:R-:W-:Y:S01]  /*04d0*/  @P1 IMAD R6, R224, R5, R11 ;  /* 0x00000005e0061224 */ /* 0x000fe200078e020b */
[----:B------:R-:W-:Y:S01]  /*04e0*/  @P1 MOV R14, R10 ;  /* 0x0000000a000e1202 */ /* 0x000fe20000000f00 */
[----:B-1----:R-:W-:Y:S01]  /*04f0*/  @P0 IMAD R4, R2, R3, RZ ;  /* 0x0000000302040224 */ /* 0x002fe200078e02ff */
[----:B------:R-:W-:Y:S02]  /*0500*/  SHF.L.U32 R3, R166, 0x3, RZ ;  /* 0x00000003a6037819 */ /* 0x000fe400000006ff */
[----:B------:R-:W-:Y:S01]  /*0510*/  @P0 MOV R2, 0x1 ;  /* 0x0000000100020802 */ /* 0x000fe20000000f00 */
[----:B---3--:R-:W-:Y:S06]  /*0520*/  @P0 BRA `(.L_x_327) ;  /* 0x0000000000280947 */ /* 0x008fec0003800000 */
[----:B------:R-:W-:Y:S02]  /*0530*/  ISETP.NE.AND P0, PT, R8, RZ, PT ;  /* 0x000000ff0800720c */ /* 0x000fe40003f05270 */
[----:B------:R-:W1:Y:S11]  /*0540*/  LDC R8, c[0x0][0x3e0] ;  /* 0x0000f800ff087b82 */ /* 0x000e760000000800 */
[----:B------:R-:W2:Y:S01]  /*0550*/  @P0 LDC R4, c[0x0][0x454] ;  /* 0x00011500ff040b82 */ /* 0x000ea20000000800 */
[----:B----4-:R-:W-:-:S02]  /*0560*/  @P0 MOV R0, 0x1 ;  /* 0x0000000100000802 */ /* 0x010fc40000000f00 */
[----:B------:R-:W-:-:S05]  /*0570*/  @!P0 MOV R0, 0x1 ;  /* 0x0000000100008802 */ /* 0x000fca0000000f00 */
[----:B------:R-:W1:Y:S08]  /*0580*/  @P0 LDC R7, c[0x0][0x454] ;  /* 0x00011500ff070b82 */ /* 0x000e700000000800 */
[----:B------:R-:W3:Y:S08]  /*0590*/  @!P0 LDC R5, c[0x0][0x434] ;  /* 0x00010d00ff058b82 */ /* 0x000ef00000000800 */
[----:B------:R-:W4:Y:S01]  /*05a0*/  @!P0 LDC R4, c[0x0][0x434] ;  /* 0x00010d00ff048b82 */ /* 0x000f220000000800 */
[----:B-1----:R-:W-:-:S02]  /*05b0*/  @P0 IMAD R2, R7, R8, RZ ;  /* 0x0000000807020224 */ /* 0x002fc400078e02ff */
[----:B--23--:R-:W-:-:S07]  /*05c0*/  @!P0 IMAD R2, R5, R8, RZ ;  /* 0x0000000805028224 */ /* 0x00cfce00078e02ff */
.L_x_327:
[----:B------:R-:W1:Y:S01]  /*05d0*/  LDCU.64 UR4, c[0x0][0x410] ;  /* 0x00008200ff0477ac */ /* 0x000e620008000a00 */
[----:B------:R-:W-:Y:S01]  /*05e0*/  LOP3.LUT R15, R3, 0x38, RZ, 0xc0, !PT ;  /* 0x00000038030f7812 */ /* 0x000fe200078ec0ff */
[----:B------:R-:W-:Y:S01]  /*05f0*/  VIADD R218, R218, -UR10 ;  /* 0x8000000adada7c36 */ /* 0x000fe20008000000 */
[----:B------:R-:W-:Y:S01]  /*0600*/  SHF.R.U32.HI R7, RZ, 0x3, R166 ;  /* 0x00000003ff077819 */ /* 0x000fe200000116a6 */
[----:B------:R-:W-:Y:S01]  /*0610*/  IMAD R9, R12, R9, RZ ;  /* 0x000000090c097224 */ /* 0x000fe200078e02ff */
[----:B------:R-:W-:Y:S01]  /*0620*/  IADD3 R14, P0, PT, R15, R14, RZ ;  /* 0x0000000e0f0e7210 */ /* 0x000fe20007f1e0ff */
[----:B----4-:R-:W-:Y:S01]  /*0630*/  IMAD R3, R21, R4, RZ ;  /* 0x0000000415037224 */ /* 0x010fe200078e02ff */
[C---:B------:R-:W-:Y:S01]  /*0640*/  ISETP.GE.AND P3, PT, R7.reuse, R218, PT ;  /* 0x000000da0700720c */ /* 0x040fe20003f66270 */
[----:B------:R-:W-:Y:S01]  /*0650*/  VIADD R11, R7, 0x20 ;  /* 0x00000020070b7836 */ /* 0x000fe20000000000 */
[----:B------:R-:W-:Y:S01]  /*0660*/  ISETP.NE.AND P1, PT, R224, -0x1, PT ;  /* 0xffffffffe000780c */ /* 0x000fe20003f25270 */
[----:B------:R-:W-:Y:S01]  /*0670*/  IMAD.X R15, RZ, RZ, R6, P0 ;  /* 0x000000ffff0f7224 */ /* 0x000fe200000e0606 */
[----:B------:R-:W-:Y:S01]  /*0680*/  UIMAD.WIDE.U32 UR8, UR14, 0x80, URZ ;  /* 0x000000800e0878a5 */ /* 0x000fe2000f8e00ff */
[----:B------:R-:W-:Y:S01]  /*0690*/  @!P4 IMAD R3, R12, R2, R3 ;  /* 0x000000020c03c224 */ /* 0x000fe200078e0203 */
[----:B------:R-:W-:Y:S01]  /*06a0*/  SEL R224, R9, R224, !P1 ;  /* 0x000000e009e07207 */ /* 0x000fe20004800000 */
[C---:B------:R-:W-:Y:S01]  /*06b0*/  VIADD R9, R7.reuse, 0x40 ;  /* 0x0000004007097836 */ /* 0x040fe20000000000 */
[----:B------:R-:W-:Y:S01]  /*06c0*/  LOP3.LUT P6, R166, R166, 0x7, RZ, 0xc0, !PT ;  /* 0x00000007a6a67812 */ /* 0x000fe200078cc0ff */
[----:B------:R-:W-:Y:S01]  /*06d0*/  VIADD R13, R7, 0x60 ;  /* 0x00000060070d7836 */ /* 0x000fe20000000000 */
[----:B------:R-:W-:Y:S01]  /*06e0*/  SHF.R.S32.HI R2, RZ, 0x1f, R224 ;  /* 0x0000001fff027819 */ /* 0x000fe200000114e0 */
[----:B-1----:R-:W-:Y:S01]  /*06f0*/  IMAD.WIDE.U32 R14, R21, UR4, R14 ;  /* 0x00000004150e7c25 */ /* 0x002fe2000f8e000e */
[-C--:B------:R-:W-:Y:S01]  /*0700*/  ISETP.GE.AND P1, PT, R11, R218.reuse, PT ;  /* 0x000000da0b00720c */ /* 0x080fe20003f26270 */
[----:B------:R-:W-:Y:S01]  /*0710*/  BSSY.RECONVERGENT B0, `(.L_x_328) ;  /* 0x0000019000007945 */ /* 0x000fe20003800200 */
[----:B------:R-:W-:Y:S01]  /*0720*/  ISETP.GE.AND P2, PT, R9, R218, PT ;  /* 0x000000da0900720c */ /* 0x000fe20003f46270 */
[----:B------:R-:W-:Y:S01]  /*0730*/  IMAD R19, R21, UR5, R15 ;  /* 0x0000000515137c24 */ /* 0x000fe2000f8e020f */
[----:B------:R-:W-:Y:S01]  /*0740*/  SEL R6, R224, RZ, P4 ;  /* 0x000000ffe0067207 */ /* 0x000fe20002000000 */
[----:B------:R-:W-:Y:S01]  /*0750*/  IMAD R10, R0, UR10, RZ ;  /* 0x0000000a000a7c24 */ /* 0x000fe2000f8e02ff */
[----:B------:R-:W-:-:S02]  /*0760*/  SEL R2, R2, RZ, P4 ;  /* 0x000000ff02027207 */ /* 0x000fc40002000000 */
[-C--:B------:R-:W-:Y:S02]  /*0770*/  ISETP.GE.AND P0, PT, R13, R218.reuse, PT ;  /* 0x000000da0d00720c */ /* 0x080fe40003f06270 */
[C---:B------:R-:W-:Y:S02]  /*0780*/  ISETP.GE.OR P6, PT, R7.reuse, R218, P6 ;  /* 0x000000da0700720c */ /* 0x040fe400037c6670 */
[C---:B------:R-:W-:Y:S02]  /*0790*/  ISETP.NE.OR P5, PT, R166.reuse, RZ, P1 ;  /* 0x000000ffa600720c */ /* 0x040fe40000fa5670 */
[----:B------:R-:W-:Y:S02]  /*07a0*/  ISETP.NE.OR P4, PT, R166, RZ, P2 ;  /* 0x000000ffa600720c */ /* 0x000fe40001785670 */
[----:B------:R-:W-:Y:S01]  /*07b0*/  LOP3.LUT R17, R7, UR8, RZ, 0xfc, !PT ;  /* 0x0000000807117c12 */ /* 0x000fe2000f8efcff */
[----:B------:R-:W-:Y:S10]  /*07c0*/  @P3 BRA `(.L_x_329) ;  /* 0x0000000000343947 */ /* 0x000ff40003800000 */
[----:B------:R-:W1:Y:S01]  /*07d0*/  LDC.64 R4, c[0x0][0x408] ;  /* 0x00010200ff047b82 */ /* 0x000e620000000a00 */
[----:B------:R-:W2:Y:S01]  /*07e0*/  LDCU.64 UR4, c[0x0][0x3f0] ;  /* 0x00007e00ff0477ac */ /* 0x000ea20008000a00 */
[----:B------:R-:W-:Y:S01]  /*07f0*/  MOV R18, R14 ;  /* 0x0000000e00127202 */ /* 0x000fe20000000f00 */
[----:B-1----:R-:W-:-:S04]  /*0800*/  IMAD R8, R4, UR9, RZ ;  /* 0x0000000904087c24 */ /* 0x002fc8000f8e02ff */
[----:B------:R-:W-:-:S04]  /*0810*/  IMAD.WIDE.U32 R20, R17, R4, R18 ;  /* 0x0000000411147225 */ /* 0x000fc800078e0012 */
[----:B------:R-:W-:Y:S01]  /*0820*/  IMAD R5, R17, R5, R8 ;  /* 0x0000000511057224 */ /* 0x000fe200078e0208 */
[----:B--2---:R-:W-:-:S04]  /*0830*/  LEA R4, P3, R20, UR4, 0x1 ;  /* 0x0000000414047c11 */ /* 0x004fc8000f8608ff */
[----:B------:R-:W-:-:S04]  /*0840*/  IADD3 R5, PT, PT, R21, R5, RZ ;  /* 0x0000000515057210 */ /* 0x000fc80007ffe0ff */
[----:B------:R-:W-:-:S05]  /*0850*/  LEA.HI.X R5, R20, UR5, R5, 0x1, P3 ;  /* 0x0000000514057c11 */ /* 0x000fca00098f0c05 */
[----:B------:R1:W-:Y:S04]  /*0860*/  STG.E.128 desc[UR16][R4.64], RZ ;  /* 0x000000ff04007986 */ /* 0x0003e8000c101d10 */
[----:B------:R1:W-:Y:S04]  /*0870*/  STG.E.128 desc[UR16][R4.64+0x80], RZ ;  /* 0x000080ff04007986 */ /* 0x0003e8000c101d10 */
[----:B------:R1:W-:Y:S04]  /*0880*/  STG.E.128 desc[UR16][R4.64+0x100], RZ ;  /* 0x000100ff04007986 */ /* 0x0003e8000c101d10 */
[----:B------:R1:W-:Y:S02]  /*0890*/  STG.E.128 desc[UR16][R4.64+0x180], RZ ;  /* 0x000180ff04007986 */ /* 0x0003e4000c101d10 */
.L_x_329:
[----:B------:R-:W-:Y:S05]  /*08a0*/  BSYNC.RECONVERGENT B0 ;  /* 0x0000000000007941 */ /* 0x000fea0003800200 */
.L_x_328:
[----:B------:R-:W-:Y:S01]  /*08b0*/  BSSY.RECONVERGENT B0, `(.L_x_330) ;  /* 0x0000013000007945 */ /* 0x000fe20003800200 */
[----:B------:R-:W-:-:S03]  /*08c0*/  ISETP.NE.OR P3, PT, R166, RZ, P0 ;  /* 0x000000ffa600720c */ /* 0x000fc60000765670 */
[----:B------:R-:W-:Y:S10]  /*08d0*/  @P1 BRA `(.L_x_331) ;  /* 0x0000000000401947 */ /* 0x000ff40003800000 */
[----:B------:R-:W2:Y:S01]  /*08e0*/  LDCU.64 UR6, c[0x0][0x408] ;  /* 0x00008100ff0677ac */ /* 0x000ea20008000a00 */
[----:B-1----:R-:W-:Y:S01]  /*08f0*/  IADD3 R5, P1, PT, R17, 0x20, RZ ;  /* 0x0000002011057810 */ /* 0x002fe20007f3e0ff */
[----:B------:R-:W-:Y:S01]  /*0900*/  IMAD.MOV.U32 R20, RZ, RZ, R14 ;  /* 0x000000ffff147224 */ /* 0x000fe200078e000e */
[----:B------:R-:W-:Y:S01]  /*0910*/  MOV R21, R19 ;  /* 0x0000001300157202 */ /* 0x000fe20000000f00 */
[----:B------:R-:W1:Y:S02]  /*0920*/  LDCU.64 UR4, c[0x0][0x3f0] ;  /* 0x00007e00ff0477ac */ /* 0x000e640008000a00 */
[----:B------:R-:W-:-:S04]  /*0930*/  IMAD.X R4, RZ, RZ, UR9, P1 ;  /* 0x00000009ff047e24 */ /* 0x000fc800088e06ff */
        /* <DEDUP_REMOVED lines=10> */
.L_x_331:
[----:B------:R-:W-:Y:S05]  /*09e0*/  BSYNC.RECONVERGENT B0 ;  /* 0x0000000000007941 */ /* 0x000fea0003800200 */
.L_x_330:
[----:B------:R-:W-:Y:S04]  /*09f0*/  BSSY.RECONVERGENT B0, `(.L_x_332) ;  /* 0x0000012000007945 */ /* 0x000fe80003800200 */
[----:B------:R-:W-:Y:S05]  /*0a00*/  @P2 BRA `(.L_x_333) ;  /* 0x0000000000402947 */ /* 0x000fea0003800000 */
[----:B------:R-:W3:Y:S01]  /*0a10*/  LDCU.64 UR6, c[0x0][0x408] ;  /* 0x00008100ff0677ac */ /* 0x000ee20008000a00 */
[----:B-1----:R-:W-:Y:S01]  /*0a20*/  IADD3 R5, P1, PT, R17, 0x40, RZ ;  /* 0x0000004011057810 */ /* 0x002fe20007f3e0ff */
[----:B------:R-:W-:Y:S01]  /*0a30*/  IMAD.MOV.U32 R20, RZ, RZ, R14 ;  /* 0x000000ffff147224 */ /* 0x000fe200078e000e */
[----:B------:R-:W-:Y:S01]  /*0a40*/  MOV R21, R19 ;  /* 0x0000001300157202 */ /* 0x000fe20000000f00 */
[----:B------:R-:W2:Y:S02]  /*0a50*/  LDCU.64 UR4, c[0x0][0x3f0] ;  /* 0x00007e00ff0477ac */ /* 0x000ea40008000a00 */
[----:B------:R-:W-:-:S04]  /*0a60*/  IMAD.X R4, RZ, RZ, UR9, P1 ;  /* 0x00000009ff047e24 */ /* 0x000fc800088e06ff */
[----:B---3--:R-:W-:Y:S02]  /*0a70*/  IMAD R4, R4, UR6, RZ ;  /* 0x0000000604047c24 */ /* 0x008fe4000f8e02ff */
        /* <DEDUP_REMOVED lines=9> */
.L_x_333:
[----:B------:R-:W-:Y:S05]  /*0b10*/  BSYNC.RECONVERGENT B0 ;  /* 0x0000000000007941 */ /* 0x000fea0003800200 */
.L_x_332:
[----:B------:R-:W-:Y:S01]  /*0b20*/  BSSY.RECONVERGENT B0, `(.L_x_334) ;  /* 0x0000014000007945 */ /* 0x000fe20003800200 */
[--C-:B------:R-:W-:Y:S02]  /*0b30*/  IADD3 R6, P2, P1, R10, R6, R3.reuse ;  /* 0x000000060a067210 */ /* 0x100fe4000795e003 */
[----:B-1----:R-:W-:Y:S02]  /*0b40*/  SHF.R.S32.HI R5, RZ, 0x1f, R10 ;  /* 0x0000001fff057819 */ /* 0x002fe4000001140a */
[----:B------:R-:W-:Y:S01]  /*0b50*/  SHF.R.S32.HI R3, RZ, 0x1f, R3 ;  /* 0x0000001fff037819 */ /* 0x000fe20000011403 */
[----:B------:R-:W-:Y:S05]  /*0b60*/  @P0 BRA `(.L_x_335) ;  /* 0x00000000003c0947 */ /* 0x000fea0003800000 */
[----:B------:R-:W1:Y:S01]  /*0b70*/  LDCU.64 UR6, c[0x0][0x408] ;  /* 0x00008100ff0677ac */ /* 0x000e620008000a00 */
[----:B------:R-:W-:Y:S02]  /*0b80*/  IADD3 R17, P0, PT, R17, 0x60, RZ ;  /* 0x0000006011117810 */ /* 0x000fe40007f1e0ff */
[----:B------:R-:W-:Y:S01]  /*0b90*/  MOV R15, R19 ;  /* 0x00000013000f7202 */ /* 0x000fe20000000f00 */
[----:B------:R-:W4:Y:S01]  /*0ba0*/  LDCU.64 UR4, c[0x0][0x3f0] ;  /* 0x00007e00ff0477ac */ /* 0x000f220008000a00 */
[----:B------:R-:W-:-:S05]  /*0bb0*/  IADD3.X R4, PT, PT, RZ, UR9, RZ, P0, !PT ;  /* 0x00000009ff047c10 */ /* 0x000fca00087fe4ff */
[----:B-1----:R-:W-:Y:S02]  /*0bc0*/  IMAD R4, R4, UR6, RZ ;  /* 0x0000000604047c24 */ /* 0x002fe4000f8e02ff */
[----:B------:R-:W-:-:S04]  /*0bd0*/  IMAD.WIDE.U32 R14, R17, UR6, R14 ;  /* 0x00000006110e7c25 */ /* 0x000fc8000f8e000e */
[----:B------:R-:W-:Y:S01]  /*0be0*/  IMAD R17, R17, UR7, R4 ;  /* 0x0000000711117c24 */ /* 0x000fe2000f8e0204 */
[----:B----4-:R-:W-:-:S04]  /*0bf0*/  LEA R16, P0, R14, UR4, 0x1 ;  /* 0x000000040e107c11 */ /* 0x010fc8000f8008ff */
[----:B------:R-:W-:-:S04]  /*0c00*/  IADD3 R17, PT, PT, R15, R17, RZ ;  /* 0x000000110f117210 */ /* 0x000fc80007ffe0ff */
[----:B------:R-:W-:-:S05]  /*0c10*/  LEA.HI.X R17, R14, UR5, R17, 0x1, P0 ;  /* 0x000000050e117c11 */ /* 0x000fca00080f0c11 */
[----:B------:R1:W-:Y:S04]  /*0c20*/  STG.E.128 desc[UR16][R16.64], RZ ;  /* 0x000000ff10007986 */ /* 0x0003e8000c101d10 */
[----:B------:R1:W-:Y:S04]  /*0c30*/  STG.E.128 desc[UR16][R16.64+0x80], RZ ;  /* 0x000080ff10007986 */ /* 0x0003e8000c101d10 */
[----:B------:R1:W-:Y:S04]  /*0c40*/  STG.E.128 desc[UR16][R16.64+0x100], RZ ;  /* 0x000100ff10007986 */ /* 0x0003e8000c101d10 */
[----:B------:R1:W-:Y:S02]  /*0c50*/  STG.E.128 desc[UR16][R16.64+0x180], RZ ;  /* 0x000180ff10007986 */ /* 0x0003e4000c101d10 */
.L_x_335:
[----:B------:R-:W-:Y:S05]  /*0c60*/  BSYNC.RECONVERGENT B0 ;  /* 0x0000000000007941 */ /* 0x000fea0003800200 */
.L_x_334:
[----:B------:R-:W-:Y:S01]  /*0c70*/  BSSY.RECONVERGENT B0, `(.L_x_336) ;  /* 0x000000b000007945 */ /* 0x000fe20003800200 */
[----:B------:R-:W-:-:S03]  /*0c80*/  IADD3.X R2, PT, PT, R5, R2, R3, P2, P1 ;  /* 0x0000000205027210 */ /* 0x000fc600017e2403 */
[----:B------:R-:W-:Y:S05]  /*0c90*/  @P6 BRA `(.L_x_337) ;  /* 0x0000000000206947 */ /* 0x000fea0003800000 */
[----:B------:R-:W4:Y:S01]  /*0ca0*/  LDCU.64 UR4, c[0x0][0x420] ;  /* 0x00008400ff0477ac */ /* 0x000f220008000a00 */
[----:B------:R-:W-:-:S05]  /*0cb0*/  IMAD R3, R7, R0, RZ ;  /* 0x0000000007037224 */ /* 0x000fca00078e02ff */
[----:B------:R-:W-:-:S04]  /*0cc0*/  IADD3 R4, P0, PT, R3, R6, RZ ;  /* 0x0000000603047210 */ /* 0x000fc80007f1e0ff */
[----:B------:R-:W-:Y:S02]  /*0cd0*/  LEA.HI.X.SX32 R3, R3, R2, 0x1, P0 ;  /* 0x0000000203037211 */ /* 0x000fe400000f0eff */
[----:B----4-:R-:W-:-:S04]  /*0ce0*/  LEA R14, P0, R4, UR4, 0x2 ;  /* 0x00000004040e7c11 */ /* 0x010fc8000f8010ff */
[----:B------:R-:W-:Y:S01]  /*0cf0*/  LEA.HI.X R15, R4, UR5, R3, 0x2, P0 ;  /* 0x00000005040f7c11 */ /* 0x000fe200080f1403 */
[----:B------:R-:W-:-:S05]  /*0d00*/  IMAD.MOV.U32 R3, RZ, RZ, 0x7f800000 ;  /* 0x7f800000ff037424 */ /* 0x000fca00078e00ff */
[----:B------:R4:W-:Y:S03]  /*0d10*/  STG.E desc[UR16][R14.64], R3 ;  /* 0x000000030e007986 */ /* 0x0009e6000c101910 */
.L_x_337:
[----:B------:R-:W-:Y:S05]  /*0d20*/  BSYNC.RECONVERGENT B0 ;  /* 0x0000000000007941 */ /* 0x000fea0003800200 */
.L_x_336:
[----:B------:R-:W-:Y:S04]  /*0d30*/  BSSY.RECONVERGENT B0, `(.L_x_338) ;  /* 0x000000a000007945 */ /* 0x000fe80003800200 */
[----:B------:R-:W-:Y:S05]  /*0d40*/  @P5 BRA `(.L_x_339) ;  /* 0x0000000000205947 */ /* 0x000fea0003800000 */
[----:B------:R-:W5:Y:S01]  /*0d50*/  LDCU.64 UR4, c[0x0][0x420] ;  /* 0x00008400ff0477ac */ /* 0x000f620008000a00 */
[----:B----4-:R-:W-:-:S05]  /*0d60*/  IMAD R3, R11, R0, RZ ;  /* 0x000000000b037224 */ /* 0x010fca00078e02ff */
[----:B------:R-:W-:-:S04]  /*0d70*/  IADD3 R4, P0, PT, R3, R6, RZ ;  /* 0x0000000603047210 */ /* 0x000fc80007f1e0ff */
[----:B------:R-:W-:Y:S02]  /*0d80*/  LEA.HI.X.SX32 R3, R3, R2, 0x1, P0 ;  /* 0x0000000203037211 */ /* 0x000fe400000f0eff */
[----:B-----5:R-:W-:-:S04]  /*0d90*/  LEA R10, P0, R4, UR4, 0x2 ;  /* 0x00000004040a7c11 */ /* 0x020fc8000f8010ff */
[----:B------:R-:W-:Y:S01]  /*0da0*/  LEA.HI.X R11, R4, UR5, R3, 0x2, P0 ;  /* 0x00000005040b7c11 */ /* 0x000fe200080f1403 */
[----:B------:R-:W-:-:S05]  /*0db0*/  IMAD.MOV.U32 R3, RZ, RZ, 0x7f800000 ;  /* 0x7f800000ff037424 */ /* 0x000fca00078e00ff */
[----:B------:R4:W-:Y:S03]  /*0dc0*/  STG.E desc[UR16][R10.64], R3 ;  /* 0x000000030a007986 */ /* 0x0009e6000c101910 */
.L_x_339:
[----:B------:R-:W-:Y:S05]  /*0dd0*/  BSYNC.RECONVERGENT B0 ;  /* 0x0000000000007941 */ /* 0x000fea0003800200 */
.L_x_338:
        /* <DEDUP_REMOVED lines=10> */
.L_x_341:
[----:B------:R-:W-:Y:S05]  /*0e80*/  BSYNC.RECONVERGENT B0 ;  /* 0x0000000000007941 */ /* 0x000fea0003800200 */
.L_x_340:
[----:B------:R-:W-:Y:S05]  /*0e90*/  @P3 EXIT ;  /* 0x000000000000394d */ /* 0x000fea0003800000 */
[----:B------:R-:W5:Y:S01]  /*0ea0*/  LDCU.64 UR4, c[0x0][0x420] ;  /* 0x00008400ff0477ac */ /* 0x000f620008000a00 */
[----:B------:R-:W-:Y:S02]  /*0eb0*/  IMAD R13, R13, R0, RZ ;  /* 0x000000000d0d7224 */ /* 0x000fe400078e02ff */
[----:B------:R-:W-:-:S03]  /*0ec0*/  IMAD.MOV.U32 R5, RZ, RZ, 0x7f800000 ;  /* 0x7f800000ff057424 */ /* 0x000fc600078e00ff */
[----:B------:R-:W-:-:S04]  /*0ed0*/  IADD3 R6, P0, PT, R13, R6, RZ ;  /* 0x000000060d067210 */ /* 0x000fc80007f1e0ff */
[----:B------:R-:W-:Y:S02]  /*0ee0*/  LEA.HI.X.SX32 R13, R13, R2, 0x1, P0 ;  /* 0x000000020d0d7211 */ /* 0x000fe400000f0eff */
[----:B-----5:R-:W-:-:S04]  /*0ef0*/  LEA R2, P0, R6, UR4, 0x2 ;  /* 0x0000000406027c11 */ /* 0x020fc8000f8010ff */
[----:B----4-:R-:W-:-:S05]  /*0f00*/  LEA.HI.X R3, R6, UR5, R13, 0x2, P0 ;  /* 0x0000000506037c11 */ /* 0x010fca00080f140d */
[----:B------:R-:W-:Y:S01]  /*0f10*/  STG.E desc[UR16][R2.64], R5 ;  /* 0x0000000502007986 */ /* 0x000fe2000c101910 */
[----:B------:R-:W-:Y:S05]  /*0f20*/  EXIT ;  /* 0x000000000000794d */ /* 0x000fea0003800000 */
.L_x_326:
[----:B------:R-:W-:Y:S02]  /*0f30*/  ISETP.NE.AND P0, PT, R224, -0x1, PT ;  /* 0xffffffffe000780c */ /* 0x000fe40003f05270 */
[----:B------:R-:W-:-:S11]  /*0f40*/  ISETP.NE.AND P2, PT, R9, -0x1, PT ;  /* 0xffffffff0900780c */ /* 0x000fd60003f45270 */
[----:B------:R-:W2:Y:S08]  /*0f50*/  @!P0 LDC.64 R6, c[0x0][0x398] ;  /* 0x0000e600ff068b82 */ /* 0x000eb00000000a00 */
[----:B------:R-:W3:Y:S01]  /*0f60*/  @P0 LDC.64 R4, c[0x0][0x3b0] ;  /* 0x0000ec00ff040b82 */ /* 0x000ee20000000a00 */
[----:B--2---:R-:W-:-:S04]  /*0f70*/  @!P0 IMAD.WIDE.U32 R16, R12, R6, RZ ;  /* 0x000000060c108225 */ /* 0x004fc800078e00ff */
[----:B------:R-:W-:Y:S02]  /*0f80*/  @!P0 IMAD R6, R12, R7, R17 ;  /* 0x000000070c068224 */ /* 0x000fe400078e0211 */
[----:B---3--:R-:W-:-:S04]  /*0f90*/  @P0 IMAD.WIDE.U32 R10, R224, R4, RZ ;  /* 0x00000004e00a0225 */ /* 0x008fc800078e00ff */
[----:B------:R-:W-:Y:S01]  /*0fa0*/  @P0 IMAD R6, R224, R5, R11 ;  /* 0x00000005e0060224 */ /* 0x000fe200078e020b */
[----:B------:R-:W-:Y:S01]  /*0fb0*/  @P0 MOV R16, R10 ;  /* 0x0000000a00100202 */ /* 0x000fe20000000f00 */
[----:B------:R-:W-:Y:S06]  /*0fc0*/  @P2 BRA `(.L_x_342) ;  /* 0x0000000000282947 */ /* 0x000fec0003800000 */
[----:B------:R-:W2:Y:S01]  /*0fd0*/  LDCU.64 UR6, c[0x0][0x3b8] ;  /* 0x00007700ff0677ac */ /* 0x000ea20008000a00 */
[----:B------:R-:W-:Y:S01]  /*0fe0*/  SHF.R.S32.HI R5, RZ, 0x1f, R8 ;  /* 0x0000001fff057819 */ /* 0x000fe20000011408 */
[----:B------:R-:W3:Y:S04]  /*0ff0*/  LDCU.64 UR4, c[0x0][0x3a0] ;  /* 0x00007400ff0477ac */ /* 0x000ee80008000a00 */
[----:B--2---:R-:W-:Y:S02]  /*1000*/  IMAD R5, R5, UR6, RZ ;  /* 0x0000000605057c24 */ /* 0x004fe4000f8e02ff */
[----:B------:R-:W-:-:S04]  /*1010*/  IMAD.WIDE.U32 R10, R8, UR6, RZ ;  /* 0x00000006080a7c25 */ /* 0x000fc8000f8e00ff */
[----:B------:R-:W-:-:S05]  /*1020*/  IMAD R2, R8, UR7, R5 ;  /* 0x0000000708027c24 */ /* 0x000fca000f8e0205 */
[----:B------:R-:W-:-:S03]  /*1030*/  IADD3 R11, PT, PT, R11, R2, RZ ;  /* 0x000000020b0b7210 */ /* 0x000fc60007ffe0ff */
[----:B---3--:R-:W-:-:S04]  /*1040*/  IMAD.WIDE.U32 R22, R12, UR4, R10 ;  /* 0x000000040c167c25 */ /* 0x008fc8000f8e000a */
[----:B------:R-:W-:Y:S01]  /*1050*/  IMAD R19, R12, UR5, R23 ;  /* 0x000000050c137c24 */ /* 0x000fe2000f8e0217 */
[----:B------:R-:W-:Y:S06]  /*1060*/  BRA `(.L_x_343) ;  /* 0x0000000000147947 */ /* 0x000fec0003800000 */
.L_x_342:
[----:B------:R-:W2:Y:S01]  /*1070*/  LDCU.64 UR6, c[0x0][0x3b8] ;  /* 0x00007700ff0677ac */ /* 0x000ea20008000a00 */
[----:B------:R-:W-:-:S05]  /*1080*/  IADD3 R22, PT, PT, R8, R9, RZ ;  /* 0x0000000908167210 */ /* 0x000fca0007ffe0ff */
[C---:B--2---:R-:W-:Y:S02]  /*1090*/  IMAD R19, R22.reuse, UR7, RZ ;  /* 0x0000000716137c24 */ /* 0x044fe4000f8e02ff */
[----:B------:R-:W-:-:S05]  /*10a0*/  IMAD.WIDE.U32 R22, R22, UR6, RZ ;  /* 0x0000000616167c25 */ /* 0x000fca000f8e00ff */
[----:B------:R-:W-:Y:S02]  /*10b0*/  IADD3 R19, PT, PT, R23, R19, RZ ;  /* 0x0000001317137210 */ /* 0x000fe40007ffe0ff */
.L_x_343:
[----:B------:R-:W2:Y:S01]  /*10c0*/  LDC R4, c[0x0][0x3e8] ;  /* 0x0000fa00ff047b82 */ /* 0x000ea20000000800 */
[----:B------:R-:W-:Y:S02]  /*10d0*/  MOV R10, RZ ;  /* 0x000000ff000a7202 */ /* 0x000fe40000000f00 */
[----:B--2---:R-:W-:-:S04]  /*10e0*/  IABS R7, R4 ;  /* 0x0000000400077213 */ /* 0x004fc80000000000 */
[----:B------:R-:W2:Y:S08]  /*10f0*/  I2F.RP R13, R7 ;  /* 0x00000007000d7306 */ /* 0x000eb00000209400 */
[----:B--2---:R-:W2:Y:S02]  /*1100*/  MUFU.RCP R11, R13 ;  /* 0x0000000d000b7308 */ /* 0x004ea40000001000 */
[----:B--2---:R-:W-:-:S06]  /*1110*/  VIADD R11, R11, 0xffffffe ;  /* 0x0ffffffe0b0b7836 */ /* 0x004fcc0000000000 */
[----:B------:R-:W2:Y:S02]  /*1120*/  F2I.FTZ.U32.TRUNC.NTZ R11, R11 ;  /* 0x0000000b000b7305 */ /* 0x000ea4000021f000 */
[----:B--2---:R-:W-:-:S04]  /*1130*/  IMAD.MOV R2, RZ, RZ, -R11 ;  /* 0x000000ffff027224 */ /* 0x004fc800078e0a0b */
[----:B------:R-:W-:Y:S01]  /*1140*/  IMAD R5, R2, R7, RZ ;  /* 0x0000000702057224 */ /* 0x000fe200078e02ff */
[----:B------:R-:W-:-:S03]  /*1150*/  IABS R2, R21 ;  /* 0x0000001500027213 */ /* 0x000fc60000000000 */
[----:B------:R-:W-:-:S04]  /*1160*/  IMAD.HI.U32 R10, R11, R5, R10 ;  /* 0x000000050b0a7227 */ /* 0x000fc800078e000a */
[----:B------:R-:W-:-:S04]  /*1170*/  IMAD.MOV.U32 R5, RZ, RZ, R2 ;  /* 0x000000ffff057224 */ /* 0x000fc800078e0002 */
[----:B------:R-:W-:-:S04]  /*1180*/  IMAD.HI.U32 R10, R10, R5, RZ ;  /* 0x000000050a0a7227 */ /* 0x000fc800078e00ff */
[----:B------:R-:W-:-:S04]  /*1190*/  IMAD.MOV R2, RZ, RZ, -R10 ;  /* 0x000000ffff027224 */ /* 0x000fc800078e0a0a */
[----:B------:R-:W-:-:S05]  /*11a0*/  IMAD R2, R7, R2, R5 ;  /* 0x0000000207027224 */ /* 0x000fca00078e0205 */
[----:B------:R-:W-:-:S13]  /*11b0*/  ISETP.GT.U32.AND P1, PT, R7, R2, PT ;  /* 0x000000020700720c */ /* 0x000fda0003f24070 */
[-C--:B------:R-:W-:Y:S01]  /*11c0*/  @!P1 IADD3 R2, PT, PT, R2, -R7.reuse, RZ ;  /* 0x8000000702029210 */ /* 0x080fe20007ffe0ff */
[----:B------:R-:W-:Y:S01]  /*11d0*/  @!P1 VIADD R10, R10, 0x1 ;  /* 0x000000010a0a9836 */ /* 0x000fe20000000000 */
[----:B------:R-:W-:Y:S02]  /*11e0*/  ISETP.NE.AND P1, PT, R4, RZ, PT ;  /* 0x000000ff0400720c */ /* 0x000fe40003f25270 */
[----:B------:R-:W-:Y:S02]  /*11f0*/  ISETP.GE.U32.AND P3, PT, R2, R7, PT ;  /* 0x000000070200720c */ /* 0x000fe40003f66070 */
[----:B------:R-:W-:-:S04]  /*1200*/  LOP3.LUT R2, R21, R4, RZ, 0x3c, !PT ;  /* 0x0000000415027212 */ /* 0x000fc800078e3cff */
[----:B------:R-:W-:-:S07]  /*1210*/  ISETP.GE.AND P0, PT, R2, RZ, PT ;  /* 0x000000ff0200720c */ /* 0x000fce0003f06270 */
[----:B------:R-:W-:-:S05]  /*1220*/  @P3 IADD3 R10, PT, PT, R10, 0x1, RZ ;  /* 0x000000010a0a3810 */ /* 0x000fca0007ffe0ff */
[----:B------:R-:W-:-:S05]  /*1230*/  IMAD.MOV.U32 R2, RZ, RZ, R10 ;  /* 0x000000ffff027224 */ /* 0x000fca00078e000a */
[----:B------:R-:W-:Y:S02]  /*1240*/  @!P0 IADD3 R2, PT, PT, -R2, RZ, RZ ;  /* 0x000000ff02028210 */ /* 0x000fe40007ffe1ff */
[----:B------:R-:W-:Y:S01]  /*1250*/  @!P1 LOP3.LUT R2, RZ, R4, RZ, 0x33, !PT ;  /* 0x00000004ff029212 */ /* 0x000fe200078e33ff */
[----:B------:R-:W-:Y:S06]  /*1260*/  @P2 BRA `(.L_x_344) ;  /* 0x0000000000302947 */ /* 0x000fec0003800000 */
[----:B------:R-:W2:Y:S01]  /*1270*/  LDCU.64 UR4, c[0x0][0x3c0] ;  /* 0x00007800ff0477ac */ /* 0x000ea20008000a00 */
[----:B------:R-:W-:Y:S01]  /*1280*/  SHF.R.S32.HI R7, RZ, 0x1f, R8 ;  /* 0x0000001fff077819 */ /* 0x000fe20000011408 */
[----:B------:R-:W3:Y:S01]  /*1290*/  LDCU.64 UR8, c[0x0][0x3a8] ;  /* 0x00007500ff0877ac */ /* 0x000ee20008000a00 */
[----:B--2---:R-:W-:Y:S02]  /*12a0*/  MOV R4, UR4 ;  /* 0x0000000400047c02 */ /* 0x004fe40008000f00 */
[----:B------:R-:W-:-:S03]  /*12b0*/  MOV R5, UR5 ;  /* 0x0000000500057c02 */ /* 0x000fc60008000f00 */
[-C--:B------:R-:W-:Y:S02]  /*12c0*/  IMAD R7, R7, R4.reuse, RZ ;  /* 0x0000000407077224 */ /* 0x080fe400078e02ff */
[----:B------:R-:W-:-:S04]  /*12d0*/  IMAD.WIDE.U32 R10, R8, R4, RZ ;  /* 0x00000004080a7225 */ /* 0x000fc800078e00ff */
[----:B------:R-:W-:-:S05]  /*12e0*/  IMAD R7, R8, R5, R7 ;  /* 0x0000000508077224 */ /* 0x000fca00078e0207 */
[----:B------:R-:W-:-:S03]  /*12f0*/  IADD3 R11, PT, PT, R11, R7, RZ ;  /* 0x000000070b0b7210 */ /* 0x000fc60007ffe0ff */
[----:B---3--:R-:W-:-:S04]  /*1300*/  IMAD.WIDE.U32 R24, R12, UR8, R10 ;  /* 0x000000080c187c25 */ /* 0x008fc8000f8e000a */
[----:B------:R-:W-:Y:S01]  /*1310*/  IMAD R12, R12, UR9, R25 ;  /* 0x000000090c0c7c24 */ /* 0x000fe2000f8e0219 */
[----:B------:R-:W-:Y:S06]  /*1320*/  BRA `(.L_x_345) ;  /* 0x0000000000147947 */ /* 0x000fec0003800000 */
.L_x_344:
[----:B------:R-:W2:Y:S01]  /*1330*/  LDC.64 R4, c[0x0][0x3c0] ;  /* 0x0000f000ff047b82 */ /* 0x000ea20000000a00 */
[----:B------:R-:W-:-:S05]  /*1340*/  IADD3 R8, PT, PT, R8, R9, RZ ;  /* 0x0000000908087210 */ /* 0x000fca0007ffe0ff */
[C---:B--2---:R-:W-:Y:S02]  /*1350*/  IMAD R12, R8.reuse, R5, RZ ;  /* 0x00000005080c7224 */ /* 0x044fe400078e02ff */
[----:B------:R-:W-:-:S05]  /*1360*/  IMAD.WIDE.U32 R24, R8, R4, RZ ;  /* 0x0000000408187225 */ /* 0x000fca00078e00ff */
[----:B------:R-:W-:-:S07]  /*1370*/  IADD3 R12, PT, PT, R25, R12, RZ ;  /* 0x0000000c190c7210 */ /* 0x000fce0007ffe0ff */
.L_x_345:
[----:B------:R-:W-:Y:S01]  /*1380*/  VIADD R218, R218, -UR10 ;  /* 0x8000000adada7c36 */ /* 0x000fe20008000000 */
[----:B------:R-:W-:Y:S01]  /*1390*/  SHF.R.U32.HI R13, RZ, 0x3, R166 ;  /* 0x00000003ff0d7819 */ /* 0x000fe200000116a6 */
[----:B------:R-:W-:Y:S01]  /*13a0*/  IMAD.SHL.U32 R167, R166, 0x8, RZ ;  /* 0x00000008a6a77824 */ /* 0x000fe200078e00ff */
[----:B------:R-:W2:Y:S01]  /*13b0*/  LDCU.64 UR8, c[0x0][0x3c8] ;  /* 0x00007900ff0877ac */ /* 0x000ea20008000a00 */
[----:B------:R-:W3:Y:S01]  /*13c0*/  S2UR UR5, SR_CgaCtaId ;  /* 0x00000000000579c3 */ /* 0x000ee20000008800 */
[CC--:B------:R-:W-:Y:S01]  /*13d0*/  ISETP.GE.AND P3, PT, R13.reuse, R218.reuse, PT ;  /* 0x000000da0d00720c */ /* 0x0c0fe20003f66270 */
[----:B-1----:R-:W-:Y:S01]  /*13e0*/  VIADD R15, R13, 0x20 ;  /* 0x000000200d0f7836 */ /* 0x002fe20000000000 */
[----:B------:R-:W-:Y:S01]  /*13f0*/  LOP3.LUT R14, R167, 0x38, RZ, 0xc0, !PT ;  /* 0x00000038a70e7812 */ /* 0x000fe200078ec0ff */
[----:B------:R-:W-:Y:S01]  /*1400*/  USHF.L.U32 UR4, UR14, 0x7, URZ ;  /* 0x000000070e047899 */ /* 0x000fe200080006ff */
[----:B------:R-:W-:Y:S01]  /*1410*/  VIADD R23, R13, 0x40 ;  /* 0x000000400d177836 */ /* 0x000fe20000000000 */
[----:B------:R-:W-:Y:S01]  /*1420*/  USHF.R.U32.HI UR14, URZ, 0x19, UR14 ;  /* 0x00000019ff0e7899 */ /* 0x000fe2000801160e */
[----:B------:R-:W-:Y:S01]  /*1430*/  ISETP.GE.AND P1, PT, R15, R218, PT ;  /* 0x000000da0f00720c */ /* 0x000fe20003f26270 */
[C---:B------:R-:W-:Y:S01]  /*1440*/  VIADD R25, R13.reuse, 0x60 ;  /* 0x000000600d197836 */ /* 0x040fe20000000000 */
[C---:B------:R-:W-:Y:S01]  /*1450*/  IADD3 R16, P0, PT, R14.reuse, R16, RZ ;  /* 0x000000100e107210 */ /* 0x040fe20007f1e0ff */
[----:B------:R-:W-:Y:S01]  /*1460*/  USHF.L.U32 UR15, UR6, 0x6, URZ ;  /* 0x00000006060f7899 */ /* 0x000fe200080006ff */
[----:B------:R-:W-:Y:S01]  /*1470*/  LOP3.LUT R18, R13, UR4, RZ, 0xfc, !PT ;  /* 0x000000040d127c12 */ /* 0x000fe2000f8efcff */
[----:B------:R-:W-:Y:S01]  /*1480*/  UMOV UR4, 0x400 ;  /* 0x0000040000047882 */ /* 0x000fe20000000000 */
[C---:B------:R-:W-:Y:S01]  /*1490*/  IADD3 R22, P2, PT, R14.reuse, R22, RZ ;  /* 0x000000160e167210 */ /* 0x040fe20007f5e0ff */
[----:B------:R-:W1:Y:S01]  /*14a0*/  @!P3 LDC.64 R8, c[0x0][0x3b0] ;  /* 0x0000ec00ff08bb82 */ /* 0x000e620000000a00 */
[----:B------:R-:W-:Y:S01]  /*14b0*/  IMAD.X R17, RZ, RZ, R6, P0 ;  /* 0x000000ffff117224 */ /* 0x000fe200000e0606 */
[----:B------:R-:W-:Y:S01]  /*14c0*/  IADD3 R14, P0, PT, R14, R24, RZ ;  /* 0x000000180e0e7210 */ /* 0x000fe20007f1e0ff */
[----:B------:R-:W4:Y:S01]  /*14d0*/  LDCU.64 UR12, c[0x0][0x388] ;  /* 0x00007100ff0c77ac */ /* 0x000f220008000a00 */
[----:B------:R-:W-:Y:S01]  /*14e0*/  ISETP.GE.AND P6, PT, R23, R218, PT ;  /* 0x000000da1700720c */ /* 0x000fe20003fc6270 */
[----:B--2---:R-:W-:Y:S01]  /*14f0*/  IMAD.WIDE.U32 R16, R21, UR8, R16 ;  /* 0x0000000815107c25 */ /* 0x004fe2000f8e0010 */
[----:B------:R-:W-:-:S02]  /*1500*/  LEA.HI.SX32 R84, R0, 0xffffffff, 0x1a ;  /* 0xffffffff00547811 */ /* 0x000fc400078fd2ff */
[----:B------:R-:W2:Y:S01]  /*1510*/  @!P3 LDC.64 R10, c[0x0][0x380] ;  /* 0x0000e000ff0abb82 */ /* 0x000ea20000000a00 */
[----:B------:R-:W-:Y:S01]  /*1520*/  IMAD R17, R21, UR9, R17 ;  /* 0x0000000915117c24 */ /* 0x000fe2000f8e0211 */
[----:B------:R-:W-:Y:S01]  /*1530*/  @!P1 IADD3 R21, P4, PT, R18, 0x20, RZ ;  /* 0x0000002012159810 */ /* 0x000fe20007f9e0ff */
[----:B---3--:R-:W-:Y:S01]  /*1540*/  ULEA UR5, UR5, UR4, 0x18 ;  /* 0x0000000405057291 */ /* 0x008fe2000f8ec0ff */
[----:B------:R-:W-:Y:S01]  /*1550*/  IMAD.X R23, RZ, RZ, R19, P2 ;  /* 0x000000ffff177224 */ /* 0x000fe200010e0613 */
[----:B------:R-:W3:Y:S01]  /*1560*/  LDCU.128 UR8, c[0x0][0x3d0] ;  /* 0x00007a00ff0877ac */ /* 0x000ee20008000c00 */
[----:B------:R-:W-:Y:S01]  /*1570*/  SHF.R.S32.HI R19, RZ, 0x1f, R84 ;  /* 0x0000001fff137819 */ /* 0x000fe20000011454 */
[----:B------:R-:W-:Y:S01]  /*1580*/  IMAD.SHL.U32 R165, R166, 0x40, RZ ;  /* 0x00000040a6a57824 */ /* 0x000fe200078e00ff */
[----:B------:R-:W5:Y:S01]  /*1590*/  @!P1 LDC.64 R6, c[0x0][0x3b0] ;  /* 0x0000ec00ff069b82 */ /* 0x000f620000000a00 */
[----:B------:R-:W-:Y:S01]  /*15a0*/  USHF.L.U64.HI UR4, UR6, 0x6, UR7 ;  /* 0x0000000606047899 */ /* 0x000fe20008010207 */
[----:B------:R-:W-:Y:S01]  /*15b0*/  IMAD.WIDE.U32 R30, R13, UR6, R22 ;  /* 0x000000060d1e7c25 */ /* 0x000fe2000f8e0016 */
[----:B------:R-:W-:-:S02]  /*15c0*/  SHF.R.S32.HI R22, RZ, 0x1f, R2 ;  /* 0x0000001fff167819 */ /* 0x000fc40000011402 */
[----:B------:R-:W-:Y:S01]  /*15d0*/  LOP3.LUT R180, R165, 0x1c0, RZ, 0xc0, !PT ;  /* 0x000001c0a5b47812 */ /* 0x000fe200078ec0ff */
[----:B------:R-:W-:Y:S01]  /*15e0*/  IMAD R31, R13, UR7, R31 ;  /* 0x000000070d1f7c24 */ /* 0x000fe2000f8e021f */
[----:B------:R-:W-:Y:S01]  /*15f0*/  SHF.R.U32.HI R82, RZ, 0x1, R166 ;  /* 0x00000001ff527819 */ /* 0x000fe200000116a6 */
[----:B-1----:R-:W-:Y:S01]  /*1600*/  @!P3 IMAD R20, R8, UR14, RZ ;  /* 0x0000000e0814bc24 */ /* 0x002fe2000f8e02ff */
[----:B------:R-:W-:Y:S01]  /*1610*/  LOP3.LUT R89, R165, 0x400, RZ, 0xc0, !PT ;  /* 0x00000400a5597812 */ /* 0x000fe200078ec0ff */
[----:B------:R-:W-:-:S04]  /*1620*/  @!P3 IMAD.WIDE.U32 R26, R18, R8, R16 ;  /* 0x00000008121ab225 */ /* 0x000fc800078e0010 */
[----:B------:R-:W-:Y:S01]  /*1630*/  @!P3 IMAD R20, R18, R9, R20 ;  /* 0x000000091214b224 */ /* 0x000fe200078e0214 */
[----:B------:R-:W-:Y:S01]  /*1640*/  LOP3.LUT R9, R167, 0x1f8, RZ, 0xc0, !PT ;  /* 0x000001f8a7097812 */ /* 0x000fe200078ec0ff */
[----:B---3--:R-:W-:Y:S01]  /*1650*/  IMAD.WIDE.U32 R30, R2, UR8, R30 ;  /* 0x00000008021e7c25 */ /* 0x008fe2000f8e001e */
[----:B--2---:R-:W-:Y:S02]  /*1660*/  @!P3 LEA R28, P5, R26, R10, 0x1 ;  /* 0x0000000a1a1cb211 */ /* 0x004fe400078a08ff */
[----:B------:R-:W-:Y:S01]  /*1670*/  LOP3.LUT R24, R9, 0x38, R166, 0x78, !PT ;  /* 0x0000003809187812 */ /* 0x000fe200078e78a6 */
[----:B------:R-:W-:Y:S01]  /*1680*/  @!P3 IMAD.IADD R20, R27, 0x1, R20 ;  /* 0x000000011b14b824 */ /* 0x000fe200078e0214 */
[----:B------:R-:W1:Y:S01]  /*1690*/  @!P1 LDC.64 R8, c[0x0][0x380] ;  /* 0x0000e000ff089b82 */ /* 0x000e620000000a00 */
[----:B------:R-:W-:Y:S01]  /*16a0*/  @!P1 IMAD.X R27, RZ, RZ, UR14, P4 ;  /* 0x0000000eff1b9e24 */ /* 0x000fe2000a0e06ff */
[----:B------:R-:W-:Y:S01]  /*16b0*/  LOP3.LUT R225, R24, 0x1e00, R167, 0xf8, !PT ;  /* 0x00001e0018e17812 */ /* 0x000fe200078ef8a7 */
[----:B------:R-:W-:Y:S01]  /*16c0*/  @!P1 IMAD.MOV.U32 R24, RZ, RZ, R16 ;  /* 0x000000ffff189224 */ /* 0x000fe200078e0010 */
[----:B------:R-:W-:Y:S01]  /*16d0*/  @!P3 LEA.HI.X R29, R26, R11, R20, 0x1, P5 ;  /* 0x0000000b1a1db211 */ /* 0x000fe200028f0c14 */
[----:B-----5:R-:W-:Y:S01]  /*16e0*/  @!P1 IMAD R20, R27, R6, RZ ;  /* 0x000000061b149224 */ /* 0x020fe200078e02ff */
[----:B------:R-:W-:Y:S01]  /*16f0*/  ISETP.GE.AND P5, PT, R25, R218, PT ;  /* 0x000000da1900720c */ /* 0x000fe20003fa6270 */
[----:B------:R-:W-:Y:S01]  /*1700*/  @!P1 IMAD.MOV.U32 R25, RZ, RZ, R17 ;  /* 0x000000ffff199224 */ /* 0x000fe200078e0011 */
[----:B------:R-:W-:Y:S01]  /*1710*/  LEA R225, R225, UR5, 0x1 ;  /* 0x00000005e1e17c11 */ /* 0x000fe2000f8e08ff */
[C---:B------:R-:W-:Y:S01]  /*1720*/  @!P1 IMAD R20, R21.reuse, R7, R20 ;  /* 0x0000000715149224 */ /* 0x040fe200078e0214 */
[----:B------:R-:W-:Y:S01]  /*1730*/  SHF.L.U64.HI R11, R4, 0x6, R5 ;  /* 0x00000006040b7819 */ /* 0x000fe20000010205 */
[----:B------:R-:W-:-:S02]  /*1740*/  @!P1 IMAD.WIDE.U32 R24, R21, R6, R24 ;  /* 0x0000000615189225 */ /* 0x000fc400078e0018 */
[----:B------:R-:W2:Y:S01]  /*1750*/  @!P6 LDC.64 R6, c[0x0][0x3b0] ;  /* 0x0000ec00ff06eb82 */ /* 0x000ea20000000a00 */
[----:B------:R-:W-:Y:S01]  /*1760*/  @!PT LDS RZ, [RZ] ;  /* 0x00000000fffff984 */ /* 0x000fe20000000800 */
[----:B------:R-:W-:Y:S01]  /*1770*/  @!PT LDS RZ, [RZ] ;  /* 0x00000000fffff984 */ /* 0x000fe20000000800 */
[----:B------:R-:W-:Y:S01]  /*1780*/  @!PT LDS RZ, [RZ] ;  /* 0x00000000fffff984 */ /* 0x000fe20000000800 */
[----:B------:R-:W-:Y:S01]  /*1790*/  @!P3 LDGSTS.E.BYPASS.LTC128B.128 [R225], desc[UR16][R28.64] ;  /* 0x000000001ce1bfae */ /* 0x000fe2000b981a10 */
[----:B------:R-:W-:Y:S02]  /*17a0*/  @!P1 IMAD.IADD R20, R25, 0x1, R20 ;  /* 0x0000000119149824 */ /* 0x000fe400078e0214 */
[----:B------:R-:W-:Y:S01]  /*17b0*/  IMAD R10, R84, -0x40, R3 ;  /* 0xffffffc0540a7824 */ /* 0x000fe200078e0203 */
[----:B------:R-:W-:Y:S01]  /*17c0*/  @!P3 LDGSTS.E.BYPASS.LTC128B.128 [R225+0x4000], desc[UR16][R28.64+0x80] ;  /* 0x040000801ce1bfae */ /* 0x000fe2000b981a10 */
[----:B------:R-:W-:Y:S02]  /*17d0*/  IMAD.SHL.U32 R21, R4, 0x40, RZ ;  /* 0x0000004004157824 */ /* 0x000fe400078e00ff */
[----:B------:R-:W-:Y:S01]  /*17e0*/  IMAD.MOV.U32 R80, RZ, RZ, 0x20 ;  /* 0x00000020ff507424 */ /* 0x000fe200078e00ff */
[----:B------:R-:W-:Y:S01]  /*17f0*/  @!P3 LDGSTS.E.BYPASS.LTC128B.128 [R225+0x8000], desc[UR16][R28.64+0x100] ;  /* 0x080001001ce1bfae */ /* 0x000fe2000b981a10 */
[----:B------:R-:W-:-:S03]  /*1800*/  ISETP.GE.AND P2, PT, R15, R10, PT ;  /* 0x0000000a0f00720c */ /* 0x000fc60003f46270 */
[----:B------:R1:W-:Y:S01]  /*1810*/  @!P3 LDGSTS.E.BYPASS.LTC128B.128 [R225+0xc000], desc[UR16][R28.64+0x180] ;  /* 0x0c0001801ce1bfae */ /* 0x0003e2000b981a10 */
[----:B------:R-:W-:Y:S01]  /*1820*/  ISETP.GE.AND P3, PT, R15, R10, PT ;  /* 0x0000000a0f00720c */ /* 0x000fe20003f66270 */
[----:B------:R-:W-:Y:S02]  /*1830*/  IMAD.X R15, RZ, RZ, R12, P0 ;  /* 0x000000ffff0f7224 */ /* 0x000fe400000e060c */
[----:B------:R-:W-:-:S04]  /*1840*/  IMAD.WIDE.U32 R14, R13, R4, R14 ;  /* 0x000000040d0e7225 */ /* 0x000fc800078e000e */
[----:B------:R-:W-:Y:S02]  /*1850*/  IMAD R15, R13, R5, R15 ;  /* 0x000000050d0f7224 */ /* 0x000fe400078e020f */
[----:B------:R-:W-:Y:S01]  /*1860*/  IMAD.WIDE.U32 R14, R2, UR10, R14 ;  /* 0x0000000a020e7c25 */ /* 0x000fe2000f8e000e */
[----:B-1----:R-:W-:-:S03]  /*1870*/  @!P1 LEA R28, P4, R24, R8, 0x1 ;  /* 0x00000008181c9211 */ /* 0x002fc600078808ff */
[----:B------:R-:W-:Y:S01]  /*1880*/  IMAD R8, R11, R84, RZ ;  /* 0x000000540b087224 */ /* 0x000fe200078e02ff */
[----:B------:R-:W-:Y:S01]  /*1890*/  @!P1 LEA.HI.X R29, R24, R9, R20, 0x1, P4 ;  /* 0x00000009181d9211 */ /* 0x000fe200020f0c14 */
[----:B------:R-:W-:Y:S01]  /*18a0*/  IMAD R20, R84, UR4, RZ ;  /* 0x0000000454147c24 */ /* 0x000fe2000f8e02ff */
[----:B------:R-:W-:Y:S01]  /*18b0*/  @!P6 IADD3 R26, P4, PT, R18, 0x40, RZ ;  /* 0x00000040121ae810 */ /* 0x000fe20007f9e0ff */
[----:B------:R-:W-:Y:S01]  /*18c0*/  IMAD.SHL.U32 R24, R166, 0x20, RZ ;  /* 0x00000020a6187824 */ /* 0x000fe200078e00ff */
[----:B------:R-:W-:Y:S01]  /*18d0*/  @!P5 IADD3 R18, P0, PT, R18, 0x60, RZ ;  /* 0x000000601212d810 */ /* 0x000fe20007f1e0ff */
[----:B------:R-:W-:Y:S01]  /*18e0*/  IMAD R20, R19, UR15, R20 ;  /* 0x0000000f13147c24 */ /* 0x000fe2000f8e0214 */
[----:B------:R-:W-:Y:S01]  /*18f0*/  @!P1 LDGSTS.E.BYPASS.LTC128B.128 [R225+0x1000], desc[UR16][R28.64] ;  /* 0x010000001ce19fae */ /* 0x000fe2000b981a10 */
[----:B------:R-:W-:Y:S01]  /*1900*/  @!P6 IMAD.X R23, RZ, RZ, UR14, P4 ;  /* 0x0000000eff17ee24 */ /* 0x000fe2000a0e06ff */
[----:B------:R-:W-:Y:S01]  /*1910*/  ISETP.GE.AND P4, PT, R13, R10, PT ;  /* 0x0000000a0d00720c */ /* 0x000fe20003f86270 */
[----:B------:R-:W-:Y:S01]  /*1920*/  IMAD R19, R19, R21, R8 ;  /* 0x0000001513137224 */ /* 0x000fe200078e0208 */
[----:B------:R-:W1:Y:S01]  /*1930*/  @!P6 LDC.64 R10, c[0x0][0x380] ;  /* 0x0000e000ff0aeb82 */ /* 0x000e620000000a00 */
[----:B--2---:R-:W-:Y:S01]  /*1940*/  @!P6 IMAD R23, R23, R6, RZ ;  /* 0x000000061717e224 */ /* 0x004fe200078e02ff */
[----:B------:R-:W-:Y:S01]  /*1950*/  @!P1 LDGSTS.E.BYPASS.LTC128B.128 [R225+0x5000], desc[UR16][R28.64+0x80] ;  /* 0x050000801ce19fae */ /* 0x000fe2000b981a10 */
[----:B------:R-:W-:-:S02]  /*1960*/  @!P5 IMAD.X R25, RZ, RZ, UR14, P0 ;  /* 0x0000000eff19de24 */ /* 0x000fc400080e06ff */
[----:B------:R-:W-:Y:S01]  /*1970*/  @!P6 IMAD R23, R26, R7, R23 ;  /* 0x000000071a17e224 */ /* 0x000fe200078e0217 */
[----:B------:R-:W-:Y:S01]  /*1980*/  @!P1 LDGSTS.E.BYPASS.LTC128B.128 [R225+0x9000], desc[UR16][R28.64+0x100] ;  /* 0x090001001ce19fae */ /* 0x000fe2000b981a10 */
[----:B------:R-:W-:Y:S01]  /*1990*/  IMAD R7, R22, UR8, RZ ;  /* 0x0000000816077c24 */ /* 0x000fe2000f8e02ff */
[----:B------:R-:W2:Y:S01]  /*19a0*/  @!P5 LDC.64 R8, c[0x0][0x3b0] ;  /* 0x0000ec00ff08db82 */ /* 0x000ea20000000a00 */
[----:B------:R-:W-:Y:S01]  /*19b0*/  @!P6 IMAD.WIDE.U32 R26, R26, R6, R16 ;  /* 0x000000061a1ae225 */ /* 0x000fe200078e0010 */
[----:B------:R3:W-:Y:S01]  /*19c0*/  @!P1 LDGSTS.E.BYPASS.LTC128B.128 [R225+0xd000], desc[UR16][R28.64+0x180] ;  /* 0x0d0001801ce19fae */ /* 0x0007e2000b981a10 */
[----:B----4-:R-:W-:Y:S01]  /*19d0*/  LEA R223, P1, R30, UR12, 0x1 ;  /* 0x0000000c1edf7c11 */ /* 0x010fe2000f8208ff */
[----:B------:R-:W-:Y:S01]  /*19e0*/  USHF.L.U32 UR8, UR6, 0x5, URZ ;  /* 0x0000000506087899 */ /* 0x000fe200080006ff */
[----:B------:R-:W-:Y:S01]  /*19f0*/  IMAD R222, R2, UR9, R7 ;  /* 0x0000000902de7c24 */ /* 0x000fe2000f8e0207 */
[----:B------:R-:W-:Y:S01]  /*1a00*/  USHF.L.U64.HI UR9, UR6, 0x5, UR7 ;  /* 0x0000000506097899 */ /* 0x000fe20008010207 */
[----:B------:R-:W-:Y:S01]  /*1a10*/  @!P6 IMAD.IADD R12, R27, 0x1, R23 ;  /* 0x000000011b0ce824 */ /* 0x000fe200078e0217 */
[----:B------:R-:W4:Y:S01]  /*1a20*/  @!P5 LDC.64 R6, c[0x0][0x380] ;  /* 0x0000e000ff06db82 */ /* 0x000f220000000a00 */
[----:B------:R-:W-:Y:S01]  /*1a30*/  IMAD.IADD R222, R31, 0x1, R222 ;  /* 0x000000011fde7824 */ /* 0x000fe200078e02de */
[----:B------:R-:W5:Y:S04]  /*1a40*/  LDCU.64 UR6, c[0x0][0x390] ;  /* 0x00007200ff0677ac */ /* 0x000f680008000a00 */
[----:B------:R-:W-:-:S02]  /*1a50*/  LEA.HI.X R222, R30, UR13, R222, 0x1, P1 ;  /* 0x0000000d1ede7c11 */ /* 0x000fc400088f0cde */
[----:B-1----:R-:W-:-:S04]  /*1a60*/  @!P6 LEA R10, P0, R26, R10, 0x1 ;  /* 0x0000000a1a0ae211 */ /* 0x002fc800078008ff */
[----:B------:R-:W-:Y:S01]  /*1a70*/  @!P6 LEA.HI.X R11, R26, R11, R12, 0x1, P0 ;  /* 0x0000000b1a0be211 */ /* 0x000fe200000f0c0c */
[----:B------:R-:W-:-:S04]  /*1a80*/  IMAD.WIDE.U32 R26, R84, UR15, RZ ;  /* 0x0000000f541a7c25 */ /* 0x000fc8000f8e00ff */
[-C--:B--2---:R-:W-:Y:S01]  /*1a90*/  @!P5 IMAD R25, R25, R8.reuse, RZ ;  /* 0x000000081919d224 */ /* 0x084fe200078e02ff */
[----:B------:R-:W-:Y:S01]  /*1aa0*/  @!P6 LDGSTS.E.BYPASS.LTC128B.128 [R225+0x2000], desc[UR16][R10.64] ;  /* 0x020000000ae1efae */ /* 0x000fe2000b981a10 */
[----:B------:R-:W-:Y:S01]  /*1ab0*/  IMAD.IADD R13, R27, 0x1, R20 ;  /* 0x000000011b0d7824 */ /* 0x000fe200078e0214 */
[----:B---3--:R-:W-:Y:S01]  /*1ac0*/  LOP3.LUT R29, R165, 0x200, RZ, 0xc0, !PT ;  /* 0x00000200a51d7812 */ /* 0x008fe200078ec0ff */
[C---:B------:R-:W-:Y:S01]  /*1ad0*/  @!P5 IMAD R9, R18.reuse, R9, R25 ;  /* 0x000000091209d224 */ /* 0x040fe200078e0219 */
[----:B------:R-:W-:Y:S02]  /*1ae0*/  @!P6 LDGSTS.E.BYPASS.LTC128B.128 [R225+0x6000], desc[UR16][R10.64+0x80] ;  /* 0x060000800ae1efae */ /* 0x000fe4000b981a10 */
[----:B------:R-:W-:Y:S01]  /*1af0*/  LOP3.LUT R23, R29, 0x7c00, R24, 0xf8, !PT ;  /* 0x00007c001d177812 */ /* 0x000fe200078ef818 */
[----:B------:R-:W-:Y:S01]  /*1b00*/  @!P5 IMAD.WIDE.U32 R28, R18, R8, R16 ;  /* 0x00000008121cd225 */ /* 0x000fe200078e0010 */
[C---:B------:R-:W-:Y:S01]  /*1b10*/  @!P4 LEA R24, P1, R26.reuse, R223, 0x1 ;  /* 0x000000df1a18c211 */ /* 0x040fe200078208ff */
[----:B------:R-:W-:Y:S01]  /*1b20*/  @!P6 LDGSTS.E.BYPASS.LTC128B.128 [R225+0xa000], desc[UR16][R10.64+0x100] ;  /* 0x0a0001000ae1efae */ /* 0x000fe2000b981a10 */
[C---:B------:R-:W-:Y:S01]  /*1b30*/  @!P3 IADD3 R8, P0, PT, R26.reuse, UR8, RZ ;  /* 0x000000081a08bc10 */ /* 0x040fe2000ff1e0ff */
[----:B------:R-:W-:Y:S01]  /*1b40*/  @!P5 IMAD.IADD R9, R29, 0x1, R9 ;  /* 0x000000011d09d824 */ /* 0x000fe200078e0209 */
[----:B------:R-:W-:Y:S01]  /*1b50*/  @!P4 LEA.HI.X R25, R26, R222, R13, 0x1, P1 ;  /* 0x000000de1a19c211 */ /* 0x000fe200008f0c0d */
[----:B------:R1:W-:Y:S01]  /*1b60*/  @!P6 LDGSTS.E.BYPASS.LTC128B.128 [R225+0xe000], desc[UR16][R10.64+0x180] ;  /* 0x0e0001800ae1efae */ /* 0x0003e2000b981a10 */
[----:B----4-:R-:W-:Y:S01]  /*1b70*/  @!P5 LEA R6, P1, R28, R6, 0x1 ;  /* 0x000000061c06d211 */ /* 0x010fe200078208ff */
[----:B------:R-:W-:Y:S01]  /*1b80*/  IMAD R17, R22, UR10, RZ ;  /* 0x0000000a16117c24 */ /* 0x000fe2000f8e02ff */
[----:B------:R-:W-:-:S02]  /*1b90*/  @!P3 IADD3.X R13, PT, PT, R13, UR9, RZ, P0, !PT ;  /* 0x000000090d0dbc10 */ /* 0x000fc400087fe4ff */
[----:B------:R-:W-:Y:S01]  /*1ba0*/  @!P5 LEA.HI.X R7, R28, R7, R9, 0x1, P1 ;  /* 0x000000071c07d211 */ /* 0x000fe200008f0c09 */
[----:B------:R-:W-:Y:S01]  /*1bb0*/  IMAD R17, R2, UR11, R17 ;  /* 0x0000000b02117c24 */ /* 0x000fe2000f8e0211 */
[----:B------:R-:W-:Y:S02]  /*1bc0*/  @!P3 LEA R12, P0, R8, R223, 0x1 ;  /* 0x000000df080cb211 */ /* 0x000fe400078008ff */
[----:B-----5:R-:W-:Y:S01]  /*1bd0*/  LEA R221, P1, R14, UR6, 0x1 ;  /* 0x000000060edd7c11 */ /* 0x020fe2000f8208ff */
[----:B------:R-:W-:Y:S01]  /*1be0*/  @!P5 LDGSTS.E.BYPASS.LTC128B.128 [R225+0x3000], desc[UR16][R6.64] ;  /* 0x0300000006e1dfae */ /* 0x000fe2000b981a10 */
[----:B------:R-:W-:Y:S01]  /*1bf0*/  @!P3 LEA.HI.X R13, R8, R222, R13, 0x1, P0 ;  /* 0x000000de080db211 */ /* 0x000fe200000f0c0d */
[----:B------:R-:W-:Y:S01]  /*1c00*/  IMAD.WIDE.U32 R8, R21, R84, RZ ;  /* 0x0000005415087225 */ /* 0x000fe200078e00ff */
[----:B------:R-:W-:Y:S01]  /*1c10*/  LOP3.LUT P6, RZ, R166, 0x4, RZ, 0xc0, !PT ;  /* 0x00000004a6ff7812 */ /* 0x000fe200078cc0ff */
[----:B------:R-:W-:Y:S02]  /*1c20*/  @!P5 LDGSTS.E.BYPASS.LTC128B.128 [R225+0x7000], desc[UR16][R6.64+0x80] ;  /* 0x0700008006e1dfae */ /* 0x000fe4000b981a10 */
[----:B------:R-:W-:Y:S01]  /*1c30*/  IMAD.IADD R17, R15, 0x1, R17 ;  /* 0x000000010f117824 */ /* 0x000fe200078e0211 */
[----:B------:R-:W-:Y:S01]  /*1c40*/  @!P2 LEA R2, P0, R4, R8, 0x5 ;  /* 0x000000080402a211 */ /* 0x000fe200078028ff */
[----:B------:R-:W-:Y:S01]  /*1c50*/  @!P5 LDGSTS.E.BYPASS.LTC128B.128 [R225+0xb000], desc[UR16][R6.64+0x100] ;  /* 0x0b00010006e1dfae */ /* 0x000fe2000b981a10 */
[----:B------:R-:W-:-:S02]  /*1c60*/  IMAD.IADD R19, R9, 0x1, R19 ;  /* 0x0000000109137824 */ /* 0x000fc400078e0213 */
[----:B------:R-:W-:Y:S01]  /*1c70*/  LEA.HI.X R220, R14, UR7, R17, 0x1, P1 ;  /* 0x000000070edc7c11 */ /* 0x000fe200088f0c11 */
[----:B------:R2:W-:Y:S02]  /*1c80*/  @!P5 LDGSTS.E.BYPASS.LTC128B.128 [R225+0xf000], desc[UR16][R6.64+0x180] ;  /* 0x0f00018006e1dfae */ /* 0x0005e4000b981a10 */
[----:B------:R-:W-:Y:S02]  /*1c90*/  @!P2 LEA.HI.X R5, R4, R19, R5, 0x5, P0 ;  /* 0x000000130405a211 */ /* 0x000fe400000f2c05 */
[----:B------:R-:W-:Y:S01]  /*1ca0*/  @!P4 LDGSTS.E.BYPASS.LTC128B.128 [R225+0x10000], desc[UR16][R24.64] ;  /* 0x1000000018e1cfae */ /* 0x000fe2000b981a10 */
[----:B-1----:R-:W-:-:S03]  /*1cb0*/  @!P2 LEA R10, P0, R2, R221, 0x1 ;  /* 0x000000dd020aa211 */ /* 0x002fc600078008ff */
[----:B------:R-:W-:Y:S01]  /*1cc0*/  @!P4 LDGSTS.E.BYPASS.LTC128B.128 [R225+0x12000], desc[UR16][R24.64+0x80] ;  /* 0x1200008018e1cfae */ /* 0x000fe2000b981a10 */
[----:B------:R-:W-:Y:S01]  /*1cd0*/  @!P2 LEA.HI.X R11, R2, R220, R5, 0x1, P0 ;  /* 0x000000dc020ba211 */ /* 0x000fe200000f0c05 */
[----:B------:R-:W-:Y:S01]  /*1ce0*/  IMAD.MOV.U32 R2, RZ, RZ, 0x40 ;  /* 0x00000040ff027424 */ /* 0x000fe200078e00ff */
[----:B------:R-:W-:Y:S01]  /*1cf0*/  LOP3.LUT P0, RZ, R166, 0x2, RZ, 0xc0, !PT ;  /* 0x00000002a6ff7812 */ /* 0x000fe2000780c0ff */
[----:B------:R-:W-:Y:S03]  /*1d00*/  @!P4 LDGSTS.E.BYPASS.LTC128B.128 [R225+0x14000], desc[UR16][R24.64+0x100] ;  /* 0x1400010018e1cfae */ /* 0x000fe6000b981a10 */
[----:B------:R-:W-:Y:S01]  /*1d10*/  SEL R80, R80, 0xffffffe0, !P0 ;  /* 0xffffffe050507807 */ /* 0x000fe20004000000 */
[----:B------:R-:W-:Y:S01]  /*1d20*/  @!P4 LDGSTS.E.BYPASS.LTC128B.128 [R225+0x16000], desc[UR16][R24.64+0x180] ;  /* 0x1600018018e1cfae */ /* 0x000fe2000b981a10 */
[----:B------:R-:W-:-:S03]  /*1d30*/  SEL R2, R2, 0xffffffc0, !P6 ;  /* 0xffffffc002027807 */ /* 0x000fc60007000000 */
[----:B------:R-:W-:Y:S04]  /*1d40*/  @!P3 LDGSTS.E.BYPASS.LTC128B.128 [R225+0x11000], desc[UR16][R12.64] ;  /* 0x110000000ce1bfae */ /* 0x000fe8000b981a10 */
[----:B------:R-:W-:Y:S01]  /*1d50*/  @!P3 LDGSTS.E.BYPASS.LTC128B.128 [R225+0x13000], desc[UR16][R12.64+0x80] ;  /* 0x130000800ce1bfae */ /* 0x000fe2000b981a10 */
[----:B--2---:R-:W-:-:S03]  /*1d60*/  LOP3.LUT R7, R180, 0x38, R167, 0xf8, !PT ;  /* 0x00000038b4077812 */ /* 0x004fc600078ef8a7 */
[----:B------:R-:W-:Y:S01]  /*1d70*/  @!P3 LDGSTS.E.BYPASS.LTC128B.128 [R225+0x15000], desc[UR16][R12.64+0x100] ;  /* 0x150001000ce1bfae */ /* 0x000fe2000b981a10 */
[C---:B------:R-:W-:Y:S02]  /*1d80*/  @!P4 LEA R6, P1, R8.reuse, R221, 0x1 ;  /* 0x000000dd0806c211 */ /* 0x040fe400078208ff */
[C---:B------:R-:W-:Y:S01]  /*1d90*/  LOP3.LUT R82, R7.reuse, 0x8, R82, 0x78, !PT ;  /* 0x0000000807527812 */ /* 0x040fe200078e7852 */
[----:B------:R1:W-:Y:S01]  /*1da0*/  @!P3 LDGSTS.E.BYPASS.LTC128B.128 [R225+0x17000], desc[UR16][R12.64+0x180] ;  /* 0x170001800ce1bfae */ /* 0x0003e2000b981a10 */
[----:B------:R-:W-:Y:S02]  /*1db0*/  LOP3.LUT R4, R7, 0x8, R166, 0x78, !PT ;  /* 0x0000000807047812 */ /* 0x000fe400078e78a6 */
[----:B------:R-:W-:Y:S01]  /*1dc0*/  @!P4 LEA.HI.X R7, R8, R220, R19, 0x1, P1 ;  /* 0x000000dc0807c211 */ /* 0x000fe200008f0c13 */
[----:B------:R-:W0:Y:S01]  /*1dd0*/  LDGDEPBAR ;  /* 0x00000000000079af */ /* 0x000e220000000000 */
[----:B------:R-:W-:Y:S02]  /*1de0*/  IMAD.IADD R23, R82, 0x1, R23 ;  /* 0x0000000152177824 */ /* 0x000fe400078e0217 */
[----:B------:R-:W-:-:S03]  /*1df0*/  IMAD R89, R4, 0x2, R89 ;  /* 0x0000000204597824 */ /* 0x000fc600078e0259 */
[----:B------:R-:W-:Y:S01]  /*1e00*/  LEA R91, R23, UR5, 0x1 ;  /* 0x00000005175b7c11 */ /* 0x000fe2000f8e08ff */
[----:B------:R-:W-:-:S04]  /*1e10*/  VIADD R83, R89, UR5 ;  /* 0x0000000559537c36 */ /* 0x000fc80008000000 */
[--C-:B------:R-:W-:Y:S02]  /*1e20*/  IMAD.IADD R88, R91, 0x1, R80.reuse ;  /* 0x000000015b587824 */ /* 0x100fe400078e0250 */
[----:B------:R-:W-:Y:S02]  /*1e30*/  IMAD.IADD R85, R83, 0x1, R80 ;  /* 0x0000000153557824 */ /* 0x000fe400078e0250 */
[--C-:B------:R-:W-:Y:S02]  /*1e40*/  IMAD.IADD R87, R91, 0x1, R2.reuse ;  /* 0x000000015b577824 */ /* 0x100fe400078e0202 */
[----:B------:R-:W-:Y:S02]  /*1e50*/  IMAD.IADD R83, R83, 0x1, R2 ;  /* 0x0000000153537824 */ /* 0x000fe400078e0202 */
[C---:B------:R-:W-:Y:S02]  /*1e60*/  IMAD.IADD R86, R80.reuse, 0x1, R87 ;  /* 0x0000000150567824 */ /* 0x040fe400078e0257 */
[----:B------:R-:W-:Y:S01]  /*1e70*/  IMAD.IADD R81, R80, 0x1, R83 ;  /* 0x0000000150517824 */ /* 0x000fe200078e0253 */
[----:B------:R-:W-:-:S04]  /*1e80*/  DEPBAR.LE SB0, 0x0 ;  /* 0x000080000000791a */ /* 0x000fc80000000000 */
[----:B------:R-:W-:Y:S06]  /*1e90*/  BAR.SYNC.DEFER_BLOCKING 0x0 ;  /* 0x0000000000007b1d */ /* 0x000fec0000010000 */
        /* <DEDUP_REMOVED lines=24> */
[----:B------:R-:W3:Y:S04]  /*2020*/  LDSM.16.M88.4 R56, [R89+UR5+0x10800] ;  /* 0x010800055938783b */ /* 0x000ee80008000200 */
[----:B------:R-:W4:Y:S04]  /*2030*/  LDSM.16.M88.4 R48, [R89+UR5+0x11000] ;  /* 0x011000055930783b */ /* 0x000f280008000200 */
[----:B------:R-:W5:Y:S04]  /*2040*/  LDSM.16.M88.4 R32, [R89+UR5+0x11800] ;  /* 0x011800055920783b */ /* 0x000f680008000200 */
[----:B------:R-:W-:Y:S04]  /*2050*/  LDSM.16.M88.4 R28, [R85+0x10000] ;  /* 0x01000000551c783b */ /* 0x000fe80000000200 */
[----:B--2---:R-:W2:Y:S04]  /*2060*/  LDSM.16.M88.4 R8, [R88] ;  /* 0x000000005808783b */ /* 0x004ea80000000200 */
[----:B------:R-:W2:Y:S04]  /*2070*/  LDSM.16.M88.4 R20, [R85+0x10800] ;  /* 0x010800005514783b */ /* 0x000ea80000000200 */
[----:B------:R-:W2:Y:S04]  /*2080*/  LDSM.16.M88.4 R72, [R85+0x11000] ;  /* 0x011000005548783b */ /* 0x000ea80000000200 */
[----:B------:R-:W2:Y:S04]  /*2090*/  LDSM.16.M88.4 R24, [R85+0x11800] ;  /* 0x011800005518783b */ /* 0x000ea80000000200 */
[----:B------:R-:W-:Y:S01]  /*20a0*/  LDSM.16.M88.4 R4, [R87] ;  /* 0x000000005704783b */ /* 0x000fe20000000200 */
[C---:B-1----:R-:W-:Y:S03]  /*20b0*/  HMMA.16816.F32 R16, R40.reuse, R12, RZ ;  /* 0x0000000c2810723c */ /* 0x042fe600000018ff */
[----:B------:R-:W1:Y:S04]  /*20c0*/  LDSM.16.M88.4 R68, [R83+0x10000] ;  /* 0x010000005344783b */ /* 0x000e680000000200 */
[----:B------:R-:W1:Y:S01]  /*20d0*/  LDSM.16.M88.4 R36, [R83+0x10800] ;  /* 0x010800005324783b */ /* 0x000e620000000200 */
[C---:B---3--:R-:W-:Y:S03]  /*20e0*/  HMMA.16816.F32 R60, R40.reuse, R56, RZ ;  /* 0x00000038283c723c */ /* 0x048fe600000018ff */
[----:B------:R-:W-:Y:S04]  /*20f0*/  LDSM.16.M88.4 R64, [R86] ;  /* 0x000000005640783b */ /* 0x000fe80000000200 */
[----:B------:R-:W-:Y:S01]  /*2100*/  LDSM.16.M88.4 R76, [R87+0x8000] ;  /* 0x00800000574c783b */ /* 0x000fe20000000200 */
[C---:B------:R-:W-:Y:S03]  /*2110*/  HMMA.16816.F32 R12, R40.reuse, R14, RZ ;  /* 0x0000000e280c723c */ /* 0x040fe600000018ff */
[----:B------:R-:W0:Y:S05]  /*2120*/  LDGDEPBAR ;  /* 0x00000000000079af */ /* 0x000e2a0000000000 */
[C---:B------:R-:W-:Y:S08]  /*2130*/  HMMA.16816.F32 R56, R40.reuse, R58, RZ ;  /* 0x0000003a2838723c */ /* 0x040ff000000018ff */
[C---:B----4-:R-:W-:Y:S08]  /*2140*/  HMMA.16816.F32 R52, R40.reuse, R48, RZ ;  /* 0x000000302834723c */ /* 0x050ff000000018ff */
[C---:B------:R-:W-:Y:S08]  /*2150*/  HMMA.16816.F32 R48, R40.reuse, R50, RZ ;  /* 0x000000322830723c */ /* 0x040ff000000018ff */
[C---:B-----5:R-:W-:Y:S08]  /*2160*/  HMMA.16816.F32 R44, R40.reuse, R32, RZ ;  /* 0x00000020282c723c */ /* 0x060ff000000018ff */
[----:B------:R-:W-:Y:S01]  /*2170*/  HMMA.16816.F32 R40, R40, R34, RZ ;  /* 0x000000222828723c */ /* 0x000fe200000018ff */
[----:B------:R-:W3:Y:S07]  /*2180*/  LDSM.16.M88.4 R32, [R83+0x11000] ;  /* 0x011000005320783b */ /* 0x000eee0000000200 */
[C---:B--2---:R-:W-:Y:S08]  /*2190*/  HMMA.16816.F32 R16, R8.reuse, R28, R16 ;  /* 0x0000001c0810723c */ /* 0x044ff00000001810 */
[C---:B------:R-:W-:Y:S01]  /*21a0*/  HMMA.16816.F32 R12, R8.reuse, R30, R12 ;  /* 0x0000001e080c723c */ /* 0x040fe2000000180c */
[----:B------:R-:W2:Y:S07]  /*21b0*/  LDSM.16.M88.4 R28, [R83+0x11800] ;  /* 0x01180000531c783b */ /* 0x000eae0000000200 */
[C---:B------:R-:W-:Y:S08]  /*21c0*/  HMMA.16816.F32 R60, R8.reuse, R20, R60 ;  /* 0x00000014083c723c */ /* 0x040ff0000000183c */
[C---:B------:R-:W-:Y:S01]  /*21d0*/  HMMA.16816.F32 R56, R8.reuse, R22, R56 ;  /* 0x000000160838723c */ /* 0x040fe20000001838 */
[----:B------:R-:W4:Y:S07]  /*21e0*/  LDSM.16.M88.4 R20, [R81+0x10000] ;  /* 0x010000005114783b */ /* 0x000f2e0000000200 */
[C---:B------:R-:W-:Y:S08]  /*21f0*/  HMMA.16816.F32 R52, R8.reuse, R72, R52 ;  /* 0x000000480834723c */ /* 0x040ff00000001834 */
[C---:B------:R-:W-:Y:S01]  /*2200*/  HMMA.16816.F32 R48, R8.reuse, R74, R48 ;  /* 0x0000004a0830723c */ /* 0x040fe20000001830 */
[----:B------:R-:W-:Y:S07]  /*2210*/  LDSM.16.M88.4 R72, [R85+0x13000] ;  /* 0x013000005548783b */ /* 0x000fee0000000200 */
[C---:B------:R-:W-:Y:S08]  /*2220*/  HMMA.16816.F32 R44, R8.reuse, R24, R44 ;  /* 0x00000018082c723c */ /* 0x040ff0000000182c */
[----:B------:R-:W-:Y:S01]  /*2230*/  HMMA.16816.F32 R40, R8, R26, R40 ;  /* 0x0000001a0828723c */ /* 0x000fe20000001828 */
[----:B------:R-:W5:Y:S04]  /*2240*/  LDSM.16.M88.4 R24, [R81+0x10800] ;  /* 0x010800005118783b */ /* 0x000f680000000200 */
[----:B------:R-:W5:Y:S03]  /*2250*/  LDSM.16.M88.4 R8, [R81+0x11000] ;  /* 0x011000005108783b */ /* 0x000f660000000200 */
[C---:B-1----:R-:W-:Y:S08]  /*2260*/  HMMA.16816.F32 R16, R4.reuse, R68, R16 ;  /* 0x000000440410723c */ /* 0x042ff00000001810 */
[C---:B------:R-:W-:Y:S01]  /*2270*/  HMMA.16816.F32 R12, R4.reuse, R70, R12 ;  /* 0x00000046040c723c */ /* 0x040fe2000000180c */
[----:B------:R-:W1:Y:S07]  /*2280*/  LDSM.16.M88.4 R68, [R81+0x11800] ;  /* 0x011800005144783b */ /* 0x000e6e0000000200 */
[C---:B------:R-:W-:Y:S08]  /*2290*/  HMMA.16816.F32 R60, R4.reuse, R36, R60 ;  /* 0x00000024043c723c */ /* 0x040ff0000000183c */
[C---:B------:R-:W-:Y:S01]  /*22a0*/  HMMA.16816.F32 R56, R4.reuse, R38, R56 ;  /* 0x000000260438723c */ /* 0x040fe20000001838 */
[----:B------:R-:W-:Y:S07]  /*22b0*/  LDSM.16.M88.4 R36, [R89+UR5+0x12000] ;  /* 0x012000055924783b */ /* 0x000fee0008000200 */
[C---:B---3--:R-:W-:Y:S08]  /*22c0*/  HMMA.16816.F32 R52, R4.reuse, R32, R52 ;  /* 0x000000200434723c */ /* 0x048ff00000001834 */
[C---:B------:R-:W-:Y:S01]  /*22d0*/  HMMA.16816.F32 R48, R4.reuse, R34, R48 ;  /* 0x000000220430723c */ /* 0x040fe20000001830 */
[----:B------:R-:W-:Y:S07]  /*22e0*/  LDSM.16.M88.4 R32, [R89+UR5+0x13000] ;  /* 0x013000055920783b */ /* 0x000fee0008000200 */
[C---:B--2---:R-:W-:Y:S08]  /*22f0*/  HMMA.16816.F32 R44, R4.reuse, R28, R44 ;  /* 0x0000001c042c723c */ /* 0x044ff0000000182c */
[----:B------:R-:W-:Y:S01]  /*2300*/  HMMA.16816.F32 R40, R4, R30, R40 ;  /* 0x0000001e0428723c */ /* 0x000fe20000001828 */
[----:B------:R-:W-:Y:S04]  /*2310*/  LDSM.16.M88.4 R4, [R91+0x4000] ;  /* 0x004000005b04783b */ /* 0x000fe80000000200 */
[----:B------:R-:W-:Y:S03]  /*2320*/  LDSM.16.M88.4 R28, [R89+UR5+0x13800] ;  /* 0x01380005591c783b */ /* 0x000fe60008000200 */
[C---:B----4-:R-:W-:Y:S08]  /*2330*/  HMMA.16816.F32 R16, R64.reuse, R20, R16 ;  /* 0x000000144010723c */ /* 0x050ff00000001810 */
[C---:B------:R-:W-:Y:S01]  /*2340*/  HMMA.16816.F32 R12, R64.reuse, R22, R12 ;  /* 0x00000016400c723c */ /* 0x040fe2000000180c */
[----:B------:R-:W2:Y:S07]  /*2350*/  LDSM.16.M88.4 R20, [R89+UR5+0x12800] ;  /* 0x012800055914783b */ /* 0x000eae0008000200 */
[C---:B-----5:R-:W-:Y:S08]  /*2360*/  HMMA.16816.F32 R60, R64.reuse, R24, R60 ;  /* 0x00000018403c723c */ /* 0x060ff0000000183c */
[C---:B------:R-:W-:Y:S01]  /*2370*/  HMMA.16816.F32 R56, R64.reuse, R26, R56 ;  /* 0x0000001a4038723c */ /* 0x040fe20000001838 */
[----:B------:R-:W-:Y:S07]  /*2380*/  LDSM.16.M88.4 R24, [R85+0x12000] ;  /* 0x012000005518783b */ /* 0x000fee0000000200 */
[C---:B------:R-:W-:Y:S08]  /*2390*/  HMMA.16816.F32 R52, R64.reuse, R8, R52 ;  /* 0x000000084034723c */ /* 0x040ff00000001834 */
[C---:B------:R-:W-:Y:S01]  /*23a0*/  HMMA.16816.F32 R48, R64.reuse, R10, R48 ;  /* 0x0000000a4030723c */ /* 0x040fe20000001830 */
[----:B------:R-:W3:Y:S07]  /*23b0*/  LDSM.16.M88.4 R8, [R88+0x4000] ;  /* 0x004000005808783b */ /* 0x000eee0000000200 */
[----:B-1----:R-:W-:Y:S08]  /*23c0*/  HMMA.16816.F32 R44, R64, R68, R44 ;  /* 0x00000044402c723c */ /* 0x002ff0000000182c */
[C---:B--2---:R-:W-:Y:S08]  /*23d0*/  HMMA.16816.F32 R60, R4.reuse, R20, R60 ;  /* 0x00000014043c723c */ /* 0x044ff0000000183c */
[----:B------:R-:W-:Y:S01]  /*23e0*/  HMMA.16816.F32 R56, R4, R22, R56 ;  /* 0x000000160438723c */ /* 0x000fe20000001838 */
[----:B------:R-:W1:Y:S07]  /*23f0*/  LDSM.16.M88.4 R20, [R85+0x12800] ;  /* 0x012800005514783b */ /* 0x000e6e0000000200 */
[----:B------:R-:W-:Y:S01]  /*2400*/  HMMA.16816.F32 R40, R64, R70, R40 ;  /* 0x000000464028723c */ /* 0x000fe20000001828 */
[----:B------:R-:W2:Y:S04]  /*2410*/  LDSM.16.M88.4 R68, [R85+0x13800] ;  /* 0x013800005544783b */ /* 0x000ea80000000200 */
[----:B------:R-:W-:Y:S03]  /*2420*/  LDSM.16.M88.4 R64, [R83+0x12000] ;  /* 0x012000005340783b */ /* 0x000fe60000000200 */
        /* <DEDUP_REMOVED lines=8> */
[----:B------:R-:W4:Y:S04]  /*24b0*/  LDSM.16.M88.4 R4, [R87+0x4000] ;  /* 0x004000005704783b */ /* 0x000f280000000200 */
[----:B------:R-:W5:Y:S03]  /*24c0*/  LDSM.16.M88.4 R28, [R83+0x13800] ;  /* 0x01380000531c783b */ /* 0x000f660000000200 */
[C---:B---3--:R-:W-:Y:S08]  /*24d0*/  HMMA.16816.F32 R16, R8.reuse, R24, R16 ;  /* 0x000000180810723c */ /* 0x048ff00000001810 */
[C---:B------:R-:W-:Y:S01]  /*24e0*/  HMMA.16816.F32 R12, R8.reuse, R26, R12 ;  /* 0x0000001a080c723c */ /* 0x040fe2000000180c */
[----:B------:R-:W-:Y:S07]  /*24f0*/  LDSM.16.M88.4 R24, [R86+0x4000] ;  /* 0x004000005618783b */ /* 0x000fee0000000200 */
[C---:B-1----:R-:W-:Y:S08]  /*2500*/  HMMA.16816.F32 R60, R8.reuse, R20, R60 ;  /* 0x00000014083c723c */ /* 0x042ff0000000183c */
[C---:B------:R-:W-:Y:S01]  /*2510*/  HMMA.16816.F32 R56, R8.reuse, R22, R56 ;  /* 0x000000160838723c */ /* 0x040fe20000001838 */
[----:B------:R-:W1:Y:S07]  /*2520*/  LDSM.16.M88.4 R20, [R81+0x12000] ;  /* 0x012000005114783b */ /* 0x000e6e0000000200 */
[C---:B--2---:R-:W-:Y:S08]  /*2530*/  HMMA.16816.F32 R44, R8.reuse, R68, R44 ;  /* 0x00000044082c723c */ /* 0x044ff0000000182c */
[C---:B------:R-:W-:Y:S01]  /*2540*/  HMMA.16816.F32 R40, R8.reuse, R70, R40 ;  /* 0x000000460828723c */ /* 0x040fe20000001828 */
[----:B------:R-:W-:Y:S07]  /*2550*/  LDSM.16.M88.4 R68, [R89+UR5+0x14000] ;  /* 0x014000055944783b */ /* 0x000fee0008000200 */
[C---:B------:R-:W-:Y:S08]  /*2560*/  HMMA.16816.F32 R52, R8.reuse, R72, R52 ;  /* 0x000000480834723c */ /* 0x040ff00000001834 */
[----:B------:R-:W-:Y:S01]  /*2570*/  HMMA.16816.F32 R48, R8, R74, R48 ;  /* 0x0000004a0830723c */ /* 0x000fe20000001830 */
[----:B------:R-:W-:Y:S04]  /*2580*/  LDSM.16.M88.4 R8, [R81+0x12800] ;  /* 0x012800005108783b */ /* 0x000fe80000000200 */
[----:B------:R-:W-:Y:S03]  /*2590*/  LDSM.16.M88.4 R72, [R81+0x13000] ;  /* 0x013000005148783b */ /* 0x000fe60000000200 */
[C---:B----4-:R-:W-:Y:S08]  /*25a0*/  HMMA.16816.F32 R16, R4.reuse, R64, R16 ;  /* 0x000000400410723c */ /* 0x050ff00000001810 */
[C---:B------:R-:W-:Y:S01]  /*25b0*/  HMMA.16816.F32 R12, R4.reuse, R66, R12 ;  /* 0x00000042040c723c */ /* 0x040fe2000000180c */
[----:B------:R-:W-:Y:S07]  /*25c0*/  LDSM.16.M88.4 R64, [R89+UR5+0x14800] ;  /* 0x014800055940783b */ /* 0x000fee0008000200 */
[C---:B-----5:R-:W-:Y:S08]  /*25d0*/  HMMA.16816.F32 R44, R4.reuse, R28, R44 ;  /* 0x0000001c042c723c */ /* 0x060ff0000000182c */
[C---:B------:R-:W-:Y:S01]  /*25e0*/  HMMA.16816.F32 R40, R4.reuse, R30, R40 ;  /* 0x0000001e0428723c */ /* 0x040fe20000001828 */
[----:B------:R-:W2:Y:S07]  /*25f0*/  LDSM.16.M88.4 R28, [R81+0x13800] ;  /* 0x01380000511c783b */ /* 0x000eae0000000200 */
[C---:B------:R-:W-:Y:S08]  /*2600*/  HMMA.16816.F32 R60, R4.reuse, R36, R60 ;  /* 0x00000024043c723c */ /* 0x040ff0000000183c */
[C---:B------:R-:W-:Y:S01]  /*2610*/  HMMA.16816.F32 R56, R4.reuse, R38, R56 ;  /* 0x000000260438723c */ /* 0x040fe20000001838 */
[----:B------:R-:W-:Y:S07]  /*2620*/  LDSM.16.M88.4 R36, [R89+UR5+0x15000] ;  /* 0x015000055924783b */ /* 0x000fee0008000200 */
[C---:B------:R-:W-:Y:S08]  /*2630*/  HMMA.16816.F32 R52, R4.reuse, R32, R52 ;  /* 0x000000200434723c */ /* 0x040ff00000001834 */
[----:B------:R-:W-:Y:S01]  /*2640*/  HMMA.16816.F32 R48, R4, R34, R48 ;  /* 0x000000220430723c */ /* 0x000fe20000001830 */
[----:B------:R-:W-:Y:S04]  /*2650*/  LDSM.16.M88.4 R4, [R91+0x8000] ;  /* 0x008000005b04783b */ /* 0x000fe80000000200 */
[----:B------:R-:W-:Y:S03]  /*2660*/  LDSM.16.M88.4 R32, [R85+0x14000] ;  /* 0x014000005520783b */ /* 0x000fe60000000200 */
[C---:B-1----:R-:W-:Y:S08]  /*2670*/  HMMA.16816.F32 R16, R24.reuse, R20, R16 ;  /* 0x000000141810723c */ /* 0x042ff00000001810 */
[C---:B------:R-:W-:Y:S01]  /*2680*/  HMMA.16816.F32 R12, R24.reuse, R22, R12 ;  /* 0x00000016180c723c */ /* 0x040fe2000000180c */
[----:B------:R-:W1:Y:S07]  /*2690*/  LDSM.16.M88.4 R20, [R89+UR5+0x15800] ;  /* 0x015800055914783b */ /* 0x000e6e0008000200 */
[C---:B--2---:R-:W-:Y:S08]  /*26a0*/  HMMA.16816.F32 R44, R24.reuse, R28, R44 ;  /* 0x0000001c182c723c */ /* 0x044ff0000000182c */
[C---:B------:R-:W-:Y:S01]  /*26b0*/  HMMA.16816.F32 R40, R24.reuse, R30, R40 ;  /* 0x0000001e1828723c */ /* 0x040fe20000001828 */
[----:B------:R-:W-:Y:S07]  /*26c0*/  LDSM.16.M88.4 R28, [R85+0x14800] ;  /* 0x01480000551c783b */ /* 0x000fee0000000200 */
[C---:B------:R-:W-:Y:S08]  /*26d0*/  HMMA.16816.F32 R60, R24.reuse, R8, R60 ;  /* 0x00000008183c723c */ /* 0x040ff0000000183c */
[C---:B------:R-:W-:Y:S01]  /*26e0*/  HMMA.16816.F32 R56, R24.reuse, R10, R56 ;  /* 0x0000000a1838723c */ /* 0x040fe20000001838 */
[----:B------:R-:W2:Y:S07]  /*26f0*/  LDSM.16.M88.4 R8, [R88+0x8000] ;  /* 0x008000005808783b */ /* 0x000eae0000000200 */
[C---:B------:R-:W-:Y:S08]  /*2700*/  HMMA.16816.F32 R52, R24.reuse, R72, R52 ;  /* 0x000000481834723c */ /* 0x040ff00000001834 */
[----:B------:R-:W-:Y:S01]  /*2710*/  HMMA.16816.F32 R48, R24, R74, R48 ;  /* 0x0000004a1830723c */ /* 0x000fe20000001830 */
[----:B------:R-:W3:Y:S04]  /*2720*/  LDSM.16.M88.4 R24, [R85+0x15000] ;  /* 0x015000005518783b */ /* 0x000ee80000000200 */
[----:B------:R-:W-:Y:S03]  /*2730*/  LDSM.16.M88.4 R72, [R83+0x14800] ;  /* 0x014800005348783b */ /* 0x000fe60000000200 */
[C---:B-1----:R-:W-:Y:S08]  /*2740*/  HMMA.16816.F32 R44, R4.reuse, R20, R44 ;  /* 0x00000014042c723c */ /* 0x042ff0000000182c */
[C---:B------:R-:W-:Y:S01]  /*2750*/  HMMA.16816.F32 R40, R4.reuse, R22, R40 ;  /* 0x000000160428723c */ /* 0x040fe20000001828 */
[----:B------:R-:W1:Y:S07]  /*2760*/  LDSM.16.M88.4 R20, [R85+0x15800] ;  /* 0x015800005514783b */ /* 0x000e6e0000000200 */
        /* <DEDUP_REMOVED lines=9> */
[----:B------:R-:W-:Y:S03]  /*2800*/  LDSM.16.M88.4 R36, [R86+0x8000] ;  /* 0x008000005624783b */ /* 0x000fe60000000200 */
[C---:B--2---:R-:W-:Y:S08]  /*2810*/  HMMA.16816.F32 R16, R8.reuse, R32, R16 ;  /* 0x000000200810723c */ /* 0x044ff00000001810 */
[C---:B------:R-:W-:Y:S01]  /*2820*/  HMMA.16816.F32 R12, R8.reuse, R34, R12 ;  /* 0x00000022080c723c */ /* 0x040fe2000000180c */
[----:B------:R-:W2:Y:S07]  /*2830*/  LDSM.16.M88.4 R32, [R81+0x14000] ;  /* 0x014000005120783b */ /* 0x000eae0000000200 */
[C---:B---3--:R-:W-:Y:S08]  /*2840*/  HMMA.16816.F32 R52, R8.reuse, R24, R52 ;  /* 0x000000180834723c */ /* 0x048ff00000001834 */
[C---:B------:R-:W-:Y:S01]  /*2850*/  HMMA.16816.F32 R48, R8.reuse, R26, R48 ;  /* 0x0000001a0830723c */ /* 0x040fe20000001830 */
[----:B------:R-:W3:Y:S07]  /*2860*/  LDSM.16.M88.4 R24, [R81+0x15000] ;  /* 0x015000005118783b */ /* 0x000eee0000000200 */
[C---:B-1----:R-:W-:Y:S08]  /*2870*/  HMMA.16816.F32 R44, R8.reuse, R20, R44 ;  /* 0x00000014082c723c */ /* 0x042ff0000000182c */
[C---:B------:R-:W-:Y:S01]  /*2880*/  HMMA.16816.F32 R40, R8.reuse, R22, R40 ;  /* 0x000000160828723c */ /* 0x040fe20000001828 */
[----:B------:R-:W1:Y:S07]  /*2890*/  LDSM.16.M88.4 R20, [R81+0x15800] ;  /* 0x015800005114783b */ /* 0x000e6e0000000200 */
[C---:B------:R-:W-:Y:S08]  /*28a0*/  HMMA.16816.F32 R60, R8.reuse, R28, R60 ;  /* 0x0000001c083c723c */ /* 0x040ff0000000183c */
[----:B------:R-:W-:Y:S01]  /*28b0*/  HMMA.16816.F32 R56, R8, R30, R56 ;  /* 0x0000001e0838723c */ /* 0x000fe20000001838 */
[----:B------:R-:W5:Y:S04]  /*28c0*/  LDSM.16.M88.4 R28, [R81+0x14800] ;  /* 0x01480000511c783b */ /* 0x000f680000000200 */
[----:B------:R-:W-:Y:S03]  /*28d0*/  LDSM.16.M88.4 R8, [R91+0xc000] ;  /* 0x00c000005b08783b */ /* 0x000fe60000000200 */
[C---:B----4-:R-:W-:Y:S08]  /*28e0*/  HMMA.16816.F32 R16, R76.reuse, R4, R16 ;  /* 0x000000044c10723c */ /* 0x050ff00000001810 */
[C---:B------:R-:W-:Y:S01]  /*28f0*/  HMMA.16816.F32 R12, R76.reuse, R6, R12 ;  /* 0x000000064c0c723c */ /* 0x040fe2000000180c */
[----:B------:R-:W4:Y:S07]  /*2900*/  LDSM.16.M88.4 R4, [R89+UR5+0x16000] ;  /* 0x016000055904783b */ /* 0x000f2e0008000200 */
[C---:B------:R-:W-:Y:S08]  /*2910*/  HMMA.16816.F32 R44, R76.reuse, R64, R44 ;  /* 0x000000404c2c723c */ /* 0x040ff0000000182c */
[C---:B------:R-:W-:Y:S08]  /*2920*/  HMMA.16816.F32 R52, R76.reuse, R68, R52 ;  /* 0x000000444c34723c */ /* 0x040ff00000001834 */
[C---:B------:R-:W-:Y:S01]  /*2930*/  HMMA.16816.F32 R48, R76.reuse, R70, R48 ;  /* 0x000000464c30723c */ /* 0x040fe20000001830 */
[----:B------:R-:W-:Y:S07]  /*2940*/  LDSM.16.M88.4 R68, [R89+UR5+0x17800] ;  /* 0x017800055944783b */ /* 0x000fee0008000200 */
[----:B------:R-:W-:Y:S01]  /*2950*/  HMMA.16816.F32 R64, R76, R66, R40 ;  /* 0x000000424c40723c */ /* 0x000fe20000001828 */
[----:B------:R-:W4:Y:S07]  /*2960*/  LDSM.16.M88.4 R40, [R89+UR5+0x16800] ;  /* 0x016800055928783b */ /* 0x000f2e0008000200 */
[C---:B--2---:R-:W-:Y:S08]  /*2970*/  HMMA.16816.F32 R16, R36.reuse, R32, R16 ;  /* 0x000000202410723c */ /* 0x044ff00000001810 */
[----:B------:R-:W-:Y:S01]  /*2980*/  HMMA.16816.F32 R12, R36, R34, R12 ;  /* 0x00000022240c723c */ /* 0x000fe2000000180c */
[----:B------:R-:W2:Y:S07]  /*2990*/  LDSM.16.M88.4 R32, [R89+UR5+0x17000] ;  /* 0x017000055920783b */ /* 0x000eae0008000200 */
[C---:B------:R-:W-:Y:S08]  /*29a0*/  HMMA.16816.F32 R60, R76.reuse, R72, R60 ;  /* 0x000000484c3c723c */ /* 0x040ff0000000183c */
[----:B------:R-:W-:Y:S08]  /*29b0*/  HMMA.16816.F32 R56, R76, R74, R56 ;  /* 0x0000004a4c38723c */ /* 0x000ff00000001838 */
[C---:B---3--:R-:W-:Y:S08]  /*29c0*/  HMMA.16816.F32 R52, R36.reuse, R24, R52 ;  /* 0x000000182434723c */ /* 0x048ff00000001834 */
[C---:B------:R-:W-:Y:S01]  /*29d0*/  HMMA.16816.F32 R48, R36.reuse, R26, R48 ;  /* 0x0000001a2430723c */ /* 0x040fe20000001830 */
[----:B------:R-:W-:Y:S07]  /*29e0*/  LDSM.16.M88.4 R24, [R88+0xc000] ;  /* 0x00c000005818783b */ /* 0x000fee0000000200 */
[C---:B-1----:R-:W-:Y:S08]  /*29f0*/  HMMA.16816.F32 R44, R36.reuse, R20, R44 ;  /* 0x00000014242c723c */ /* 0x042ff0000000182c */
[C---:B------:R-:W-:Y:S01]  /*2a00*/  HMMA.16816.F32 R64, R36.reuse, R22, R64 ;  /* 0x000000162440723c */ /* 0x040fe20000001840 */
[----:B------:R-:W1:Y:S07]  /*2a10*/  LDSM.16.M88.4 R20, [R85+0x16000] ;  /* 0x016000005514783b */ /* 0x000e6e0000000200 */
[C---:B-----5:R-:W-:Y:S08]  /*2a20*/  HMMA.16816.F32 R60, R36.reuse, R28, R60 ;  /* 0x0000001c243c723c */ /* 0x060ff0000000183c */
        /* <DEDUP_REMOVED lines=21> */
[----:B------:R-:W-:Y:S07]  /*2b80*/  LDSM.16.M88.4 R4, [R86+0xc000] ;  /* 0x00c000005604783b */ /* 0x000fee0000000200 */
[C---:B------:R-:W-:Y:S08]  /*2b90*/  HMMA.16816.F32 R52, R24.reuse, R28, R52 ;  /* 0x0000001c1834723c */ /* 0x040ff00000001834 */
[----:B------:R-:W-:Y:S01]  /*2ba0*/  HMMA.16816.F32 R48, R24, R30, R48 ;  /* 0x0000001e1830723c */ /* 0x000fe20000001830 */
[----:B------:R-:W3:Y:S07]  /*2bb0*/  LDSM.16.M88.4 R28, [R81+0x16000] ;  /* 0x01600000511c783b */ /* 0x000eee0000000200 */
[C---:B--2---:R-:W-:Y:S08]  /*2bc0*/  HMMA.16816.F32 R16, R36.reuse, R8, R16 ;  /* 0x000000082410723c */ /* 0x044ff00000001810 */
[C---:B------:R-:W-:Y:S01]  /*2bd0*/  HMMA.16816.F32 R12, R36.reuse, R10, R12 ;  /* 0x0000000a240c723c */ /* 0x040fe2000000180c */
[----:B------:R-:W2:Y:S07]  /*2be0*/  LDSM.16.M88.4 R8, [R81+0x16800] ;  /* 0x016800005108783b */ /* 0x000eae0000000200 */
[----:B-1----:R-:W-:Y:S01]  /*2bf0*/  HMMA.16816.F32 R52, R36, R20, R52 ;  /* 0x000000142434723c */ /* 0x002fe20000001834 */
[----:B------:R-:W-:-:S07]  /*2c00*/  IMAD.SHL.U32 R20, R166, 0x2, RZ ;  /* 0x00000002a6147824 */ /* 0x000fce00078e00ff */
[C---:B------:R-:W-:Y:S08]  /*2c10*/  HMMA.16816.F32 R44, R24.reuse, R32, R44 ;  /* 0x00000020182c723c */ /* 0x040ff0000000182c */
[----:B------:R-:W-:Y:S01]  /*2c20*/  HMMA.16816.F32 R64, R24, R34, R64 ;  /* 0x000000221840723c */ /* 0x000fe20000001840 */
[----:B------:R-:W-:-:S05]  /*2c30*/  LOP3.LUT R25, R20, 0x6, RZ, 0xc0, !PT ;  /* 0x0000000614197812 */ /* 0x000fca00078ec0ff */
[----:B------:R-:W-:Y:S02]  /*2c40*/  IMAD R84, R84, 0x40, R25 ;  /* 0x0000004054547824 */ /* 0x000fe400078e0219 */
[C---:B------:R-:W-:Y:S01]  /*2c50*/  HMMA.16816.F32 R48, R36.reuse, R22, R48 ;  /* 0x000000162430723c */ /* 0x040fe20000001830 */
[----:B------:R-:W1:Y:S01]  /*2c60*/  LDSM.16.M88.4 R20, [R81+0x17000] ;  /* 0x017000005114783b */ /* 0x000e620000000200 */
[C---:B------:R-:W-:Y:S01]  /*2c70*/  VIADD R24, R84.reuse, 0x1 ;  /* 0x0000000154187836 */ /* 0x040fe20000000000 */
[CC--:B------:R-:W-:Y:S01]  /*2c80*/  ISETP.GE.AND P2, PT, R84.reuse, R3.reuse, PT ;  /* 0x000000035400720c */ /* 0x0c0fe20003f46270 */
[C---:B------:R-:W-:Y:S02]  /*2c90*/  VIADD R32, R84.reuse, 0x9 ;  /* 0x0000000954207836 */ /* 0x040fe40000000000 */
[----:B------:R-:W-:Y:S01]  /*2ca0*/  VIADD R26, R84, 0x10 ;  /* 0x00000010541a7836 */ /* 0x000fe20000000000 */
[-C--:B------:R-:W-:Y:S01]  /*2cb0*/  ISETP.GE.AND P1, PT, R24, R3.reuse, PT ;  /* 0x000000031800720c */ /* 0x080fe20003f26270 */
[----:B------:R-:W-:Y:S01]  /*2cc0*/  HMMA.16816.F32 R60, R36, R40, R60 ;  /* 0x00000028243c723c */ /* 0x000fe2000000183c */
[----:B------:R-:W-:Y:S01]  /*2cd0*/  VIADD R24, R84, 0x8 ;  /* 0x0000000854187836 */ /* 0x000fe20000000000 */
[-C--:B------:R-:W-:Y:S01]  /*2ce0*/  ISETP.GE.AND P4, PT, R32, R3.reuse, PT ;  /* 0x000000032000720c */ /* 0x080fe20003f86270 */
[----:B------:R-:W-:Y:S01]  /*2cf0*/  VIADD R40, R84, 0x30 ;  /* 0x0000003054287836 */ /* 0x000fe20000000000 */
[----:B------:R-:W-:-:S02]  /*2d00*/  ISETP.GE.AND P3, PT, R26, R3, PT ;  /* 0x000000031a00720c */ /* 0x000fc40003f66270 */
[----:B------:R-:W-:Y:S01]  /*2d10*/  ISETP.GE.AND P5, PT, R24, R3, PT ;  /* 0x000000031800720c */ /* 0x000fe20003fa6270 */
[----:B------:R-:W-:Y:S01]  /*2d20*/  VIADD R24, R84, 0x11 ;  /* 0x0000001154187836 */ /* 0x000fe20000000000 */
[C---:B---3--:R-:W-:Y:S08]  /*2d30*/  HMMA.16816.F32 R16, R4.reuse, R28, R16 ;  /* 0x0000001c0410723c */ /* 0x048ff00000001810 */
[----:B------:R-:W-:Y:S01]  /*2d40*/  HMMA.16816.F32 R28, R4, R30, R12 ;  /* 0x0000001e041c723c */ /* 0x000fe2000000180c */
[----:B------:R-:W3:Y:S01]  /*2d50*/  LDSM.16.M88.4 R12, [R81+0x17800] ;  /* 0x01780000510c783b */ /* 0x000ee20000000200 */
[----:B------:R-:W-:-:S06]  /*2d60*/  DEPBAR.LE SB0, 0x0 ;  /* 0x000080000000791a */ /* 0x000fcc0000000000 */
[----:B------:R-:W-:Y:S03]  /*2d70*/  HMMA.16816.F32 R56, R36, R42, R56 ;  /* 0x0000002a2438723c */ /* 0x000fe60000001838 */
[----:B------:R-:W-:Y:S02]  /*2d80*/  FSEL R32, R18, -INF , !P2 ;  /* 0xff80000012207808 */ /* 0x000fe40005000000 */
[----:B------:R-:W-:-:S03]  /*2d90*/  FSEL R34, R19, -INF , !P1 ;  /* 0xff80000013227808 */ /* 0x000fc60004800000 */
[----:B--2---:R-:W-:Y:S01]  /*2da0*/  HMMA.16816.F32 R60, R4, R8, R60 ;  /* 0x00000008043c723c */ /* 0x004fe2000000183c */
[----:B------:R-:W-:Y:S02]  /*2db0*/  VIADD R8, R84, 0x18 ;  /* 0x0000001854087836 */ /* 0x000fe40000000000 */
[----:B------:R-:W-:-:S05]  /*2dc0*/  FSEL R30, R30, -INF , !P5 ;  /* 0xff8000001e1e7808 */ /* 0x000fca0006800000 */
[----:B------:R-:W-:Y:S01]  /*2dd0*/  HMMA.16816.F32 R44, R36, R68, R44 ;  /* 0x00000044242c723c */ /* 0x000fe2000000182c */
[----:B------:R-:W-:Y:S02]  /*2de0*/  FSEL R68, R28, -INF , !P5 ;  /* 0xff8000001c447808 */ /* 0x000fe40006800000 */
[----:B------:R-:W-:-:S05]  /*2df0*/  FSEL R28, R31, -INF , !P4 ;  /* 0xff8000001f1c7808 */ /* 0x000fca0006000000 */
[----:B------:R-:W-:Y:S01]  /*2e00*/  HMMA.16816.F32 R56, R4, R10, R56 ;  /* 0x0000000a0438723c */ /* 0x000fe20000001838 */
[----:B------:R-:W-:Y:S01]  /*2e10*/  VIADD R10, R84, 0x19 ;  /* 0x00000019540a7836 */ /* 0x000fe20000000000 */
[----:B------:R-:W-:Y:S04]  /*2e20*/  BAR.SYNC.DEFER_BLOCKING 0x0 ;  /* 0x0000000000007b1d */ /* 0x000fe80000010000 */
[-C--:B------:R-:W-:Y:S01]  /*2e30*/  ISETP.GE.AND P5, PT, R10, R3.reuse, PT ;  /* 0x000000030a00720c */ /* 0x080fe20003fa6270 */
[----:B------:R-:W-:Y:S01]  /*2e40*/  VIADD R10, R84, 0x28 ;  /* 0x00000028540a7836 */ /* 0x000fe20000000000 */
[----:B------:R-:W-:Y:S01]  /*2e50*/  HMMA.16816.F32 R64, R36, R70, R64 ;  /* 0x000000462440723c */ /* 0x000fe20000001840 */
[----:B------:R-:W-:Y:S01]  /*2e60*/  FSEL R38, R16, -INF , !P2 ;  /* 0xff80000010267808 */ /* 0x000fe20005000000 */
[----:B------:R-:W-:Y:S01]  /*2e70*/  VIADD R16, R84, 0x21 ;  /* 0x0000002154107836 */ /* 0x000fe20000000000 */
[----:B------:R-:W-:-:S02]  /*2e80*/  ISETP.GE.AND P2, PT, R24, R3, PT ;  /* 0x000000031800720c */ /* 0x000fc40003f46270 */
[----:B------:R-:W-:Y:S02]  /*2e90*/  FSEL R36, R17, -INF , !P1 ;  /* 0xff80000011247808 */ /* 0x000fe40004800000 */
[-C--:B------:R-:W-:Y:S01]  /*2ea0*/  ISETP.GE.AND P1, PT, R8, R3.reuse, PT ;  /* 0x000000030800720c */ /* 0x080fe20003f26270 */
[C---:B-1----:R-:W-:Y:S01]  /*2eb0*/  HMMA.16816.F32 R52, R4.reuse, R20, R52 ;  /* 0x000000140434723c */ /* 0x042fe20000001834 */
[----:B------:R-:W-:Y:S01]  /*2ec0*/  VIADD R8, R84, 0x20 ;  /* 0x0000002054087836 */ /* 0x000fe20000000000 */
[----:B------:R-:W-:Y:S02]  /*2ed0*/  FSEL R18, R63, -INF , !P2 ;  /* 0xff8000003f127808 */ /* 0x000fe40005000000 */
[----:B------:R-:W-:Y:S02]  /*2ee0*/  FSEL R26, R61, -INF , !P2 ;  /* 0xff8000003d1a7808 */ /* 0x000fe40005000000 */
[----:B------:R-:W-:Y:S01]  /*2ef0*/  ISETP.GE.AND P2, PT, R10, R3, PT ;  /* 0x000000030a00720c */ /* 0x000fe20003f46270 */
[----:B------:R-:W-:Y:S01]  /*2f00*/  VIADD R10, R84, 0x29 ;  /* 0x00000029540a7836 */ /* 0x000fe20000000000 */
[----:B------:R-:W-:Y:S01]  /*2f10*/  HMMA.16816.F32 R48, R4, R22, R48 ;  /* 0x000000160430723c */ /* 0x000fe20000001830 */
[----:B------:R-:W-:-:S02]  /*2f20*/  FSEL R70, R29, -INF , !P4 ;  /* 0xff8000001d467808 */ /* 0x000fc40006000000 */
[-C--:B------:R-:W-:Y:S02]  /*2f30*/  ISETP.GE.AND P4, PT, R8, R3.reuse, PT ;  /* 0x000000030800720c */ /* 0x080fe40003f86270 */
[----:B------:R-:W-:Y:S02]  /*2f40*/  FSEL R8, R62, -INF , !P3 ;  /* 0xff8000003e087808 */ /* 0x000fe40005800000 */
[----:B------:R-:W-:Y:S01]  /*2f50*/  FSEL R24, R60, -INF , !P3 ;  /* 0xff8000003c187808 */ /* 0x000fe20005800000 */
[----:B---3--:R-:W-:Y:S01]  /*2f60*/  HMMA.16816.F32 R44, R4, R12, R44 ;  /* 0x0000000c042c723c */ /* 0x008fe2000000182c */
[----:B------:R-:W-:Y:S01]  /*2f70*/  FSEL R20, R58, -INF , !P1 ;  /* 0xff8000003a147808 */ /* 0x000fe20004800000 */
[----:B------:R-:W-:Y:S01]  /*2f80*/  VIADD R12, R84, 0x38 ;  /* 0x00000038540c7836 */ /* 0x000fe20000000000 */
[----:B------:R-:W-:Y:S02]  /*2f90*/  FSEL R22, R56, -INF , !P1 ;  /* 0xff80000038167808 */ /* 0x000fe40004800000 */
[----:B------:R-:W-:-:S02]  /*2fa0*/  ISETP.GE.AND P3, PT, R16, R3, PT ;  /* 0x000000031000720c */ /* 0x000fc40003f66270 */
[-C--:B------:R-:W-:Y:S01]  /*2fb0*/  ISETP.GE.AND P1, PT, R10, R3.reuse, PT ;  /* 0x000000030a00720c */ /* 0x080fe20003f26270 */
[----:B------:R-:W-:Y:S01]  /*2fc0*/  HMMA.16816.F32 R64, R4, R14, R64 ;  /* 0x0000000e0440723c */ /* 0x000fe20000001840 */
[----:B------:R-:W-:Y:S02]  /*2fd0*/  FSEL R16, R59, -INF , !P5 ;  /* 0xff8000003b107808 */ /* 0x000fe40006800000 */
[----:B------:R-:W-:Y:S02]  /*2fe0*/  FSEL R10, R57, -INF , !P5 ;  /* 0xff800000390a7808 */ /* 0x000fe40006800000 */
[----:B------:R-:W-:Y:S01]  /*2ff0*/  ISETP.GE.AND P5, PT, R40, R3, PT ;  /* 0x000000032800720c */ /* 0x000fe20003fa6270 */
[----:B------:R-:W-:Y:S01]  /*3000*/  VIADD R40, R84, 0x31 ;  /* 0x0000003154287836 */ /* 0x000fe20000000000 */
[----:B------:R-:W-:Y:S01]  /*3010*/  FMNMX3.FTZ R5, R38, R36, R68, !PT ;  /* 0x0000002426057276 */ /* 0x000fe20007810044 */
[----:B------:R-:W-:Y:S01]  /*3020*/  VIADD R84, R84, 0x39 ;  /* 0x0000003954547836 */ /* 0x000fe20000000000 */
[----:B------:R-:W-:-:S02]  /*3030*/  FSEL R202, R54, -INF , !P4 ;  /* 0xff80000036ca7808 */ /* 0x000fc40006000000 */
[----:B------:R-:W-:Y:S02]  /*3040*/  FMNMX3.FTZ R5, R5, R70, R24, !PT ;  /* 0x0000004605057276 */ /* 0x000fe40007810018 */
[----:B------:R-:W-:Y:S02]  /*3050*/  FSEL R232, R52, -INF , !P4 ;  /* 0xff80000034e87808 */ /* 0x000fe40006000000 */
[----:B------:R-:W-:Y:S02]  /*3060*/  FSEL R204, R55, -INF , !P3 ;  /* 0xff80000037cc7808 */ /* 0x000fe40005800000 */
[----:B------:R-:W-:Y:S02]  /*3070*/  FSEL R200, R53, -INF , !P3 ;  /* 0xff80000035c87808 */ /* 0x000fe40005800000 */
[----:B------:R-:W-:Y:S02]  /*3080*/  FSEL R178, R50, -INF , !P2 ;  /* 0xff80000032b27808 */ /* 0x000fe40005000000 */
[----:B------:R-:W-:-:S02]  /*3090*/  FSEL R230, R48, -INF , !P2 ;  /* 0xff80000030e67808 */ /* 0x000fc40005000000 */
[----:B------:R-:W-:Y:S02]  /*30a0*/  FSEL R176, R51, -INF , !P1 ;  /* 0xff80000033b07808 */ /* 0x000fe40004800000 */
[----:B------:R-:W-:Y:S02]  /*30b0*/  FSEL R210, R49, -INF , !P1 ;  /* 0xff80000031d27808 */ /* 0x000fe40004800000 */
[-C--:B------:R-:W-:Y:S02]  /*30c0*/  ISETP.GE.AND P4, PT, R40, R3.reuse, PT ;  /* 0x000000032800720c */ /* 0x080fe40003f86270 */
[-C--:B------:R-:W-:Y:S02]  /*30d0*/  ISETP.GE.AND P3, PT, R12, R3.reuse, PT ;  /* 0x000000030c00720c */ /* 0x080fe40003f66270 */
[----:B------:R-:W-:Y:S02]  /*30e0*/  ISETP.GE.U32.AND P1, PT, R3, 0x41, PT ;  /* 0x000000410300780c */ /* 0x000fe40003f26070 */
[----:B------:R-:W-:-:S02]  /*30f0*/  ISETP.GE.AND P2, PT, R84, R3, PT ;  /* 0x000000035400720c */ /* 0x000fc40003f46270 */
[----:B------:R-:W-:Y:S02]  /*3100*/  FMNMX3.FTZ R3, R32, R34, R30, !PT ;  /* 0x0000002220037276 */ /* 0x000fe4000781001e */
[----:B------:R-:W-:Y:S02]  /*3110*/  FMNMX3.FTZ R5, R5, R26, R22, !PT ;  /* 0x0000001a05057276 */ /* 0x000fe40007810016 */
        /* <DEDUP_REMOVED lines=10> */
[----:B------:R-:W-:Y:S02]  /*31c0*/  FSEL R212, R65, -INF , !P2 ;  /* 0xff80000041d47808 */ /* 0x000fe40005000000 */
[----:B------:R-:W-:Y:S02]  /*31d0*/  FMNMX3.FTZ R3, R3, R204, R178, !PT ;  /* 0x000000cc03037276 */ /* 0x000fe400078100b2 */
[----:B------:R-:W-:Y:S02]  /*31e0*/  FMNMX3.FTZ R5, R5, R226, R214, !PT ;  /* 0x000000e205057276 */ /* 0x000fe400078100d6 */
[----:B------:R-:W-:Y:S02]  /*31f0*/  FSEL R208, R47, -INF , !P4 ;  /* 0xff8000002fd07808 */ /* 0x000fe40006000000 */
[----:B------:R-:W-:Y:S02]  /*3200*/  FSEL R207, R66, -INF , !P3 ;  /* 0xff80000042cf7808 */ /* 0x000fe40005800000 */
[----:B------:R-:W-:-:S02]  /*3210*/  FSEL R206, R67, -INF , !P2 ;  /* 0xff80000043ce7808 */ /* 0x000fc40005000000 */
[----:B------:R-:W-:Y:S02]  /*3220*/  FMNMX3.FTZ R6, R3, R176, R216, !PT ;  /* 0x000000b003067276 */ /* 0x000fe400078100d8 */
[----:B------:R-:W-:Y:S01]  /*3230*/  FMNMX.FTZ R7, R212, R5, !PT ;  /* 0x00000005d4077209 */ /* 0x000fe20007810000 */
[----:B------:R-:W-:Y:S06]  /*3240*/  @!P1 BRA `(.L_x_346) ;  /* 0x0000000000589947 */ /* 0x000fec0003800000 */
[----:B------:R-:W-:-:S05]  /*3250*/  LEA.HI.SX32 R12, R0, 0xfffffffe, 0x1a ;  /* 0xfffffffe000c7811 */ /* 0x000fca00078fd2ff */
[C---:B------:R-:W-:Y:S02]  /*3260*/  IMAD R3, R12.reuse, UR4, RZ ;  /* 0x000000040c037c24 */ /* 0x040fe4000f8e02ff */
[----:B------:R-:W-:-:S04]  /*3270*/  IMAD.WIDE.U32 R12, R12, UR15, RZ ;  /* 0x0000000f0c0c7c25 */ /* 0x000fc8000f8e00ff */
[----:B------:R-:W-:Y:S01]  /*3280*/  IMAD.IADD R3, R13, 0x1, R3 ;  /* 0x000000010d037824 */ /* 0x000fe200078e0203 */
[C---:B------:R-:W-:Y:S02]  /*3290*/  IADD3 R4, P2, PT, R12.reuse, UR8, RZ ;  /* 0x000000080c047c10 */ /* 0x040fe4000ff5e0ff */
[-C--:B------:R-:W-:Y:S02]  /*32a0*/  LEA R40, P3, R12, R223.reuse, 0x1 ;  /* 0x000000df0c287211 */ /* 0x080fe400078608ff */
[----:B------:R-:W-:Y:S02]  /*32b0*/  IADD3.X R5, PT, PT, R3, UR9, RZ, P2, !PT ;  /* 0x0000000903057c10 */ /* 0x000fe400097fe4ff */
[----:B------:R-:W-:Y:S02]  /*32c0*/  LEA R14, P2, R4, R223, 0x1 ;  /* 0x000000df040e7211 */ /* 0x000fe400078408ff */
[-C--:B------:R-:W-:Y:S02]  /*32d0*/  LEA.HI.X R41, R12, R222.reuse, R3, 0x1, P3 ;  /* 0x000000de0c297211 */ /* 0x080fe400018f0c03 */
[----:B------:R-:W-:-:S03]  /*32e0*/  LEA.HI.X R15, R4, R222, R5, 0x1, P2 ;  /* 0x000000de040f7211 */ /* 0x000fc600010f0c05 */
[----:B------:R-:W-:Y:S01]  /*32f0*/  @!PT LDS RZ, [RZ] ;  /* 0x00000000fffff984 */ /* 0x000fe20000000800 */
[----:B------:R-:W-:Y:S01]  /*3300*/  @!PT LDS RZ, [RZ] ;  /* 0x00000000fffff984 */ /* 0x000fe20000000800 */
[----:B------:R-:W-:Y:S01]  /*3310*/  @!PT LDS RZ, [RZ] ;  /* 0x00000000fffff984 */ /* 0x000fe20000000800 */
        /* <DEDUP_REMOVED lines=9> */
.L_x_346:
[----:B------:R-:W-:Y:S01]  /*33b0*/  FMNMX3.FTZ R9, R6, R208, R207, !PT ;  /* 0x000000d006097276 */ /* 0x000fe200078100cf */
[----:B------:R-:W2:Y:S01]  /*33c0*/  LDCU UR4, c[0x0][0x45c] ;  /* 0x00008b80ff0477ac */ /* 0x000ea20008000800 */
[----:B------:R-:W3:Y:S01]  /*33d0*/  SHFL.BFLY PT, R6, R7, 0x2, 0x1f ;  /* 0x0c401f0007067f89 */ /* 0x000ee200000e0000 */
[----:B------:R-:W-:Y:S02]  /*33e0*/  LOP3.LUT R199, R82, 0x200, R165, 0xf8, !PT ;  /* 0x0000020052c77812 */ /* 0x000fe400078ef8a5 */
[----:B------:R-:W-:Y:S02]  /*33f0*/  FMNMX.FTZ R9, R206, R9, !PT ;  /* 0x00000009ce097209 */ /* 0x000fe40007810000 */
[----:B------:R-:W-:-:S03]  /*3400*/  LEA R199, R199, UR5, 0x1 ;  /* 0x00000005c7c77c11 */ /* 0x000fc6000f8e08ff */
[----:B------:R-:W4:Y:S01]  /*3410*/  SHFL.BFLY PT, R4, R9, 0x2, 0x1f ;  /* 0x0c401f0009047f89 */ /* 0x000f2200000e0000 */
[-C--:B------:R-:W-:Y:S02]  /*3420*/  IADD3 R201, PT, PT, R80, R199.reuse, RZ ;  /* 0x000000c750c97210 */ /* 0x080fe40007ffe0ff */
[----:B------:R-:W-:Y:S01]  /*3430*/  IADD3 R198, PT, PT, R2, R199, RZ ;  /* 0x000000c702c67210 */ /* 0x000fe20007ffe0ff */
[----:B------:R-:W-:Y:S03]  /*3440*/  LDSM.16.MT88.4 R156, [R199+0x18000] ;  /* 0x01800000c79c783b */ /* 0x000fe60000004200 */
[----:B------:R-:W-:Y:S01]  /*3450*/  IADD3 R197, PT, PT, R80, R198, RZ ;  /* 0x000000c650c57210 */ /* 0x000fe20007ffe0ff */
[----:B------:R-:W-:Y:S04]  /*3460*/  LDSM.16.MT88.4 R72, [R201+0x1a000] ;  /* 0x01a00000c948783b */ /* 0x000fe80000004200 */
[----:B-1----:R-:W-:Y:S01]  /*3470*/  LDSM.16.MT88.4 R40, [R201+0x18000] ;  /* 0x01800000c928783b */ /* 0x002fe20000004200 */
[----:B---3--:R-:W-:-:S03]  /*3480*/  FMNMX.FTZ R5, R7, R6, !PT ;  /* 0x0000000607057209 */ /* 0x008fc60007810000 */
[----:B------:R-:W-:Y:S04]  /*3490*/  LDSM.16.MT88.4 R104, [R201+0x1c000] ;  /* 0x01c00000c968783b */ /* 0x000fe80000004200 */
[----:B------:R-:W1:Y:S01]  /*34a0*/  SHFL.BFLY PT, R164, R5, 0x1, 0x1f ;  /* 0x0c201f0005a47f89 */ /* 0x000e6200000e0000 */
[----:B----4-:R-:W-:-:S03]  /*34b0*/  FMNMX.FTZ R4, R9, R4, !PT ;  /* 0x0000000409047209 */ /* 0x010fc60007810000 */
        /* <DEDUP_REMOVED lines=10> */
[----:B---3--:R-:W-:Y:S02]  /*3560*/  FMNMX.FTZ R3, R4, R3, !PT ;  /* 0x0000000304037209 */ /* 0x008fe40007810000 */
[----:B------:R-:W-:Y:S01]  /*3570*/  FSEL R215, R215, RZ, P2 ;  /* 0x000000ffd7d77208 */ /* 0x000fe20001000000 */
[----:B------:R-:W3:Y:S01]  /*3580*/  LDSM.16.MT88.4 R96, [R199+0x1c000] ;  /* 0x01c00000c760783b */ /* 0x000ee20000004200 */
[C---:B------:R-:W-:Y:S01]  /*3590*/  FSETP.NEU.FTZ.AND P2, PT, R3.reuse, -INF , PT ;  /* 0xff8000000300780b */ /* 0x040fe20003f5d000 */
[----:B------:R-:W-:-:S02]  /*35a0*/  FMUL.FTZ R209, R3, UR4 ;  /* 0x0000000403d17c20 */ /* 0x000fc40008410000 */
[----:B------:R-:W3:Y:S01]  /*35b0*/  LDSM.16.MT88.4 R112, [R198+0x1c000] ;  /* 0x01c00000c670783b */ /* 0x000ee20000004200 */
[--C-:B------:R-:W-:Y:S01]  /*35c0*/  FFMA.FTZ R196, R38, UR4, -R215.reuse ;  /* 0x0000000426c47c23 */ /* 0x100fe200080108d7 */
[--C-:B------:R-:W-:Y:S01]  /*35d0*/  FFMA.FTZ R195, R36, UR4, -R215.reuse ;  /* 0x0000000424c37c23 */ /* 0x100fe200080108d7 */
[----:B------:R-:W-:Y:S01]  /*35e0*/  FSEL R209, R209, RZ, P2 ;  /* 0x000000ffd1d17208 */ /* 0x000fe20001000000 */
[----:B------:R-:W3:Y:S01]  /*35f0*/  LDSM.16.MT88.4 R120, [R197+0x1c000] ;  /* 0x01c00000c578783b */ /* 0x000ee20000004200 */
[--C-:B------:R-:W-:Y:S01]  /*3600*/  FFMA.FTZ R192, R68, UR4, -R215.reuse ;  /* 0x0000000444c07c23 */ /* 0x100fe200080108d7 */
[----:B------:R-:W-:Y:S01]  /*3610*/  FFMA.FTZ R191, R70, UR4, -R215 ;  /* 0x0000000446bf7c23 */ /* 0x000fe200080108d7 */
[----:B------:R-:W-:Y:S01]  /*3620*/  MUFU.EX2 R196, R196 ;  /* 0x000000c400c47308 */ /* 0x000fe20000000800 */
[----:B------:R-:W3:Y:S01]  /*3630*/  LDSM.16.MT88.4 R128, [R199+0x1e000] ;  /* 0x01e00000c780783b */ /* 0x000ee20000004200 */
[--C-:B------:R-:W-:Y:S01]  /*3640*/  FFMA.FTZ R194, R32, UR4, -R209.reuse ;  /* 0x0000000420c27c23 */ /* 0x100fe200080108d1 */
[--C-:B------:R-:W-:Y:S01]  /*3650*/  FFMA.FTZ R193, R34, UR4, -R209.reuse ;  /* 0x0000000422c17c23 */ /* 0x100fe200080108d1 */
[--C-:B------:R-:W-:Y:S01]  /*3660*/  FFMA.FTZ R190, R30, UR4, -R209.reuse ;  /* 0x000000041ebe7c23 */ /* 0x100fe200080108d1 */
[----:B------:R-:W3:Y:S01]  /*3670*/  LDSM.16.MT88.4 R144, [R198+0x1e000] ;  /* 0x01e00000c690783b */ /* 0x000ee20000004200 */
[----:B------:R-:W-:Y:S01]  /*3680*/  FFMA.FTZ R189, R28, UR4, -R209 ;  /* 0x000000041cbd7c23 */ /* 0x000fe200080108d1 */
[----:B------:R-:W4:Y:S01]  /*3690*/  MUFU.EX2 R195, R195 ;  /* 0x000000c300c37308 */ /* 0x000f220000000800 */
[----:B------:R-:W-:Y:S01]  /*36a0*/  FFMA.FTZ R183, R10, UR4, -R215 ;  /* 0x000000040ab77c23 */ /* 0x000fe200080108d7 */
[----:B------:R-:W3:Y:S01]  /*36b0*/  LDSM.16.MT88.4 R4, [R197+0x1e000] ;  /* 0x01e00000c504783b */ /* 0x000ee20000004200 */
[----:B------:R-:W-:Y:S01]  /*36c0*/  FFMA.FTZ R186, R8, UR4, -R209 ;  /* 0x0000000408ba7c23 */ /* 0x000fe200080108d1 */
[----:B------:R-:W-:Y:S01]  /*36d0*/  MUFU.EX2 R192, R192 ;  /* 0x000000c000c07308 */ /* 0x000fe20000000800 */
[--C-:B------:R-:W-:Y:S01]  /*36e0*/  FFMA.FTZ R188, R24, UR4, -R215.reuse ;  /* 0x0000000418bc7c23 */ /* 0x100fe200080108d7 */
[----:B------:R-:W3:Y:S01]  /*36f0*/  LDSM.16.MT88.4 R8, [R201+0x1a800] ;  /* 0x01a80000c908783b */ /* 0x000ee20000004200 */
[--C-:B------:R-:W-:Y:S01]  /*3700*/  FFMA.FTZ R187, R26, UR4, -R215.reuse ;  /* 0x000000041abb7c23 */ /* 0x100fe200080108d7 */
[----:B------:R-:W5:Y:S01]  /*3710*/  MUFU.EX2 R191, R191 ;  /* 0x000000bf00bf7308 */ /* 0x000f620000000800 */
[----:B------:R-:W-:Y:S01]  /*3720*/  FFMA.FTZ R184, R22, UR4, -R215 ;  /* 0x0000000416b87c23 */ /* 0x000fe200080108d7 */
[--C-:B------:R-:W-:Y:S01]  /*3730*/  FFMA.FTZ R185, R18, UR4, -R209.reuse ;  /* 0x0000000412b97c23 */ /* 0x100fe200080108d1 */
[--C-:B------:R-:W-:Y:S01]  /*3740*/  FFMA.FTZ R182, R20, UR4, -R209.reuse ;  /* 0x0000000414b67c23 */ /* 0x100fe200080108d1 */
[----:B------:R-:W-:Y:S01]  /*3750*/  MUFU.EX2 R194, R194 ;  /* 0x000000c200c27308 */ /* 0x000fe20000000800 */
[----:B------:R-:W-:Y:S01]  /*3760*/  FFMA.FTZ R181, R16, UR4, -R209 ;  /* 0x0000000410b57c23 */ /* 0x000fe200080108d1 */
[----:B----4-:R-:W-:Y:S01]  /*3770*/  F2FP.F16.F32.PACK_AB R148, R195, R196 ;  /* 0x000000c4c394723e */ /* 0x010fe200000000ff */
[----:B------:R-:W4:Y:S01]  /*3780*/  LDSM.16.MT88.4 R12, [R201+0x18800] ;  /* 0x01880000c90c783b */ /* 0x000f220000004200 */
[----:B------:R-:W1:Y:S01]  /*3790*/  MUFU.EX2 R193, R193 ;  /* 0x000000c100c17308 */ /* 0x000e620000000800 */
[--C-:B------:R-:W-:Y:S01]  /*37a0*/  FFMA.FTZ R205, R200, UR4, -R215.reuse ;  /* 0x00000004c8cd7c23 */ /* 0x100fe200080108d7 */
[----:B------:R-:W-:Y:S01]  /*37b0*/  FFMA.FTZ R203, R230, UR4, -R215 ;  /* 0x00000004e6cb7c23 */ /* 0x000fe200080108d7 */
[----:B------:R-:W4:Y:S01]  /*37c0*/  LDSM.16.MT88.4 R16, [R201+0x1e800] ;  /* 0x01e80000c910783b */ /* 0x000f220000004200 */
[----:B------:R-:W-:Y:S01]  /*37d0*/  MUFU.EX2 R190, R190 ;  /* 0x000000be00be7308 */ /* 0x000fe20000000800 */
[--C-:B------:R-:W-:Y:S01]  /*37e0*/  FFMA.FTZ R211, R202, UR4, -R209.reuse ;  /* 0x00000004cad37c23 */ /* 0x100fe200080108d1 */
[----:B-----5:R-:W-:Y:S01]  /*37f0*/  F2FP.F16.F32.PACK_AB R150, R191, R192 ;  /* 0x000000c0bf96723e */ /* 0x020fe200000000ff */
[----:B------:R-:W5:Y:S01]  /*3800*/  LDSM.16.MT88.4 R20, [R201+0x1c800] ;  /* 0x01c80000c914783b */ /* 0x000f620000004200 */
[----:B------:R-:W2:Y:S01]  /*3810*/  MUFU.EX2 R189, R189 ;  /* 0x000000bd00bd7308 */ /* 0x000ea20000000800 */
[----:B------:R-:W-:Y:S01]  /*3820*/  FFMA.FTZ R213, R176, UR4, -R209 ;  /* 0x00000004b0d57c23 */ /* 0x000fe200080108d1 */
[--C-:B------:R-:W-:Y:S01]  /*3830*/  FFMA.FTZ R232, R232, UR4, -R215.reuse ;  /* 0x00000004e8e87c23 */ /* 0x100fe200080108d7 */
[----:B------:R-:W-:Y:S01]  /*3840*/  LDSM.16.MT88.4 R24, [R199+0x1c800] ;  /* 0x01c80000c718783b */ /* 0x000fe20000004200 */
[----:B------:R-:W-:Y:S01]  /*3850*/  MUFU.EX2 R188, R188 ;  /* 0x000000bc00bc7308 */ /* 0x000fe20000000800 */
[----:B------:R-:W-:Y:S01]  /*3860*/  FFMA.FTZ R229, R212, UR4, -R215 ;  /* 0x00000004d4e57c23 */ /* 0x000fe200080108d7 */
        /* <DEDUP_REMOVED lines=8> */
[----:B--2---:R-:W-:Y:S01]  /*38f0*/  F2FP.F16.F32.PACK_AB R151, R189, R190 ;  /* 0x000000bebd97723e */ /* 0x004fe200000000ff */
        /* <DEDUP_REMOVED lines=8> */
[----:B------:R-:W-:Y:S01]  /*3980*/  FADD.FTZ R190, R190, R193 ;  /* 0x000000c1bebe7221 */ /* 0x000fe20000010000 */
[----:B------:R-:W2:Y:S02]  /*3990*/  MUFU.EX2 R185, R185 ;  /* 0x000000b900b97308 */ /* 0x000ea40000000800 */
[----:B------:R-:W-:Y:S01]  /*39a0*/  FADD.FTZ R191, R191, R192 ;  /* 0x000000c0bfbf7221 */ /* 0x000fe20000010000 */
[----:B------:R-:W-:Y:S01]  /*39b0*/  FADD.FTZ R189, R189, R190 ;  /* 0x000000bebdbd7221 */ /* 0x000fe20000010000 */
[----:B------:R-:W-:Y:S01]  /*39c0*/  MUFU.EX2 R182, R182 ;  /* 0x000000b600b67308 */ /* 0x000fe20000000800 */
[C---:B------:R-:W-:Y:S03]  /*39d0*/  HMMA.16816.F32 R72, R148.reuse, R74, RZ ;  /* 0x0000004a9448723c */ /* 0x040fe600000018ff */
[----:B------:R-:W4:Y:S04]  /*39e0*/  MUFU.EX2 R181, R181 ;  /* 0x000000b500b57308 */ /* 0x000f280000000800 */
        /* <DEDUP_REMOVED lines=40> */
[----:B--2---:R-:W-:Y:S01]  /*3c70*/  F2FP.F16.F32.PACK_AB R5, R185, R186 ;  /* 0x000000bab905723e */ /* 0x004fe200000000ff */
        /* <DEDUP_REMOVED lines=32> */
[C---:B-1----:R-:W-:Y:S08]  /*3e80*/  HMMA.16816.F32 R140, R4.reuse, R8, R140 ;  /* 0x00000008048c723c */ /* 0x042ff0000000188c */
[C---:B------:R-:W-:Y:S01]  /*3e90*/  HMMA.16816.F32 R144, R4.reuse, R10, R144 ;  /* 0x0000000a0490723c */ /* 0x040fe20000001890 */
[----:B------:R-:W1:Y:S07]  /*3ea0*/  LDSM.16.MT88.4 R8, [R201+0x1f000] ;  /* 0x01f00000c908783b */ /* 0x000e6e0000004200 */
[----:B------:R-:W-:Y:S01]  /*3eb0*/  HMMA.16816.F32 R84, R4, R28, R84 ;  /* 0x0000001c0454723c */ /* 0x000fe20000001854 */
[----:B------:R-:W-:Y:S01]  /*3ec0*/  FFMA.FTZ R28, R210, UR4, -R215 ;  /* 0x00000004d21c7c23 */ /* 0x000fe200080108d7 */
[--C-:B------:R-:W-:Y:S01]  /*3ed0*/  FFMA.FTZ R210, R204, UR4, -R209.reuse ;  /* 0x00000004ccd27c23 */ /* 0x100fe200080108d1 */
[----:B------:R-:W-:-:S02]  /*3ee0*/  FFMA.FTZ R204, R178, UR4, -R209 ;  /* 0x00000004b2cc7c23 */ /* 0x000fc400080108d1 */
[----:B------:R4:W-:Y:S01]  /*3ef0*/  MUFU.EX2 R202, R28 ;  /* 0x0000001c00ca7308 */ /* 0x0009e20000000800 */
[----:B------:R-:W-:Y:S02]  /*3f00*/  LDSM.16.MT88.4 R176, [R199+0x19000] ;  /* 0x01900000c7b0783b */ /* 0x000fe40000004200 */
[C---:B------:R-:W-:Y:S01]  /*3f10*/  HMMA.16816.F32 R44, R4.reuse, R172, R44 ;  /* 0x000000ac042c723c */ /* 0x040fe2000000182c */
[----:B------:R-:W3:Y:S04]  /*3f20*/  MUFU.EX2 R210, R210 ;  /* 0x000000d200d27308 */ /* 0x000ee80000000800 */
[----:B------:R-:W3:Y:S03]  /*3f30*/  MUFU.EX2 R204, R204 ;  /* 0x000000cc00cc7308 */ /* 0x000ee60000000800 */
        /* <DEDUP_REMOVED lines=13> */
[C---:B--2---:R-:W-:Y:S08]  /*4010*/  HMMA.16816.F32 R124, R4.reuse, R12, R124 ;  /* 0x0000000c047c723c */ /* 0x044ff0000000187c */
[C---:B------:R-:W-:Y:S01]  /*4020*/  HMMA.16816.F32 R128, R4.reuse, R14, R128 ;  /* 0x0000000e0480723c */ /* 0x040fe20000001880 */
[----:B------:R-:W2:Y:S07]  /*4030*/  LDSM.16.MT88.4 R12, [R201+0x1d000] ;  /* 0x01d00000c90c783b */ /* 0x000eae0000004200 */
[C---:B-----5:R-:W-:Y:S08]  /*4040*/  HMMA.16816.F32 R152, R4.reuse, R24, R152 ;  /* 0x000000180498723c */ /* 0x060ff00000001898 */
[----:B------:R-:W-:Y:S01]  /*4050*/  HMMA.16816.F32 R148, R4, R26, R148 ;  /* 0x0000001a0494723c */ /* 0x000fe20000001894 */
[----:B------:R-:W-:Y:S01]  /*4060*/  F2FP.F16.F32.PACK_AB R4, R205, R200 ;  /* 0x000000c8cd04723e */ /* 0x000fe200000000ff */
[----:B------:R-:W-:Y:S01]  /*4070*/  LDSM.16.MT88.4 R24, [R199+0x1d000] ;  /* 0x01d00000c718783b */ /* 0x000fe20000004200 */
[----:B---3--:R-:W-:Y:S01]  /*4080*/  F2FP.F16.F32.PACK_AB R5, R210, R211 ;  /* 0x000000d3d205723e */ /* 0x008fe200000000ff */
[----:B------:R-:W-:Y:S01]  /*4090*/  FADD.FTZ R200, R200, R183 ;  /* 0x000000b7c8c87221 */ /* 0x000fe20000010000 */
[----:B------:R-:W-:-:S02]  /*40a0*/  F2FP.F16.F32.PACK_AB R6, R202, R203 ;  /* 0x000000cbca06723e */ /* 0x000fc400000000ff */
[----:B------:R-:W-:-:S07]  /*40b0*/  F2FP.F16.F32.PACK_AB R7, R213, R204 ;  /* 0x000000ccd507723e */ /* 0x000fce00000000ff */
[C---:B------:R-:W-:Y:S08]  /*40c0*/  HMMA.16816.F32 R68, R4.reuse, R16, R68 ;  /* 0x000000100444723c */ /* 0x040ff00000001844 */
[C---:B------:R-:W-:Y:S01]  /*40d0*/  HMMA.16816.F32 R72, R4.reuse, R18, R72 ;  /* 0x000000120448723c */ /* 0x040fe20000001848 */
[----:B------:R-:W3:Y:S07]  /*40e0*/  LDSM.16.MT88.4 R16, [R199+0x1b000] ;  /* 0x01b00000c710783b */ /* 0x000eee0000004200 */
[C---:B-1----:R-:W-:Y:S08]  /*40f0*/  HMMA.16816.F32 R132, R4.reuse, R8, R132 ;  /* 0x000000080484723c */ /* 0x042ff00000001884 */
[C---:B------:R-:W-:Y:S01]  /*4100*/  HMMA.16816.F32 R136, R4.reuse, R10, R136 ;  /* 0x0000000a0488723c */ /* 0x040fe20000001888 */
[----:B------:R-:W1:Y:S07]  /*4110*/  LDSM.16.MT88.4 R8, [R199+0x1f000] ;  /* 0x01f00000c708783b */ /* 0x000e6e0000004200 */
[C---:B----4-:R-:W-:Y:S08]  /*4120*/  HMMA.16816.F32 R36, R4.reuse, R20, R36 ;  /* 0x000000140424723c */ /* 0x050ff00000001824 */
[C---:B------:R-:W-:Y:S01]  /*4130*/  HMMA.16816.F32 R40, R4.reuse, R22, R40 ;  /* 0x000000160428723c */ /* 0x040fe20000001828 */
[----:B------:R-:W4:Y:S07]  /*4140*/  LDSM.16.MT88.4 R20, [R198+0x1d000] ;  /* 0x01d00000c614783b */ /* 0x000f2e0000004200 */
[C---:B--2---:R-:W-:Y:S08]  /*4150*/  HMMA.16816.F32 R100, R4.reuse, R12, R100 ;  /* 0x0000000c0464723c */ /* 0x044ff00000001864 */
[C---:B------:R-:W-:Y:S01]  /*4160*/  HMMA.16816.F32 R104, R4.reuse, R14, R104 ;  /* 0x0000000e0468723c */ /* 0x040fe20000001868 */
[----:B------:R-:W2:Y:S07]  /*4170*/  LDSM.16.MT88.4 R12, [R197+0x1d000] ;  /* 0x01d00000c50c783b */ /* 0x000eae0000004200 */
[C---:B---3--:R-:W-:Y:S08]  /*4180*/  HMMA.16816.F32 R60, R4.reuse, R16, R60 ;  /* 0x00000010043c723c */ /* 0x048ff0000000183c */
[C---:B------:R-:W-:Y:S01]  /*4190*/  HMMA.16816.F32 R64, R4.reuse, R18, R64 ;  /* 0x000000120440723c */ /* 0x040fe20000001840 */
[----:B------:R-:W3:Y:S07]  /*41a0*/  LDSM.16.MT88.4 R16, [R198+0x1f000] ;  /* 0x01f00000c610783b */ /* 0x000eee0000004200 */
        /* <DEDUP_REMOVED lines=15> */
[C---:B------:R-:W-:Y:S03]  /*42a0*/  HMMA.16816.F32 R44, R4.reuse, R172, R44 ;  /* 0x000000ac042c723c */ /* 0x040fe6000000182c */
[----:B------:R-:W1:Y:S05]  /*42b0*/  MUFU.EX2 R179, R179 ;  /* 0x000000b300b37308 */ /* 0x000e6a0000000800 */
        /* <DEDUP_REMOVED lines=13> */
[----:B------:R-:W-:Y:S07]  /*4390*/  LDSM.16.MT88.4 R20, [R201+0x1d800] ;  /* 0x01d80000c914783b */ /* 0x000fee0000004200 */
[C---:B--2---:R-:W-:Y:S08]  /*43a0*/  HMMA.16816.F32 R116, R4.reuse, R12, R116 ;  /* 0x0000000c0474723c */ /* 0x044ff00000001874 */
[C---:B------:R-:W-:Y:S01]  /*43b0*/  HMMA.16816.F32 R120, R4.reuse, R14, R120 ;  /* 0x0000000e0478723c */ /* 0x040fe20000001878 */
[----:B------:R-:W2:Y:S07]  /*43c0*/  LDSM.16.MT88.4 R12, [R201+0x19800] ;  /* 0x01980000c90c783b */ /* 0x000eae0000004200 */
[C---:B---3--:R-:W-:Y:S08]  /*43d0*/  HMMA.16816.F32 R140, R4.reuse, R16, R140 ;  /* 0x00000010048c723c */ /* 0x048ff0000000188c */
[C---:B------:R-:W-:Y:S01]  /*43e0*/  HMMA.16816.F32 R144, R4.reuse, R18, R144 ;  /* 0x000000120490723c */ /* 0x040fe20000001890 */
[----:B------:R-:W3:Y:S07]  /*43f0*/  LDSM.16.MT88.4 R16, [R201+0x1f800] ;  /* 0x01f80000c910783b */ /* 0x000eee0000004200 */
[C---:B-----5:R-:W-:Y:S08]  /*4400*/  HMMA.16816.F32 R152, R4.reuse, R24, R152 ;  /* 0x000000180498723c */ /* 0x060ff00000001898 */
[----:B------:R-:W-:Y:S01]  /*4410*/  HMMA.16816.F32 R148, R4, R26, R148 ;  /* 0x0000001a0494723c */ /* 0x000fe20000001894 */
[----:B-1----:R-:W-:Y:S01]  /*4420*/  F2FP.F16.F32.PACK_AB R4, R177, R176 ;  /* 0x000000b0b104723e */ /* 0x002fe200000000ff */
[----:B------:R-:W-:Y:S01]  /*4430*/  LDSM.16.MT88.4 R24, [R198+0x1d800] ;  /* 0x01d80000c618783b */ /* 0x000fe20000004200 */
[----:B------:R-:W-:-:S02]  /*4440*/  F2FP.F16.F32.PACK_AB R5, R208, R179 ;  /* 0x000000b3d005723e */ /* 0x000fc400000000ff */
[----:B------:R-:W-:Y:S02]  /*4450*/  F2FP.F16.F32.PACK_AB R6, R229, R178 ;  /* 0x000000b2e506723e */ /* 0x000fe400000000ff */
[----:B------:R-:W-:-:S07]  /*4460*/  F2FP.F16.F32.PACK_AB R7, R227, R206 ;  /* 0x000000cee307723e */ /* 0x000fce00000000ff */
[C---:B------:R-:W-:Y:S08]  /*4470*/  HMMA.16816.F32 R68, R4.reuse, R8, R68 ;  /* 0x000000080444723c */ /* 0x040ff00000001844 */
        /* <DEDUP_REMOVED lines=50> */
[C---:B--2---:R-:W-:Y:S08]  /*47a0*/  HMMA.16816.F32 R84, R4.reuse, R12, R84 ;  /* 0x0000000c0454723c */ /* 0x044ff00000001854 */
[C---:B------:R-:W-:Y:S08]  /*47b0*/  HMMA.16816.F32 R88, R4.reuse, R14, R88 ;  /* 0x0000000e0458723c */ /* 0x040ff00000001858 */
[C---:B------:R-:W-:Y:S08]  /*47c0*/  HMMA.16816.F32 R120, R4.reuse, R10, R120 ;  /* 0x0000000a0478723c */ /* 0x040ff00000001878 */
[C---:B---3--:R-:W-:Y:S08]  /*47d0*/  HMMA.16816.F32 R152, R4.reuse, R16, R152 ;  /* 0x000000100498723c */ /* 0x048ff00000001898 */
[----:B------:R-:W-:Y:S01]  /*47e0*/  HMMA.16816.F32 R148, R4, R18, R148 ;  /* 0x000000120494723c */ /* 0x000fe20000001894 */
[----:B------:R-:W-:-:S04]  /*47f0*/  NOP ;  /* 0x0000000000007918 */ /* 0x000fc80000000000 */
[----:B------:R-:W-:-:S15]  /*4800*/  @!P1 BRA `(.L_x_347) ;  /* 0x00000030000c9947 */ /* 0x000fde0003800000 */
[----:B------:R-:W-:Y:S01]  /*4810*/  LOP3.LUT R167, R180, 0x38, R167, 0xf8, !PT ;  /* 0x00000038b4a77812 */ /* 0x000fe200078ef8a7 */
[----:B------:R-:W-:Y:S01]  /*4820*/  IMAD.SHL.U32 R6, R166, 0x20, RZ ;  /* 0x00000020a6067824 */ /* 0x000fe200078e00ff */
[C---:B------:R-:W-:Y:S01]  /*4830*/  LOP3.LUT R7, R165.reuse, 0x200, RZ, 0xc0, !PT ;  /* 0x00000200a5077812 */ /* 0x040fe200078ec0ff */
[----:B------:R-:W1:Y:S01]  /*4840*/  LDCU.64 UR6, c[0x0][0x3c0] ;  /* 0x00007800ff0677ac */ /* 0x000e620008000a00 */
[--C-:B------:R-:W-:Y:S01]  /*4850*/  SHF.R.U32.HI R4, RZ, 0x1, R166.reuse ;  /* 0x00000001ff047819 */ /* 0x100fe200000116a6 */
[----:B------:R-:W-:Y:S01]  /*4860*/  IMAD.MOV.U32 R214, RZ, RZ, 0x20 ;  /* 0x00000020ffd67424 */ /* 0x000fe200078e00ff */
[----:B------:R-:W-:Y:S01]  /*4870*/  LOP3.LUT R216, R165, 0x400, RZ, 0xc0, !PT ;  /* 0x00000400a5d87812 */ /* 0x000fe200078ec0ff */
[----:B------:R-:W2:Y:S01]  /*4880*/  LDCU UR4, c[0x0][0x45c] ;  /* 0x00008b80ff0477ac */ /* 0x000ea20008000800 */
[----:B------:R-:W-:Y:S02]  /*4890*/  LOP3.LUT R5, R167, 0x8, R166, 0x78, !PT ;  /* 0x00000008a7057812 */ /* 0x000fe400078e78a6 */
[----:B------:R-:W-:-:S02]  /*48a0*/  LOP3.LUT R6, R7, 0x7c00, R6, 0xf8, !PT ;  /* 0x00007c0007067812 */ /* 0x000fc400078ef806 */
[----:B------:R-:W-:Y:S01]  /*48b0*/  LOP3.LUT R4, R167, 0x8, R4, 0x78, !PT ;  /* 0x00000008a7047812 */ /* 0x000fe200078e7804 */
[----:B------:R-:W-:Y:S01]  /*48c0*/  IMAD R216, R5, 0x2, R216 ;  /* 0x0000000205d87824 */ /* 0x000fe200078e02d8 */
[----:B------:R-:W-:Y:S01]  /*48d0*/  LEA.HI.SX32 R226, R0, 0xfffffffe, 0x1a ;  /* 0xfffffffe00e27811 */ /* 0x000fe200078fd2ff */
[----:B------:R-:W-:Y:S01]  /*48e0*/  IMAD.MOV.U32 R0, RZ, RZ, R3 ;  /* 0x000000ffff007224 */ /* 0x000fe200078e0003 */
[----:B------:R-:W-:Y:S01]  /*48f0*/  LOP3.LUT R219, R6, R4, RZ, 0xfc, !PT ;  /* 0x0000000406db7212 */ /* 0x000fe200078efcff */
[----:B------:R-:W-:Y:S01]  /*4900*/  VIADD R3, R216, UR5 ;  /* 0x00000005d8037c36 */ /* 0x000fe20008000000 */
[----:B------:R-:W-:Y:S01]  /*4910*/  LOP3.LUT R213, R4, 0x200, R165, 0xf8, !PT ;  /* 0x0000020004d57812 */ /* 0x000fe200078ef8a5 */
[----:B------:R-:W-:Y:S01]  /*4920*/  IMAD.MOV.U32 R165, RZ, RZ, R164 ;  /* 0x000000ffffa57224 */ /* 0x000fe200078e00a4 */
[----:B------:R-:W-:Y:S01]  /*4930*/  LEA R219, R219, UR5, 0x1 ;  /* 0x00000005dbdb7c11 */ /* 0x000fe2000f8e08ff */
[----:B-1----:R-:W-:Y:S01]  /*4940*/  USHF.L.U64.HI UR8, UR6, 0x5, UR7 ;  /* 0x0000000506087899 */ /* 0x002fe20008010207 */
[----:B------:R-:W-:Y:S01]  /*4950*/  SEL R214, R214, 0xffffffe0, !P0 ;  /* 0xffffffe0d6d67807 */ /* 0x000fe20004000000 */
[----:B------:R-:W-:Y:S01]  /*4960*/  USHF.L.U32 UR9, UR6, 0x5, URZ ;  /* 0x0000000506097899 */ /* 0x000fe200080006ff */
[----:B------:R-:W-:Y:S01]  /*4970*/  LEA R213, R213, UR5, 0x1 ;  /* 0x00000005d5d57c11 */ /* 0x000fe2000f8e08ff */
[----:B------:R-:W-:Y:S01]  /*4980*/  IMAD.IADD R217, R2, 0x1, R219 ;  /* 0x0000000102d97824 */ /* 0x000fe200078e02db */
[C---:B------:R-:W-:Y:S01]  /*4990*/  IADD3 R215, PT, PT, R3.reuse, R2, RZ ;  /* 0x0000000203d77210 */ /* 0x040fe20007ffe0ff */
[----:B------:R-:W-:Y:S01]  /*49a0*/  IMAD.IADD R208, R3, 0x1, R214 ;  /* 0x0000000103d07824 */ /* 0x000fe200078e02d6 */
[C---:B------:R-:W-:Y:S01]  /*49b0*/  IADD3 R209, PT, PT, R214.reuse, R219, RZ ;  /* 0x000000dbd6d17210 */ /* 0x040fe20007ffe0ff */
[----:B------:R-:W-:Y:S01]  /*49c0*/  IMAD.IADD R212, R214, 0x1, R213 ;  /* 0x00000001d6d47824 */ /* 0x000fe200078e02d5 */
[----:B------:R-:W1:Y:S01]  /*49d0*/  LDCU.64 UR6, c[0x0][0x3c0] ;  /* 0x00007800ff0677ac */ /* 0x000e620008000a00 */
[----:B------:R-:W-:-:S02]  /*49e0*/  VIADD R230, R213, 0x18040 ;  /* 0x00018040d5e67836 */ /* 0x000fc40000000000 */
[----:B------:R-:W-:Y:S02]  /*49f0*/  VIADD R228, R213, 0x18000 ;  /* 0x00018000d5e47836 */ /* 0x000fe40000000000 */
[C---:B------:R-:W-:Y:S02]  /*4a00*/  IMAD.IADD R211, R214.reuse, 0x1, R215 ;  /* 0x00000001d6d37824 */ /* 0x040fe400078e02d7 */
[----:B------:R-:W-:Y:S01]  /*4a10*/  IMAD.IADD R210, R214, 0x1, R217 ;  /* 0x00000001d6d27824 */ /* 0x000fe200078e02d9 */
[----:B--2---:R-:W-:Y:S06]  /*4a20*/  BRA `(.L_x_348) ;  /* 0x0000000000647947 */ /* 0x004fec0003800000 */
.L_x_350:
[----:B------:R-:W1:Y:S01]  /*4a30*/  LDC.64 R2, c[0x0][0x3b8] ;  /* 0x0000ee00ff027b82 */ /* 0x000e620000000a00 */
[----:B------:R-:W-:Y:S04]  /*4a40*/  VIADD R171, R226, 0xffffffff ;  /* 0xffffffffe2ab7836 */ /* 0x000fe80000000000 */
[C---:B-1----:R-:W-:Y:S04]  /*4a50*/  IMAD.WIDE.U32 R168, R171.reuse, R2, RZ ;  /* 0x00000002aba87225 */ /* 0x042fe800078e00ff */
[----:B------:R-:W-:Y:S01]  /*4a60*/  IMAD R169, R171, R3, R169 ;  /* 0x00000003aba97224 */ /* 0x000fe200078e02a9 */
[C---:B------:R-:W-:Y:S01]  /*4a70*/  LEA R170, P1, R168.reuse, R223, 0x7 ;  /* 0x000000dfa8aa7211 */ /* 0x040fe200078238ff */
[C---:B------:R-:W-:Y:S03]  /*4a80*/  IMAD.SHL.U32 R173, R168.reuse, 0x40, RZ ;  /* 0x00000040a8ad7824 */ /* 0x040fe600078e00ff */
[--C-:B------:R-:W-:Y:S02]  /*4a90*/  LEA.HI.X R171, R168, R222, R169.reuse, 0x7, P1 ;  /* 0x000000dea8ab7211 */ /* 0x100fe400008f3ca9 */
[----:B------:R-:W-:Y:S02]  /*4aa0*/  LEA R166, P0, R2, R173, 0x5 ;  /* 0x000000ad02a67211 */ /* 0x000fe400078028ff */
[----:B------:R-:W-:Y:S01]  /*4ab0*/  SHF.L.U64.HI R164, R168, 0x6, R169 ;  /* 0x00000006a8a47819 */ /* 0x000fe200000102a9 */
[----:B------:R-:W-:Y:S01]  /*4ac0*/  @!PT LDS RZ, [RZ] ;  /* 0x00000000fffff984 */ /* 0x000fe20000000800 */
[----:B------:R-:W-:Y:S01]  /*4ad0*/  @!PT LDS RZ, [RZ] ;  /* 0x00000000fffff984 */ /* 0x000fe20000000800 */
[----:B------:R-:W-:Y:S01]  /*4ae0*/  @!PT LDS RZ, [RZ] ;  /* 0x00000000fffff984 */ /* 0x000fe20000000800 */
[----:B------:R1:W-:Y:S03]  /*4af0*/  LDGSTS.E.BYPASS.LTC128B.128 [R225+0x10000], desc[UR16][R170.64] ;  /* 0x10000000aae17fae */ /* 0x0003e6000b981a10 */
[----:B------:R-:W-:Y:S01]  /*4b00*/  LEA.HI.X R3, R2, R164, R3, 0x5, P0 ;  /* 0x000000a402037211 */ /* 0x000fe200000f2c03 */
[----:B------:R1:W-:Y:S01]  /*4b10*/  LDGSTS.E.BYPASS.LTC128B.128 [R225+0x12000], desc[UR16][R170.64+0x80] ;  /* 0x12000080aae17fae */ /* 0x0003e2000b981a10 */
[C---:B------:R-:W-:Y:S03]  /*4b20*/  LEA R172, P0, R166.reuse, R223, 0x1 ;  /* 0x000000dfa6ac7211 */ /* 0x040fe600078008ff */
[----:B------:R1:W-:Y:S01]  /*4b30*/  LDGSTS.E.BYPASS.LTC128B.128 [R225+0x14000], desc[UR16][R170.64+0x100] ;  /* 0x14000100aae17fae */ /* 0x0003e2000b981a10 */
[----:B------:R-:W-:Y:S03]  /*4b40*/  LEA.HI.X R173, R166, R222, R3, 0x1, P0 ;  /* 0x000000dea6ad7211 */ /* 0x000fe600000f0c03 */
[----:B------:R1:W-:Y:S04]  /*4b50*/  LDGSTS.E.BYPASS.LTC128B.128 [R225+0x16000], desc[UR16][R170.64+0x180] ;  /* 0x16000180aae17fae */ /* 0x0003e8000b981a10 */
[----:B------:R1:W-:Y:S04]  /*4b60*/  LDGSTS.E.BYPASS.LTC128B.128 [R225+0x11000], desc[UR16][R172.64] ;  /* 0x11000000ace17fae */ /* 0x0003e8000b981a10 */
[----:B------:R1:W-:Y:S04]  /*4b70*/  LDGSTS.E.BYPASS.LTC128B.128 [R225+0x13000], desc[UR16][R172.64+0x80] ;  /* 0x13000080ace17fae */ /* 0x0003e8000b981a10 */
[----:B------:R1:W-:Y:S04]  /*4b80*/  LDGSTS.E.BYPASS.LTC128B.128 [R225+0x15000], desc[UR16][R172.64+0x100] ;  /* 0x15000100ace17fae */ /* 0x0003e8000b981a10 */
[----:B------:R1:W-:Y:S04]  /*4b90*/  LDGSTS.E.BYPASS.LTC128B.128 [R225+0x17000], desc[UR16][R172.64+0x180] ;  /* 0x17000180ace17fae */ /* 0x0003e8000b981a10 */
[----:B------:R-:W0:Y:S01]  /*4ba0*/  LDGDEPBAR ;  /* 0x00000000000079af */ /* 0x000e220000000000 */
[----:B------:R-:W-:Y:S05]  /*4bb0*/  BRA `(.L_x_349) ;  /* 0x0000000c00e87947 */ /* 0x000fea0003800000 */
.L_x_348:
[----:B------:R-:W-:Y:S04]  /*4bc0*/  DEPBAR.LE SB0, 0x0 ;  /* 0x000080000000791a */ /* 0x000fe80000000000 */
[----:B------:R-:W-:Y:S01]  /*4bd0*/  BAR.SYNC.DEFER_BLOCKING 0x0 ;  /* 0x0000000000007b1d */ /* 0x000fe20000010000 */
[C---:B-1----:R-:W-:Y:S04]  /*4be0*/  IMAD.WIDE.U32 R2, R226.reuse, UR6, RZ ;  /* 0x00000006e2027c25 */ /* 0x042fe8000f8e00ff */
[----:B------:R-:W-:Y:S01]  /*4bf0*/  IMAD R3, R226, UR7, R3 ;  /* 0x00000007e2037c24 */ /* 0x000fe2000f8e0203 */
[CC--:B------:R-:W-:Y:S02]  /*4c00*/  LEA R206, P1, R2.reuse, R221.reuse, 0x7 ;  /* 0x000000dd02ce7211 */ /* 0x0c0fe400078238ff */
[C---:B------:R-:W-:Y:S02]  /*4c10*/  LEA R164, P0, R2.reuse, UR9, 0x6 ;  /* 0x0000000902a47c11 */ /* 0x040fe4000f8030ff */
[CCC-:B------:R-:W-:Y:S02]  /*4c20*/  LEA.HI.X R207, R2.reuse, R220.reuse, R3.reuse, 0x7, P1 ;  /* 0x000000dc02cf7211 */ /* 0x1c0fe400008f3c03 */
[----:B------:R-:W-:Y:S02]  /*4c30*/  LEA.HI.X R167, R2, UR8, R3, 0x6, P0 ;  /* 0x0000000802a77c11 */ /* 0x000fe400080f3403 */
[C---:B------:R-:W-:Y:S04]  /*4c40*/  LEA R204, P0, R164.reuse, R221, 0x1 ;  /* 0x000000dda4cc7211 */ /* 0x040fe800078008ff */
[----:B------:R-:W-:Y:S02]  /*4c50*/  LEA.HI.X R205, R164, R220, R167, 0x1, P0 ;  /* 0x000000dca4cd7211 */ /* 0x000fe400000f0ca7 */
[----:B------:R-:W-:Y:S01]  /*4c60*/  ISETP.NE.AND P0, PT, R226, RZ, PT ;  /* 0x000000ffe200720c */ /* 0x000fe20003f05270 */
        /* <DEDUP_REMOVED lines=19> */
[----:B------:R-:W-:Y:S05]  /*4da0*/  LDSM.16.M88.4 R196, [R208+0x11000] ;  /* 0x01100000d0c4783b */ /* 0x000fea0000000200 */
[----:B------:R-:W-:Y:S01]  /*4db0*/  LDSM.16.M88.4 R200, [R208+0x11800] ;  /* 0x01180000d0c8783b */ /* 0x000fe20000000200 */
[C---:B--2---:R-:W-:Y:S04]  /*4dc0*/  HMMA.16816.F32 R4, R168.reuse, R172, RZ ;  /* 0x000000aca804723c */ /* 0x044fe800000018ff */
[----:B-1----:R-:W-:Y:S04]  /*4dd0*/  LDSM.16.M88.4 R204, [R216+UR5+0x12000] ;  /* 0x01200005d8cc783b */ /* 0x002fe80008000200 */
[C---:B------:R-:W-:Y:S01]  /*4de0*/  HMMA.16816.F32 R8, R168.reuse, R174, RZ ;  /* 0x000000aea808723c */ /* 0x040fe200000018ff */
[----:B------:R-:W1:Y:S07]  /*4df0*/  LDSM.16.M88.4 R172, [R208+0x10800] ;  /* 0x01080000d0ac783b */ /* 0x000e6e0000000200 */
[C---:B---3--:R-:W-:Y:S08]  /*4e00*/  HMMA.16816.F32 R12, R168.reuse, R176, RZ ;  /* 0x000000b0a80c723c */ /* 0x048ff000000018ff */
[C---:B------:R-:W-:Y:S01]  /*4e10*/  HMMA.16816.F32 R16, R168.reuse, R178, RZ ;  /* 0x000000b2a810723c */ /* 0x040fe200000018ff */
[----:B------:R-:W-:Y:S07]  /*4e20*/  LDSM.16.M88.4 R176, [R217] ;  /* 0x00000000d9b0783b */ /* 0x000fee0000000200 */
[C---:B----4-:R-:W-:Y:S08]  /*4e30*/  HMMA.16816.F32 R20, R168.reuse, R180, RZ ;  /* 0x000000b4a814723c */ /* 0x050ff000000018ff */
[C---:B------:R-:W-:Y:S01]  /*4e40*/  HMMA.16816.F32 R24, R168.reuse, R182, RZ ;  /* 0x000000b6a818723c */ /* 0x040fe200000018ff */
[----:B------:R-:W2:Y:S07]  /*4e50*/  LDSM.16.M88.4 R180, [R215+0x10000] ;  /* 0x01000000d7b4783b */ /* 0x000eae0000000200 */
[C---:B-----5:R-:W-:Y:S08]  /*4e60*/  HMMA.16816.F32 R28, R168.reuse, R184, RZ ;  /* 0x000000b8a81c723c */ /* 0x060ff000000018ff */
[----:B------:R-:W-:Y:S01]  /*4e70*/  HMMA.16816.F32 R32, R168, R186, RZ ;  /* 0x000000baa820723c */ /* 0x000fe200000018ff */
[----:B------:R-:W3:Y:S05]  /*4e80*/  LDSM.16.M88.4 R168, [R215+0x10800] ;  /* 0x01080000d7a8783b */ /* 0x000eea0000000200 */
[----:B------:R-:W4:Y:S02]  /*4e90*/  LDSM.16.M88.4 R184, [R215+0x11000] ;  /* 0x01100000d7b8783b */ /* 0x000f240000000200 */
        /* <DEDUP_REMOVED lines=11> */
[----:B------:R-:W5:Y:S05]  /*4f50*/  LDSM.16.M88.4 R188, [R211+0x10800] ;  /* 0x01080000d3bc783b */ /* 0x000f6a0000000200 */
[----:B------:R-:W-:Y:S02]  /*4f60*/  LDSM.16.M88.4 R200, [R219+0x4000] ;  /* 0x00400000dbc8783b */ /* 0x000fe40000000200 */
        /* <DEDUP_REMOVED lines=8> */
[----:B------:R-:W-:Y:S07]  /*4ff0*/  LDSM.16.M88.4 R184, [R216+UR5+0x13800] ;  /* 0x01380005d8b8783b */ /* 0x000fee0008000200 */
[C---:B-1----:R-:W-:Y:S08]  /*5000*/  HMMA.16816.F32 R28, R176.reuse, R172, R28 ;  /* 0x000000acb01c723c */ /* 0x042ff0000000181c */
[----:B------:R-:W-:Y:S01]  /*5010*/  HMMA.16816.F32 R32, R176, R174, R32 ;  /* 0x000000aeb020723c */ /* 0x000fe20000001820 */
[----:B------:R-:W1:Y:S05]  /*5020*/  LDSM.16.M88.4 R172, [R216+UR5+0x12800] ;  /* 0x01280005d8ac783b */ /* 0x000e6a0008000200 */
[----:B------:R-:W3:Y:S02]  /*5030*/  LDSM.16.M88.4 R176, [R216+UR5+0x13000] ;  /* 0x01300005d8b0783b */ /* 0x000ee40008000200 */
        /* <DEDUP_REMOVED lines=11> */
[----:B------:R-:W2:Y:S05]  /*50f0*/  LDSM.16.M88.4 R180, [R208+0x12000] ;  /* 0x01200000d0b4783b */ /* 0x000eaa0000000200 */
[----:B------:R-:W-:Y:S02]  /*5100*/  LDSM.16.M88.4 R192, [R215+0x12000] ;  /* 0x01200000d7c0783b */ /* 0x000fe40000000200 */
        /* <DEDUP_REMOVED lines=37> */
[----:B------:R-:W2:Y:S05]  /*5360*/  LDSM.16.M88.4 R184, [R216+UR5+0x14800] ;  /* 0x01480005d8b8783b */ /* 0x000eaa0008000200 */
[----:B------:R-:W4:Y:S02]  /*5370*/  LDSM.16.M88.4 R188, [R216+UR5+0x15000] ;  /* 0x01500005d8bc783b */ /* 0x000f240008000200 */
        /* <DEDUP_REMOVED lines=11> */
[----:B------:R-:W5:Y:S05]  /*5430*/  LDSM.16.M88.4 R176, [R209+0x8000] ;  /* 0x00800000d1b0783b */ /* 0x000f6a0000000200 */
[----:B------:R-:W-:Y:S02]  /*5440*/  LDSM.16.M88.4 R196, [R210+0x8000] ;  /* 0x00800000d2c4783b */ /* 0x000fe40000000200 */
        /* <DEDUP_REMOVED lines=11> */
[----:B------:R-:W-:Y:S05]  /*5500*/  LDSM.16.M88.4 R168, [R217+0x8000] ;  /* 0x00800000d9a8783b */ /* 0x000fea0000000200 */
[----:B------:R-:W3:Y:S02]  /*5510*/  LDSM.16.M88.4 R172, [R215+0x14000] ;  /* 0x01400000d7ac783b */ /* 0x000ee40000000200 */
        /* <DEDUP_REMOVED lines=11> */
[----:B------:R-:W-:Y:S05]  /*55d0*/  LDSM.16.M88.4 R176, [R211+0x15000] ;  /* 0x01500000d3b0783b */ /* 0x000fea0000000200 */
[----:B------:R-:W-:Y:S02]  /*55e0*/  LDSM.16.M88.4 R188, [R211+0x15800] ;  /* 0x01580000d3bc783b */ /* 0x000fe40000000200 */
        /* <DEDUP_REMOVED lines=11> */
[----:B------:R-:W1:Y:S05]  /*56a0*/  LDSM.16.M88.4 R168, [R219+0xc000] ;  /* 0x00c00000dba8783b */ /* 0x000e6a0000000200 */
[----:B------:R-:W-:Y:S02]  /*56b0*/  LDSM.16.M88.4 R184, [R216+UR5+0x17000] ;  /* 0x01700005d8b8783b */ /* 0x000fe40008000200 */
        /* <DEDUP_REMOVED lines=36> */
[----:B------:R-:W1:Y:S05]  /*5900*/  LDSM.16.M88.4 R176, [R211+0x16800] ;  /* 0x01680000d3b0783b */ /* 0x000e6a0000000200 */
[----:B------:R-:W4:Y:S02]  /*5910*/  LDSM.16.M88.4 R180, [R211+0x17000] ;  /* 0x01700000d3b4783b */ /* 0x000f240000000200 */
        /* <DEDUP_REMOVED lines=35> */
[----:B------:R-:W-:Y:S06]  /*5b50*/  @P0 BRA `(.L_x_350) ;  /* 0xffffffec00b40947 */ /* 0x000fec000383ffff */
.L_x_349:
[----:B------:R-:W2:Y:S08]  /*5b60*/  SHFL.BFLY PT, R3, R204, 0x2, 0x1f ;  /* 0x0c401f00cc037f89 */ /* 0x000eb000000e0000 */
[----:B------:R-:W3:Y:S08]  /*5b70*/  SHFL.BFLY PT, R2, R167, 0x2, 0x1f ;  /* 0x0c401f00a7027f89 */ /* 0x000ef000000e0000 */
        /* <DEDUP_REMOVED lines=231> */
[----:B------:R-:W-:Y:S01]  /*69f0*/  ISETP.GT.AND P0, PT, R226, RZ, PT ;  /* 0x000000ffe200720c */ /* 0x000fe20003f04270 */
[----:B------:R-:W-:Y:S02]  /*6a00*/  FFMA.FTZ R203, R0, R227, R203 ;  /* 0x000000e300cb7223 */ /* 0x000fe400000100cb */
[----:B------:R-:W-:Y:S01]  /*6a10*/  FADD.FTZ R197, R198, R197 ;  /* 0x000000c5c6c57221 */ /* 0x000fe20000010000 */
[C---:B-----5:R-:W-:Y:S03]  /*6a20*/  HMMA.16816.F32 R116, R160.reuse, R172, R116 ;  /* 0x000000aca074723c */ /* 0x060fe60000001874 */
[----:B------:R-:W-:Y:S01]  /*6a30*/  FADD.FTZ R0, R167, R203 ;  /* 0x000000cba7007221 */ /* 0x000fe20000010000 */
[----:B-1----:R-:W-:Y:S01]  /*6a40*/  F2FP.F16.F32.PACK_AB R151, R236, R233 ;  /* 0x000000e9ec97723e */ /* 0x002fe200000000ff */
[----:B------:R-:W-:Y:S02]  /*6a50*/  FADD.FTZ R196, R196, R197 ;  /* 0x000000c5c4c47221 */ /* 0x000fe40000010000 */
[----:B------:R-:W-:Y:S01]  /*6a60*/  FADD.FTZ R201, R201, R0 ;  /* 0x00000000c9c97221 */ /* 0x000fe20000010000 */
[C---:B------:R-:W-:Y:S01]  /*6a70*/  HMMA.16816.F32 R120, R160.reuse, R174, R120 ;  /* 0x000000aea078723c */ /* 0x040fe20000001878 */
[----:B------:R-:W1:Y:S02]  /*6a80*/  LDSM.16.MT88.4 R172, [R165+0x6000] ;  /* 0x00600000a5ac783b */ /* 0x000e640000004200 */
[----:B------:R-:W-:Y:S01]  /*6a90*/  FADD.FTZ R0, R199, R196 ;  /* 0x000000c4c7007221 */ /* 0x000fe20000010000 */
[----:B------:R-:W-:Y:S03]  /*6aa0*/  FADD.FTZ R201, R200, R201 ;  /* 0x000000c9c8c97221 */ /* 0x000fe60000010000 */
[----:B------:R-:W-:Y:S01]  /*6ab0*/  FADD.FTZ R205, R205, R0 ;  /* 0x00000000cdcd7221 */ /* 0x000fe20000010000 */
[----:B------:R-:W-:Y:S01]  /*6ac0*/  IADD3 R0, PT, PT, R226, -0x1, RZ ;  /* 0xffffffffe2007810 */ /* 0x000fe20007ffe0ff */
[C---:B---3--:R-:W-:Y:S03]  /*6ad0*/  HMMA.16816.F32 R124, R160.reuse, R156, R124 ;  /* 0x0000009ca07c723c */ /* 0x048fe6000000187c */
[----:B------:R-:W-:Y:S01]  /*6ae0*/  FADD.FTZ R232, R232, R201 ;  /* 0x000000c9e8e87221 */ /* 0x000fe20000010000 */
[----:B------:R-:W-:Y:S01]  /*6af0*/  FADD.FTZ R206, R206, R205 ;  /* 0x000000cdcece7221 */ /* 0x000fe20000010000 */
[----:B------:R-:W-:Y:S02]  /*6b00*/  MOV R226, R0 ;  /* 0x0000000000e27202 */ /* 0x000fe40000000f00 */
[----:B------:R-:W-:Y:S01]  /*6b10*/  FADD.FTZ R232, R207, R232 ;  /* 0x000000e8cfe87221 */ /* 0x000fe20000010000 */
[C---:B------:R-:W-:Y:S01]  /*6b20*/  HMMA.16816.F32 R128, R160.reuse, R158, R128 ;  /* 0x0000009ea080723c */ /* 0x040fe20000001880 */
[----:B------:R-:W3:Y:S02]  /*6b30*/  LDSM.16.MT88.4 R156, [R166+0x6000] ;  /* 0x00600000a69c783b */ /* 0x000ee40000004200 */
[----:B------:R-:W-:Y:S01]  /*6b40*/  FADD.FTZ R233, R233, R232 ;  /* 0x000000e8e9e97221 */ /* 0x000fe20000010000 */
[----:B------:R-:W-:Y:S03]  /*6b50*/  MOV R0, R3 ;  /* 0x0000000300007202 */ /* 0x000fe60000000f00 */
        /* <DEDUP_REMOVED lines=205> */
[----:B------:R-:W-:Y:S11]  /*7830*/  @P0 BRA `(.L_x_348) ;  /* 0xffffffd000e00947 */ /* 0x000ff6000383ffff */
.L_x_347:
[----:B------:R-:W1:Y:S01]  /*7840*/  SHFL.BFLY PT, R12, R229, 0x2, 0x1f ;  /* 0x0c401f00e50c7f89 */ /* 0x000e6200000e0000 */
[----:B------:R-:W2:Y:S01]  /*7850*/  S2UR UR4, SR_CgaCtaId ;  /* 0x00000000000479c3 */ /* 0x000ea20000008800 */
[----:B------:R-:W-:Y:S02]  /*7860*/  UMOV UR5, 0x400 ;  /* 0x0000040000057882 */ /* 0x000fe40000000000 */
[----:B------:R-:W3:Y:S01]  /*7870*/  SHFL.BFLY PT, R0, R227, 0x2, 0x1f ;  /* 0x0c401f00e3007f89 */ /* 0x000ee200000e0000 */
[----:B------:R-:W4:Y:S04]  /*7880*/  S2R R4, SR_TID.X ;  /* 0x0000000000047919 */ /* 0x000f280000002100 */
[----:B------:R-:W4:Y:S01]  /*7890*/  LDC.U8 R24, c[0x0][0x548] ;  /* 0x00015200ff187b82 */ /* 0x000f220000000000 */
[----:B------:R-:W4:Y:S01]  /*78a0*/  S2R R23, SR_CTAID.Y ;  /* 0x0000000000177919 */ /* 0x000f220000002600 */
[----:B------:R-:W4:Y:S01]  /*78b0*/  S2R R20, SR_CTAID.Z ;  /* 0x0000000000147919 */ /* 0x000f220000002700 */
[----:B-1----:R-:W-:Y:S01]  /*78c0*/  FADD.FTZ R12, R12, R229 ;  /* 0x000000e50c0c7221 */ /* 0x002fe20000010000 */
[----:B--2---:R-:W-:Y:S01]  /*78d0*/  ULEA UR4, UR4, UR5, 0x18 ;  /* 0x0000000504047291 */ /* 0x004fe2000f8ec0ff */
[----:B---3--:R-:W-:-:S03]  /*78e0*/  FADD.FTZ R11, R0, R227 ;  /* 0x000000e3000b7221 */ /* 0x008fc60000010000 */
[----:B------:R-:W1:Y:S04]  /*78f0*/  SHFL.BFLY PT, R7, R12, 0x1, 0x1f ;  /* 0x0c201f000c077f89 */ /* 0x000e6800000e0000 */
[----:B------:R-:W2:Y:S01]  /*7900*/  SHFL.BFLY PT, R6, R11, 0x1, 0x1f ;  /* 0x0c201f000b067f89 */ /* 0x000ea200000e0000 */
[C---:B----4-:R-:W-:Y:S02]  /*7910*/  SHF.L.U32 R2, R4.reuse, 0x1, RZ ;  /* 0x0000000104027819 */ /* 0x050fe400000006ff */
[C---:B------:R-:W-:Y:S02]  /*7920*/  SHF.L.U32 R9, R4.reuse, 0x4, RZ ;  /* 0x0000000404097819 */ /* 0x040fe400000006ff */
[----:B------:R-:W-:Y:S02]  /*7930*/  SHF.L.U32 R0, R4, 0x5, RZ ;  /* 0x0000000504007819 */ /* 0x000fe400000006ff */
[----:B------:R-:W-:-:S02]  /*7940*/  LOP3.LUT R5, R2, 0x6, RZ, 0xc0, !PT ;  /* 0x0000000602057812 */ /* 0x000fc400078ec0ff */
[----:B------:R-:W-:Y:S02]  /*7950*/  LOP3.LUT R9, R9, 0x1c0, RZ, 0xc0, !PT ;  /* 0x000001c009097812 */ /* 0x000fe400078ec0ff */
[----:B------:R-:W-:Y:S02]  /*7960*/  LOP3.LUT R0, R5, 0x7c00, R0, 0xf8, !PT ;  /* 0x00007c0005007812 */ /* 0x000fe400078ef800 */
[----:B------:R-:W-:Y:S01]  /*7970*/  LOP3.LUT R9, R9, 0x38, R2, 0xf8, !PT ;  /* 0x0000003809097812 */ /* 0x000fe200078ef802 */
[----:B-1----:R-:W-:Y:S01]  /*7980*/  FADD.FTZ R7, R12, R7 ;  /* 0x000000070c077221 */ /* 0x002fe20000010000 */
[----:B------:R-:W-:Y:S02]  /*7990*/  LOP3.LUT P1, RZ, R4, 0x10, RZ, 0xc0, !PT ;  /* 0x0000001004ff7812 */ /* 0x000fe4000782c0ff */
[----:B------:R-:W-:Y:S01]  /*79a0*/  LOP3.LUT R0, R0, R9, RZ, 0xfc, !PT ;  /* 0x0000000900007212 */ /* 0x000fe200078efcff */
[----:B--2---:R-:W-:Y:S01]  /*79b0*/  FADD.FTZ R6, R11, R6 ;  /* 0x000000060b067221 */ /* 0x004fe20000010000 */
[----:B------:R-:W1:Y:S01]  /*79c0*/  MUFU.RCP R10, R7 ;  /* 0x00000007000a7308 */ /* 0x000e620000001000 */
[----:B------:R-:W-:-:S02]  /*79d0*/  FSETP.NE.FTZ.AND P4, PT, R7, RZ, PT ;  /* 0x000000ff0700720b */ /* 0x000fc40003f95000 */
[----:B------:R-:W-:Y:S02]  /*79e0*/  MOV R2, 0x20 ;  /* 0x0000002000027802 */ /* 0x000fe40000000f00 */
[----:B------:R-:W-:Y:S02]  /*79f0*/  FSETP.NE.FTZ.AND P3, PT, R6, RZ, PT ;  /* 0x000000ff0600720b */ /* 0x000fe40003f75000 */
[C---:B------:R-:W-:Y:S01]  /*7a00*/  LOP3.LUT P2, RZ, R4.reuse, 0x8, RZ, 0xc0, !PT ;  /* 0x0000000804ff7812 */ /* 0x040fe2000784c0ff */
[----:B------:R-:W2:Y:S01]  /*7a10*/  MUFU.RCP R8, R6 ;  /* 0x0000000600087308 */ /* 0x000ea20000001000 */
[----:B------:R-:W-:Y:S02]  /*7a20*/  MOV R5, 0x10 ;  /* 0x0000001000057802 */ /* 0x000fe40000000f00 */
[----:B------:R-:W-:Y:S02]  /*7a30*/  LOP3.LUT P0, RZ, R4, 0x4, RZ, 0xc0, !PT ;  /* 0x0000000404ff7812 */ /* 0x000fe4000780c0ff */
[----:B------:R-:W-:-:S02]  /*7a40*/  LEA R9, R0, UR4, 0x1 ;  /* 0x0000000400097c11 */ /* 0x000fc4000f8e08ff */
[----:B------:R-:W-:Y:S01]  /*7a50*/  SEL R2, R2, 0xffffffe0, !P2 ;  /* 0xffffffe002027807 */ /* 0x000fe20005000000 */
[----:B------:R-:W3:Y:S01]  /*7a60*/  LDC.U8 R0, c[0x0][0x549] ;  /* 0x00015240ff007b82 */ /* 0x000ee20000000000 */
[----:B------:R-:W-:Y:S02]  /*7a70*/  SEL R5, R5, 0xfffffff0, !P0 ;  /* 0xfffffff005057807 */ /* 0x000fe40004000000 */
[----:B-1----:R-:W-:Y:S02]  /*7a80*/  FSEL R10, R10, 1, P4 ;  /* 0x3f8000000a0a7808 */ /* 0x002fe40002000000 */
[C---:B------:R-:W-:Y:S02]  /*7a90*/  IADD3 R15, PT, PT, R9.reuse, 0x40, RZ ;  /* 0x00000040090f7810 */ /* 0x040fe40007ffe0ff */
[C---:B------:R-:W-:Y:S01]  /*7aa0*/  IADD3 R13, PT, PT, R9.reuse, R2, RZ ;  /* 0x00000002090d7210 */ /* 0x040fe20007ffe0ff */
[C---:B------:R-:W-:Y:S01]  /*7ab0*/  FMUL.FTZ R160, R10.reuse, R160 ;  /* 0x000000a00aa07220 */ /* 0x040fe20000410000 */
[----:B------:R-:W-:Y:S01]  /*7ac0*/  FMUL.FTZ R161, R10, R161 ;  /* 0x000000a10aa17220 */ /* 0x000fe20000410000 */
[----:B--2---:R-:W-:Y:S01]  /*7ad0*/  FSEL R8, R8, 1, P3 ;  /* 0x3f80000008087808 */ /* 0x004fe20001800000 */
        /* <DEDUP_REMOVED lines=173> */
[----:B------:R-:W-:Y:S01]  /*85b0*/  FMUL.FTZ R128, R10, R128 ;  /* 0x000000800a807220 */ /* 0x000fe20000410000 */
[----:B---3--:R-:W-:Y:S01]  /*85c0*/  ISETP.NE.AND P2, PT, R0, RZ, PT ;  /* 0x000000ff0000720c */ /* 0x008fe20003f45270 */
[----:B------:R-:W-:Y:S01]  /*85d0*/  STS [R19+0x4400], R86 ;  /* 0x0044005613007388 */ /* 0x000fe20000000800 */
[----:B------:R-:W-:Y:S01]  /*85e0*/  FMUL.FTZ R129, R10, R129 ;  /* 0x000000810a817220 */ /* 0x000fe20000410000 */
        /* <DEDUP_REMOVED lines=30> */
[----:B------:R-:W-:Y:S01]  /*87d0*/  ISETP.NE.AND P0, PT, R224, -0x1, PT ;  /* 0xffffffffe000780c */ /* 0x000fe20003f05270 */
        /* <DEDUP_REMOVED lines=19> */
[----:B------:R-:W1:Y:S01]  /*8910*/  LDC R2, c[0x0][0x434] ;  /* 0x00010d00ff027b82 */ /* 0x000e620000000800 */
[----:B------:R-:W-:Y:S01]  /*8920*/  F2FP.F16.F32.PACK_AB R134, R135, R134 ;  /* 0x000000868786723e */ /* 0x000fe200000000ff */
[----:B------:R-:W-:Y:S01]  /*8930*/  STS [R21+0x8000], R112 ;  /* 0x0080007015007388 */ /* 0x000fe20000000800 */
[----:B------:R-:W-:Y:S01]  /*8940*/  F2FP.F16.F32.PACK_AB R136, R137, R136 ;  /* 0x000000888988723e */ /* 0x000fe200000000ff */
[C---:B------:R-:W-:Y:S01]  /*8950*/  FMUL.FTZ R28, R8.reuse, R150 ;  /* 0x00000096081c7220 */ /* 0x040fe20000410000 */
[----:B------:R-:W-:Y:S01]  /*8960*/  F2FP.F16.F32.PACK_AB R138, R139, R138 ;  /* 0x0000008a8b8a723e */ /* 0x000fe200000000ff */
[----:B------:R-:W-:Y:S01]  /*8970*/  STS [R21+0x8400], R114 ;  /* 0x0084007215007388 */ /* 0x000fe20000000800 */
[----:B------:R-:W-:Y:S01]  /*8980*/  F2FP.F16.F32.PACK_AB R140, R141, R140 ;  /* 0x0000008c8d8c723e */ /* 0x000fe200000000ff */
[----:B------:R-:W1:Y:S01]  /*8990*/  @P2 LDC R25, c[0x0][0x430] ;  /* 0x00010c00ff192b82 */ /* 0x000e620000000800 */
        /* <DEDUP_REMOVED lines=10> */
[----:B------:R-:W-:Y:S01]  /*8a40*/  SHF.L.U32 R14, R4, 0x3, RZ ;  /* 0x00000003040e7819 */ /* 0x000fe200000006ff */
[----:B------:R-:W-:Y:S01]  /*8a50*/  STS [R5+0x8400], R122 ;  /* 0x0084007a05007388 */ /* 0x000fe20000000800 */
[----:B------:R-:W-:Y:S02]  /*8a60*/  F2FP.F16.F32.PACK_AB R28, R151, R28 ;  /* 0x0000001c971c723e */ /* 0x000fe400000000ff */
[----:B------:R-:W-:Y:S01]  /*8a70*/  @P2 MOV R22, 0x1 ;  /* 0x0000000100162802 */ /* 0x000fe20000000f00 */
[----:B------:R-:W-:Y:S04]  /*8a80*/  STS [R9+0xc000], R124 ;  /* 0x00c0007c09007388 */ /* 0x000fe80000000800 */
[----:B------:R2:W-:Y:S04]  /*8a90*/  STS [R9+0xc400], R126 ;  /* 0x00c4007e09007388 */ /* 0x0005e80000000800 */
[----:B------:R-:W-:Y:S04]  /*8aa0*/  STS [R11+0xc000], R128 ;  /* 0x00c000800b007388 */ /* 0x000fe80000000800 */
[----:B------:R3:W-:Y:S04]  /*8ab0*/  STS [R11+0xc400], R130 ;  /* 0x00c400820b007388 */ /* 0x0007e80000000800 */
[----:B------:R-:W-:Y:S04]  /*8ac0*/  STS [R13+0xc000], R132 ;  /* 0x00c000840d007388 */ /* 0x000fe80000000800 */
[----:B------:R4:W-:Y:S04]  /*8ad0*/  STS [R13+0xc400], R134 ;  /* 0x00c400860d007388 */ /* 0x0009e80000000800 */
[----:B------:R-:W-:Y:S04]  /*8ae0*/  STS [R17+0xc000], R136 ;  /* 0x00c0008811007388 */ /* 0x000fe80000000800 */
[----:B------:R5:W-:Y:S01]  /*8af0*/  STS [R17+0xc400], R138 ;  /* 0x00c4008a11007388 */ /* 0x000be20000000800 */
[----:B--2---:R-:W1:Y:S03]  /*8b00*/  LDC R9, c[0x0][0x434] ;  /* 0x00010d00ff097b82 */ /* 0x004e660000000800 */
[----:B------:R-:W-:Y:S04]  /*8b10*/  STS [R15+0xc000], R140 ;  /* 0x00c0008c0f007388 */ /* 0x000fe80000000800 */
[----:B------:R2:W-:Y:S01]  /*8b20*/  STS [R15+0xc400], R142 ;  /* 0x00c4008e0f007388 */ /* 0x0005e20000000800 */
[----:B---3--:R-:W3:Y:S03]  /*8b30*/  @P0 LDC.64 R10, c[0x0][0x408] ;  /* 0x00010200ff0a0b82 */ /* 0x008ee60000000a00 */
[----:B------:R1:W-:Y:S04]  /*8b40*/  STS [R21+0xc000], R144 ;  /* 0x00c0009015007388 */ /* 0x0003e80000000800 */
[----:B------:R1:W-:Y:S01]  /*8b50*/  STS [R21+0xc400], R146 ;  /* 0x00c4009215007388 */ /* 0x0003e20000000800 */
[----:B----4-:R-:W4:Y:S03]  /*8b60*/  @!P0 LDC.64 R12, c[0x0][0x400] ;  /* 0x00010000ff0c8b82 */ /* 0x010f260000000a00 */
[----:B------:R1:W-:Y:S04]  /*8b70*/  STS [R19+0xc000], R152 ;  /* 0x00c0009813007388 */ /* 0x0003e80000000800 */
[----:B------:R1:W-:Y:S01]  /*8b80*/  STS [R19+0xc400], R154 ;  /* 0x00c4009a13007388 */ /* 0x0003e20000000800 */
[----:B-----5:R-:W-:Y:S01]  /*8b90*/  LOP3.LUT R17, R14, 0x1f8, RZ, 0xc0, !PT ;  /* 0x000001f80e117812 */ /* 0x020fe200078ec0ff */
[----:B-1----:R-:W-:Y:S01]  /*8ba0*/  @P2 IMAD R9, R25, R2, RZ ;  /* 0x0000000219092224 */ /* 0x002fe200078e02ff */
[----:B------:R-:W1:Y:S02]  /*8bb0*/  S2R R0, SR_CTAID.X ;  /* 0x0000000000007919 */ /* 0x000e640000002500 */
[----:B------:R-:W-:Y:S01]  /*8bc0*/  LOP3.LUT R17, R17, 0x38, R4, 0x78, !PT ;  /* 0x0000003811117812 */ /* 0x000fe200078e7804 */
[----:B------:R1:W-:Y:S01]  /*8bd0*/  STS [R5+0xc000], R148 ;  /* 0x00c0009405007388 */ /* 0x0003e20000000800 */
[----:B--2---:R-:W2:Y:S02]  /*8be0*/  @P2 LDC R15, c[0x0][0x430] ;  /* 0x00010c00ff0f2b82 */ /* 0x004ea40000000800 */
[----:B------:R-:W-:Y:S01]  /*8bf0*/  LOP3.LUT R8, R17, 0x1e00, R14, 0xf8, !PT ;  /* 0x00001e0011087812 */ /* 0x000fe200078ef80e */
[----:B------:R-:W-:Y:S06]  /*8c00*/  @P2 BRA `(.L_x_351) ;  /* 0x0000000000202947 */ /* 0x000fec0003800000 */
[----:B------:R-:W-:Y:S01]  /*8c10*/  ISETP.NE.AND P1, PT, R24, RZ, PT ;  /* 0x000000ff1800720c */ /* 0x000fe20003f25270 */
[----:B------:R-:W5:-:S12]  /*8c20*/  LDC R17, c[0x0][0x3e0] ;  /* 0x0000f800ff117b82 */ /* 0x000f580000000800 */
[----:B------:R-:W5:Y:S01]  /*8c30*/  @P1 LDC R22, c[0x0][0x454] ;  /* 0x00011500ff161b82 */ /* 0x000f620000000800 */
[----:B--2---:R-:W-:Y:S02]  /*8c40*/  @P1 MOV R15, 0x1 ;  /* 0x00000001000f1802 */ /* 0x004fe40000000f00 */
[----:B------:R-:W-:-:S05]  /*8c50*/  @!P1 MOV R15, 0x1 ;  /* 0x00000001000f9802 */ /* 0x000fca0000000f00 */
[----:B------:R-:W2:Y:S01]  /*8c60*/  @P1 LDC R9, c[0x0][0x454] ;  /* 0x00011500ff091b82 */ /* 0x000ea20000000800 */
[-C--:B-----5:R-:W-:Y:S02]  /*8c70*/  @P1 IMAD R22, R22, R17.reuse, RZ ;  /* 0x0000001116161224 */ /* 0x0a0fe400078e02ff */
[----:B------:R-:W-:-:S07]  /*8c80*/  @!P1 IMAD R22, R2, R17, RZ ;  /* 0x0000001102169224 */ /* 0x000fce00078e02ff */
.L_x_351:
[----:B------:R1:W-:Y:S01]  /*8c90*/  STS [R5+0xc400], R28 ;  /* 0x00c4001c05007388 */ /* 0x0003e20000000800 */
[----:B------:R-:W-:Y:S01]  /*8ca0*/  LEA R8, R8, UR4, 0x1 ;  /* 0x0000000408087c11 */ /* 0x000fe2000f8e08ff */
[C---:B----4-:R-:W-:Y:S01]  /*8cb0*/  @!P0 IMAD.WIDE.U32 R26, R23.reuse, R12, RZ ;  /* 0x0000000c171a8225 */ /* 0x050fe200078e00ff */
[----:B------:R-:W-:Y:S01]  /*8cc0*/  ISETP.NE.AND P1, PT, R24, RZ, !P2 ;  /* 0x000000ff1800720c */ /* 0x000fe20005725270 */
[----:B------:R-:W-:Y:S01]  /*8cd0*/  BAR.SYNC.DEFER_BLOCKING 0x0 ;  /* 0x0000000000007b1d */ /* 0x000fe20000010000 */
[----:B------:R-:W-:Y:S01]  /*8ce0*/  ISETP.NE.AND P2, PT, R224, -0x1, PT ;  /* 0xffffffffe000780c */ /* 0x000fe20003f45270 */
[----:B------:R-:W-:Y:S01]  /*8cf0*/  @!P0 IMAD R13, R23, R13, R27 ;  /* 0x0000000d170d8224 */ /* 0x000fe200078e021b */
[----:B------:R-:W-:Y:S01]  /*8d00*/  SHF.R.U32.HI R24, RZ, 0x1, R4 ;  /* 0x00000001ff187819 */ /* 0x000fe20000011604 */
[----:B--2---:R-:W-:Y:S01]  /*8d10*/  IMAD R9, R20, R9, RZ ;  /* 0x0000000914097224 */ /* 0x004fe200078e02ff */
[----:B------:R-:W-:-:S03]  /*8d20*/  LOP3.LUT P5, RZ, R4, 0x3, RZ, 0xc0, !PT ;  /* 0x0000000304ff7812 */ /* 0x000fc600078ac0ff */
[----:B------:R-:W2:Y:S01]  /*8d30*/  @P4 LDC R21, c[0x0][0x458] ;  /* 0x00011600ff154b82 */ /* 0x000ea20000000800 */
[----:B------:R-:W4:Y:S01]  /*8d40*/  @P4 MUFU.LG2 R7, R7 ;  /* 0x0000000700074308 */ /* 0x000f220000000c00 */
[----:B------:R-:W-:Y:S02]  /*8d50*/  BSSY.RECONVERGENT B0, `(.L_x_352) ;  /* 0x000002c000007945 */ /* 0x000fe40003800200 */
[----:B------:R-:W-:-:S04]  /*8d60*/  @!P1 IMAD R9, R23, R22, R9 ;  /* 0x0000001617099224 */ /* 0x000fc800078e0209 */
[----:B------:R-:W5:Y:S01]  /*8d70*/  @P3 LDC R12, c[0x0][0x458] ;  /* 0x00011600ff0c3b82 */ /* 0x000f620000000800 */
[----:B------:R-:W4:Y:S01]  /*8d80*/  @P3 MUFU.LG2 R6, R6 ;  /* 0x0000000600063308 */ /* 0x000f220000000c00 */
[----:B-1----:R-:W-:Y:S01]  /*8d90*/  LOP3.LUT R5, R24, 0x70, RZ, 0xc0, !PT ;  /* 0x0000007018057812 */ /* 0x002fe200078ec0ff */
[C---:B---3--:R-:W-:Y:S01]  /*8da0*/  @P0 IMAD.WIDE.U32 R24, R224.reuse, R10, RZ ;  /* 0x0000000ae0180225 */ /* 0x048fe200078e00ff */
[----:B------:R-:W-:Y:S01]  /*8db0*/  SHF.R.U32.HI R28, RZ, 0x2, R4 ;  /* 0x00000002ff1c7819 */ /* 0x000fe20000011604 */
[----:B------:R1:W3:Y:S02]  /*8dc0*/  LDS.128 R16, [R8+0x3000] ;  /* 0x0030000008107984 */ /* 0x0002e40000000c00 */
[----:B----4-:R-:W-:Y:S01]  /*8dd0*/  @P4 FMUL.FTZ R7, R7, 0.69314718246459960938 ;  /* 0x3f31721807074820 */ /* 0x010fe20000410000 */
[----:B------:R-:W-:Y:S01]  /*8de0*/  @P0 IMAD R13, R224, R11, R25 ;  /* 0x0000000be00d0224 */ /* 0x000fe200078e0219 */
[----:B------:R-:W-:Y:S01]  /*8df0*/  LOP3.LUT R5, R5, 0x7, R28, 0xf8, !PT ;  /* 0x0000000705057812 */ /* 0x000fe200078ef81c */
[----:B------:R-:W-:-:S02]  /*8e00*/  @!P2 IMAD R224, R23, R2, RZ ;  /* 0x0000000217e0a224 */ /* 0x000fc400078e02ff */
[----:B------:R-:W-:Y:S02]  /*8e10*/  IMAD R28, R0, R15, RZ ;  /* 0x0000000f001c7224 */ /* 0x000fe400078e02ff */
[----:B------:R-:W-:Y:S01]  /*8e20*/  IMAD.MOV.U32 R11, RZ, RZ, 0x7f800000 ;  /* 0x7f800000ff0b7424 */ /* 0x000fe200078e00ff */
[----:B------:R-:W-:Y:S01]  /*8e30*/  SHF.R.S32.HI R2, RZ, 0x1f, R224 ;  /* 0x0000001fff027819 */ /* 0x000fe200000114e0 */
[----:B------:R-:W-:Y:S01]  /*8e40*/  IMAD.SHL.U32 R28, R28, 0x80, RZ ;  /* 0x000000801c1c7824 */ /* 0x000fe200078e00ff */
[----:B------:R-:W-:Y:S01]  /*8e50*/  SEL R22, R224, RZ, P1 ;  /* 0x000000ffe0167207 */ /* 0x000fe20000800000 */
[----:B------:R-:W-:Y:S01]  /*8e60*/  @P3 FMUL.FTZ R6, R6, 0.69314718246459960938 ;  /* 0x3f31721806063820 */ /* 0x000fe20000410000 */
[----:B------:R-:W-:Y:S01]  /*8e70*/  SEL R2, R2, RZ, P1 ;  /* 0x000000ff02027207 */ /* 0x000fe20000800000 */
[----:B------:R-:W-:Y:S01]  /*8e80*/  IMAD.MOV.U32 R10, RZ, RZ, 0x7f800000 ;  /* 0x7f800000ff0a7424 */ /* 0x000fe200078e00ff */
[----:B------:R-:W-:Y:S01]  /*8e90*/  IADD3 R22, P2, P1, R28, R22, R9 ;  /* 0x000000161c167210 */ /* 0x000fe2000795e009 */
[----:B--2---:R-:W-:Y:S01]  /*8ea0*/  @P4 FFMA.FTZ R11, R164, R21, R7 ;  /* 0x00000015a40b4223 */ /* 0x004fe20000010007 */
[----:B------:R-:W-:Y:S01]  /*8eb0*/  SHF.R.S32.HI R9, RZ, 0x1f, R9 ;  /* 0x0000001fff097819 */ /* 0x000fe20000011409 */
[----:B-----5:R-:W-:Y:S01]  /*8ec0*/  @P3 FFMA.FTZ R10, R3, R12, R6 ;  /* 0x0000000c030a3223 */ /* 0x020fe20000010006 */
[----:B------:R-:W-:-:S04]  /*8ed0*/  SHF.R.S32.HI R28, RZ, 0x1f, R28 ;  /* 0x0000001fff1c7819 */ /* 0x000fc8000001141c */
[----:B------:R-:W-:Y:S01]  /*8ee0*/  IADD3.X R9, PT, PT, R28, R2, R9, P2, P1 ;  /* 0x000000021c097210 */ /* 0x000fe200017e2409 */
[----:B-1-3--:R-:W-:Y:S06]  /*8ef0*/  @P5 BRA `(.L_x_353) ;  /* 0x0000000000445947 */ /* 0x00afec0003800000 */
[C---:B------:R-:W-:Y:S01]  /*8f00*/  VIADD R12, R5.reuse, 0x8 ;  /* 0x00000008050c7836 */ /* 0x040fe20000000000 */
[----:B------:R-:W-:-:S04]  /*8f10*/  ISETP.GE.AND P4, PT, R5, R218, PT ;  /* 0x000000da0500720c */ /* 0x000fc80003f86270 */
[----:B------:R-:W-:-:S09]  /*8f20*/  ISETP.GE.AND P3, PT, R12, R218, PT ;  /* 0x000000da0c00720c */ /* 0x000fd20003f66270 */
[----:B------:R-:W1:Y:S01]  /*8f30*/  @!P4 LDC.64 R6, c[0x0][0x420] ;  /* 0x00010800ff06cb82 */ /* 0x000e620000000a00 */
[----:B------:R-:W-:-:S03]  /*8f40*/  @!P4 IMAD R5, R5, R15, RZ ;  /* 0x0000000f0505c224 */ /* 0x000fc600078e02ff */
[----:B------:R-:W-:Y:S02]  /*8f50*/  @!P3 IMAD R15, R12, R15, RZ ;  /* 0x0000000f0c0fb224 */ /* 0x000fe400078e02ff */
[-C--:B------:R-:W-:Y:S02]  /*8f60*/  @!P4 IADD3 R12, P2, PT, R5, R22.reuse, RZ ;  /* 0x00000016050cc210 */ /* 0x080fe40007f5e0ff */
[----:B------:R-:W2:Y:S01]  /*8f70*/  @!P3 LDC.64 R2, c[0x0][0x420] ;  /* 0x00010800ff02bb82 */ /* 0x000ea20000000a00 */
[----:B------:R-:W-:Y:S02]  /*8f80*/  @!P3 IADD3 R22, P1, PT, R15, R22, RZ ;  /* 0x000000160f16b210 */ /* 0x000fe40007f3e0ff */
[-C--:B------:R-:W-:Y:S02]  /*8f90*/  @!P4 LEA.HI.X.SX32 R5, R5, R9.reuse, 0x1, P2 ;  /* 0x000000090505c211 */ /* 0x080fe400010f0eff */
[----:B------:R-:W-:Y:S02]  /*8fa0*/  @!P3 LEA.HI.X.SX32 R9, R15, R9, 0x1, P1 ;  /* 0x000000090f09b211 */ /* 0x000fe400008f0eff */
[----:B-1----:R-:W-:-:S04]  /*8fb0*/  @!P4 LEA R6, P2, R12, R6, 0x2 ;  /* 0x000000060c06c211 */ /* 0x002fc800078410ff */
[----:B------:R-:W-:Y:S02]  /*8fc0*/  @!P4 LEA.HI.X R7, R12, R7, R5, 0x2, P2 ;  /* 0x000000070c07c211 */ /* 0x000fe400010f1405 */
[----:B--2---:R-:W-:-:S03]  /*8fd0*/  @!P3 LEA R2, P1, R22, R2, 0x2 ;  /* 0x000000021602b211 */ /* 0x004fc600078210ff */
[----:B------:R1:W-:Y:S01]  /*8fe0*/  @!P4 STG.E desc[UR16][R6.64], R11 ;  /* 0x0000000b0600c986 */ /* 0x0003e2000c101910 */
[----:B------:R-:W-:-:S05]  /*8ff0*/  @!P3 LEA.HI.X R3, R22, R3, R9, 0x2, P1 ;  /* 0x000000031603b211 */ /* 0x000fca00008f1409 */
[----:B------:R1:W-:Y:S04]  /*9000*/  @!P3 STG.E desc[UR16][R2.64], R10 ;  /* 0x0000000a0200b986 */ /* 0x0003e8000c101910 */
.L_x_353:
[----:B------:R-:W-:Y:S05]  /*9010*/  BSYNC.RECONVERGENT B0 ;  /* 0x0000000000007941 */ /* 0x000fea0003800200 */
.L_x_352:
[----:B------:R-:W2:Y:S01]  /*9020*/  LDCU.64 UR4, c[0x0][0x410] ;  /* 0x00008200ff0477ac */ /* 0x000ea20008000a00 */
[----:B------:R-:W-:Y:S01]  /*9030*/  @P0 IMAD.MOV.U32 R26, RZ, RZ, R24 ;  /* 0x000000ffff1a0224 */ /* 0x000fe200078e0018 */
[----:B------:R-:W-:Y:S01]  /*9040*/  LOP3.LUT R5, R14, 0x38, RZ, 0xc0, !PT ;  /* 0x000000380e057812 */ /* 0x000fe200078ec0ff */
[----:B-1----:R-:W-:Y:S01]  /*9050*/  IMAD.WIDE.U32 R10, R0, 0x80, RZ ;  /* 0x00000080000a7825 */ /* 0x002fe200078e00ff */
[----:B------:R-:W-:Y:S01]  /*9060*/  SHF.R.U32.HI R3, RZ, 0x3, R4 ;  /* 0x00000003ff037819 */ /* 0x000fe20000011604 */
[----:B------:R-:W-:Y:S01]  /*9070*/  BSSY.RECONVERGENT B0, `(.L_x_354) ;  /* 0x000001f000007945 */ /* 0x000fe20003800200 */
[----:B------:R-:W-:Y:S02]  /*9080*/  IADD3 R28, P0, PT, R5, R26, RZ ;  /* 0x0000001a051c7210 */ /* 0x000fe40007f1e0ff */
[----:B------:R1:W3:Y:S01]  /*9090*/  LDS.128 R24, [R8] ;  /* 0x0000000008187984 */ /* 0x0002e20000000c00 */
[C---:B------:R-:W-:Y:S01]  /*90a0*/  VIADD R5, R3.reuse, 0x40 ;  /* 0x0000004003057836 */ /* 0x040fe20000000000 */
[CC--:B------:R-:W-:Y:S01]  /*90b0*/  ISETP.GE.AND P3, PT, R3.reuse, R218.reuse, PT ;  /* 0x000000da0300720c */ /* 0x0c0fe20003f66270 */
[----:B------:R-:W-:Y:S01]  /*90c0*/  IMAD.X R29, RZ, RZ, R13, P0 ;  /* 0x000000ffff1d7224 */ /* 0x000fe200000e060d */
[----:B------:R-:W-:Y:S01]  /*90d0*/  LOP3.LUT R2, R10, R3, RZ, 0xfc, !PT ;  /* 0x000000030a027212 */ /* 0x000fe200078efcff */
[----:B------:R-:W-:Y:S01]  /*90e0*/  VIADD R7, R3, 0x20 ;  /* 0x0000002003077836 */ /* 0x000fe20000000000 */
[-C--:B------:R-:W-:Y:S01]  /*90f0*/  ISETP.GE.AND P1, PT, R5, R218.reuse, PT ;  /* 0x000000da0500720c */ /* 0x080fe20003f26270 */
[----:B------:R-:W-:Y:S01]  /*9100*/  VIADD R5, R3, 0x60 ;  /* 0x0000006003057836 */ /* 0x000fe20000000000 */
[----:B------:R1:W4:Y:S01]  /*9110*/  LDS.128 R12, [R8+0x8000] ;  /* 0x00800000080c7984 */ /* 0x0003220000000c00 */
[----:B--2---:R-:W-:Y:S01]  /*9120*/  IMAD.WIDE.U32 R28, R20, UR4, R28 ;  /* 0x00000004141c7c25 */ /* 0x004fe2000f8e001c */
[----:B------:R-:W-:-:S02]  /*9130*/  ISETP.GE.AND P2, PT, R7, R218, PT ;  /* 0x000000da0700720c */ /* 0x000fc40003f46270 */
[----:B------:R-:W-:Y:S01]  /*9140*/  ISETP.GE.AND P0, PT, R5, R218, PT ;  /* 0x000000da0500720c */ /* 0x000fe20003f06270 */
[----:B------:R-:W-:Y:S01]  /*9150*/  IMAD R31, R20, UR5, R29 ;  /* 0x00000005141f7c24 */ /* 0x000fe2000f8e021d */
[----:B------:R1:W2:Y:S04]  /*9160*/  LDS.128 R4, [R8+0xc000] ;  /* 0x00c0000008047984 */ /* 0x0002a80000000c00 */
[----:B------:R1:W1:Y:S01]  /*9170*/  LDS.128 R20, [R8+0x4000] ;  /* 0x0040000008147984 */ /* 0x0002620000000c00 */
[----:B------:R-:W-:Y:S06]  /*9180*/  @P3 BRA `(.L_x_355) ;  /* 0x0000000000343947 */ /* 0x000fec0003800000 */
[----:B------:R-:W5:Y:S01]  /*9190*/  LDCU.64 UR6, c[0x0][0x408] ;  /* 0x00008100ff0677ac */ /* 0x000f620008000a00 */
[----:B------:R-:W-:Y:S01]  /*91a0*/  MOV R30, R28 ;  /* 0x0000001c001e7202 */ /* 0x000fe20000000f00 */
[----:B------:R-:W3:Y:S01]  /*91b0*/  LDCU.64 UR4, c[0x0][0x3f0] ;  /* 0x00007e00ff0477ac */ /* 0x000ee20008000a00 */
[----:B-----5:R-:W-:-:S03]  /*91c0*/  IMAD R3, R11, UR6, RZ ;  /* 0x000000060b037c24 */ /* 0x020fc6000f8e02ff */
[----:B------:R-:W-:-:S04]  /*91d0*/  IMAD.WIDE.U32 R32, R2, UR6, R30 ;  /* 0x0000000602207c25 */ /* 0x000fc8000f8e001e */
[----:B------:R-:W-:Y:S01]  /*91e0*/  IMAD R0, R2, UR7, R3 ;  /* 0x0000000702007c24 */ /* 0x000fe2000f8e0203 */
[----:B---3--:R-:W-:-:S04]  /*91f0*/  LEA R34, P3, R32, UR4, 0x1 ;  /* 0x0000000420227c11 */ /* 0x008fc8000f8608ff */
[----:B------:R-:W-:-:S04]  /*9200*/  IADD3 R0, PT, PT, R0, R33, RZ ;  /* 0x0000002100007210 */ /* 0x000fc80007ffe0ff */
[----:B------:R-:W-:-:S05]  /*9210*/  LEA.HI.X R35, R32, UR5, R0, 0x1, P3 ;  /* 0x0000000520237c11 */ /* 0x000fca00098f0c00 */
[----:B------:R3:W-:Y:S04]  /*9220*/  STG.E.128 desc[UR16][R34.64], R24 ;  /* 0x0000001822007986 */ /* 0x0007e8000c101d10 */
[----:B-1----:R3:W-:Y:S04]  /*9230*/  STG.E.128 desc[UR16][R34.64+0x80], R20 ;  /* 0x0000801422007986 */ /* 0x0027e8000c101d10 */
[----:B----4-:R3:W-:Y:S04]  /*9240*/  STG.E.128 desc[UR16][R34.64+0x100], R12 ;  /* 0x0001000c22007986 */ /* 0x0107e8000c101d10 */
[----:B--2---:R3:W-:Y:S02]  /*9250*/  STG.E.128 desc[UR16][R34.64+0x180], R4 ;  /* 0x0001800422007986 */ /* 0x0047e4000c101d10 */
.L_x_355:
[----:B------:R-:W-:Y:S05]  /*9260*/  BSYNC.RECONVERGENT B0 ;  /* 0x0000000000007941 */ /* 0x000fea0003800200 */
.L_x_354:
[----:B---3--:R3:W3:Y:S01]  /*9270*/  LDS.128 R24, [R8+0x1000] ;  /* 0x0010000008187984 */ /* 0x0086e20000000c00 */
[----:B------:R-:W-:Y:S03]  /*9280*/  BSSY.RECONVERGENT B0, `(.L_x_356) ;  /* 0x0000015000007945 */ /* 0x000fe60003800200 */
[----:B-1----:R1:W1:Y:S04]  /*9290*/  LDS.128 R20, [R8+0x5000] ;  /* 0x0050000008147984 */ /* 0x0022680000000c00 */
[----:B----4-:R4:W1:Y:S04]  /*92a0*/  LDS.128 R12, [R8+0x9000] ;  /* 0x00900000080c7984 */ /* 0x0108680000000c00 */
[----:B--2---:R4:W2:Y:S01]  /*92b0*/  LDS.128 R4, [R8+0xd000] ;  /* 0x00d0000008047984 */ /* 0x0048a20000000c00 */
        /* <DEDUP_REMOVED lines=16> */
[----:B--2---:R3:W-:Y:S02]  /*93c0*/  STG.E.128 desc[UR16][R34.64+0x180], R4 ;  /* 0x0001800422007986 */ /* 0x0047e4000c101d10 */
.L_x_357:
[----:B------:R-:W-:Y:S05]  /*93d0*/  BSYNC.RECONVERGENT B0 ;  /* 0x0000000000007941 */ /* 0x000fea0003800200 */
.L_x_356:
[----:B---3--:R3:W3:Y:S01]  /*93e0*/  LDS.128 R24, [R8+0x2000] ;  /* 0x0020000008187984 */ /* 0x0086e20000000c00 */
[----:B------:R-:W-:Y:S03]  /*93f0*/  BSSY.RECONVERGENT B0, `(.L_x_358) ;  /* 0x0000015000007945 */ /* 0x000fe60003800200 */
[----:B-1----:R1:W1:Y:S04]  /*9400*/  LDS.128 R20, [R8+0x6000] ;  /* 0x0060000008147984 */ /* 0x0022680000000c00 */
[----:B------:R1:W1:Y:S04]  /*9410*/  LDS.128 R12, [R8+0xa000] ;  /* 0x00a00000080c7984 */ /* 0x0002680000000c00 */
[----:B--2---:R2:W1:Y:S01]  /*9420*/  LDS.128 R4, [R8+0xe000] ;  /* 0x00e0000008047984 */ /* 0x0044620000000c00 */
        /* <DEDUP_REMOVED lines=17> */
.L_x_359:
[----:B------:R-:W-:Y:S05]  /*9540*/  BSYNC.RECONVERGENT B0 ;  /* 0x0000000000007941 */ /* 0x000fea0003800200 */
.L_x_358:
[----:B-1-3--:R1:W3:Y:S04]  /*9550*/  LDS.128 R12, [R8+0x7000] ;  /* 0x00700000080c7984 */ /* 0x00a2e80000000c00 */
[----:B------:R1:W1:Y:S04]  /*9560*/  LDS.128 R4, [R8+0xb000] ;  /* 0x00b0000008047984 */ /* 0x0002680000000c00 */
[----:B------:R1:W1:Y:S01]  /*9570*/  LDS.128 R20, [R8+0xf000] ;  /* 0x00f0000008147984 */ /* 0x0002620000000c00 */
[----:B------:R-:W-:Y:S05]  /*9580*/  @P0 EXIT ;  /* 0x000000000000094d */ /* 0x000fea0003800000 */
[----:B------:R-:W5:Y:S01]  /*9590*/  LDCU.64 UR6, c[0x0][0x408] ;  /* 0x00008100ff0677ac */ /* 0x000f620008000a00 */
[----:B------:R-:W-:Y:S01]  /*95a0*/  IADD3 R2, P0, PT, R2, 0x60, RZ ;  /* 0x0000006002027810 */ /* 0x000fe20007f1e0ff */
[----:B-12-4-:R-:W-:Y:S01]  /*95b0*/  IMAD.MOV.U32 R8, RZ, RZ, R28 ;  /* 0x000000ffff087224 */ /* 0x016fe200078e001c */
        /* <DEDUP_REMOVED lines=14> */
.L_x_360:
        /* <DEDUP_REMOVED lines=14> */
.L_x_2339:


//--------------------- .text._ZN5flash16flash_fwd_kernelI23Flash_fwd_kernel_traitsILi256ELi128ELi64ELi8ELb0ELb0EN7cutlass6half_tE19Flash_kernel_traitsILi256ELi128ELi64ELi8ES3_EELb0ELb0ELb0ELb0ELb0ELb0ELb0ELb0EEEvNS_16Flash_fwd_paramsE --------------------------
	.section	.text._ZN5flash16flash_fwd_kernelI23Flash_fwd_kernel_traitsILi256ELi128ELi64ELi8ELb0ELb0EN7cutlass6half_tE19Flash_kernel_traitsILi256ELi128ELi64ELi8ES3_EELb0ELb0ELb0ELb0ELb0ELb0ELb0ELb0EEEvNS_16Flash_fwd_paramsE,"ax",@progbits
	.align	128
        .global         _ZN5flash16flash_fwd_kernelI23Flash_fwd_kernel_traitsILi256ELi128ELi64ELi8ELb0ELb0EN7cutlass6half_tE19Flash_kernel_traitsILi256ELi128ELi64ELi8ES3_EELb0ELb0ELb0ELb0ELb0ELb0ELb0ELb0EEEvNS_16Flash_fwd_paramsE
        .type           _ZN5flash16flash_fwd_kernelI23Flash_fwd_kernel_traitsILi256ELi128ELi64ELi8ELb0ELb0EN7cutlass6half_tE19Flash_kernel_traitsILi256ELi128ELi64ELi8ES3_EELb0ELb0ELb0ELb0ELb0ELb0ELb0ELb0EEEvNS_16Flash_fwd_paramsE,@function
        .size           _ZN5flash16flash_fwd_kernelI23Flash_fwd_kernel_traitsILi256ELi128ELi64ELi8ELb0ELb0EN7cutlass6half_tE19Flash_kernel_traitsILi256ELi128ELi64ELi8ES3_EELb0ELb0ELb0ELb0ELb0ELb0ELb0ELb0EEEvNS_16Flash_fwd_paramsE,(.L_x_2340 - _ZN5flash16flash_fwd_kernelI23Flash_fwd_kernel_traitsILi256ELi128ELi64ELi8ELb0ELb0EN7cutlass6half_tE19Flash_kernel_traitsILi256ELi128ELi64ELi8ES3_EELb0ELb0ELb0ELb0ELb0ELb0ELb0ELb0EEEvNS_16Flash_fwd_paramsE)
        .other          _ZN5flash16flash_fwd_kernelI23Flash_fwd_kernel_traitsILi256ELi128ELi64ELi8ELb0ELb0EN7cutlass6half_tE19Flash_kernel_traitsILi256ELi128ELi64ELi8ES3_EELb0ELb0ELb0ELb0ELb0ELb0ELb0ELb0EEEvNS_16Flash_fwd_paramsE,@"STO_CUDA_ENTRY STV_DEFAULT"
_ZN5flash16flash_fwd_kernelI23Flash_fwd_kernel_traitsILi256ELi128ELi64ELi8ELb0ELb0EN7cutlass6half_tE19Flash_kernel_traitsILi256ELi128ELi64ELi8ES3_EELb0ELb0ELb0ELb0ELb0ELb0ELb0ELb0EEEvNS_16Flash_fwd_paramsE:
.text._ZN5flash16flash_fwd_kernelI23Flash_fwd_kernel_traitsILi256ELi128ELi64ELi8ELb0ELb0EN7cutlass6half_tE19Flash_kernel_traitsILi256ELi128ELi64ELi8ES3_EELb0ELb0ELb0ELb0ELb0ELb0ELb0ELb0EEEvNS_16Flash_fwd_paramsE:
        /* <DEDUP_REMOVED lines=38> */
[----:B------:R-:W-:Y:S01]  /*0260*/  IMAD.U32 R11, RZ, RZ, UR9 ;  /* 0x00000009ff0b7e24 */ /* 0x000fe2000f8e00ff */
[----:B------:R-:W4:Y:S01]  /*0270*/  S2UR UR27, SR_CTAID.X ;  /* 0x00000000001b79c3 */ /* 0x000f220000002500 */
[----:B------:R-:W-:Y:S01]  /*0280*/  IMAD.U32 R8, RZ, RZ, UR6 ;  /* 0x00000006ff087e24 */ /* 0x000fe2000f8e00ff */
[----:B------:R-:W-:Y:S01]  /*0290*/  UMOV UR19, 0xffffffff ;  /* 0xffffffff00137882 */ /* 0x000fe20000000000 */
[----:B------:R-:W-:Y:S01]  /*02a0*/  IMAD.U32 R9, RZ, RZ, UR7 ;  /* 0x00000007ff097e24 */ /* 0x000fe2000f8e00ff */
[----:B------:R-:W5:Y:S01]  /*02b0*/  @P1 LDG.E R2, desc[UR22][R10.64] ;  /* 0x000000160a021981 */ /* 0x000f62000c1e1900 */
[----:B------:R-:W3:Y:S03]  /*02c0*/  @!UP0 LDCU UR13, c[0x0][0x434] ;  /* 0x00008680ff0d87ac */ /* 0x000ee60008000800 */
[----:B------:R-:W5:Y:S01]  /*02d0*/  @P0 LDG.E R0, desc[UR22][R8.64] ;  /* 0x0000001608000981 */ /* 0x000f62000c1e1900 */
[----:B------:R-:W4:Y:S01]  /*02e0*/  @!UP3 LDCU.64 UR6, c[0x0][0x488] ;  /* 0x00009100ff06b7ac */ /* 0x000f220008000a00 */
[----:B------:R-:W2:Y:S01]  /*02f0*/  S2R R214, SR_TID.X ;  /* 0x0000000000d67919 */ /* 0x000ea20000002100 */
[----:B------:R-:W4:Y:S01]  /*0300*/  @!UP3 LDCU UR8, c[0x0][0x43c] ;  /* 0x00008780ff08b7ac */ /* 0x000f220008000800 */
[----:B-1----:R-:W-:-:S02]  /*0310*/  IMAD.U32 R6, RZ, RZ, UR10 ;  /* 0x0000000aff067e24 */ /* 0x002fc4000f8e00ff */
[----:B------:R-:W-:-:S05]  /*0320*/  IMAD.U32 R7, RZ, RZ, UR11 ;  /* 0x0000000bff077e24 */ /* 0x000fca000f8e00ff */
[----:B------:R-:W5:Y:S01]  /*0330*/  @!P3 LDG.E R3, desc[UR22][R6.64] ;  /* 0x000000160603b981 */ /* 0x000f62000c1e1900 */
[----:B------:R-:W-:Y:S01]  /*0340*/  UMOV UR14, URZ ;  /* 0x000000ff000e7c82 */ /* 0x000fe20008000000 */
[----:B------:R-:W-:Y:S01]  /*0350*/  UMOV UR15, 0xffffffff ;  /* 0xffffffff000f7882 */ /* 0x000fe20000000000 */
[----:B----4-:R-:W-:Y:S02]  /*0360*/  USHF.L.U32 UR18, UR27, 0x7, URZ ;  /* 0x000000071b127899 */ /* 0x010fe400080006ff */
[----:B------:R-:W-:-:S04]  /*0370*/  @!UP3 UISETP.NE.U32.AND UP2, UPT, UR6, URZ, UPT ;  /* 0x000000ff0600b28c */ /* 0x000fc8000bf45070 */
[----:B------:R-:W-:-:S04]  /*0380*/  @!UP3 UISETP.NE.AND.EX UP2, UPT, UR7, URZ, UPT, UP2 ;  /* 0x000000ff0700b28c */ /* 0x000fc8000bf45320 */
[----:B------:R-:W-:Y:S01]  /*0390*/  @!UP3 USEL UR8, UR8, URZ, UP2 ;  /* 0x000000ff0808b287 */ /* 0x000fe20009000000 */
[----:B--2---:R-:W-:Y:S02]  /*03a0*/  @P4 R2UR UR19, R5 ;  /* 0x00000000051342ca */ /* 0x004fe400000e0000 */
[----:B---3--:R-:W-:-:S13]  /*03b0*/  @P2 R2UR UR9, R4 ;  /* 0x00000000040922ca */ /* 0x008fda00000e0000 */
[----:B------:R-:W-:Y:S02]  /*03c0*/  @UP0 UIADD3 UR13, UPT, UPT, UR9, -UR19, URZ ;  /* 0x80000013090d0290 */ /* 0x000fe4000fffe0ff */
[----:B------:R-:W-:Y:S01]  /*03d0*/  UISETP.NE.U32.AND UP0, UPT, UR4, URZ, UPT ;  /* 0x000000ff0400728c */ /* 0x000fe2000bf05070 */
[----:B-----5:R-:W-:-:S03]  /*03e0*/  @P1 R2UR UR14, R2 ;  /* 0x00000000020e12ca */ /* 0x020fc600000e0000 */
[----:B------:R-:W-:Y:S01]  /*03f0*/  UISETP.NE.AND.EX UP0, UPT, UR5, URZ, UPT, UP0 ;  /* 0x000000ff0500728c */ /* 0x000fe2000bf05300 */
[----:B------:R-:W-:Y:S01]  /*0400*/  @P0 R2UR UR21, R0 ;  /* 0x00000000001502ca */ /* 0x000fe200000e0000 */
[----:B------:R-:W-:Y:S01]  /*0410*/  UISETP.GT.AND UP1, UPT, UR13, UR18, UPT ;  /* 0x000000120d00728c */ /* 0x000fe2000bf24270 */
[----:B------:R-:W-:-:S05]  /*0420*/  @!P3 R2UR UR15, R3 ;  /* 0x00000000030fb2ca */ /* 0x000fca00000e0000 */
[----:B------:R-:W-:-:S06]  /*0430*/  PLOP3.LUT P0, PT, PT, PT, UP1, 0x80, 0x8 ;  /* 0x000000000008781c */ /* 0x000fcc0003f0f018 */
[----:B------:R-:W-:Y:S01]  /*0440*/  @UP3 UIADD3 UR21, UPT, UPT, UR21, -UR14, URZ ;  /* 0x8000000e15153290 */ /* 0x000fe2000fffe0ff */
[----:B------:R-:W1:Y:S01]  /*0450*/  @!UP0 LDCU UR4, c[0x0][0x438] ;  /* 0x00008700ff0487ac */ /* 0x000e620008000800 */
[----:B------:R-:W-:Y:S10]  /*0460*/  BRA.U !UP0, `(.L_x_361) ;  /* 0x0000000108187547 */ /* 0x000ff4000b800000 */
[----:B------:R-:W-:-:S13]  /*0470*/  PLOP3.LUT P1, PT, PT, PT, UP4, 0x80, 0x8 ;  /* 0x000000000008781c */ /* 0x000fda0003f2f048 */
[----:B------:R-:W1:Y:S04]  /*0480*/  @P1 LDG.E R0, desc[UR22][R6.64+0x4] ;  /* 0x0000041606001981 */ /* 0x000e68000c1e1900 */
[----:B------:R-:W2:Y:S01]  /*0490*/  @!P1 LDG.E R2, desc[UR22][R6.64] ;  /* 0x0000001606029981 */ /* 0x000ea2000c1e1900 */
[----:B-1----:R-:W-:-:S13]  /*04a0*/  @P1 R2UR UR4, R0 ;  /* 0x00000000000412ca */ /* 0x002fda00000e0000 */
[----:B------:R-:W-:-:S07]  /*04b0*/  @UP4 UIADD3 UR4, UPT, UPT, UR4, -UR15, URZ ;  /* 0x8000000f04044290 */ /* 0x000fce000fffe0ff */
[----:B--2---:R-:W-:-:S15]  /*04c0*/  @!P1 R2UR UR4, R2 ;  /* 0x00000000020492ca */ /* 0x004fde00000e0000 */
.L_x_361:
        /* <DEDUP_REMOVED lines=9> */
[----:B------:R-:W-:Y:S01]  /*0560*/  UISETP.NE.AND UP0, UPT, UR19, -0x1, UPT ;  /* 0xffffffff1300788c */ /* 0x000fe2000bf05270 */
[----:B------:R-:W2:Y:S10]  /*0570*/  LDCU.U8 UR10, c[0x0][0x548] ;  /* 0x0000a900ff0a77ac */ /* 0x000eb40008000000 */
[----:B------:R-:W3:Y:S01]  /*0580*/  @!UP0 LDCU.64 UR8, c[0x0][0x400] ;  /* 0x00008000ff0887ac */ /* 0x000ee20008000a00 */
[----:B-1----:R-:W-:Y:S01]  /*0590*/  UISETP.NE.AND UP1, UPT, UR4, URZ, UPT ;  /* 0x000000ff0400728c */ /* 0x002fe2000bf25270 */
[----:B------:R-:W1:Y:S10]  /*05a0*/  @UP0 LDCU.64 UR6, c[0x0][0x408] ;  /* 0x00008100ff0607ac */ /* 0x000e740008000a00 */
[----:B------:R-:W4:Y:S01]  /*05b0*/  @UP1 LDCU.64 UR4, c[0x0][0x430] ;  /* 0x00008600ff0417ac */ /* 0x000f220008000a00 */
[----:B---3--:R-:W-:-:S03]  /*05c0*/  @!UP0 UIMAD.WIDE.U32 UR14, UR12, UR8, URZ ;  /* 0x000000080c0e82a5 */ /* 0x008fc6000f8e00ff */
[----:B------:R-:W-:Y:S01]  /*05d0*/  @UP1 UMOV UR8, 0x1 ;  /* 0x0000000100081882 */ /* 0x000fe20000000000 */
[----:B------:R-:W-:Y:S02]  /*05e0*/  @!UP0 UIMAD UR9, UR12, UR9, UR15 ;  /* 0x000000090c0982a4 */ /* 0x000fe4000f8e020f */
[----:B-1----:R-:W-:Y:S01]  /*05f0*/  @UP0 UIMAD.WIDE.U32 UR16, UR19, UR6, URZ ;  /* 0x00000006131002a5 */ /* 0x002fe2000f8e00ff */
[----:B------:R-:W1:Y:S03]  /*0600*/  @UP1 LDCU UR6, c[0x0][0x430] ;  /* 0x00008600ff0617ac */ /* 0x000e660008000800 */
[----:B------:R-:W-:Y:S02]  /*0610*/  @UP0 UIMAD UR9, UR19, UR7, UR17 ;  /* 0x00000007130902a4 */ /* 0x000fe4000f8e0211 */
[----:B----4-:R-:W-:Y:S01]  /*0620*/  @UP1 UIMAD UR11, UR4, UR5, URZ ;  /* 0x00000005040b12a4 */ /* 0x010fe2000f8e02ff */
[----:B------:R-:W-:Y:S01]  /*0630*/  @UP0 UMOV UR14, UR16 ;  /* 0x00000010000e0c82 */ /* 0x000fe20008000000 */
[----:B--2---:R-:W-:Y:S10]  /*0640*/  BRA.U UP1, `(.L_x_363) ;  /* 0x0000000101287547 */ /* 0x004ff4000b800000 */
        /* <DEDUP_REMOVED lines=10> */
.L_x_363:
[----:B------:R-:W2:Y:S01]  /*06f0*/  LDCU UR7, c[0x0][0x434] ;  /* 0x00008680ff0777ac */ /* 0x000ea20008000800 */
[----:B------:R-:W-:Y:S01]  /*0700*/  IMAD.SHL.U32 R0, R214, 0x8, RZ ;  /* 0x00000008d6007824 */ /* 0x000fe200078e00ff */
[----:B------:R-:W-:Y:S01]  /*0710*/  SHF.R.U32.HI R214, RZ, 0x3, R214 ;  /* 0x00000003ffd67819 */ /* 0x000fe200000116d6 */
[----:B------:R-:W-:Y:S01]  /*0720*/  BSSY.RECONVERGENT B0, `(.L_x_364) ;  /* 0x0000035000007945 */ /* 0x000fe20003800200 */
[----:B------:R-:W3:Y:S02]  /*0730*/  LDCU.64 UR4, c[0x0][0x410] ;  /* 0x00008200ff0477ac */ /* 0x000ee40008000a00 */
[----:B------:R-:W-:Y:S01]  /*0740*/  LOP3.LUT R0, R0, 0x38, RZ, 0xc0, !PT ;  /* 0x0000003800007812 */ /* 0x000fe200078ec0ff */
[C---:B------:R-:W-:Y:S01]  /*0750*/  VIADD R8, R214.reuse, 0x20 ;  /* 0x00000020d6087836 */ /* 0x040fe20000000000 */
[----:B------:R-:W-:Y:S01]  /*0760*/  UISETP.NE.AND UP1, UPT, UR10, URZ, !UP1 ;  /* 0x000000ff0a00728c */ /* 0x000fe2000cf25270 */
[----:B------:R-:W-:Y:S01]  /*0770*/  VIADD R7, R214, 0x40 ;  /* 0x00000040d6077836 */ /* 0x000fe20000000000 */
[----:B------:R-:W-:Y:S01]  /*0780*/  UIADD3 UR13, UPT, UPT, -UR18, UR13, URZ ;  /* 0x0000000d120d7290 */ /* 0x000fe2000fffe1ff */
[C---:B------:R-:W-:Y:S01]  /*0790*/  IADD3 R2, P0, PT, R0.reuse, UR14, RZ ;  /* 0x0000000e00027c10 */ /* 0x040fe2000ff1e0ff */
[----:B------:R-:W-:Y:S01]  /*07a0*/  UISETP.NE.AND UP0, UPT, UR19, -0x1, UPT ;  /* 0xffffffff1300788c */ /* 0x000fe2000bf05270 */
[C---:B------:R-:W-:Y:S01]  /*07b0*/  ISETP.NE.AND P3, PT, R0.reuse, RZ, PT ;  /* 0x000000ff0000720c */ /* 0x040fe20003f65270 */
[----:B----4-:R-:W-:Y:S01]  /*07c0*/  UIMAD UR14, UR24, UR11, URZ ;  /* 0x0000000b180e72a4 */ /* 0x010fe2000f8e02ff */
[----:B------:R-:W-:Y:S01]  /*07d0*/  LOP3.LUT R11, R0, 0x40, RZ, 0xfc, !PT ;  /* 0x00000040000b7812 */ /* 0x000fe200078efcff */
[----:B------:R-:W-:Y:S01]  /*07e0*/  IMAD.X R3, RZ, RZ, UR9, P0 ;  /* 0x00000009ff037e24 */ /* 0x000fe200080e06ff */
[----:B------:R-:W-:Y:S01]  /*07f0*/  ISETP.GE.AND P1, PT, R214, UR13, PT ;  /* 0x0000000dd6007c0c */ /* 0x000fe2000bf26270 */
[----:B--2---:R-:W-:Y:S01]  /*0800*/  UIMAD UR7, UR12, UR7, URZ ;  /* 0x000000070c0772a4 */ /* 0x004fe2000f8e02ff */
[----:B------:R-:W-:Y:S01]  /*0810*/  ISETP.GE.AND P0, PT, R8, UR13, PT ;  /* 0x0000000d08007c0c */ /* 0x000fe2000bf06270 */
[----:B------:R-:W-:Y:S01]  /*0820*/  @!UP1 UIMAD UR14, UR12, UR8, UR14 ;  /* 0x000000080c0e92a4 */ /* 0x000fe2000f8e020e */
[C---:B------:R-:W-:Y:S01]  /*0830*/  LOP3.LUT R10, R0.reuse, 0x80, RZ, 0xfc, !PT ;  /* 0x00000080000a7812 */ /* 0x040fe200078efcff */
[----:B------:R-:W-:Y:S01]  /*0840*/  USEL UR7, UR7, UR19, !UP0 ;  /* 0x0000001307077287 */ /* 0x000fe2000c000000 */
[----:B---3--:R-:W-:Y:S01]  /*0850*/  IMAD.U32 R13, RZ, RZ, UR5 ;  /* 0x00000005ff0d7e24 */ /* 0x008fe2000f8e00ff */
[----:B------:R-:W-:Y:S01]  /*0860*/  USHF.R.S32.HI UR8, URZ, 0x1f, UR14 ;  /* 0x0000001fff087899 */ /* 0x000fe2000801140e */
[----:B------:R-:W-:Y:S01]  /*0870*/  IMAD.U32 R4, RZ, RZ, UR4 ;  /* 0x00000004ff047e24 */ /* 0x000fe2000f8e00ff */
[----:B------:R-:W-:Y:S01]  /*0880*/  USHF.R.S32.HI UR5, URZ, 0x1f, UR7 ;  /* 0x0000001fff057899 */ /* 0x000fe20008011407 */
[----:B------:R-:W-:Y:S01]  /*0890*/  LOP3.LUT R9, R0, 0xc0, RZ, 0xfc, !PT ;  /* 0x000000c000097812 */ /* 0x000fe200078efcff */
[----:B-1----:R-:W-:Y:S01]  /*08a0*/  UIMAD UR4, UR18, UR6, URZ ;  /* 0x00000006120472a4 */ /* 0x002fe2000f8e02ff */
[----:B------:R-:W-:Y:S01]  /*08b0*/  IMAD.WIDE.U32 R4, R4, UR24, R2 ;  /* 0x0000001804047c25 */ /* 0x000fe2000f8e0002 */
[----:B------:R-:W-:-:S02]  /*08c0*/  USEL UR7, UR7, URZ, UP1 ;  /* 0x000000ff07077287 */ /* 0x000fc40008800000 */
[----:B------:R-:W-:Y:S01]  /*08d0*/  USEL UR5, UR5, URZ, UP1 ;  /* 0x000000ff05057287 */ /* 0x000fe20008800000 */
[----:B------:R-:W-:Y:S01]  /*08e0*/  IMAD R13, R13, UR24, R5 ;  /* 0x000000180d0d7c24 */ /* 0x000fe2000f8e0205 */
[----:B------:R-:W-:Y:S02]  /*08f0*/  USHF.R.S32.HI UR12, URZ, 0x1f, UR4 ;  /* 0x0000001fff0c7899 */ /* 0x000fe40008011404 */
[----:B------:R-:W-:Y:S02]  /*0900*/  UIADD3 UR7, UP1, UP0, UR4, UR7, UR14 ;  /* 0x0000000704077290 */ /* 0x000fe4000f83e00e */
[----:B------:R-:W-:Y:S02]  /*0910*/  UIMAD.WIDE.U32 UR10, UR27, 0x80, URZ ;  /* 0x000000801b0a78a5 */ /* 0x000fe4000f8e00ff */
[----:B------:R-:W-:-:S04]  /*0920*/  UIADD3.X UR12, UPT, UPT, UR12, UR5, UR8, UP1, UP0 ;  /* 0x000000050c0c7290 */ /* 0x000fc80008fe0408 */
[----:B------:R-:W-:Y:S01]  /*0930*/  LOP3.LUT R6, R214, UR10, RZ, 0xfc, !PT ;  /* 0x0000000ad6067c12 */ /* 0x000fe2000f8efcff */
[----:B------:R-:W-:Y:S07]  /*0940*/  @P1 BRA `(.L_x_365) ;  /* 0x0000000000481947 */ /* 0x000fee0003800000 */
[----:B------:R-:W1:Y:S01]  /*0950*/  LDC.64 R2, c[0x0][0x408] ;  /* 0x00010200ff027b82 */ /* 0x000e620000000a00 */
[----:B------:R-:W2:Y:S01]  /*0960*/  LDCU UR8, c[0x0][0x440] ;  /* 0x00008800ff0877ac */ /* 0x000ea20008000800 */
[----:B------:R-:W-:Y:S01]  /*0970*/  IMAD.MOV.U32 R12, RZ, RZ, R4 ;  /* 0x000000ffff0c7224 */ /* 0x000fe200078e0004 */
[----:B------:R-:W3:Y:S01]  /*0980*/  LDCU.64 UR4, c[0x0][0x3f0] ;  /* 0x00007e00ff0477ac */ /* 0x000ee20008000a00 */
[----:B--2---:R-:W-:Y:S02]  /*0990*/  ISETP.GE.AND P6, PT, R0, UR8, PT ;  /* 0x0000000800007c0c */ /* 0x004fe4000bfc6270 */
[----:B------:R-:W-:Y:S02]  /*09a0*/  ISETP.GE.AND P5, PT, R11, UR8, PT ;  /* 0x000000080b007c0c */ /* 0x000fe4000bfa6270 */
[----:B------:R-:W-:Y:S01]  /*09b0*/  ISETP.GE.AND P4, PT, R10, UR8, PT ;  /* 0x000000080a007c0c */ /* 0x000fe2000bf86270 */
[----:B-1----:R-:W-:Y:S01]  /*09c0*/  IMAD R14, R2, UR11, RZ ;  /* 0x0000000b020e7c24 */ /* 0x002fe2000f8e02ff */
[----:B------:R-:W-:Y:S01]  /*09d0*/  ISETP.GE.AND P2, PT, R9, UR8, PT ;  /* 0x0000000809007c0c */ /* 0x000fe2000bf46270 */
[----:B------:R-:W-:-:S04]  /*09e0*/  IMAD.WIDE.U32 R16, R6, R2, R12 ;  /* 0x0000000206107225 */ /* 0x000fc800078e000c */
[----:B------:R-:W-:Y:S01]  /*09f0*/  IMAD R3, R6, R3, R14 ;  /* 0x0000000306037224 */ /* 0x000fe200078e020e */
[----:B---3--:R-:W-:-:S03]  /*0a00*/  LEA R2, P1, R16, UR4, 0x1 ;  /* 0x0000000410027c11 */ /* 0x008fc6000f8208ff */
[----:B------:R-:W-:-:S05]  /*0a10*/  IMAD.IADD R3, R17, 0x1, R3 ;  /* 0x0000000111037824 */ /* 0x000fca00078e0203 */
[----:B------:R-:W-:-:S05]  /*0a20*/  LEA.HI.X R3, R16, UR5, R3, 0x1, P1 ;  /* 0x0000000510037c11 */ /* 0x000fca00088f0c03 */
[----:B------:R1:W-:Y:S04]  /*0a30*/  @!P6 STG.E.128 desc[UR22][R2.64], RZ ;  /* 0x000000ff0200e986 */ /* 0x0003e8000c101d16 */
[----:B------:R1:W-:Y:S04]  /*0a40*/  @!P5 STG.E.128 desc[UR22][R2.64+0x80], RZ ;  /* 0x000080ff0200d986 */ /* 0x0003e8000c101d16 */
[----:B------:R1:W-:Y:S04]  /*0a50*/  @!P4 STG.E.128 desc[UR22][R2.64+0x100], RZ ;  /* 0x000100ff0200c986 */ /* 0x0003e8000c101d16 */
[----:B------:R1:W-:Y:S02]  /*0a60*/  @!P2 STG.E.128 desc[UR22][R2.64+0x180], RZ ;  /* 0x000180ff0200a986 */ /* 0x0003e4000c101d16 */
.L_x_365:
[----:B------:R-:W-:Y:S05]  /*0a70*/  BSYNC.RECONVERGENT B0 ;  /* 0x0000000000007941 */ /* 0x000fea0003800200 */
.L_x_364:
[----:B------:R-:W-:Y:S01]  /*0a80*/  BSSY.RECONVERGENT B0, `(.L_x_366) ;  /* 0x0000019000007945 */ /* 0x000fe20003800200 */
[----:B------:R-:W-:Y:S02]  /*0a90*/  ISETP.GE.AND P1, PT, R7, UR13, PT ;  /* 0x0000000d07007c0c */ /* 0x000fe4000bf26270 */
[----:B------:R-:W-:Y:S01]  /*0aa0*/  IADD3 R14, PT, PT, R214, 0x60, RZ ;  /* 0x00000060d60e7810 */ /* 0x000fe20007ffe0ff */
[----:B------:R-:W-:Y:S05]  /*0ab0*/  @P0 BRA `(.L_x_367) ;  /* 0x0000000000540947 */ /* 0x000fea0003800000 */
[----:B------:R-:W2:Y:S01]  /*0ac0*/  LDCU.64 UR8, c[0x0][0x408] ;  /* 0x00008100ff0877ac */ /* 0x000ea20008000a00 */
[----:B-1----:R-:W-:Y:S01]  /*0ad0*/  IADD3 R3, P0, PT, R6, 0x20, RZ ;  /* 0x0000002006037810 */ /* 0x002fe20007f1e0ff */
[----:B------:R-:W-:Y:S01]  /*0ae0*/  IMAD.MOV.U32 R16, RZ, RZ, R4 ;  /* 0x000000ffff107224 */ /* 0x000fe200078e0004 */
[----:B------:R-:W1:Y:S01]  /*0af0*/  LDCU UR14, c[0x0][0x440] ;  /* 0x00008800ff0e77ac */ /* 0x000e620008000800 */
[----:B------:R-:W-:Y:S02]  /*0b00*/  IMAD.MOV.U32 R17, RZ, RZ, R13 ;  /* 0x000000ffff117224 */ /* 0x000fe400078e000d */
[----:B------:R-:W-:Y:S01]  /*0b10*/  IMAD.X R2, RZ, RZ, UR11, P0 ;  /* 0x0000000bff027e24 */ /* 0x000fe200080e06ff */
[----:B------:R-:W3:Y:S03]  /*0b20*/  LDCU.64 UR4, c[0x0][0x3f0] ;  /* 0x00007e00ff0477ac */ /* 0x000ee60008000a00 */
[----:B--2---:R-:W-:-:S02]  /*0b30*/  IMAD R2, R2, UR8, RZ ;  /* 0x0000000802027c24 */ /* 0x004fc4000f8e02ff */
[----:B------:R-:W-:Y:S01]  /*0b40*/  IMAD.WIDE.U32 R16, R3, UR8, R16 ;  /* 0x0000000803107c25 */ /* 0x000fe2000f8e0010 */
[----:B-1----:R-:W-:-:S03]  /*0b50*/  ISETP.GE.AND P5, PT, R0, UR14, PT ;  /* 0x0000000e00007c0c */ /* 0x002fc6000bfa6270 */
        /* <DEDUP_REMOVED lines=11> */
.L_x_367:
[----:B------:R-:W-:Y:S05]  /*0c10*/  BSYNC.RECONVERGENT B0 ;  /* 0x0000000000007941 */ /* 0x000fea0003800200 */
.L_x_366:
[----:B------:R-:W-:Y:S01]  /*0c20*/  BSSY.RECONVERGENT B0, `(.L_x_368) ;  /* 0x0000018000007945 */ /* 0x000fe20003800200 */
[----:B------:R-:W-:-:S03]  /*0c30*/  ISETP.GE.AND P0, PT, R14, UR13, PT ;  /* 0x0000000d0e007c0c */ /* 0x000fc6000bf06270 */
[----:B------:R-:W-:Y:S10]  /*0c40*/  @P1 BRA `(.L_x_369) ;  /* 0x0000000000541947 */ /* 0x000ff40003800000 */
[----:B------:R-:W3:Y:S01]  /*0c50*/  LDCU.64 UR8, c[0x0][0x408] ;  /* 0x00008100ff0877ac */ /* 0x000ee20008000a00 */
[----:B-1----:R-:W-:Y:S01]  /*0c60*/  IADD3 R3, P1, PT, R6, 0x40, RZ ;  /* 0x0000004006037810 */ /* 0x002fe20007f3e0ff */
[----:B------:R-:W-:Y:S01]  /*0c70*/  IMAD.MOV.U32 R16, RZ, RZ, R4 ;  /* 0x000000ffff107224 */ /* 0x000fe200078e0004 */
[----:B------:R-:W1:Y:S01]  /*0c80*/  LDCU UR14, c[0x0][0x440] ;  /* 0x00008800ff0e77ac */ /* 0x000e620008000800 */
[----:B------:R-:W-:Y:S02]  /*0c90*/  IMAD.MOV.U32 R17, RZ, RZ, R13 ;  /* 0x000000ffff117224 */ /* 0x000fe400078e000d */
[----:B------:R-:W-:Y:S01]  /*0ca0*/  IMAD.X R2, RZ, RZ, UR11, P1 ;  /* 0x0000000bff027e24 */ /* 0x000fe200088e06ff */
[----:B------:R-:W2:Y:S03]  /*0cb0*/  LDCU.64 UR4, c[0x0][0x3f0] ;  /* 0x00007e00ff0477ac */ /* 0x000ea60008000a00 */
[----:B---3--:R-:W-:-:S02]  /*0cc0*/  IMAD R2, R2, UR8, RZ ;  /* 0x0000000802027c24 */ /* 0x008fc4000f8e02ff */
[----:B------:R-:W-:Y:S01]  /*0cd0*/  IMAD.WIDE.U32 R16, R3, UR8, R16 ;  /* 0x0000000803107c25 */ /* 0x000fe2000f8e0010 */
[----:B-1----:R-:W-:-:S03]  /*0ce0*/  ISETP.GE.AND P5, PT, R0, UR14, PT ;  /* 0x0000000e00007c0c */ /* 0x002fc6000bfa6270 */
[----:B------:R-:W-:Y:S01]  /*0cf0*/  IMAD R2, R3, UR9, R2 ;  /* 0x0000000903027c24 */ /* 0x000fe2000f8e0202 */
[----:B------:R-:W-:Y:S02]  /*0d00*/  ISETP.GE.AND P4, PT, R11, UR14, PT ;  /* 0x0000000e0b007c0c */ /* 0x000fe4000bf86270 */
[----:B------:R-:W-:Y:S01]  /*0d10*/  ISETP.GE.AND P2, PT, R10, UR14, PT ;  /* 0x0000000e0a007c0c */ /* 0x000fe2000bf46270 */
[----:B------:R-:W-:Y:S01]  /*0d20*/  IMAD.IADD R3, R17, 0x1, R2 ;  /* 0x0000000111037824 */ /* 0x000fe200078e0202 */
[----:B------:R-:W-:Y:S02]  /*0d30*/  ISETP.GE.AND P1, PT, R9, UR14, PT ;  /* 0x0000000e09007c0c */ /* 0x000fe4000bf26270 */
[----:B--2---:R-:W-:-:S04]  /*0d40*/  LEA R18, P6, R16, UR4, 0x1 ;  /* 0x0000000410127c11 */ /* 0x004fc8000f8c08ff */
[----:B------:R-:W-:-:S05]  /*0d50*/  LEA.HI.X R19, R16, UR5, R3, 0x1, P6 ;  /* 0x0000000510137c11 */ /* 0x000fca000b0f0c03 */
[----:B------:R3:W-:Y:S04]  /*0d60*/  @!P5 STG.E.128 desc[UR22][R18.64], RZ ;  /* 0x000000ff1200d986 */ /* 0x0007e8000c101d16 */
[----:B------:R3:W-:Y:S04]  /*0d70*/  @!P4 STG.E.128 desc[UR22][R18.64+0x80], RZ ;  /* 0x000080ff1200c986 */ /* 0x0007e8000c101d16 */
[----:B------:R3:W-:Y:S04]  /*0d80*/  @!P2 STG.E.128 desc[UR22][R18.64+0x100], RZ ;  /* 0x000100ff1200a986 */ /* 0x0007e8000c101d16 */
[----:B------:R3:W-:Y:S02]  /*0d90*/  @!P1 STG.E.128 desc[UR22][R18.64+0x180], RZ ;  /* 0x000180ff12009986 */ /* 0x0007e4000c101d16 */
.L_x_369:
[----:B------:R-:W-:Y:S05]  /*0da0*/  BSYNC.RECONVERGENT B0 ;  /* 0x0000000000007941 */ /* 0x000fea0003800200 */
.L_x_368:
[----:B------:R-:W-:Y:S01]  /*0db0*/  BSSY.RECONVERGENT B0, `(.L_x_370) ;  /* 0x000001a000007945 */ /* 0x000fe20003800200 */
[----:B------:R-:W-:Y:S02]  /*0dc0*/  ISETP.GE.OR P6, PT, R214, UR13, P3 ;  /* 0x0000000dd6007c0c */ /* 0x000fe40009fc6670 */
[----:B------:R-:W-:Y:S02]  /*0dd0*/  ISETP.GE.OR P5, PT, R8, UR13, P3 ;  /* 0x0000000d08007c0c */ /* 0x000fe40009fa6670 */
[----:B------:R-:W-:Y:S02]  /*0de0*/  ISETP.GE.OR P4, PT, R7, UR13, P3 ;  /* 0x0000000d07007c0c */ /* 0x000fe40009f86670 */
[----:B------:R-:W-:Y:S01]  /*0df0*/  ISETP.GE.OR P3, PT, R14, UR13, P3 ;  /* 0x0000000d0e007c0c */ /* 0x000fe20009f66670 */
[----:B------:R-:W-:-:S12]  /*0e00*/  @P0 BRA `(.L_x_371) ;  /* 0x0000000000500947 */ /* 0x000fd80003800000 */
[----:B------:R-:W4:Y:S01]  /*0e10*/  LDCU.64 UR8, c[0x0][0x408] ;  /* 0x00008100ff0877ac */ /* 0x000f220008000a00 */
[----:B-1----:R-:W-:Y:S01]  /*0e20*/  IADD3 R3, P0, PT, R6, 0x60, RZ ;  /* 0x0000006006037810 */ /* 0x002fe20007f1e0ff */
[----:B------:R-:W-:Y:S01]  /*0e30*/  IMAD.MOV.U32 R5, RZ, RZ, R13 ;  /* 0x000000ffff057224 */ /* 0x000fe200078e000d */
[----:B------:R-:W1:Y:S03]  /*0e40*/  LDCU UR14, c[0x0][0x440] ;  /* 0x00008800ff0e77ac */ /* 0x000e660008000800 */
[----:B------:R-:W-:Y:S01]  /*0e50*/  IMAD.X R2, RZ, RZ, UR11, P0 ;  /* 0x0000000bff027e24 */ /* 0x000fe200080e06ff */
[----:B------:R-:W5:Y:S03]  /*0e60*/  LDCU.64 UR4, c[0x0][0x3f0] ;  /* 0x00007e00ff0477ac */ /* 0x000f660008000a00 */
[----:B----4-:R-:W-:-:S02]  /*0e70*/  IMAD R2, R2, UR8, RZ ;  /* 0x0000000802027c24 */ /* 0x010fc4000f8e02ff */
[----:B------:R-:W-:Y:S01]  /*0e80*/  IMAD.WIDE.U32 R4, R3, UR8, R4 ;  /* 0x0000000803047c25 */ /* 0x000fe2000f8e0004 */
[----:B-1----:R-:W-:-:S03]  /*0e90*/  ISETP.GE.AND P0, PT, R0, UR14, PT ;  /* 0x0000000e00007c0c */ /* 0x002fc6000bf06270 */
        /* <DEDUP_REMOVED lines=11> */
.L_x_371:
[----:B------:R-:W-:Y:S05]  /*0f50*/  BSYNC.RECONVERGENT B0 ;  /* 0x0000000000007941 */ /* 0x000fea0003800200 */
.L_x_370:
[----:B------:R-:W-:Y:S04]  /*0f60*/  BSSY.RECONVERGENT B0, `(.L_x_372) ;  /* 0x000000a000007945 */ /* 0x000fe80003800200 */
[----:B------:R-:W-:Y:S05]  /*0f70*/  @P6 BRA `(.L_x_373) ;  /* 0x0000000000206947 */ /* 0x000fea0003800000 */
[----:B------:R-:W5:Y:S01]  /*0f80*/  LDCU.64 UR4, c[0x0][0x420] ;  /* 0x00008400ff0477ac */ /* 0x000f620008000a00 */
[----:B------:R-:W-:Y:S02]  /*0f90*/  IMAD R0, R214, UR6, RZ ;  /* 0x00000006d6007c24 */ /* 0x000fe4000f8e02ff */
[----:B------:R-:W-:-:S03]  /*0fa0*/  IMAD.MOV.U32 R5, RZ, RZ, 0x7f800000 ;  /* 0x7f800000ff057424 */ /* 0x000fc600078e00ff */
[----:B-1--4-:R-:W-:-:S04]  /*0fb0*/  IADD3 R3, P0, PT, R0, UR7, RZ ;  /* 0x0000000700037c10 */ /* 0x012fc8000ff1e0ff */
[----:B------:R-:W-:Y:S02]  /*0fc0*/  LEA.HI.X.SX32 R0, R0, UR12, 0x1, P0 ;  /* 0x0000000c00007c11 */ /* 0x000fe400080f0eff */
[----:B-----5:R-:W-:-:S04]  /*0fd0*/  LEA R2, P0, R3, UR4, 0x2 ;  /* 0x0000000403027c11 */ /* 0x020fc8000f8010ff */
[----:B------:R-:W-:-:S05]  /*0fe0*/  LEA.HI.X R3, R3, UR5, R0, 0x2, P0 ;  /* 0x0000000503037c11 */ /* 0x000fca00080f1400 */
[----:B------:R1:W-:Y:S04]  /*0ff0*/  STG.E desc[UR22][R2.64], R5 ;  /* 0x0000000502007986 */ /* 0x0003e8000c101916 */
.L_x_373:
[----:B------:R-:W-:Y:S05]  /*1000*/  BSYNC.RECONVERGENT B0 ;  /* 0x0000000000007941 */ /* 0x000fea0003800200 */
.L_x_372:
[----:B------:R-:W-:Y:S04]  /*1010*/  BSSY.RECONVERGENT B0, `(.L_x_374) ;  /* 0x000000a000007945 */ /* 0x000fe80003800200 */
[----:B------:R-:W-:Y:S05]  /*1020*/  @P5 BRA `(.L_x_375) ;  /* 0x0000000000205947 */ /* 0x000fea0003800000 */
[----:B------:R-:W5:Y:S01]  /*1030*/  LDCU.64 UR4, c[0x0][0x420] ;  /* 0x00008400ff0477ac */ /* 0x000f620008000a00 */
[----:B------:R-:W-:Y:S02]  /*1040*/  IMAD R0, R8, UR6, RZ ;  /* 0x0000000608007c24 */ /* 0x000fe4000f8e02ff */
[----:B-1----:R-:W-:-:S03]  /*1050*/  IMAD.MOV.U32 R5, RZ, RZ, 0x7f800000 ;  /* 0x7f800000ff057424 */ /* 0x002fc600078e00ff */
[----:B----4-:R-:W-:-:S04]  /*1060*/  IADD3 R3, P0, PT, R0, UR7, RZ ;  /* 0x0000000700037c10 */ /* 0x010fc8000ff1e0ff */
[----:B------:R-:W-:Y:S02]  /*1070*/  LEA.HI.X.SX32 R0, R0, UR12, 0x1, P0 ;  /* 0x0000000c00007c11 */ /* 0x000fe400080f0eff */
[----:B-----5:R-:W-:-:S04]  /*1080*/  LEA R2, P0, R3, UR4, 0x2 ;  /* 0x0000000403027c11 */ /* 0x020fc8000f8010ff */
[----:B------:R-:W-:-:S05]  /*1090*/  LEA.HI.X R3, R3, UR5, R0, 0x2, P0 ;  /* 0x0000000503037c11 */ /* 0x000fca00080f1400 */
[----:B------:R1:W-:Y:S04]  /*10a0*/  STG.E desc[UR22][R2.64], R5 ;  /* 0x0000000502007986 */ /* 0x0003e8000c101916 */
.L_x_375:
[----:B------:R-:W-:Y:S05]  /*10b0*/  BSYNC.RECONVERGENT B0 ;  /* 0x0000000000007941 */ /* 0x000fea0003800200 */
.L_x_374:
        /* <DEDUP_REMOVED lines=10> */
.L_x_377:
[----:B------:R-:W-:Y:S05]  /*1160*/  BSYNC.RECONVERGENT B0 ;  /* 0x0000000000007941 */ /* 0x000fea0003800200 */
.L_x_376:
[----:B------:R-:W-:Y:S05]  /*1170*/  @P3 EXIT ;  /* 0x000000000000394d */ /* 0x000fea0003800000 */
[----:B------:R-:W5:Y:S01]  /*1180*/  LDCU.64 UR4, c[0x0][0x420] ;  /* 0x00008400ff0477ac */ /* 0x000f620008000a00 */
[----:B------:R-:W-:Y:S02]  /*1190*/  IMAD R0, R14, UR6, RZ ;  /* 0x000000060e007c24 */ /* 0x000fe4000f8e02ff */
[----:B-1----:R-:W-:-:S03]  /*11a0*/  IMAD.MOV.U32 R5, RZ, RZ, 0x7f800000 ;  /* 0x7f800000ff057424 */ /* 0x002fc600078e00ff */
[----:B----4-:R-:W-:-:S04]  /*11b0*/  IADD3 R3, P0, PT, R0, UR7, RZ ;  /* 0x0000000700037c10 */ /* 0x010fc8000ff1e0ff */
[----:B------:R-:W-:Y:S02]  /*11c0*/  LEA.HI.X.SX32 R0, R0, UR12, 0x1, P0 ;  /* 0x0000000c00007c11 */ /* 0x000fe400080f0eff */
[----:B-----5:R-:W-:-:S04]  /*11d0*/  LEA R2, P0, R3, UR4, 0x2 ;  /* 0x0000000403027c11 */ /* 0x020fc8000f8010ff */
[----:B------:R-:W-:-:S05]  /*11e0*/  LEA.HI.X R3, R3, UR5, R0, 0x2, P0 ;  /* 0x0000000503037c11 */ /* 0x000fca00080f1400 */
[----:B------:R-:W-:Y:S01]  /*11f0*/  STG.E desc[UR22][R2.64], R5 ;  /* 0x0000000502007986 */ /* 0x000fe2000c101916 */
[----:B------:R-:W-:Y:S05]  /*1200*/  EXIT ;  /* 0x000000000000794d */ /* 0x000fea0003800000 */
.L_x_362:
        /* <DEDUP_REMOVED lines=22> */
.L_x_378:
[----:B------:R-:W1:Y:S01]  /*1370*/  LDCU.64 UR10, c[0x0][0x3b8] ;  /* 0x00007700ff0a77ac */ /* 0x000e620008000a00 */
[----:B------:R-:W-:-:S04]  /*1380*/  UIADD3 UR6, UPT, UPT, UR14, UR15, URZ ;  /* 0x0000000f0e067290 */ /* 0x000fc8000fffe0ff */
[----:B-1----:R-:W-:Y:S02]  /*1390*/  UIMAD.WIDE.U32 UR16, UR6, UR10, URZ ;  /* 0x0000000a061072a5 */ /* 0x002fe4000f8e00ff */
[----:B------:R-:W-:-:S04]  /*13a0*/  UIMAD UR6, UR6, UR11, URZ ;  /* 0x0000000b060672a4 */ /* 0x000fc8000f8e02ff */
[----:B------:R-:W-:Y:S02]  /*13b0*/  UIADD3 UR6, UPT, UPT, UR17, UR6, URZ ;  /* 0x0000000611067290 */ /* 0x000fe4000fffe0ff */
.L_x_379:
        /* <DEDUP_REMOVED lines=38> */
.L_x_380:
[----:B------:R-:W1:Y:S01]  /*1620*/  LDCU.64 UR8, c[0x0][0x3c0] ;  /* 0x00007800ff0877ac */ /* 0x000e620008000a00 */
[----:B------:R-:W-:-:S04]  /*1630*/  UIADD3 UR14, UPT, UPT, UR14, UR15, URZ ;  /* 0x0000000f0e0e7290 */ /* 0x000fc8000fffe0ff */
[----:B-1----:R-:W-:Y:S02]  /*1640*/  UIMAD.WIDE.U32 UR4, UR14, UR8, URZ ;  /* 0x000000080e0472a5 */ /* 0x002fe4000f8e00ff */
[----:B------:R-:W-:-:S04]  /*1650*/  UIMAD UR14, UR14, UR9, URZ ;  /* 0x000000090e0e72a4 */ /* 0x000fc8000f8e02ff */
[----:B------:R-:W-:-:S12]  /*1660*/  UIADD3 UR14, UPT, UPT, UR5, UR14, URZ ;  /* 0x0000000e050e7290 */ /* 0x000fd8000fffe0ff */
.L_x_381:
[----:B------:R-:W-:Y:S01]  /*1670*/  IMAD.SHL.U32 R231, R214, 0x8, RZ ;  /* 0x00000008d6e77824 */ /* 0x000fe200078e00ff */
[----:B------:R-:W-:Y:S01]  /*1680*/  SHF.R.U32.HI R5, RZ, 0x3, R214 ;  /* 0x00000003ff057819 */ /* 0x000fe200000116d6 */
[----:B------:R-:W-:Y:S01]  /*1690*/  UIADD3 UR18, UPT, UPT, -UR18, UR13, URZ ;  /* 0x0000000d12127290 */ /* 0x000fe2000fffe1ff */
[----:B------:R-:W-:Y:S01]  /*16a0*/  SHF.R.S32.HI R225, RZ, 0x1f, R2 ;  /* 0x0000001fffe17819 */ /* 0x000fe20000011402 */
[----:B------:R-:W1:Y:S01]  /*16b0*/  LDCU.64 UR12, c[0x0][0x3c8] ;  /* 0x00007900ff0c77ac */ /* 0x000e620008000a00 */
[----:B------:R-:W-:Y:S01]  /*16c0*/  LOP3.LUT R215, R231, 0x38, RZ, 0xc0, !PT ;  /* 0x00000038e7d77812 */ /* 0x000fe200078ec0ff */
[----:B------:R-:W2:Y:S01]  /*16d0*/  S2UR UR28, SR_CgaCtaId ;  /* 0x00000000001c79c3 */ /* 0x000ea20000008800 */
[----:B------:R-:W-:Y:S01]  /*16e0*/  VIADD R0, R5, 0x40 ;  /* 0x0000004005007836 */ /* 0x000fe20000000000 */
[----:B------:R-:W-:Y:S01]  /*16f0*/  LOP3.LUT R229, R231, 0x1f8, RZ, 0xc0, !PT ;  /* 0x000001f8e7e57812 */ /* 0x000fe200078ec0ff */
[----:B------:R-:W-:Y:S01]  /*1700*/  VIADD R4, R5, 0x20 ;  /* 0x0000002005047836 */ /* 0x000fe20000000000 */
[C---:B------:R-:W-:Y:S01]  /*1710*/  IADD3 R6, P1, PT, R215.reuse, UR16, RZ ;  /* 0x00000010d7067c10 */ /* 0x040fe2000ff3e0ff */
[----:B------:R-:W3:Y:S01]  /*1720*/  LDCU.64 UR16, c[0x0][0x388] ;  /* 0x00007100ff1077ac */ /* 0x000ee20008000a00 */
[C---:B------:R-:W-:Y:S01]  /*1730*/  IADD3 R12, P0, PT, R215.reuse, UR4, RZ ;  /* 0x00000004d70c7c10 */ /* 0x040fe2000ff1e0ff */
[----:B------:R-:W-:Y:S01]  /*1740*/  BSSY.RECONVERGENT B0, `(.L_x_382) ;  /* 0x000004e000007945 */ /* 0x000fe20003800200 */
[----:B------:R-:W-:Y:S01]  /*1750*/  ISETP.GE.AND P6, PT, R0, UR18, PT ;  /* 0x0000001200007c0c */ /* 0x000fe2000bfc6270 */
[----:B------:R-:W-:Y:S01]  /*1760*/  IMAD.X R7, RZ, RZ, UR6, P1 ;  /* 0x00000006ff077e24 */ /* 0x000fe200088e06ff */
[----:B------:R-:W4:Y:S01]  /*1770*/  LDCU.128 UR4, c[0x0][0x3d0] ;  /* 0x00007a00ff0477ac */ /* 0x000f220008000c00 */
[----:B------:R-:W-:Y:S01]  /*1780*/  IMAD.X R13, RZ, RZ, UR14, P0 ;  /* 0x0000000eff0d7e24 */ /* 0x000fe200080e06ff */
[----:B------:R-:W-:Y:S01]  /*1790*/  IADD3 R10, P0, PT, R215, UR26, RZ ;  /* 0x0000001ad70a7c10 */ /* 0x000fe2000ff1e0ff */
[----:B------:R-:W-:Y:S01]  /*17a0*/  IMAD.WIDE.U32 R6, R5, UR10, R6 ;  /* 0x0000000a05067c25 */ /* 0x000fe2000f8e0006 */
[----:B------:R-:W5:Y:S01]  /*17b0*/  LDCU.64 UR14, c[0x0][0x390] ;  /* 0x00007200ff0e77ac */ /* 0x000f620008000a00 */
[----:B------:R-:W-:-:S02]  /*17c0*/  LOP3.LUT R0, R231, 0x1e00, RZ, 0xc0, !PT ;  /* 0x00001e00e7007812 */ /* 0x000fc400078ec0ff */
[C---:B------:R-:W-:Y:S01]  /*17d0*/  IMAD R7, R5.reuse, UR11, R7 ;  /* 0x0000000b05077c24 */ /* 0x040fe2000f8e0207 */
[----:B------:R-:W-:Y:S01]  /*17e0*/  IADD3.X R11, PT, PT, RZ, UR25, RZ, P0, !PT ;  /* 0x00000019ff0b7c10 */ /* 0x000fe200087fe4ff */
[----:B------:R-:W-:Y:S01]  /*17f0*/  IMAD.WIDE.U32 R12, R5, UR8, R12 ;  /* 0x00000008050c7c25 */ /* 0x000fe2000f8e000c */
[----:B------:R-:W-:Y:S02]  /*1800*/  LOP3.LUT R229, R229, 0x38, R214, 0x78, !PT ;  /* 0x00000038e5e57812 */ /* 0x000fe400078e78d6 */
[----:B------:R-:W-:Y:S01]  /*1810*/  LOP3.LUT R236, R215, 0x40, RZ, 0xfc, !PT ;  /* 0x00000040d7ec7812 */ /* 0x000fe200078efcff */
[----:B------:R-:W-:Y:S01]  /*1820*/  IMAD R13, R5, UR9, R13 ;  /* 0x00000009050d7c24 */ /* 0x000fe2000f8e020d */
[----:B------:R-:W-:Y:S01]  /*1830*/  LOP3.LUT R229, R229, R0, RZ, 0xfc, !PT ;  /* 0x00000000e5e57212 */ /* 0x000fe200078efcff */
[----:B-1----:R-:W-:Y:S01]  /*1840*/  IMAD.U32 R8, RZ, RZ, UR12 ;  /* 0x0000000cff087e24 */ /* 0x002fe2000f8e00ff */
[----:B------:R-:W-:Y:S01]  /*1850*/  LOP3.LUT R234, R215, 0x80, RZ, 0xfc, !PT ;  /* 0x00000080d7ea7812 */ /* 0x000fe200078efcff */
[----:B------:R-:W-:Y:S01]  /*1860*/  VIADD R0, R5, 0x60 ;  /* 0x0000006005007836 */ /* 0x000fe20000000000 */
[----:B------:R-:W-:Y:S01]  /*1870*/  LOP3.LUT R232, R215, 0xc0, RZ, 0xfc, !PT ;  /* 0x000000c0d7e87812 */ /* 0x000fe200078efcff */
[----:B----4-:R-:W-:-:S02]  /*1880*/  IMAD R227, R225, UR4, RZ ;  /* 0x00000004e1e37c24 */ /* 0x010fc4000f8e02ff */
[----:B------:R-:W-:Y:S01]  /*1890*/  IMAD.WIDE.U32 R6, R2, UR4, R6 ;  /* 0x0000000402067c25 */ /* 0x000fe2000f8e0006 */
[----:B------:R-:W-:-:S03]  /*18a0*/  USHF.R.U32.HI UR4, URZ, 0x19, UR27 ;  /* 0x00000019ff047899 */ /* 0x000fc6000801161b */
[----:B------:R-:W-:Y:S01]  /*18b0*/  IMAD R227, R2, UR5, R227 ;  /* 0x0000000502e37c24 */ /* 0x000fe2000f8e02e3 */
[----:B---3--:R-:W-:Y:S01]  /*18c0*/  LEA R228, P1, R6, UR16, 0x1 ;  /* 0x0000001006e47c11 */ /* 0x008fe2000f8208ff */
[----:B------:R-:W-:Y:S01]  /*18d0*/  IMAD R225, R225, UR6, RZ ;  /* 0x00000006e1e17c24 */ /* 0x000fe2000f8e02ff */
[----:B------:R-:W-:Y:S01]  /*18e0*/  UMOV UR5, 0x400 ;  /* 0x0000040000057882 */ /* 0x000fe20000000000 */
[----:B------:R-:W-:Y:S01]  /*18f0*/  IMAD.IADD R227, R7, 0x1, R227 ;  /* 0x0000000107e37824 */ /* 0x000fe200078e02e3 */
[----:B--2---:R-:W-:Y:S01]  /*1900*/  ULEA UR5, UR28, UR5, 0x18 ;  /* 0x000000051c057291 */ /* 0x004fe2000f8ec0ff */
[C---:B------:R-:W-:Y:S02]  /*1910*/  IMAD R225, R2.reuse, UR7, R225 ;  /* 0x0000000702e17c24 */ /* 0x040fe4000f8e02e1 */
[----:B------:R-:W-:Y:S01]  /*1920*/  IMAD.WIDE.U32 R2, R2, UR6, R12 ;  /* 0x0000000602027c25 */ /* 0x000fe2000f8e000c */
[----:B------:R-:W-:Y:S01]  /*1930*/  LEA.HI.X R227, R6, UR17, R227, 0x1, P1 ;  /* 0x0000001106e37c11 */ /* 0x000fe200088f0ce3 */
[----:B------:R-:W-:Y:S01]  /*1940*/  USHF.L.U32 UR6, UR27, 0x7, URZ ;  /* 0x000000071b067899 */ /* 0x000fe200080006ff */
[----:B------:R-:W-:Y:S01]  /*1950*/  ISETP.GE.AND P1, PT, R5, UR18, PT ;  /* 0x0000001205007c0c */ /* 0x000fe2000bf26270 */
[----:B------:R-:W-:Y:S01]  /*1960*/  IMAD.WIDE.U32 R8, R8, UR24, R10 ;  /* 0x0000001808087c25 */ /* 0x000fe2000f8e000a */
[----:B------:R-:W-:-:S02]  /*1970*/  MOV R11, UR13 ;  /* 0x0000000d000b7c02 */ /* 0x000fc40008000f00 */
[C---:B-----5:R-:W-:Y:S01]  /*1980*/  LEA R226, P0, R2.reuse, UR14, 0x1 ;  /* 0x0000000e02e27c11 */ /* 0x060fe2000f8008ff */
[----:B------:R-:W-:Y:S01]  /*1990*/  IMAD.IADD R225, R3, 0x1, R225 ;  /* 0x0000000103e17824 */ /* 0x000fe200078e02e1 */
[----:B------:R-:W-:Y:S01]  /*19a0*/  LOP3.LUT R7, R5, UR6, RZ, 0xfc, !PT ;  /* 0x0000000605077c12 */ /* 0x000fe2000f8efcff */
[----:B------:R-:W-:Y:S01]  /*19b0*/  IMAD R11, R11, UR24, R9 ;  /* 0x000000180b0b7c24 */ /* 0x000fe2000f8e0209 */
[----:B------:R-:W-:Y:S02]  /*19c0*/  LEA R229, R229, UR5, 0x1 ;  /* 0x00000005e5e57c11 */ /* 0x000fe4000f8e08ff */
[----:B------:R-:W-:Y:S02]  /*19d0*/  LEA.HI.X R225, R2, UR15, R225, 0x1, P0 ;  /* 0x0000000f02e17c11 */ /* 0x000fe400080f0ce1 */
[----:B------:R-:W-:Y:S01]  /*19e0*/  ISETP.GE.AND P0, PT, R4, UR18, PT ;  /* 0x0000001204007c0c */ /* 0x000fe2000bf06270 */
[----:B------:R-:W-:-:S12]  /*19f0*/  @P1 BRA `(.L_x_383) ;  /* 0x0000000000881947 */ /* 0x000fd80003800000 */
        /* <DEDUP_REMOVED lines=34> */
.L_x_383:
[----:B------:R-:W-:Y:S05]  /*1c20*/  BSYNC.RECONVERGENT B0 ;  /* 0x0000000000007941 */ /* 0x000fea0003800200 */
.L_x_382:
[----:B------:R-:W-:Y:S01]  /*1c30*/  USHF.L.U64.HI UR14, UR10, 0x6, UR11 ;  /* 0x000000060a0e7899 */ /* 0x000fe2000801020b */
        /* <DEDUP_REMOVED lines=40> */
.L_x_385:
[----:B------:R-:W-:Y:S05]  /*1ec0*/  BSYNC.RECONVERGENT B0 ;  /* 0x0000000000007941 */ /* 0x000fea0003800200 */
.L_x_384:
[----:B------:R-:W-:Y:S04]  /*1ed0*/  BSSY.RECONVERGENT B0, `(.L_x_386) ;  /* 0x0000027000007945 */ /* 0x000fe80003800200 */
[----:B------:R-:W-:Y:S05]  /*1ee0*/  @P6 BRA `(.L_x_387) ;  /* 0x0000000000946947 */ /* 0x000fea0003800000 */
[----:B------:R-:W3:Y:S01]  /*1ef0*/  LDCU.64 UR12, c[0x0][0x3b0] ;  /* 0x00007600ff0c77ac */ /* 0x000ee20008000a00 */
[----:B-12---:R-:W-:Y:S01]  /*1f00*/  IADD3 R3, P0, PT, R7, 0x40, RZ ;  /* 0x0000004007037810 */ /* 0x006fe20007f1e0ff */
        /* <DEDUP_REMOVED lines=35> */
.L_x_387:
[----:B------:R-:W-:Y:S05]  /*2140*/  BSYNC.RECONVERGENT B0 ;  /* 0x0000000000007941 */ /* 0x000fea0003800200 */
.L_x_386:
[----:B------:R-:W-:Y:S04]  /*2150*/  BSSY.RECONVERGENT B0, `(.L_x_388) ;  /* 0x0000027000007945 */ /* 0x000fe80003800200 */
[----:B------:R-:W-:Y:S05]  /*2160*/  @P5 BRA `(.L_x_389) ;  /* 0x0000000000945947 */ /* 0x000fea0003800000 */
[----:B------:R-:W4:Y:S01]  /*2170*/  LDCU.64 UR12, c[0x0][0x3b0] ;  /* 0x00007600ff0c77ac */ /* 0x000f220008000a00 */
[----:B------:R-:W-:Y:S01]  /*2180*/  IADD3 R7, P0, PT, R7, 0x60, RZ ;  /* 0x0000006007077810 */ /* 0x000fe20007f1e0ff */
[----:B-123--:R-:W-:Y:S01]  /*2190*/  IMAD.MOV.U32 R2, RZ, RZ, R8 ;  /* 0x000000ffff027224 */ /* 0x00efe200078e0008 */
[----:B------:R-:W1:Y:S01]  /*21a0*/  LDCU UR15, c[0x0][0x440] ;  /* 0x00008800ff0f77ac */ /* 0x000e620008000800 */
[----:B------:R-:W-:Y:S02]  /*21b0*/  IMAD.MOV.U32 R3, RZ, RZ, R11 ;  /* 0x000000ffff037224 */ /* 0x000fe400078e000b */
[----:B------:R-:W-:Y:S01]  /*21c0*/  IMAD.X R0, RZ, RZ, UR4, P0 ;  /* 0x00000004ff007e24 */ /* 0x000fe200080e06ff */
        /* <DEDUP_REMOVED lines=31> */
.L_x_389:
[----:B------:R-:W-:Y:S05]  /*23c0*/  BSYNC.RECONVERGENT B0 ;  /* 0x0000000000007941 */ /* 0x000fea0003800200 */
.L_x_388:
[----:B------:R-:W-:Y:S01]  /*23d0*/  ULEA.HI.SX32 UR13, UR20, 0xffffffff, 0x1a ;  /* 0xffffffff140d7891 */ /* 0x000fe2000f8fd2ff */
[----:B------:R-:W-:Y:S01]  /*23e0*/  BSSY.RECONVERGENT B0, `(.L_x_390) ;  /* 0x000002d000007945 */ /* 0x000fe20003800200 */
[----:B------:R-:W-:Y:S02]  /*23f0*/  USHF.L.U32 UR15, UR10, 0x6, URZ ;  /* 0x000000060a0f7899 */ /* 0x000fe400080006ff */
[----:B------:R-:W-:Y:S02]  /*2400*/  UIMAD UR6, UR13, -0x40, UR21 ;  /* 0xffffffc00d0678a4 */ /* 0x000fe4000f8e0215 */
[----:B------:R-:W-:Y:S02]  /*2410*/  USHF.R.S32.HI UR12, URZ, 0x1f, UR13 ;  /* 0x0000001fff0c7899 */ /* 0x000fe4000801140d */
[----:B------:R-:W-:Y:S02]  /*2420*/  UIMAD UR7, UR14, UR13, URZ ;  /* 0x0000000d0e0772a4 */ /* 0x000fe4000f8e02ff */
[----:B------:R-:W-:Y:S01]  /*2430*/  ISETP.GE.AND P6, PT, R5, UR6, PT ;  /* 0x0000000605007c0c */ /* 0x000fe2000bfc6270 */
[----:B------:R-:W-:Y:S01]  /*2440*/  UIMAD.WIDE.U32 UR26, UR15, UR13, URZ ;  /* 0x0000000d0f1a72a5 */ /* 0x000fe2000f8e00ff */
[----:B------:R-:W-:Y:S01]  /*2450*/  ISETP.GE.AND P5, PT, R4, UR6, PT ;  /* 0x0000000604007c0c */ /* 0x000fe2000bfa6270 */
[----:B------:R-:W-:-:S02]  /*2460*/  UIMAD UR7, UR12, UR15, UR7 ;  /* 0x0000000f0c0772a4 */ /* 0x000fc4000f8e0207 */
[----:B------:R-:W-:Y:S02]  /*2470*/  USHF.L.U64.HI UR16, UR10, 0x5, UR11 ;  /* 0x000000050a107899 */ /* 0x000fe4000801020b */
[----:B------:R-:W-:Y:S02]  /*2480*/  USHF.L.U32 UR17, UR10, 0x5, URZ ;  /* 0x000000050a117899 */ /* 0x000fe400080006ff */
[----:B------:R-:W-:Y:S02]  /*2490*/  USHF.L.U64.HI UR24, UR8, 0x6, UR9 ;  /* 0x0000000608187899 */ /* 0x000fe40008010209 */
[----:B------:R-:W-:Y:S02]  /*24a0*/  USHF.L.U32 UR25, UR8, 0x6, URZ ;  /* 0x0000000608197899 */ /* 0x000fe400080006ff */
[----:B------:R-:W-:Y:S01]  /*24b0*/  UIADD3 UR7, UPT, UPT, UR27, UR7, URZ ;  /* 0x000000071b077290 */ /* 0x000fe2000fffe0ff */
[----:B------:R-:W-:Y:S11]  /*24c0*/  @P6 BRA `(.L_x_391) ;  /* 0x0000000000786947 */ /* 0x000ff60003800000 */
[----:B------:R-:W5:Y:S01]  /*24d0*/  LDCU UR4, c[0x0][0x440] ;  /* 0x00008800ff0477ac */ /* 0x000f620008000800 */
[----:B-123--:R-:W-:Y:S02]  /*24e0*/  IMAD.U32 R2, RZ, RZ, UR26 ;  /* 0x0000001aff027e24 */ /* 0x00efe4000f8e00ff */
        /* <DEDUP_REMOVED lines=28> */
.L_x_391:
[----:B------:R-:W-:Y:S05]  /*26b0*/  BSYNC.RECONVERGENT B0 ;  /* 0x0000000000007941 */ /* 0x000fea0003800200 */
.L_x_390:
[----:B------:R-:W-:Y:S04]  /*26c0*/  BSSY.RECONVERGENT B0, `(.L_x_392) ;  /* 0x0000021000007945 */ /* 0x000fe80003800200 */
[----:B------:R-:W-:Y:S05]  /*26d0*/  @P5 BRA `(.L_x_393) ;  /* 0x00000000007c5947 */ /* 0x000fea0003800000 */
[----:B------:R-:W5:Y:S01]  /*26e0*/  LDCU UR4, c[0x0][0x440] ;  /* 0x00008800ff0477ac */ /* 0x000f620008000800 */
[----:B------:R-:W-:-:S04]  /*26f0*/  UIADD3 UR11, UP0, UPT, UR17, UR26, URZ ;  /* 0x0000001a110b7290 */ /* 0x000fc8000ff1e0ff */
[----:B------:R-:W-:Y:S02]  /*2700*/  UIADD3.X UR10, UPT, UPT, UR16, UR7, URZ, UP0, !UPT ;  /* 0x00000007100a7290 */ /* 0x000fe400087fe4ff */
[----:B-123--:R-:W-:-:S04]  /*2710*/  IMAD.U32 R3, RZ, RZ, UR11 ;  /* 0x0000000bff037e24 */ /* 0x00efc8000f8e00ff */
        /* <DEDUP_REMOVED lines=27> */
.L_x_393:
[----:B------:R-:W-:Y:S05]  /*28d0*/  BSYNC.RECONVERGENT B0 ;  /* 0x0000000000007941 */ /* 0x000fea0003800200 */
.L_x_392:
[----:B------:R-:W0:Y:S01]  /*28e0*/  LDGDEPBAR ;  /* 0x00000000000079af */ /* 0x000e220000000000 */
[----:B------:R-:W-:Y:S01]  /*28f0*/  UIMAD UR24, UR24, UR13, URZ ;  /* 0x0000000d181872a4 */ /* 0x000fe2000f8e02ff */
[----:B-123--:R-:W-:Y:S01]  /*2900*/  IMAD.SHL.U32 R2, R214, 0x40, RZ ;  /* 0x00000040d6027824 */ /* 0x00efe200078e00ff */
        /* <DEDUP_REMOVED lines=11> */
[----:B------:R-:W1:Y:S01]  /*29c0*/  LDCU UR7, c[0x0][0x440] ;  /* 0x00008800ff0777ac */ /* 0x000e620008000800 */
[----:B------:R-:W-:Y:S02]  /*29d0*/  IMAD.U32 R8, RZ, RZ, UR10 ;  /* 0x0000000aff087e24 */ /* 0x000fe4000f8e00ff */
[----:B----4-:R-:W-:Y:S02]  /*29e0*/  IMAD.U32 R6, RZ, RZ, UR4 ;  /* 0x00000004ff067e24 */ /* 0x010fe4000f8e00ff */
[----:B------:R-:W-:Y:S01]  /*29f0*/  IMAD.U32 R9, RZ, RZ, UR11 ;  /* 0x0000000bff097e24 */ /* 0x000fe2000f8e00ff */
[----:B------:R-:W-:-:S04]  /*2a00*/  LEA R10, P4, R8, R226, 0x1 ;  /* 0x000000e2080a7211 */ /* 0x000fc800078808ff */
        /* <DEDUP_REMOVED lines=26> */
.L_x_395:
[----:B------:R2:W-:Y:S04]  /*2bb0*/  STS.128 [R229+0x18000], RZ ;  /* 0x018000ffe5007388 */ /* 0x0005e80000000c00 */
[----:B------:R2:W-:Y:S04]  /*2bc0*/  STS.128 [R229+0x1a000], RZ ;  /* 0x01a000ffe5007388 */ /* 0x0005e80000000c00 */
[----:B------:R2:W-:Y:S04]  /*2bd0*/  STS.128 [R229+0x1c000], RZ ;  /* 0x01c000ffe5007388 */ /* 0x0005e80000000c00 */
[----:B------:R2:W-:Y:S02]  /*2be0*/  STS.128 [R229+0x1e000], RZ ;  /* 0x01e000ffe5007388 */ /* 0x0005e40000000c00 */
.L_x_396:
[----:B------:R-:W-:Y:S05]  /*2bf0*/  BSYNC.RECONVERGENT B0 ;  /* 0x0000000000007941 */ /* 0x000fea0003800200 */
.L_x_394:
[----:B------:R-:W-:Y:S01]  /*2c00*/  ISETP.GE.AND P0, PT, R4, UR6, PT ;  /* 0x0000000604007c0c */ /* 0x000fe2000bf06270 */
[C---:B------:R-:W-:Y:S01]  /*2c10*/  IMAD.SHL.U32 R217, R214.reuse, 0x20, RZ ;  /* 0x00000020d6d97824 */ /* 0x040fe200078e00ff */
[----:B------:R-:W-:Y:S01]  /*2c20*/  LOP3.LUT R5, R214, 0x8, RZ, 0xc0, !PT ;  /* 0x00000008d6057812 */ /* 0x000fe200078ec0ff */
[----:B------:R-:W-:Y:S01]  /*2c30*/  BSSY.RECONVERGENT B0, `(.L_x_397) ;  /* 0x000002c000007945 */ /* 0x000fe20003800200 */
[----:B------:R-:W-:Y:S02]  /*2c40*/  LOP3.LUT R88, R2, 0x400, RZ, 0xc0, !PT ;  /* 0x0000040002587812 */ /* 0x000fe400078ec0ff */
[----:B------:R-:W-:Y:S02]  /*2c50*/  LOP3.LUT R217, R217, 0x7c00, RZ, 0xc0, !PT ;  /* 0x00007c00d9d97812 */ /* 0x000fe400078ec0ff */
[----:B------:R-:W-:Y:S02]  /*2c60*/  LOP3.LUT R5, R0, R5, RZ, 0x3c, !PT ;  /* 0x0000000500057212 */ /* 0x000fe400078e3cff */
[----:B------:R-:W-:-:S03]  /*2c70*/  LOP3.LUT R4, R217, 0x200, R2, 0xf8, !PT ;  /* 0x00000200d9047812 */ /* 0x000fc600078ef802 */
[----:B------:R3:W-:Y:S01]  /*2c80*/  @P0 STS.128 [R229+0x19000], RZ ;  /* 0x019000ffe5000388 */ /* 0x0007e20000000c00 */
[----:B------:R-:W-:Y:S02]  /*2c90*/  IMAD R88, R5, 0x2, R88 ;  /* 0x0000000205587824 */ /* 0x000fe400078e0258 */
[----:B------:R-:W-:Y:S01]  /*2ca0*/  IMAD.IADD R89, R3, 0x1, R4 ;  /* 0x0000000103597824 */ /* 0x000fe200078e0204 */
[----:B------:R3:W-:Y:S04]  /*2cb0*/  @P0 STS.128 [R229+0x1b000], RZ ;  /* 0x01b000ffe5000388 */ /* 0x0007e80000000c00 */
[----:B------:R3:W-:Y:S01]  /*2cc0*/  @P0 STS.128 [R229+0x1d000], RZ ;  /* 0x01d000ffe5000388 */ /* 0x0007e20000000c00 */
[----:B------:R-:W-:-:S03]  /*2cd0*/  LEA R89, R89, UR5, 0x1 ;  /* 0x0000000559597c11 */ /* 0x000fc6000f8e08ff */
[----:B------:R3:W-:Y:S01]  /*2ce0*/  @P0 STS.128 [R229+0x1f000], RZ ;  /* 0x01f000ffe5000388 */ /* 0x0007e20000000c00 */
[----:B------:R-:W-:Y:S05]  /*2cf0*/  @P0 BRA `(.L_x_398) ;  /* 0x00000000007c0947 */ /* 0x000fea0003800000 */
[----:B------:R-:W5:Y:S01]  /*2d00*/  LDCU UR6, c[0x0][0x440] ;  /* 0x00008800ff0677ac */ /* 0x000f620008000800 */
[----:B------:R-:W-:-:S04]  /*2d10*/  ULEA UR12, UP0, UR8, UR10, 0x5 ;  /* 0x0000000a080c7291 */ /* 0x000fc8000f8028ff */
[----:B------:R-:W-:Y:S02]  /*2d20*/  ULEA.HI.X UR7, UR8, UR4, UR9, 0x5, UP0 ;  /* 0x0000000408077291 */ /* 0x000fe400080f2c09 */
        /* <DEDUP_REMOVED lines=28> */
.L_x_398:
[----:B------:R-:W-:Y:S05]  /*2ef0*/  BSYNC.RECONVERGENT B0 ;  /* 0x0000000000007941 */ /* 0x000fea0003800200 */
.L_x_397:
[----:B------:R-:W-:Y:S01]  /*2f00*/  LDSM.16.M88.4 R24, [R88+UR5+0x10000] ;  /* 0x010000055818783b */ /* 0x000fe20008000200 */
[----:B------:R-:W-:Y:S01]  /*2f10*/  IMAD.MOV.U32 R80, RZ, RZ, 0x20 ;  /* 0x00000020ff507424 */ /* 0x000fe200078e00ff */
[----:B------:R-:W-:Y:S01]  /*2f20*/  LOP3.LUT P2, RZ, R214, 0x2, RZ, 0xc0, !PT ;  /* 0x00000002d6ff7812 */ /* 0x000fe2000784c0ff */
[----:B------:R-:W-:Y:S01]  /*2f30*/  VIADD R83, R88, UR5 ;  /* 0x0000000558537c36 */ /* 0x000fe20008000000 */
[----:B------:R-:W5:Y:S01]  /*2f40*/  LDSM.16.M88.4 R52, [R89] ;  /* 0x000000005934783b */ /* 0x000f620000000200 */
[----:B------:R-:W-:Y:S01]  /*2f50*/  IMAD.MOV.U32 R82, RZ, RZ, 0x40 ;  /* 0x00000040ff527424 */ /* 0x000fe200078e00ff */
[----:B------:R-:W-:Y:S01]  /*2f60*/  SEL R80, R80, 0xffffffe0, !P2 ;  /* 0xffffffe050507807 */ /* 0x000fe20005000000 */
[----:B------:R-:W-:Y:S01]  /*2f70*/  UISETP.GE.U32.AND UP1, UPT, UR21, 0x41, UPT ;  /* 0x000000411500788c */ /* 0x000fe2000bf26070 */
[----:B------:R-:W2:Y:S01]  /*2f80*/  LDSM.16.M88.4 R16, [R88+UR5+0x10800] ;  /* 0x010800055810783b */ /* 0x000ea20008000200 */
[----:B------:R-:W-:Y:S02]  /*2f90*/  LOP3.LUT P0, RZ, R214, 0x4, RZ, 0xc0, !PT ;  /* 0x00000004d6ff7812 */ /* 0x000fe4000780c0ff */
[--C-:B------:R-:W-:Y:S01]  /*2fa0*/  IMAD.IADD R84, R83, 0x1, R80.reuse ;  /* 0x0000000153547824 */ /* 0x100fe200078e0250 */
[----:B------:R-:W3:Y:S01]  /*2fb0*/  LDSM.16.M88.4 R60, [R88+UR5+0x11000] ;  /* 0x01100005583c783b */ /* 0x000ee20008000200 */
[----:B------:R-:W-:Y:S01]  /*2fc0*/  IMAD.IADD R86, R89, 0x1, R80 ;  /* 0x0000000159567824 */ /* 0x000fe200078e0250 */
[----:B------:R-:W-:-:S02]  /*2fd0*/  SEL R82, R82, 0xffffffc0, !P0 ;  /* 0xffffffc052527807 */ /* 0x000fc40004000000 */
[----:B------:R-:W3:Y:S03]  /*2fe0*/  LDSM.16.M88.4 R32, [R88+UR5+0x11800] ;  /* 0x011800055820783b */ /* 0x000ee60008000200 */
[--C-:B------:R-:W-:Y:S01]  /*2ff0*/  IMAD.IADD R83, R83, 0x1, R82.reuse ;  /* 0x0000000153537824 */ /* 0x100fe200078e0252 */
[----:B----4-:R-:W-:Y:S01]  /*3000*/  LDSM.16.M88.4 R4, [R84+0x10000] ;  /* 0x010000005404783b */ /* 0x010fe20000000200 */
[----:B------:R-:W-:Y:S02]  /*3010*/  IMAD.IADD R87, R89, 0x1, R82 ;  /* 0x0000000159577824 */ /* 0x000fe400078e0252 */
[C---:B------:R-:W-:Y:S01]  /*3020*/  IMAD.IADD R81, R80.reuse, 0x1, R83 ;  /* 0x0000000150517824 */ /* 0x040fe200078e0253 */
[----:B------:R-:W4:Y:S01]  /*3030*/  LDSM.16.M88.4 R40, [R86] ;  /* 0x000000005628783b */ /* 0x000f220000000200 */
[----:B------:R-:W-:-:S03]  /*3040*/  IMAD.IADD R85, R80, 0x1, R87 ;  /* 0x0000000150557824 */ /* 0x000fc600078e0257 */
[----:B-1----:R-:W1:Y:S04]  /*3050*/  LDSM.16.M88.4 R8, [R84+0x10800] ;  /* 0x010800005408783b */ /* 0x002e680000000200 */
[----:B------:R-:W1:Y:S04]  /*3060*/  LDSM.16.M88.4 R12, [R84+0x11000] ;  /* 0x01100000540c783b */ /* 0x000e680000000200 */
[----:B------:R-:W1:Y:S04]  /*3070*/  LDSM.16.M88.4 R72, [R84+0x11800] ;  /* 0x011800005448783b */ /* 0x000e680000000200 */
[----:B------:R-:W-:Y:S01]  /*3080*/  LDSM.16.M88.4 R48, [R83+0x10000] ;  /* 0x010000005330783b */ /* 0x000fe20000000200 */
[C---:B-----5:R-:W-:Y:S03]  /*3090*/  HMMA.16816.F32 R28, R52.reuse, R24, RZ ;  /* 0x00000018341c723c */ /* 0x060fe600000018ff */
[----:B------:R-:W-:Y:S04]  /*30a0*/  LDSM.16.M88.4 R36, [R83+0x10800] ;  /* 0x010800005324783b */ /* 0x000fe80000000200 */
[----:B------:R-:W-:Y:S01]  /*30b0*/  LDSM.16.M88.4 R68, [R83+0x11800] ;  /* 0x011800005344783b */ /* 0x000fe20000000200 */
[C---:B--2---:R-:W-:Y:S03]  /*30c0*/  HMMA.16816.F32 R20, R52.reuse, R16, RZ ;  /* 0x000000103414723c */ /* 0x044fe600000018ff */
[----:B------:R-:W-:Y:S04]  /*30d0*/  LDSM.16.M88.4 R44, [R81+0x10000] ;  /* 0x01000000512c783b */ /* 0x000fe80000000200 */
[----:B------:R-:W-:Y:S01]  /*30e0*/  LDSM.16.M88.4 R76, [R87+0x4000] ;  /* 0x00400000574c783b */ /* 0x000fe20000000200 */
[C---:B------:R-:W-:Y:S03]  /*30f0*/  HMMA.16816.F32 R24, R52.reuse, R26, RZ ;  /* 0x0000001a3418723c */ /* 0x040fe600000018ff */
[----:B------:R-:W0:Y:S05]  /*3100*/  LDGDEPBAR ;  /* 0x00000000000079af */ /* 0x000e2a0000000000 */
[C---:B------:R-:W-:Y:S08]  /*3110*/  HMMA.16816.F32 R16, R52.reuse, R18, RZ ;  /* 0x000000123410723c */ /* 0x040ff000000018ff */
[C---:B---3--:R-:W-:Y:S08]  /*3120*/  HMMA.16816.F32 R64, R52.reuse, R60, RZ ;  /* 0x0000003c3440723c */ /* 0x048ff000000018ff */
[C---:B------:R-:W-:Y:S08]  /*3130*/  HMMA.16816.F32 R60, R52.reuse, R62, RZ ;  /* 0x0000003e343c723c */ /* 0x040ff000000018ff */
[----:B------:R-:W-:Y:S08]  /*3140*/  HMMA.16816.F32 R56, R52, R32, RZ ;  /* 0x000000203438723c */ /* 0x000ff000000018ff */
[C---:B----4-:R-:W-:Y:S08]  /*3150*/  HMMA.16816.F32 R28, R40.reuse, R4, R28 ;  /* 0x00000004281c723c */ /* 0x050ff0000000181c */
[C---:B------:R-:W-:Y:S01]  /*3160*/  HMMA.16816.F32 R24, R40.reuse, R6, R24 ;  /* 0x000000062818723c */ /* 0x040fe20000001818 */
[----:B------:R-:W2:Y:S07]  /*3170*/  LDSM.16.M88.4 R4, [R87] ;  /* 0x000000005704783b */ /* 0x000eae0000000200 */
[C---:B-1----:R-:W-:Y:S08]  /*3180*/  HMMA.16816.F32 R20, R40.reuse, R8, R20 ;  /* 0x000000082814723c */ /* 0x042ff00000001814 */
[----:B------:R-:W-:Y:S01]  /*3190*/  HMMA.16816.F32 R16, R40, R10, R16 ;  /* 0x0000000a2810723c */ /* 0x000fe20000001810 */
[----:B------:R-:W1:Y:S07]  /*31a0*/  LDSM.16.M88.4 R8, [R83+0x11000] ;  /* 0x011000005308783b */ /* 0x000e6e0000000200 */
[----:B------:R-:W-:Y:S01]  /*31b0*/  HMMA.16816.F32 R52, R52, R34, RZ ;  /* 0x000000223434723c */ /* 0x000fe200000018ff */
[----:B------:R-:W3:Y:S07]  /*31c0*/  LDSM.16.M88.4 R32, [R85] ;  /* 0x000000005520783b */ /* 0x000eee0000000200 */
[C---:B------:R-:W-:Y:S08]  /*31d0*/  HMMA.16816.F32 R64, R40.reuse, R12, R64 ;  /* 0x0000000c2840723c */ /* 0x040ff00000001840 */
[C---:B------:R-:W-:Y:S01]  /*31e0*/  HMMA.16816.F32 R60, R40.reuse, R14, R60 ;  /* 0x0000000e283c723c */ /* 0x040fe2000000183c */
[----:B------:R-:W4:Y:S07]  /*31f0*/  LDSM.16.M88.4 R12, [R81+0x10800] ;  /* 0x01080000510c783b */ /* 0x000f2e0000000200 */
[C---:B------:R-:W-:Y:S08]  /*3200*/  HMMA.16816.F32 R56, R40.reuse, R72, R56 ;  /* 0x000000482838723c */ /* 0x040ff00000001838 */
[----:B------:R-:W-:Y:S01]  /*3210*/  HMMA.16816.F32 R52, R40, R74, R52 ;  /* 0x0000004a2834723c */ /* 0x000fe20000001834 */
[----:B------:R-:W5:Y:S04]  /*3220*/  LDSM.16.M88.4 R40, [R81+0x11000] ;  /* 0x011000005128783b */ /* 0x000f680000000200 */
[----:B------:R-:W-:Y:S03]  /*3230*/  LDSM.16.M88.4 R72, [R88+UR5+0x13000] ;  /* 0x013000055848783b */ /* 0x000fe60008000200 */
[C---:B--2---:R-:W-:Y:S08]  /*3240*/  HMMA.16816.F32 R28, R4.reuse, R48, R28 ;  /* 0x00000030041c723c */ /* 0x044ff0000000181c */
[C---:B------:R-:W-:Y:S01]  /*3250*/  HMMA.16816.F32 R24, R4.reuse, R50, R24 ;  /* 0x000000320418723c */ /* 0x040fe20000001818 */
[----:B------:R-:W-:Y:S07]  /*3260*/  LDSM.16.M88.4 R48, [R89+0x4000] ;  /* 0x004000005930783b */ /* 0x000fee0000000200 */
[C---:B------:R-:W-:Y:S08]  /*3270*/  HMMA.16816.F32 R20, R4.reuse, R36, R20 ;  /* 0x000000240414723c */ /* 0x040ff00000001814 */
[C---:B------:R-:W-:Y:S01]  /*3280*/  HMMA.16816.F32 R16, R4.reuse, R38, R16 ;  /* 0x000000260410723c */ /* 0x040fe20000001810 */
[----:B------:R-:W2:Y:S07]  /*3290*/  LDSM.16.M88.4 R36, [R81+0x11800] ;  /* 0x011800005124783b */ /* 0x000eae0000000200 */
[C---:B-1----:R-:W-:Y:S08]  /*32a0*/  HMMA.16816.F32 R64, R4.reuse, R8, R64 ;  /* 0x000000080440723c */ /* 0x042ff00000001840 */
[C---:B------:R-:W-:Y:S01]  /*32b0*/  HMMA.16816.F32 R60, R4.reuse, R10, R60 ;  /* 0x0000000a043c723c */ /* 0x040fe2000000183c */
[----:B------:R-:W1:Y:S07]  /*32c0*/  LDSM.16.M88.4 R8, [R88+UR5+0x12000] ;  /* 0x012000055808783b */ /* 0x000e6e0008000200 */
[C---:B------:R-:W-:Y:S08]  /*32d0*/  HMMA.16816.F32 R56, R4.reuse, R68, R56 ;  /* 0x000000440438723c */ /* 0x040ff00000001838 */
[----:B------:R-:W-:Y:S01]  /*32e0*/  HMMA.16816.F32 R52, R4, R70, R52 ;  /* 0x000000460434723c */ /* 0x000fe20000001834 */
[----:B------:R-:W1:Y:S04]  /*32f0*/  LDSM.16.M88.4 R4, [R88+UR5+0x12800] ;  /* 0x012800055804783b */ /* 0x000e680008000200 */
[----:B------:R-:W1:Y:S03]  /*3300*/  LDSM.16.M88.4 R68, [R88+UR5+0x13800] ;  /* 0x013800055844783b */ /* 0x000e660008000200 */
[C---:B---3--:R-:W-:Y:S08]  /*3310*/  HMMA.16816.F32 R28, R32.reuse, R44, R28 ;  /* 0x0000002c201c723c */ /* 0x048ff0000000181c */
[C---:B------:R-:W-:Y:S01]  /*3320*/  HMMA.16816.F32 R24, R32.reuse, R46, R24 ;  /* 0x0000002e2018723c */ /* 0x040fe20000001818 */
[----:B------:R-:W-:Y:S07]  /*3330*/  LDSM.16.M88.4 R44, [R84+0x12000] ;  /* 0x01200000542c783b */ /* 0x000fee0000000200 */
[C---:B----4-:R-:W-:Y:S08]  /*3340*/  HMMA.16816.F32 R20, R32.reuse, R12, R20 ;  /* 0x0000000c2014723c */ /* 0x050ff00000001814 */
[C---:B------:R-:W-:Y:S01]  /*3350*/  HMMA.16816.F32 R16, R32.reuse, R14, R16 ;  /* 0x0000000e2010723c */ /* 0x040fe20000001810 */
[----:B------:R-:W3:Y:S07]  /*3360*/  LDSM.16.M88.4 R12, [R86+0x4000] ;  /* 0x00400000560c783b */ /* 0x000eee0000000200 */
[C---:B-----5:R-:W-:Y:S08]  /*3370*/  HMMA.16816.F32 R64, R32.reuse, R40, R64 ;  /* 0x000000282040723c */ /* 0x060ff00000001840 */
[C---:B------:R-:W-:Y:S01]  /*3380*/  HMMA.16816.F32 R60, R32.reuse, R42, R60 ;  /* 0x0000002a203c723c */ /* 0x040fe2000000183c */
[----:B------:R-:W4:Y:S07]  /*3390*/  LDSM.16.M88.4 R40, [R84+0x12800] ;  /* 0x012800005428783b */ /* 0x000f2e0000000200 */
[C---:B--2---:R-:W-:Y:S08]  /*33a0*/  HMMA.16816.F32 R56, R32.reuse, R36, R56 ;  /* 0x000000242038723c */ /* 0x044ff00000001838 */
[----:B------:R-:W-:Y:S01]  /*33b0*/  HMMA.16816.F32 R52, R32, R38, R52 ;  /* 0x000000262034723c */ /* 0x000fe20000001834 */
[----:B------:R-:W2:Y:S04]  /*33c0*/  LDSM.16.M88.4 R36, [R84+0x13000] ;  /* 0x013000005424783b */ /* 0x000ea80000000200 */
[----:B------:R-:W5:Y:S03]  /*33d0*/  LDSM.16.M88.4 R32, [R84+0x13800] ;  /* 0x013800005420783b */ /* 0x000f660000000200 */
[C---:B-1----:R-:W-:Y:S08]  /*33e0*/  HMMA.16816.F32 R28, R48.reuse, R8, R28 ;  /* 0x00000008301c723c */ /* 0x042ff0000000181c */
[C---:B------:R-:W-:Y:S01]  /*33f0*/  HMMA.16816.F32 R24, R48.reuse, R10, R24 ;  /* 0x0000000a3018723c */ /* 0x040fe20000001818 */
[----:B------:R-:W1:Y:S07]  /*3400*/  LDSM.16.M88.4 R8, [R83+0x12000] ;  /* 0x012000005308783b */ /* 0x000e6e0000000200 */
[C---:B------:R-:W-:Y:S08]  /*3410*/  HMMA.16816.F32 R20, R48.reuse, R4, R20 ;  /* 0x000000043014723c */ /* 0x040ff00000001814 */
[C---:B------:R-:W-:Y:S01]  /*3420*/  HMMA.16816.F32 R16, R48.reuse, R6, R16 ;  /* 0x000000063010723c */ /* 0x040fe20000001810 */
[----:B------:R-:W1:Y:S07]  /*3430*/  LDSM.16.M88.4 R4, [R83+0x12800] ;  /* 0x012800005304783b */ /* 0x000e6e0000000200 */
[C---:B------:R-:W-:Y:S08]  /*3440*/  HMMA.16816.F32 R64, R48.reuse, R72, R64 ;  /* 0x000000483040723c */ /* 0x040ff00000001840 */
[C---:B------:R-:W-:Y:S01]  /*3450*/  HMMA.16816.F32 R60, R48.reuse, R74, R60 ;  /* 0x0000004a303c723c */ /* 0x040fe2000000183c */
[----:B------:R-:W-:Y:S07]  /*3460*/  LDSM.16.M88.4 R72, [R83+0x13000] ;  /* 0x013000005348783b */ /* 0x000fee0000000200 */
[C---:B------:R-:W-:Y:S08]  /*3470*/  HMMA.16816.F32 R56, R48.reuse, R68, R56 ;  /* 0x000000443038723c */ /* 0x040ff00000001838 */
[----:B------:R-:W-:Y:S01]  /*3480*/  HMMA.16816.F32 R52, R48, R70, R52 ;  /* 0x000000463034723c */ /* 0x000fe20000001834 */
[----:B------:R-:W1:Y:S04]  /*3490*/  LDSM.16.M88.4 R68, [R83+0x13800] ;  /* 0x013800005344783b */ /* 0x000e680000000200 */
[----:B------:R-:W-:Y:S03]  /*34a0*/  LDSM.16.M88.4 R48, [R85+0x4000] ;  /* 0x004000005530783b */ /* 0x000fe60000000200 */
[C---:B---3--:R-:W-:Y:S08]  /*34b0*/  HMMA.16816.F32 R28, R12.reuse, R44, R28 ;  /* 0x0000002c0c1c723c */ /* 0x048ff0000000181c */
[C---:B------:R-:W-:Y:S01]  /*34c0*/  HMMA.16816.F32 R24, R12.reuse, R46, R24 ;  /* 0x0000002e0c18723c */ /* 0x040fe20000001818 */
[----:B------:R-:W3:Y:S07]  /*34d0*/  LDSM.16.M88.4 R44, [R81+0x12000] ;  /* 0x01200000512c783b */ /* 0x000eee0000000200 */
[C---:B----4-:R-:W-:Y:S08]  /*34e0*/  HMMA.16816.F32 R20, R12.reuse, R40, R20 ;  /* 0x000000280c14723c */ /* 0x050ff00000001814 */
[C---:B------:R-:W-:Y:S01]  /*34f0*/  HMMA.16816.F32 R16, R12.reuse, R42, R16 ;  /* 0x0000002a0c10723c */ /* 0x040fe20000001810 */
[----:B------:R-:W4:Y:S07]  /*3500*/  LDSM.16.M88.4 R40, [R81+0x12800] ;  /* 0x012800005128783b */ /* 0x000f2e0000000200 */
[C---:B--2---:R-:W-:Y:S08]  /*3510*/  HMMA.16816.F32 R64, R12.reuse, R36, R64 ;  /* 0x000000240c40723c */ /* 0x044ff00000001840 */
[C---:B------:R-:W-:Y:S01]  /*3520*/  HMMA.16816.F32 R60, R12.reuse, R38, R60 ;  /* 0x000000260c3c723c */ /* 0x040fe2000000183c */
[----:B------:R-:W2:Y:S07]  /*3530*/  LDSM.16.M88.4 R36, [R81+0x13000] ;  /* 0x013000005124783b */ /* 0x000eae0000000200 */
[C---:B-----5:R-:W-:Y:S08]  /*3540*/  HMMA.16816.F32 R56, R12.reuse, R32, R56 ;  /* 0x000000200c38723c */ /* 0x060ff00000001838 */
[----:B------:R-:W-:Y:S01]  /*3550*/  HMMA.16816.F32 R52, R12, R34, R52 ;  /* 0x000000220c34723c */ /* 0x000fe20000001834 */
[----:B------:R-:W5:Y:S04]  /*3560*/  LDSM.16.M88.4 R32, [R81+0x13800] ;  /* 0x013800005120783b */ /* 0x000f680000000200 */
[----:B------:R-:W-:Y:S03]  /*3570*/  LDSM.16.M88.4 R12, [R89+0x8000] ;  /* 0x00800000590c783b */ /* 0x000fe60000000200 */
[C---:B-1----:R-:W-:Y:S08]  /*3580*/  HMMA.16816.F32 R28, R76.reuse, R8, R28 ;  /* 0x000000084c1c723c */ /* 0x042ff0000000181c */
[C---:B------:R-:W-:Y:S01]  /*3590*/  HMMA.16816.F32 R24, R76.reuse, R10, R24 ;  /* 0x0000000a4c18723c */ /* 0x040fe20000001818 */
[----:B------:R-:W1:Y:S07]  /*35a0*/  LDSM.16.M88.4 R8, [R88+UR5+0x14000] ;  /* 0x014000055808783b */ /* 0x000e6e0008000200 */
[C---:B------:R-:W-:Y:S08]  /*35b0*/  HMMA.16816.F32 R20, R76.reuse, R4, R20 ;  /* 0x000000044c14723c */ /* 0x040ff00000001814 */
[C---:B------:R-:W-:Y:S01]  /*35c0*/  HMMA.16816.F32 R16, R76.reuse, R6, R16 ;  /* 0x000000064c10723c */ /* 0x040fe20000001810 */
[----:B------:R-:W1:Y:S07]  /*35d0*/  LDSM.16.M88.4 R4, [R88+UR5+0x14800] ;  /* 0x014800055804783b */ /* 0x000e6e0008000200 */
        /* <DEDUP_REMOVED lines=15> */
[----:B------:R-:W-:Y:S07]  /*36d0*/  LDSM.16.M88.4 R36, [R86+0x8000] ;  /* 0x008000005624783b */ /* 0x000fee0000000200 */
        /* <DEDUP_REMOVED lines=15> */
[----:B------:R-:W3:Y:S07]  /*37d0*/  LDSM.16.M88.4 R12, [R83+0x14800] ;  /* 0x01480000530c783b */ /* 0x000eee0000000200 */
        /* <DEDUP_REMOVED lines=22> */
[C---:B------:R-:W-:Y:S01]  /*3940*/  HMMA.16816.F32 R68, R48.reuse, R8, R64 ;  /* 0x000000083044723c */ /* 0x040fe20000001840 */
[----:B------:R-:W-:Y:S07]  /*3950*/  LDSM.16.M88.4 R64, [R88+UR5+0x16000] ;  /* 0x016000055840783b */ /* 0x000fee0008000200 */
[----:B------:R-:W-:Y:S01]  /*3960*/  HMMA.16816.F32 R60, R48, R10, R60 ;  /* 0x0000000a303c723c */ /* 0x000fe2000000183c */
[----:B------:R-:W1:Y:S04]  /*3970*/  LDSM.16.M88.4 R8, [R88+UR5+0x16800] ;  /* 0x016800055808783b */ /* 0x000e680008000200 */
[----:B------:R-:W-:Y:S03]  /*3980*/  LDSM.16.M88.4 R48, [R87+0xc000] ;  /* 0x00c000005730783b */ /* 0x000fe60000000200 */
[C---:B--2---:R-:W-:Y:S08]  /*3990*/  HMMA.16816.F32 R56, R36.reuse, R12, R56 ;  /* 0x0000000c2438723c */ /* 0x044ff00000001838 */
[C---:B------:R-:W-:Y:S01]  /*39a0*/  HMMA.16816.F32 R52, R36.reuse, R14, R52 ;  /* 0x0000000e2434723c */ /* 0x040fe20000001834 */
[----:B------:R-:W2:Y:S07]  /*39b0*/  LDSM.16.M88.4 R12, [R88+UR5+0x17800] ;  /* 0x01780005580c783b */ /* 0x000eae0008000200 */
        /* <DEDUP_REMOVED lines=135> */
[----:B------:R-:W1:Y:S01]  /*4230*/  LDCU UR4, c[0x0][0x440] ;  /* 0x00008800ff0477ac */ /* 0x000e620008000800 */
[----:B------:R-:W-:-:S04]  /*4240*/  ULEA.HI.SX32 UR6, UR20, 0xfffffffe, 0x1a ;  /* 0xfffffffe14067891 */ /* 0x000fc8000f8fd2ff */
[----:B------:R-:W-:Y:S02]  /*4250*/  UIMAD.WIDE.U32 UR8, UR15, UR6, URZ ;  /* 0x000000060f0872a5 */ /* 0x000fe4000f8e00ff */
[----:B------:R-:W-:Y:S02]  /*4260*/  UIMAD UR6, UR14, UR6, URZ ;  /* 0x000000060e0672a4 */ /* 0x000fe4000f8e02ff */
[----:B------:R-:W-:Y:S02]  /*4270*/  UIADD3 UR17, UP0, UPT, UR17, UR8, URZ ;  /* 0x0000000811117290 */ /* 0x000fe4000ff1e0ff */
[----:B------:R-:W-:Y:S01]  /*4280*/  UIADD3 UR6, UPT, UPT, UR9, UR6, URZ ;  /* 0x0000000609067290 */ /* 0x000fe2000fffe0ff */
[----:B------:R-:W-:Y:S02]  /*4290*/  IMAD.U32 R14, RZ, RZ, UR8 ;  /* 0x00000008ff0e7e24 */ /* 0x000fe4000f8e00ff */
[----:B------:R-:W-:Y:S01]  /*42a0*/  IMAD.U32 R15, RZ, RZ, UR9 ;  /* 0x00000009ff0f7e24 */ /* 0x000fe2000f8e00ff */
[----:B-1----:R-:W-:Y:S01]  /*42b0*/  ISETP.GE.AND P5, PT, R215, UR4, PT ;  /* 0x00000004d7007c0c */ /* 0x002fe2000bfa6270 */
[----:B------:R-:W-:Y:S01]  /*42c0*/  UIADD3.X UR16, UPT, UPT, UR16, UR6, URZ, UP0, !UPT ;  /* 0x0000000610107290 */ /* 0x000fe200087fe4ff */
[----:B------:R-:W-:Y:S01]  /*42d0*/  IMAD.U32 R12, RZ, RZ, UR6 ;  /* 0x00000006ff0c7e24 */ /* 0x000fe2000f8e00ff */
[----:B------:R-:W-:Y:S01]  /*42e0*/  LEA R28, P1, R14, R228, 0x1 ;  /* 0x000000e40e1c7211 */ /* 0x000fe200078208ff */
[----:B------:R-:W-:Y:S01]  /*42f0*/  IMAD.U32 R5, RZ, RZ, UR17 ;  /* 0x00000011ff057e24 */ /* 0x000fe2000f8e00ff */
[----:B------:R-:W-:-:S02]  /*4300*/  ISETP.GE.AND P4, PT, R236, UR4, PT ;  /* 0x00000004ec007c0c */ /* 0x000fc4000bf86270 */
[----:B------:R-:W-:Y:S01]  /*4310*/  ISETP.GE.AND P3, PT, R234, UR4, PT ;  /* 0x00000004ea007c0c */ /* 0x000fe2000bf66270 */
[----:B------:R-:W-:Y:S01]  /*4320*/  IMAD.U32 R6, RZ, RZ, UR16 ;  /* 0x00000010ff067e24 */ /* 0x000fe2000f8e00ff */
[-C--:B------:R-:W-:Y:S02]  /*4330*/  LEA.HI.X R29, R14, R227.reuse, R12, 0x1, P1 ;  /* 0x000000e30e1d7211 */ /* 0x080fe400008f0c0c */
        /* <DEDUP_REMOVED lines=44> */
.L_x_399:
[----:B------:R-:W-:Y:S01]  /*4600*/  FMNMX3.FTZ R7, R7, R204, R203, !PT ;  /* 0x000000cc07077276 */ /* 0x000fe200078100cb */
[----:B------:R-:W2:Y:S01]  /*4610*/  SHFL.BFLY PT, R12, R13, 0x2, 0x1f ;  /* 0x0c401f000d0c7f89 */ /* 0x000ea200000e0000 */
[----:B------:R-:W3:Y:S01]  /*4620*/  LDCU UR4, c[0x0][0x45c] ;  /* 0x00008b80ff0477ac */ /* 0x000ee20008000800 */
        /* <DEDUP_REMOVED lines=18> */
[----:B------:R-:W-:Y:S01]  /*4750*/  LDSM.16.MT88.4 R96, [R197+0x1c000] ;  /* 0x01c00000c560783b */ /* 0x000fe20000004200 */
[----:B--2---:R-:W-:-:S03]  /*4760*/  FMNMX.FTZ R164, R7, R164, !PT ;  /* 0x000000a407a47209 */ /* 0x004fc60007810000 */
[----:B------:R-:W-:Y:S01]  /*4770*/  LDSM.16.MT88.4 R104, [R195+0x1c000] ;  /* 0x01c00000c368783b */ /* 0x000fe20000004200 */
[C---:B------:R-:W-:Y:S01]  /*4780*/  FSETP.NEU.FTZ.AND P1, PT, R164.reuse, -INF , PT ;  /* 0xff800000a400780b */ /* 0x040fe20003f3d000 */
[----:B---3--:R-:W-:Y:S02]  /*4790*/  FMUL.FTZ R212, R164, UR4 ;  /* 0x00000004a4d47c20 */ /* 0x008fe40008410000 */
[----:B------:R-:W-:Y:S01]  /*47a0*/  LDSM.16.MT88.4 R112, [R194+0x1c000] ;  /* 0x01c00000c270783b */ /* 0x000fe20000004200 */
[----:B----4-:R-:W-:-:S03]  /*47b0*/  FMNMX.FTZ R3, R6, R5, !PT ;  /* 0x0000000506037209 */ /* 0x010fc60007810000 */
[----:B------:R-:W-:Y:S01]  /*47c0*/  LDSM.16.MT88.4 R120, [R193+0x1c000] ;  /* 0x01c00000c178783b */ /* 0x000fe20000004200 */
[----:B------:R-:W-:Y:S02]  /*47d0*/  FSEL R212, R212, RZ, P1 ;  /* 0x000000ffd4d47208 */ /* 0x000fe40000800000 */
[C---:B------:R-:W-:Y:S01]  /*47e0*/  FSETP.NEU.FTZ.AND P1, PT, R3.reuse, -INF , PT ;  /* 0xff8000000300780b */ /* 0x040fe20003f3d000 */
[----:B------:R-:W-:Y:S01]  /*47f0*/  FMUL.FTZ R205, R3, UR4 ;  /* 0x0000000403cd7c20 */ /* 0x000fe20008410000 */
[----:B------:R-:W-:Y:S01]  /*4800*/  LDSM.16.MT88.4 R128, [R197+0x1e000] ;  /* 0x01e00000c580783b */ /* 0x000fe20000004200 */
[--C-:B------:R-:W-:Y:S01]  /*4810*/  FFMA.FTZ R191, R89, UR4, -R212.reuse ;  /* 0x0000000459bf7c23 */ /* 0x100fe200080108d4 */
[--C-:B------:R-:W-:Y:S01]  /*4820*/  FFMA.FTZ R192, R37, UR4, -R212.reuse ;  /* 0x0000000425c07c23 */ /* 0x100fe200080108d4 */
[--C-:B------:R-:W-:Y:S01]  /*4830*/  FFMA.FTZ R188, R39, UR4, -R212.reuse ;  /* 0x0000000427bc7c23 */ /* 0x100fe200080108d4 */
[----:B------:R-:W-:Y:S01]  /*4840*/  FSEL R205, R205, RZ, P1 ;  /* 0x000000ffcdcd7208 */ /* 0x000fe20000800000 */
[----:B------:R-:W-:Y:S01]  /*4850*/  LDSM.16.MT88.4 R136, [R195+0x1e000] ;  /* 0x01e00000c388783b */ /* 0x000fe20000004200 */
[--C-:B------:R-:W-:Y:S01]  /*4860*/  FFMA.FTZ R187, R25, UR4, -R212.reuse ;  /* 0x0000000419bb7c23 */ /* 0x100fe200080108d4 */
[----:B------:R-:W-:Y:S01]  /*4870*/  MUFU.EX2 R191, R191 ;  /* 0x000000bf00bf7308 */ /* 0x000fe20000000800 */
[--C-:B------:R-:W-:Y:S01]  /*4880*/  FFMA.FTZ R184, R9, UR4, -R212.reuse ;  /* 0x0000000409b87c23 */ /* 0x100fe200080108d4 */
[--C-:B------:R-:W-:Y:S01]  /*4890*/  FFMA.FTZ R190, R90, UR4, -R205.reuse ;  /* 0x000000045abe7c23 */ /* 0x100fe200080108cd */
[--C-:B------:R-:W-:Y:S01]  /*48a0*/  FFMA.FTZ R185, R4, UR4, -R205.reuse ;  /* 0x0000000404b97c23 */ /* 0x100fe200080108cd */
[----:B------:R-:W2:Y:S01]  /*48b0*/  LDSM.16.MT88.4 R88, [R193+0x1a000] ;  /* 0x01a00000c158783b */ /* 0x000ea20000004200 */
[--C-:B------:R-:W-:Y:S01]  /*48c0*/  FFMA.FTZ R189, R10, UR4, -R205.reuse ;  /* 0x000000040abd7c23 */ /* 0x100fe200080108cd */
[--C-:B------:R-:W-:Y:S01]  /*48d0*/  FFMA.FTZ R186, R26, UR4, -R205.reuse ;  /* 0x000000041aba7c23 */ /* 0x100fe200080108cd */
[----:B------:R-:W3:Y:S01]  /*48e0*/  MUFU.EX2 R192, R192 ;  /* 0x000000c000c07308 */ /* 0x000ee20000000800 */
        /* <DEDUP_REMOVED lines=13> */
[----:B---3--:R-:W-:Y:S01]  /*49c0*/  F2FP.F16.F32.PACK_AB R148, R191, R192 ;  /* 0x000000c0bf94723e */ /* 0x008fe200000000ff */
[--C-:B------:R-:W-:Y:S01]  /*49d0*/  FFMA.FTZ R165, R18, UR4, -R205.reuse ;  /* 0x0000000412a57c23 */ /* 0x100fe200080108cd */
[----:B------:R-:W3:Y:S01]  /*49e0*/  MUFU.EX2 R189, R189 ;  /* 0x000000bd00bd7308 */ /* 0x000ee20000000800 */
[----:B------:R-:W4:Y:S01]  /*49f0*/  LDSM.16.MT88.4 R16, [R193+0x18800] ;  /* 0x01880000c110783b */ /* 0x000f220000004200 */
[--C-:B------:R-:W-:Y:S01]  /*4a00*/  FFMA.FTZ R196, R201, UR4, -R212.reuse ;  /* 0x00000004c9c47c23 */ /* 0x100fe200080108d4 */
[--C-:B------:R-:W-:Y:S01]  /*4a10*/  FFMA.FTZ R201, R199, UR4, -R212.reuse ;  /* 0x00000004c7c97c23 */ /* 0x100fe200080108d4 */
[----:B------:R-:W-:Y:S01]  /*4a20*/  MUFU.EX2 R186, R186 ;  /* 0x000000ba00ba7308 */ /* 0x000fe20000000800 */
[----:B-1----:R-:W1:Y:S01]  /*4a30*/  LDSM.16.MT88.4 R20, [R194+0x18800] ;  /* 0x01880000c214783b */ /* 0x002e620000004200 */
        /* <DEDUP_REMOVED lines=8> */
[----:B---3--:R-:W-:Y:S01]  /*4ac0*/  F2FP.F16.F32.PACK_AB R149, R189, R190 ;  /* 0x000000bebd95723e */ /* 0x008fe200000000ff */
[--C-:B------:R-:W-:Y:S01]  /*4ad0*/  FFMA.FTZ R200, R178, UR4, -R205.reuse ;  /* 0x00000004b2c87c23 */ /* 0x100fe200080108cd */
[----:B------:R-:W3:Y:S01]  /*4ae0*/  MUFU.EX2 R183, R183 ;  /* 0x000000b700b77308 */ /* 0x000ee20000000800 */
[----:B------:R-:W-:Y:S01]  /*4af0*/  LDSM.16.MT88.4 R168, [R194+0x1a800] ;  /* 0x01a80000c2a8783b */ /* 0x000fe20000004200 */
[--C-:B------:R-:W-:Y:S01]  /*4b00*/  FFMA.FTZ R211, R176, UR4, -R205.reuse ;  /* 0x00000004b0d37c23 */ /* 0x100fe200080108cd */
[--C-:B------:R-:W-:Y:S01]  /*4b10*/  FFMA.FTZ R177, R177, UR4, -R212.reuse ;  /* 0x00000004b1b17c23 */ /* 0x100fe200080108d4 */
[----:B------:R-:W-:Y:S01]  /*4b20*/  MUFU.EX2 R180, R180 ;  /* 0x000000b400b47308 */ /* 0x000fe20000000800 */
[----:B------:R-:W-:Y:S01]  /*4b30*/  LDSM.16.MT88.4 R32, [R197+0x1c800] ;  /* 0x01c80000c520783b */ /* 0x000fe20000004200 */
[----:B-----5:R-:W-:Y:S01]  /*4b40*/  F2FP.F16.F32.PACK_AB R151, R185, R186 ;  /* 0x000000bab997723e */ /* 0x020fe200000000ff */
[----:B------:R-:W-:Y:S01]  /*4b50*/  FFMA.FTZ R235, R208, UR4, -R212 ;  /* 0x00000004d0eb7c23 */ /* 0x000fe200080108d4 */
[----:B------:R-:W-:Y:S01]  /*4b60*/  MUFU.EX2 R167, R167 ;  /* 0x000000a700a77308 */ /* 0x000fe20000000800 */
[----:B------:R-:W-:Y:S01]  /*4b70*/  LDSM.16.MT88.4 R28, [R195+0x1c800] ;  /* 0x01c80000c31c783b */ /* 0x000fe20000004200 */
[--C-:B------:R-:W-:Y:S01]  /*4b80*/  FFMA.FTZ R204, R204, UR4, -R205.reuse ;  /* 0x00000004cccc7c23 */ /* 0x100fe200080108cd */
[--C-:B------:R-:W-:Y:S01]  /*4b90*/  FFMA.FTZ R233, R202, UR4, -R205.reuse ;  /* 0x00000004cae97c23 */ /* 0x100fe200080108cd */
[----:B------:R-:W-:Y:S01]  /*4ba0*/  MUFU.EX2 R182, R182 ;  /* 0x000000b600b67308 */ /* 0x000fe20000000800 */
[----:B------:R-:W-:Y:S01]  /*4bb0*/  HMMA.16816.F32 R36, R148, R40, RZ ;  /* 0x000000289424723c */ /* 0x000fe200000018ff */
[----:B------:R-:W-:Y:S01]  /*4bc0*/  FFMA.FTZ R203, R203, UR4, -R205 ;  /* 0x00000004cbcb7c23 */ /* 0x000fe200080108cd */
[----:B------:R-:W-:Y:S01]  /*4bd0*/  FADD.FTZ R191, R192, R191 ;  /* 0x000000bfc0bf7221 */ /* 0x000fe20000010000 */
[----:B------:R-:W5:Y:S01]  /*4be0*/  MUFU.EX2 R181, R181 ;  /* 0x000000b500b57308 */ /* 0x000f620000000800 */
[----:B------:R-:W-:-:S02]  /*4bf0*/  FADD.FTZ R189, R190, R189 ;  /* 0x000000bdbebd7221 */ /* 0x000fc40000010000 */
[----:B------:R-:W-:Y:S01]  /*4c00*/  FADD.FTZ R188, R188, R191 ;  /* 0x000000bfbcbc7221 */ /* 0x000fe20000010000 */
[----:B------:R-:W-:Y:S01]  /*4c10*/  MUFU.EX2 R166, R166 ;  /* 0x000000a600a67308 */ /* 0x000fe20000000800 */
[C---:B------:R-:W-:Y:S01]  /*4c20*/  HMMA.16816.F32 R40, R148.reuse, R42, RZ ;  /* 0x0000002a9428723c */ /* 0x040fe200000018ff */
[----:B------:R-:W-:Y:S01]  /*4c30*/  FADD.FTZ R186, R186, R189 ;  /* 0x000000bdbaba7221 */ /* 0x000fe20000010000 */
[----:B------:R-:W-:Y:S01]  /*4c40*/  FADD.FTZ R187, R187, R188 ;  /* 0x000000bcbbbb7221 */ /* 0x000fe20000010000 */
[----:B------:R-:W1:Y:S02]  /*4c50*/  MUFU.EX2 R165, R165 ;  /* 0x000000a500a57308 */ /* 0x000e640000000800 */
[----:B------:R-:W-:Y:S02]  /*4c60*/  FADD.FTZ R185, R185, R186 ;  /* 0x000000bab9b97221 */ /* 0x000fe40000010000 */
        /* <DEDUP_REMOVED lines=42> */
[----:B---3--:R-:W-:Y:S01]  /*4f10*/  F2FP.F16.F32.PACK_AB R4, R183, R184 ;  /* 0x000000b8b704723e */ /* 0x008fe200000000ff */
[----:B------:R-:W-:Y:S01]  /*4f20*/  FADD.FTZ R184, R184, R187 ;  /* 0x000000bbb8b87221 */ /* 0x000fe20000010000 */
[----:B-----5:R-:W-:Y:S01]  /*4f30*/  F2FP.F16.F32.PACK_AB R5, R181, R182 ;  /* 0x000000b6b505723e */ /* 0x020fe200000000ff */
[----:B------:R-:W-:-:S02]  /*4f40*/  FADD.FTZ R182, R182, R185 ;  /* 0x000000b9b6b67221 */ /* 0x000fc40000010000 */
[----:B------:R-:W-:Y:S02]  /*4f50*/  FADD.FTZ R183, R183, R184 ;  /* 0x000000b8b7b77221 */ /* 0x000fe40000010000 */
[----:B------:R-:W-:Y:S01]  /*4f60*/  HMMA.16816.F32 R148, R148, R6, RZ ;  /* 0x000000069494723c */ /* 0x000fe200000018ff */
[----:B------:R-:W-:Y:S01]  /*4f70*/  F2FP.F16.F32.PACK_AB R6, R167, R180 ;  /* 0x000000b4a706723e */ /* 0x000fe200000000ff */
[----:B------:R-:W-:Y:S01]  /*4f80*/  FADD.FTZ R181, R181, R182 ;  /* 0x000000b6b5b57221 */ /* 0x000fe20000010000 */
[----:B-1----:R-:W-:Y:S01]  /*4f90*/  F2FP.F16.F32.PACK_AB R7, R165, R166 ;  /* 0x000000a6a507723e */ /* 0x002fe200000000ff */
        /* <DEDUP_REMOVED lines=200> */
.L_x_403:
[----:B------:R-:W1:Y:S01]  /*5c20*/  LDC.64 R2, c[0x0][0x3b8] ;  /* 0x0000ee00ff027b82 */ /* 0x000e620000000a00 */
[----:B------:R-:W-:Y:S01]  /*5c30*/  UIADD3 UR7, UPT, UPT, UR20, -0x1, URZ ;  /* 0xffffffff14077890 */ /* 0x000fe2000fffe0ff */
[----:B------:R-:W-:Y:S02]  /*5c40*/  LOP3.LUT R169, R231, 0x1f8, RZ, 0xc0, !PT ;  /* 0x000001f8e7a97812 */ /* 0x000fe400078ec0ff */
[----:B------:R-:W-:Y:S02]  /*5c50*/  ISETP.GE.AND P1, PT, R215, UR8, PT ;  /* 0x00000008d7007c0c */ /* 0x000fe4000bf26270 */
[----:B------:R-:W-:Y:S04]  /*5c60*/  LOP3.LUT R166, R169, 0x38, R214, 0x78, !PT ;  /* 0x00000038a9a67812 */ /* 0x000fe800078e78d6 */
[----:B------:R-:W-:Y:S04]  /*5c70*/  LOP3.LUT R166, R166, 0x1e00, R231, 0xf8, !PT ;  /* 0x00001e00a6a67812 */ /* 0x000fe800078ef8e7 */
[----:B------:R-:W-:Y:S01]  /*5c80*/  LEA R229, R166, UR5, 0x1 ;  /* 0x00000005a6e57c11 */ /* 0x000fe2000f8e08ff */
[----:B-1----:R-:W-:Y:S04]  /*5c90*/  IMAD.WIDE.U32 R172, R2, UR7, RZ ;  /* 0x0000000702ac7c25 */ /* 0x002fe8000f8e00ff */
[----:B------:R-:W-:Y:S02]  /*5ca0*/  IMAD R170, R3, UR7, R173 ;  /* 0x0000000703aa7c24 */ /* 0x000fe4000f8e02ad */
[C---:B------:R-:W-:Y:S03]  /*5cb0*/  IMAD.SHL.U32 R171, R172.reuse, 0x40, RZ ;  /* 0x00000040acab7824 */ /* 0x040fe600078e00ff */
[--C-:B------:R-:W-:Y:S02]  /*5cc0*/  SHF.L.U64.HI R168, R172, 0x6, R170.reuse ;  /* 0x00000006aca87819 */ /* 0x100fe400000102aa */
[C---:B------:R-:W-:Y:S04]  /*5cd0*/  LEA R164, P5, R2.reuse, R171, 0x5 ;  /* 0x000000ab02a47211 */ /* 0x040fe800078a28ff */
[----:B------:R-:W-:Y:S02]  /*5ce0*/  LEA.HI.X R168, R2, R168, R3, 0x5, P5 ;  /* 0x000000a802a87211 */ /* 0x000fe400028f2c03 */
[-C--:B------:R-:W-:Y:S02]  /*5cf0*/  LEA R2, P6, R172, R228.reuse, 0x7 ;  /* 0x000000e4ac027211 */ /* 0x080fe400078c38ff */
[----:B------:R-:W-:Y:S02]  /*5d00*/  LEA R174, P5, R164, R228, 0x1 ;  /* 0x000000e4a4ae7211 */ /* 0x000fe400078a08ff */
[-C--:B------:R-:W-:Y:S02]  /*5d10*/  LEA.HI.X R3, R172, R227.reuse, R170, 0x7, P6 ;  /* 0x000000e3ac037211 */ /* 0x080fe400030f3caa */
        /* <DEDUP_REMOVED lines=43> */
.L_x_401:
        /* <DEDUP_REMOVED lines=9> */
[C---:B------:R-:W-:Y:S01]  /*6060*/  LEA R202, P2, R206.reuse, R226, 0x7 ;  /* 0x000000e2ceca7211 */ /* 0x040fe200078438ff */
[C---:B------:R-:W-:Y:S01]  /*6070*/  IMAD.SHL.U32 R167, R206.reuse, 0x40, RZ ;  /* 0x00000040cea77824 */ /* 0x040fe200078e00ff */
[C---:B------:R-:W-:Y:S02]  /*6080*/  LOP3.LUT R236, R215.reuse, 0x40, RZ, 0xfc, !PT ;  /* 0x00000040d7ec7812 */ /* 0x040fe400078efcff */
[--C-:B------:R-:W-:Y:S02]  /*6090*/  LEA.HI.X R203, R206, R225, R204.reuse, 0x7, P2 ;  /* 0x000000e1cecb7211 */ /* 0x100fe400010f3ccc */
[----:B------:R-:W-:Y:S02]  /*60a0*/  ISETP.GE.AND P4, PT, R236, UR8, PT ;  /* 0x00000008ec007c0c */ /* 0x000fe4000bf86270 */
[C---:B------:R-:W-:Y:S02]  /*60b0*/  LOP3.LUT R234, R215.reuse, 0x80, RZ, 0xfc, !PT ;  /* 0x00000080d7ea7812 */ /* 0x040fe400078efcff */
[C---:B------:R-:W-:Y:S02]  /*60c0*/  LOP3.LUT R232, R215.reuse, 0xc0, RZ, 0xfc, !PT ;  /* 0x000000c0d7e87812 */ /* 0x040fe400078efcff */
        /* <DEDUP_REMOVED lines=8> */
[C---:B------:R-:W-:Y:S02]  /*6150*/  LEA R167, P0, R222.reuse, R167, 0x5 ;  /* 0x000000a7dea77211 */ /* 0x040fe400078028ff */
[----:B------:R-:W-:Y:S01]  /*6160*/  @P1 STS.128 [R229+0x18000], RZ ;  /* 0x018000ffe5001388 */ /* 0x000fe20000000c00 */
[--C-:B------:R-:W-:Y:S02]  /*6170*/  LOP3.LUT R169, R215, 0x1c0, R210.reuse, 0xf8, !PT ;  /* 0x000001c0d7a97812 */ /* 0x100fe400078ef8d2 */
[----:B------:R-:W-:Y:S02]  /*6180*/  LEA.HI.X R164, R222, R164, R223, 0x5, P0 ;  /* 0x000000a4dea47211 */ /* 0x000fe400000f2cdf */
[----:B------:R-:W-:Y:S01]  /*6190*/  @!PT LDS RZ, [RZ] ;  /* 0x00000000fffff984 */ /* 0x000fe20000000800 */
[----:B------:R-:W-:Y:S01]  /*61a0*/  @!PT LDS RZ, [RZ] ;  /* 0x00000000fffff984 */ /* 0x000fe20000000800 */
[----:B------:R-:W-:Y:S01]  /*61b0*/  @!PT LDS RZ, [RZ] ;  /* 0x00000000fffff984 */ /* 0x000fe20000000800 */
[----:B------:R-:W-:Y:S01]  /*61c0*/  @!P4 LDGSTS.E.BYPASS.LTC128B.128 [R229+0x1a000], desc[UR22][R202.64+0x80] ;  /* 0x1a000080cae5cfae */ /* 0x000fe2000b981a16 */
[----:B------:R-:W-:Y:S02]  /*61d0*/  LEA R200, P0, R167, R226, 0x1 ;  /* 0x000000e2a7c87211 */ /* 0x000fe400078008ff */
[----:B------:R-:W-:Y:S02]  /*61e0*/  LOP3.LUT R3, R217, 0x200, R210, 0xf8, !PT ;  /* 0x00000200d9037812 */ /* 0x000fe400078ef8d2 */
[----:B------:R-:W-:Y:S01]  /*61f0*/  @P4 STS.128 [R229+0x1a000], RZ ;  /* 0x01a000ffe5004388 */ /* 0x000fe20000000c00 */
[----:B------:R-:W-:Y:S02]  /*6200*/  LEA.HI.X R201, R167, R225, R164, 0x1, P0 ;  /* 0x000000e1a7c97211 */ /* 0x000fe400000f0ca4 */
[----:B------:R-:W-:Y:S02]  /*6210*/  LOP3.LUT R2, R216, 0x8, RZ, 0xc0, !PT ;  /* 0x00000008d8027812 */ /* 0x000fe400078ec0ff */
[----:B------:R-:W-:Y:S01]  /*6220*/  @!PT LDS RZ, [RZ] ;  /* 0x00000000fffff984 */ /* 0x000fe20000000800 */
[----:B------:R-:W-:Y:S01]  /*6230*/  @!PT LDS RZ, [RZ] ;  /* 0x00000000fffff984 */ /* 0x000fe20000000800 */
[----:B------:R-:W-:Y:S01]  /*6240*/  @!PT LDS RZ, [RZ] ;  /* 0x00000000fffff984 */ /* 0x000fe20000000800 */
[----:B------:R-:W-:Y:S01]  /*6250*/  @!P3 LDGSTS.E.BYPASS.LTC128B.128 [R229+0x1c000], desc[UR22][R202.64+0x100] ;  /* 0x1c000100cae5bfae */ /* 0x000fe2000b981a16 */
[----:B------:R-:W-:Y:S02]  /*6260*/  LOP3.LUT R220, R169, 0x8, R214, 0x78, !PT ;  /* 0x00000008a9dc7812 */ /* 0x000fe400078e78d6 */
[----:B------:R-:W-:Y:S02]  /*6270*/  LOP3.LUT R2, R3, R169, R2, 0xf6, !PT ;  /* 0x000000a903027212 */ /* 0x000fe400078ef602 */
[----:B------:R-:W-:Y:S01]  /*6280*/  @P3 STS.128 [R229+0x1c000], RZ ;  /* 0x01c000ffe5003388 */ /* 0x000fe20000000c00 */
[----:B------:R-:W-:Y:S01]  /*6290*/  LOP3.LUT P0, RZ, R214, 0x4, RZ, 0xc0, !PT ;  /* 0x00000004d6ff7812 */ /* 0x000fe2000780c0ff */
[----:B------:R-:W-:Y:S01]  /*62a0*/  IMAD R220, R220, 0x2, R209 ;  /* 0x00000002dcdc7824 */ /* 0x000fe200078e02d1 */
[----:B------:R-:W-:Y:S02]  /*62b0*/  LEA R221, R2, UR5, 0x1 ;  /* 0x0000000502dd7c11 */ /* 0x000fe4000f8e08ff */
[----:B------:R-:W-:Y:S01]  /*62c0*/  @!PT LDS RZ, [RZ] ;  /* 0x00000000fffff984 */ /* 0x000fe20000000800 */
[----:B------:R-:W-:Y:S01]  /*62d0*/  @!PT LDS RZ, [RZ] ;  /* 0x00000000fffff984 */ /* 0x000fe20000000800 */
[----:B------:R-:W-:Y:S01]  /*62e0*/  @!PT LDS RZ, [RZ] ;  /* 0x00000000fffff984 */ /* 0x000fe20000000800 */
[----:B------:R-:W-:Y:S01]  /*62f0*/  @!P2 LDGSTS.E.BYPASS.LTC128B.128 [R229+0x1e000], desc[UR22][R202.64+0x180] ;  /* 0x1e000180cae5afae */ /* 0x000fe2000b981a16 */
[----:B------:R-:W-:Y:S01]  /*6300*/  SEL R2, R211, 0xffffffc0, !P0 ;  /* 0xffffffc0d3027807 */ /* 0x000fe20004000000 */
[----:B------:R-:W-:Y:S03]  /*6310*/  VIADD R3, R220, UR5 ;  /* 0x00000005dc037c36 */ /* 0x000fe60008000000 */
[----:B------:R-:W-:Y:S01]  /*6320*/  @P2 STS.128 [R229+0x1e000], RZ ;  /* 0x01e000ffe5002388 */ /* 0x000fe20000000c00 */
[--C-:B------:R-:W-:Y:S02]  /*6330*/  IMAD.IADD R218, R208, 0x1, R221.reuse ;  /* 0x00000001d0da7824 */ /* 0x100fe400078e02dd */
[C---:B------:R-:W-:Y:S02]  /*6340*/  IMAD.IADD R166, R3.reuse, 0x1, R208 ;  /* 0x0000000103a67824 */ /* 0x040fe400078e02d0 */
[----:B------:R-:W-:Y:S01]  /*6350*/  @!PT LDS RZ, [RZ] ;  /* 0x00000000fffff984 */ /* 0x000fe20000000800 */
[----:B------:R-:W-:Y:S01]  /*6360*/  @!PT LDS RZ, [RZ] ;  /* 0x00000000fffff984 */ /* 0x000fe20000000800 */
[----:B------:R-:W-:Y:S01]  /*6370*/  @!PT LDS RZ, [RZ] ;  /* 0x00000000fffff984 */ /* 0x000fe20000000800 */
[----:B------:R-:W-:Y:S01]  /*6380*/  @!P1 LDGSTS.E.BYPASS.LTC128B.128 [R229+0x19000], desc[UR22][R200.64] ;  /* 0x19000000c8e59fae */ /* 0x000fe2000b981a16 */
[----:B------:R-:W-:Y:S02]  /*6390*/  IMAD.IADD R219, R2, 0x1, R221 ;  /* 0x0000000102db7824 */ /* 0x000fe400078e02dd */
[----:B------:R-:W-:Y:S02]  /*63a0*/  IMAD.IADD R3, R3, 0x1, R2 ;  /* 0x0000000103037824 */ /* 0x000fe400078e0202 */
[----:B------:R-:W-:Y:S01]  /*63b0*/  @P1 STS.128 [R229+0x19000], RZ ;  /* 0x019000ffe5001388 */ /* 0x000fe20000000c00 */
[C---:B------:R-:W-:Y:S02]  /*63c0*/  IMAD.IADD R164, R208.reuse, 0x1, R219 ;  /* 0x00000001d0a47824 */ /* 0x040fe400078e02db */
[----:B------:R-:W-:Y:S02]  /*63d0*/  IMAD.IADD R2, R208, 0x1, R3 ;  /* 0x00000001d0027824 */ /* 0x000fe400078e0203 */
        /* <DEDUP_REMOVED lines=24> */
[----:B-1----:R-:W-:Y:S01]  /*6560*/  LDSM.16.M88.4 R200, [R2+0x10000] ;  /* 0x0100000002c8783b */ /* 0x002fe20000000200 */
[C---:B--2---:R-:W-:Y:S04]  /*6570*/  HMMA.16816.F32 R4, R168.reuse, R172, RZ ;  /* 0x000000aca804723c */ /* 0x044fe800000018ff */
[----:B------:R-:W-:Y:S04]  /*6580*/  LDSM.16.M88.4 R204, [R220+UR5+0x12000] ;  /* 0x01200005dccc783b */ /* 0x000fe80008000200 */
        /* <DEDUP_REMOVED lines=10> */
[----:B------:R-:W2:Y:S05]  /*6630*/  LDSM.16.M88.4 R168, [R166+0x11800] ;  /* 0x01180000a6a8783b */ /* 0x000eaa0000000200 */
[----:B------:R-:W3:Y:S02]  /*6640*/  LDSM.16.M88.4 R184, [R3+0x10800] ;  /* 0x0108000003b8783b */ /* 0x000ee40000000200 */
        /* <DEDUP_REMOVED lines=11> */
[----:B------:R-:W2:Y:S05]  /*6700*/  LDSM.16.M88.4 R168, [R2+0x10800] ;  /* 0x0108000002a8783b */ /* 0x000eaa0000000200 */
[----:B------:R-:W-:Y:S02]  /*6710*/  LDSM.16.M88.4 R188, [R221+0x4000] ;  /* 0x00400000ddbc783b */ /* 0x000fe40000000200 */
        /* <DEDUP_REMOVED lines=11> */
[----:B------:R-:W1:Y:S05]  /*67d0*/  LDSM.16.M88.4 R172, [R220+UR5+0x12800] ;  /* 0x01280005dcac783b */ /* 0x000e6a0008000200 */
[----:B------:R-:W4:Y:S02]  /*67e0*/  LDSM.16.M88.4 R176, [R220+UR5+0x13000] ;  /* 0x01300005dcb0783b */ /* 0x000f240008000200 */
        /* <DEDUP_REMOVED lines=11> */
[----:B------:R-:W-:Y:S05]  /*68a0*/  LDSM.16.M88.4 R184, [R166+0x13000] ;  /* 0x01300000a6b8783b */ /* 0x000fea0000000200 */
[----:B------:R-:W-:Y:S02]  /*68b0*/  LDSM.16.M88.4 R196, [R164+0x4000] ;  /* 0x00400000a4c4783b */ /* 0x000fe40000000200 */
        /* <DEDUP_REMOVED lines=11> */
[----:B------:R-:W-:Y:S05]  /*6970*/  LDSM.16.M88.4 R188, [R219+0x4000] ;  /* 0x00400000dbbc783b */ /* 0x000fea0000000200 */
[----:B------:R-:W4:Y:S02]  /*6980*/  LDSM.16.M88.4 R192, [R3+0x12000] ;  /* 0x0120000003c0783b */ /* 0x000f240000000200 */
        /* <DEDUP_REMOVED lines=152> */
.L_x_402:
[----:B-1----:R-:W1:Y:S01]  /*7310*/  SHFL.BFLY PT, R3, R200, 0x2, 0x1f ;  /* 0x0c401f00c8037f89 */ /* 0x002e6200000e0000 */
[----:B------:R-:W-:Y:S02]  /*7320*/  UISETP.GT.AND UP0, UPT, UR20, URZ, UPT ;  /* 0x000000ff1400728c */ /* 0x000fe4000bf04270 */
[----:B------:R-:W-:Y:S05]  /*7330*/  UIADD3 UR7, UPT, UPT, UR20, -0x1, URZ ;  /* 0xffffffff14077890 */ /* 0x000fea000fffe0ff */
[----:B------:R-:W2:Y:S08]  /*7340*/  SHFL.BFLY PT, R2, R167, 0x2, 0x1f ;  /* 0x0c401f00a7027f89 */ /* 0x000eb000000e0000 */
[----:B------:R-:W-:Y:S01]  /*7350*/  LDSM.16.MT88.4 R172, [R212+0x18000] ;  /* 0x01800000d4ac783b */ /* 0x000fe20000004200 */
[----:B------:R-:W-:Y:S07]  /*7360*/  UMOV UR20, UR7 ;  /* 0x0000000700147c82 */ /* 0x000fee0008000000 */
[----:B------:R-:W-:Y:S08]  /*7370*/  LDSM.16.MT88.4 R180, [R212+0x1c800] ;  /* 0x01c80000d4b4783b */ /* 0x000ff00000004200 */
[----:B------:R-:W-:Y:S01]  /*7380*/  LDSM.16.MT88.4 R192, [R212+0x1e800] ;  /* 0x01e80000d4c0783b */ /* 0x000fe20000004200 */
[----:B-1----:R-:W-:Y:S02]  /*7390*/  FMNMX.FTZ R169, R200, R3, !PT ;  /* 0x00000003c8a97209 */ /* 0x002fe40007810000 */
[----:B--2---:R-:W-:Y:S05]  /*73a0*/  FMNMX.FTZ R168, R167, R2, !PT ;  /* 0x00000002a7a87209 */ /* 0x004fea0007810000 */
        /* <DEDUP_REMOVED lines=452> */
.L_x_400:
[----:B------:R-:W1:Y:S01]  /*8ff0*/  SHFL.BFLY PT, R0, R233, 0x2, 0x1f ;  /* 0x0c401f00e9007f89 */ /* 0x000e6200000e0000 */
[C---:B------:R-:W-:Y:S01]  /*9000*/  LOP3.LUT P1, RZ, R214.reuse, 0x10, RZ, 0xc0, !PT ;  /* 0x00000010d6ff7812 */ /* 0x040fe2000782c0ff */
[----:B------:R-:W-:Y:S01]  /*9010*/  UISETP.NE.AND UP3, UPT, UR19, -0x1, UPT ;  /* 0xffffffff1300788c */ /* 0x000fe2000bf65270 */
[----:B------:R-:W-:Y:S01]  /*9020*/  LOP3.LUT P2, RZ, R214, 0x8, RZ, 0xc0, !PT ;  /* 0x00000008d6ff7812 */ /* 0x000fe2000784c0ff */
[----:B------:R-:W2:Y:S01]  /*9030*/  SHFL.BFLY PT, R8, R235, 0x2, 0x1f ;  /* 0x0c401f00eb087f89 */ /* 0x000ea200000e0000 */
[----:B------:R-:W3:Y:S01]  /*9040*/  S2UR UR12, SR_CTAID.Y ;  /* 0x00000000000c79c3 */ /* 0x000ee20000002600 */
[----:B------:R-:W4:Y:S01]  /*9050*/  LDCU.U8 UR4, c[0x0][0x549] ;  /* 0x0000a920ff0477ac */ /* 0x000f220008000000 */
[----:B------:R-:W5:Y:S06]  /*9060*/  LDCU UR10, c[0x0][0x434] ;  /* 0x00008680ff0a77ac */ /* 0x000f6c0008000800 */
[----:B------:R-:W3:Y:S01]  /*9070*/  @!UP3 LDCU.64 UR8, c[0x0][0x400] ;  /* 0x00008000ff08b7ac */ /* 0x000ee20008000a00 */
[----:B------:R-:W5:Y:S01]  /*9080*/  @UP3 LDCU.64 UR6, c[0x0][0x408] ;  /* 0x00008100ff0637ac */ /* 0x000f620008000a00 */
[----:B------:R-:W5:Y:S01]  /*9090*/  LDCU.U8 UR11, c[0x0][0x548] ;  /* 0x0000a900ff0b77ac */ /* 0x000f620008000000 */
[----:B-1----:R-:W-:Y:S01]  /*90a0*/  FADD.FTZ R9, R0, R233 ;  /* 0x000000e900097221 */ /* 0x002fe20000010000 */
[----:B------:R-:W-:Y:S01]  /*90b0*/  SHF.L.U32 R0, R214, 0x1, RZ ;  /* 0x00000001d6007819 */ /* 0x000fe200000006ff */
[----:B----4-:R-:W-:Y:S01]  /*90c0*/  UISETP.NE.AND UP1, UPT, UR4, URZ, UPT ;  /* 0x000000ff0400728c */ /* 0x010fe2000bf25270 */
[----:B--2---:R-:W-:-:S02]  /*90d0*/  FADD.FTZ R8, R8, R235 ;  /* 0x000000eb08087221 */ /* 0x004fc40000010000 */
[----:B------:R-:W1:Y:S01]  /*90e0*/  SHFL.BFLY PT, R2, R9, 0x1, 0x1f ;  /* 0x0c201f0009027f89 */ /* 0x000e6200000e0000 */
[----:B------:R-:W-:Y:S01]  /*90f0*/  LOP3.LUT R217, R217, 0x6, R0, 0xf8, !PT ;  /* 0x00000006d9d97812 */ /* 0x000fe200078ef800 */
[----:B------:R-:W-:Y:S02]  /*9100*/  UISETP.NE.AND UP2, UPT, UR19, -0x1, UPT ;  /* 0xffffffff1300788c */ /* 0x000fe4000bf45270 */
[----:B------:R-:W2:Y:S01]  /*9110*/  SHFL.BFLY PT, R5, R8, 0x1, 0x1f ;  /* 0x0c201f0008057f89 */ /* 0x000ea200000e0000 */
[----:B---3--:R-:W-:Y:S01]  /*9120*/  @!UP3 UIMAD.WIDE.U32 UR14, UR12, UR8, URZ ;  /* 0x000000080c0eb2a5 */ /* 0x008fe2000f8e00ff */
[----:B------:R-:W3:Y:S01]  /*9130*/  S2UR UR8, SR_CTAID.X ;  /* 0x00000000000879c3 */ /* 0x000ee20000002500 */
[----:B-----5:R-:W-:Y:S01]  /*9140*/  @UP3 UIMAD.WIDE.U32 UR16, UR19, UR6, URZ ;  /* 0x00000006131032a5 */ /* 0x020fe2000f8e00ff */
[----:B------:R-:W4:Y:S01]  /*9150*/  @UP1 LDCU UR4, c[0x0][0x430] ;  /* 0x00008600ff0417ac */ /* 0x000f220008000800 */
[----:B------:R-:W-:-:S05]  /*9160*/  @!UP3 UIMAD UR9, UR12, UR9, UR15 ;  /* 0x000000090c09b2a4 */ /* 0x000fca000f8e020f */
[----:B------:R-:W3:Y:S01]  /*9170*/  S2UR UR6, SR_CTAID.Z ;  /* 0x00000000000679c3 */ /* 0x000ee20000002700 */
[----:B------:R-:W-:Y:S02]  /*9180*/  @UP3 UIMAD UR9, UR19, UR7, UR17 ;  /* 0x00000007130932a4 */ /* 0x000fe4000f8e0211 */
[----:B------:R-:W-:Y:S01]  /*9190*/  @!UP2 UIMAD UR19, UR12, UR10, URZ ;  /* 0x0000000a0c13a2a4 */ /* 0x000fe2000f8e02ff */
[----:B------:R-:W4:Y:S01]  /*91a0*/  LDCU UR13, c[0x0][0x434] ;  /* 0x00008680ff0d77ac */ /* 0x000f220008000800 */
[----:B------:R-:W-:Y:S01]  /*91b0*/  UISETP.NE.AND UP0, UPT, UR11, URZ, !UP1 ;  /* 0x000000ff0b00728c */ /* 0x000fe2000cf05270 */
[----:B-1----:R-:W-:Y:S01]  /*91c0*/  FADD.FTZ R2, R9, R2 ;  /* 0x0000000209027221 */ /* 0x002fe20000010000 */
[----:B------:R-:W1:Y:S01]  /*91d0*/  @UP1 LDCU UR15, c[0x0][0x430] ;  /* 0x00008600ff0f17ac */ /* 0x000e620008000800 */
[----:B--2---:R-:W-:Y:S02]  /*91e0*/  FADD.FTZ R4, R8, R5 ;  /* 0x0000000508047221 */ /* 0x004fe40000010000 */
[----:B------:R-:W2:Y:S01]  /*91f0*/  MUFU.RCP R6, R2 ;  /* 0x0000000200067308 */ /* 0x000ea20000001000 */
[----:B------:R-:W-:Y:S01]  /*9200*/  SHF.L.U32 R5, R214, 0x4, RZ ;  /* 0x00000004d6057819 */ /* 0x000fe200000006ff */
[----:B----4-:R-:W-:Y:S01]  /*9210*/  @UP1 UIMAD UR13, UR4, UR10, URZ ;  /* 0x0000000a040d12a4 */ /* 0x010fe2000f8e02ff */
[----:B------:R-:W-:Y:S01]  /*9220*/  FSETP.NE.FTZ.AND P3, PT, R2, RZ, PT ;  /* 0x000000ff0200720b */ /* 0x000fe20003f75000 */
[----:B------:R-:W-:Y:S01]  /*9230*/  @UP1 UMOV UR7, 0x1 ;  /* 0x0000000100071882 */ /* 0x000fe20000000000 */
[----:B------:R-:W-:Y:S01]  /*9240*/  LOP3.LUT R5, R5, 0x1c0, RZ, 0xc0, !PT ;  /* 0x000001c005057812 */ /* 0x000fe200078ec0ff */
[----:B------:R-:W-:Y:S01]  /*9250*/  @UP3 UMOV UR14, UR16 ;  /* 0x00000010000e3c82 */ /* 0x000fe20008000000 */
[----:B------:R-:W-:Y:S01]  /*9260*/  FSETP.NE.FTZ.AND P4, PT, R4, RZ, PT ;  /* 0x000000ff0400720b */ /* 0x000fe20003f95000 */
[----:B------:R-:W4:Y:S01]  /*9270*/  MUFU.RCP R7, R4 ;  /* 0x0000000400077308 */ /* 0x000f220000001000 */
[----:B------:R-:W-:Y:S01]  /*9280*/  LOP3.LUT R0, R5, 0x38, R0, 0xf8, !PT ;  /* 0x0000003805007812 */ /* 0x000fe200078ef800 */
[----:B------:R-:W-:Y:S01]  /*9290*/  USHF.R.S32.HI UR4, URZ, 0x1f, UR19 ;  /* 0x0000001fff047899 */ /* 0x000fe20008011413 */
[----:B------:R-:W-:-:S02]  /*92a0*/  MOV R5, 0x20 ;  /* 0x0000002000057802 */ /* 0x000fc40000000f00 */
[----:B------:R-:W-:-:S04]  /*92b0*/  LOP3.LUT R0, R217, R0, RZ, 0xfc, !PT ;  /* 0x00000000d9007212 */ /* 0x000fc800078efcff */
[----:B------:R-:W-:Y:S02]  /*92c0*/  LEA R9, R0, UR5, 0x1 ;  /* 0x0000000500097c11 */ /* 0x000fe4000f8e08ff */
[----:B--2---:R-:W-:Y:S02]  /*92d0*/  FSEL R6, R6, 1, P3 ;  /* 0x3f80000006067808 */ /* 0x004fe40001800000 */
[----:B------:R-:W-:Y:S02]  /*92e0*/  SEL R0, R5, 0xffffffe0, !P2 ;  /* 0xffffffe005007807 */ /* 0x000fe40005000000 */
[----:B------:R-:W-:Y:S01]  /*92f0*/  IADD3 R13, PT, PT, R9, 0x40, RZ ;  /* 0x00000040090d7810 */ /* 0x000fe20007ffe0ff */
        /* <DEDUP_REMOVED lines=265> */
[----:B------:R4:W-:Y:S01]  /*a390*/  STS [R17+0xc000], R152 ;  /* 0x00c0009811007388 */ /* 0x0009e20000000800 */
[----:B------:R-:W-:-:S03]  /*a3a0*/  LEA R0, R0, UR5, 0x1 ;  /* 0x0000000500007c11 */ /* 0x000fc6000f8e08ff */
[----:B------:R4:W-:Y:S04]  /*a3b0*/  STS [R17+0xc400], R154 ;  /* 0x00c4009a11007388 */ /* 0x0009e80000000800 */
[----:B------:R4:W-:Y:S04]  /*a3c0*/  STS [R21+0xc000], R7 ;  /* 0x00c0000715007388 */ /* 0x0009e80000000800 */
[----:B------:R4:W-:Y:S01]  /*a3d0*/  STS [R21+0xc400], R150 ;  /* 0x00c4009615007388 */ /* 0x0009e20000000800 */
[----:B-1-3--:R-:W-:Y:S05]  /*a3e0*/  BRA.U UP1, `(.L_x_404) ;  /* 0x0000000101207547 */ /* 0x00afea000b800000 */
        /* <DEDUP_REMOVED lines=8> */
.L_x_404:
        /* <DEDUP_REMOVED lines=8> */
[----:B------:R-:W-:Y:S01]  /*a4f0*/  @!UP0 UIMAD UR13, UR12, UR7, UR13 ;  /* 0x000000070c0d82a4 */ /* 0x000fe2000f8e020d */
[----:B----4-:R-:W-:Y:S01]  /*a500*/  SHF.R.U32.HI R13, RZ, 0x2, R214 ;  /* 0x00000002ff0d7819 */ /* 0x010fe200000116d6 */
[----:B------:R-:W-:Y:S01]  /*a510*/  USHF.L.U32 UR10, UR10, 0x7, URZ ;  /* 0x000000070a0a7899 */ /* 0x000fe200080006ff */
[----:B------:R-:W-:Y:S01]  /*a520*/  BSSY.RECONVERGENT B0, `(.L_x_405) ;  /* 0x0000022000007945 */ /* 0x000fe20003800200 */
[----:B------:R-:W-:Y:S01]  /*a530*/  USEL UR4, UR4, URZ, UP0 ;  /* 0x000000ff04047287 */ /* 0x000fe20008000000 */
[----:B------:R-:W-:Y:S01]  /*a540*/  MOV R12, 0x7f800000 ;  /* 0x7f800000000c7802 */ /* 0x000fe20000000f00 */
[----:B------:R-:W3:Y:S01]  /*a550*/  @P3 LDC R14, c[0x0][0x458] ;  /* 0x00011600ff0e3b82 */ /* 0x000ee20000000800 */
[----:B------:R-:W4:Y:S01]  /*a560*/  @P3 MUFU.LG2 R2, R2 ;  /* 0x0000000200023308 */ /* 0x000f220000000c00 */
[----:B------:R-:W-:Y:S01]  /*a570*/  USHF.R.S32.HI UR7, URZ, 0x1f, UR13 ;  /* 0x0000001fff077899 */ /* 0x000fe2000801140d */
[----:B------:R-:W-:Y:S01]  /*a580*/  MOV R7, 0x7f800000 ;  /* 0x7f80000000077802 */ /* 0x000fe20000000f00 */
[----:B------:R-:W-:Y:S01]  /*a590*/  USHF.R.S32.HI UR5, URZ, 0x1f, UR10 ;  /* 0x0000001fff057899 */ /* 0x000fe2000801140a */
[----:B------:R-:W-:Y:S01]  /*a5a0*/  LOP3.LUT R6, R6, 0x7, R13, 0xf8, !PT ;  /* 0x0000000706067812 */ /* 0x000fe200078ef80d */
[----:B------:R-:W-:Y:S01]  /*a5b0*/  UIADD3 UR19, UP1, UP0, UR10, UR19, UR13 ;  /* 0x000000130a137290 */ /* 0x000fe2000f83e00d */
[----:B------:R1:W3:Y:S01]  /*a5c0*/  LDS.128 R8, [R0+0x3000] ;  /* 0x0030000000087984 */ /* 0x0002e20000000c00 */
[----:B--2---:R-:W-:-:S02]  /*a5d0*/  @P4 FMUL.FTZ R15, R4, 0.69314718246459960938 ;  /* 0x3f317218040f4820 */ /* 0x004fc40000410000 */
[----:B------:R-:W-:Y:S02]  /*a5e0*/  UIADD3.X UR4, UPT, UPT, UR5, UR4, UR7, UP1, UP0 ;  /* 0x0000000405047290 */ /* 0x000fe40008fe0407 */
[----:B-1----:R-:W-:Y:S01]  /*a5f0*/  @P4 FFMA.FTZ R12, R164, R5, R15 ;  /* 0x00000005a40c4223 */ /* 0x002fe2000001000f */
[----:B----4-:R-:W-:-:S04]  /*a600*/  @P3 FMUL.FTZ R2, R2, 0.69314718246459960938 ;  /* 0x3f31721802023820 */ /* 0x010fc80000410000 */
[----:B---3--:R-:W-:Y:S01]  /*a610*/  @P3 FFMA.FTZ R7, R3, R14, R2 ;  /* 0x0000000e03073223 */ /* 0x008fe20000010002 */
[----:B------:R-:W-:Y:S06]  /*a620*/  @P0 BRA `(.L_x_406) ;  /* 0x0000000000440947 */ /* 0x000fec0003800000 */
        /* <DEDUP_REMOVED lines=17> */
.L_x_406:
[----:B------:R-:W-:Y:S05]  /*a740*/  BSYNC.RECONVERGENT B0 ;  /* 0x0000000000007941 */ /* 0x000fea0003800200 */
.L_x_405:
[----:B------:R-:W2:Y:S01]  /*a750*/  LDCU.64 UR4, c[0x0][0x410] ;  /* 0x00008200ff0477ac */ /* 0x000ea20008000a00 */
[----:B-1----:R-:W-:Y:S01]  /*a760*/  SHF.R.U32.HI R2, RZ, 0x3, R214 ;  /* 0x00000003ff027819 */ /* 0x002fe200000116d6 */
[----:B------:R1:W3:Y:S01]  /*a770*/  LDS.128 R20, [R0] ;  /* 0x0000000000147984 */ /* 0x0002e20000000c00 */
[----:B------:R-:W-:Y:S01]  /*a780*/  IADD3 R6, P0, PT, R215, UR14, RZ ;  /* 0x0000000ed7067c10 */ /* 0x000fe2000ff1e0ff */
[----:B------:R-:W-:Y:S01]  /*a790*/  BSSY.RECONVERGENT B0, `(.L_x_407) ;  /* 0x0000026000007945 */ /* 0x000fe20003800200 */
[C---:B------:R-:W-:Y:S01]  /*a7a0*/  ISETP.GE.AND P3, PT, R2.reuse, UR18, PT ;  /* 0x0000001202007c0c */ /* 0x040fe2000bf66270 */
[C---:B------:R-:W-:Y:S01]  /*a7b0*/  VIADD R4, R2.reuse, 0x20 ;  /* 0x0000002002047836 */ /* 0x040fe20000000000 */
[----:B------:R-:W-:Y:S01]  /*a7c0*/  IADD3.X R7, PT, PT, RZ, UR9, RZ, P0, !PT ;  /* 0x00000009ff077c10 */ /* 0x000fe200087fe4ff */
[----:B------:R1:W4:Y:S01]  /*a7d0*/  LDS.128 R16, [R0+0x4000] ;  /* 0x0040000000107984 */ /* 0x0003220000000c00 */
[----:B------:R-:W-:Y:S01]  /*a7e0*/  VIADD R3, R2, 0x40 ;  /* 0x0000004002037836 */ /* 0x000fe20000000000 */
[----:B------:R-:W-:Y:S01]  /*a7f0*/  UIMAD.WIDE.U32 UR8, UR8, 0x80, URZ ;  /* 0x00000080080878a5 */ /* 0x000fe2000f8e00ff */
[----:B------:R-:W-:Y:S01]  /*a800*/  ISETP.GE.AND P2, PT, R4, UR18, PT ;  /* 0x0000001204007c0c */ /* 0x000fe2000bf46270 */
[----:B------:R1:W1:Y:S02]  /*a810*/  LDS.128 R12, [R0+0x8000] ;  /* 0x00800000000c7984 */ /* 0x0002640000000c00 */
[----:B------:R-:W-:Y:S01]  /*a820*/  ISETP.GE.AND P1, PT, R3, UR18, PT ;  /* 0x0000001203007c0c */ /* 0x000fe2000bf26270 */
[C---:B------:R-:W-:Y:S01]  /*a830*/  VIADD R3, R2.reuse, 0x60 ;  /* 0x0000006002037836 */ /* 0x040fe20000000000 */
[----:B------:R-:W-:Y:S01]  /*a840*/  LOP3.LUT R2, R2, UR8, RZ, 0xfc, !PT ;  /* 0x0000000802027c12 */ /* 0x000fe2000f8efcff */
[----:B--2---:R-:W-:Y:S01]  /*a850*/  IMAD.U32 R24, RZ, RZ, UR4 ;  /* 0x00000004ff187e24 */ /* 0x004fe2000f8e00ff */
[----:B------:R-:W-:-:S02]  /*a860*/  MOV R27, UR5 ;  /* 0x00000005001b7c02 */ /* 0x000fc40008000f00 */
[----:B------:R-:W-:Y:S01]  /*a870*/  ISETP.GE.AND P0, PT, R3, UR18, PT ;  /* 0x0000001203007c0c */ /* 0x000fe2000bf06270 */
[----:B------:R-:W-:Y:S02]  /*a880*/  IMAD.WIDE.U32 R24, R24, UR6, R6 ;  /* 0x0000000618187c25 */ /* 0x000fe4000f8e0006 */
[----:B------:R2:W1:Y:S02]  /*a890*/  LDS.128 R4, [R0+0xc000] ;  /* 0x00c0000000047984 */ /* 0x0004640000000c00 */
[----:B------:R-:W-:Y:S01]  /*a8a0*/  IMAD R27, R27, UR6, R25 ;  /* 0x000000061b1b7c24 */ /* 0x000fe2000f8e0219 */
[----:B------:R-:W-:Y:S07]  /*a8b0*/  @P3 BRA `(.L_x_408) ;  /* 0x00000000004c3947 */ /* 0x000fee0003800000 */
[----:B------:R-:W5:Y:S01]  /*a8c0*/  LDCU.64 UR6, c[0x0][0x408] ;  /* 0x00008100ff0677ac */ /* 0x000f620008000a00 */
[----:B------:R-:W-:Y:S01]  /*a8d0*/  IMAD.MOV.U32 R26, RZ, RZ, R24 ;  /* 0x000000ffff1a7224 */ /* 0x000fe200078e0018 */
[----:B------:R-:W3:Y:S01]  /*a8e0*/  LDCU.64 UR4, c[0x0][0x3f0] ;  /* 0x00007e00ff0477ac */ /* 0x000ee20008000a00 */
[----:B------:R-:W2:Y:S01]  /*a8f0*/  LDCU UR11, c[0x0][0x440] ;  /* 0x00008800ff0b77ac */ /* 0x000ea20008000800 */
[----:B-----5:R-:W-:Y:S01]  /*a900*/  UIMAD UR10, UR9, UR6, URZ ;  /* 0x00000006090a72a4 */ /* 0x020fe2000f8e02ff */
[----:B------:R-:W-:-:S05]  /*a910*/  IMAD.WIDE.U32 R28, R2, UR6, R26 ;  /* 0x00000006021c7c25 */ /* 0x000fca000f8e001a */
[----:B------:R-:W-:Y:S01]  /*a920*/  IMAD.U32 R3, RZ, RZ, UR10 ;  /* 0x0000000aff037e24 */ /* 0x000fe2000f8e00ff */
[----:B---3--:R-:W-:Y:S02]  /*a930*/  LEA R30, P3, R28, UR4, 0x1 ;  /* 0x000000041c1e7c11 */ /* 0x008fe4000f8608ff */
[----:B--2---:R-:W-:Y:S01]  /*a940*/  ISETP.GE.AND P6, PT, R215, UR11, PT ;  /* 0x0000000bd7007c0c */ /* 0x004fe2000bfc6270 */
[----:B------:R-:W-:Y:S01]  /*a950*/  IMAD R3, R2, UR7, R3 ;  /* 0x0000000702037c24 */ /* 0x000fe2000f8e0203 */
[----:B------:R-:W-:Y:S02]  /*a960*/  ISETP.GE.AND P5, PT, R236, UR11, PT ;  /* 0x0000000bec007c0c */ /* 0x000fe4000bfa6270 */
[----:B------:R-:W-:Y:S01]  /*a970*/  ISETP.GE.AND P4, PT, R234, UR11, PT ;  /* 0x0000000bea007c0c */ /* 0x000fe2000bf86270 */
[----:B------:R-:W-:-:S05]  /*a980*/  IMAD.IADD R3, R3, 0x1, R29 ;  /* 0x0000000103037824 */ /* 0x000fca00078e021d */
[----:B------:R-:W-:Y:S02]  /*a990*/  LEA.HI.X R31, R28, UR5, R3, 0x1, P3 ;  /* 0x000000051c1f7c11 */ /* 0x000fe400098f0c03 */
[----:B------:R-:W-:-:S03]  /*a9a0*/  ISETP.GE.AND P3, PT, R232, UR11, PT ;  /* 0x0000000be8007c0c */ /* 0x000fc6000bf66270 */
[----:B------:R2:W-:Y:S04]  /*a9b0*/  @!P6 STG.E.128 desc[UR22][R30.64], R20 ;  /* 0x000000141e00e986 */ /* 0x0005e8000c101d16 */
[----:B----4-:R2:W-:Y:S04]  /*a9c0*/  @!P5 STG.E.128 desc[UR22][R30.64+0x80], R16 ;  /* 0x000080101e00d986 */ /* 0x0105e8000c101d16 */
[----:B-1----:R2:W-:Y:S04]  /*a9d0*/  @!P4 STG.E.128 desc[UR22][R30.64+0x100], R12 ;  /* 0x0001000c1e00c986 */ /* 0x0025e8000c101d16 */
[----:B------:R2:W-:Y:S02]  /*a9e0*/  @!P3 STG.E.128 desc[UR22][R30.64+0x180], R4 ;  /* 0x000180041e00b986 */ /* 0x0005e4000c101d16 */
.L_x_408:
[----:B------:R-:W-:Y:S05]  /*a9f0*/  BSYNC.RECONVERGENT B0 ;  /* 0x0000000000007941 */ /* 0x000fea0003800200 */
.L_x_407:
        /* <DEDUP_REMOVED lines=9> */
[----:B------:R-:W2:Y:S01]  /*aa90*/  LDCU UR10, c[0x0][0x440] ;  /* 0x00008800ff0a77ac */ /* 0x000ea20008000800 */
[----:B------:R-:W-:Y:S02]  /*aaa0*/  IMAD.MOV.U32 R31, RZ, RZ, R27 ;  /* 0x000000ffff1f7224 */ /* 0x000fe400078e001b */
[----:B------:R-:W-:Y:S01]  /*aab0*/  IMAD.X R3, RZ, RZ, UR9, P2 ;  /* 0x00000009ff037e24 */ /* 0x000fe200090e06ff */
[----:B------:R-:W3:Y:S03]  /*aac0*/  LDCU.64 UR4, c[0x0][0x3f0] ;  /* 0x00007e00ff0477ac */ /* 0x000ee60008000a00 */
[----:B-----5:R-:W-:-:S02]  /*aad0*/  IMAD R3, R3, UR6, RZ ;  /* 0x0000000603037c24 */ /* 0x020fc4000f8e02ff */
        /* <DEDUP_REMOVED lines=10> */
[----:B----4-:R2:W-:Y:S04]  /*ab80*/  @!P4 STG.E.128 desc[UR22][R28.64+0x80], R16 ;  /* 0x000080101c00c986 */ /* 0x0105e8000c101d16 */
[----:B-1----:R2:W-:Y:S04]  /*ab90*/  @!P3 STG.E.128 desc[UR22][R28.64+0x100], R12 ;  /* 0x0001000c1c00b986 */ /* 0x0025e8000c101d16 */
[----:B------:R2:W-:Y:S02]  /*aba0*/  @!P2 STG.E.128 desc[UR22][R28.64+0x180], R4 ;  /* 0x000180041c00a986 */ /* 0x0005e4000c101d16 */
.L_x_410:
[----:B------:R-:W-:Y:S05]  /*abb0*/  BSYNC.RECONVERGENT B0 ;  /* 0x0000000000007941 */ /* 0x000fea0003800200 */
.L_x_409:
        /* <DEDUP_REMOVED lines=27> */
.L_x_412:
[----:B------:R-:W-:Y:S05]  /*ad70*/  BSYNC.RECONVERGENT B0 ;  /* 0x0000000000007941 */ /* 0x000fea0003800200 */
.L_x_411:
[----:B-12---:R1:W2:Y:S04]  /*ad80*/  LDS.128 R12, [R0+0x7000] ;  /* 0x00700000000c7984 */ /* 0x0062a80000000c00 */
[----:B------:R1:W1:Y:S01]  /*ad90*/  LDS.128 R4, [R0+0xb000] ;  /* 0x00b0000000047984 */ /* 0x0002620000000c00 */
[----:B------:R-:W-:Y:S05]  /*ada0*/  @P0 EXIT ;  /* 0x000000000000094d */ /* 0x000fea0003800000 */
[----:B------:R-:W5:Y:S01]  /*adb0*/  LDCU.64 UR6, c[0x0][0x408] ;  /* 0x00008100ff0677ac */ /* 0x000f620008000a00 */
[----:B------:R-:W-:Y:S01]  /*adc0*/  IADD3 R3, P0, PT, R2, 0x60, RZ ;  /* 0x0000006002037810 */ /* 0x000fe20007f1e0ff */
[----:B----4-:R4:W1:Y:S01]  /*add0*/  LDS.128 R16, [R0+0xf000] ;  /* 0x00f0000000107984 */ /* 0x0108620000000c00 */
[----:B---3--:R-:W-:Y:S01]  /*ade0*/  IMAD.MOV.U32 R20, RZ, RZ, R24 ;  /* 0x000000ffff147224 */ /* 0x008fe200078e0018 */
[----:B------:R-:W3:Y:S01]  /*adf0*/  LDCU.64 UR4, c[0x0][0x3f0] ;  /* 0x00007e00ff0477ac */ /* 0x000ee20008000a00 */
[----:B------:R-:W-:Y:S02]  /*ae00*/  IMAD.MOV.U32 R21, RZ, RZ, R27 ;  /* 0x000000ffff157224 */ /* 0x000fe400078e001b */
[----:B------:R-:W-:Y:S01]  /*ae10*/  IMAD.X R2, RZ, RZ, UR9, P0 ;  /* 0x00000009ff027e24 */ /* 0x000fe200080e06ff */
[----:B------:R-:W4:Y:S03]  /*ae20*/  LDCU UR10, c[0x0][0x440] ;  /* 0x00008800ff0a77ac */ /* 0x000f260008000800 */
[----:B-----5:R-:W-:-:S02]  /*ae30*/  IMAD R2, R2, UR6, RZ ;  /* 0x0000000602027c24 */ /* 0x020fc4000f8e02ff */
        /* <DEDUP_REMOVED lines=15> */
.L_x_413:
        /* <DEDUP_REMOVED lines=13> */
.L_x_2340:


//--------------------- .text._ZN5flash16flash_fwd_kernelI23Flash_fwd_kernel_traitsILi256ELi128ELi64ELi8ELb0ELb0EN7cutlass6half_tE19Flash_kernel_traitsILi256ELi128ELi64ELi8ES3_EELb0ELb0ELb0ELb1ELb0ELb0ELb0ELb0EEEvNS_16Flash_fwd_paramsE --------------------------
	.section	.text._ZN5flash16flash_fwd_kernelI23Flash_fwd_kernel_traitsILi256ELi128ELi64ELi8ELb0ELb0EN7cutlass6half_tE19Flash_kernel_traitsILi256ELi128ELi64ELi8ES3_EELb0ELb0ELb0ELb1ELb0ELb0ELb0ELb0EEEvNS_16Flash_fwd_paramsE,"ax",@progbits
	.align	128
        .global         _ZN5flash16flash_fwd_kernelI23Flash_fwd_kernel_traitsILi256ELi128ELi64ELi8ELb0ELb0EN7cutlass6half_tE19Flash_kernel_traitsILi256ELi128ELi64ELi8ES3_EELb0ELb0ELb0ELb1ELb0ELb0ELb0ELb0EEEvNS_16Flash_fwd_paramsE
        .type           _ZN5flash16flash_fwd_kernelI23Flash_fwd_kernel_traitsILi256ELi128ELi64ELi8ELb0ELb0EN7cutlass6half_tE19Flash_kernel_traitsILi256ELi128ELi64ELi8ES3_EELb0ELb0ELb0ELb1ELb0ELb0ELb0ELb0EEEvNS_16Flash_fwd_paramsE,@function
        .size           _ZN5flash16flash_fwd_kernelI23Flash_fwd_kernel_traitsILi256ELi128ELi64ELi8ELb0ELb0EN7cutlass6half_tE19Flash_kernel_traitsILi256ELi128ELi64ELi8ES3_EELb0ELb0ELb0ELb1ELb0ELb0ELb0ELb0EEEvNS_16Flash_fwd_paramsE,(.L_x_2341 - _ZN5flash16flash_fwd_kernelI23Flash_fwd_kernel_traitsILi256ELi128ELi64ELi8ELb0ELb0EN7cutlass6half_tE19Flash_kernel_traitsILi256ELi128ELi64ELi8ES3_EELb0ELb0ELb0ELb1ELb0ELb0ELb0ELb0EEEvNS_16Flash_fwd_paramsE)
        .other          _ZN5flash16flash_fwd_kernelI23Flash_fwd_kernel_traitsILi256ELi128ELi64ELi8ELb0ELb0EN7cutlass6half_tE19Flash_kernel_traitsILi256ELi128ELi64ELi8ES3_EELb0ELb0ELb0ELb1ELb0ELb0ELb0ELb0EEEvNS_16Flash_fwd_paramsE,@"STO_CUDA_ENTRY STV_DEFAULT"
_ZN5flash16flash_fwd_kernelI23Flash_fwd_kernel_traitsILi256ELi128ELi64ELi8ELb0ELb0EN7cutlass6half_tE19Flash_kernel_traitsILi256ELi128ELi64ELi8ES3_EELb0ELb0ELb0ELb1ELb0ELb0ELb0ELb0EEEvNS_16Flash_fwd_paramsE:
.text._ZN5flash16flash_fwd_kernelI23Flash_fwd_kernel_traitsILi256ELi128ELi64ELi8ELb0ELb0EN7cutlass6half_tE19Flash_kernel_traitsILi256ELi128ELi64ELi8ES3_EELb0ELb0ELb0ELb1ELb0ELb0ELb0ELb0EEEvNS_16Flash_fwd_paramsE:
        /* <DEDUP_REMOVED lines=52> */
[----:B------:R-:W1:Y:S01]  /*0340*/  S2R R219, SR_TID.X ;  /* 0x0000000000db7919 */ /* 0x000e620000002100 */
[----:B----4-:R-:W-:Y:S01]  /*0350*/  @!UP3 UISETP.NE.U32.AND UP2, UPT, UR6, URZ, UPT ;  /* 0x000000ff0600b28c */ /* 0x010fe2000bf45070 */
[----:B------:R-:W-:Y:S01]  /*0360*/  UMOV UR10, URZ ;  /* 0x000000ff000a7c82 */ /* 0x000fe20008000000 */
[----:B------:R-:W-:Y:S01]  /*0370*/  USHF.L.U32 UR6, UR21, 0x7, URZ ;  /* 0x0000000715067899 */ /* 0x000fe200080006ff */
[----:B------:R-:W-:Y:S01]  /*0380*/  UMOV UR11, 0xffffffff ;  /* 0xffffffff000b7882 */ /* 0x000fe20000000000 */
        /* <DEDUP_REMOVED lines=21> */
.L_x_414:
        /* <DEDUP_REMOVED lines=30> */
.L_x_416:
        /* <DEDUP_REMOVED lines=8> */
[C---:B------:R-:W-:Y:S01]  /*0740*/  VIADD R8, R219.reuse, 0x40 ;  /* 0x00000040db087836 */ /* 0x040fe20000000000 */
[C---:B------:R-:W-:Y:S01]  /*0750*/  IADD3 R4, P0, PT, R0.reuse, UR14, RZ ;  /* 0x0000000e00047c10 */ /* 0x040fe2000ff1e0ff */
[----:B------:R-:W-:Y:S01]  /*0760*/  UIADD3 UR23, UPT, UPT, -UR6, UR23, URZ ;  /* 0x0000001706177290 */ /* 0x000fe2000fffe1ff */
[C---:B------:R-:W-:Y:S01]  /*0770*/  VIADD R6, R219.reuse, 0x60 ;  /* 0x00000060db067836 */ /* 0x040fe20000000000 */
[----:B------:R-:W-:Y:S01]  /*0780*/  UISETP.NE.AND UP0, UPT, UR20, -0x1, UPT ;  /* 0xffffffff1400788c */ /* 0x000fe2000bf05270 */
[----:B------:R-:W-:Y:S01]  /*0790*/  LOP3.LUT R12, R0, 0x40, RZ, 0xfc, !PT ;  /* 0x00000040000c7812 */ /* 0x000fe200078efcff */
[----:B------:R-:W-:Y:S01]  /*07a0*/  IMAD.X R5, RZ, RZ, UR11, P0 ;  /* 0x0000000bff057e24 */ /* 0x000fe200080e06ff */
[----:B----4-:R-:W-:Y:S01]  /*07b0*/  UIMAD UR8, UR28, UR8, URZ ;  /* 0x000000081c0872a4 */ /* 0x010fe2000f8e02ff */
        /* <DEDUP_REMOVED lines=8> */
[----:B------:R-:W-:Y:S01]  /*0840*/  IMAD.U32 R17, RZ, RZ, UR5 ;  /* 0x00000005ff117e24 */ /* 0x000fe2000f8e00ff */
[----:B------:R-:W-:Y:S01]  /*0850*/  USHF.R.S32.HI UR4, URZ, 0x1f, UR9 ;  /* 0x0000001fff047899 */ /* 0x000fe20008011409 */
[----:B------:R-:W-:Y:S01]  /*0860*/  IMAD.WIDE.U32 R2, R2, UR28, R4 ;  /* 0x0000001c02027c25 */ /* 0x000fe2000f8e0004 */
[----:B------:R-:W-:Y:S01]  /*0870*/  USEL UR9, UR9, URZ, UP1 ;  /* 0x000000ff09097287 */ /* 0x000fe20008800000 */
[C---:B------:R-:W-:Y:S01]  /*0880*/  LOP3.LUT R11, R0.reuse, 0x80, RZ, 0xfc, !PT ;  /* 0x00000080000b7812 */ /* 0x040fe200078efcff */
[----:B------:R-:W-:Y:S01]  /*0890*/  USHF.R.S32.HI UR12, URZ, 0x1f, UR6 ;  /* 0x0000001fff0c7899 */ /* 0x000fe20008011406 */
[----:B------:R-:W-:Y:S01]  /*08a0*/  LOP3.LUT R10, R0, 0xc0, RZ, 0xfc, !PT ;  /* 0x000000c0000a7812 */ /* 0x000fe200078efcff */
[----:B------:R-:W-:Y:S01]  /*08b0*/  USEL UR4, UR4, URZ, UP1 ;  /* 0x000000ff04047287 */ /* 0x000fe20008800000 */
[----:B------:R-:W-:Y:S01]  /*08c0*/  IMAD R17, R17, UR28, R3 ;  /* 0x0000001c11117c24 */ /* 0x000fe2000f8e0203 */
[----:B------:R-:W-:-:S02]  /*08d0*/  USHF.R.S32.HI UR5, URZ, 0x1f, UR8 ;  /* 0x0000001fff057899 */ /* 0x000fc40008011408 */
[----:B------:R-:W-:Y:S02]  /*08e0*/  UIADD3 UR6, UP1, UP0, UR6, UR9, UR8 ;  /* 0x0000000906067290 */ /* 0x000fe4000f83e008 */
[----:B------:R-:W-:Y:S02]  /*08f0*/  UIMAD.WIDE.U32 UR10, UR21, 0x80, URZ ;  /* 0x00000080150a78a5 */ /* 0x000fe4000f8e00ff */
[----:B------:R-:W-:-:S04]  /*0900*/  UIADD3.X UR12, UPT, UPT, UR12, UR4, UR5, UP1, UP0 ;  /* 0x000000040c0c7290 */ /* 0x000fc80008fe0405 */
[----:B------:R-:W-:Y:S01]  /*0910*/  LOP3.LUT R5, R219, UR10, RZ, 0xfc, !PT ;  /* 0x0000000adb057c12 */ /* 0x000fe2000f8efcff */
[----:B------:R-:W-:Y:S07]  /*0920*/  @P0 BRA `(.L_x_418) ;  /* 0x00000000004c0947 */ /* 0x000fee0003800000 */
[----:B------:R-:W1:Y:S01]  /*0930*/  LDCU.64 UR4, c[0x0][0x408] ;  /* 0x00008100ff0477ac */ /* 0x000e620008000a00 */
[----:B------:R-:W-:Y:S01]  /*0940*/  IMAD.MOV.U32 R16, RZ, RZ, R2 ;  /* 0x000000ffff107224 */ /* 0x000fe200078e0002 */
[----:B------:R-:W2:Y:S01]  /*0950*/  LDCU UR13, c[0x0][0x440] ;  /* 0x00008800ff0d77ac */ /* 0x000ea20008000800 */
[----:B------:R-:W3:Y:S01]  /*0960*/  LDCU.64 UR8, c[0x0][0x3f0] ;  /* 0x00007e00ff0877ac */ /* 0x000ee20008000a00 */
[----:B-1----:R-:W-:Y:S01]  /*0970*/  UIMAD UR14, UR11, UR4, URZ ;  /* 0x000000040b0e72a4 */ /* 0x002fe2000f8e02ff */
[----:B------:R-:W-:Y:S01]  /*0980*/  IMAD.WIDE.U32 R14, R5, UR4, R16 ;  /* 0x00000004050e7c25 */ /* 0x000fe2000f8e0010 */
[----:B--2---:R-:W-:-:S04]  /*0990*/  ISETP.GE.AND P6, PT, R0, UR13, PT ;  /* 0x0000000d00007c0c */ /* 0x004fc8000bfc6270 */
[----:B------:R-:W-:Y:S01]  /*09a0*/  IMAD.U32 R4, RZ, RZ, UR14 ;  /* 0x0000000eff047e24 */ /* 0x000fe2000f8e00ff */
[----:B------:R-:W-:Y:S02]  /*09b0*/  ISETP.GE.AND P5, PT, R12, UR13, PT ;  /* 0x0000000d0c007c0c */ /* 0x000fe4000bfa6270 */
[----:B------:R-:W-:Y:S01]  /*09c0*/  ISETP.GE.AND P4, PT, R11, UR13, PT ;  /* 0x0000000d0b007c0c */ /* 0x000fe2000bf86270 */
[----:B------:R-:W-:Y:S01]  /*09d0*/  IMAD R4, R5, UR5, R4 ;  /* 0x0000000505047c24 */ /* 0x000fe2000f8e0204 */
[----:B------:R-:W-:Y:S02]  /*09e0*/  ISETP.GE.AND P3, PT, R10, UR13, PT ;  /* 0x0000000d0a007c0c */ /* 0x000fe4000bf66270 */
[----:B---3--:R-:W-:Y:S01]  /*09f0*/  LEA R18, P0, R14, UR8, 0x1 ;  /* 0x000000080e127c11 */ /* 0x008fe2000f8008ff */
[----:B------:R-:W-:-:S05]  /*0a00*/  IMAD.IADD R4, R15, 0x1, R4 ;  /* 0x000000010f047824 */ /* 0x000fca00078e0204 */
[----:B------:R-:W-:-:S05]  /*0a10*/  LEA.HI.X R19, R14, UR9, R4, 0x1, P0 ;  /* 0x000000090e137c11 */ /* 0x000fca00080f0c04 */
[----:B------:R1:W-:Y:S04]  /*0a20*/  @!P6 STG.E.128 desc[UR24][R18.64], RZ ;  /* 0x000000ff1200e986 */ /* 0x0003e8000c101d18 */
[----:B------:R1:W-:Y:S04]  /*0a30*/  @!P5 STG.E.128 desc[UR24][R18.64+0x80], RZ ;  /* 0x000080ff1200d986 */ /* 0x0003e8000c101d18 */
[----:B------:R1:W-:Y:S04]  /*0a40*/  @!P4 STG.E.128 desc[UR24][R18.64+0x100], RZ ;  /* 0x000100ff1200c986 */ /* 0x0003e8000c101d18 */
[----:B------:R1:W-:Y:S02]  /*0a50*/  @!P3 STG.E.128 desc[UR24][R18.64+0x180], RZ ;  /* 0x000180ff1200b986 */ /* 0x0003e4000c101d18 */
.L_x_418:
[----:B------:R-:W-:Y:S05]  /*0a60*/  BSYNC.RECONVERGENT B0 ;  /* 0x0000000000007941 */ /* 0x000fea0003800200 */
.L_x_417:
        /* <DEDUP_REMOVED lines=8> */
[----:B------:R-:W-:Y:S01]  /*0af0*/  IMAD.X R4, RZ, RZ, UR11, P2 ;  /* 0x0000000bff047e24 */ /* 0x000fe200090e06ff */
        /* <DEDUP_REMOVED lines=15> */
.L_x_420:
[----:B------:R-:W-:Y:S05]  /*0bf0*/  BSYNC.RECONVERGENT B0 ;  /* 0x0000000000007941 */ /* 0x000fea0003800200 */
.L_x_419:
        /* <DEDUP_REMOVED lines=8> */
[----:B------:R-:W-:Y:S01]  /*0c80*/  IMAD.X R4, RZ, RZ, UR11, P1 ;  /* 0x0000000bff047e24 */ /* 0x000fe200088e06ff */
        /* <DEDUP_REMOVED lines=15> */
.L_x_422:
[----:B------:R-:W-:Y:S05]  /*0d80*/  BSYNC.RECONVERGENT B0 ;  /* 0x0000000000007941 */ /* 0x000fea0003800200 */
.L_x_421:
        /* <DEDUP_REMOVED lines=10> */
[----:B------:R-:W-:Y:S01]  /*0e30*/  IMAD.X R3, RZ, RZ, UR11, P0 ;  /* 0x0000000bff037e24 */ /* 0x000fe200080e06ff */
        /* <DEDUP_REMOVED lines=15> */
.L_x_424:
[----:B------:R-:W-:Y:S05]  /*0f30*/  BSYNC.RECONVERGENT B0 ;  /* 0x0000000000007941 */ /* 0x000fea0003800200 */
.L_x_423:
        /* <DEDUP_REMOVED lines=10> */
.L_x_426:
[----:B------:R-:W-:Y:S05]  /*0fe0*/  BSYNC.RECONVERGENT B0 ;  /* 0x0000000000007941 */ /* 0x000fea0003800200 */
.L_x_425:
        /* <DEDUP_REMOVED lines=10> */
.L_x_428:
[----:B------:R-:W-:Y:S05]  /*1090*/  BSYNC.RECONVERGENT B0 ;  /* 0x0000000000007941 */ /* 0x000fea0003800200 */
.L_x_427:
        /* <DEDUP_REMOVED lines=10> */
.L_x_430:
[----:B------:R-:W-:Y:S05]  /*1140*/  BSYNC.RECONVERGENT B0 ;  /* 0x0000000000007941 */ /* 0x000fea0003800200 */
.L_x_429:
        /* <DEDUP_REMOVED lines=10> */
.L_x_415:
        /* <DEDUP_REMOVED lines=20> */
.L_x_431:
[----:B------:R-:W1:Y:S01]  /*1330*/  LDCU.64 UR18, c[0x0][0x3b8] ;  /* 0x00007700ff1277ac */ /* 0x000e620008000a00 */
[----:B------:R-:W-:-:S04]  /*1340*/  UIADD3 UR7, UPT, UPT, UR10, UR11, URZ ;  /* 0x0000000b0a077290 */ /* 0x000fc8000fffe0ff */
[----:B-1----:R-:W-:Y:S02]  /*1350*/  UIMAD.WIDE.U32 UR8, UR7, UR18, URZ ;  /* 0x00000012070872a5 */ /* 0x002fe4000f8e00ff */
[----:B------:R-:W-:-:S04]  /*1360*/  UIMAD UR7, UR7, UR19, URZ ;  /* 0x00000013070772a4 */ /* 0x000fc8000f8e02ff */
[----:B------:R-:W-:Y:S02]  /*1370*/  UIADD3 UR7, UPT, UPT, UR9, UR7, URZ ;  /* 0x0000000709077290 */ /* 0x000fe4000fffe0ff */
.L_x_432:
[----:B------:R-:W1:Y:S01]  /*1380*/  LDC R0, c[0x0][0x3e8] ;  /* 0x0000fa00ff007b82 */ /* 0x000e620000000800 */
[----:B------:R-:W2:Y:S01]  /*1390*/  S2R R2, SR_CTAID.Z ;  /* 0x0000000000027919 */ /* 0x000ea20000002700 */
[----:B------:R-:W-:Y:S02]  /*13a0*/  MOV R6, RZ ;  /* 0x000000ff00067202 */ /* 0x000fe40000000f00 */
[----:B-1----:R-:W-:-:S04]  /*13b0*/  IABS R4, R0 ;  /* 0x0000000000047213 */ /* 0x002fc80000000000 */
[----:B------:R-:W1:Y:S01]  /*13c0*/  I2F.RP R5, R4 ;  /* 0x0000000400057306 */ /* 0x000e620000209400 */
[----:B--2---:R-:W-:-:S07]  /*13d0*/  IABS R2, R2 ;  /* 0x0000000200027213 */ /* 0x004fce0000000000 */
[----:B-1----:R-:W1:Y:S02]  /*13e0*/  MUFU.RCP R7, R5 ;  /* 0x0000000500077308 */ /* 0x002e640000001000 */
[----:B-1----:R-:W-:-:S06]  /*13f0*/  VIADD R7, R7, 0xffffffe ;  /* 0x0ffffffe07077836 */ /* 0x002fcc0000000000 */
[----:B------:R-:W1:Y:S02]  /*1400*/  F2I.FTZ.U32.TRUNC.NTZ R7, R7 ;  /* 0x0000000700077305 */ /* 0x000e64000021f000 */
[----:B-1----:R-:W-:-:S04]  /*1410*/  IMAD.MOV R3, RZ, RZ, -R7 ;  /* 0x000000ffff037224 */ /* 0x002fc800078e0a07 */
        /* <DEDUP_REMOVED lines=27> */
.L_x_433:
[----:B------:R-:W1:Y:S01]  /*15d0*/  LDCU.64 UR12, c[0x0][0x3c0] ;  /* 0x00007800ff0c77ac */ /* 0x000e620008000a00 */
[----:B------:R-:W-:-:S04]  /*15e0*/  UIADD3 UR10, UPT, UPT, UR10, UR11, URZ ;  /* 0x0000000b0a0a7290 */ /* 0x000fc8000fffe0ff */
[----:B-1----:R-:W-:Y:S02]  /*15f0*/  UIMAD.WIDE.U32 UR14, UR10, UR12, URZ ;  /* 0x0000000c0a0e72a5 */ /* 0x002fe4000f8e00ff */
[----:B------:R-:W-:-:S04]  /*1600*/  UIMAD UR5, UR10, UR13, URZ ;  /* 0x0000000d0a0572a4 */ /* 0x000fc8000f8e02ff */
[----:B------:R-:W-:Y:S01]  /*1610*/  UIADD3 UR5, UPT, UPT, UR15, UR5, URZ ;  /* 0x000000050f057290 */ /* 0x000fe2000fffe0ff */
[----:B------:R-:W-:-:S11]  /*1620*/  UMOV UR4, UR14 ;  /* 0x0000000e00047c82 */ /* 0x000fd60008000000 */
.L_x_434:
[----:B------:R-:W-:Y:S01]  /*1630*/  IMAD.SHL.U32 R2, R219, 0x8, RZ ;  /* 0x00000008db027824 */ /* 0x000fe200078e00ff */
[----:B------:R-:W1:Y:S01]  /*1640*/  LDCU.64 UR16, c[0x0][0x388] ;  /* 0x00007100ff1077ac */ /* 0x000e620008000a00 */
[----:B------:R-:W-:Y:S01]  /*1650*/  SHF.R.U32.HI R5, RZ, 0x3, R219 ;  /* 0x00000003ff057819 */ /* 0x000fe200000116db */
[----:B------:R-:W-:Y:S01]  /*1660*/  BSSY.RECONVERGENT B0, `(.L_x_435) ;  /* 0x0000058000007945 */ /* 0x000fe20003800200 */
[----:B------:R-:W-:Y:S01]  /*1670*/  SHF.R.S32.HI R3, RZ, 0x1f, R6 ;  /* 0x0000001fff037819 */ /* 0x000fe20000011406 */
[----:B------:R-:W2:Y:S01]  /*1680*/  LDCU.64 UR14, c[0x0][0x390] ;  /* 0x00007200ff0e77ac */ /* 0x000ea20008000a00 */
[C---:B------:R-:W-:Y:S01]  /*1690*/  LOP3.LUT R77, R2.reuse, 0x38, RZ, 0xc0, !PT ;  /* 0x00000038024d7812 */ /* 0x040fe200078ec0ff */
[----:B------:R-:W-:Y:S01]  /*16a0*/  VIADD R0, R5, 0x40 ;  /* 0x0000004005007836 */ /* 0x000fe20000000000 */
[----:B------:R-:W-:Y:S01]  /*16b0*/  LOP3.LUT R4, R2, 0x1f8, RZ, 0xc0, !PT ;  /* 0x000001f802047812 */ /* 0x000fe200078ec0ff */
[----:B------:R-:W-:Y:S01]  /*16c0*/  UIADD3 UR26, UPT, UPT, -UR6, UR23, URZ ;  /* 0x00000017061a7290 */ /* 0x000fe2000fffe1ff */
[C---:B------:R-:W-:Y:S01]  /*16d0*/  IADD3 R10, P1, PT, R77.reuse, UR8, RZ ;  /* 0x000000084d0a7c10 */ /* 0x040fe2000ff3e0ff */
[----:B------:R-:W3:Y:S01]  /*16e0*/  LDCU.128 UR8, c[0x0][0x3d0] ;  /* 0x00007a00ff0877ac */ /* 0x000ee20008000c00 */
[----:B------:R-:W-:-:S02]  /*16f0*/  IADD3 R14, P0, PT, R77, UR4, RZ ;  /* 0x000000044d0e7c10 */ /* 0x000fc4000ff1e0ff */
[----:B------:R-:W-:Y:S01]  /*1700*/  LOP3.LUT R242, R77, 0x40, RZ, 0xfc, !PT ;  /* 0x000000404df27812 */ /* 0x000fe200078efcff */
[----:B------:R-:W-:Y:S01]  /*1710*/  IMAD.X R11, RZ, RZ, UR7, P1 ;  /* 0x00000007ff0b7e24 */ /* 0x000fe200088e06ff */
[----:B------:R-:W4:Y:S01]  /*1720*/  S2UR UR7, SR_CgaCtaId ;  /* 0x00000000000779c3 */ /* 0x000f220000008800 */
[----:B------:R-:W-:Y:S01]  /*1730*/  IMAD.X R15, RZ, RZ, UR5, P0 ;  /* 0x00000005ff0f7e24 */ /* 0x000fe200080e06ff */
[----:B------:R-:W5:Y:S01]  /*1740*/  LDCU.64 UR4, c[0x0][0x3c8] ;  /* 0x00007900ff0477ac */ /* 0x000f620008000a00 */
[----:B------:R-:W-:Y:S01]  /*1750*/  IMAD.WIDE.U32 R10, R5, UR18, R10 ;  /* 0x00000012050a7c25 */ /* 0x000fe2000f8e000a */
[----:B------:R-:W-:Y:S02]  /*1760*/  IADD3 R12, P0, PT, R77, UR30, RZ ;  /* 0x0000001e4d0c7c10 */ /* 0x000fe4000ff1e0ff */
[----:B------:R-:W-:Y:S01]  /*1770*/  ISETP.GE.AND P6, PT, R0, UR26, PT ;  /* 0x0000001a00007c0c */ /* 0x000fe2000bfc6270 */
[C---:B------:R-:W-:Y:S01]  /*1780*/  IMAD R11, R5.reuse, UR19, R11 ;  /* 0x00000013050b7c24 */ /* 0x040fe2000f8e020b */
[C---:B------:R-:W-:Y:S01]  /*1790*/  IADD3 R0, PT, PT, R5.reuse, 0x20, RZ ;  /* 0x0000002005007810 */ /* 0x040fe20007ffe0ff */
[----:B------:R-:W-:Y:S01]  /*17a0*/  IMAD.WIDE.U32 R14, R5, UR12, R14 ;  /* 0x0000000c050e7c25 */ /* 0x000fe2000f8e000e */
[----:B------:R-:W-:-:S02]  /*17b0*/  LOP3.LUT R241, R77, 0x80, RZ, 0xfc, !PT ;  /* 0x000000804df17812 */ /* 0x000fc400078efcff */
[----:B------:R-:W-:Y:S01]  /*17c0*/  LOP3.LUT R240, R77, 0xc0, RZ, 0xfc, !PT ;  /* 0x000000c04df07812 */ /* 0x000fe200078efcff */
[----:B---3--:R-:W-:Y:S02]  /*17d0*/  IMAD R9, R3, UR8, RZ ;  /* 0x0000000803097c24 */ /* 0x008fe4000f8e02ff */
[----:B------:R-:W-:-:S04]  /*17e0*/  IMAD.WIDE.U32 R10, R6, UR8, R10 ;  /* 0x00000008060a7c25 */ /* 0x000fc8000f8e000a */
[----:B------:R-:W-:Y:S01]  /*17f0*/  IMAD R9, R6, UR9, R9 ;  /* 0x0000000906097c24 */ /* 0x000fe2000f8e0209 */
[----:B-1----:R-:W-:Y:S01]  /*1800*/  LEA R230, P1, R10, UR16, 0x1 ;  /* 0x000000100ae67c11 */ /* 0x002fe2000f8208ff */
[----:B------:R-:W-:Y:S01]  /*1810*/  IMAD R3, R3, UR10, RZ ;  /* 0x0000000a03037c24 */ /* 0x000fe2000f8e02ff */
[----:B-----5:R-:W-:Y:S01]  /*1820*/  MOV R8, UR4 ;  /* 0x0000000400087c02 */ /* 0x020fe20008000f00 */
[----:B------:R-:W-:Y:S01]  /*1830*/  IMAD.IADD R226, R11, 0x1, R9 ;  /* 0x000000010be27824 */ /* 0x000fe200078e0209 */
[----:B------:R-:W-:Y:S01]  /*1840*/  USHF.L.U32 UR4, UR21, 0x7, URZ ;  /* 0x0000000715047899 */ /* 0x000fe200080006ff */
[C---:B------:R-:W-:Y:S02]  /*1850*/  IMAD R15, R5.reuse, UR13, R15 ;  /* 0x0000000d050f7c24 */ /* 0x040fe4000f8e020f */
[----:B------:R-:W-:Y:S01]  /*1860*/  IMAD R3, R6, UR11, R3 ;  /* 0x0000000b06037c24 */ /* 0x000fe2000f8e0203 */
[----:B------:R-:W-:Y:S01]  /*1870*/  LEA.HI.X R226, R10, UR17, R226, 0x1, P1 ;  /* 0x000000110ae27c11 */ /* 0x000fe200088f0ce2 */
[----:B------:R-:W-:Y:S01]  /*1880*/  IMAD.WIDE.U32 R6, R6, UR10, R14 ;  /* 0x0000000a06067c25 */ /* 0x000fe2000f8e000e */
[----:B------:R-:W-:Y:S01]  /*1890*/  ISETP.GE.AND P1, PT, R5, UR26, PT ;  /* 0x0000001a05007c0c */ /* 0x000fe2000bf26270 */
[----:B------:R-:W-:Y:S01]  /*18a0*/  UMOV UR10, 0x400 ;  /* 0x00000400000a7882 */ /* 0x000fe20000000000 */
[----:B------:R-:W-:Y:S01]  /*18b0*/  USHF.R.U32.HI UR11, URZ, 0x19, UR21 ;  /* 0x00000019ff0b7899 */ /* 0x000fe20008011615 */
[----:B------:R-:W-:Y:S01]  /*18c0*/  IMAD.X R13, RZ, RZ, UR29, P0 ;  /* 0x0000001dff0d7e24 */ /* 0x000fe200080e06ff */
[----:B--2---:R-:W-:Y:S01]  /*18d0*/  LEA R224, P0, R6, UR14, 0x1 ;  /* 0x0000000e06e07c11 */ /* 0x004fe2000f8008ff */
[----:B------:R-:W-:Y:S01]  /*18e0*/  IMAD.IADD R222, R7, 0x1, R3 ;  /* 0x0000000107de7824 */ /* 0x000fe200078e0203 */
[----:B------:R-:W-:Y:S01]  /*18f0*/  LOP3.LUT R3, R4, 0x38, R219, 0x78, !PT ;  /* 0x0000003804037812 */ /* 0x000fe200078e78db */
[----:B----4-:R-:W-:Y:S01]  /*1900*/  ULEA UR10, UR7, UR10, 0x18 ;  /* 0x0000000a070a7291 */ /* 0x010fe2000f8ec0ff */
[----:B------:R-:W-:-:S02]  /*1910*/  IMAD.WIDE.U32 R8, R8, UR28, R12 ;  /* 0x0000001c08087c25 */ /* 0x000fc4000f8e000c */
[----:B------:R-:W-:Y:S02]  /*1920*/  LEA.HI.X R222, R6, UR15, R222, 0x1, P0 ;  /* 0x0000000f06de7c11 */ /* 0x000fe400080f0cde */
[----:B------:R-:W-:Y:S01]  /*1930*/  IMAD.U32 R11, RZ, RZ, UR5 ;  /* 0x00000005ff0b7e24 */ /* 0x000fe2000f8e00ff */
[----:B------:R-:W-:Y:S01]  /*1940*/  LOP3.LUT R166, R3, 0x1e00, R2, 0xf8, !PT ;  /* 0x00001e0003a67812 */ /* 0x000fe200078ef802 */
[C---:B------:R-:W-:Y:S01]  /*1950*/  VIADD R4, R5.reuse, 0x60 ;  /* 0x0000006005047836 */ /* 0x040fe20000000000 */
[----:B------:R-:W-:Y:S01]  /*1960*/  LOP3.LUT R6, R5, UR4, RZ, 0xfc, !PT ;  /* 0x0000000405067c12 */ /* 0x000fe2000f8efcff */
[----:B------:R-:W-:Y:S01]  /*1970*/  IMAD R11, R11, UR28, R9 ;  /* 0x0000001c0b0b7c24 */ /* 0x000fe2000f8e0209 */
[----:B------:R-:W-:Y:S02]  /*1980*/  ISETP.GE.AND P0, PT, R0, UR26, PT ;  /* 0x0000001a00007c0c */ /* 0x000fe4000bf06270 */
[----:B------:R-:W-:Y:S01]  /*1990*/  LEA R78, R166, UR10, 0x1 ;  /* 0x0000000aa64e7c11 */ /* 0x000fe2000f8e08ff */
[----:B------:R-:W-:Y:S10]  /*19a0*/  @P1 BRA `(.L_x_436) ;  /* 0x00000000008c1947 */ /* 0x000ff40003800000 */
        /* <DEDUP_REMOVED lines=9> */
[----:B---3--:R-:W-:Y:S01]  /*1a40*/  LEA R14, P5, R12, UR8, 0x1 ;  /* 0x000000080c0e7c11 */ /* 0x008fe2000f8a08ff */
[----:B------:R-:W-:Y:S01]  /*1a50*/  IMAD R3, R6, UR5, R3 ;  /* 0x0000000506037c24 */ /* 0x000fe2000f8e0203 */
[----:B------:R-:W-:Y:S02]  /*1a60*/  ISETP.GE.AND P2, PT, R241, UR14, PT ;  /* 0x0000000ef1007c0c */ /* 0x000fe4000bf46270 */
[----:B------:R-:W-:Y:S01]  /*1a70*/  ISETP.GE.AND P1, PT, R240, UR14, PT ;  /* 0x0000000ef0007c0c */ /* 0x000fe2000bf26270 */
        /* <DEDUP_REMOVED lines=22> */
.L_x_436:
[----:B------:R-:W-:Y:S05]  /*1be0*/  BSYNC.RECONVERGENT B0 ;  /* 0x0000000000007941 */ /* 0x000fea0003800200 */
.L_x_435:
        /* <DEDUP_REMOVED lines=40> */
.L_x_438:
[----:B------:R-:W-:Y:S05]  /*1e70*/  BSYNC.RECONVERGENT B0 ;  /* 0x0000000000007941 */ /* 0x000fea0003800200 */
.L_x_437:
[----:B------:R-:W-:Y:S04]  /*1e80*/  BSSY.RECONVERGENT B0, `(.L_x_439) ;  /* 0x0000027000007945 */ /* 0x000fe80003800200 */
[----:B------:R-:W-:Y:S05]  /*1e90*/  @P6 BRA `(.L_x_440) ;  /* 0x0000000000946947 */ /* 0x000fea0003800000 */
        /* <DEDUP_REMOVED lines=37> */
.L_x_440:
[----:B------:R-:W-:Y:S05]  /*20f0*/  BSYNC.RECONVERGENT B0 ;  /* 0x0000000000007941 */ /* 0x000fea0003800200 */
.L_x_439:
[----:B------:R-:W-:Y:S01]  /*2100*/  UIADD3 UR4, UPT, UPT, UR22, 0x3f, URZ ;  /* 0x0000003f16047890 */ /* 0x000fe2000fffe0ff */
[----:B------:R-:W-:Y:S03]  /*2110*/  BSSY.RECONVERGENT B0, `(.L_x_441) ;  /* 0x0000028000007945 */ /* 0x000fe60003800200 */
[----:B------:R-:W-:-:S04]  /*2120*/  USHF.R.S32.HI UR14, URZ, 0x1f, UR4 ;  /* 0x0000001fff0e7899 */ /* 0x000fc80008011404 */
[----:B------:R-:W-:Y:S01]  /*2130*/  ULEA.HI UR14, UR14, UR4, URZ, 0x6 ;  /* 0x000000040e0e7291 */ /* 0x000fe2000f8f30ff */
[----:B------:R-:W-:Y:S11]  /*2140*/  @P5 BRA `(.L_x_442) ;  /* 0x0000000000905947 */ /* 0x000ff60003800000 */
        /* <DEDUP_REMOVED lines=36> */
.L_x_442:
[----:B------:R-:W-:Y:S05]  /*2390*/  BSYNC.RECONVERGENT B0 ;  /* 0x0000000000007941 */ /* 0x000fea0003800200 */
.L_x_441:
        /* <DEDUP_REMOVED lines=10> */
[----:B------:R-:W-:Y:S02]  /*2440*/  UIMAD UR5, UR30, UR17, UR5 ;  /* 0x000000111e0572a4 */ /* 0x000fe4000f8e0205 */
[----:B------:R-:W-:Y:S02]  /*2450*/  USHF.L.U64.HI UR26, UR18, 0x5, UR19 ;  /* 0x00000005121a7899 */ /* 0x000fe40008010213 */
[----:B------:R-:W-:Y:S02]  /*2460*/  USHF.L.U32 UR29, UR18, 0x5, URZ ;  /* 0x00000005121d7899 */ /* 0x000fe400080006ff */
[----:B------:R-:W-:Y:S02]  /*2470*/  UIADD3 UR5, UPT, UPT, UR9, UR5, URZ ;  /* 0x0000000509057290 */ /* 0x000fe4000fffe0ff */
[----:B------:R-:W-:Y:S10]  /*2480*/  @P6 BRA `(.L_x_444) ;  /* 0x0000000000786947 */ /* 0x000ff40003800000 */
        /* <DEDUP_REMOVED lines=30> */
.L_x_444:
[----:B------:R-:W-:Y:S05]  /*2670*/  BSYNC.RECONVERGENT B0 ;  /* 0x0000000000007941 */ /* 0x000fea0003800200 */
.L_x_443:
[----:B------:R-:W-:Y:S04]  /*2680*/  BSSY.RECONVERGENT B0, `(.L_x_445) ;  /* 0x0000021000007945 */ /* 0x000fe80003800200 */
[----:B------:R-:W-:Y:S05]  /*2690*/  @P5 BRA `(.L_x_446) ;  /* 0x00000000007c5947 */ /* 0x000fea0003800000 */
        /* <DEDUP_REMOVED lines=31> */
.L_x_446:
[----:B------:R-:W-:Y:S05]  /*2890*/  BSYNC.RECONVERGENT B0 ;  /* 0x0000000000007941 */ /* 0x000fea0003800200 */
.L_x_445:
        /* <DEDUP_REMOVED lines=18> */
[----:B------:R-:W2:Y:S01]  /*29c0*/  @P0 LDG.E R4, desc[UR24][R4.64] ;  /* 0x0000001804040981 */ /* 0x000ea2000c1e1900 */
[----:B-----5:R-:W2:Y:S01]  /*29d0*/  @P0 MUFU.RCP R3, UR4 ;  /* 0x0000000400030d08 */ /* 0x020ea20008001000 */
[----:B------:R-:W-:Y:S01]  /*29e0*/  USHF.L.U64.HI UR4, UR12, 0x6, UR13 ;  /* 0x000000060c047899 */ /* 0x000fe2000801020d */
[----:B------:R-:W-:Y:S01]  /*29f0*/  SHF.R.U32.HI R221, RZ, 0x1, R219 ;  /* 0x00000001ffdd7819 */ /* 0x000fe200000116db */
[----:B------:R-:W-:Y:S02]  /*2a00*/  USHF.L.U32 UR5, UR12, 0x6, URZ ;  /* 0x000000060c057899 */ /* 0x000fe400080006ff */
[----:B------:R-:W-:Y:S02]  /*2a10*/  UIMAD UR4, UR4, UR15, URZ ;  /* 0x0000000f040472a4 */ /* 0x000fe4000f8e02ff */
[----:B------:R-:W-:Y:S02]  /*2a20*/  UIMAD.WIDE.U32 UR18, UR5, UR15, URZ ;  /* 0x0000000f051272a5 */ /* 0x000fe4000f8e00ff */
[----:B------:R-:W-:-:S03]  /*2a30*/  UIMAD UR4, UR30, UR5, UR4 ;  /* 0x000000051e0472a4 */ /* 0x000fc6000f8e0204 */
[----:B------:R-:W-:Y:S01]  /*2a40*/  UMOV UR5, URZ ;  /* 0x000000ff00057c82 */ /* 0x000fe20008000000 */
[----:B------:R-:W-:Y:S01]  /*2a50*/  UIADD3 UR4, UPT, UPT, UR19, UR4, URZ ;  /* 0x0000000413047290 */ /* 0x000fe2000fffe0ff */
[----:B------:R-:W-:Y:S01]  /*2a60*/  BAR.SYNC.DEFER_BLOCKING 0x0 ;  /* 0x0000000000007b1d */ /* 0x000fe20000010000 */
[----:B--2---:R-:W-:-:S05]  /*2a70*/  @P0 FMUL.FTZ R3, R4, R3 ;  /* 0x0000000304030220 */ /* 0x004fca0000410000 */
[----:B------:R-:W-:Y:S02]  /*2a80*/  @P0 R2UR UR8, R3 ;  /* 0x00000000030802ca */ /* 0x000fe400000e0000 */
[----:B------:R-:W-:-:S04]  /*2a90*/  LOP3.LUT R3, R76, 0x1c0, RZ, 0xc0, !PT ;  /* 0x000001c04c037812 */ /* 0x000fc800078ec0ff */
[----:B------:R-:W-:-:S07]  /*2aa0*/  LOP3.LUT R2, R3, 0x38, R2, 0xf8, !PT ;  /* 0x0000003803027812 */ /* 0x000fce00078ef802 */
        /* <DEDUP_REMOVED lines=33> */
.L_x_448:
[----:B------:R2:W-:Y:S04]  /*2cc0*/  STS.128 [R78+0x18000], RZ ;  /* 0x018000ff4e007388 */ /* 0x0005e80000000c00 */
[----:B------:R2:W-:Y:S04]  /*2cd0*/  STS.128 [R78+0x1a000], RZ ;  /* 0x01a000ff4e007388 */ /* 0x0005e80000000c00 */
[----:B------:R2:W-:Y:S04]  /*2ce0*/  STS.128 [R78+0x1c000], RZ ;  /* 0x01c000ff4e007388 */ /* 0x0005e80000000c00 */
[----:B------:R2:W-:Y:S02]  /*2cf0*/  STS.128 [R78+0x1e000], RZ ;  /* 0x01e000ff4e007388 */ /* 0x0005e40000000c00 */
.L_x_449:
[----:B------:R-:W-:Y:S05]  /*2d00*/  BSYNC.RECONVERGENT B0 ;  /* 0x0000000000007941 */ /* 0x000fea0003800200 */
.L_x_447:
[----:B------:R-:W-:Y:S01]  /*2d10*/  ISETP.GE.AND P0, PT, R0, UR11, PT ;  /* 0x0000000b00007c0c */ /* 0x000fe2000bf06270 */
[----:B------:R-:W-:Y:S01]  /*2d20*/  IMAD.SHL.U32 R220, R219, 0x20, RZ ;  /* 0x00000020dbdc7824 */ /* 0x000fe200078e00ff */
[C---:B------:R-:W-:Y:S01]  /*2d30*/  LOP3.LUT R3, R2.reuse, 0x8, R221, 0x78, !PT ;  /* 0x0000000802037812 */ /* 0x040fe200078e78dd */
[----:B------:R-:W-:Y:S01]  /*2d40*/  BSSY.RECONVERGENT B0, `(.L_x_450) ;  /* 0x000002c000007945 */ /* 0x000fe20003800200 */
[----:B------:R-:W-:Y:S02]  /*2d50*/  LOP3.LUT R5, R2, 0x8, R219, 0x78, !PT ;  /* 0x0000000802057812 */ /* 0x000fe400078e78db */
[----:B------:R-:W-:Y:S02]  /*2d60*/  LOP3.LUT R220, R220, 0x7c00, RZ, 0xc0, !PT ;  /* 0x00007c00dcdc7812 */ /* 0x000fe400078ec0ff */
[----:B------:R-:W-:Y:S02]  /*2d70*/  LOP3.LUT R84, R76, 0x400, RZ, 0xc0, !PT ;  /* 0x000004004c547812 */ /* 0x000fe400078ec0ff */
        /* <DEDUP_REMOVED lines=12> */
[----:B-1--4-:R-:W-:-:S04]  /*2e40*/  IMAD.U32 R7, RZ, RZ, UR11 ;  /* 0x0000000bff077e24 */ /* 0x012fc8000f8e00ff */
        /* <DEDUP_REMOVED lines=27> */
.L_x_451:
[----:B------:R-:W-:Y:S05]  /*3000*/  BSYNC.RECONVERGENT B0 ;  /* 0x0000000000007941 */ /* 0x000fea0003800200 */
.L_x_450:
[----:B------:R-:W-:Y:S01]  /*3010*/  LDSM.16.M88.4 R48, [R84+UR10+0x10000] ;  /* 0x0100000a5430783b */ /* 0x000fe20008000200 */
[----:B------:R-:W-:Y:S01]  /*3020*/  IMAD.MOV.U32 R2, RZ, RZ, 0x20 ;  /* 0x00000020ff027424 */ /* 0x000fe200078e00ff */
[C---:B------:R-:W-:Y:S01]  /*3030*/  LOP3.LUT P2, RZ, R219.reuse, 0x2, RZ, 0xc0, !PT ;  /* 0x00000002dbff7812 */ /* 0x040fe2000784c0ff */
[----:B------:R-:W-:Y:S01]  /*3040*/  VIADD R81, R84, UR10 ;  /* 0x0000000a54517c36 */ /* 0x000fe20008000000 */
[----:B------:R-:W5:Y:S01]  /*3050*/  LDSM.16.M88.4 R24, [R85] ;  /* 0x000000005518783b */ /* 0x000f620000000200 */
[C---:B------:R-:W-:Y:S01]  /*3060*/  LOP3.LUT P0, RZ, R219.reuse, 0x4, RZ, 0xc0, !PT ;  /* 0x00000004dbff7812 */ /* 0x040fe2000780c0ff */
[----:B------:R-:W-:Y:S01]  /*3070*/  IMAD.SHL.U32 R165, R219, 0x2, RZ ;  /* 0x00000002dba57824 */ /* 0x000fe200078e00ff */
[----:B------:R-:W-:Y:S01]  /*3080*/  SEL R2, R2, 0xffffffe0, !P2 ;  /* 0xffffffe002027807 */ /* 0x000fe20005000000 */
[----:B------:R-:W2:Y:S01]  /*3090*/  LDSM.16.M88.4 R40, [R84+UR10+0x10800] ;  /* 0x0108000a5428783b */ /* 0x000ea20008000200 */
[----:B------:R-:W-:Y:S02]  /*30a0*/  UISETP.GE.U32.AND UP1, UPT, UR22, 0x41, UPT ;  /* 0x000000411600788c */ /* 0x000fe4000bf26070 */
[----:B------:R-:W-:Y:S01]  /*30b0*/  LOP3.LUT R165, R165, 0x6, RZ, 0xc0, !PT ;  /* 0x00000006a5a57812 */ /* 0x000fe200078ec0ff */
[--C-:B------:R-:W-:Y:S01]  /*30c0*/  IMAD.IADD R0, R81, 0x1, R2.reuse ;  /* 0x0000000151007824 */ /* 0x100fe200078e0202 */
[----:B------:R-:W-:Y:S01]  /*30d0*/  LDSM.16.M88.4 R32, [R84+UR10+0x11000] ;  /* 0x0110000a5420783b */ /* 0x000fe20008000200 */
[----:B------:R-:W-:-:S03]  /*30e0*/  IMAD.IADD R82, R85, 0x1, R2 ;  /* 0x0000000155527824 */ /* 0x000fc600078e0202 */
[----:B------:R-:W-:Y:S04]  /*30f0*/  LDSM.16.M88.4 R8, [R0+0x10000] ;  /* 0x010000000008783b */ /* 0x000fe80000000200 */
[----:B------:R-:W2:Y:S04]  /*3100*/  LDSM.16.M88.4 R16, [R82] ;  /* 0x000000005210783b */ /* 0x000ea80000000200 */
[----:B---3--:R-:W3:Y:S04]  /*3110*/  LDSM.16.M88.4 R12, [R84+UR10+0x11800] ;  /* 0x0118000a540c783b */ /* 0x008ee80008000200 */
[----:B------:R-:W3:Y:S04]  /*3120*/  LDSM.16.M88.4 R20, [R0+0x10800] ;  /* 0x010800000014783b */ /* 0x000ee80000000200 */
[----:B-1--4-:R-:W1:Y:S04]  /*3130*/  LDSM.16.M88.4 R4, [R0+0x11000] ;  /* 0x011000000004783b */ /* 0x012e680000000200 */
[----:B------:R-:W4:Y:S04]  /*3140*/  LDSM.16.M88.4 R68, [R0+0x11800] ;  /* 0x011800000044783b */ /* 0x000f280000000200 */
[----:B------:R-:W-:Y:S01]  /*3150*/  LDSM.16.M88.4 R72, [R85+0x4000] ;  /* 0x004000005548783b */ /* 0x000fe20000000200 */
[C---:B-----5:R-:W-:Y:S03]  /*3160*/  HMMA.16816.F32 R52, R24.reuse, R48, RZ ;  /* 0x000000301834723c */ /* 0x060fe600000018ff */
[----:B------:R-:W0:Y:S05]  /*3170*/  LDGDEPBAR ;  /* 0x00000000000079af */ /* 0x000e2a0000000000 */
[C---:B------:R-:W-:Y:S08]  /*3180*/  HMMA.16816.F32 R48, R24.reuse, R50, RZ ;  /* 0x000000321830723c */ /* 0x040ff000000018ff */
[----:B--2---:R-:W-:Y:S08]  /*3190*/  HMMA.16816.F32 R44, R24, R40, RZ ;  /* 0x00000028182c723c */ /* 0x004ff000000018ff */
[----:B------:R-:W-:Y:S01]  /*31a0*/  HMMA.16816.F32 R52, R16, R8, R52 ;  /* 0x000000081034723c */ /* 0x000fe20000001834 */
[----:B------:R-:W-:-:S05]  /*31b0*/  IMAD.MOV.U32 R8, RZ, RZ, 0x40 ;  /* 0x00000040ff087424 */ /* 0x000fca00078e00ff */
[----:B------:R-:W-:Y:S02]  /*31c0*/  SEL R8, R8, 0xffffffc0, !P0 ;  /* 0xffffffc008087807 */ /* 0x000fe40004000000 */
[C---:B------:R-:W-:Y:S03]  /*31d0*/  HMMA.16816.F32 R36, R24.reuse, R32, RZ ;  /* 0x000000201824723c */ /* 0x040fe600000018ff */
[--C-:B------:R-:W-:Y:S02]  /*31e0*/  IMAD.IADD R81, R81, 0x1, R8.reuse ;  /* 0x0000000151517824 */ /* 0x100fe400078e0208 */
[----:B------:R-:W-:Y:S02]  /*31f0*/  IMAD.IADD R83, R85, 0x1, R8 ;  /* 0x0000000155537824 */ /* 0x000fe400078e0208 */
[C---:B------:R-:W-:Y:S01]  /*3200*/  IMAD.IADD R79, R2.reuse, 0x1, R81 ;  /* 0x00000001024f7824 */ /* 0x040fe200078e0251 */
[----:B------:R-:W-:Y:S01]  /*3210*/  HMMA.16816.F32 R40, R24, R42, RZ ;  /* 0x0000002a1828723c */ /* 0x000fe200000018ff */
[----:B------:R-:W-:Y:S01]  /*3220*/  LDSM.16.M88.4 R64, [R81+0x10000] ;  /* 0x010000005140783b */ /* 0x000fe20000000200 */
[----:B------:R-:W-:-:S03]  /*3230*/  IMAD.IADD R80, R2, 0x1, R83 ;  /* 0x0000000102507824 */ /* 0x000fc600078e0253 */
[----:B------:R-:W-:Y:S03]  /*3240*/  LDSM.16.M88.4 R60, [R81+0x11000] ;  /* 0x01100000513c783b */ /* 0x000fe60000000200 */
[C---:B------:R-:W-:Y:S01]  /*3250*/  HMMA.16816.F32 R32, R24.reuse, R34, RZ ;  /* 0x000000221820723c */ /* 0x040fe200000018ff */
[----:B------:R-:W-:Y:S07]  /*3260*/  LDSM.16.M88.4 R56, [R81+0x11800] ;  /* 0x011800005138783b */ /* 0x000fee0000000200 */
[C---:B---3--:R-:W-:Y:S08]  /*3270*/  HMMA.16816.F32 R28, R24.reuse, R12, RZ ;  /* 0x0000000c181c723c */ /* 0x048ff000000018ff */
[----:B------:R-:W-:Y:S01]  /*3280*/  HMMA.16816.F32 R24, R24, R14, RZ ;  /* 0x0000000e1818723c */ /* 0x000fe200000018ff */
[----:B------:R-:W-:Y:S07]  /*3290*/  LDSM.16.M88.4 R12, [R81+0x10800] ;  /* 0x01080000510c783b */ /* 0x000fee0000000200 */
[C---:B------:R-:W-:Y:S01]  /*32a0*/  HMMA.16816.F32 R48, R16.reuse, R10, R48 ;  /* 0x0000000a1030723c */ /* 0x040fe20000001830 */
[----:B------:R-:W2:Y:S07]  /*32b0*/  LDSM.16.M88.4 R8, [R83] ;  /* 0x000000005308783b */ /* 0x000eae0000000200 */
[C---:B------:R-:W-:Y:S08]  /*32c0*/  HMMA.16816.F32 R44, R16.reuse, R20, R44 ;  /* 0x00000014102c723c */ /* 0x040ff0000000182c */
[C---:B------:R-:W-:Y:S01]  /*32d0*/  HMMA.16816.F32 R40, R16.reuse, R22, R40 ;  /* 0x000000161028723c */ /* 0x040fe20000001828 */
[----:B------:R-:W-:Y:S07]  /*32e0*/  LDSM.16.M88.4 R20, [R79+0x10000] ;  /* 0x010000004f14783b */ /* 0x000fee0000000200 */
[C---:B-1----:R-:W-:Y:S08]  /*32f0*/  HMMA.16816.F32 R36, R16.reuse, R4, R36 ;  /* 0x000000041024723c */ /* 0x042ff00000001824 */
[C---:B------:R-:W-:Y:S01]  /*3300*/  HMMA.16816.F32 R32, R16.reuse, R6, R32 ;  /* 0x000000061020723c */ /* 0x040fe20000001820 */
[----:B------:R-:W-:Y:S07]  /*3310*/  LDSM.16.M88.4 R4, [R80] ;  /* 0x000000005004783b */ /* 0x000fee0000000200 */
[C---:B----4-:R-:W-:Y:S08]  /*3320*/  HMMA.16816.F32 R28, R16.reuse, R68, R28 ;  /* 0x00000044101c723c */ /* 0x050ff0000000181c */
[----:B------:R-:W-:Y:S01]  /*3330*/  HMMA.16816.F32 R24, R16, R70, R24 ;  /* 0x000000461018723c */ /* 0x000fe20000001818 */
[----:B------:R-:W1:Y:S04]  /*3340*/  LDSM.16.M88.4 R16, [R79+0x10800] ;  /* 0x010800004f10783b */ /* 0x000e680000000200 */
[----:B------:R-:W-:Y:S03]  /*3350*/  LDSM.16.M88.4 R68, [R84+UR10+0x12000] ;  /* 0x0120000a5444783b */ /* 0x000fe60008000200 */
[C---:B--2---:R-:W-:Y:S08]  /*3360*/  HMMA.16816.F32 R52, R8.reuse, R64, R52 ;  /* 0x000000400834723c */ /* 0x044ff00000001834 */
[C---:B------:R-:W-:Y:S01]  /*3370*/  HMMA.16816.F32 R48, R8.reuse, R66, R48 ;  /* 0x000000420830723c */ /* 0x040fe20000001830 */
[----:B------:R-:W-:Y:S07]  /*3380*/  LDSM.16.M88.4 R64, [R84+UR10+0x12800] ;  /* 0x0128000a5440783b */ /* 0x000fee0008000200 */
[C---:B------:R-:W-:Y:S08]  /*3390*/  HMMA.16816.F32 R44, R8.reuse, R12, R44 ;  /* 0x0000000c082c723c */ /* 0x040ff0000000182c */
[C---:B------:R-:W-:Y:S01]  /*33a0*/  HMMA.16816.F32 R40, R8.reuse, R14, R40 ;  /* 0x0000000e0828723c */ /* 0x040fe20000001828 */
[----:B------:R-:W2:Y:S07]  /*33b0*/  LDSM.16.M88.4 R12, [R79+0x11000] ;  /* 0x011000004f0c783b */ /* 0x000eae0000000200 */
[C---:B------:R-:W-:Y:S08]  /*33c0*/  HMMA.16816.F32 R36, R8.reuse, R60, R36 ;  /* 0x0000003c0824723c */ /* 0x040ff00000001824 */
[C---:B------:R-:W-:Y:S01]  /*33d0*/  HMMA.16816.F32 R32, R8.reuse, R62, R32 ;  /* 0x0000003e0820723c */ /* 0x040fe20000001820 */
[----:B------:R-:W-:Y:S07]  /*33e0*/  LDSM.16.M88.4 R60, [R84+UR10+0x13000] ;  /* 0x0130000a543c783b */ /* 0x000fee0008000200 */
[C---:B------:R-:W-:Y:S08]  /*33f0*/  HMMA.16816.F32 R28, R8.reuse, R56, R28 ;  /* 0x00000038081c723c */ /* 0x040ff0000000181c */
[----:B------:R-:W-:Y:S01]  /*3400*/  HMMA.16816.F32 R24, R8, R58, R24 ;  /* 0x0000003a0818723c */ /* 0x000fe20000001818 */
[----:B------:R-:W3:Y:S04]  /*3410*/  LDSM.16.M88.4 R8, [R79+0x11800] ;  /* 0x011800004f08783b */ /* 0x000ee80000000200 */
[----:B------:R-:W4:Y:S03]  /*3420*/  LDSM.16.M88.4 R56, [R84+UR10+0x13800] ;  /* 0x0138000a5438783b */ /* 0x000f260008000200 */
[C---:B-1----:R-:W-:Y:S08]  /*3430*/  HMMA.16816.F32 R44, R4.reuse, R16, R44 ;  /* 0x00000010042c723c */ /* 0x042ff0000000182c */
[C---:B------:R-:W-:Y:S01]  /*3440*/  HMMA.16816.F32 R40, R4.reuse, R18, R40 ;  /* 0x000000120428723c */ /* 0x040fe20000001828 */
[----:B------:R-:W-:Y:S07]  /*3450*/  LDSM.16.M88.4 R16, [R0+0x12000] ;  /* 0x012000000010783b */ /* 0x000fee0000000200 */
[C---:B------:R-:W-:Y:S08]  /*3460*/  HMMA.16816.F32 R52, R4.reuse, R20, R52 ;  /* 0x000000140434723c */ /* 0x040ff00000001834 */
[C---:B------:R-:W-:Y:S01]  /*3470*/  HMMA.16816.F32 R48, R4.reuse, R22, R48 ;  /* 0x000000160430723c */ /* 0x040fe20000001830 */
[----:B------:R-:W-:Y:S07]  /*3480*/  LDSM.16.M88.4 R20, [R82+0x4000] ;  /* 0x004000005214783b */ /* 0x000fee0000000200 */
[C---:B--2---:R-:W-:Y:S08]  /*3490*/  HMMA.16816.F32 R36, R4.reuse, R12, R36 ;  /* 0x0000000c0424723c */ /* 0x044ff00000001824 */
        /* <DEDUP_REMOVED lines=27> */
[C---:B---3--:R-:W-:Y:S08]  /*3650*/  HMMA.16816.F32 R28, R20.reuse, R4, R28 ;  /* 0x00000004141c723c */ /* 0x048ff0000000181c */
[----:B------:R-:W-:Y:S01]  /*3660*/  HMMA.16816.F32 R56, R20, R6, R56 ;  /* 0x000000061438723c */ /* 0x000fe20000001838 */
[----:B------:R-:W2:Y:S04]  /*3670*/  LDSM.16.M88.4 R4, [R79+0x12800] ;  /* 0x012800004f04783b */ /* 0x000ea80000000200 */
        /* <DEDUP_REMOVED lines=13> */
[----:B------:R-:W-:Y:S04]  /*3750*/  LDSM.16.M88.4 R60, [R84+UR10+0x15800] ;  /* 0x0158000a543c783b */ /* 0x000fe80008000200 */
[----:B------:R-:W-:Y:S03]  /*3760*/  LDSM.16.M88.4 R8, [R0+0x14000] ;  /* 0x014000000008783b */ /* 0x000fe60000000200 */
[C---:B--2---:R-:W-:Y:S08]  /*3770*/  HMMA.16816.F32 R44, R16.reuse, R4, R44 ;  /* 0x00000004102c723c */ /* 0x044ff0000000182c */
[C---:B------:R-:W-:Y:S01]  /*3780*/  HMMA.16816.F32 R40, R16.reuse, R6, R40 ;  /* 0x000000061028723c */ /* 0x040fe20000001828 */
[----:B------:R-:W2:Y:S07]  /*3790*/  LDSM.16.M88.4 R4, [R84+UR10+0x15000] ;  /* 0x0150000a5404783b */ /* 0x000eae0008000200 */
[C---:B------:R-:W-:Y:S08]  /*37a0*/  HMMA.16816.F32 R52, R16.reuse, R12, R52 ;  /* 0x0000000c1034723c */ /* 0x040ff00000001834 */
[C---:B------:R-:W-:Y:S01]  /*37b0*/  HMMA.16816.F32 R48, R16.reuse, R14, R48 ;  /* 0x0000000e1030723c */ /* 0x040fe20000001830 */
[----:B------:R-:W2:Y:S07]  /*37c0*/  LDSM.16.M88.4 R12, [R82+0x8000] ;  /* 0x00800000520c783b */ /* 0x000eae0000000200 */
[C---:B---3--:R-:W-:Y:S08]  /*37d0*/  HMMA.16816.F32 R36, R16.reuse, R20, R36 ;  /* 0x000000141024723c */ /* 0x048ff00000001824 */
        /* <DEDUP_REMOVED lines=13> */
[C---:B------:R-:W-:Y:S01]  /*38b0*/  HMMA.16816.F32 R68, R64.reuse, R6, R68 ;  /* 0x000000064044723c */ /* 0x040fe20000001844 */
[----:B------:R-:W-:Y:S07]  /*38c0*/  LDSM.16.M88.4 R4, [R81+0x14000] ;  /* 0x014000005104783b */ /* 0x000fee0000000200 */
[C---:B------:R-:W-:Y:S08]  /*38d0*/  HMMA.16816.F32 R72, R64.reuse, R60, R72 ;  /* 0x0000003c4048723c */ /* 0x040ff00000001848 */
[----:B------:R-:W-:Y:S01]  /*38e0*/  HMMA.16816.F32 R56, R64, R62, R56 ;  /* 0x0000003e4038723c */ /* 0x000fe20000001838 */
[----:B------:R-:W-:Y:S04]  /*38f0*/  LDSM.16.M88.4 R60, [R84+UR10+0x17800] ;  /* 0x0178000a543c783b */ /* 0x000fe80008000200 */
[----:B------:R-:W-:Y:S03]  /*3900*/  LDSM.16.M88.4 R64, [R79+0x16000] ;  /* 0x016000004f40783b */ /* 0x000fe60000000200 */
[C---:B------:R-:W-:Y:S08]  /*3910*/  HMMA.16816.F32 R52, R12.reuse, R8, R52 ;  /* 0x000000080c34723c */ /* 0x040ff00000001834 */
[C---:B------:R-:W-:Y:S01]  /*3920*/  HMMA.16816.F32 R48, R12.reuse, R10, R48 ;  /* 0x0000000a0c30723c */ /* 0x040fe20000001830 */
[----:B------:R-:W1:Y:S07]  /*3930*/  LDSM.16.M88.4 R8, [R83+0x8000] ;  /* 0x008000005308783b */ /* 0x000e6e0000000200 */
[C---:B---3--:R-:W-:Y:S08]  /*3940*/  HMMA.16816.F32 R44, R12.reuse, R16, R44 ;  /* 0x000000100c2c723c */ /* 0x048ff0000000182c */
[C---:B------:R-:W-:Y:S01]  /*3950*/  HMMA.16816.F32 R40, R12.reuse, R18, R40 ;  /* 0x000000120c28723c */ /* 0x040fe20000001828 */
[----:B------:R-:W2:Y:S07]  /*3960*/  LDSM.16.M88.4 R16, [R81+0x14800] ;  /* 0x014800005110783b */ /* 0x000eae0000000200 */
[C---:B------:R-:W-:Y:S08]  /*3970*/  HMMA.16816.F32 R36, R12.reuse, R20, R36 ;  /* 0x000000140c24723c */ /* 0x040ff00000001824 */
[C---:B------:R-:W-:Y:S01]  /*3980*/  HMMA.16816.F32 R68, R12.reuse, R22, R68 ;  /* 0x000000160c44723c */ /* 0x040fe20000001844 */
[----:B------:R-:W3:Y:S07]  /*3990*/  LDSM.16.M88.4 R20, [R81+0x15000] ;  /* 0x015000005114783b */ /* 0x000eee0000000200 */
[C---:B----4-:R-:W-:Y:S08]  /*39a0*/  HMMA.16816.F32 R72, R12.reuse, R24, R72 ;  /* 0x000000180c48723c */ /* 0x050ff00000001848 */
[----:B------:R-:W-:Y:S01]  /*39b0*/  HMMA.16816.F32 R56, R12, R26, R56 ;  /* 0x0000001a0c38723c */ /* 0x000fe20000001838 */
[----:B------:R-:W-:Y:S04]  /*39c0*/  LDSM.16.M88.4 R12, [R79+0x14000] ;  /* 0x014000004f0c783b */ /* 0x000fe80000000200 */
[----:B------:R-:W4:Y:S03]  /*39d0*/  LDSM.16.M88.4 R24, [R80+0x8000] ;  /* 0x008000005018783b */ /* 0x000f260000000200 */
        /* <DEDUP_REMOVED lines=8> */
[----:B------:R-:W-:Y:S07]  /*3a60*/  LDSM.16.M88.4 R20, [R79+0x15800] ;  /* 0x015800004f14783b */ /* 0x000fee0000000200 */
[C---:B------:R-:W-:Y:S08]  /*3a70*/  HMMA.16816.F32 R72, R8.reuse, R28, R72 ;  /* 0x0000001c0848723c */ /* 0x040ff00000001848 */
[----:B------:R-:W-:Y:S01]  /*3a80*/  HMMA.16816.F32 R56, R8, R30, R56 ;  /* 0x0000001e0838723c */ /* 0x000fe20000001838 */
[----:B------:R-:W3:Y:S04]  /*3a90*/  LDSM.16.M88.4 R8, [R84+UR10+0x16000] ;  /* 0x0160000a5408783b */ /* 0x000ee80008000200 */
[----:B------:R-:W5:Y:S03]  /*3aa0*/  LDSM.16.M88.4 R28, [R84+UR10+0x16800] ;  /* 0x0168000a541c783b */ /* 0x000f660008000200 */
[C---:B----4-:R-:W-:Y:S08]  /*3ab0*/  HMMA.16816.F32 R52, R24.reuse, R12, R52 ;  /* 0x0000000c1834723c */ /* 0x050ff00000001834 */
[C---:B------:R-:W-:Y:S01]  /*3ac0*/  HMMA.16816.F32 R48, R24.reuse, R14, R48 ;  /* 0x0000000e1830723c */ /* 0x040fe20000001830 */
[----:B------:R-:W4:Y:S04]  /*3ad0*/  LDSM.16.M88.4 R12, [R84+UR10+0x17000] ;  /* 0x0170000a540c783b */ /* 0x000f280008000200 */
[----:B------:R-:W-:Y:S03]  /*3ae0*/  LDSM.16.M88.4 R84, [R81+0x17800] ;  /* 0x017800005154783b */ /* 0x000fe60000000200 */
[C---:B-1----:R-:W-:Y:S08]  /*3af0*/  HMMA.16816.F32 R44, R24.reuse, R4, R44 ;  /* 0x00000004182c723c */ /* 0x042ff0000000182c */
[C---:B------:R-:W-:Y:S01]  /*3b00*/  HMMA.16816.F32 R40, R24.reuse, R6, R40 ;  /* 0x000000061828723c */ /* 0x040fe20000001828 */
[----:B------:R-:W-:Y:S07]  /*3b10*/  LDSM.16.M88.4 R4, [R0+0x16000] ;  /* 0x016000000004783b */ /* 0x000fee0000000200 */
[C---:B--2---:R-:W-:Y:S08]  /*3b20*/  HMMA.16816.F32 R36, R24.reuse, R16, R36 ;  /* 0x000000101824723c */ /* 0x044ff00000001824 */
[----:B------:R-:W-:Y:S01]  /*3b30*/  HMMA.16816.F32 R68, R24, R18, R68 ;  /* 0x000000121844723c */ /* 0x000fe20000001844 */
[----:B------:R-:W1:Y:S07]  /*3b40*/  LDSM.16.M88.4 R16, [R82+0xc000] ;  /* 0x00c000005210783b */ /* 0x000e6e0000000200 */
[C---:B---3--:R-:W-:Y:S08]  /*3b50*/  HMMA.16816.F32 R52, R32.reuse, R8, R52 ;  /* 0x000000082034723c */ /* 0x048ff00000001834 */
[----:B------:R-:W-:Y:S01]  /*3b60*/  HMMA.16816.F32 R48, R32, R10, R48 ;  /* 0x0000000a2030723c */ /* 0x000fe20000001830 */
[----:B------:R-:W2:Y:S07]  /*3b70*/  LDSM.16.M88.4 R8, [R0+0x17000] ;  /* 0x017000000008783b */ /* 0x000eae0000000200 */
[C---:B------:R-:W-:Y:S08]  /*3b80*/  HMMA.16816.F32 R72, R24.reuse, R20, R72 ;  /* 0x000000141848723c */ /* 0x040ff00000001848 */
[----:B------:R-:W-:Y:S01]  /*3b90*/  HMMA.16816.F32 R56, R24, R22, R56 ;  /* 0x000000161838723c */ /* 0x000fe20000001838 */
[----:B------:R-:W3:Y:S04]  /*3ba0*/  LDSM.16.M88.4 R20, [R0+0x16800] ;  /* 0x016800000014783b */ /* 0x000ee80000000200 */
[----:B------:R1:W-:Y:S03]  /*3bb0*/  LDSM.16.M88.4 R24, [R0+0x17800] ;  /* 0x017800000018783b */ /* 0x0003e60000000200 */
[C---:B-----5:R-:W-:Y:S08]  /*3bc0*/  HMMA.16816.F32 R44, R32.reuse, R28, R44 ;  /* 0x0000001c202c723c */ /* 0x060ff0000000182c */
[C---:B------:R-:W-:Y:S01]  /*3bd0*/  HMMA.16816.F32 R40, R32.reuse, R30, R40 ;  /* 0x0000001e2028723c */ /* 0x040fe20000001828 */
[----:B------:R-:W-:Y:S07]  /*3be0*/  LDSM.16.M88.4 R28, [R83+0xc000] ;  /* 0x00c00000531c783b */ /* 0x000fee0000000200 */
[----:B----4-:R-:W-:Y:S01]  /*3bf0*/  HMMA.16816.F32 R36, R32, R12, R36 ;  /* 0x0000000c2024723c */ /* 0x010fe20000001824 */
[----:B-1----:R-:W-:-:S07]  /*3c00*/  LOP3.LUT R0, R221, 0x1f0, RZ, 0xc0, !PT ;  /* 0x000001f0dd007812 */ /* 0x002fce00078ec0ff */
[C---:B------:R-:W-:Y:S01]  /*3c10*/  HMMA.16816.F32 R68, R32.reuse, R14, R68 ;  /* 0x0000000e2044723c */ /* 0x040fe20000001844 */
[----:B------:R-:W1:Y:S07]  /*3c20*/  LDSM.16.M88.4 R12, [R81+0x16000] ;  /* 0x01600000510c783b */ /* 0x000e6e0000000200 */
[C---:B------:R-:W-:Y:S08]  /*3c30*/  HMMA.16816.F32 R72, R32.reuse, R60, R72 ;  /* 0x0000003c2048723c */ /* 0x040ff00000001848 */
[----:B------:R-:W-:Y:S01]  /*3c40*/  HMMA.16816.F32 R56, R32, R62, R56 ;  /* 0x0000003e2038723c */ /* 0x000fe20000001838 */
[----:B------:R-:W4:Y:S04]  /*3c50*/  LDSM.16.M88.4 R60, [R81+0x17000] ;  /* 0x01700000513c783b */ /* 0x000f280000000200 */
[----:B------:R-:W5:Y:S03]  /*3c60*/  LDSM.16.M88.4 R32, [R81+0x16800] ;  /* 0x016800005120783b */ /* 0x000f660000000200 */
[C---:B------:R-:W-:Y:S08]  /*3c70*/  HMMA.16816.F32 R52, R16.reuse, R4, R52 ;  /* 0x000000041034723c */ /* 0x040ff00000001834 */
[C---:B------:R-:W-:Y:S01]  /*3c80*/  HMMA.16816.F32 R48, R16.reuse, R6, R48 ;  /* 0x000000061030723c */ /* 0x040fe20000001830 */
[----:B------:R-:W-:Y:S07]  /*3c90*/  LDSM.16.M88.4 R4, [R80+0xc000] ;  /* 0x00c000005004783b */ /* 0x000fee0000000200 */
[C---:B--2---:R-:W-:Y:S08]  /*3ca0*/  HMMA.16816.F32 R36, R16.reuse, R8, R36 ;  /* 0x000000081024723c */ /* 0x044ff00000001824 */
[C---:B------:R-:W-:Y:S01]  /*3cb0*/  HMMA.16816.F32 R68, R16.reuse, R10, R68 ;  /* 0x0000000a1044723c */ /* 0x040fe20000001844 */
[----:B------:R-:W2:Y:S07]  /*3cc0*/  LDSM.16.M88.4 R8, [R79+0x17000] ;  /* 0x017000004f08783b */ /* 0x000eae0000000200 */
[C---:B---3--:R-:W-:Y:S08]  /*3cd0*/  HMMA.16816.F32 R44, R16.reuse, R20, R44 ;  /* 0x00000014102c723c */ /* 0x048ff0000000182c */
[----:B------:R-:W-:Y:S01]  /*3ce0*/  HMMA.16816.F32 R40, R16, R22, R40 ;  /* 0x000000161028723c */ /* 0x000fe20000001828 */
[----:B------:R-:W3:Y:S07]  /*3cf0*/  LDSM.16.M88.4 R20, [R79+0x16800] ;  /* 0x016800004f14783b */ /* 0x000eee0000000200 */
[C---:B-1----:R-:W-:Y:S08]  /*3d00*/  HMMA.16816.F32 R52, R28.reuse, R12, R52 ;  /* 0x0000000c1c34723c */ /* 0x042ff00000001834 */
[----:B------:R-:W-:Y:S01]  /*3d10*/  HMMA.16816.F32 R48, R28, R14, R48 ;  /* 0x0000000e1c30723c */ /* 0x000fe20000001830 */
[----:B------:R-:W1:Y:S01]  /*3d20*/  LDSM.16.M88.4 R12, [R79+0x17800] ;  /* 0x017800004f0c783b */ /* 0x000e620000000200 */
[----:B------:R-:W-:-:S06]  /*3d30*/  DEPBAR.LE SB0, 0x0 ;  /* 0x000080000000791a */ /* 0x000fcc0000000000 */
[----:B------:R-:W-:Y:S01]  /*3d40*/  HMMA.16816.F32 R72, R16, R24, R72 ;  /* 0x000000181048723c */ /* 0x000fe20000001848 */
[----:B------:R-:W-:-:S04]  /*3d50*/  IMAD.U32 R24, RZ, RZ, UR15 ;  /* 0x0000000fff187e24 */ /* 0x000fc8000f8e00ff */
[----:B------:R-:W-:-:S03]  /*3d60*/  IMAD R24, R24, 0x40, R165 ;  /* 0x0000004018187824 */ /* 0x000fc600078e02a5 */
[----:B----4-:R-:W-:Y:S01]  /*3d70*/  HMMA.16816.F32 R36, R28, R60, R36 ;  /* 0x0000003c1c24723c */ /* 0x010fe20000001824 */
[C---:B------:R-:W-:Y:S01]  /*3d80*/  VIADD R60, R24.reuse, 0x10 ;  /* 0x00000010183c7836 */ /* 0x040fe20000000000 */
[----:B------:R-:W-:-:S04]  /*3d90*/  ISETP.GE.AND P1, PT, R24, UR22, PT ;  /* 0x0000001618007c0c */ /* 0x000fc8000bf26270 */
[----:B------:R-:W-:Y:S02]  /*3da0*/  ISETP.GE.AND P3, PT, R60, UR22, PT ;  /* 0x000000163c007c0c */ /* 0x000fe4000bf66270 */
[----:B------:R-:W-:Y:S01]  /*3db0*/  HMMA.16816.F32 R56, R16, R26, R56 ;  /* 0x0000001a1038723c */ /* 0x000fe20000001838 */
[----:B------:R-:W-:Y:S01]  /*3dc0*/  SHF.R.U32.HI R17, RZ, 0x2, R219 ;  /* 0x00000002ff117819 */ /* 0x000fe200000116db */
[----:B------:R-:W-:-:S03]  /*3dd0*/  IMAD.U32 R16, RZ, RZ, UR22 ;  /* 0x00000016ff107e24 */ /* 0x000fc6000f8e00ff */
[----:B------:R-:W-:-:S03]  /*3de0*/  LOP3.LUT R17, R17, 0x7, RZ, 0xc0, !PT ;  /* 0x0000000711117812 */ /* 0x000fc600078ec0ff */
[----:B-----5:R-:W-:Y:S01]  /*3df0*/  HMMA.16816.F32 R44, R28, R32, R44 ;  /* 0x000000201c2c723c */ /* 0x020fe2000000182c */
[----:B------:R-:W-:-:S04]  /*3e00*/  IADD3 R17, PT, PT, R17, UR6, R0 ;  /* 0x0000000611117c10 */ /* 0x000fc8000fffe000 */
[----:B------:R-:W-:Y:S01]  /*3e10*/  IADD3 R17, PT, PT, R16, -UR23, R17 ;  /* 0x8000001710117c10 */ /* 0x000fe2000fffe011 */
[C---:B------:R-:W-:Y:S02]  /*3e20*/  VIADD R16, R24.reuse, 0x1 ;  /* 0x0000000118107836 */ /* 0x040fe40000000000 */
[C---:B------:R-:W-:Y:S01]  /*3e30*/  HMMA.16816.F32 R68, R28.reuse, R62, R68 ;  /* 0x0000003e1c44723c */ /* 0x040fe20000001844 */
[----:B------:R-:W-:Y:S02]  /*3e40*/  VIADD R62, R24, 0x9 ;  /* 0x00000009183e7836 */ /* 0x000fe40000000000 */
[C---:B------:R-:W-:Y:S01]  /*3e50*/  VIADD R27, R17.reuse, 0x8 ;  /* 0x00000008111b7836 */ /* 0x040fe20000000000 */
[----:B------:R-:W-:Y:S01]  /*3e60*/  ISETP.GE.AND P6, PT, R16, UR22, PT ;  /* 0x0000001610007c0c */ /* 0x000fe2000bfc6270 */
[--C-:B------:R-:W-:Y:S01]  /*3e70*/  IMAD.IADD R18, R17, 0x1, -R62.reuse ;  /* 0x0000000111127824 */ /* 0x100fe200078e0a3e */
[----:B------:R-:W-:Y:S01]  /*3e80*/  ISETP.GE.AND P4, PT, R62, UR22, PT ;  /* 0x000000163e007c0c */ /* 0x000fe2000bf86270 */
[----:B------:R-:W-:Y:S01]  /*3e90*/  IMAD.IADD R62, R27, 0x1, -R62 ;  /* 0x000000011b3e7824 */ /* 0x000fe200078e0a3e */
[----:B------:R-:W-:Y:S01]  /*3ea0*/  HMMA.16816.F32 R40, R28, R34, R40 ;  /* 0x000000221c28723c */ /* 0x000fe20000001828 */
[----:B------:R-:W-:Y:S01]  /*3eb0*/  VIADD R34, R24, 0x11 ;  /* 0x0000001118227836 */ /* 0x000fe20000000000 */
[----:B------:R-:W-:-:S02]  /*3ec0*/  IABS R18, R18 ;  /* 0x0000001200127213 */ /* 0x000fc40000000000 */
[----:B------:R-:W-:Y:S02]  /*3ed0*/  IABS R62, R62 ;  /* 0x0000003e003e7213 */ /* 0x000fe40000000000 */
[----:B------:R-:W-:Y:S02]  /*3ee0*/  I2FP.F32.S32 R18, R18 ;  /* 0x0000001200127245 */ /* 0x000fe40000201400 */
[----:B------:R-:W-:Y:S01]  /*3ef0*/  HMMA.16816.F32 R72, R28, R84, R72 ;  /* 0x000000541c48723c */ /* 0x000fe20000001848 */
[----:B------:R-:W-:-:S07]  /*3f00*/  I2FP.F32.S32 R62, R62 ;  /* 0x0000003e003e7245 */ /* 0x000fce0000201400 */
[----:B--2---:R-:W-:Y:S01]  /*3f10*/  HMMA.16816.F32 R36, R4, R8, R36 ;  /* 0x000000080424723c */ /* 0x004fe20000001824 */
[--C-:B------:R-:W-:Y:S02]  /*3f20*/  IMAD.IADD R8, R17, 0x1, -R16.reuse ;  /* 0x0000000111087824 */ /* 0x100fe400078e0a10 */
[----:B------:R-:W-:-:S03]  /*3f30*/  IMAD.IADD R16, R27, 0x1, -R16 ;  /* 0x000000011b107824 */ /* 0x000fc600078e0a10 */
[----:B------:R-:W-:Y:S02]  /*3f40*/  IABS R8, R8 ;  /* 0x0000000800087213 */ /* 0x000fe40000000000 */
[----:B------:R-:W-:Y:S01]  /*3f50*/  HMMA.16816.F32 R48, R4, R66, R48 ;  /* 0x000000420430723c */ /* 0x000fe20000001830 */
[----:B------:R-:W-:Y:S02]  /*3f60*/  IABS R16, R16 ;  /* 0x0000001000107213 */ /* 0x000fe40000000000 */
[----:B------:R-:W-:Y:S01]  /*3f70*/  I2FP.F32.S32 R26, R8 ;  /* 0x00000008001a7245 */ /* 0x000fe20000201400 */
[----:B------:R-:W-:Y:S01]  /*3f80*/  VIADD R8, R24, 0x18 ;  /* 0x0000001818087836 */ /* 0x000fe20000000000 */
[----:B------:R-:W-:-:S03]  /*3f90*/  I2FP.F32.S32 R16, R16 ;  /* 0x0000001000107245 */ /* 0x000fc60000201400 */
[----:B---3--:R-:W-:Y:S01]  /*3fa0*/  HMMA.16816.F32 R44, R4, R20, R44 ;  /* 0x00000014042c723c */ /* 0x008fe2000000182c */
[--C-:B------:R-:W-:Y:S02]  /*3fb0*/  IMAD.IADD R9, R17, 0x1, -R8.reuse ;  /* 0x0000000111097824 */ /* 0x100fe400078e0a08 */
[----:B------:R-:W-:-:S03]  /*3fc0*/  IMAD.IADD R19, R27, 0x1, -R8 ;  /* 0x000000011b137824 */ /* 0x000fc600078e0a08 */
        /* <DEDUP_REMOVED lines=14> */
[----:B-1----:R-:W-:Y:S01]  /*40b0*/  HMMA.16816.F32 R72, R4, R12, R72 ;  /* 0x0000000c0448723c */ /* 0x002fe20000001848 */
[----:B------:R-:W-:Y:S02]  /*40c0*/  IMAD.IADD R13, R17, 0x1, -R10 ;  /* 0x00000001110d7824 */ /* 0x000fe400078e0a0a */
[----:B------:R-:W-:Y:S01]  /*40d0*/  FFMA.FTZ R44, R11, -UR5, R44 ;  /* 0x800000050b2c7c23 */ /* 0x000fe2000801002c */
[----:B------:R-:W-:Y:S01]  /*40e0*/  VIADD R10, R24, 0x21 ;  /* 0x00000021180a7836 */ /* 0x000fe20000000000 */
[----:B------:R-:W-:Y:S01]  /*40f0*/  FSEL R18, R18, -INF , !P4 ;  /* 0xff80000012127808 */ /* 0x000fe20006000000 */
        /* <DEDUP_REMOVED lines=87> */
[C---:B------:R-:W-:Y:S01]  /*4670*/  IMAD.IADD R29, R17.reuse, 0x1, -R38 ;  /* 0x00000001111d7824 */ /* 0x040fe200078e0a26 */
[----:B------:R-:W-:Y:S01]  /*4680*/  ISETP.GE.AND P4, PT, R28, UR22, PT ;  /* 0x000000161c007c0c */ /* 0x000fe2000bf86270 */
[----:B------:R-:W-:Y:S01]  /*4690*/  FFMA.FTZ R39, R8, -UR5, R39 ;  /* 0x8000000508277c23 */ /* 0x000fe20008010027 */
        /* <DEDUP_REMOVED lines=94> */
[----:B------:R-:W-:Y:S02]  /*4c80*/  LEA.HI.X R29, R6, R226, R27, 0x1, P1 ;  /* 0x000000e2061d7211 */ /* 0x000fe400008f0c1b */
        /* <DEDUP_REMOVED lines=44> */
.L_x_452:
        /* <DEDUP_REMOVED lines=328> */
[C---:B------:R-:W-:Y:S01]  /*63d0*/  IMAD.SHL.U32 R218, R219.reuse, 0x40, RZ ;  /* 0x00000040dbda7824 */ /* 0x040fe200078e00ff */
[--C-:B------:R-:W-:Y:S01]  /*63e0*/  SHF.R.U32.HI R238, RZ, 0x2, R219.reuse ;  /* 0x00000002ffee7819 */ /* 0x100fe200000116db */
[----:B------:R-:W1:Y:S01]  /*63f0*/  LDCU UR4, c[0x0][0x440] ;  /* 0x00008800ff0477ac */ /* 0x000e620008000800 */
[----:B------:R-:W-:Y:S01]  /*6400*/  IMAD.U32 R5, RZ, RZ, UR21 ;  /* 0x00000015ff057e24 */ /* 0x000fe2000f8e00ff */
[----:B------:R-:W2:Y:S01]  /*6410*/  LDC.64 R228, c[0x0][0x3c0] ;  /* 0x0000f000ffe47b82 */ /* 0x000ea20000000a00 */
[----:B------:R-:W-:Y:S01]  /*6420*/  IMAD.SHL.U32 R2, R219, 0x8, RZ ;  /* 0x00000008db027824 */ /* 0x000fe200078e00ff */
[----:B------:R-:W-:Y:S01]  /*6430*/  LOP3.LUT R9, R218, 0x1c0, RZ, 0xc0, !PT ;  /* 0x000001c0da097812 */ /* 0x000fe200078ec0ff */
[----:B------:R-:W-:Y:S01]  /*6440*/  IMAD R5, R5, 0x80, R0 ;  /* 0x0000008005057824 */ /* 0x000fe200078e0200 */
[----:B------:R-:W-:Y:S01]  /*6450*/  LOP3.LUT R238, R238, 0x7, RZ, 0xc0, !PT ;  /* 0x00000007eeee7812 */ /* 0x000fe200078ec0ff */
[----:B------:R-:W-:Y:S01]  /*6460*/  IMAD.SHL.U32 R215, R219, 0x40, RZ ;  /* 0x00000040dbd77824 */ /* 0x000fe200078e00ff */
[----:B------:R-:W-:Y:S01]  /*6470*/  SHF.R.U32.HI R7, RZ, 0x1, R219 ;  /* 0x00000001ff077819 */ /* 0x000fe200000116db */
[----:B------:R-:W-:Y:S01]  /*6480*/  UMOV UR6, 0x400 ;  /* 0x0000040000067882 */ /* 0x000fe20000000000 */
[--C-:B------:R-:W-:Y:S01]  /*6490*/  LOP3.LUT R0, R9, 0x38, R2.reuse, 0xf8, !PT ;  /* 0x0000003809007812 */ /* 0x100fe200078ef802 */
[----:B------:R-:W-:Y:S01]  /*64a0*/  IMAD.IADD R238, R238, 0x1, R5 ;  /* 0x00000001eeee7824 */ /* 0x000fe200078e0205 */
[----:B------:R-:W-:Y:S01]  /*64b0*/  LOP3.LUT R5, R215, 0x1c0, RZ, 0xc0, !PT ;  /* 0x000001c0d7057812 */ /* 0x000fe200078ec0ff */
[----:B------:R-:W-:Y:S01]  /*64c0*/  ULEA UR6, UR7, UR6, 0x18 ;  /* 0x0000000607067291 */ /* 0x000fe2000f8ec0ff */
[----:B------:R-:W-:Y:S01]  /*64d0*/  LOP3.LUT R7, R0, 0x8, R7, 0x78, !PT ;  /* 0x0000000800077812 */ /* 0x000fe200078e7807 */
[----:B------:R-:W-:Y:S01]  /*64e0*/  IMAD.MOV.U32 R217, RZ, RZ, 0x20 ;  /* 0x00000020ffd97424 */ /* 0x000fe200078e00ff */
[----:B------:R-:W-:Y:S01]  /*64f0*/  LOP3.LUT R214, R5, 0x38, R2, 0xf8, !PT ;  /* 0x0000003805d67812 */ /* 0x000fe200078ef802 */
[----:B------:R-:W-:Y:S01]  /*6500*/  IMAD.U32 R9, RZ, RZ, UR22 ;  /* 0x00000016ff097e24 */ /* 0x000fe2000f8e00ff */
[----:B------:R-:W-:Y:S01]  /*6510*/  LOP3.LUT R4, R2, 0x38, RZ, 0xc0, !PT ;  /* 0x0000003802047812 */ /* 0x000fe200078ec0ff */
[----:B------:R-:W-:Y:S01]  /*6520*/  IMAD.U32 R231, RZ, RZ, UR23 ;  /* 0x00000017ffe77e24 */ /* 0x000fe2000f8e00ff */
[----:B------:R-:W-:Y:S01]  /*6530*/  LOP3.LUT R218, R7, 0x200, R218, 0xf8, !PT ;  /* 0x0000020007da7812 */ /* 0x000fe200078ef8da */
[----:B------:R-:W-:Y:S01]  /*6540*/  IMAD.MOV.U32 R212, RZ, RZ, 0x20 ;  /* 0x00000020ffd47424 */ /* 0x000fe200078e00ff */
[----:B------:R-:W-:Y:S01]  /*6550*/  LOP3.LUT R213, R215, 0x400, RZ, 0xc0, !PT ;  /* 0x00000400d7d57812 */ /* 0x000fe200078ec0ff */
[----:B------:R-:W-:Y:S01]  /*6560*/  VIADD R233, R165, UR23 ;  /* 0x00000017a5e97c36 */ /* 0x000fe20008000000 */
[----:B------:R-:W-:Y:S01]  /*6570*/  LOP3.LUT R0, R214, 0x8, R219, 0x78, !PT ;  /* 0x00000008d6007812 */ /* 0x000fe200078e78db */
[----:B------:R-:W-:Y:S01]  /*6580*/  IMAD.MOV.U32 R165, RZ, RZ, R164 ;  /* 0x000000ffffa57224 */ /* 0x000fe200078e00a4 */
[----:B-1----:R-:W-:Y:S01]  /*6590*/  ISETP.GE.AND P1, PT, R4, UR4, PT ;  /* 0x0000000404007c0c */ /* 0x002fe2000bf26270 */
[----:B------:R-:W-:Y:S01]  /*65a0*/  IMAD.MOV.U32 R216, RZ, RZ, 0x40 ;  /* 0x00000040ffd87424 */ /* 0x000fe200078e00ff */
[----:B------:R-:W-:Y:S01]  /*65b0*/  SEL R217, R217, 0xffffffe0, !P2 ;  /* 0xffffffe0d9d97807 */ /* 0x000fe20005000000 */
[----:B------:R-:W-:Y:S01]  /*65c0*/  IMAD R213, R0, 0x2, R213 ;  /* 0x0000000200d57824 */ /* 0x000fe200078e02d5 */
[----:B------:R-:W-:Y:S01]  /*65d0*/  LEA R218, R218, UR6, 0x1 ;  /* 0x00000006dada7c11 */ /* 0x000fe2000f8e08ff */
[----:B------:R-:W-:Y:S01]  /*65e0*/  IMAD.MOV.U32 R0, RZ, RZ, R3 ;  /* 0x000000ffff007224 */ /* 0x000fe200078e0003 */
[----:B------:R-:W-:Y:S01]  /*65f0*/  IADD3 R4, PT, PT, R9, -UR23, R238 ;  /* 0x8000001709047c10 */ /* 0x000fe2000fffe0ee */
[C---:B------:R-:W-:Y:S01]  /*6600*/  IMAD.SHL.U32 R232, R219.reuse, 0x20, RZ ;  /* 0x00000020dbe87824 */ /* 0x040fe200078e00ff */
[----:B------:R-:W-:Y:S01]  /*6610*/  LOP3.LUT P0, RZ, R219, 0x2, RZ, 0xc0, !PT ;  /* 0x00000002dbff7812 */ /* 0x000fe2000780c0ff */
[----:B------:R-:W-:Y:S01]  /*6620*/  VIADD R238, R238, UR22 ;  /* 0x00000016eeee7c36 */ /* 0x000fe20008000000 */
[----:B------:R-:W-:Y:S01]  /*6630*/  IADD3 R231, PT, PT, R4, 0x8, R231 ;  /* 0x0000000804e77810 */ /* 0x000fe20007ffe0e7 */
[----:B------:R-:W-:Y:S01]  /*6640*/  IMAD.IADD R217, R217, 0x1, R218 ;  /* 0x00000001d9d97824 */ /* 0x000fe200078e02da */
[----:B------:R-:W-:Y:S01]  /*6650*/  LOP3.LUT R234, R2, 0x38, RZ, 0xc0, !PT ;  /* 0x0000003802ea7812 */ /* 0x000fe200078ec0ff */
[----:B------:R-:W-:Y:S01]  /*6660*/  VIADD R239, R218, 0x18000 ;  /* 0x00018000daef7836 */ /* 0x000fe20000000000 */
[----:B------:R-:W-:Y:S01]  /*6670*/  SEL R212, R212, 0xffffffe0, !P0 ;  /* 0xffffffe0d4d47807 */ /* 0x000fe20004000000 */
[----:B------:R-:W-:Y:S01]  /*6680*/  ULEA.HI.SX32 UR14, UR14, 0xfffffffe, 0x1a ;  /* 0xfffffffe0e0e7891 */ /* 0x000fe2000f8fd2ff */
[----:B------:R-:W-:Y:S01]  /*6690*/  LEA R236, R166, UR6, 0x1 ;  /* 0x00000006a6ec7c11 */ /* 0x000fe2000f8e08ff */
[----:B------:R-:W1:Y:S01]  /*66a0*/  LDCU UR8, c[0x0][0x440] ;  /* 0x00008800ff0877ac */ /* 0x000e620008000800 */
[----:B------:R-:W3:Y:S01]  /*66b0*/  LDCU UR4, c[0x0][0x45c] ;  /* 0x00008b80ff0477ac */ /* 0x000ee20008000800 */
[----:B------:R-:W-:Y:S08]  /*66c0*/  BRA `(.L_x_454) ;  /* 0x0000000000d87947 */ /* 0x000ff00003800000 */
.L_x_456:
[----:B------:R-:W1:Y:S01]  /*66d0*/  LDC.64 R2, c[0x0][0x3b8] ;  /* 0x0000ee00ff027b82 */ /* 0x000e620000000a00 */
[----:B------:R-:W-:Y:S06]  /*66e0*/  UIADD3 UR7, UPT, UPT, UR14, -0x1, URZ ;  /* 0xffffffff0e077890 */ /* 0x000fec000fffe0ff */
[----:B-1----:R-:W-:Y:S04]  /*66f0*/  IMAD.WIDE.U32 R168, R2, UR7, RZ ;  /* 0x0000000702a87c25 */ /* 0x002fe8000f8e00ff */
[----:B------:R-:W-:Y:S01]  /*6700*/  IMAD R169, R3, UR7, R169 ;  /* 0x0000000703a97c24 */ /* 0x000fe2000f8e02a9 */
        /* <DEDUP_REMOVED lines=8> */
[----:B------:R1:W-:Y:S03]  /*6790*/  @!P1 LDGSTS.E.BYPASS.LTC128B.128 [R236+0x10000], desc[UR24][R172.64] ;  /* 0x10000000acec9fae */ /* 0x0003e6000b981a18 */
[----:B------:R-:W-:Y:S01]  /*67a0*/  LEA.HI.X R164, R2, R164, R3, 0x5, P5 ;  /* 0x000000a402a47211 */ /* 0x000fe200028f2c03 */
[----:B------:R1:W-:Y:S01]  /*67b0*/  @P1 STS.128 [R236+0x10000], RZ ;  /* 0x010000ffec001388 */ /* 0x0003e20000000c00 */
[C---:B------:R-:W-:Y:S03]  /*67c0*/  LEA R2, P5, R171.reuse, R230, 0x1 ;  /* 0x000000e6ab027211 */ /* 0x040fe600078a08ff */
        /* <DEDUP_REMOVED lines=38> */
.L_x_454:
[----:B------:R-:W-:Y:S04]  /*6a30*/  DEPBAR.LE SB0, 0x0 ;  /* 0x000080000000791a */ /* 0x000fe80000000000 */
[----:B------:R-:W-:Y:S01]  /*6a40*/  BAR.SYNC.DEFER_BLOCKING 0x0 ;  /* 0x0000000000007b1d */ /* 0x000fe20000010000 */
[----:B--2---:R-:W-:Y:S01]  /*6a50*/  IMAD.WIDE.U32 R2, R228, UR14, RZ ;  /* 0x0000000ee4027c25 */ /* 0x004fe2000f8e00ff */
[C---:B------:R-:W-:Y:S01]  /*6a60*/  LOP3.LUT R242, R234.reuse, 0x40, RZ, 0xfc, !PT ;  /* 0x00000040eaf27812 */ /* 0x040fe200078efcff */
[----:B------:R-:W-:Y:S01]  /*6a70*/  UISETP.NE.AND UP0, UPT, UR14, URZ, UPT ;  /* 0x000000ff0e00728c */ /* 0x000fe2000bf05270 */
[----:B------:R-:W-:Y:S01]  /*6a80*/  LOP3.LUT R241, R234, 0x80, RZ, 0xfc, !PT ;  /* 0x00000080eaf17812 */ /* 0x000fe200078efcff */
[----:B------:R-:W-:Y:S01]  /*6a90*/  IMAD R3, R229, UR14, R3 ;  /* 0x0000000ee5037c24 */ /* 0x000fe2000f8e0203 */
[C---:B------:R-:W-:Y:S01]  /*6aa0*/  LEA R22, P0, R2.reuse, R224, 0x7 ;  /* 0x000000e002167211 */ /* 0x040fe200078038ff */
[----:B------:R-:W-:Y:S01]  /*6ab0*/  IMAD.SHL.U32 R21, R2, 0x40, RZ ;  /* 0x0000004002157824 */ /* 0x000fe200078e00ff */
[----:B-1----:R-:W-:Y:S01]  /*6ac0*/  ISETP.GE.AND P4, PT, R242, UR8, PT ;  /* 0x00000008f2007c0c */ /* 0x002fe2000bf86270 */
[----:B------:R-:W-:Y:S01]  /*6ad0*/  VIADD R223, R213, UR6 ;  /* 0x00000006d5df7c36 */ /* 0x000fe20008000000 */
[--C-:B------:R-:W-:Y:S02]  /*6ae0*/  LEA.HI.X R23, R2, R222, R3.reuse, 0x7, P0 ;  /* 0x000000de02177211 */ /* 0x100fe400000f3c03 */
[----:B------:R-:W-:Y:S02]  /*6af0*/  ISETP.GE.AND P3, PT, R241, UR8, PT ;  /* 0x00000008f1007c0c */ /* 0x000fe4000bf66270 */
[----:B------:R-:W-:Y:S02]  /*6b00*/  LOP3.LUT R240, R234, 0xc0, RZ, 0xfc, !PT ;  /* 0x000000c0eaf07812 */ /* 0x000fe400078efcff */
[----:B------:R-:W-:Y:S02]  /*6b10*/  SHF.L.U64.HI R3, R2, 0x6, R3 ;  /* 0x0000000602037819 */ /* 0x000fe40000010203 */
[----:B------:R-:W-:Y:S02]  /*6b20*/  ISETP.GE.AND P2, PT, R240, UR8, PT ;  /* 0x00000008f0007c0c */ /* 0x000fe4000bf46270 */
[C---:B------:R-:W-:Y:S02]  /*6b30*/  LEA R21, P0, R228.reuse, R21, 0x5 ;  /* 0x00000015e4157211 */ /* 0x040fe400078028ff */
[----:B------:R-:W-:Y:S01]  /*6b40*/  SHF.R.U32.HI R221, RZ, 0x1, R219 ;  /* 0x00000001ffdd7819 */ /* 0x000fe200000116db */
[----:B------:R-:W-:Y:S01]  /*6b50*/  @!PT LDS RZ, [RZ] ;  /* 0x00000000fffff984 */ /* 0x000fe20000000800 */
[----:B------:R-:W-:Y:S01]  /*6b60*/  @!PT LDS RZ, [RZ] ;  /* 0x00000000fffff984 */ /* 0x000fe20000000800 */
[----:B------:R-:W-:Y:S01]  /*6b70*/  @!PT LDS RZ, [RZ] ;  /* 0x00000000fffff984 */ /* 0x000fe20000000800 */
[----:B------:R-:W-:Y:S01]  /*6b80*/  @!P1 LDGSTS.E.BYPASS.LTC128B.128 [R236+0x18000], desc[UR24][R22.64] ;  /* 0x1800000016ec9fae */ /* 0x000fe2000b981a18 */
[----:B------:R-:W-:Y:S02]  /*6b90*/  LEA.HI.X R3, R228, R3, R229, 0x5, P0 ;  /* 0x00000003e4037211 */ /* 0x000fe400000f2ce5 */
[C---:B------:R-:W-:Y:S02]  /*6ba0*/  LEA R2, P0, R21.reuse, R224, 0x1 ;  /* 0x000000e015027211 */ /* 0x040fe400078008ff */
[----:B------:R-:W-:Y:S01]  /*6bb0*/  @P1 STS.128 [R236+0x18000], RZ ;  /* 0x018000ffec001388 */ /* 0x000fe20000000c00 */
[----:B------:R-:W-:Y:S02]  /*6bc0*/  ISETP.GE.AND P1, PT, R234, UR8, PT ;  /* 0x00000008ea007c0c */ /* 0x000fe4000bf26270 */
[----:B------:R-:W-:Y:S02]  /*6bd0*/  LEA.HI.X R3, R21, R222, R3, 0x1, P0 ;  /* 0x000000de15037211 */ /* 0x000fe400000f0c03 */
[----:B------:R-:W-:Y:S01]  /*6be0*/  @!PT LDS RZ, [RZ] ;  /* 0x00000000fffff984 */ /* 0x000fe20000000800 */
[----:B------:R-:W-:Y:S01]  /*6bf0*/  @!PT LDS RZ, [RZ] ;  /* 0x00000000fffff984 */ /* 0x000fe20000000800 */
[----:B------:R-:W-:Y:S01]  /*6c00*/  @!PT LDS RZ, [RZ] ;  /* 0x00000000fffff984 */ /* 0x000fe20000000800 */
[----:B------:R-:W-:Y:S01]  /*6c10*/  @!P4 LDGSTS.E.BYPASS.LTC128B.128 [R236+0x1a000], desc[UR24][R22.64+0x80] ;  /* 0x1a00008016eccfae */ /* 0x000fe2000b981a18 */
[----:B------:R-:W-:Y:S02]  /*6c20*/  LOP3.LUT R220, R232, 0x7c00, RZ, 0xc0, !PT ;  /* 0x00007c00e8dc7812 */ /* 0x000fe400078ec0ff */
[----:B------:R-:W-:Y:S02]  /*6c30*/  LOP3.LUT R169, R221, 0x8, RZ, 0xc0, !PT ;  /* 0x00000008dda97812 */ /* 0x000fe400078ec0ff */
[----:B------:R-:W-:Y:S01]  /*6c40*/  @P4 STS.128 [R236+0x1a000], RZ ;  /* 0x01a000ffec004388 */ /* 0x000fe20000000c00 */
[----:B------:R-:W-:Y:S02]  /*6c50*/  LOP3.LUT R164, R220, 0x200, R215, 0xf8, !PT ;  /* 0x00000200dca47812 */ /* 0x000fe400078ef8d7 */
[----:B------:R-:W-:Y:S02]  /*6c60*/  LOP3.LUT P0, RZ, R219, 0x4, RZ, 0xc0, !PT ;  /* 0x00000004dbff7812 */ /* 0x000fe4000780c0ff */
[----:B------:R-:W-:Y:S01]  /*6c70*/  @!PT LDS RZ, [RZ] ;  /* 0x00000000fffff984 */ /* 0x000fe20000000800 */
[----:B------:R-:W-:Y:S01]  /*6c80*/  @!PT LDS RZ, [RZ] ;  /* 0x00000000fffff984 */ /* 0x000fe20000000800 */
[----:B------:R-:W-:Y:S01]  /*6c90*/  @!PT LDS RZ, [RZ] ;  /* 0x00000000fffff984 */ /* 0x000fe20000000800 */
[----:B------:R-:W-:Y:S01]  /*6ca0*/  @!P3 LDGSTS.E.BYPASS.LTC128B.128 [R236+0x1c000], desc[UR24][R22.64+0x100] ;  /* 0x1c00010016ecbfae */ /* 0x000fe2000b981a18 */
[----:B------:R-:W-:Y:S04]  /*6cb0*/  LOP3.LUT R164, R164, R214, R169, 0xf6, !PT ;  /* 0x000000d6a4a47212 */ /* 0x000fe800078ef6a9 */
[----:B------:R-:W-:Y:S01]  /*6cc0*/  @P3 STS.128 [R236+0x1c000], RZ ;  /* 0x01c000ffec003388 */ /* 0x000fe20000000c00 */
[----:B------:R-:W-:Y:S01]  /*6cd0*/  LEA R227, R164, UR6, 0x1 ;  /* 0x00000006a4e37c11 */ /* 0x000fe2000f8e08ff */
[C---:B------:R-:W-:Y:S03]  /*6ce0*/  IMAD.IADD R164, R223.reuse, 0x1, R212 ;  /* 0x00000001dfa47824 */ /* 0x040fe600078e02d4 */
[----:B------:R-:W-:Y:S01]  /*6cf0*/  @!PT LDS RZ, [RZ] ;  /* 0x00000000fffff984 */ /* 0x000fe20000000800 */
[----:B------:R-:W-:Y:S01]  /*6d00*/  @!PT LDS RZ, [RZ] ;  /* 0x00000000fffff984 */ /* 0x000fe20000000800 */
[----:B------:R-:W-:Y:S01]  /*6d10*/  @!PT LDS RZ, [RZ] ;  /* 0x00000000fffff984 */ /* 0x000fe20000000800 */
[----:B------:R-:W-:Y:S01]  /*6d20*/  @!P2 LDGSTS.E.BYPASS.LTC128B.128 [R236+0x1e000], desc[UR24][R22.64+0x180] ;  /* 0x1e00018016ecafae */ /* 0x000fe2000b981a18 */
[--C-:B------:R-:W-:Y:S04]  /*6d30*/  IMAD.IADD R166, R212, 0x1, R227.reuse ;  /* 0x00000001d4a67824 */ /* 0x100fe800078e02e3 */
        /* <DEDUP_REMOVED lines=23> */
[----:B------:R-:W4:Y:S05]  /*6eb0*/  LDSM.16.M88.4 R176, [R213+UR6+0x10800] ;  /* 0x01080006d5b0783b */ /* 0x000f2a0008000200 */
[----:B------:R-:W5:Y:S05]  /*6ec0*/  LDSM.16.M88.4 R180, [R213+UR6+0x11000] ;  /* 0x01100006d5b4783b */ /* 0x000f6a0008000200 */
[----:B------:R-:W0:Y:S05]  /*6ed0*/  LDGDEPBAR ;  /* 0x00000000000079af */ /* 0x000e2a0000000000 */
[----:B------:R-:W3:Y:S05]  /*6ee0*/  LDSM.16.M88.4 R184, [R213+UR6+0x11800] ;  /* 0x01180006d5b8783b */ /* 0x000eea0008000200 */
[----:B------:R-:W-:Y:S05]  /*6ef0*/  LDSM.16.M88.4 R188, [R166] ;  /* 0x00000000a6bc783b */ /* 0x000fea0000000200 */
[----:B------:R-:W-:Y:S05]  /*6f00*/  LDSM.16.M88.4 R192, [R164+0x10800] ;  /* 0x01080000a4c0783b */ /* 0x000fea0000000200 */
[----:B------:R-:W-:Y:S01]  /*6f10*/  LDSM.16.M88.4 R196, [R164+0x11800] ;  /* 0x01180000a4c4783b */ /* 0x000fe20000000200 */
[C---:B--2---:R-:W-:Y:S08]  /*6f20*/  HMMA.16816.F32 R4, R168.reuse, R172, RZ ;  /* 0x000000aca804723c */ /* 0x044ff000000018ff */
[C---:B------:R-:W-:Y:S01]  /*6f30*/  HMMA.16816.F32 R8, R168.reuse, R174, RZ ;  /* 0x000000aea808723c */ /* 0x040fe200000018ff */
[----:B------:R-:W2:Y:S07]  /*6f40*/  LDSM.16.M88.4 R172, [R164+0x10000] ;  /* 0x01000000a4ac783b */ /* 0x000eae0000000200 */
[C---:B----4-:R-:W-:Y:S01]  /*6f50*/  HMMA.16816.F32 R12, R168.reuse, R176, RZ ;  /* 0x000000b0a80c723c */ /* 0x050fe200000018ff */
[----:B------:R-:W-:Y:S05]  /*6f60*/  SEL R176, R216, 0xffffffc0, !P0 ;  /* 0xffffffc0d8b07807 */ /* 0x000fea0004000000 */
[----:B------:R-:W-:Y:S02]  /*6f70*/  IMAD.IADD R225, R176, 0x1, R227 ;  /* 0x00000001b0e17824 */ /* 0x000fe400078e02e3 */
[C---:B------:R-:W-:Y:S01]  /*6f80*/  HMMA.16816.F32 R16, R168.reuse, R178, RZ ;  /* 0x000000b2a810723c */ /* 0x040fe200000018ff */
[----:B------:R-:W-:Y:S02]  /*6f90*/  IMAD.IADD R223, R223, 0x1, R176 ;  /* 0x00000001dfdf7824 */ /* 0x000fe400078e02b0 */
[----:B------:R-:W4:Y:S01]  /*6fa0*/  LDSM.16.M88.4 R176, [R164+0x11000] ;  /* 0x01100000a4b0783b */ /* 0x000f220000000200 */
[C---:B-1----:R-:W-:Y:S02]  /*6fb0*/  IMAD.IADD R3, R212.reuse, 0x1, R225 ;  /* 0x00000001d4037824 */ /* 0x042fe400078e02e1 */
[----:B------:R-:W-:Y:S02]  /*6fc0*/  IMAD.IADD R2, R212, 0x1, R223 ;  /* 0x00000001d4027824 */ /* 0x000fe400078e02df */
[C---:B-----5:R-:W-:Y:S01]  /*6fd0*/  HMMA.16816.F32 R20, R168.reuse, R180, RZ ;  /* 0x000000b4a814723c */ /* 0x060fe200000018ff */
[----:B------:R-:W-:Y:S05]  /*6fe0*/  LDSM.16.M88.4 R200, [R225] ;  /* 0x00000000e1c8783b */ /* 0x000fea0000000200 */
[----:B------:R-:W1:Y:S02]  /*6ff0*/  LDSM.16.M88.4 R204, [R223+0x10000] ;  /* 0x01000000dfcc783b */ /* 0x000e640000000200 */
[C---:B------:R-:W-:Y:S03]  /*7000*/  HMMA.16816.F32 R24, R168.reuse, R182, RZ ;  /* 0x000000b6a818723c */ /* 0x040fe600000018ff */
[----:B------:R-:W5:Y:S05]  /*7010*/  LDSM.16.M88.4 R180, [R223+0x10800] ;  /* 0x01080000dfb4783b */ /* 0x000f6a0000000200 */
[C---:B---3--:R-:W-:Y:S01]  /*7020*/  HMMA.16816.F32 R28, R168.reuse, R184, RZ ;  /* 0x000000b8a81c723c */ /* 0x048fe200000018ff */
[----:B------:R-:W-:Y:S07]  /*7030*/  LDSM.16.M88.4 R208, [R2+0x10000] ;  /* 0x0100000002d0783b */ /* 0x000fee0000000200 */
[----:B------:R-:W-:Y:S01]  /*7040*/  HMMA.16816.F32 R32, R168, R186, RZ ;  /* 0x000000baa820723c */ /* 0x000fe200000018ff */
[----:B------:R-:W3:Y:S05]  /*7050*/  LDSM.16.M88.4 R168, [R223+0x11000] ;  /* 0x01100000dfa8783b */ /* 0x000eea0000000200 */
[----:B------:R-:W-:Y:S02]  /*7060*/  LDSM.16.M88.4 R184, [R3] ;  /* 0x0000000003b8783b */ /* 0x000fe40000000200 */
[C---:B--2---:R-:W-:Y:S08]  /*7070*/  HMMA.16816.F32 R4, R188.reuse, R172, R4 ;  /* 0x000000acbc04723c */ /* 0x044ff00000001804 */
[C---:B------:R-:W-:Y:S01]  /*7080*/  HMMA.16816.F32 R8, R188.reuse, R174, R8 ;  /* 0x000000aebc08723c */ /* 0x040fe20000001808 */
[----:B------:R-:W2:Y:S07]  /*7090*/  LDSM.16.M88.4 R172, [R223+0x11800] ;  /* 0x01180000dfac783b */ /* 0x000eae0000000200 */
[C---:B------:R-:W-:Y:S08]  /*70a0*/  HMMA.16816.F32 R12, R188.reuse, R192, R12 ;  /* 0x000000c0bc0c723c */ /* 0x040ff0000000180c */
        /* <DEDUP_REMOVED lines=8> */
[----:B------:R-:W-:Y:S02]  /*7130*/  LDSM.16.M88.4 R196, [R166+0x4000] ;  /* 0x00400000a6c4783b */ /* 0x000fe40000000200 */
[C---:B-1----:R-:W-:Y:S08]  /*7140*/  HMMA.16816.F32 R4, R200.reuse, R204, R4 ;  /* 0x000000ccc804723c */ /* 0x042ff00000001804 */
[C---:B------:R-:W-:Y:S01]  /*7150*/  HMMA.16816.F32 R8, R200.reuse, R206, R8 ;  /* 0x000000cec808723c */ /* 0x040fe20000001808 */
[----:B------:R-:W-:Y:S07]  /*7160*/  LDSM.16.M88.4 R204, [R2+0x12000] ;  /* 0x0120000002cc783b */ /* 0x000fee0000000200 */
[C---:B-----5:R-:W-:Y:S08]  /*7170*/  HMMA.16816.F32 R12, R200.reuse, R180, R12 ;  /* 0x000000b4c80c723c */ /* 0x060ff0000000180c */
[C---:B------:R-:W-:Y:S01]  /*7180*/  HMMA.16816.F32 R16, R200.reuse, R182, R16 ;  /* 0x000000b6c810723c */ /* 0x040fe20000001810 */
[----:B------:R-:W-:Y:S07]  /*7190*/  LDSM.16.M88.4 R180, [R213+UR6+0x12800] ;  /* 0x01280006d5b4783b */ /* 0x000fee0008000200 */
[C---:B---3--:R-:W-:Y:S08]  /*71a0*/  HMMA.16816.F32 R20, R200.reuse, R168, R20 ;  /* 0x000000a8c814723c */ /* 0x048ff00000001814 */
[C---:B------:R-:W-:Y:S01]  /*71b0*/  HMMA.16816.F32 R24, R200.reuse, R170, R24 ;  /* 0x000000aac818723c */ /* 0x040fe20000001818 */
[----:B------:R-:W-:Y:S07]  /*71c0*/  LDSM.16.M88.4 R168, [R227+0x4000] ;  /* 0x00400000e3a8783b */ /* 0x000fee0000000200 */
[C---:B--2---:R-:W-:Y:S08]  /*71d0*/  HMMA.16816.F32 R28, R200.reuse, R172, R28 ;  /* 0x000000acc81c723c */ /* 0x044ff0000000181c */
        /* <DEDUP_REMOVED lines=96> */
[C---:B------:R-:W-:Y:S01]  /*77e0*/  HMMA.16816.F32 R12, R184.reuse, R204, R12 ;  /* 0x000000ccb80c723c */ /* 0x040fe2000000180c */
[----:B------:R-:W-:Y:S07]  /*77f0*/  IMAD.U32 R204, RZ, RZ, UR14 ;  /* 0x0000000effcc7e24 */ /* 0x000fee000f8e00ff */
        /* <DEDUP_REMOVED lines=46> */
[C---:B-----5:R-:W-:Y:S05]  /*7ae0*/  HMMA.16816.F32 R4, R168.reuse, R184, R4 ;  /* 0x000000b8a804723c */ /* 0x060fea0000001804 */
[----:B-1----:R-:W-:Y:S03]  /*7af0*/  IMAD R3, R204, 0x40, R233 ;  /* 0x00000040cc037824 */ /* 0x002fe600078e02e9 */
        /* <DEDUP_REMOVED lines=162> */
.L_x_455:
        /* <DEDUP_REMOVED lines=424> */
[C---:B----4-:R-:W-:Y:S03]  /*9fa0*/  HMMA.16816.F32 R76, R148.reuse, R24, R76 ;  /* 0x00000018944c723c */ /* 0x050fe6000000184c */
[----:B------:R-:W-:Y:S04]  /*9fb0*/  FADD.FTZ R25, R199, R200 ;  /* 0x000000c8c7197221 */ /* 0x000fe80000010000 */
[----:B------:R-:W-:Y:S01]  /*9fc0*/  FADD.FTZ R25, R198, R25 ;  /* 0x00000019c6197221 */ /* 0x000fe20000010000 */
[C---:B------:R-:W-:Y:S03]  /*9fd0*/  HMMA.16816.F32 R80, R148.reuse, R26, R80 ;  /* 0x0000001a9450723c */ /* 0x040fe60000001850 */
[----:B------:R-:W-:Y:S04]  /*9fe0*/  FADD.FTZ R206, R206, R25 ;  /* 0x00000019cece7221 */ /* 0x000fe80000010000 */
[----:B------:R-:W-:Y:S01]  /*9ff0*/  FADD.FTZ R205, R205, R206 ;  /* 0x000000cecdcd7221 */ /* 0x000fe20000010000 */
[C---:B------:R-:W-:Y:S03]  /*a000*/  HMMA.16816.F32 R84, R148.reuse, R152, R84 ;  /* 0x000000989454723c */ /* 0x040fe60000001854 */
[----:B---3--:R-:W-:Y:S01]  /*a010*/  MOV R165, R164 ;  /* 0x000000a400a57202 */ /* 0x008fe20000000f00 */
[----:B------:R-:W-:Y:S04]  /*a020*/  FADD.FTZ R208, R208, R205 ;  /* 0x000000cdd0d07221 */ /* 0x000fe80000010000 */
        /* <DEDUP_REMOVED lines=13> */
[----:B------:R-:W-:Y:S05]  /*a100*/  FADD.FTZ R237, R181, R180 ;  /* 0x000000b4b5ed7221 */ /* 0x000fea0000010000 */
[C---:B------:R-:W-:Y:S08]  /*a110*/  HMMA.16816.F32 R108, R148.reuse, R172, R108 ;  /* 0x000000ac946c723c */ /* 0x040ff0000000186c */
[C---:B------:R-:W-:Y:S08]  /*a120*/  HMMA.16816.F32 R112, R148.reuse, R174, R112 ;  /* 0x000000ae9470723c */ /* 0x040ff00000001870 */
[C---:B------:R-:W-:Y:S08]  /*a130*/  HMMA.16816.F32 R116, R148.reuse, R32, R116 ;  /* 0x000000209474723c */ /* 0x040ff00000001874 */
[C---:B------:R-:W-:Y:S08]  /*a140*/  HMMA.16816.F32 R120, R148.reuse, R34, R120 ;  /* 0x000000229478723c */ /* 0x040ff00000001878 */
[C---:B-1----:R-:W-:Y:S08]  /*a150*/  HMMA.16816.F32 R124, R148.reuse, R20, R124 ;  /* 0x00000014947c723c */ /* 0x042ff0000000187c */
[C---:B------:R-:W-:Y:S01]  /*a160*/  HMMA.16816.F32 R128, R148.reuse, R22, R128 ;  /* 0x000000169480723c */ /* 0x040fe20000001880 */
[----:B------:R-:W1:Y:S07]  /*a170*/  LDSM.16.MT88.4 R20, [R166+0x7800] ;  /* 0x00780000a614783b */ /* 0x000e6e0000004200 */
[C---:B--2---:R-:W-:Y:S08]  /*a180*/  HMMA.16816.F32 R132, R148.reuse, R4, R132 ;  /* 0x000000049484723c */ /* 0x044ff00000001884 */
[C---:B------:R-:W-:Y:S08]  /*a190*/  HMMA.16816.F32 R136, R148.reuse, R6, R136 ;  /* 0x000000069488723c */ /* 0x040ff00000001888 */
[C---:B------:R-:W-:Y:S08]  /*a1a0*/  HMMA.16816.F32 R140, R148.reuse, R8, R140 ;  /* 0x00000008948c723c */ /* 0x040ff0000000188c */
[C---:B------:R-:W-:Y:S08]  /*a1b0*/  HMMA.16816.F32 R144, R148.reuse, R10, R144 ;  /* 0x0000000a9490723c */ /* 0x040ff00000001890 */
[C---:B-1----:R-:W-:Y:S08]  /*a1c0*/  HMMA.16816.F32 R152, R148.reuse, R20, R12 ;  /* 0x000000149498723c */ /* 0x042ff0000000180c */
[----:B------:R-:W-:Y:S01]  /*a1d0*/  HMMA.16816.F32 R148, R148, R22, R16 ;  /* 0x000000169494723c */ /* 0x000fe20000001810 */
[----:B------:R-:W-:Y:S08]  /*a1e0*/  @!UPT UIADD3 URZ, UPT, UPT, URZ, URZ, URZ ;  /* 0x000000fffffff290 */ /* 0x000ff0000fffe0ff */
[----:B------:R-:W-:Y:S11]  /*a1f0*/  BRA.U UP0, `(.L_x_454) ;  /* 0xffffffc9000c7547 */ /* 0x000ff6000b83ffff */
.L_x_453:
[----:B------:R-:W1:Y:S01]  /*a200*/  SHFL.BFLY PT, R10, R237, 0x2, 0x1f ;  /* 0x0c401f00ed0a7f89 */ /* 0x000e6200000e0000 */
[----:B------:R-:W2:Y:S01]  /*a210*/  S2UR UR6, SR_CgaCtaId ;  /* 0x00000000000679c3 */ /* 0x000ea20000008800 */
[----:B------:R-:W-:Y:S01]  /*a220*/  UMOV UR4, 0x400 ;  /* 0x0000040000047882 */ /* 0x000fe20000000000 */
[----:B------:R-:W-:Y:S01]  /*a230*/  UISETP.NE.AND UP3, UPT, UR20, -0x1, UPT ;  /* 0xffffffff1400788c */ /* 0x000fe2000bf65270 */
[----:B------:R-:W3:Y:S01]  /*a240*/  SHFL.BFLY PT, R0, R235, 0x2, 0x1f ;  /* 0x0c401f00eb007f89 */ /* 0x000ee200000e0000 */
[----:B------:R-:W4:Y:S04]  /*a250*/  LDCU.U8 UR8, c[0x0][0x549] ;  /* 0x0000a920ff0877ac */ /* 0x000f280008000000 */
        /* <DEDUP_REMOVED lines=8> */
[----:B------:R-:W5:Y:S01]  /*a2e0*/  @!UP3 LDCU.64 UR4, c[0x0][0x400] ;  /* 0x00008000ff04b7ac */ /* 0x000f620008000a00 */
[----:B---3--:R-:W-:-:S02]  /*a2f0*/  FADD.FTZ R9, R0, R235 ;  /* 0x000000eb00097221 */ /* 0x008fc40000010000 */
[----:B------:R-:W1:Y:S01]  /*a300*/  SHFL.BFLY PT, R5, R10, 0x1, 0x1f ;  /* 0x0c201f000a057f89 */ /* 0x000e6200000e0000 */
[----:B----4-:R-:W-:-:S03]  /*a310*/  UISETP.NE.AND UP1, UPT, UR8, URZ, UPT ;  /* 0x000000ff0800728c */ /* 0x010fc6000bf25270 */
[----:B------:R-:W2:Y:S01]  /*a320*/  SHFL.BFLY PT, R2, R9, 0x1, 0x1f ;  /* 0x0c201f0009027f89 */ /* 0x000ea200000e0000 */
[----:B------:R-:W-:Y:S01]  /*a330*/  UISETP.NE.AND UP0, UPT, UR10, URZ, !UP1 ;  /* 0x000000ff0a00728c */ /* 0x000fe2000cf05270 */
[----:B------:R-:W3:Y:S06]  /*a340*/  S2R R0, SR_TID.X ;  /* 0x0000000000007919 */ /* 0x000eec0000002100 */
[----:B------:R-:W4:Y:S01]  /*a350*/  @UP1 LDCU UR8, c[0x0][0x430] ;  /* 0x00008600ff0817ac */ /* 0x000f220008000800 */
[----:B-----5:R-:W-:-:S04]  /*a360*/  @!UP3 UIMAD.WIDE.U32 UR14, UR7, UR4, URZ ;  /* 0x00000004070eb2a5 */ /* 0x020fc8000f8e00ff */
[----:B------:R-:W-:Y:S01]  /*a370*/  @!UP3 UIMAD UR11, UR7, UR5, UR15 ;  /* 0x00000005070bb2a4 */ /* 0x000fe2000f8e020f */
[----:B------:R-:W5:Y:S01]  /*a380*/  @UP3 LDCU.64 UR4, c[0x0][0x408] ;  /* 0x00008100ff0437ac */ /* 0x000f620008000a00 */
[----:B-1----:R-:W-:Y:S01]  /*a390*/  FADD.FTZ R4, R10, R5 ;  /* 0x000000050a047221 */ /* 0x002fe20000010000 */
[----:B--2---:R-:W-:-:S03]  /*a3a0*/  FADD.FTZ R2, R9, R2 ;  /* 0x0000000209027221 */ /* 0x004fc60000010000 */
[----:B------:R-:W1:Y:S01]  /*a3b0*/  MUFU.RCP R8, R4 ;  /* 0x0000000400087308 */ /* 0x000e620000001000 */
[----:B------:R-:W-:Y:S01]  /*a3c0*/  FSETP.NE.FTZ.AND P4, PT, R4, RZ, PT ;  /* 0x000000ff0400720b */ /* 0x000fe20003f95000 */
[----:B----4-:R-:W-:Y:S01]  /*a3d0*/  @UP1 UIMAD UR12, UR8, UR9, URZ ;  /* 0x00000009080c12a4 */ /* 0x010fe2000f8e02ff */
[----:B------:R-:W-:-:S05]  /*a3e0*/  FSETP.NE.FTZ.AND P3, PT, R2, RZ, PT ;  /* 0x000000ff0200720b */ /* 0x000fca0003f75000 */
[----:B------:R-:W2:Y:S01]  /*a3f0*/  MUFU.RCP R7, R2 ;  /* 0x0000000200077308 */ /* 0x000ea20000001000 */
[C---:B---3--:R-:W-:Y:S01]  /*a400*/  SHF.L.U32 R6, R0.reuse, 0x4, RZ ;  /* 0x0000000400067819 */ /* 0x048fe200000006ff */
[----:B-----5:R-:W-:Y:S01]  /*a410*/  @UP3 UIMAD.WIDE.U32 UR16, UR20, UR4, URZ ;  /* 0x00000004141032a5 */ /* 0x020fe2000f8e00ff */
[----:B------:R-:W-:Y:S02]  /*a420*/  SHF.L.U32 R5, R0, 0x1, RZ ;  /* 0x0000000100057819 */ /* 0x000fe400000006ff */
[----:B------:R-:W-:Y:S01]  /*a430*/  LOP3.LUT R6, R6, 0x1c0, RZ, 0xc0, !PT ;  /* 0x000001c006067812 */ /* 0x000fe200078ec0ff */
[----:B------:R-:W-:Y:S01]  /*a440*/  @UP3 UIMAD UR11, UR20, UR5, UR17 ;  /* 0x00000005140b32a4 */ /* 0x000fe2000f8e0211 */
[--C-:B------:R-:W-:Y:S01]  /*a450*/  LOP3.LUT R220, R220, 0x6, R5.reuse, 0xf8, !PT ;  /* 0x00000006dcdc7812 */ /* 0x100fe200078ef805 */
[----:B------:R-:W-:Y:S01]  /*a460*/  @!UP2 UIMAD UR20, UR7, UR9, URZ ;  /* 0x000000090714a2a4 */ /* 0x000fe2000f8e02ff */
[----:B------:R-:W-:Y:S01]  /*a470*/  LOP3.LUT R5, R6, 0x38, R5, 0xf8, !PT ;  /* 0x0000003806057812 */ /* 0x000fe200078ef805 */
[----:B------:R-:W3:Y:S01]  /*a480*/  @UP1 LDCU UR5, c[0x0][0x430] ;  /* 0x00008600ff0517ac */ /* 0x000ee20008000800 */
[----:B------:R-:W-:-:S02]  /*a490*/  LOP3.LUT P1, RZ, R0, 0x10, RZ, 0xc0, !PT ;  /* 0x0000001000ff7812 */ /* 0x000fc4000782c0ff */
[----:B-1----:R-:W-:Y:S01]  /*a4a0*/  FSEL R8, R8, 1, P4 ;  /* 0x3f80000008087808 */ /* 0x002fe20002000000 */
[----:B------:R-:W-:Y:S01]  /*a4b0*/  @UP1 UMOV UR4, 0x1 ;  /* 0x0000000100041882 */ /* 0x000fe20000000000 */
[----:B------:R-:W-:Y:S01]  /*a4c0*/  LOP3.LUT R5, R220, R5, RZ, 0xfc, !PT ;  /* 0x00000005dc057212 */ /* 0x000fe200078efcff */
[----:B------:R-:W-:Y:S01]  /*a4d0*/  @UP3 UMOV UR14, UR16 ;  /* 0x00000010000e3c82 */ /* 0x000fe20008000000 */
[----:B--2---:R-:W-:Y:S01]  /*a4e0*/  FSEL R7, R7, 1, P3 ;  /* 0x3f80000007077808 */ /* 0x004fe20001800000 */
[C---:B------:R-:W-:Y:S01]  /*a4f0*/  FMUL.FTZ R160, R8.reuse, R160 ;  /* 0x000000a008a07220 */ /* 0x040fe20000410000 */
[----:B------:R-:W-:Y:S01]  /*a500*/  MOV R6, 0x20 ;  /* 0x0000002000067802 */ /* 0x000fe20000000f00 */
[----:B------:R-:W-:Y:S01]  /*a510*/  FMUL.FTZ R161, R8, R161 ;  /* 0x000000a108a17220 */ /* 0x000fe20000410000 */
[----:B------:R-:W-:Y:S01]  /*a520*/  LOP3.LUT P2, RZ, R0, 0x8, RZ, 0xc0, !PT ;  /* 0x0000000800ff7812 */ /* 0x000fe2000784c0ff */
        /* <DEDUP_REMOVED lines=63> */
[----:B------:R-:W-:Y:S01]  /*a920*/  FMUL.FTZ R162, R7, R162 ;  /* 0x000000a207a27220 */ /* 0x000fe20000410000 */
[----:B------:R-:W-:Y:S01]  /*a930*/  LEA R5, R5, UR6, 0x1 ;  /* 0x0000000605057c11 */ /* 0x000fe2000f8e08ff */
[C---:B------:R-:W-:Y:S01]  /*a940*/  FMUL.FTZ R163, R7.reuse, R163 ;  /* 0x000000a307a37220 */ /* 0x040fe20000410000 */
[----:B------:R-:W-:Y:S01]  /*a950*/  SEL R6, R6, 0xffffffe0, !P2 ;  /* 0xffffffe006067807 */ /* 0x000fe20005000000 */
[C---:B------:R-:W-:Y:S01]  /*a960*/  FMUL.FTZ R158, R7.reuse, R158 ;  /* 0x0000009e079e7220 */ /* 0x040fe20000410000 */
[C---:B------:R-:W-:Y:S01]  /*a970*/  FMUL.FTZ R159, R7.reuse, R159 ;  /* 0x0000009f079f7220 */ /* 0x040fe20000410000 */
[C---:B------:R-:W-:Y:S01]  /*a980*/  FMUL.FTZ R38, R7.reuse, R38 ;  /* 0x0000002607267220 */ /* 0x040fe20000410000 */
[C---:B------:R-:W-:Y:S01]  /*a990*/  FMUL.FTZ R39, R7.reuse, R39 ;  /* 0x0000002707277220 */ /* 0x040fe20000410000 */
[----:B------:R-:W-:Y:S01]  /*a9a0*/  SEL R8, R8, 0xfffffff0, !P0 ;  /* 0xfffffff008087807 */ /* 0x000fe20004000000 */
[C---:B------:R-:W-:Y:S01]  /*a9b0*/  FMUL.FTZ R42, R7.reuse, R42 ;  /* 0x0000002a072a7220 */ /* 0x040fe20000410000 */
[----:B------:R-:W-:Y:S01]  /*a9c0*/  FMUL.FTZ R43, R7, R43 ;  /* 0x0000002b072b7220 */ /* 0x000fe20000410000 */
[----:B------:R-:W-:Y:S01]  /*a9d0*/  IADD3 R13, PT, PT, R5, 0x40, RZ ;  /* 0x00000040050d7810 */ /* 0x000fe20007ffe0ff */
        /* <DEDUP_REMOVED lines=160> */
[----:B------:R-:W-:Y:S01]  /*b3e0*/  SHF.L.U32 R12, R0, 0x3, RZ ;  /* 0x00000003000c7819 */ /* 0x000fe200000006ff */
[----:B------:R-:W-:Y:S01]  /*b3f0*/  STS [R9+0x8000], R96 ;  /* 0x0080006009007388 */ /* 0x000fe20000000800 */
[----:B------:R-:W-:-:S02]  /*b400*/  F2FP.F16.F32.PACK_AB R148, R149, R148 ;  /* 0x000000949594723e */ /* 0x000fc400000000ff */
        /* <DEDUP_REMOVED lines=35> */
[----:B------:R-:W3:Y:S01]  /*b640*/  @UP1 LDCU UR12, c[0x0][0x454] ;  /* 0x00008a80ff0c17ac */ /* 0x000ee20008000800 */
[----:B-1----:R-:W-:-:S02]  /*b650*/  @UP1 UIMAD UR4, UR4, UR5, URZ ;  /* 0x00000005040412a4 */ /* 0x002fc4000f8e02ff */
[----:B------:R-:W-:-:S03]  /*b660*/  @!UP1 UIMAD UR4, UR9, UR5, URZ ;  /* 0x00000005090492a4 */ /* 0x000fc6000f8e02ff */
[----:B------:R-:W-:Y:S01]  /*b670*/  @UP1 UMOV UR5, 0x1 ;  /* 0x0000000100051882 */ /* 0x000fe20000000000 */
[----:B---3--:R-:W-:-:S08]  /*b680*/  @!UP1 UMOV UR5, 0x1 ;  /* 0x0000000100059882 */ /* 0x008fd00000000000 */
.L_x_457:
[----:B------:R1:W-:Y:S01]  /*b690*/  STS [R21+0xc000], R148 ;  /* 0x00c0009415007388 */ /* 0x0003e20000000800 */
[----:B------:R-:W-:Y:S01]  /*b6a0*/  LEA R5, R5, UR6, 0x1 ;  /* 0x0000000605057c11 */ /* 0x000fe2000f8e08ff */
[----:B------:R-:W3:Y:S01]  /*b6b0*/  S2UR UR8, SR_CTAID.X ;  /* 0x00000000000879c3 */ /* 0x000ee20000002500 */
[----:B--2---:R-:W2:Y:S01]  /*b6c0*/  @P4 MUFU.LG2 R15, R4 ;  /* 0x00000004000f4308 */ /* 0x004ea20000000c00 */
        /* <DEDUP_REMOVED lines=8> */
[----:B------:R-:W-:Y:S01]  /*b750*/  SHF.R.U32.HI R14, RZ, 0x2, R0 ;  /* 0x00000002ff0e7819 */ /* 0x000fe20000011600 */
[----:B------:R-:W-:-:S03]  /*b760*/  USHF.L.U32 UR21, UR21, 0x7, URZ ;  /* 0x0000000715157899 */ /* 0x000fc600080006ff */
[----:B------:R-:W4:Y:S01]  /*b770*/  @P4 LDC R7, c[0x0][0x458] ;  /* 0x00011600ff074b82 */ /* 0x000f220000000800 */
[----:B------:R-:W5:Y:S01]  /*b780*/  @P3 MUFU.LG2 R2, R2 ;  /* 0x0000000200023308 */ /* 0x000f620000000c00 */
[----:B------:R-:W-:Y:S01]  /*b790*/  BSSY.RECONVERGENT B0, `(.L_x_458) ;  /* 0x0000023000007945 */ /* 0x000fe20003800200 */
[----:B------:R-:W-:Y:S01]  /*b7a0*/  UIADD3 UR23, UPT, UPT, -UR21, UR23, URZ ;  /* 0x0000001715177290 */ /* 0x000fe2000fffe1ff */
[----:B------:R-:W-:Y:S01]  /*b7b0*/  IMAD.MOV.U32 R13, RZ, RZ, 0x7f800000 ;  /* 0x7f800000ff0d7424 */ /* 0x000fe200078e00ff */
[----:B------:R-:W-:Y:S01]  /*b7c0*/  LOP3.LUT R14, R221, 0x7, R14, 0xf8, !PT ;  /* 0x00000007dd0e7812 */ /* 0x000fe200078ef80e */
[----:B--2---:R-:W-:Y:S02]  /*b7d0*/  @P4 FMUL.FTZ R15, R15, 0.69314718246459960938 ;  /* 0x3f3172180f0f4820 */ /* 0x004fe40000410000 */
[----:B------:R-:W2:Y:S01]  /*b7e0*/  @P3 LDC R6, c[0x0][0x458] ;  /* 0x00011600ff063b82 */ /* 0x000ea20000000800 */
[----:B------:R-:W-:Y:S01]  /*b7f0*/  MOV R4, 0x7f800000 ;  /* 0x7f80000000047802 */ /* 0x000fe20000000f00 */
[----:B---3--:R-:W-:-:S04]  /*b800*/  UIMAD UR6, UR8, UR5, URZ ;  /* 0x00000005080672a4 */ /* 0x008fc8000f8e02ff */
[----:B------:R-:W-:Y:S01]  /*b810*/  USHF.L.U32 UR7, UR6, 0x7, URZ ;  /* 0x0000000706077899 */ /* 0x000fe200080006ff */
[----:B------:R1:W3:Y:S01]  /*b820*/  LDS.128 R8, [R5+0x3000] ;  /* 0x0030000005087984 */ /* 0x0002e20000000c00 */
[----:B------:R-:W-:Y:S01]  /*b830*/  USHF.R.S32.HI UR6, URZ, 0x1f, UR12 ;  /* 0x0000001fff067899 */ /* 0x000fe2000801140c */
[----:B-----5:R-:W-:Y:S01]  /*b840*/  @P3 FMUL.FTZ R2, R2, 0.69314718246459960938 ;  /* 0x3f31721802023820 */ /* 0x020fe20000410000 */
[----:B------:R-:W-:Y:S02]  /*b850*/  USHF.R.S32.HI UR4, URZ, 0x1f, UR7 ;  /* 0x0000001fff047899 */ /* 0x000fe40008011407 */
[----:B------:R-:W-:Y:S01]  /*b860*/  UIADD3 UR20, UP1, UP0, UR7, UR20, UR12 ;  /* 0x0000001407147290 */ /* 0x000fe2000f83e00c */
[----:B----4-:R-:W-:-:S03]  /*b870*/  @P4 FFMA.FTZ R13, R164, R7, R15 ;  /* 0x00000007a40d4223 */ /* 0x010fc6000001000f */
[----:B------:R-:W-:Y:S01]  /*b880*/  UIADD3.X UR4, UPT, UPT, UR4, UR15, UR6, UP1, UP0 ;  /* 0x0000000f04047290 */ /* 0x000fe20008fe0406 */
[----:B--2---:R-:W-:Y:S01]  /*b890*/  @P3 FFMA.FTZ R4, R3, R6, R2 ;  /* 0x0000000603043223 */ /* 0x004fe20000010002 */
[----:B-1-3--:R-:W-:Y:S10]  /*b8a0*/  @P0 BRA `(.L_x_459) ;  /* 0x0000000000440947 */ /* 0x00aff40003800000 */
        /* <DEDUP_REMOVED lines=17> */
.L_x_459:
[----:B------:R-:W-:Y:S05]  /*b9c0*/  BSYNC.RECONVERGENT B0 ;  /* 0x0000000000007941 */ /* 0x000fea0003800200 */
.L_x_458:
[----:B------:R-:W2:Y:S01]  /*b9d0*/  LDCU.64 UR4, c[0x0][0x410] ;  /* 0x00008200ff0477ac */ /* 0x000ea20008000a00 */
[----:B-1----:R-:W-:Y:S01]  /*b9e0*/  SHF.R.U32.HI R2, RZ, 0x3, R0 ;  /* 0x00000003ff027819 */ /* 0x002fe20000011600 */
[----:B------:R1:W3:Y:S01]  /*b9f0*/  LDS.128 R24, [R5] ;  /* 0x0000000005187984 */ /* 0x0002e20000000c00 */
[----:B------:R-:W-:Y:S01]  /*ba00*/  LOP3.LUT R0, R12, 0x38, RZ, 0xc0, !PT ;  /* 0x000000380c007812 */ /* 0x000fe200078ec0ff */
[----:B------:R-:W-:Y:S01]  /*ba10*/  UIMAD.WIDE.U32 UR8, UR8, 0x80, URZ ;  /* 0x00000080080878a5 */ /* 0x000fe2000f8e00ff */
[----:B------:R-:W-:Y:S01]  /*ba20*/  ISETP.GE.AND P3, PT, R2, UR23, PT ;  /* 0x0000001702007c0c */ /* 0x000fe2000bf66270 */
[----:B------:R1:W4:Y:S01]  /*ba30*/  LDS.128 R20, [R5+0x4000] ;  /* 0x0040000005147984 */ /* 0x0003220000000c00 */
[----:B------:R-:W-:Y:S01]  /*ba40*/  IADD3 R12, P0, PT, R0, UR14, RZ ;  /* 0x0000000e000c7c10 */ /* 0x000fe2000ff1e0ff */
[C---:B------:R-:W-:Y:S01]  /*ba50*/  VIADD R3, R2.reuse, 0x20 ;  /* 0x0000002002037836 */ /* 0x040fe20000000000 */
[----:B------:R-:W-:Y:S01]  /*ba60*/  BSSY.RECONVERGENT B0, `(.L_x_460) ;  /* 0x0000022000007945 */ /* 0x000fe20003800200 */
[----:B------:R1:W1:Y:S01]  /*ba70*/  LDS.128 R16, [R5+0x8000] ;  /* 0x0080000005107984 */ /* 0x0002620000000c00 */
[----:B------:R-:W-:-:S02]  /*ba80*/  VIADD R4, R2, 0x40 ;  /* 0x0000004002047836 */ /* 0x000fc40000000000 */
[----:B------:R-:W-:Y:S01]  /*ba90*/  IMAD.X R13, RZ, RZ, UR11, P0 ;  /* 0x0000000bff0d7e24 */ /* 0x000fe200080e06ff */
[----:B------:R-:W-:Y:S01]  /*baa0*/  ISETP.GE.AND P2, PT, R3, UR23, PT ;  /* 0x0000001703007c0c */ /* 0x000fe2000bf46270 */
[----:B------:R-:W-:Y:S01]  /*bab0*/  VIADD R3, R2, 0x60 ;  /* 0x0000006002037836 */ /* 0x000fe20000000000 */
[----:B------:R-:W-:Y:S01]  /*bac0*/  ISETP.GE.AND P1, PT, R4, UR23, PT ;  /* 0x0000001704007c0c */ /* 0x000fe2000bf26270 */
[----:B--2---:R-:W-:Y:S01]  /*bad0*/  IMAD.U32 R6, RZ, RZ, UR4 ;  /* 0x00000004ff067e24 */ /* 0x004fe2000f8e00ff */
[----:B------:R-:W-:Y:S01]  /*bae0*/  LOP3.LUT R2, R2, UR8, RZ, 0xfc, !PT ;  /* 0x0000000802027c12 */ /* 0x000fe2000f8efcff */
[----:B------:R-:W-:Y:S01]  /*baf0*/  IMAD.U32 R29, RZ, RZ, UR5 ;  /* 0x00000005ff1d7e24 */ /* 0x000fe2000f8e00ff */
        /* <DEDUP_REMOVED lines=8> */
[----:B------:R-:W4:Y:S01]  /*bb80*/  LDCU UR11, c[0x0][0x440] ;  /* 0x00008800ff0b77ac */ /* 0x000f220008000800 */
[----:B-----5:R-:W-:Y:S01]  /*bb90*/  UIMAD UR10, UR9, UR6, URZ ;  /* 0x00000006090a72a4 */ /* 0x020fe2000f8e02ff */
[----:B------:R-:W-:-:S05]  /*bba0*/  IMAD.WIDE.U32 R30, R2, UR6, R28 ;  /* 0x00000006021e7c25 */ /* 0x000fca000f8e001c */
[----:B------:R-:W-:Y:S01]  /*bbb0*/  IMAD.U32 R3, RZ, RZ, UR10 ;  /* 0x0000000aff037e24 */ /* 0x000fe2000f8e00ff */
[----:B---3--:R-:W-:Y:S02]  /*bbc0*/  LEA R32, P3, R30, UR4, 0x1 ;  /* 0x000000041e207c11 */ /* 0x008fe4000f8608ff */
[----:B----4-:R-:W-:Y:S01]  /*bbd0*/  ISETP.GE.AND P6, PT, R0, UR11, PT ;  /* 0x0000000b00007c0c */ /* 0x010fe2000bfc6270 */
[----:B------:R-:W-:Y:S01]  /*bbe0*/  IMAD R3, R2, UR7, R3 ;  /* 0x0000000702037c24 */ /* 0x000fe2000f8e0203 */
[----:B------:R-:W-:Y:S02]  /*bbf0*/  ISETP.GE.AND P5, PT, R242, UR11, PT ;  /* 0x0000000bf2007c0c */ /* 0x000fe4000bfa6270 */
[----:B------:R-:W-:Y:S01]  /*bc00*/  ISETP.GE.AND P4, PT, R241, UR11, PT ;  /* 0x0000000bf1007c0c */ /* 0x000fe2000bf86270 */
[----:B------:R-:W-:-:S05]  /*bc10*/  IMAD.IADD R3, R3, 0x1, R31 ;  /* 0x0000000103037824 */ /* 0x000fca00078e021f */
[----:B------:R-:W-:Y:S02]  /*bc20*/  LEA.HI.X R33, R30, UR5, R3, 0x1, P3 ;  /* 0x000000051e217c11 */ /* 0x000fe400098f0c03 */
[----:B------:R-:W-:-:S03]  /*bc30*/  ISETP.GE.AND P3, PT, R240, UR11, PT ;  /* 0x0000000bf0007c0c */ /* 0x000fc6000bf66270 */
[----:B------:R3:W-:Y:S04]  /*bc40*/  @!P6 STG.E.128 desc[UR24][R32.64], R24 ;  /* 0x000000182000e986 */ /* 0x0007e8000c101d18 */
[----:B------:R3:W-:Y:S04]  /*bc50*/  @!P5 STG.E.128 desc[UR24][R32.64+0x80], R20 ;  /* 0x000080142000d986 */ /* 0x0007e8000c101d18 */
[----:B-1----:R3:W-:Y:S04]  /*bc60*/  @!P4 STG.E.128 desc[UR24][R32.64+0x100], R16 ;  /* 0x000100102000c986 */ /* 0x0027e8000c101d18 */
[----:B------:R3:W-:Y:S02]  /*bc70*/  @!P3 STG.E.128 desc[UR24][R32.64+0x180], R12 ;  /* 0x0001800c2000b986 */ /* 0x0007e4000c101d18 */
.L_x_461:
[----:B------:R-:W-:Y:S05]  /*bc80*/  BSYNC.RECONVERGENT B0 ;  /* 0x0000000000007941 */ /* 0x000fea0003800200 */
.L_x_460:
[----:B---3--:R3:W2:Y:S01]  /*bc90*/  LDS.128 R24, [R5+0x1000] ;  /* 0x0010000005187984 */ /* 0x0086a20000000c00 */
        /* <DEDUP_REMOVED lines=8> */
[----:B------:R-:W3:Y:S01]  /*bd20*/  LDCU UR10, c[0x0][0x440] ;  /* 0x00008800ff0a77ac */ /* 0x000ee20008000800 */
[----:B------:R-:W-:Y:S02]  /*bd30*/  IMAD.MOV.U32 R31, RZ, RZ, R29 ;  /* 0x000000ffff1f7224 */ /* 0x000fe400078e001d */
[----:B------:R-:W-:Y:S01]  /*bd40*/  IMAD.X R3, RZ, RZ, UR9, P2 ;  /* 0x00000009ff037e24 */ /* 0x000fe200090e06ff */
[----:B------:R-:W2:Y:S03]  /*bd50*/  LDCU.64 UR4, c[0x0][0x3f0] ;  /* 0x00007e00ff0477ac */ /* 0x000ea60008000a00 */
        /* <DEDUP_REMOVED lines=8> */
[----:B--2---:R-:W-:-:S04]  /*bde0*/  LEA R32, P6, R30, UR4, 0x1 ;  /* 0x000000041e207c11 */ /* 0x004fc8000f8c08ff */
[----:B------:R-:W-:-:S05]  /*bdf0*/  LEA.HI.X R33, R30, UR5, R3, 0x1, P6 ;  /* 0x000000051e217c11 */ /* 0x000fca000b0f0c03 */
[----:B------:R2:W-:Y:S04]  /*be00*/  @!P5 STG.E.128 desc[UR24][R32.64], R24 ;  /* 0x000000182000d986 */ /* 0x0005e8000c101d18 */
[----:B----4-:R2:W-:Y:S04]  /*be10*/  @!P4 STG.E.128 desc[UR24][R32.64+0x80], R20 ;  /* 0x000080142000c986 */ /* 0x0105e8000c101d18 */
[----:B-1----:R2:W-:Y:S04]  /*be20*/  @!P3 STG.E.128 desc[UR24][R32.64+0x100], R16 ;  /* 0x000100102000b986 */ /* 0x0025e8000c101d18 */
[----:B------:R2:W-:Y:S02]  /*be30*/  @!P2 STG.E.128 desc[UR24][R32.64+0x180], R12 ;  /* 0x0001800c2000a986 */ /* 0x0005e4000c101d18 */
.L_x_463:
[----:B------:R-:W-:Y:S05]  /*be40*/  BSYNC.RECONVERGENT B0 ;  /* 0x0000000000007941 */ /* 0x000fea0003800200 */
.L_x_462:
[----:B--2---:R2:W2:Y:S01]  /*be50*/  LDS.128 R24, [R5+0x2000] ;  /* 0x0020000005187984 */ /* 0x0044a20000000c00 */
[----:B------:R-:W-:Y:S03]  /*be60*/  BSSY.RECONVERGENT B0, `(.L_x_464) ;  /* 0x000001a000007945 */ /* 0x000fe60003800200 */
[----:B----4-:R4:W2:Y:S04]  /*be70*/  LDS.128 R20, [R5+0x6000] ;  /* 0x0060000005147984 */ /* 0x0108a80000000c00 */
        /* <DEDUP_REMOVED lines=20> */
[----:B--2---:R2:W-:Y:S04]  /*bfc0*/  @!P4 STG.E.128 desc[UR24][R32.64], R24 ;  /* 0x000000182000c986 */ /* 0x0045e8000c101d18 */
[----:B------:R2:W-:Y:S04]  /*bfd0*/  @!P3 STG.E.128 desc[UR24][R32.64+0x80], R20 ;  /* 0x000080142000b986 */ /* 0x0005e8000c101d18 */
[----:B-1----:R2:W-:Y:S04]  /*bfe0*/  @!P2 STG.E.128 desc[UR24][R32.64+0x100], R16 ;  /* 0x000100102000a986 */ /* 0x0025e8000c101d18 */
[----:B------:R2:W-:Y:S02]  /*bff0*/  @!P1 STG.E.128 desc[UR24][R32.64+0x180], R12 ;  /* 0x0001800c20009986 */ /* 0x0005e4000c101d18 */
.L_x_465:
[----:B------:R-:W-:Y:S05]  /*c000*/  BSYNC.RECONVERGENT B0 ;  /* 0x0000000000007941 */ /* 0x000fea0003800200 */
.L_x_464:
[----:B-12---:R1:W2:Y:S04]  /*c010*/  LDS.128 R16, [R5+0x7000] ;  /* 0x0070000005107984 */ /* 0x0062a80000000c00 */
[----:B------:R1:W1:Y:S01]  /*c020*/  LDS.128 R12, [R5+0xb000] ;  /* 0x00b00000050c7984 */ /* 0x0002620000000c00 */
[----:B------:R-:W-:Y:S05]  /*c030*/  @P0 EXIT ;  /* 0x000000000000094d */ /* 0x000fea0003800000 */
[----:B------:R-:W5:Y:S01]  /*c040*/  LDCU.64 UR6, c[0x0][0x408] ;  /* 0x00008100ff0677ac */ /* 0x000f620008000a00 */
[----:B------:R-:W-:Y:S01]  /*c050*/  IADD3 R3, P0, PT, R2, 0x60, RZ ;  /* 0x0000006002037810 */ /* 0x000fe20007f1e0ff */
[----:B------:R-:W-:Y:S01]  /*c060*/  IMAD.MOV.U32 R7, RZ, RZ, R29 ;  /* 0x000000ffff077224 */ /* 0x000fe200078e001d */
[----:B------:R1:W2:Y:S01]  /*c070*/  LDS.128 R20, [R5+0xf000] ;  /* 0x00f0000005147984 */ /* 0x0002a20000000c00 */
[----:B------:R-:W3:Y:S02]  /*c080*/  LDCU.64 UR4, c[0x0][0x3f0] ;  /* 0x00007e00ff0477ac */ /* 0x000ee40008000a00 */
        /* <DEDUP_REMOVED lines=10> */
[----:B-1----:R-:W-:Y:S02]  /*c130*/  LEA.HI.X R5, R6, UR5, R2, 0x1, P0 ;  /* 0x0000000506057c11 */ /* 0x002fe400080f0c02 */
[----:B------:R-:W-:-:S05]  /*c140*/  ISETP.GE.AND P0, PT, R240, UR10, PT ;  /* 0x0000000af0007c0c */ /* 0x000fca000bf06270 */
[----:B------:R1:W-:Y:S04]  /*c150*/  @!P3 STG.E.128 desc[UR24][R4.64], R8 ;  /* 0x000000080400b986 */ /* 0x0003e8000c101d18 */
[----:B--2---:R1:W-:Y:S04]  /*c160*/  @!P2 STG.E.128 desc[UR24][R4.64+0x80], R16 ;  /* 0x000080100400a986 */ /* 0x0043e8000c101d18 */
[----:B------:R1:W-:Y:S01]  /*c170*/  @!P1 STG.E.128 desc[UR24][R4.64+0x100], R12 ;  /* 0x0001000c04009986 */ /* 0x0003e2000c101d18 */
[----:B------:R-:W-:Y:S05]  /*c180*/  @P0 EXIT ;  /* 0x000000000000094d */ /* 0x000fea0003800000 */
[----:B------:R-:W-:Y:S01]  /*c190*/  STG.E.128 desc[UR24][R4.64+0x180], R20 ;  /* 0x0001801404007986 */ /* 0x000fe2000c101d18 */
[----:B------:R-:W-:Y:S05]  /*c1a0*/  EXIT ;  /* 0x000000000000794d */ /* 0x000fea0003800000 */
.L_x_466:
        /* <DEDUP_REMOVED lines=13> */
.L_x_2341:


//--------------------- .text._ZN5flash16flash_fwd_kernelI23Flash_fwd_kernel_traitsILi256ELi128ELi64ELi8ELb0ELb0EN7cutlass6half_tE19Flash_kernel_traitsILi256ELi128ELi64ELi8ES3_EELb0ELb0ELb1ELb0ELb0ELb1ELb0ELb0EEEvNS_16Flash_fwd_paramsE --------------------------
	.section	.text._ZN5flash16flash_fwd_kernelI23Flash_fwd_kernel_traitsILi256ELi128ELi64ELi8ELb0ELb0EN7cutlass6half_tE19Flash_kernel_traitsILi256ELi128ELi64ELi8ES3_EELb0ELb0ELb1ELb0ELb0ELb1ELb0ELb0EEEvNS_16Flash_fwd_paramsE,"ax",@progbits
	.align	128
        .global         _ZN5flash16flash_fwd_kernelI23Flash_fwd_kernel_traitsILi256ELi128ELi64ELi8ELb0ELb0EN7cutlass6half_tE19Flash_kernel_traitsILi256ELi128ELi64ELi8ES3_EELb0ELb0ELb1ELb0ELb0ELb1ELb0ELb0EEEvNS_16Flash_fwd_paramsE
        .type           _ZN5flash16flash_fwd_kernelI23Flash_fwd_kernel_traitsILi256ELi128ELi64ELi8ELb0ELb0EN7cutlass6half_tE19Flash_kernel_traitsILi256ELi128ELi64ELi8ES3_EELb0ELb0ELb1ELb0ELb0ELb1ELb0ELb0EEEvNS_16Flash_fwd_paramsE,@function
        .size           _ZN5flash16flash_fwd_kernelI23Flash_fwd_kernel_traitsILi256ELi128ELi64ELi8ELb0ELb0EN7cutlass6half_tE19Flash_kernel_traitsILi256ELi128ELi64ELi8ES3_EELb0ELb0ELb1ELb0ELb0ELb1ELb0ELb0EEEvNS_16Flash_fwd_paramsE,(.L_x_2342 - _ZN5flash16flash_fwd_kernelI23Flash_fwd_kernel_traitsILi256ELi128ELi64ELi8ELb0ELb0EN7cutlass6half_tE19Flash_kernel_traitsILi256ELi128ELi64ELi8ES3_EELb0ELb0ELb1ELb0ELb0ELb1ELb0ELb0EEEvNS_16Flash_fwd_paramsE)
        .other          _ZN5flash16flash_fwd_kernelI23Flash_fwd_kernel_traitsILi256ELi128ELi64ELi8ELb0ELb0EN7cutlass6half_tE19Flash_kernel_traitsILi256ELi128ELi64ELi8ES3_EELb0ELb0ELb1ELb0ELb0ELb1ELb0ELb0EEEvNS_16Flash_fwd_paramsE,@"STO_CUDA_ENTRY STV_DEFAULT"
_ZN5flash16flash_fwd_kernelI23Flash_fwd_kernel_traitsILi256ELi128ELi64ELi8ELb0ELb0EN7cutlass6half_tE19Flash_kernel_traitsILi256ELi128ELi64ELi8ES3_EELb0ELb0ELb1ELb0ELb0ELb1ELb0ELb0EEEvNS_16Flash_fwd_paramsE:
.text._ZN5flash16flash_fwd_kernelI23Flash_fwd_kernel_traitsILi256ELi128ELi64ELi8ELb0ELb0EN7cutlass6half_tE19Flash_kernel_traitsILi256ELi128ELi64ELi8ES3_EELb0ELb0ELb1ELb0ELb0ELb1ELb0ELb0EEEvNS_16Flash_fwd_paramsE:
        /* <DEDUP_REMOVED lines=71> */
.L_x_467:
        /* <DEDUP_REMOVED lines=32> */
[----:B------:R-:W-:Y:S01]  /*0670*/  UISETP.NE.AND UP0, UPT, UR19, -0x1, UPT ;  /* 0xffffffff1300788c */ /* 0x000fe2000bf05270 */
[----:B------:R-:W2:Y:S10]  /*0680*/  LDCU.U8 UR10, c[0x0][0x548] ;  /* 0x0000a900ff0a77ac */ /* 0x000eb40008000000 */
[----:B------:R-:W3:Y:S01]  /*0690*/  @!UP0 LDCU.64 UR8, c[0x0][0x400] ;  /* 0x00008000ff0887ac */ /* 0x000ee20008000a00 */
[----:B-1----:R-:W-:Y:S01]  /*06a0*/  UISETP.NE.AND UP1, UPT, UR4, URZ, UPT ;  /* 0x000000ff0400728c */ /* 0x002fe2000bf25270 */
[----:B------:R-:W1:Y:S10]  /*06b0*/  @UP0 LDCU.64 UR6, c[0x0][0x408] ;  /* 0x00008100ff0607ac */ /* 0x000e740008000a00 */
[----:B------:R-:W4:Y:S01]  /*06c0*/  @UP1 LDCU.64 UR4, c[0x0][0x430] ;  /* 0x00008600ff0417ac */ /* 0x000f220008000a00 */
[----:B---3--:R-:W-:-:S04]  /*06d0*/  @!UP0 UIMAD.WIDE.U32 UR12, UR17, UR8, URZ ;  /* 0x00000008110c82a5 */ /* 0x008fc8000f8e00ff */
[----:B------:R-:W-:Y:S02]  /*06e0*/  @!UP0 UIMAD UR9, UR17, UR9, UR13 ;  /* 0x00000009110982a4 */ /* 0x000fe4000f8e020d */
[----:B-1----:R-:W-:Y:S01]  /*06f0*/  @UP0 UIMAD.WIDE.U32 UR14, UR19, UR6, URZ ;  /* 0x00000006130e02a5 */ /* 0x002fe2000f8e00ff */
[----:B------:R-:W-:Y:S01]  /*0700*/  @!UP0 UMOV UR8, UR12 ;  /* 0x0000000c00088c82 */ /* 0x000fe20008000000 */
[----:B------:R-:W1:Y:S02]  /*0710*/  @UP1 LDCU UR6, c[0x0][0x430] ;  /* 0x00008600ff0617ac */ /* 0x000e640008000800 */
[----:B------:R-:W-:Y:S02]  /*0720*/  @UP0 UIMAD UR9, UR19, UR7, UR15 ;  /* 0x00000007130902a4 */ /* 0x000fe4000f8e020f */
[----:B----4-:R-:W-:Y:S01]  /*0730*/  @UP1 UIMAD UR11, UR4, UR5, URZ ;  /* 0x00000005040b12a4 */ /* 0x010fe2000f8e02ff */
        /* <DEDUP_REMOVED lines=13> */
.L_x_469:
[----:B------:R-:W2:Y:S01]  /*0810*/  LDCU.64 UR4, c[0x0][0x410] ;  /* 0x00008200ff0477ac */ /* 0x000ea20008000a00 */
[C---:B------:R-:W-:Y:S01]  /*0820*/  IMAD.SHL.U32 R2, R0.reuse, 0x8, RZ ;  /* 0x0000000800027824 */ /* 0x040fe200078e00ff */
[----:B------:R-:W-:Y:S01]  /*0830*/  SHF.R.U32.HI R4, RZ, 0x3, R0 ;  /* 0x00000003ff047819 */ /* 0x000fe20000011600 */
[----:B------:R-:W-:Y:S01]  /*0840*/  BSSY.RECONVERGENT B0, `(.L_x_470) ;  /* 0x0000032000007945 */ /* 0x000fe20003800200 */
[----:B------:R-:W3:Y:S01]  /*0850*/  LDCU UR7, c[0x0][0x434] ;  /* 0x00008680ff0777ac */ /* 0x000ee20008000800 */
[----:B------:R-:W-:Y:S02]  /*0860*/  LOP3.LUT P6, R6, R0, 0x7, RZ, 0xc0, !PT ;  /* 0x0000000700067812 */ /* 0x000fe400078cc0ff */
[----:B------:R-:W-:Y:S01]  /*0870*/  LOP3.LUT R2, R2, 0x38, RZ, 0xc0, !PT ;  /* 0x0000003802027812 */ /* 0x000fe200078ec0ff */
[----:B------:R-:W-:Y:S01]  /*0880*/  UISETP.NE.AND UP1, UPT, UR10, URZ, !UP1 ;  /* 0x000000ff0a00728c */ /* 0x000fe2000cf25270 */
[----:B------:R-:W-:Y:S01]  /*0890*/  VIADD R9, R4, 0x20 ;  /* 0x0000002004097836 */ /* 0x000fe20000000000 */
[----:B------:R-:W-:Y:S01]  /*08a0*/  UISETP.NE.AND UP0, UPT, UR19, -0x1, UPT ;  /* 0xffffffff1300788c */ /* 0x000fe2000bf05270 */
[----:B------:R-:W-:Y:S01]  /*08b0*/  IADD3 R2, P1, PT, R2, UR8, RZ ;  /* 0x0000000802027c10 */ /* 0x000fe2000ff3e0ff */
[----:B------:R-:W-:-:S02]  /*08c0*/  VIADD R8, R4, 0x40 ;  /* 0x0000004004087836 */ /* 0x000fc40000000000 */
[----:B------:R-:W-:Y:S02]  /*08d0*/  VIADD R7, R4, 0x60 ;  /* 0x0000006004077836 */ /* 0x000fe40000000000 */
[----:B------:R-:W-:Y:S02]  /*08e0*/  IMAD.X R3, RZ, RZ, UR9, P1 ;  /* 0x00000009ff037e24 */ /* 0x000fe400088e06ff */
[----:B--2---:R-:W-:Y:S01]  /*08f0*/  IMAD.U32 R10, RZ, RZ, UR4 ;  /* 0x00000004ff0a7e24 */ /* 0x004fe2000f8e00ff */
[----:B-1----:R-:W-:Y:S01]  /*0900*/  UIMAD UR4, UR23, UR6, URZ ;  /* 0x00000006170472a4 */ /* 0x002fe2000f8e02ff */
[----:B------:R-:W-:Y:S01]  /*0910*/  IMAD.U32 R13, RZ, RZ, UR5 ;  /* 0x00000005ff0d7e24 */ /* 0x000fe2000f8e00ff */
[----:B------:R-:W-:Y:S01]  /*0920*/  UIADD3 UR23, UPT, UPT, -UR23, UR27, URZ ;  /* 0x0000001b17177290 */ /* 0x000fe2000fffe1ff */
[----:B------:R-:W-:Y:S01]  /*0930*/  IMAD.WIDE.U32 R10, R10, UR30, R2 ;  /* 0x0000001e0a0a7c25 */ /* 0x000fe2000f8e0002 */
[----:B---3--:R-:W-:Y:S02]  /*0940*/  UIMAD UR7, UR17, UR7, URZ ;  /* 0x00000007110772a4 */ /* 0x008fe4000f8e02ff */
[----:B----4-:R-:W-:Y:S01]  /*0950*/  UIMAD UR5, UR30, UR11, URZ ;  /* 0x0000000b1e0572a4 */ /* 0x010fe2000f8e02ff */
[----:B------:R-:W-:Y:S01]  /*0960*/  IMAD R13, R13, UR30, R11 ;  /* 0x0000001e0d0d7c24 */ /* 0x000fe2000f8e020b */
[----:B------:R-:W-:Y:S01]  /*0970*/  USEL UR7, UR7, UR19, !UP0 ;  /* 0x0000001307077287 */ /* 0x000fe2000c000000 */
[----:B------:R-:W-:Y:S01]  /*0980*/  ISETP.GE.AND P3, PT, R4, UR23, PT ;  /* 0x0000001704007c0c */ /* 0x000fe2000bf66270 */
[----:B------:R-:W-:Y:S01]  /*0990*/  @!UP1 UIMAD UR5, UR17, UR12, UR5 ;  /* 0x0000000c110592a4 */ /* 0x000fe2000f8e0205 */
        /* <DEDUP_REMOVED lines=9> */
[----:B------:R-:W-:-:S02]  /*0a30*/  USHF.R.S32.HI UR9, URZ, 0x1f, UR5 ;  /* 0x0000001fff097899 */ /* 0x000fc40008011405 */
[----:B------:R-:W-:Y:S02]  /*0a40*/  UIADD3 UR7, UP1, UP0, UR4, UR7, UR5 ;  /* 0x0000000704077290 */ /* 0x000fe4000f83e005 */
[----:B------:R-:W-:Y:S02]  /*0a50*/  UIMAD.WIDE.U32 UR10, UR29, 0x80, URZ ;  /* 0x000000801d0a78a5 */ /* 0x000fe4000f8e00ff */
[----:B------:R-:W-:-:S04]  /*0a60*/  UIADD3.X UR12, UPT, UPT, UR12, UR8, UR9, UP1, UP0 ;  /* 0x000000080c0c7290 */ /* 0x000fc80008fe0409 */
[----:B------:R-:W-:Y:S01]  /*0a70*/  LOP3.LUT R5, R4, UR10, RZ, 0xfc, !PT ;  /* 0x0000000a04057c12 */ /* 0x000fe2000f8efcff */
[----:B------:R-:W-:Y:S07]  /*0a80*/  @P3 BRA `(.L_x_471) ;  /* 0x0000000000343947 */ /* 0x000fee0003800000 */
        /* <DEDUP_REMOVED lines=13> */
.L_x_471:
[----:B------:R-:W-:Y:S05]  /*0b60*/  BSYNC.RECONVERGENT B0 ;  /* 0x0000000000007941 */ /* 0x000fea0003800200 */
.L_x_470:
[----:B------:R-:W-:Y:S01]  /*0b70*/  BSSY.RECONVERGENT B0, `(.L_x_472) ;  /* 0x0000014000007945 */ /* 0x000fe20003800200 */
[----:B------:R-:W-:Y:S02]  /*0b80*/  ISETP.NE.OR P3, PT, R6, RZ, P1 ;  /* 0x000000ff0600720c */ /* 0x000fe40000f65670 */
[----:B------:R-:W-:Y:S01]  /*0b90*/  ISETP.GE.OR P6, PT, R4, UR23, P6 ;  /* 0x0000001704007c0c */ /* 0x000fe2000b7c6670 */
[----:B------:R-:W-:-:S12]  /*0ba0*/  @P0 BRA `(.L_x_473) ;  /* 0x0000000000400947 */ /* 0x000fd80003800000 */
        /* <DEDUP_REMOVED lines=16> */
.L_x_473:
[----:B------:R-:W-:Y:S05]  /*0cb0*/  BSYNC.RECONVERGENT B0 ;  /* 0x0000000000007941 */ /* 0x000fea0003800200 */
.L_x_472:
[----:B------:R-:W-:Y:S04]  /*0cc0*/  BSSY.RECONVERGENT B0, `(.L_x_474) ;  /* 0x0000012000007945 */ /* 0x000fe80003800200 */
[----:B------:R-:W-:Y:S05]  /*0cd0*/  @P2 BRA `(.L_x_475) ;  /* 0x0000000000402947 */ /* 0x000fea0003800000 */
[----:B------:R-:W3:Y:S01]  /*0ce0*/  LDCU.64 UR8, c[0x0][0x408] ;  /* 0x00008100ff0877ac */ /* 0x000ee20008000a00 */
[----:B-12---:R-:W-:Y:S01]  /*0cf0*/  IADD3 R3, P0, PT, R5, 0x40, RZ ;  /* 0x0000004005037810 */ /* 0x006fe20007f1e0ff */
[----:B------:R-:W-:Y:S01]  /*0d00*/  IMAD.MOV.U32 R14, RZ, RZ, R10 ;  /* 0x000000ffff0e7224 */ /* 0x000fe200078e000a */
[----:B------:R-:W-:Y:S01]  /*0d10*/  MOV R15, R13 ;  /* 0x0000000d000f7202 */ /* 0x000fe20000000f00 */
[----:B------:R-:W1:Y:S02]  /*0d20*/  LDCU.64 UR4, c[0x0][0x3f0] ;  /* 0x00007e00ff0477ac */ /* 0x000e640008000a00 */
[----:B------:R-:W-:-:S04]  /*0d30*/  IMAD.X R0, RZ, RZ, UR11, P0 ;  /* 0x0000000bff007e24 */ /* 0x000fc800080e06ff */
[----:B---3--:R-:W-:Y:S02]  /*0d40*/  IMAD R0, R0, UR8, RZ ;  /* 0x0000000800007c24 */ /* 0x008fe4000f8e02ff */
        /* <DEDUP_REMOVED lines=9> */
.L_x_475:
[----:B------:R-:W-:Y:S05]  /*0de0*/  BSYNC.RECONVERGENT B0 ;  /* 0x0000000000007941 */ /* 0x000fea0003800200 */
.L_x_474:
[----:B------:R-:W-:Y:S04]  /*0df0*/  BSSY.RECONVERGENT B0, `(.L_x_476) ;  /* 0x0000012000007945 */ /* 0x000fe80003800200 */
[----:B------:R-:W-:Y:S05]  /*0e00*/  @P1 BRA `(.L_x_477) ;  /* 0x0000000000401947 */ /* 0x000fea0003800000 */
[----:B------:R-:W4:Y:S01]  /*0e10*/  LDCU.64 UR8, c[0x0][0x408] ;  /* 0x00008100ff0877ac */ /* 0x000f220008000a00 */
[----:B------:R-:W-:Y:S01]  /*0e20*/  IADD3 R5, P0, PT, R5, 0x60, RZ ;  /* 0x0000006005057810 */ /* 0x000fe20007f1e0ff */
[----:B-123--:R-:W-:Y:S01]  /*0e30*/  IMAD.MOV.U32 R2, RZ, RZ, R10 ;  /* 0x000000ffff027224 */ /* 0x00efe200078e000a */
[----:B------:R-:W-:Y:S01]  /*0e40*/  MOV R3, R13 ;  /* 0x0000000d00037202 */ /* 0x000fe20000000f00 */
[----:B------:R-:W1:Y:S02]  /*0e50*/  LDCU.64 UR4, c[0x0][0x3f0] ;  /* 0x00007e00ff0477ac */ /* 0x000e640008000a00 */
[----:B------:R-:W-:-:S04]  /*0e60*/  IMAD.X R0, RZ, RZ, UR11, P0 ;  /* 0x0000000bff007e24 */ /* 0x000fc800080e06ff */
[----:B----4-:R-:W-:Y:S02]  /*0e70*/  IMAD R0, R0, UR8, RZ ;  /* 0x0000000800007c24 */ /* 0x010fe4000f8e02ff */
        /* <DEDUP_REMOVED lines=9> */
.L_x_477:
[----:B------:R-:W-:Y:S05]  /*0f10*/  BSYNC.RECONVERGENT B0 ;  /* 0x0000000000007941 */ /* 0x000fea0003800200 */
.L_x_476:
[----:B------:R-:W-:Y:S04]  /*0f20*/  BSSY.RECONVERGENT B0, `(.L_x_478) ;  /* 0x000000a000007945 */ /* 0x000fe80003800200 */
[----:B------:R-:W-:Y:S05]  /*0f30*/  @P6 BRA `(.L_x_479) ;  /* 0x0000000000206947 */ /* 0x000fea0003800000 */
[----:B------:R-:W5:Y:S01]  /*0f40*/  LDCU.64 UR4, c[0x0][0x420] ;  /* 0x00008400ff0477ac */ /* 0x000f620008000a00 */
[----:B------:R-:W-:Y:S02]  /*0f50*/  IMAD R0, R4, UR6, RZ ;  /* 0x0000000604007c24 */ /* 0x000fe4000f8e02ff */
[----:B------:R-:W-:-:S03]  /*0f60*/  IMAD.MOV.U32 R5, RZ, RZ, 0x7f800000 ;  /* 0x7f800000ff057424 */ /* 0x000fc600078e00ff */
[----:B-123--:R-:W-:-:S04]  /*0f70*/  IADD3 R3, P0, PT, R0, UR7, RZ ;  /* 0x0000000700037c10 */ /* 0x00efc8000ff1e0ff */
[----:B------:R-:W-:Y:S02]  /*0f80*/  LEA.HI.X.SX32 R0, R0, UR12, 0x1, P0 ;  /* 0x0000000c00007c11 */ /* 0x000fe400080f0eff */
[----:B-----5:R-:W-:-:S04]  /*0f90*/  LEA R2, P0, R3, UR4, 0x2 ;  /* 0x0000000403027c11 */ /* 0x020fc8000f8010ff */
[----:B------:R-:W-:-:S05]  /*0fa0*/  LEA.HI.X R3, R3, UR5, R0, 0x2, P0 ;  /* 0x0000000503037c11 */ /* 0x000fca00080f1400 */
[----:B------:R1:W-:Y:S04]  /*0fb0*/  STG.E desc[UR24][R2.64], R5 ;  /* 0x0000000502007986 */ /* 0x0003e8000c101918 */
.L_x_479:
[----:B------:R-:W-:Y:S05]  /*0fc0*/  BSYNC.RECONVERGENT B0 ;  /* 0x0000000000007941 */ /* 0x000fea0003800200 */
.L_x_478:
[----:B------:R-:W-:Y:S04]  /*0fd0*/  BSSY.RECONVERGENT B0, `(.L_x_480) ;  /* 0x000000a000007945 */ /* 0x000fe80003800200 */
[----:B------:R-:W-:Y:S05]  /*0fe0*/  @P5 BRA `(.L_x_481) ;  /* 0x0000000000205947 */ /* 0x000fea0003800000 */
[----:B------:R-:W5:Y:S01]  /*0ff0*/  LDCU.64 UR4, c[0x0][0x420] ;  /* 0x00008400ff0477ac */ /* 0x000f620008000a00 */
[----:B------:R-:W-:Y:S02]  /*1000*/  IMAD R0, R9, UR6, RZ ;  /* 0x0000000609007c24 */ /* 0x000fe4000f8e02ff */
[----:B-1----:R-:W-:-:S03]  /*1010*/  IMAD.MOV.U32 R5, RZ, RZ, 0x7f800000 ;  /* 0x7f800000ff057424 */ /* 0x002fc600078e00ff */
[----:B--23--:R-:W-:-:S04]  /*1020*/  IADD3 R3, P0, PT, R0, UR7, RZ ;  /* 0x0000000700037c10 */ /* 0x00cfc8000ff1e0ff */
[----:B------:R-:W-:Y:S02]  /*1030*/  LEA.HI.X.SX32 R0, R0, UR12, 0x1, P0 ;  /* 0x0000000c00007c11 */ /* 0x000fe400080f0eff */
[----:B-----5:R-:W-:-:S04]  /*1040*/  LEA R2, P0, R3, UR4, 0x2 ;  /* 0x0000000403027c11 */ /* 0x020fc8000f8010ff */
[----:B------:R-:W-:-:S05]  /*1050*/  LEA.HI.X R3, R3, UR5, R0, 0x2, P0 ;  /* 0x0000000503037c11 */ /* 0x000fca00080f1400 */
[----:B------:R1:W-:Y:S04]  /*1060*/  STG.E desc[UR24][R2.64], R5 ;  /* 0x0000000502007986 */ /* 0x0003e8000c101918 */
.L_x_481:
[----:B------:R-:W-:Y:S05]  /*1070*/  BSYNC.RECONVERGENT B0 ;  /* 0x0000000000007941 */ /* 0x000fea0003800200 */
.L_x_480:
        /* <DEDUP_REMOVED lines=10> */
.L_x_483:
[----:B------:R-:W-:Y:S05]  /*1120*/  BSYNC.RECONVERGENT B0 ;  /* 0x0000000000007941 */ /* 0x000fea0003800200 */
.L_x_482:
[----:B------:R-:W-:Y:S05]  /*1130*/  @P3 EXIT ;  /* 0x000000000000394d */ /* 0x000fea0003800000 */
[----:B------:R-:W5:Y:S01]  /*1140*/  LDCU.64 UR4, c[0x0][0x420] ;  /* 0x00008400ff0477ac */ /* 0x000f620008000a00 */
[----:B------:R-:W-:Y:S02]  /*1150*/  IMAD R0, R7, UR6, RZ ;  /* 0x0000000607007c24 */ /* 0x000fe4000f8e02ff */
[----:B-1----:R-:W-:-:S03]  /*1160*/  IMAD.MOV.U32 R5, RZ, RZ, 0x7f800000 ;  /* 0x7f800000ff057424 */ /* 0x002fc600078e00ff */
[----:B--23--:R-:W-:-:S04]  /*1170*/  IADD3 R3, P0, PT, R0, UR7, RZ ;  /* 0x0000000700037c10 */ /* 0x00cfc8000ff1e0ff */
[----:B------:R-:W-:Y:S02]  /*1180*/  LEA.HI.X.SX32 R0, R0, UR12, 0x1, P0 ;  /* 0x0000000c00007c11 */ /* 0x000fe400080f0eff */
[----:B-----5:R-:W-:-:S04]  /*1190*/  LEA R2, P0, R3, UR4, 0x2 ;  /* 0x0000000403027c11 */ /* 0x020fc8000f8010ff */
[----:B------:R-:W-:-:S05]  /*11a0*/  LEA.HI.X R3, R3, UR5, R0, 0x2, P0 ;  /* 0x0000000503037c11 */ /* 0x000fca00080f1400 */
[----:B------:R-:W-:Y:S01]  /*11b0*/  STG.E desc[UR24][R2.64], R5 ;  /* 0x0000000502007986 */ /* 0x000fe2000c101918 */
[----:B------:R-:W-:Y:S05]  /*11c0*/  EXIT ;  /* 0x000000000000794d */ /* 0x000fea0003800000 */
.L_x_468:
        /* <DEDUP_REMOVED lines=23> */
.L_x_484:
[----:B------:R-:W1:Y:S01]  /*1340*/  LDCU.64 UR12, c[0x0][0x3b8] ;  /* 0x00007700ff0c77ac */ /* 0x000e620008000a00 */
[----:B------:R-:W-:-:S04]  /*1350*/  UIADD3 UR15, UPT, UPT, UR9, UR10, URZ ;  /* 0x0000000a090f7290 */ /* 0x000fc8000fffe0ff */
[----:B-1----:R-:W-:Y:S02]  /*1360*/  UIMAD.WIDE.U32 UR4, UR15, UR12, URZ ;  /* 0x0000000c0f0472a5 */ /* 0x002fe4000f8e00ff */
[----:B------:R-:W-:-:S04]  /*1370*/  UIMAD UR15, UR15, UR13, URZ ;  /* 0x0000000d0f0f72a4 */ /* 0x000fc8000f8e02ff */
[----:B------:R-:W-:Y:S01]  /*1380*/  UIADD3 UR15, UPT, UPT, UR5, UR15, URZ ;  /* 0x0000000f050f7290 */ /* 0x000fe2000fffe0ff */
[----:B------:R-:W-:Y:S02]  /*1390*/  UMOV UR8, UR4 ;  /* 0x0000000400087c82 */ /* 0x000fe40008000000 */
.L_x_485:
        /* <DEDUP_REMOVED lines=37> */
.L_x_486:
[----:B------:R-:W1:Y:S01]  /*15f0*/  LDCU.64 UR6, c[0x0][0x3c0] ;  /* 0x00007800ff0677ac */ /* 0x000e620008000a00 */
[----:B------:R-:W-:-:S04]  /*1600*/  UIADD3 UR9, UPT, UPT, UR9, UR10, URZ ;  /* 0x0000000a09097290 */ /* 0x000fc8000fffe0ff */
[----:B-1----:R-:W-:Y:S02]  /*1610*/  UIMAD.WIDE.U32 UR32, UR9, UR6, URZ ;  /* 0x00000006092072a5 */ /* 0x002fe4000f8e00ff */
[----:B------:R-:W-:-:S04]  /*1620*/  UIMAD UR9, UR9, UR7, URZ ;  /* 0x00000007090972a4 */ /* 0x000fc8000f8e02ff */
[----:B------:R-:W-:-:S12]  /*1630*/  UIADD3 UR17, UPT, UPT, UR33, UR9, URZ ;  /* 0x0000000921117290 */ /* 0x000fd8000fffe0ff */
.L_x_487:
[----:B------:R-:W-:Y:S01]  /*1640*/  UIADD3 UR28, UPT, UPT, -UR23, UR27, URZ ;  /* 0x0000001b171c7290 */ /* 0x000fe2000fffe1ff */
[----:B------:R-:W-:Y:S01]  /*1650*/  SHF.R.U32.HI R13, RZ, 0x3, R0 ;  /* 0x00000003ff0d7819 */ /* 0x000fe20000011600 */
[C---:B------:R-:W-:Y:S01]  /*1660*/  IMAD.SHL.U32 R213, R0.reuse, 0x8, RZ ;  /* 0x0000000800d57824 */ /* 0x040fe200078e00ff */
[----:B------:R-:W1:Y:S01]  /*1670*/  LDCU.64 UR4, c[0x0][0x3c8] ;  /* 0x00007900ff0477ac */ /* 0x000e620008000a00 */
[----:B------:R-:W-:Y:S01]  /*1680*/  SHF.R.S32.HI R17, RZ, 0x1f, R8 ;  /* 0x0000001fff117819 */ /* 0x000fe20000011408 */
[----:B------:R-:W-:Y:S01]  /*1690*/  IMAD.SHL.U32 R81, R0, 0x40, RZ ;  /* 0x0000004000517824 */ /* 0x000fe200078e00ff */
[C---:B------:R-:W-:Y:S01]  /*16a0*/  ISETP.GE.AND P1, PT, R13.reuse, UR28, PT ;  /* 0x0000001c0d007c0c */ /* 0x040fe2000bf26270 */
[----:B------:R-:W-:Y:S01]  /*16b0*/  VIADD R4, R13, 0x40 ;  /* 0x000000400d047836 */ /* 0x000fe20000000000 */
[----:B------:R-:W-:Y:S01]  /*16c0*/  LOP3.LUT R2, R213, 0x38, RZ, 0xc0, !PT ;  /* 0x00000038d5027812 */ /* 0x000fe200078ec0ff */
[C---:B------:R-:W-:Y:S01]  /*16d0*/  VIADD R3, R13.reuse, 0x60 ;  /* 0x000000600d037836 */ /* 0x040fe20000000000 */
[----:B------:R-:W-:Y:S01]  /*16e0*/  USHF.L.U32 UR34, UR29, 0x7, URZ ;  /* 0x000000071d227899 */ /* 0x000fe200080006ff */
[----:B------:R-:W-:Y:S01]  /*16f0*/  VIADD R12, R13, 0x20 ;  /* 0x000000200d0c7836 */ /* 0x000fe20000000000 */
[C---:B------:R-:W-:Y:S01]  /*1700*/  IADD3 R14, P0, PT, R2.reuse, UR8, RZ ;  /* 0x00000008020e7c10 */ /* 0x040fe2000ff1e0ff */
[----:B------:R-:W2:Y:S01]  /*1710*/  LDCU.128 UR8, c[0x0][0x3d0] ;  /* 0x00007a00ff0877ac */ /* 0x000ea20008000c00 */
[----:B------:R-:W-:Y:S01]  /*1720*/  IADD3 R10, P2, PT, R2, UR32, RZ ;  /* 0x00000020020a7c10 */ /* 0x000fe2000ff5e0ff */
[----:B------:R-:W-:Y:S01]  /*1730*/  IMAD.MOV.U32 R84, RZ, RZ, 0x20 ;  /* 0x00000020ff547424 */ /* 0x000fe200078e00ff */
[----:B------:R-:W-:Y:S01]  /*1740*/  ISETP.GE.AND P6, PT, R4, UR28, PT ;  /* 0x0000001c04007c0c */ /* 0x000fe2000bfc6270 */
[----:B------:R-:W-:Y:S01]  /*1750*/  IMAD.X R15, RZ, RZ, UR15, P0 ;  /* 0x0000000fff0f7e24 */ /* 0x000fe200080e06ff */
[----:B------:R-:W-:Y:S01]  /*1760*/  IADD3 R2, P0, PT, R2, UR16, RZ ;  /* 0x0000001002027c10 */ /* 0x000fe2000ff1e0ff */
[----:B------:R-:W3:Y:S01]  /*1770*/  @!P1 LDC.64 R4, c[0x0][0x3b0] ;  /* 0x0000ec00ff049b82 */ /* 0x000ee20000000a00 */
[----:B------:R-:W-:Y:S01]  /*1780*/  ISETP.GE.AND P5, PT, R3, UR28, PT ;  /* 0x0000001c03007c0c */ /* 0x000fe2000bfa6270 */
[----:B-1----:R-:W-:Y:S01]  /*1790*/  IMAD.U32 R18, RZ, RZ, UR4 ;  /* 0x00000004ff127e24 */ /* 0x002fe2000f8e00ff */
[----:B------:R-:W-:Y:S01]  /*17a0*/  UIADD3 UR32, UPT, UPT, UR20, -0x1, URZ ;  /* 0xffffffff14207890 */ /* 0x000fe2000fffe0ff */
[----:B------:R-:W-:Y:S01]  /*17b0*/  IMAD.X R3, RZ, RZ, UR14, P0 ;  /* 0x0000000eff037e24 */ /* 0x000fe200080e06ff */
[----:B------:R-:W-:Y:S01]  /*17c0*/  USHF.R.U32.HI UR29, URZ, 0x19, UR29 ;  /* 0x00000019ff1d7899 */ /* 0x000fe2000801161d */
[----:B------:R-:W-:Y:S01]  /*17d0*/  IMAD.X R11, RZ, RZ, UR17, P2 ;  /* 0x00000011ff0b7e24 */ /* 0x000fe200090e06ff */
[----:B------:R-:W1:Y:S01]  /*17e0*/  LDCU.64 UR16, c[0x0][0x388] ;  /* 0x00007100ff1077ac */ /* 0x000e620008000a00 */
[----:B------:R-:W-:Y:S01]  /*17f0*/  IMAD.WIDE.U32 R18, R18, UR30, R2 ;  /* 0x0000001e12127c25 */ /* 0x000fe2000f8e0002 */
[----:B------:R-:W-:Y:S01]  /*1800*/  ISETP.GE.AND P2, PT, R12, UR28, PT ;  /* 0x0000001c0c007c0c */ /* 0x000fe2000bf46270 */
[----:B------:R-:W4:Y:S01]  /*1810*/  @!P1 LDC.64 R2, c[0x0][0x380] ;  /* 0x0000e000ff029b82 */ /* 0x000f220000000a00 */
[----:B------:R-:W-:Y:S01]  /*1820*/  USHF.L.U32 UR31, UR32, 0x6, URZ ;  /* 0x00000006201f7899 */ /* 0x000fe200080006ff */
[----:B------:R-:W-:Y:S01]  /*1830*/  IMAD.WIDE.U32 R14, R13, UR12, R14 ;  /* 0x0000000c0d0e7c25 */ /* 0x000fe2000f8e000e */
[----:B------:R-:W5:Y:S01]  /*1840*/  LDCU.64 UR14, c[0x0][0x390] ;  /* 0x00007200ff0e77ac */ /* 0x000f620008000a00 */
[----:B------:R-:W-:-:S02]  /*1850*/  SHF.R.U32.HI R80, RZ, 0x1, R0 ;  /* 0x00000001ff507819 */ /* 0x000fc40000011600 */
[----:B------:R-:W-:Y:S01]  /*1860*/  IMAD.WIDE.U32 R10, R13, UR6, R10 ;  /* 0x000000060d0a7c25 */ /* 0x000fe2000f8e000a */
[----:B------:R-:W-:Y:S01]  /*1870*/  UIADD3 UR33, UPT, UPT, -UR31, UR26, URZ ;  /* 0x0000001a1f217290 */ /* 0x000fe2000fffe1ff */
[----:B------:R-:W-:Y:S01]  /*1880*/  LOP3.LUT R212, R81, 0x400, RZ, 0xc0, !PT ;  /* 0x0000040051d47812 */ /* 0x000fe200078ec0ff */
[----:B------:R-:W-:Y:S01]  /*1890*/  UMOV UR4, 0x400 ;  /* 0x0000040000047882 */ /* 0x000fe20000000000 */
[----:B--2---:R-:W-:Y:S01]  /*18a0*/  IMAD R217, R17, UR8, RZ ;  /* 0x0000000811d97c24 */ /* 0x004fe2000f8e02ff */
[----:B------:R-:W-:Y:S01]  /*18b0*/  UIADD3 UR22, UPT, UPT, UR26, UR22, -UR27 ;  /* 0x000000161a167290 */ /* 0x000fe2000fffe81b */
[C---:B------:R-:W-:Y:S01]  /*18c0*/  IMAD R15, R13.reuse, UR13, R15 ;  /* 0x0000000d0d0f7c24 */ /* 0x040fe2000f8e020f */
[C---:B------:R-:W-:Y:S01]  /*18d0*/  ISETP.GE.AND P4, PT, R13.reuse, UR33, PT ;  /* 0x000000210d007c0c */ /* 0x040fe2000bf86270 */
[C---:B------:R-:W-:Y:S01]  /*18e0*/  IMAD R11, R13.reuse, UR7, R11 ;  /* 0x000000070d0b7c24 */ /* 0x040fe2000f8e020b */
[----:B------:R-:W-:Y:S01]  /*18f0*/  LOP3.LUT R13, R13, UR34, RZ, 0xfc, !PT ;  /* 0x000000220d0d7c12 */ /* 0x000fe2000f8efcff */
[----:B------:R-:W-:Y:S01]  /*1900*/  IMAD R17, R17, UR10, RZ ;  /* 0x0000000a11117c24 */ /* 0x000fe2000f8e02ff */
[----:B------:R-:W-:Y:S01]  /*1910*/  LOP3.LUT R222, R80, 0x1f0, RZ, 0xc0, !PT ;  /* 0x000001f050de7812 */ /* 0x000fe200078ec0ff */
[----:B------:R-:W-:Y:S01]  /*1920*/  IMAD.U32 R7, RZ, RZ, UR5 ;  /* 0x00000005ff077e24 */ /* 0x000fe2000f8e00ff */
[----:B------:R-:W2:Y:S01]  /*1930*/  S2UR UR5, SR_CgaCtaId ;  /* 0x00000000000579c3 */ /* 0x000ea20000008800 */
[C---:B------:R-:W-:Y:S01]  /*1940*/  IMAD R217, R8.reuse, UR9, R217 ;  /* 0x0000000908d97c24 */ /* 0x040fe2000f8e02d9 */
[----:B------:R-:W-:Y:S01]  /*1950*/  USHF.L.U64.HI UR9, UR12, 0x5, UR13 ;  /* 0x000000050c097899 */ /* 0x000fe2000801020d */
[----:B------:R-:W-:Y:S01]  /*1960*/  IMAD.WIDE.U32 R14, R8, UR8, R14 ;  /* 0x00000008080e7c25 */ /* 0x000fe2000f8e000e */
[----:B------:R-:W-:-:S03]  /*1970*/  USHF.L.U64.HI UR8, UR12, 0x6, UR13 ;  /* 0x000000060c087899 */ /* 0x000fc6000801020d */
[----:B------:R-:W-:Y:S01]  /*1980*/  IMAD R17, R8, UR11, R17 ;  /* 0x0000000b08117c24 */ /* 0x000fe2000f8e0211 */
[----:B-1----:R-:W-:Y:S01]  /*1990*/  LEA R218, P0, R14, UR16, 0x1 ;  /* 0x000000100eda7c11 */ /* 0x002fe2000f8008ff */
[----:B---3--:R-:W-:Y:S01]  /*19a0*/  @!P1 IMAD R6, R4, UR29, RZ ;  /* 0x0000001d04069c24 */ /* 0x008fe2000f8e02ff */
[----:B------:R-:W-:Y:S01]  /*19b0*/  UIMAD UR11, UR8, UR32, URZ ;  /* 0x00000020080b72a4 */ /* 0x000fe2000f8e02ff */
[----:B------:R-:W-:Y:S01]  /*19c0*/  IMAD.WIDE.U32 R8, R8, UR10, R10 ;  /* 0x0000000a08087c25 */ /* 0x000fe2000f8e000a */
[----:B------:R-:W-:Y:S01]  /*19d0*/  USHF.L.U32 UR10, UR12, 0x5, URZ ;  /* 0x000000050c0a7899 */ /* 0x000fe200080006ff */
[----:B------:R-:W1:Y:S02]  /*19e0*/  @!P2 LDC.64 R10, c[0x0][0x3b0] ;  /* 0x0000ec00ff0aab82 */ /* 0x000e640000000a00 */
[----:B------:R-:W-:Y:S01]  /*19f0*/  IMAD R19, R7, UR30, R19 ;  /* 0x0000001e07137c24 */ /* 0x000fe2000f8e0213 */
[----:B-----5:R-:W-:Y:S01]  /*1a00*/  LEA R216, P3, R8, UR14, 0x1 ;  /* 0x0000000e08d87c11 */ /* 0x020fe2000f8608ff */
[----:B------:R-:W-:-:S02]  /*1a10*/  IMAD.IADD R217, R15, 0x1, R217 ;  /* 0x000000010fd97824 */ /* 0x000fc400078e02d9 */
[C---:B------:R-:W-:Y:S02]  /*1a20*/  @!P1 IMAD R5, R13.reuse, R5, R6 ;  /* 0x000000050d059224 */ /* 0x040fe400078e0206 */
[----:B------:R-:W-:Y:S01]  /*1a30*/  @!P1 IMAD.WIDE.U32 R6, R13, R4, R18 ;  /* 0x000000040d069225 */ /* 0x000fe200078e0012 */
[----:B------:R-:W-:Y:S01]  /*1a40*/  LEA.HI.X R217, R14, UR17, R217, 0x1, P0 ;  /* 0x000000110ed97c11 */ /* 0x000fe200080f0cd9 */
[----:B--2---:R-:W-:Y:S02]  /*1a50*/  ULEA UR5, UR5, UR4, 0x18 ;  /* 0x0000000405057291 */ /* 0x004fe4000f8ec0ff */
[----:B------:R-:W-:Y:S01]  /*1a60*/  @!P1 IMAD.IADD R4, R7, 0x1, R5 ;  /* 0x0000000107049824 */ /* 0x000fe200078e0205 */
[C---:B----4-:R-:W-:Y:S01]  /*1a70*/  @!P1 LEA R26, P0, R6.reuse, R2, 0x1 ;  /* 0x00000002061a9211 */ /* 0x050fe200078008ff */
[----:B------:R-:W-:Y:S01]  /*1a80*/  IMAD.IADD R214, R9, 0x1, R17 ;  /* 0x0000000109d67824 */ /* 0x000fe200078e0211 */
[----:B------:R-:W-:Y:S01]  /*1a90*/  LOP3.LUT R5, R213, 0x1f8, RZ, 0xc0, !PT ;  /* 0x000001f8d5057812 */ /* 0x000fe200078ec0ff */
[----:B------:R-:W-:Y:S01]  /*1aa0*/  @!P2 IMAD.MOV.U32 R22, RZ, RZ, R18 ;  /* 0x000000ffff16a224 */ /* 0x000fe200078e0012 */
[----:B------:R-:W-:Y:S01]  /*1ab0*/  @!P1 LEA.HI.X R27, R6, R3, R4, 0x1, P0 ;  /* 0x00000003061b9211 */ /* 0x000fe200000f0c04 */
[--C-:B------:R-:W-:Y:S01]  /*1ac0*/  @!P2 IMAD.MOV.U32 R23, RZ, RZ, R19.reuse ;  /* 0x000000ffff17a224 */ /* 0x100fe200078e0013 */
[----:B------:R-:W2:Y:S01]  /*1ad0*/  @!P6 LDC.64 R6, c[0x0][0x3b0] ;  /* 0x0000ec00ff06eb82 */ /* 0x000ea20000000a00 */
[----:B------:R-:W-:Y:S01]  /*1ae0*/  LOP3.LUT R2, R5, 0x38, R0, 0x78, !PT ;  /* 0x0000003805027812 */ /* 0x000fe200078e7800 */
[----:B------:R-:W-:Y:S01]  /*1af0*/  @!P6 IMAD.MOV.U32 R14, RZ, RZ, R18 ;  /* 0x000000ffff0ee224 */ /* 0x000fe200078e0012 */
[----:B------:R-:W-:Y:S01]  /*1b00*/  LEA.HI.X R214, R8, UR15, R214, 0x1, P3 ;  /* 0x0000000f08d67c11 */ /* 0x000fe200098f0cd6 */
[----:B------:R-:W-:Y:S01]  /*1b10*/  @!P6 IMAD.MOV.U32 R15, RZ, RZ, R19 ;  /* 0x000000ffff0fe224 */ /* 0x000fe200078e0013 */
[C---:B------:R-:W-:Y:S01]  /*1b20*/  @!P2 IADD3 R20, P0, PT, R13.reuse, 0x20, RZ ;  /* 0x000000200d14a810 */ /* 0x040fe20007f1e0ff */
[----:B------:R-:W-:Y:S01]  /*1b30*/  USHF.L.U32 UR4, UR12, 0x6, URZ ;  /* 0x000000060c047899 */ /* 0x000fe200080006ff */
[----:B------:R-:W-:Y:S01]  /*1b40*/  LOP3.LUT R219, R2, 0x1e00, R213, 0xf8, !PT ;  /* 0x00001e0002db7812 */ /* 0x000fe200078ef8d5 */
[----:B------:R-:W3:Y:S01]  /*1b50*/  @!P2 LDC.64 R8, c[0x0][0x380] ;  /* 0x0000e000ff08ab82 */ /* 0x000ee20000000a00 */
[----:B------:R-:W-:Y:S01]  /*1b60*/  ISETP.GE.AND P3, PT, R12, UR33, PT ;  /* 0x000000210c007c0c */ /* 0x000fe2000bf66270 */
[----:B------:R-:W-:Y:S01]  /*1b70*/  @!P2 IMAD.X R25, RZ, RZ, UR29, P0 ;  /* 0x0000001dff19ae24 */ /* 0x000fe200080e06ff */
[----:B------:R-:W-:Y:S01]  /*1b80*/  @!P6 IADD3 R17, P0, PT, R13, 0x40, RZ ;  /* 0x000000400d11e810 */ /* 0x000fe20007f1e0ff */
[----:B-1----:R-:W-:Y:S01]  /*1b90*/  @!P2 IMAD.WIDE.U32 R22, R20, R10, R22 ;  /* 0x0000000a1416a225 */ /* 0x002fe200078e0016 */
[----:B------:R-:W-:Y:S01]  /*1ba0*/  LEA R219, R219, UR5, 0x1 ;  /* 0x00000005dbdb7c11 */ /* 0x000fe2000f8e08ff */
[----:B------:R-:W-:-:S02]  /*1bb0*/  UIMAD.WIDE.U32 UR16, UR4, UR32, URZ ;  /* 0x00000020041072a5 */ /* 0x000fc4000f8e00ff */
[----:B------:R-:W1:Y:S01]  /*1bc0*/  @!P5 LDC.64 R2, c[0x0][0x3b0] ;  /* 0x0000ec00ff02db82 */ /* 0x000e620000000a00 */
[----:B------:R-:W-:Y:S01]  /*1bd0*/  @!P2 IMAD R16, R25, R10, RZ ;  /* 0x0000000a1910a224 */ /* 0x000fe200078e02ff */
[----:B------:R-:W-:Y:S01]  /*1be0*/  @!PT LDS RZ, [RZ] ;  /* 0x00000000fffff984 */ /* 0x000fe20000000800 */
[----:B------:R-:W-:Y:S01]  /*1bf0*/  @!PT LDS RZ, [RZ] ;  /* 0x00000000fffff984 */ /* 0x000fe20000000800 */
[----:B------:R-:W-:Y:S01]  /*1c00*/  @!PT LDS RZ, [RZ] ;  /* 0x00000000fffff984 */ /* 0x000fe20000000800 */
[----:B------:R-:W-:Y:S01]  /*1c10*/  @!P1 LDGSTS.E.BYPASS.LTC128B.128 [R219], desc[UR24][R26.64] ;  /* 0x000000001adb9fae */ /* 0x000fe2000b981a18 */
[----:B------:R-:W-:Y:S01]  /*1c20*/  @!P6 IMAD.X R21, RZ, RZ, UR29, P0 ;  /* 0x0000001dff15ee24 */ /* 0x000fe200080e06ff */
[----:B------:R-:W-:Y:S01]  /*1c30*/  @!P5 IADD3 R13, P0, PT, R13, 0x60, RZ ;  /* 0x000000600d0dd810 */ /* 0x000fe20007f1e0ff */
[----:B------:R-:W-:Y:S01]  /*1c40*/  @!P2 IMAD R16, R20, R11, R16 ;  /* 0x0000000b1410a224 */ /* 0x000fe200078e0210 */
[----:B------:R-:W-:Y:S01]  /*1c50*/  @!P1 LDGSTS.E.BYPASS.LTC128B.128 [R219+0x4000], desc[UR24][R26.64+0x80] ;  /* 0x040000801adb9fae */ /* 0x000fe2000b981a18 */
[----:B------:R-:W-:Y:S01]  /*1c60*/  VOTEU.ALL UP0, P3 ;  /* 0x0000000000ff7886 */ /* 0x000fe20001800000 */
[----:B------:R-:W4:Y:S01]  /*1c70*/  @!P6 LDC.64 R4, c[0x0][0x380] ;  /* 0x0000e000ff04eb82 */ /* 0x000f220000000a00 */
[----:B--2---:R-:W-:Y:S01]  /*1c80*/  @!P6 IMAD R24, R21, R6, RZ ;  /* 0x000000061518e224 */ /* 0x004fe200078e02ff */
[----:B------:R-:W-:Y:S01]  /*1c90*/  @!P1 LDGSTS.E.BYPASS.LTC128B.128 [R219+0x8000], desc[UR24][R26.64+0x100] ;  /* 0x080001001adb9fae */ /* 0x000fe2000b981a18 */
[----:B------:R-:W-:Y:S01]  /*1ca0*/  @!P2 IMAD.IADD R16, R23, 0x1, R16 ;  /* 0x000000011710a824 */ /* 0x000fe200078e0210 */
[----:B------:R-:W-:Y:S01]  /*1cb0*/  UIADD3 UR11, UPT, UPT, UR17, UR11, URZ ;  /* 0x0000000b110b7290 */ /* 0x000fe2000fffe0ff */
[----:B------:R-:W-:Y:S01]  /*1cc0*/  @!P5 IMAD.X R21, RZ, RZ, UR29, P0 ;  /* 0x0000001dff15de24 */ /* 0x000fe200080e06ff */
[----:B------:R-:W-:Y:S01]  /*1cd0*/  @!P1 LDGSTS.E.BYPASS.LTC128B.128 [R219+0xc000], desc[UR24][R26.64+0x180] ;  /* 0x0c0001801adb9fae */ /* 0x000fe2000b981a18 */
[C---:B------:R-:W-:Y:S01]  /*1ce0*/  @!P6 IMAD R7, R17.reuse, R7, R24 ;  /* 0x000000071107e224 */ /* 0x040fe200078e0218 */
[----:B------:R-:W2:Y:S01]  /*1cf0*/  @!P5 LDC.64 R10, c[0x0][0x380] ;  /* 0x0000e000ff0adb82 */ /* 0x000ea20000000a00 */
[----:B---3--:R-:W-:Y:S01]  /*1d00*/  @!P2 LEA R8, P1, R22, R8, 0x1 ;  /* 0x000000081608a211 */ /* 0x008fe200078208ff */
[----:B------:R-:W-:Y:S01]  /*1d10*/  @!P6 IMAD.WIDE.U32 R14, R17, R6, R14 ;  /* 0x00000006110ee225 */ /* 0x000fe200078e000e */
[----:B------:R-:W-:-:S02]  /*1d20*/  @!UP0 UIADD3 UR15, UP1, UPT, UR10, UR16, URZ ;  /* 0x000000100a0f8290 */ /* 0x000fc4000ff3e0ff */
[----:B------:R-:W-:Y:S01]  /*1d30*/  @!P2 LEA.HI.X R9, R22, R9, R16, 0x1, P1 ;  /* 0x000000091609a211 */ /* 0x000fe200008f0c10 */
[----:B------:R-:W-:Y:S01]  /*1d40*/  @!P6 IMAD.IADD R7, R15, 0x1, R7 ;  /* 0x000000010f07e824 */ /* 0x000fe200078e0207 */
[----:B------:R-:W-:Y:S01]  /*1d50*/  @!UP0 UIADD3.X UR14, UPT, UPT, UR9, UR11, URZ, UP1, !UPT ;  /* 0x0000000b090e8290 */ /* 0x000fe20008ffe4ff */
[-C--:B-1----:R-:W-:Y:S01]  /*1d60*/  @!P5 IMAD R6, R21, R2.reuse, RZ ;  /* 0x000000021506d224 */ /* 0x082fe200078e02ff */
[----:B------:R-:W-:Y:S01]  /*1d70*/  UISETP.GT.U32.AND UP0, UPT, UR32, UR18, UPT ;  /* 0x000000122000728c */ /* 0x000fe2000bf04070 */
[C---:B------:R-:W-:Y:S01]  /*1d80*/  @!P5 IMAD.WIDE.U32 R18, R13.reuse, R2, R18 ;  /* 0x000000020d12d225 */ /* 0x040fe200078e0012 */
[----:B------:R-:W-:Y:S03]  /*1d90*/  @!P2 LDGSTS.E.BYPASS.LTC128B.128 [R219+0x1000], desc[UR24][R8.64] ;  /* 0x0100000008dbafae */ /* 0x000fe6000b981a18 */
[----:B------:R-:W-:Y:S01]  /*1da0*/  @!P5 IMAD R3, R13, R3, R6 ;  /* 0x000000030d03d224 */ /* 0x000fe200078e0206 */
[----:B------:R-:W-:Y:S01]  /*1db0*/  @!P2 LDGSTS.E.BYPASS.LTC128B.128 [R219+0x5000], desc[UR24][R8.64+0x80] ;  /* 0x0500008008dbafae */ /* 0x000fe2000b981a18 */
[----:B----4-:R-:W-:Y:S01]  /*1dc0*/  @!P6 LEA R4, P0, R14, R4, 0x1 ;  /* 0x000000040e04e211 */ /* 0x010fe200078008ff */
[----:B------:R-:W-:-:S02]  /*1dd0*/  IMAD.U32 R16, RZ, RZ, UR16 ;  /* 0x00000010ff107e24 */ /* 0x000fc4000f8e00ff */
[----:B------:R-:W-:Y:S01]  /*1de0*/  @!P2 LDGSTS.E.BYPASS.LTC128B.128 [R219+0x9000], desc[UR24][R8.64+0x100] ;  /* 0x0900010008dbafae */ /* 0x000fe2000b981a18 */
[----:B------:R-:W-:Y:S01]  /*1df0*/  @!P6 LEA.HI.X R5, R14, R5, R7, 0x1, P0 ;  /* 0x000000050e05e211 */ /* 0x000fe200000f0c07 */
[----:B------:R-:W-:Y:S01]  /*1e00*/  @!P5 IMAD.IADD R14, R19, 0x1, R3 ;  /* 0x00000001130ed824 */ /* 0x000fe200078e0203 */
[----:B------:R-:W-:Y:S01]  /*1e10*/  @!P4 LEA R20, P1, R16, R218, 0x1 ;  /* 0x000000da1014c211 */ /* 0x000fe200078208ff */
[----:B------:R1:W-:Y:S01]  /*1e20*/  @!P2 LDGSTS.E.BYPASS.LTC128B.128 [R219+0xd000], desc[UR24][R8.64+0x180] ;  /* 0x0d00018008dbafae */ /* 0x0003e2000b981a18 */
[C---:B--2---:R-:W-:Y:S01]  /*1e30*/  @!P5 LEA R10, P2, R18.reuse, R10, 0x1 ;  /* 0x0000000a120ad211 */ /* 0x044fe200078408ff */
[----:B------:R-:W-:Y:S01]  /*1e40*/  IMAD.U32 R6, RZ, RZ, UR11 ;  /* 0x0000000bff067e24 */ /* 0x000fe2000f8e00ff */
[----:B------:R-:W-:Y:S01]  /*1e50*/  USHF.L.U64.HI UR11, UR6, 0x6, UR7 ;  /* 0x00000006060b7899 */ /* 0x000fe20008010207 */
[----:B------:R-:W-:Y:S01]  /*1e60*/  IMAD.U32 R7, RZ, RZ, UR15 ;  /* 0x0000000fff077e24 */ /* 0x000fe2000f8e00ff */
[----:B------:R-:W-:Y:S01]  /*1e70*/  @!P5 LEA.HI.X R11, R18, R11, R14, 0x1, P2 ;  /* 0x0000000b120bd211 */ /* 0x000fe200010f0c0e */
[----:B------:R-:W-:Y:S01]  /*1e80*/  @!P6 LDGSTS.E.BYPASS.LTC128B.128 [R219+0x2000], desc[UR24][R4.64] ;  /* 0x0200000004dbefae */ /* 0x000fe2000b981a18 */
[----:B------:R-:W-:Y:S01]  /*1e90*/  IMAD.U32 R2, RZ, RZ, UR14 ;  /* 0x0000000eff027e24 */ /* 0x000fe2000f8e00ff */
[----:B------:R-:W-:Y:S01]  /*1ea0*/  @!P4 LEA.HI.X R21, R16, R217, R6, 0x1, P1 ;  /* 0x000000d91015c211 */ /* 0x000fe200008f0c06 */
[----:B------:R-:W-:Y:S01]  /*1eb0*/  USHF.L.U32 UR14, UR6, 0x6, URZ ;  /* 0x00000006060e7899 */ /* 0x000fe200080006ff */
[----:B------:R-:W-:Y:S01]  /*1ec0*/  @!P6 LDGSTS.E.BYPASS.LTC128B.128 [R219+0x6000], desc[UR24][R4.64+0x80] ;  /* 0x0600008004dbefae */ /* 0x000fe2000b981a18 */
[----:B------:R-:W-:Y:S01]  /*1ed0*/  ISETP.GE.AND P1, PT, R12, UR33, PT ;  /* 0x000000210c007c0c */ /* 0x000fe2000bf26270 */
[----:B------:R-:W-:Y:S01]  /*1ee0*/  UIMAD UR11, UR11, UR32, URZ ;  /* 0x000000200b0b72a4 */ /* 0x000fe2000f8e02ff */
[----:B------:R-:W-:Y:S01]  /*1ef0*/  LOP3.LUT R6, R81, 0x200, RZ, 0xc0, !PT ;  /* 0x0000020051067812 */ /* 0x000fe200078ec0ff */
[----:B------:R-:W-:Y:S01]  /*1f00*/  @!P6 LDGSTS.E.BYPASS.LTC128B.128 [R219+0xa000], desc[UR24][R4.64+0x100] ;  /* 0x0a00010004dbefae */ /* 0x000fe2000b981a18 */
[----:B------:R-:W-:Y:S01]  /*1f10*/  UIMAD.WIDE.U32 UR14, UR14, UR32, URZ ;  /* 0x000000200e0e72a5 */ /* 0x000fe2000f8e00ff */
[----:B------:R-:W-:-:S02]  /*1f20*/  IMAD.U32 R17, RZ, RZ, UR17 ;  /* 0x00000011ff117e24 */ /* 0x000fc4000f8e00ff */
[----:B------:R2:W-:Y:S01]  /*1f30*/  @!P6 LDGSTS.E.BYPASS.LTC128B.128 [R219+0xe000], desc[UR24][R4.64+0x180] ;  /* 0x0e00018004dbefae */ /* 0x0005e2000b981a18 */
[----:B------:R-:W-:Y:S01]  /*1f40*/  UIADD3 UR11, UPT, UPT, UR15, UR11, URZ ;  /* 0x0000000b0f0b7290 */ /* 0x000fe2000fffe0ff */
[----:B------:R-:W-:Y:S02]  /*1f50*/  IMAD.U32 R221, RZ, RZ, UR22 ;  /* 0x00000016ffdd7e24 */ /* 0x000fe4000f8e00ff */
[----:B------:R-:W-:Y:S01]  /*1f60*/  @!P5 LDGSTS.E.BYPASS.LTC128B.128 [R219+0x3000], desc[UR24][R10.64] ;  /* 0x030000000adbdfae */ /* 0x000fe2000b981a18 */
[----:B------:R-:W-:Y:S02]  /*1f70*/  IMAD.U32 R3, RZ, RZ, UR15 ;  /* 0x0000000fff037e24 */ /* 0x000fe4000f8e00ff */
[----:B------:R-:W-:Y:S01]  /*1f80*/  IMAD.U32 R3, RZ, RZ, UR11 ;  /* 0x0000000bff037e24 */ /* 0x000fe2000f8e00ff */
[----:B------:R-:W-:Y:S01]  /*1f90*/  @!P5 LDGSTS.E.BYPASS.LTC128B.128 [R219+0x7000], desc[UR24][R10.64+0x80] ;  /* 0x070000800adbdfae */ /* 0x000fe2000b981a18 */
[----:B-1----:R-:W-:Y:S01]  /*1fa0*/  @!P3 LEA R8, P0, R7, R218, 0x1 ;  /* 0x000000da0708b211 */ /* 0x002fe200078008ff */
[----:B------:R-:W-:-:S02]  /*1fb0*/  IMAD.U32 R220, RZ, RZ, UR26 ;  /* 0x0000001affdc7e24 */ /* 0x000fc4000f8e00ff */
[----:B------:R-:W-:Y:S01]  /*1fc0*/  @!P5 LDGSTS.E.BYPASS.LTC128B.128 [R219+0xb000], desc[UR24][R10.64+0x100] ;  /* 0x0b0001000adbdfae */ /* 0x000fe2000b981a18 */
[----:B------:R-:W-:Y:S01]  /*1fd0*/  @!P3 LEA.HI.X R9, R7, R217, R2, 0x1, P0 ;  /* 0x000000d90709b211 */ /* 0x000fe200000f0c02 */
[----:B------:R-:W-:Y:S02]  /*1fe0*/  IMAD.U32 R2, RZ, RZ, UR14 ;  /* 0x0000000eff027e24 */ /* 0x000fe4000f8e00ff */
[----:B------:R1:W-:Y:S01]  /*1ff0*/  @!P5 LDGSTS.E.BYPASS.LTC128B.128 [R219+0xf000], desc[UR24][R10.64+0x180] ;  /* 0x0f0001800adbdfae */ /* 0x0003e2000b981a18 */
[----:B------:R-:W-:-:S03]  /*2000*/  IMAD.SHL.U32 R7, R0, 0x20, RZ ;  /* 0x0000002000077824 */ /* 0x000fc600078e00ff */
[----:B------:R-:W-:Y:S02]  /*2010*/  @!P4 LDGSTS.E.BYPASS.LTC128B.128 [R219+0x10000], desc[UR24][R20.64] ;  /* 0x1000000014dbcfae */ /* 0x000fe4000b981a18 */
[----:B------:R-:W-:Y:S02]  /*2020*/  LOP3.LUT R7, R6, 0x7c00, R7, 0xf8, !PT ;  /* 0x00007c0006077812 */ /* 0x000fe400078ef807 */
[----:B------:R-:W-:Y:S01]  /*2030*/  @!P4 LDGSTS.E.BYPASS.LTC128B.128 [R219+0x12000], desc[UR24][R20.64+0x80] ;  /* 0x1200008014dbcfae */ /* 0x000fe2000b981a18 */
[----:B--2---:R-:W-:-:S03]  /*2040*/  IMAD.U32 R5, RZ, RZ, UR6 ;  /* 0x00000006ff057e24 */ /* 0x004fc6000f8e00ff */
[----:B------:R-:W-:Y:S01]  /*2050*/  @!P4 LDGSTS.E.BYPASS.LTC128B.128 [R219+0x14000], desc[UR24][R20.64+0x100] ;  /* 0x1400010014dbcfae */ /* 0x000fe2000b981a18 */
[----:B------:R-:W-:-:S03]  /*2060*/  IMAD.U32 R4, RZ, RZ, UR7 ;  /* 0x00000007ff047e24 */ /* 0x000fc6000f8e00ff */
[----:B------:R-:W-:Y:S01]  /*2070*/  @!P4 LDGSTS.E.BYPASS.LTC128B.128 [R219+0x16000], desc[UR24][R20.64+0x180] ;  /* 0x1600018014dbcfae */ /* 0x000fe2000b981a18 */
[----:B------:R-:W-:-:S03]  /*2080*/  @!P1 LEA R5, P0, R5, UR14, 0x5 ;  /* 0x0000000e05059c11 */ /* 0x000fc6000f8028ff */
[----:B------:R-:W-:Y:S04]  /*2090*/  @!P3 LDGSTS.E.BYPASS.LTC128B.128 [R219+0x11000], desc[UR24][R8.64] ;  /* 0x1100000008dbbfae */ /* 0x000fe8000b981a18 */
[----:B------:R-:W-:Y:S01]  /*20a0*/  @!P3 LDGSTS.E.BYPASS.LTC128B.128 [R219+0x13000], desc[UR24][R8.64+0x80] ;  /* 0x1300008008dbbfae */ /* 0x000fe2000b981a18 */
[----:B-1----:R-:W-:-:S03]  /*20b0*/  LOP3.LUT R10, R81, 0x1c0, RZ, 0xc0, !PT ;  /* 0x000001c0510a7812 */ /* 0x002fc600078ec0ff */
[----:B------:R-:W-:Y:S01]  /*20c0*/  @!P3 LDGSTS.E.BYPASS.LTC128B.128 [R219+0x15000], desc[UR24][R8.64+0x100] ;  /* 0x1500010008dbbfae */ /* 0x000fe2000b981a18 */
[----:B------:R-:W-:Y:S01]  /*20d0*/  IMAD.U32 R11, RZ, RZ, UR6 ;  /* 0x00000006ff0b7e24 */ /* 0x000fe2000f8e00ff */
[----:B------:R-:W-:Y:S02]  /*20e0*/  LOP3.LUT R213, R10, 0x38, R213, 0xf8, !PT ;  /* 0x000000380ad57812 */ /* 0x000fe400078ef8d5 */
[----:B------:R1:W-:Y:S02]  /*20f0*/  @!P3 LDGSTS.E.BYPASS.LTC128B.128 [R219+0x17000], desc[UR24][R8.64+0x180] ;  /* 0x1700018008dbbfae */ /* 0x0003e4000b981a18 */
[----:B------:R-:W-:Y:S02]  /*2100*/  @!P1 LEA.HI.X R4, R11, UR11, R4, 0x5, P0 ;  /* 0x0000000b0b049c11 */ /* 0x000fe400080f2c04 */
[----:B------:R-:W0:Y:S01]  /*2110*/  LDGDEPBAR ;  /* 0x00000000000079af */ /* 0x000e220000000000 */
[----:B------:R-:W-:-:S04]  /*2120*/  @!P1 LEA R12, P0, R5, R216, 0x1 ;  /* 0x000000d8050c9211 */ /* 0x000fc800078008ff */
[----:B------:R-:W-:Y:S01]  /*2130*/  @!P1 LEA.HI.X R13, R5, R214, R4, 0x1, P0 ;  /* 0x000000d6050d9211 */ /* 0x000fe200000f0c04 */
[----:B------:R-:W-:Y:S01]  /*2140*/  IMAD.MOV.U32 R4, RZ, RZ, 0x40 ;  /* 0x00000040ff047424 */ /* 0x000fe200078e00ff */
[----:B-1----:R-:W-:Y:S01]  /*2150*/  @!P4 LEA R8, P2, R2, R216, 0x1 ;  /* 0x000000d80208c211 */ /* 0x002fe200078408ff */
[----:B------:R-:W-:-:S04]  /*2160*/  DEPBAR.LE SB0, 0x0 ;  /* 0x000080000000791a */ /* 0x000fc80000000000 */
[----:B------:R-:W-:Y:S01]  /*2170*/  @!P4 LEA.HI.X R9, R2, R214, R3, 0x1, P2 ;  /* 0x000000d60209c211 */ /* 0x000fe200010f0c03 */
[----:B------:R-:W-:Y:S01]  /*2180*/  BAR.SYNC.DEFER_BLOCKING 0x0 ;  /* 0x0000000000007b1d */ /* 0x000fe20000010000 */
[C---:B------:R-:W-:Y:S02]  /*2190*/  LOP3.LUT R2, R213.reuse, 0x8, R80, 0x78, !PT ;  /* 0x00000008d5027812 */ /* 0x040fe400078e7850 */
[----:B------:R-:W-:-:S03]  /*21a0*/  LOP3.LUT R3, R213, 0x8, R0, 0x78, !PT ;  /* 0x00000008d5037812 */ /* 0x000fc600078e7800 */
[----:B------:R-:W-:Y:S02]  /*21b0*/  IMAD.IADD R89, R7, 0x1, R2 ;  /* 0x0000000107597824 */ /* 0x000fe400078e0202 */
[----:B------:R-:W-:Y:S01]  /*21c0*/  IMAD R212, R3, 0x2, R212 ;  /* 0x0000000203d47824 */ /* 0x000fe200078e02d4 */
[----:B------:R-:W-:Y:S02]  /*21d0*/  LOP3.LUT R3, R0, 0x4, RZ, 0xc0, !PT ;  /* 0x0000000400037812 */ /* 0x000fe400078ec0ff */
[----:B------:R-:W-:Y:S01]  /*21e0*/  LEA R89, R89, UR5, 0x1 ;  /* 0x0000000559597c11 */ /* 0x000fe2000f8e08ff */
[----:B------:R-:W-:Y:S01]  /*21f0*/  VIADD R5, R212, UR5 ;  /* 0x00000005d4057c36 */ /* 0x000fe20008000000 */
[----:B------:R-:W-:-:S04]  /*2200*/  ISETP.NE.AND P0, PT, R3, RZ, PT ;  /* 0x000000ff0300720c */ /* 0x000fc80003f05270 */
[----:B------:R-:W-:-:S05]  /*2210*/  SEL R6, R4, 0xffffffc0, !P0 ;  /* 0xffffffc004067807 */ /* 0x000fca0004000000 */
[--C-:B------:R-:W-:Y:S01]  /*2220*/  IMAD.IADD R87, R89, 0x1, R6.reuse ;  /* 0x0000000159577824 */ /* 0x100fe200078e0206 */
[----:B------:R-:W-:Y:S01]  /*2230*/  @!PT LDS RZ, [RZ] ;  /* 0x00000000fffff984 */ /* 0x000fe20000000800 */
[----:B------:R-:W-:Y:S01]  /*2240*/  @!PT LDS RZ, [RZ] ;  /* 0x00000000fffff984 */ /* 0x000fe20000000800 */
[----:B------:R-:W-:Y:S01]  /*2250*/  @!PT LDS RZ, [RZ] ;  /* 0x00000000fffff984 */ /* 0x000fe20000000800 */
[----:B------:R-:W-:Y:S01]  /*2260*/  @!P4 LDGSTS.E.BYPASS.LTC128B.128 [R219+0x18000], desc[UR24][R8.64] ;  /* 0x1800000008dbcfae */ /* 0x000fe2000b981a18 */
[----:B------:R-:W-:-:S03]  /*2270*/  IMAD.IADD R83, R5, 0x1, R6 ;  /* 0x0000000105537824 */ /* 0x000fc600078e0206 */
[----:B------:R-:W-:Y:S04]  /*2280*/  @!P4 LDGSTS.E.BYPASS.LTC128B.128 [R219+0x1a000], desc[UR24][R8.64+0x80] ;  /* 0x1a00008008dbcfae */ /* 0x000fe8000b981a18 */
[----:B------:R-:W-:Y:S04]  /*2290*/  @!P4 LDGSTS.E.BYPASS.LTC128B.128 [R219+0x1c000], desc[UR24][R8.64+0x100] ;  /* 0x1c00010008dbcfae */ /* 0x000fe8000b981a18 */
[----:B------:R1:W-:Y:S04]  /*22a0*/  @!P4 LDGSTS.E.BYPASS.LTC128B.128 [R219+0x1e000], desc[UR24][R8.64+0x180] ;  /* 0x1e00018008dbcfae */ /* 0x0003e8000b981a18 */
        /* <DEDUP_REMOVED lines=14> */
[----:B------:R2:W-:Y:S01]  /*2390*/  @!P1 LDGSTS.E.BYPASS.LTC128B.128 [R219+0x1f000], desc[UR24][R12.64+0x180] ;  /* 0x1f0001800cdb9fae */ /* 0x0005e2000b981a18 */
[----:B------:R-:W-:-:S03]  /*23a0*/  LOP3.LUT P1, RZ, R0, 0x2, RZ, 0xc0, !PT ;  /* 0x0000000200ff7812 */ /* 0x000fc6000782c0ff */
[----:B------:R-:W-:Y:S01]  /*23b0*/  LDSM.16.M88.4 R28, [R89] ;  /* 0x00000000591c783b */ /* 0x000fe20000000200 */
[----:B------:R-:W-:-:S03]  /*23c0*/  SEL R84, R84, 0xffffffe0, !P1 ;  /* 0xffffffe054547807 */ /* 0x000fc60004800000 */
[----:B------:R-:W3:Y:S02]  /*23d0*/  LDSM.16.M88.4 R52, [R212+UR5+0x10000] ;  /* 0x01000005d434783b */ /* 0x000ee40008000200 */
[--C-:B------:R-:W-:Y:S02]  /*23e0*/  IMAD.IADD R86, R89, 0x1, R84.reuse ;  /* 0x0000000159567824 */ /* 0x100fe400078e0254 */
[----:B------:R-:W4:Y:S01]  /*23f0*/  LDSM.16.M88.4 R44, [R212+UR5+0x10800] ;  /* 0x01080005d42c783b */ /* 0x000f220008000200 */
[----:B------:R-:W-:Y:S02]  /*2400*/  IMAD.IADD R82, R5, 0x1, R84 ;  /* 0x0000000105527824 */ /* 0x000fe400078e0254 */
[C---:B------:R-:W-:Y:S01]  /*2410*/  IMAD.IADD R85, R84.reuse, 0x1, R87 ;  /* 0x0000000154557824 */ /* 0x040fe200078e0257 */
[----:B------:R-:W5:Y:S01]  /*2420*/  LDSM.16.M88.4 R36, [R212+UR5+0x11000] ;  /* 0x01100005d424783b */ /* 0x000f620008000200 */
[----:B------:R-:W-:-:S03]  /*2430*/  IMAD.IADD R3, R84, 0x1, R83 ;  /* 0x0000000154037824 */ /* 0x000fc600078e0253 */
[----:B-1----:R-:W1:Y:S04]  /*2440*/  LDSM.16.M88.4 R8, [R212+UR5+0x11800] ;  /* 0x01180005d408783b */ /* 0x002e680008000200 */
[----:B------:R-:W-:Y:S04]  /*2450*/  LDSM.16.M88.4 R20, [R86] ;  /* 0x000000005614783b */ /* 0x000fe80000000200 */
[----:B--2---:R-:W2:Y:S04]  /*2460*/  LDSM.16.M88.4 R12, [R82+0x10000] ;  /* 0x01000000520c783b */ /* 0x004ea80000000200 */
[----:B------:R-:W2:Y:S04]  /*2470*/  LDSM.16.M88.4 R24, [R82+0x10800] ;  /* 0x010800005218783b */ /* 0x000ea80000000200 */
[----:B------:R-:W2:Y:S04]  /*2480*/  LDSM.16.M88.4 R72, [R82+0x11800] ;  /* 0x011800005248783b */ /* 0x000ea80000000200 */
        /* <DEDUP_REMOVED lines=8> */
[C---:B-----5:R-:W-:Y:S08]  /*2510*/  HMMA.16816.F32 R40, R28.reuse, R36, RZ ;  /* 0x000000241c28723c */ /* 0x060ff000000018ff */
[C---:B------:R-:W-:Y:S08]  /*2520*/  HMMA.16816.F32 R52, R28.reuse, R54, RZ ;  /* 0x000000361c34723c */ /* 0x040ff000000018ff */
[C---:B------:R-:W-:Y:S08]  /*2530*/  HMMA.16816.F32 R44, R28.reuse, R46, RZ ;  /* 0x0000002e1c2c723c */ /* 0x040ff000000018ff */
[C---:B------:R-:W-:Y:S08]  /*2540*/  HMMA.16816.F32 R36, R28.reuse, R38, RZ ;  /* 0x000000261c24723c */ /* 0x040ff000000018ff */
[C---:B-1----:R-:W-:Y:S08]  /*2550*/  HMMA.16816.F32 R32, R28.reuse, R8, RZ ;  /* 0x000000081c20723c */ /* 0x042ff000000018ff */
[----:B------:R-:W-:Y:S01]  /*2560*/  HMMA.16816.F32 R28, R28, R10, RZ ;  /* 0x0000000a1c1c723c */ /* 0x000fe200000018ff */
[----:B------:R-:W1:Y:S07]  /*2570*/  LDSM.16.M88.4 R8, [R82+0x11000] ;  /* 0x011000005208783b */ /* 0x000e6e0000000200 */
[C---:B--2---:R-:W-:Y:S08]  /*2580*/  HMMA.16816.F32 R56, R20.reuse, R12, R56 ;  /* 0x0000000c1438723c */ /* 0x044ff00000001838 */
[C---:B------:R-:W-:Y:S01]  /*2590*/  HMMA.16816.F32 R52, R20.reuse, R14, R52 ;  /* 0x0000000e1434723c */ /* 0x040fe20000001834 */
[----:B------:R-:W2:Y:S07]  /*25a0*/  LDSM.16.M88.4 R12, [R87] ;  /* 0x00000000570c783b */ /* 0x000eae0000000200 */
[C---:B------:R-:W-:Y:S08]  /*25b0*/  HMMA.16816.F32 R48, R20.reuse, R24, R48 ;  /* 0x000000181430723c */ /* 0x040ff00000001830 */
[C---:B------:R-:W-:Y:S01]  /*25c0*/  HMMA.16816.F32 R44, R20.reuse, R26, R44 ;  /* 0x0000001a142c723c */ /* 0x040fe2000000182c */
[----:B------:R-:W-:Y:S07]  /*25d0*/  LDSM.16.M88.4 R24, [R3+0x10000] ;  /* 0x010000000318783b */ /* 0x000fee0000000200 */
[C---:B------:R-:W-:Y:S08]  /*25e0*/  HMMA.16816.F32 R32, R20.reuse, R72, R32 ;  /* 0x000000481420723c */ /* 0x040ff00000001820 */
[C---:B-1----:R-:W-:Y:S08]  /*25f0*/  HMMA.16816.F32 R40, R20.reuse, R8, R40 ;  /* 0x000000081428723c */ /* 0x042ff00000001828 */
[C---:B------:R-:W-:Y:S01]  /*2600*/  HMMA.16816.F32 R36, R20.reuse, R10, R36 ;  /* 0x0000000a1424723c */ /* 0x040fe20000001824 */
[----:B------:R-:W-:Y:S07]  /*2610*/  LDSM.16.M88.4 R8, [R85] ;  /* 0x000000005508783b */ /* 0x000fee0000000200 */
        /* <DEDUP_REMOVED lines=24> */
[----:B------:R-:W2:Y:S07]  /*27a0*/  LDSM.16.M88.4 R16, [R82+0x12800] ;  /* 0x012800005210783b */ /* 0x000eae0000000200 */
[C---:B---3--:R-:W-:Y:S08]  /*27b0*/  HMMA.16816.F32 R32, R8.reuse, R12, R32 ;  /* 0x0000000c0820723c */ /* 0x048ff00000001820 */
[----:B------:R-:W-:Y:S01]  /*27c0*/  HMMA.16816.F32 R28, R8, R14, R28 ;  /* 0x0000000e081c723c */ /* 0x000fe2000000181c */
[----:B------:R-:W3:Y:S04]  /*27d0*/  LDSM.16.M88.4 R12, [R82+0x13000] ;  /* 0x01300000520c783b */ /* 0x000ee80000000200 */
[----:B------:R-:W5:Y:S03]  /*27e0*/  LDSM.16.M88.4 R8, [R82+0x13800] ;  /* 0x013800005208783b */ /* 0x000f660000000200 */
[C---:B------:R-:W-:Y:S08]  /*27f0*/  HMMA.16816.F32 R48, R76.reuse, R68, R48 ;  /* 0x000000444c30723c */ /* 0x040ff00000001830 */
[C---:B------:R-:W-:Y:S08]  /*2800*/  HMMA.16816.F32 R44, R76.reuse, R70, R44 ;  /* 0x000000464c2c723c */ /* 0x040ff0000000182c */
[C---:B------:R-:W-:Y:S08]  /*2810*/  HMMA.16816.F32 R56, R76.reuse, R72, R56 ;  /* 0x000000484c38723c */ /* 0x040ff00000001838 */
[C---:B------:R-:W-:Y:S01]  /*2820*/  HMMA.16816.F32 R52, R76.reuse, R74, R52 ;  /* 0x0000004a4c34723c */ /* 0x040fe20000001834 */
[----:B------:R-:W-:Y:S07]  /*2830*/  LDSM.16.M88.4 R72, [R83+0x13000] ;  /* 0x013000005348783b */ /* 0x000fee0000000200 */
[C---:B------:R-:W-:Y:S08]  /*2840*/  HMMA.16816.F32 R40, R76.reuse, R64, R40 ;  /* 0x000000404c28723c */ /* 0x040ff00000001828 */
[C---:B------:R-:W-:Y:S01]  /*2850*/  HMMA.16816.F32 R68, R76.reuse, R66, R36 ;  /* 0x000000424c44723c */ /* 0x040fe20000001824 */
[----:B------:R-:W5:Y:S04]  /*2860*/  LDSM.16.M88.4 R64, [R87+0x4000] ;  /* 0x004000005740783b */ /* 0x000f680000000200 */
[----:B------:R-:W5:Y:S03]  /*2870*/  LDSM.16.M88.4 R36, [R83+0x12000] ;  /* 0x012000005324783b */ /* 0x000f660000000200 */
[C---:B----4-:R-:W-:Y:S08]  /*2880*/  HMMA.16816.F32 R32, R76.reuse, R60, R32 ;  /* 0x0000003c4c20723c */ /* 0x050ff00000001820 */
[----:B------:R-:W-:Y:S01]  /*2890*/  HMMA.16816.F32 R60, R76, R62, R28 ;  /* 0x0000003e4c3c723c */ /* 0x000fe2000000181c */
[----:B------:R-:W4:Y:S07]  /*28a0*/  LDSM.16.M88.4 R28, [R83+0x12800] ;  /* 0x01280000531c783b */ /* 0x000f2e0000000200 */
[C---:B-1----:R-:W-:Y:S08]  /*28b0*/  HMMA.16816.F32 R56, R24.reuse, R20, R56 ;  /* 0x000000141838723c */ /* 0x042ff00000001838 */
[C---:B------:R-:W-:Y:S01]  /*28c0*/  HMMA.16816.F32 R52, R24.reuse, R22, R52 ;  /* 0x000000161834723c */ /* 0x040fe20000001834 */
[----:B------:R-:W-:Y:S07]  /*28d0*/  LDSM.16.M88.4 R20, [R85+0x4000] ;  /* 0x004000005514783b */ /* 0x000fee0000000200 */
[C---:B--2---:R-:W-:Y:S08]  /*28e0*/  HMMA.16816.F32 R48, R24.reuse, R16, R48 ;  /* 0x000000101830723c */ /* 0x044ff00000001830 */
[C---:B------:R-:W-:Y:S01]  /*28f0*/  HMMA.16816.F32 R44, R24.reuse, R18, R44 ;  /* 0x00000012182c723c */ /* 0x040fe2000000182c */
[----:B------:R-:W-:Y:S07]  /*2900*/  LDSM.16.M88.4 R16, [R3+0x12000] ;  /* 0x012000000310783b */ /* 0x000fee0000000200 */
[C---:B---3--:R-:W-:Y:S08]  /*2910*/  HMMA.16816.F32 R40, R24.reuse, R12, R40 ;  /* 0x0000000c1828723c */ /* 0x048ff00000001828 */
[C---:B------:R-:W-:Y:S01]  /*2920*/  HMMA.16816.F32 R68, R24.reuse, R14, R68 ;  /* 0x0000000e1844723c */ /* 0x040fe20000001844 */
[----:B------:R-:W1:Y:S07]  /*2930*/  LDSM.16.M88.4 R12, [R83+0x13800] ;  /* 0x01380000530c783b */ /* 0x000e6e0000000200 */
[C---:B-----5:R-:W-:Y:S08]  /*2940*/  HMMA.16816.F32 R32, R24.reuse, R8, R32 ;  /* 0x000000081820723c */ /* 0x060ff00000001820 */
[----:B------:R-:W-:Y:S01]  /*2950*/  HMMA.16816.F32 R60, R24, R10, R60 ;  /* 0x0000000a183c723c */ /* 0x000fe2000000183c */
[----:B------:R-:W2:Y:S04]  /*2960*/  LDSM.16.M88.4 R8, [R3+0x12800] ;  /* 0x012800000308783b */ /* 0x000ea80000000200 */
[----:B------:R-:W3:Y:S03]  /*2970*/  LDSM.16.M88.4 R24, [R3+0x13000] ;  /* 0x013000000318783b */ /* 0x000ee60000000200 */
[C---:B------:R-:W-:Y:S08]  /*2980*/  HMMA.16816.F32 R40, R64.reuse, R72, R40 ;  /* 0x000000484028723c */ /* 0x040ff00000001828 */
[C---:B------:R-:W-:Y:S08]  /*2990*/  HMMA.16816.F32 R56, R64.reuse, R36, R56 ;  /* 0x000000244038723c */ /* 0x040ff00000001838 */
[C---:B------:R-:W-:Y:S01]  /*29a0*/  HMMA.16816.F32 R52, R64.reuse, R38, R52 ;  /* 0x000000264034723c */ /* 0x040fe20000001834 */
[----:B------:R-:W-:Y:S07]  /*29b0*/  LDSM.16.M88.4 R36, [R212+UR5+0x14000] ;  /* 0x01400005d424783b */ /* 0x000fee0008000200 */
[C---:B----4-:R-:W-:Y:S08]  /*29c0*/  HMMA.16816.F32 R48, R64.reuse, R28, R48 ;  /* 0x0000001c4030723c */ /* 0x050ff00000001830 */
[C---:B------:R-:W-:Y:S01]  /*29d0*/  HMMA.16816.F32 R44, R64.reuse, R30, R44 ;  /* 0x0000001e402c723c */ /* 0x040fe2000000182c */
[----:B------:R-:W4:Y:S07]  /*29e0*/  LDSM.16.M88.4 R28, [R3+0x13800] ;  /* 0x01380000031c783b */ /* 0x000f2e0000000200 */
[C---:B------:R-:W-:Y:S01]  /*29f0*/  HMMA.16816.F32 R72, R64.reuse, R74, R68 ;  /* 0x0000004a4048723c */ /* 0x040fe20000001844 */
[----:B------:R-:W5:Y:S04]  /*2a00*/  LDSM.16.M88.4 R68, [R89+0x8000] ;  /* 0x008000005944783b */ /* 0x000f680000000200 */
[----:B------:R-:W-:Y:S03]  /*2a10*/  LDSM.16.M88.4 R88, [R89+0xc000] ;  /* 0x00c000005958783b */ /* 0x000fe60000000200 */
[C---:B-1----:R-:W-:Y:S01]  /*2a20*/  HMMA.16816.F32 R76, R64.reuse, R12, R32 ;  /* 0x0000000c404c723c */ /* 0x042fe20000001820 */
[----:B------:R-:W-:Y:S07]  /*2a30*/  LDSM.16.M88.4 R32, [R212+UR5+0x14800] ;  /* 0x01480005d420783b */ /* 0x000fee0008000200 */
[----:B------:R-:W-:Y:S01]  /*2a40*/  HMMA.16816.F32 R60, R64, R14, R60 ;  /* 0x0000000e403c723c */ /* 0x000fe2000000183c */
[----:B------:R-:W-:Y:S04]  /*2a50*/  LDSM.16.M88.4 R12, [R82+0x14000] ;  /* 0x01400000520c783b */ /* 0x000fe80000000200 */
[----:B------:R-:W-:Y:S03]  /*2a60*/  LDSM.16.M88.4 R64, [R212+UR5+0x15800] ;  /* 0x01580005d440783b */ /* 0x000fe60008000200 */
[C---:B------:R-:W-:Y:S08]  /*2a70*/  HMMA.16816.F32 R56, R20.reuse, R16, R56 ;  /* 0x000000101438723c */ /* 0x040ff00000001838 */
[C---:B------:R-:W-:Y:S01]  /*2a80*/  HMMA.16816.F32 R52, R20.reuse, R18, R52 ;  /* 0x000000121434723c */ /* 0x040fe20000001834 */
[----:B------:R-:W-:Y:S07]  /*2a90*/  LDSM.16.M88.4 R16, [R86+0x8000] ;  /* 0x008000005610783b */ /* 0x000fee0000000200 */
[C---:B--2---:R-:W-:Y:S08]  /*2aa0*/  HMMA.16816.F32 R48, R20.reuse, R8, R48 ;  /* 0x000000081430723c */ /* 0x044ff00000001830 */
[C---:B------:R-:W-:Y:S01]  /*2ab0*/  HMMA.16816.F32 R44, R20.reuse, R10, R44 ;  /* 0x0000000a142c723c */ /* 0x040fe2000000182c */
[----:B------:R-:W1:Y:S07]  /*2ac0*/  LDSM.16.M88.4 R8, [R212+UR5+0x15000] ;  /* 0x01500005d408783b */ /* 0x000e6e0008000200 */
[C---:B---3--:R-:W-:Y:S08]  /*2ad0*/  HMMA.16816.F32 R40, R20.reuse, R24, R40 ;  /* 0x000000181428723c */ /* 0x048ff00000001828 */
[C---:B------:R-:W-:Y:S01]  /*2ae0*/  HMMA.16816.F32 R72, R20.reuse, R26, R72 ;  /* 0x0000001a1448723c */ /* 0x040fe20000001848 */
[----:B------:R-:W-:Y:S07]  /*2af0*/  LDSM.16.M88.4 R24, [R82+0x15000] ;  /* 0x015000005218783b */ /* 0x000fee0000000200 */
[C---:B----4-:R-:W-:Y:S08]  /*2b00*/  HMMA.16816.F32 R76, R20.reuse, R28, R76 ;  /* 0x0000001c144c723c */ /* 0x050ff0000000184c */
[----:B------:R-:W-:Y:S01]  /*2b10*/  HMMA.16816.F32 R60, R20, R30, R60 ;  /* 0x0000001e143c723c */ /* 0x000fe2000000183c */
[----:B------:R-:W2:Y:S04]  /*2b20*/  LDSM.16.M88.4 R20, [R82+0x14800] ;  /* 0x014800005214783b */ /* 0x000ea80000000200 */
[----:B------:R-:W3:Y:S03]  /*2b30*/  LDSM.16.M88.4 R28, [R82+0x15800] ;  /* 0x01580000521c783b */ /* 0x000ee60000000200 */
[C---:B-----5:R-:W-:Y:S08]  /*2b40*/  HMMA.16816.F32 R56, R68.reuse, R36, R56 ;  /* 0x000000244438723c */ /* 0x060ff00000001838 */
[C---:B------:R-:W-:Y:S01]  /*2b50*/  HMMA.16816.F32 R52, R68.reuse, R38, R52 ;  /* 0x000000264434723c */ /* 0x040fe20000001834 */
[----:B------:R-:W-:Y:S07]  /*2b60*/  LDSM.16.M88.4 R36, [R3+0x15000] ;  /* 0x015000000324783b */ /* 0x000fee0000000200 */
[C---:B-1----:R-:W-:Y:S08]  /*2b70*/  HMMA.16816.F32 R40, R68.reuse, R8, R40 ;  /* 0x000000084428723c */ /* 0x042ff00000001828 */
[----:B------:R-:W-:Y:S01]  /*2b80*/  HMMA.16816.F32 R72, R68, R10, R72 ;  /* 0x0000000a4448723c */ /* 0x000fe20000001848 */
[----:B------:R-:W-:Y:S07]  /*2b90*/  LDSM.16.M88.4 R8, [R83+0x14000] ;  /* 0x014000005308783b */ /* 0x000fee0000000200 */
[C---:B------:R-:W-:Y:S08]  /*2ba0*/  HMMA.16816.F32 R56, R16.reuse, R12, R56 ;  /* 0x0000000c1038723c */ /* 0x040ff00000001838 */
[----:B------:R-:W-:Y:S01]  /*2bb0*/  HMMA.16816.F32 R52, R16, R14, R52 ;  /* 0x0000000e1034723c */ /* 0x000fe20000001834 */
        /* <DEDUP_REMOVED lines=23> */
[----:B------:R-:W-:Y:S07]  /*2d30*/  LDSM.16.M88.4 R20, [R212+UR5+0x16800] ;  /* 0x01680005d414783b */ /* 0x000fee0008000200 */
[C---:B----4-:R-:W-:Y:S08]  /*2d40*/  HMMA.16816.F32 R40, R12.reuse, R24, R40 ;  /* 0x000000180c28723c */ /* 0x050ff00000001828 */
[C---:B------:R-:W-:Y:S01]  /*2d50*/  HMMA.16816.F32 R72, R12.reuse, R26, R72 ;  /* 0x0000001a0c48723c */ /* 0x040fe20000001848 */
[----:B------:R-:W-:Y:S07]  /*2d60*/  LDSM.16.M88.4 R24, [R212+UR5+0x16000] ;  /* 0x01600005d418783b */ /* 0x000fee0008000200 */
[C---:B------:R-:W-:Y:S08]  /*2d70*/  HMMA.16816.F32 R76, R12.reuse, R32, R76 ;  /* 0x000000200c4c723c */ /* 0x040ff0000000184c */
[----:B------:R-:W-:Y:S01]  /*2d80*/  HMMA.16816.F32 R60, R12, R34, R60 ;  /* 0x000000220c3c723c */ /* 0x000fe2000000183c */
[----:B------:R-:W2:Y:S04]  /*2d90*/  LDSM.16.M88.4 R12, [R3+0x15800] ;  /* 0x01580000030c783b */ /* 0x000ea80000000200 */
[----:B------:R-:W-:Y:S03]  /*2da0*/  LDSM.16.M88.4 R32, [R212+UR5+0x17000] ;  /* 0x01700005d420783b */ /* 0x000fe60008000200 */
[C---:B-1----:R-:W-:Y:S08]  /*2db0*/  HMMA.16816.F32 R48, R28.reuse, R8, R48 ;  /* 0x000000081c30723c */ /* 0x042ff00000001830 */
[C---:B------:R-:W-:Y:S01]  /*2dc0*/  HMMA.16816.F32 R44, R28.reuse, R10, R44 ;  /* 0x0000000a1c2c723c */ /* 0x040fe2000000182c */
[----:B------:R-:W1:Y:S07]  /*2dd0*/  LDSM.16.M88.4 R8, [R212+UR5+0x17800] ;  /* 0x01780005d408783b */ /* 0x000e6e0008000200 */
[C---:B------:R-:W-:Y:S08]  /*2de0*/  HMMA.16816.F32 R56, R28.reuse, R16, R56 ;  /* 0x000000101c38723c */ /* 0x040ff00000001838 */
[C---:B------:R-:W-:Y:S01]  /*2df0*/  HMMA.16816.F32 R52, R28.reuse, R18, R52 ;  /* 0x000000121c34723c */ /* 0x040fe20000001834 */
[----:B------:R-:W3:Y:S07]  /*2e00*/  LDSM.16.M88.4 R16, [R82+0x16000] ;  /* 0x016000005210783b */ /* 0x000eee0000000200 */
[C---:B------:R-:W-:Y:S08]  /*2e10*/  HMMA.16816.F32 R40, R28.reuse, R36, R40 ;  /* 0x000000241c28723c */ /* 0x040ff00000001828 */
[C---:B--2---:R-:W-:Y:S08]  /*2e20*/  HMMA.16816.F32 R76, R28.reuse, R12, R76 ;  /* 0x0000000c1c4c723c */ /* 0x044ff0000000184c */
[----:B------:R-:W-:Y:S01]  /*2e30*/  HMMA.16816.F32 R60, R28, R14, R60 ;  /* 0x0000000e1c3c723c */ /* 0x000fe2000000183c */
[----:B------:R-:W-:Y:S07]  /*2e40*/  LDSM.16.M88.4 R12, [R87+0xc000] ;  /* 0x00c00000570c783b */ /* 0x000fee0000000200 */
[C---:B------:R-:W-:Y:S08]  /*2e50*/  HMMA.16816.F32 R56, R88.reuse, R24, R56 ;  /* 0x000000185838723c */ /* 0x040ff00000001838 */
[----:B------:R-:W-:Y:S01]  /*2e60*/  HMMA.16816.F32 R52, R88, R26, R52 ;  /* 0x0000001a5834723c */ /* 0x000fe20000001834 */
[----:B------:R-:W2:Y:S07]  /*2e70*/  LDSM.16.M88.4 R24, [R82+0x16800] ;  /* 0x016800005218783b */ /* 0x000eae0000000200 */
[----:B------:R-:W-:Y:S01]  /*2e80*/  HMMA.16816.F32 R72, R28, R38, R72 ;  /* 0x000000261c48723c */ /* 0x000fe20000001848 */
[----:B------:R-:W-:Y:S04]  /*2e90*/  LDSM.16.M88.4 R28, [R82+0x17000] ;  /* 0x01700000521c783b */ /* 0x000fe80000000200 */
[----:B------:R-:W-:Y:S03]  /*2ea0*/  LDSM.16.M88.4 R36, [R82+0x17800] ;  /* 0x017800005224783b */ /* 0x000fe60000000200 */
[C---:B------:R-:W-:Y:S08]  /*2eb0*/  HMMA.16816.F32 R48, R88.reuse, R20, R48 ;  /* 0x000000145830723c */ /* 0x040ff00000001830 */
[C---:B------:R-:W-:Y:S01]  /*2ec0*/  HMMA.16816.F32 R44, R88.reuse, R22, R44 ;  /* 0x00000016582c723c */ /* 0x040fe2000000182c */
[----:B------:R-:W4:Y:S07]  /*2ed0*/  LDSM.16.M88.4 R20, [R83+0x16000] ;  /* 0x016000005314783b */ /* 0x000f2e0000000200 */
[C---:B-1----:R-:W-:Y:S08]  /*2ee0*/  HMMA.16816.F32 R76, R88.reuse, R8, R76 ;  /* 0x00000008584c723c */ /* 0x042ff0000000184c */
[C---:B------:R-:W-:Y:S01]  /*2ef0*/  HMMA.16816.F32 R60, R88.reuse, R10, R60 ;  /* 0x0000000a583c723c */ /* 0x040fe2000000183c */
[----:B------:R-:W1:Y:S07]  /*2f00*/  LDSM.16.M88.4 R8, [R83+0x16800] ;  /* 0x016800005308783b */ /* 0x000e6e0000000200 */
[C---:B------:R-:W-:Y:S08]  /*2f10*/  HMMA.16816.F32 R40, R88.reuse, R32, R40 ;  /* 0x000000205828723c */ /* 0x040ff00000001828 */
[----:B------:R-:W-:Y:S01]  /*2f20*/  HMMA.16816.F32 R72, R88, R34, R72 ;  /* 0x000000225848723c */ /* 0x000fe20000001848 */
[----:B------:R-:W5:Y:S07]  /*2f30*/  LDSM.16.M88.4 R32, [R85+0xc000] ;  /* 0x00c000005520783b */ /* 0x000f6e0000000200 */
[C---:B---3--:R-:W-:Y:S08]  /*2f40*/  HMMA.16816.F32 R56, R64.reuse, R16, R56 ;  /* 0x000000104038723c */ /* 0x048ff00000001838 */
[C---:B------:R-:W-:Y:S01]  /*2f50*/  HMMA.16816.F32 R52, R64.reuse, R18, R52 ;  /* 0x000000124034723c */ /* 0x040fe20000001834 */
[----:B------:R-:W3:Y:S07]  /*2f60*/  LDSM.16.M88.4 R16, [R3+0x16800] ;  /* 0x016800000310783b */ /* 0x000eee0000000200 */
[----:B--2---:R-:W-:Y:S01]  /*2f70*/  HMMA.16816.F32 R48, R64, R24, R48 ;  /* 0x000000184030723c */ /* 0x004fe20000001830 */
[----:B------:R-:W-:-:S05]  /*2f80*/  IMAD.SHL.U32 R24, R0, 0x2, RZ ;  /* 0x0000000200187824 */ /* 0x000fca00078e00ff */
[----:B------:R-:W-:Y:S02]  /*2f90*/  LOP3.LUT R24, R24, 0x6, RZ, 0xc0, !PT ;  /* 0x0000000618187812 */ /* 0x000fe400078ec0ff */
[----:B----4-:R-:W-:Y:S01]  /*2fa0*/  HMMA.16816.F32 R56, R12, R20, R56 ;  /* 0x000000140c38723c */ /* 0x010fe20000001838 */
[----:B------:R-:W-:-:S04]  /*2fb0*/  SHF.R.U32.HI R20, RZ, 0x2, R0 ;  /* 0x00000002ff147819 */ /* 0x000fc80000011600 */
[----:B------:R-:W-:-:S03]  /*2fc0*/  LOP3.LUT R25, R20, 0x7, RZ, 0xc0, !PT ;  /* 0x0000000714197812 */ /* 0x000fc600078ec0ff */
[----:B------:R-:W-:Y:S01]  /*2fd0*/  HMMA.16816.F32 R52, R12, R22, R52 ;  /* 0x000000160c34723c */ /* 0x000fe20000001834 */
[----:B------:R-:W-:Y:S01]  /*2fe0*/  IADD3 R222, PT, PT, R25, UR23, R222 ;  /* 0x0000001719de7c10 */ /* 0x000fe2000fffe0de */
[----:B------:R-:W2:Y:S03]  /*2ff0*/  LDSM.16.M88.4 R20, [R83+0x17000] ;  /* 0x017000005314783b */ /* 0x000ea60000000200 */
[----:B------:R-:W-:-:S03]  /*3000*/  IADD3 R221, PT, PT, R222, 0x1, R221 ;  /* 0x00000001dedd7810 */ /* 0x000fc60007ffe0dd */
[----:B-1----:R-:W-:Y:S01]  /*3010*/  HMMA.16816.F32 R48, R12, R8, R48 ;  /* 0x000000080c30723c */ /* 0x002fe20000001830 */
[----:B------:R-:W-:Y:S01]  /*3020*/  IMAD.U32 R9, RZ, RZ, UR21 ;  /* 0x00000015ff097e24 */ /* 0x000fe2000f8e00ff */
[C---:B------:R-:W-:Y:S02]  /*3030*/  VIADDMNMX R220, R221.reuse, 0x8, R220, PT ;  /* 0x00000008dddc7846 */ /* 0x040fe400038001dc */
[----:B------:R-:W-:Y:S02]  /*3040*/  VIMNMX R221, PT, PT, R221, UR26, PT ;  /* 0x0000001adddd7c48 */ /* 0x000fe4000bfe0100 */
[----:B------:R-:W-:Y:S02]  /*3050*/  IADD3 R222, PT, PT, R222, UR26, -R9 ;  /* 0x0000001adede7c10 */ /* 0x000fe4000fffe809 */
[----:B-----5:R-:W-:Y:S08]  /*3060*/  HMMA.16816.F32 R56, R32, R68, R56 ;  /* 0x000000442038723c */ /* 0x020ff00000001838 */
[----:B------:R-:W-:Y:S01]  /*3070*/  HMMA.16816.F32 R72, R64, R30, R72 ;  /* 0x0000001e4048723c */ /* 0x000fe20000001848 */
[----:B------:R-:W-:Y:S01]  /*3080*/  LOP3.LUT R31, R24, UR31, RZ, 0xfc, !PT ;  /* 0x0000001f181f7c12 */ /* 0x000fe2000f8efcff */
[----:B------:R-:W-:-:S04]  /*3090*/  VIADD R30, R222, 0x8 ;  /* 0x00000008de1e7836 */ /* 0x000fc80000000000 */
[C---:B------:R-:W-:Y:S02]  /*30a0*/  VIADD R25, R31.reuse, 0x1 ;  /* 0x000000011f197836 */ /* 0x040fe40000000000 */
[----:B------:R-:W-:Y:S01]  /*30b0*/  HMMA.16816.F32 R52, R32, R70, R52 ;  /* 0x000000462034723c */ /* 0x000fe20000001834 */
[----:B------:R-:W-:Y:S02]  /*30c0*/  VIADD R9, R31, 0x8 ;  /* 0x000000081f097836 */ /* 0x000fe40000000000 */
[-C--:B------:R-:W-:Y:S02]  /*30d0*/  ISETP.GT.AND P4, PT, R222, R25.reuse, PT ;  /* 0x00000019de00720c */ /* 0x080fe40003f84270 */
[----:B------:R-:W-:Y:S02]  /*30e0*/  ISETP.GT.AND P5, PT, R30, R25, PT ;  /* 0x000000191e00720c */ /* 0x000fe40003fa4270 */
[C---:B------:R-:W-:Y:S01]  /*30f0*/  ISETP.GE.AND P3, PT, R25.reuse, R221, PT ;  /* 0x000000dd1900720c */ /* 0x040fe20003f66270 */
[----:B------:R-:W-:Y:S01]  /*3100*/  HMMA.16816.F32 R44, R64, R26, R44 ;  /* 0x0000001a402c723c */ /* 0x000fe2000000182c */
[----:B------:R-:W-:Y:S01]  /*3110*/  ISETP.GE.AND P2, PT, R25, R220, PT ;  /* 0x000000dc1900720c */ /* 0x000fe20003f46270 */
[----:B------:R-:W-:Y:S01]  /*3120*/  VIADD R25, R31, 0x9 ;  /* 0x000000091f197836 */ /* 0x000fe20000000000 */
[----:B------:R-:W-:-:S02]  /*3130*/  FSEL R59, R59, -INF , !P5 ;  /* 0xff8000003b3b7808 */ /* 0x000fc40006800000 */
[C---:B------:R-:W-:Y:S02]  /*3140*/  ISETP.GE.AND P6, PT, R9.reuse, R221, PT ;  /* 0x000000dd0900720c */ /* 0x040fe40003fc6270 */
[----:B------:R-:W-:Y:S01]  /*3150*/  ISETP.GE.AND P5, PT, R9, R220, PT ;  /* 0x000000dc0900720c */ /* 0x000fe20003fa6270 */
[----:B------:R-:W-:Y:S01]  /*3160*/  HMMA.16816.F32 R40, R64, R28, R40 ;  /* 0x0000001c4028723c */ /* 0x000fe20000001828 */
[----:B------:R-:W-:Y:S02]  /*3170*/  FSEL R28, R57, -INF , !P4 ;  /* 0xff800000391c7808 */ /* 0x000fe40006000000 */
[-C--:B------:R-:W-:Y:S02]  /*3180*/  ISETP.GT.AND P4, PT, R222, R9.reuse, PT ;  /* 0x00000009de00720c */ /* 0x080fe40003f84270 */
[----:B------:R-:W-:Y:S02]  /*3190*/  FSEL R28, R28, -INF , !P3 ;  /* 0xff8000001c1c7808 */ /* 0x000fe40005800000 */
[----:B------:R-:W-:Y:S01]  /*31a0*/  ISETP.GT.AND P3, PT, R30, R9, PT ;  /* 0x000000091e00720c */ /* 0x000fe20003f64270 */
[----:B---3--:R-:W-:Y:S01]  /*31b0*/  HMMA.16816.F32 R48, R32, R16, R48 ;  /* 0x000000102030723c */ /* 0x008fe20000001830 */
[----:B------:R-:W-:-:S02]  /*31c0*/  FSEL R17, R59, -INF , !P2 ;  /* 0xff8000003b117808 */ /* 0x000fc40005000000 */
[----:B------:R-:W-:Y:S02]  /*31d0*/  ISETP.GT.AND P2, PT, R222, R25, PT ;  /* 0x00000019de00720c */ /* 0x000fe40003f44270 */
[----:B------:R-:W-:Y:S02]  /*31e0*/  FSEL R29, R52, -INF , !P4 ;  /* 0xff800000341d7808 */ /* 0x000fe40006000000 */
[----:B------:R-:W-:Y:S01]  /*31f0*/  FSEL R16, R54, -INF , !P3 ;  /* 0xff80000036107808 */ /* 0x000fe20005800000 */
[----:B------:R-:W-:Y:S01]  /*3200*/  HMMA.16816.F32 R44, R12, R10, R44 ;  /* 0x0000000a0c2c723c */ /* 0x000fe2000000182c */
[----:B------:R-:W-:Y:S01]  /*3210*/  FSEL R52, R53, -INF , !P2 ;  /* 0xff80000035347808 */ /* 0x000fe20005000000 */
[----:B------:R-:W-:Y:S01]  /*3220*/  LDSM.16.M88.4 R8, [R3+0x17000] ;  /* 0x017000000308783b */ /* 0x000fe20000000200 */
[----:B------:R-:W-:Y:S02]  /*3230*/  ISETP.GE.AND P4, PT, R25, R221, PT ;  /* 0x000000dd1900720c */ /* 0x000fe40003f86270 */
[----:B------:R-:W-:-:S02]  /*3240*/  ISETP.GT.AND P3, PT, R30, R25, PT ;  /* 0x000000191e00720c */ /* 0x000fc40003f64270 */
[----:B------:R-:W-:Y:S01]  /*3250*/  ISETP.GE.AND P2, PT, R25, R220, PT ;  /* 0x000000dc1900720c */ /* 0x000fe20003f46270 */
[C---:B------:R-:W-:Y:S01]  /*3260*/  HMMA.16816.F32 R76, R64.reuse, R36, R76 ;  /* 0x00000024404c723c */ /* 0x040fe2000000184c */
[----:B------:R-:W1:Y:S01]  /*3270*/  LDSM.16.M88.4 R24, [R83+0x17800] ;  /* 0x017800005318783b */ /* 0x000e620000000200 */
[----:B------:R-:W-:Y:S01]  /*3280*/  VIADD R37, R31, 0x10 ;  /* 0x000000101f257836 */ /* 0x000fe20000000000 */
[----:B------:R-:W-:Y:S02]  /*3290*/  FSEL R55, R55, -INF , !P3 ;  /* 0xff80000037377808 */ /* 0x000fe40005800000 */
[----:B------:R-:W-:Y:S01]  /*32a0*/  FSEL R54, R29, -INF , !P6 ;  /* 0xff8000001d367808 */ /* 0x000fe20007000000 */
[----:B------:R-:W-:Y:S01]  /*32b0*/  VIADD R29, R31, 0x18 ;  /* 0x000000181f1d7836 */ /* 0x000fe20000000000 */
[----:B------:R-:W-:Y:S01]  /*32c0*/  FSEL R53, R16, -INF , !P5 ;  /* 0xff80000010357808 */ /* 0x000fe20006800000 */
[----:B------:R-:W-:Y:S01]  /*32d0*/  HMMA.16816.F32 R60, R64, R38, R60 ;  /* 0x00000026403c723c */ /* 0x000fe2000000183c */
[----:B------:R-:W-:-:S02]  /*32e0*/  FSEL R52, R52, -INF , !P4 ;  /* 0xff80000034347808 */ /* 0x000fc40006000000 */
[----:B------:R-:W-:Y:S02]  /*32f0*/  ISETP.GT.AND P3, PT, R222, R37, PT ;  /* 0x00000025de00720c */ /* 0x000fe40003f64270 */
[C---:B------:R-:W-:Y:S02]  /*3300*/  ISETP.GE.AND P6, PT, R37.reuse, R221, PT ;  /* 0x000000dd2500720c */ /* 0x040fe40003fc6270 */
[----:B------:R-:W-:Y:S01]  /*3310*/  ISETP.GT.AND P4, PT, R30, R37, PT ;  /* 0x000000251e00720c */ /* 0x000fe20003f84270 */
[----:B--2---:R-:W-:Y:S01]  /*3320*/  HMMA.16816.F32 R40, R12, R20, R40 ;  /* 0x000000140c28723c */ /* 0x004fe20000001828 */
[----:B------:R-:W-:Y:S01]  /*3330*/  ISETP.GE.AND P5, PT, R37, R220, PT ;  /* 0x000000dc2500720c */ /* 0x000fe20003fa6270 */
[----:B------:R-:W-:Y:S01]  /*3340*/  VIADD R21, R31, 0x11 ;  /* 0x000000111f157836 */ /* 0x000fe20000000000 */
[----:B------:R2:W3:Y:S01]  /*3350*/  LDSM.16.M88.4 R36, [R3+0x17800] ;  /* 0x017800000324783b */ /* 0x0004e20000000200 */
[----:B------:R-:W-:Y:S01]  /*3360*/  FSEL R50, R50, -INF , !P4 ;  /* 0xff80000032327808 */ /* 0x000fe20006000000 */
[----:B------:R-:W-:-:S04]  /*3370*/  DEPBAR.LE SB0, 0x0 ;  /* 0x000080000000791a */ /* 0x000fc80000000000 */
[----:B------:R-:W-:Y:S01]  /*3380*/  HMMA.16816.F32 R44, R32, R18, R44 ;  /* 0x00000012202c723c */ /* 0x000fe2000000182c */
[----:B------:R-:W-:Y:S02]  /*3390*/  FSEL R19, R55, -INF , !P2 ;  /* 0xff80000037137808 */ /* 0x000fe40005000000 */
[----:B------:R-:W-:Y:S02]  /*33a0*/  ISETP.GT.AND P2, PT, R222, R21, PT ;  /* 0x00000015de00720c */ /* 0x000fe40003f44270 */
[----:B------:R-:W-:Y:S02]  /*33b0*/  FSEL R18, R48, -INF , !P3 ;  /* 0xff80000030127808 */ /* 0x000fe40005800000 */
[----:B------:R-:W-:Y:S01]  /*33c0*/  ISETP.GE.AND P3, PT, R21, R221, PT ;  /* 0x000000dd1500720c */ /* 0x000fe20003f66270 */
[----:B------:R-:W-:Y:S01]  /*33d0*/  HMMA.16816.F32 R72, R12, R22, R72 ;  /* 0x000000160c48723c */ /* 0x000fe20000001848 */
[----:B------:R-:W-:Y:S02]  /*33e0*/  ISETP.GT.AND P4, PT, R30, R21, PT ;  /* 0x000000151e00720c */ /* 0x000fe40003f84270 */
[----:B------:R-:W-:-:S02]  /*33f0*/  FSEL R16, R49, -INF , !P2 ;  /* 0xff80000031107808 */ /* 0x000fc40005000000 */
[----:B------:R-:W-:Y:S02]  /*3400*/  ISETP.GE.AND P2, PT, R21, R220, PT ;  /* 0x000000dc1500720c */ /* 0x000fe40003f46270 */
[----:B------:R-:W-:Y:S01]  /*3410*/  FSEL R23, R51, -INF , !P4 ;  /* 0xff80000033177808 */ /* 0x000fe20006000000 */
[----:B-1----:R-:W-:Y:S01]  /*3420*/  HMMA.16816.F32 R76, R12, R24, R76 ;  /* 0x000000180c4c723c */ /* 0x002fe2000000184c */
[----:B------:R-:W-:Y:S01]  /*3430*/  FSEL R18, R18, -INF , !P6 ;  /* 0xff80000012127808 */ /* 0x000fe20007000000 */
[----:B--2---:R-:W-:Y:S01]  /*3440*/  VIADD R3, R31, 0x21 ;  /* 0x000000211f037836 */ /* 0x004fe20000000000 */
[----:B------:R-:W-:Y:S02]  /*3450*/  FSEL R21, R50, -INF , !P5 ;  /* 0xff80000032157808 */ /* 0x000fe40006800000 */
[----:B------:R-:W-:Y:S02]  /*3460*/  FSEL R16, R16, -INF , !P3 ;  /* 0xff80000010107808 */ /* 0x000fe40005800000 */
[----:B------:R-:W-:Y:S01]  /*3470*/  ISETP.GT.AND P4, PT, R222, R29, PT ;  /* 0x0000001dde00720c */ /* 0x000fe20003f84270 */
[----:B------:R-:W-:Y:S01]  /*3480*/  HMMA.16816.F32 R40, R32, R8, R40 ;  /* 0x000000082028723c */ /* 0x000fe20000001828 */
[----:B------:R-:W-:Y:S01]  /*3490*/  ISETP.GE.AND P6, PT, R29, R221, PT ;  /* 0x000000dd1d00720c */ /* 0x000fe20003fc6270 */
[----:B------:R-:W-:Y:S01]  /*34a0*/  VIADD R9, R31, 0x20 ;  /* 0x000000201f097836 */ /* 0x000fe20000000000 */
[----:B------:R-:W-:Y:S01]  /*34b0*/  BAR.SYNC.DEFER_BLOCKING 0x0 ;  /* 0x0000000000007b1d */ /* 0x000fe20000010000 */
[----:B------:R-:W-:-:S02]  /*34c0*/  ISETP.GT.AND P3, PT, R30, R29, PT ;  /* 0x0000001d1e00720c */ /* 0x000fc40003f64270 */
[----:B------:R-:W-:Y:S01]  /*34d0*/  ISETP.GE.AND P5, PT, R29, R220, PT ;  /* 0x000000dc1d00720c */ /* 0x000fe20003fa6270 */
[----:B------:R-:W-:Y:S01]  /*34e0*/  VIADD R29, R31, 0x19 ;  /* 0x000000191f1d7836 */ /* 0x000fe20000000000 */
[----:B------:R-:W-:Y:S01]  /*34f0*/  FSEL R23, R23, -INF , !P2 ;  /* 0xff80000017177808 */ /* 0x000fe20005000000 */
[----:B------:R-:W-:Y:S01]  /*3500*/  HMMA.16816.F32 R72, R32, R10, R72 ;  /* 0x0000000a2048723c */ /* 0x000fe20000001848 */
[----:B------:R-:W-:Y:S01]  /*3510*/  FSEL R46, R46, -INF , !P3 ;  /* 0xff8000002e2e7808 */ /* 0x000fe20005800000 */
[----:B------:R-:W-:Y:S01]  /*3520*/  VIADD R11, R31, 0x30 ;  /* 0x000000301f0b7836 */ /* 0x000fe20000000000 */
[-C--:B------:R-:W-:Y:S02]  /*3530*/  ISETP.GT.AND P2, PT, R222, R29.reuse, PT ;  /* 0x0000001dde00720c */ /* 0x080fe40003f44270 */
[----:B------:R-:W-:Y:S02]  /*3540*/  ISETP.GT.AND P3, PT, R30, R29, PT ;  /* 0x0000001d1e00720c */ /* 0x000fe40003f64270 */
[----:B------:R-:W-:Y:S01]  /*3550*/  FSEL R22, R44, -INF , !P4 ;  /* 0xff8000002c167808 */ /* 0x000fe20006000000 */
[----:B------:R-:W-:Y:S01]  /*3560*/  HMMA.16816.F32 R60, R12, R26, R60 ;  /* 0x0000001a0c3c723c */ /* 0x000fe2000000183c */
[----:B------:R-:W-:-:S02]  /*3570*/  FSEL R20, R45, -INF , !P2 ;  /* 0xff8000002d147808 */ /* 0x000fc40005000000 */
[C---:B------:R-:W-:Y:S02]  /*3580*/  ISETP.GE.AND P4, PT, R29.reuse, R221, PT ;  /* 0x000000dd1d00720c */ /* 0x040fe40003f86270 */
[----:B------:R-:W-:Y:S02]  /*3590*/  ISETP.GE.AND P2, PT, R29, R220, PT ;  /* 0x000000dc1d00720c */ /* 0x000fe40003f46270 */
[----:B------:R-:W-:Y:S01]  /*35a0*/  FSEL R29, R47, -INF , !P3 ;  /* 0xff8000002f1d7808 */ /* 0x000fe20005800000 */
[----:B---3--:R-:W-:Y:S01]  /*35b0*/  HMMA.16816.F32 R76, R32, R36, R76 ;  /* 0x00000024204c723c */ /* 0x008fe2000000184c */
[----:B------:R-:W-:Y:S02]  /*35c0*/  FSEL R25, R46, -INF , !P5 ;  /* 0xff8000002e197808 */ /* 0x000fe40006800000 */
[----:B------:R-:W-:Y:S02]  /*35d0*/  ISETP.GT.AND P5, PT, R30, R9, PT ;  /* 0x000000091e00720c */ /* 0x000fe40003fa4270 */
[----:B------:R-:W-:-:S02]  /*35e0*/  FSEL R22, R22, -INF , !P6 ;  /* 0xff80000016167808 */ /* 0x000fc40007000000 */
[----:B------:R-:W-:Y:S02]  /*35f0*/  FSEL R20, R20, -INF , !P4 ;  /* 0xff80000014147808 */ /* 0x000fe40006000000 */
[----:B------:R-:W-:Y:S02]  /*3600*/  FSEL R29, R29, -INF , !P2 ;  /* 0xff8000001d1d7808 */ /* 0x000fe40005000000 */
[C---:B------:R-:W-:Y:S01]  /*3610*/  ISETP.GT.AND P3, PT, R222.reuse, R9, PT ;  /* 0x00000009de00720c */ /* 0x040fe20003f64270 */
[----:B------:R-:W-:Y:S01]  /*3620*/  HMMA.16816.F32 R60, R32, R38, R60 ;  /* 0x00000026203c723c */ /* 0x000fe2000000183c */
[C---:B------:R-:W-:Y:S02]  /*3630*/  ISETP.GE.AND P6, PT, R9.reuse, R221, PT ;  /* 0x000000dd0900720c */ /* 0x040fe40003fc6270 */
[----:B------:R-:W-:Y:S01]  /*3640*/  ISETP.GE.AND P4, PT, R9, R220, PT ;  /* 0x000000dc0900720c */ /* 0x000fe20003f86270 */
[----:B------:R-:W-:Y:S01]  /*3650*/  VIADD R9, R31, 0x28 ;  /* 0x000000281f097836 */ /* 0x000fe20000000000 */
[----:B------:R-:W-:-:S02]  /*3660*/  ISETP.GT.AND P2, PT, R222, R3, PT ;  /* 0x00000003de00720c */ /* 0x000fc40003f44270 */
[----:B------:R-:W-:Y:S02]  /*3670*/  FSEL R42, R42, -INF , !P5 ;  /* 0xff8000002a2a7808 */ /* 0x000fe40006800000 */
[----:B------:R-:W-:Y:S02]  /*3680*/  FSEL R40, R40, -INF , !P3 ;  /* 0xff80000028287808 */ /* 0x000fe40005800000 */
[----:B------:R-:W-:Y:S02]  /*3690*/  FSEL R41, R41, -INF , !P2 ;  /* 0xff80000029297808 */ /* 0x000fe40005000000 */
[C---:B------:R-:W-:Y:S02]  /*36a0*/  ISETP.GE.AND P3, PT, R3.reuse, R221, PT ;  /* 0x000000dd0300720c */ /* 0x040fe40003f66270 */
[----:B------:R-:W-:Y:S02]  /*36b0*/  ISETP.GT.AND P5, PT, R30, R3, PT ;  /* 0x000000031e00720c */ /* 0x000fe40003fa4270 */
[----:B------:R-:W-:Y:S01]  /*36c0*/  ISETP.GE.AND P2, PT, R3, R220, PT ;  /* 0x000000dc0300720c */ /* 0x000fe20003f46270 */
[----:B------:R-:W-:Y:S01]  /*36d0*/  VIADD R3, R31, 0x29 ;  /* 0x000000291f037836 */ /* 0x000fe20000000000 */
[----:B------:R-:W-:-:S02]  /*36e0*/  FSEL R201, R42, -INF , !P4 ;  /* 0xff8000002ac97808 */ /* 0x000fc40006000000 */
[-C--:B------:R-:W-:Y:S02]  /*36f0*/  ISETP.GT.AND P4, PT, R30, R9.reuse, PT ;  /* 0x000000091e00720c */ /* 0x080fe40003f84270 */
[----:B------:R-:W-:Y:S02]  /*3700*/  FSEL R43, R43, -INF , !P5 ;  /* 0xff8000002b2b7808 */ /* 0x000fe40006800000 */
[----:B------:R-:W-:Y:S02]  /*3710*/  FSEL R74, R74, -INF , !P4 ;  /* 0xff8000004a4a7808 */ /* 0x000fe40006000000 */
[----:B------:R-:W-:Y:S02]  /*3720*/  ISETP.GT.AND P5, PT, R222, R9, PT ;  /* 0x00000009de00720c */ /* 0x000fe40003fa4270 */
[----:B------:R-:W-:Y:S02]  /*3730*/  ISETP.GT.AND P4, PT, R30, R3, PT ;  /* 0x000000031e00720c */ /* 0x000fe40003f84270 */
[----:B------:R-:W-:-:S02]  /*3740*/  FSEL R204, R40, -INF , !P6 ;  /* 0xff80000028cc7808 */ /* 0x000fc40007000000 */
[----:B------:R-:W-:Y:S02]  /*3750*/  FSEL R202, R41, -INF , !P3 ;  /* 0xff80000029ca7808 */ /* 0x000fe40005800000 */
[C---:B------:R-:W-:Y:S02]  /*3760*/  ISETP.GE.AND P6, PT, R9.reuse, R221, PT ;  /* 0x000000dd0900720c */ /* 0x040fe40003fc6270 */
[----:B------:R-:W-:Y:S01]  /*3770*/  ISETP.GE.AND P3, PT, R9, R220, PT ;  /* 0x000000dc0900720c */ /* 0x000fe20003f66270 */
[----:B------:R-:W-:Y:S01]  /*3780*/  VIADD R9, R31, 0x31 ;  /* 0x000000311f097836 */ /* 0x000fe20000000000 */
[----:B------:R-:W-:Y:S02]  /*3790*/  FSEL R72, R72, -INF , !P5 ;  /* 0xff80000048487808 */ /* 0x000fe40006800000 */
[----:B------:R-:W-:Y:S02]  /*37a0*/  FSEL R75, R75, -INF , !P4 ;  /* 0xff8000004b4b7808 */ /* 0x000fe40006000000 */
[----:B------:R-:W-:-:S02]  /*37b0*/  FSEL R203, R43, -INF , !P2 ;  /* 0xff8000002bcb7808 */ /* 0x000fc40005000000 */
[C---:B------:R-:W-:Y:S02]  /*37c0*/  ISETP.GT.AND P4, PT, R222.reuse, R11, PT ;  /* 0x0000000bde00720c */ /* 0x040fe40003f84270 */
[----:B------:R-:W-:Y:S02]  /*37d0*/  ISETP.GT.AND P2, PT, R222, R3, PT ;  /* 0x00000003de00720c */ /* 0x000fe40003f44270 */
[----:B------:R-:W-:Y:S02]  /*37e0*/  FSEL R182, R72, -INF , !P6 ;  /* 0xff80000048b67808 */ /* 0x000fe40007000000 */
[----:B------:R-:W-:Y:S02]  /*37f0*/  ISETP.GT.AND P6, PT, R30, R11, PT ;  /* 0x0000000b1e00720c */ /* 0x000fe40003fc4270 */
[----:B------:R-:W-:Y:S02]  /*3800*/  FSEL R76, R76, -INF , !P4 ;  /* 0xff8000004c4c7808 */ /* 0x000fe40006000000 */
[----:B------:R-:W-:-:S02]  /*3810*/  FSEL R73, R73, -INF , !P2 ;  /* 0xff80000049497808 */ /* 0x000fc40005000000 */
[----:B------:R-:W-:Y:S02]  /*3820*/  ISETP.GT.AND P4, PT, R30, R9, PT ;  /* 0x000000091e00720c */ /* 0x000fe40003f84270 */
[CC--:B------:R-:W-:Y:S02]  /*3830*/  ISETP.GE.AND P5, PT, R3.reuse, R221.reuse, PT ;  /* 0x000000dd0300720c */ /* 0x0c0fe40003fa6270 */
[----:B------:R-:W-:Y:S01]  /*3840*/  ISETP.GE.AND P2, PT, R3, R220, PT ;  /* 0x000000dc0300720c */ /* 0x000fe20003f46270 */
[----:B------:R-:W-:Y:S01]  /*3850*/  VIADD R3, R31, 0x38 ;  /* 0x000000381f037836 */ /* 0x000fe20000000000 */
[----:B------:R-:W-:Y:S02]  /*3860*/  FSEL R78, R78, -INF , !P6 ;  /* 0xff8000004e4e7808 */ /* 0x000fe40007000000 */
[----:B------:R-:W-:Y:S02]  /*3870*/  ISETP.GE.AND P6, PT, R11, R221, PT ;  /* 0x000000dd0b00720c */ /* 0x000fe40003fc6270 */
[----:B------:R-:W-:-:S02]  /*3880*/  FSEL R79, R79, -INF , !P4 ;  /* 0xff8000004f4f7808 */ /* 0x000fc40006000000 */
[C---:B------:R-:W-:Y:S02]  /*3890*/  ISETP.GT.AND P4, PT, R222.reuse, R31, PT ;  /* 0x0000001fde00720c */ /* 0x040fe40003f84270 */
[----:B------:R-:W-:Y:S02]  /*38a0*/  FSEL R180, R73, -INF , !P5 ;  /* 0xff80000049b47808 */ /* 0x000fe40006800000 */
[----:B------:R-:W-:Y:S02]  /*38b0*/  ISETP.GT.AND P5, PT, R222, R3, PT ;  /* 0x00000003de00720c */ /* 0x000fe40003fa4270 */
[----:B------:R-:W-:Y:S02]  /*38c0*/  FSEL R230, R76, -INF , !P6 ;  /* 0xff8000004ce67808 */ /* 0x000fe40007000000 */
[----:B------:R-:W-:Y:S02]  /*38d0*/  FSEL R183, R74, -INF , !P3 ;  /* 0xff8000004ab77808 */ /* 0x000fe40005800000 */
[----:B------:R-:W-:-:S02]  /*38e0*/  FSEL R181, R75, -INF , !P2 ;  /* 0xff8000004bb57808 */ /* 0x000fc40005000000 */
[----:B------:R-:W-:Y:S02]  /*38f0*/  FSEL R56, R56, -INF , !P4 ;  /* 0xff80000038387808 */ /* 0x000fe40006000000 */
[----:B------:R-:W-:Y:S02]  /*3900*/  ISETP.GE.AND P6, PT, R31, R221, PT ;  /* 0x000000dd1f00720c */ /* 0x000fe40003fc6270 */
[----:B------:R-:W-:Y:S02]  /*3910*/  ISETP.GT.AND P3, PT, R222, R9, PT ;  /* 0x00000009de00720c */ /* 0x000fe40003f64270 */
[----:B------:R-:W-:Y:S02]  /*3920*/  ISETP.GT.AND P2, PT, R30, R3, PT ;  /* 0x000000031e00720c */ /* 0x000fe40003f44270 */
[----:B------:R-:W-:Y:S02]  /*3930*/  FSEL R60, R60, -INF , !P5 ;  /* 0xff8000003c3c7808 */ /* 0x000fe40006800000 */
[----:B------:R-:W-:-:S02]  /*3940*/  ISETP.GT.AND P5, PT, R30, R31, PT ;  /* 0x0000001f1e00720c */ /* 0x000fc40003fa4270 */
[----:B------:R-:W-:Y:S02]  /*3950*/  FSEL R196, R56, -INF , !P6 ;  /* 0xff80000038c47808 */ /* 0x000fe40007000000 */
[----:B------:R-:W-:Y:S02]  /*3960*/  FSEL R77, R77, -INF , !P3 ;  /* 0xff8000004d4d7808 */ /* 0x000fe40005800000 */
[----:B------:R-:W-:Y:S02]  /*3970*/  FSEL R62, R62, -INF , !P2 ;  /* 0xff8000003e3e7808 */ /* 0x000fe40005000000 */
[-C--:B------:R-:W-:Y:S02]  /*3980*/  ISETP.GE.AND P3, PT, R11, R220.reuse, PT ;  /* 0x000000dc0b00720c */ /* 0x080fe40003f66270 */
[C---:B------:R-:W-:Y:S02]  /*3990*/  ISETP.GE.AND P2, PT, R9.reuse, R221, PT ;  /* 0x000000dd0900720c */ /* 0x040fe40003f46270 */
[----:B------:R-:W-:-:S02]  /*39a0*/  ISETP.GE.AND P4, PT, R9, R220, PT ;  /* 0x000000dc0900720c */ /* 0x000fc40003f86270 */
[----:B------:R-:W-:Y:S02]  /*39b0*/  FSEL R9, R58, -INF , !P5 ;  /* 0xff8000003a097808 */ /* 0x000fe40006800000 */
[C---:B------:R-:W-:Y:S01]  /*39c0*/  ISETP.GE.AND P5, PT, R31.reuse, R220, PT ;  /* 0x000000dc1f00720c */ /* 0x040fe20003fa6270 */
[----:B------:R-:W-:Y:S01]  /*39d0*/  VIADD R31, R31, 0x39 ;  /* 0x000000391f1f7836 */ /* 0x000fe20000000000 */
[----:B------:R-:W-:Y:S02]  /*39e0*/  FMNMX3.FTZ R11, R196, R28, R54, !PT ;  /* 0x0000001cc40b7276 */ /* 0x000fe40007810036 */
[----:B------:R-:W-:Y:S02]  /*39f0*/  FSEL R211, R78, -INF , !P3 ;  /* 0xff8000004ed37808 */ /* 0x000fe40005800000 */
[C---:B------:R-:W-:Y:S02]  /*3a00*/  ISETP.GE.AND P6, PT, R3.reuse, R221, PT ;  /* 0x000000dd0300720c */ /* 0x040fe40003fc6270 */
[----:B------:R-:W-:-:S02]  /*3a10*/  ISETP.GE.AND P3, PT, R3, R220, PT ;  /* 0x000000dc0300720c */ /* 0x000fc40003f66270 */
[----:B------:R-:W-:Y:S02]  /*3a20*/  FSEL R9, R9, -INF , !P5 ;  /* 0xff80000009097808 */ /* 0x000fe40006800000 */
[----:B------:R-:W-:Y:S02]  /*3a30*/  FMNMX3.FTZ R3, R11, R52, R18, !PT ;  /* 0x000000340b037276 */ /* 0x000fe40007810012 */
[----:B------:R-:W-:Y:S02]  /*3a40*/  FMNMX3.FTZ R8, R9, R17, R53, !PT ;  /* 0x0000001109087276 */ /* 0x000fe40007810035 */
[----:B------:R-:W-:Y:S02]  /*3a50*/  FMNMX3.FTZ R3, R3, R16, R22, !PT ;  /* 0x0000001003037276 */ /* 0x000fe40007810016 */
[----:B------:R-:W-:Y:S02]  /*3a60*/  FMNMX3.FTZ R8, R8, R19, R21, !PT ;  /* 0x0000001308087276 */ /* 0x000fe40007810015 */
[----:B------:R-:W-:-:S02]  /*3a70*/  FMNMX3.FTZ R3, R3, R20, R204, !PT ;  /* 0x0000001403037276 */ /* 0x000fc400078100cc */
[----:B------:R-:W-:Y:S02]  /*3a80*/  FSEL R224, R60, -INF , !P6 ;  /* 0xff8000003ce07808 */ /* 0x000fe40007000000 */
[----:B------:R-:W-:Y:S02]  /*3a90*/  ISETP.GT.AND P6, PT, R222, R31, PT ;  /* 0x0000001fde00720c */ /* 0x000fe40003fc4270 */
[----:B------:R-:W-:Y:S02]  /*3aa0*/  FMNMX3.FTZ R8, R8, R23, R25, !PT ;  /* 0x0000001708087276 */ /* 0x000fe40007810019 */
[----:B------:R-:W-:Y:S02]  /*3ab0*/  FMNMX3.FTZ R3, R3, R202, R182, !PT ;  /* 0x000000ca03037276 */ /* 0x000fe400078100b6 */
[----:B------:R-:W-:Y:S02]  /*3ac0*/  FSEL R228, R77, -INF , !P2 ;  /* 0xff8000004de47808 */ /* 0x000fe40005000000 */
[----:B------:R-:W-:-:S02]  /*3ad0*/  ISETP.GE.AND P5, PT, R31, R221, PT ;  /* 0x000000dd1f00720c */ /* 0x000fc40003fa6270 */
[----:B------:R-:W-:Y:S02]  /*3ae0*/  FSEL R61, R61, -INF , !P6 ;  /* 0xff8000003d3d7808 */ /* 0x000fe40007000000 */
[----:B------:R-:W-:Y:S02]  /*3af0*/  FMNMX3.FTZ R10, R8, R29, R201, !PT ;  /* 0x0000001d080a7276 */ /* 0x000fe400078100c9 */
[----:B------:R-:W-:Y:S02]  /*3b00*/  FMNMX3.FTZ R3, R3, R180, R230, !PT ;  /* 0x000000b403037276 */ /* 0x000fe400078100e6 */
[----:B------:R-:W-:Y:S02]  /*3b10*/  ISETP.GT.AND P2, PT, R30, R31, PT ;  /* 0x0000001f1e00720c */ /* 0x000fe40003f44270 */
[----:B------:R-:W-:Y:S02]  /*3b20*/  FSEL R223, R61, -INF , !P5 ;  /* 0xff8000003ddf7808 */ /* 0x000fe40006800000 */
[----:B------:R-:W-:-:S02]  /*3b30*/  FMNMX3.FTZ R10, R10, R203, R183, !PT ;  /* 0x000000cb0a0a7276 */ /* 0x000fc400078100b7 */
[----:B------:R-:W-:Y:S02]  /*3b40*/  FMNMX3.FTZ R8, R3, R228, R224, !PT ;  /* 0x000000e403087276 */ /* 0x000fe400078100e0 */
[----:B------:R-:W-:Y:S02]  /*3b50*/  FSEL R63, R63, -INF , !P2 ;  /* 0xff8000003f3f7808 */ /* 0x000fe40005000000 */
[----:B------:R-:W-:Y:S02]  /*3b60*/  ISETP.GE.AND P2, PT, R31, R220, PT ;  /* 0x000000dc1f00720c */ /* 0x000fe40003f46270 */
[----:B------:R-:W-:Y:S02]  /*3b70*/  FSEL R207, R79, -INF , !P4 ;  /* 0xff8000004fcf7808 */ /* 0x000fe40006000000 */
[----:B------:R-:W-:Y:S02]  /*3b80*/  FSEL R206, R62, -INF , !P3 ;  /* 0xff8000003ece7808 */ /* 0x000fe40005800000 */
[----:B------:R-:W-:-:S02]  /*3b90*/  FMNMX3.FTZ R3, R10, R181, R211, !PT ;  /* 0x000000b50a037276 */ /* 0x000fc400078100d3 */
[----:B------:R-:W-:Y:S01]  /*3ba0*/  FMNMX.FTZ R8, R223, R8, !PT ;  /* 0x00000008df087209 */ /* 0x000fe20007810000 */
[----:B------:R-:W-:Y:S06]  /*3bb0*/  BRA.U !UP0, `(.L_x_488) ;  /* 0x00000001086c7547 */ /* 0x000fec000b800000 */
[----:B------:R-:W-:-:S04]  /*3bc0*/  UIADD3 UR11, UPT, UPT, UR20, -0x2, URZ ;  /* 0xfffffffe140b7890 */ /* 0x000fc8000fffe0ff */
[----:B------:R-:W-:Y:S02]  /*3bd0*/  UIMAD.WIDE.U32 UR14, UR4, UR11, URZ ;  /* 0x0000000b040e72a5 */ /* 0x000fe4000f8e00ff */
[----:B------:R-:W-:Y:S02]  /*3be0*/  UIMAD UR8, UR8, UR11, URZ ;  /* 0x0000000b080872a4 */ /* 0x000fe4000f8e02ff */
[----:B------:R-:W-:Y:S02]  /*3bf0*/  UIADD3 UR10, UP0, UPT, UR10, UR14, URZ ;  /* 0x0000000e0a0a7290 */ /* 0x000fe4000ff1e0ff */
[----:B------:R-:W-:Y:S01]  /*3c00*/  UIADD3 UR8, UPT, UPT, UR15, UR8, URZ ;  /* 0x000000080f087290 */ /* 0x000fe2000fffe0ff */
[----:B------:R-:W-:Y:S02]  /*3c10*/  IMAD.U32 R14, RZ, RZ, UR14 ;  /* 0x0000000eff0e7e24 */ /* 0x000fe4000f8e00ff */
[----:B------:R-:W-:Y:S01]  /*3c20*/  IMAD.U32 R15, RZ, RZ, UR15 ;  /* 0x0000000fff0f7e24 */ /* 0x000fe2000f8e00ff */
[----:B------:R-:W-:Y:S01]  /*3c30*/  UIADD3.X UR9, UPT, UPT, UR9, UR8, URZ, UP0, !UPT ;  /* 0x0000000809097290 */ /* 0x000fe200087fe4ff */
[----:B------:R-:W-:Y:S01]  /*3c40*/  MOV R11, UR10 ;  /* 0x0000000a000b7c02 */ /* 0x000fe20008000f00 */
[----:B------:R-:W-:Y:S01]  /*3c50*/  IMAD.U32 R12, RZ, RZ, UR8 ;  /* 0x00000008ff0c7e24 */ /* 0x000fe2000f8e00ff */
[----:B------:R-:W-:-:S02]  /*3c60*/  LEA R30, P4, R14, R218, 0x1 ;  /* 0x000000da0e1e7211 */ /* 0x000fc400078808ff */
[C---:B------:R-:W-:Y:S02]  /*3c70*/  LEA R26, P3, R11.reuse, R218, 0x1 ;  /* 0x000000da0b1a7211 */ /* 0x040fe400078608ff */
[----:B------:R-:W-:Y:S02]  /*3c80*/  MOV R10, UR9 ;  /* 0x00000009000a7c02 */ /* 0x000fe40008000f00 */
        /* <DEDUP_REMOVED lines=14> */
.L_x_488:
        /* <DEDUP_REMOVED lines=44> */
[----:B------:R-:W4:Y:S01]  /*4030*/  LDSM.16.MT88.4 R104, [R215+0x1e000] ;  /* 0x01e00000d768783b */ /* 0x000f220000004200 */
[--C-:B------:R-:W-:Y:S01]  /*4040*/  FFMA.FTZ R193, R17, UR4, -R208.reuse ;  /* 0x0000000411c17c23 */ /* 0x100fe200080108d0 */
[--C-:B------:R-:W-:Y:S01]  /*4050*/  FFMA.FTZ R190, R53, UR4, -R208.reuse ;  /* 0x0000000435be7c23 */ /* 0x100fe200080108d0 */
[--C-:B------:R-:W-:Y:S01]  /*4060*/  FFMA.FTZ R189, R19, UR4, -R208.reuse ;  /* 0x0000000413bd7c23 */ /* 0x100fe200080108d0 */
[----:B------:R-:W4:Y:S01]  /*4070*/  LDSM.16.MT88.4 R120, [R198+0x1e000] ;  /* 0x01e00000c678783b */ /* 0x000f220000004200 */
[----:B------:R-:W1:Y:S01]  /*4080*/  MUFU.EX2 R195, R195 ;  /* 0x000000c300c37308 */ /* 0x000e620000000800 */
[--C-:B------:R-:W-:Y:S01]  /*4090*/  FFMA.FTZ R187, R16, UR4, -R225.reuse ;  /* 0x0000000410bb7c23 */ /* 0x100fe200080108e1 */
[--C-:B------:R-:W-:Y:S01]  /*40a0*/  FFMA.FTZ R184, R22, UR4, -R225.reuse ;  /* 0x0000000416b87c23 */ /* 0x100fe200080108e1 */
[----:B------:R-:W4:Y:S01]  /*40b0*/  LDSM.16.MT88.4 R8, [R197+0x1e000] ;  /* 0x01e00000c508783b */ /* 0x000f220000004200 */
[----:B------:R-:W-:Y:S01]  /*40c0*/  MUFU.EX2 R192, R192 ;  /* 0x000000c000c07308 */ /* 0x000fe20000000800 */
[--C-:B------:R-:W-:Y:S01]  /*40d0*/  FFMA.FTZ R167, R20, UR4, -R225.reuse ;  /* 0x0000000414a77c23 */ /* 0x100fe200080108e1 */
[--C-:B------:R-:W-:Y:S01]  /*40e0*/  FFMA.FTZ R186, R21, UR4, -R208.reuse ;  /* 0x0000000415ba7c23 */ /* 0x100fe200080108d0 */
[----:B------:R-:W4:Y:S01]  /*40f0*/  LDSM.16.MT88.4 R12, [R200+0x1a800] ;  /* 0x01a80000c80c783b */ /* 0x000f220000004200 */
[----:B------:R-:W5:Y:S01]  /*4100*/  MUFU.EX2 R191, R191 ;  /* 0x000000bf00bf7308 */ /* 0x000f620000000800 */
[--C-:B------:R-:W-:Y:S01]  /*4110*/  FFMA.FTZ R185, R23, UR4, -R208.reuse ;  /* 0x0000000417b97c23 */ /* 0x100fe200080108d0 */
[--C-:B------:R-:W-:Y:S01]  /*4120*/  FFMA.FTZ R166, R25, UR4, -R208.reuse ;  /* 0x0000000419a67c23 */ /* 0x100fe200080108d0 */
[----:B------:R-:W4:Y:S01]  /*4130*/  LDSM.16.MT88.4 R16, [R200+0x18800] ;  /* 0x01880000c810783b */ /* 0x000f220000004200 */
        /* <DEDUP_REMOVED lines=18> */
[----:B--2---:R-:W-:Y:S01]  /*4260*/  F2FP.F16.F32.PACK_AB R129, R193, R194 ;  /* 0x000000c2c181723e */ /* 0x004fe200000000ff */
[----:B------:R-:W-:Y:S01]  /*4270*/  LDSM.16.MT88.4 R172, [R197+0x18800] ;  /* 0x01880000c5ac783b */ /* 0x000fe20000004200 */
[----:B------:R-:W2:Y:S01]  /*4280*/  MUFU.EX2 R187, R187 ;  /* 0x000000bb00bb7308 */ /* 0x000ea20000000800 */
        /* <DEDUP_REMOVED lines=8> */
[----:B------:R-:W-:Y:S01]  /*4310*/  FFMA.FTZ R229, R223, UR4, -R225 ;  /* 0x00000004dfe57c23 */ /* 0x000fe200080108e1 */
[----:B------:R-:W-:Y:S01]  /*4320*/  FADD.FTZ R195, R196, R195 ;  /* 0x000000c3c4c37221 */ /* 0x000fe20000010000 */
[----:B------:R-:W-:Y:S01]  /*4330*/  FADD.FTZ R193, R194, R193 ;  /* 0x000000c1c2c17221 */ /* 0x000fe20000010000 */
        /* <DEDUP_REMOVED lines=21> */
[----:B---3--:R-:W-:Y:S02]  /*4490*/  LDSM.16.MT88.4 R180, [R215+0x19000] ;  /* 0x01900000d7b4783b */ /* 0x008fe40000004200 */
[----:B------:R-:W3:Y:S04]  /*44a0*/  MUFU.EX2 R226, R226 ;  /* 0x000000e200e27308 */ /* 0x000ee80000000800 */
[----:B------:R-:W-:Y:S01]  /*44b0*/  MUFU.EX2 R229, R229 ;  /* 0x000000e500e57308 */ /* 0x000fe20000000800 */
        /* <DEDUP_REMOVED lines=27> */
[----:B-----5:R-:W-:Y:S01]  /*4670*/  F2FP.F16.F32.PACK_AB R9, R185, R186 ;  /* 0x000000bab909723e */ /* 0x020fe200000000ff */
        /* <DEDUP_REMOVED lines=23> */
[C---:B--2---:R-:W-:Y:S08]  /*47f0*/  HMMA.16816.F32 R160, R8.reuse, R16, R160 ;  /* 0x0000001008a0723c */ /* 0x044ff000000018a0 */
[C---:B------:R-:W-:Y:S01]  /*4800*/  HMMA.16816.F32 R156, R8.reuse, R18, R156 ;  /* 0x00000012089c723c */ /* 0x040fe2000000189c */
[----:B------:R-:W2:Y:S07]  /*4810*/  LDSM.16.MT88.4 R16, [R215+0x1e800] ;  /* 0x01e80000d710783b */ /* 0x000eae0000004200 */
[C---:B------:R-:W-:Y:S08]  /*4820*/  HMMA.16816.F32 R68, R8.reuse, R28, R68 ;  /* 0x0000001c0844723c */ /* 0x040ff00000001844 */
        /* <DEDUP_REMOVED lines=23> */
[C---:B--2---:R-:W-:Y:S08]  /*49a0*/  HMMA.16816.F32 R100, R8.reuse, R16, R100 ;  /* 0x000000100864723c */ /* 0x044ff00000001864 */
[C---:B------:R-:W-:Y:S01]  /*49b0*/  HMMA.16816.F32 R104, R8.reuse, R18, R104 ;  /* 0x000000120868723c */ /* 0x040fe20000001868 */
[----:B------:R-:W2:Y:S07]  /*49c0*/  LDSM.16.MT88.4 R16, [R200+0x1d000] ;  /* 0x01d00000c810783b */ /* 0x000eae0000004200 */
[C---:B---3--:R-:W-:Y:S08]  /*49d0*/  HMMA.16816.F32 R124, R8.reuse, R28, R124 ;  /* 0x0000001c087c723c */ /* 0x048ff0000000187c */
        /* <DEDUP_REMOVED lines=8> */
[----:B------:R-:W3:Y:S07]  /*4a60*/  LDSM.16.MT88.4 R20, [R215+0x1b000] ;  /* 0x01b00000d714783b */ /* 0x000eee0000004200 */
[C---:B-1----:R-:W-:Y:S08]  /*4a70*/  HMMA.16816.F32 R108, R8.reuse, R12, R108 ;  /* 0x0000000c086c723c */ /* 0x042ff0000000186c */
[C---:B------:R-:W-:Y:S01]  /*4a80*/  HMMA.16816.F32 R112, R8.reuse, R14, R112 ;  /* 0x0000000e0870723c */ /* 0x040fe20000001870 */
[----:B------:R-:W1:Y:S07]  /*4a90*/  LDSM.16.MT88.4 R12, [R215+0x1f000] ;  /* 0x01f00000d70c783b */ /* 0x000e6e0000004200 */
[C---:B--2---:R-:W-:Y:S08]  /*4aa0*/  HMMA.16816.F32 R76, R8.reuse, R16, R76 ;  /* 0x00000010084c723c */ /* 0x044ff0000000184c */
[C---:B------:R-:W-:Y:S01]  /*4ab0*/  HMMA.16816.F32 R80, R8.reuse, R18, R80 ;  /* 0x000000120850723c */ /* 0x040fe20000001850 */
[----:B------:R-:W2:Y:S07]  /*4ac0*/  LDSM.16.MT88.4 R16, [R197+0x1d000] ;  /* 0x01d00000c510783b */ /* 0x000eae0000004200 */
        /* <DEDUP_REMOVED lines=28> */
[----:B------:R-:W1:Y:S01]  /*4c90*/  MUFU.EX2 R208, R208 ;  /* 0x000000d000d07308 */ /* 0x000e620000000800 */
[C---:B------:R-:W-:Y:S01]  /*4ca0*/  HMMA.16816.F32 R96, R8.reuse, R18, R96 ;  /* 0x000000120860723c */ /* 0x040fe20000001860 */
[----:B------:R-:W1:Y:S07]  /*4cb0*/  LDSM.16.MT88.4 R16, [R200+0x19800] ;  /* 0x01980000c810783b */ /* 0x000e6e0000004200 */
        /* <DEDUP_REMOVED lines=29> */
[----:B------:R-:W2:Y:S07]  /*4e90*/  LDSM.16.MT88.4 R16, [R198+0x19800] ;  /* 0x01980000c610783b */ /* 0x000eae0000004200 */
[C---:B---3--:R-:W-:Y:S08]  /*4ea0*/  HMMA.16816.F32 R108, R8.reuse, R20, R108 ;  /* 0x00000014086c723c */ /* 0x048ff0000000186c */
[C---:B------:R-:W-:Y:S01]  /*4eb0*/  HMMA.16816.F32 R112, R8.reuse, R22, R112 ;  /* 0x000000160870723c */ /* 0x040fe20000001870 */
[----:B------:R-:W3:Y:S07]  /*4ec0*/  LDSM.16.MT88.4 R20, [R215+0x1d800] ;  /* 0x01d80000d714783b */ /* 0x000eee0000004200 */
[C---:B----4-:R-:W-:Y:S08]  /*4ed0*/  HMMA.16816.F32 R76, R8.reuse, R24, R76 ;  /* 0x00000018084c723c */ /* 0x050ff0000000184c */
        /* <DEDUP_REMOVED lines=48> */
[----:B------:R-:W-:-:S15]  /*51e0*/  BRA.U !UP0, `(.L_x_489) ;  /* 0x0000007108b47547 */ /* 0x000fde000b800000 */
[----:B------:R-:W-:Y:S01]  /*51f0*/  UIADD3 UR32, UPT, UPT, UR20, -0x2, URZ ;  /* 0xfffffffe14207890 */ /* 0x000fe2000fffe0ff */
[----:B------:R-:W-:-:S04]  /*5200*/  DEPBAR.LE SB0, 0x0 ;  /* 0x000080000000791a */ /* 0x000fc80000000000 */
[----:B------:R-:W-:Y:S01]  /*5210*/  UIMAD.WIDE.U32 UR10, UR32, UR6, URZ ;  /* 0x00000006200a72a5 */ /* 0x000fe2000f8e00ff */
[----:B------:R-:W-:Y:S01]  /*5220*/  LOP3.LUT R231, R7, R2, RZ, 0xfc, !PT ;  /* 0x0000000207e77212 */ /* 0x000fe200078efcff */
[----:B------:R-:W-:Y:S02]  /*5230*/  IMAD.MOV.U32 R165, RZ, RZ, 0x20 ;  /* 0x00000020ffa57424 */ /* 0x000fe400078e00ff */
[----:B------:R-:W-:Y:S01]  /*5240*/  USHF.L.U32 UR9, UR10, 0x6, URZ ;  /* 0x000000060a097899 */ /* 0x000fe200080006ff */
[----:B------:R-:W-:Y:S01]  /*5250*/  LEA R231, R231, UR5, 0x1 ;  /* 0x00000005e7e77c11 */ /* 0x000fe2000f8e08ff */
[----:B------:R-:W-:Y:S01]  /*5260*/  UIMAD UR4, UR32, UR7, UR11 ;  /* 0x00000007200472a4 */ /* 0x000fe2000f8e020b */
[----:B------:R-:W-:Y:S01]  /*5270*/  IMAD.U32 R8, RZ, RZ, UR10 ;  /* 0x0000000aff087e24 */ /* 0x000fe2000f8e00ff */
[----:B------:R-:W-:Y:S01]  /*5280*/  ULEA UR9, UP0, UR6, UR9, 0x5 ;  /* 0x0000000906097291 */ /* 0x000fe2000f8028ff */
[----:B------:R-:W-:Y:S01]  /*5290*/  IMAD.U32 R9, RZ, RZ, UR11 ;  /* 0x0000000bff097e24 */ /* 0x000fe2000f8e00ff */
[----:B------:R-:W-:Y:S01]  /*52a0*/  USHF.L.U64.HI UR8, UR10, 0x6, UR4 ;  /* 0x000000060a087899 */ /* 0x000fe20008010204 */
[----:B------:R-:W-:Y:S01]  /*52b0*/  IMAD.IADD R224, R6, 0x1, R231 ;  /* 0x0000000106e07824 */ /* 0x000fe200078e02e7 */
[----:B------:R-:W-:Y:S01]  /*52c0*/  BAR.SYNC.DEFER_BLOCKING 0x0 ;  /* 0x0000000000007b1d */ /* 0x000fe20000010000 */
[----:B------:R-:W-:Y:S01]  /*52d0*/  IMAD.U32 R13, RZ, RZ, UR4 ;  /* 0x00000004ff0d7e24 */ /* 0x000fe2000f8e00ff */
[----:B------:R-:W-:Y:S01]  /*52e0*/  ULEA.HI.X UR8, UR6, UR8, UR7, 0x5, UP0 ;  /* 0x0000000806087291 */ /* 0x000fe200080f2c07 */
[----:B------:R-:W-:Y:S01]  /*52f0*/  IMAD.U32 R11, RZ, RZ, UR9 ;  /* 0x00000009ff0b7e24 */ /* 0x000fe2000f8e00ff */
[----:B------:R-:W-:Y:S01]  /*5300*/  LEA R12, P3, R8, R216, 0x7 ;  /* 0x000000d8080c7211 */ /* 0x000fe200078638ff */
[----:B------:R-:W-:-:S03]  /*5310*/  UISETP.GT.U32.AND UP0, UPT, UR32, UR18, UPT ;  /* 0x000000122000728c */ /* 0x000fc6000bf04070 */
[----:B------:R-:W-:Y:S01]  /*5320*/  IMAD.U32 R9, RZ, RZ, UR8 ;  /* 0x00000008ff097e24 */ /* 0x000fe2000f8e00ff */
[C---:B------:R-:W-:Y:S02]  /*5330*/  LEA R10, P2, R11.reuse, R216, 0x1 ;  /* 0x000000d80b0a7211 */ /* 0x040fe400078408ff */
[-C--:B------:R-:W-:Y:S02]  /*5340*/  LEA.HI.X R13, R8, R214.reuse, R13, 0x7, P3 ;  /* 0x000000d6080d7211 */ /* 0x080fe400018f3c0d */
[----:B------:R-:W-:Y:S02]  /*5350*/  LEA.HI.X R11, R11, R214, R9, 0x1, P2 ;  /* 0x000000d60b0b7211 */ /* 0x000fe400010f0c09 */
[----:B------:R-:W-:-:S04]  /*5360*/  LOP3.LUT R8, R0, 0x2, RZ, 0xc0, !PT ;  /* 0x0000000200087812 */ /* 0x000fc800078ec0ff */
[----:B------:R-:W-:-:S04]  /*5370*/  ISETP.NE.AND P2, PT, R8, RZ, PT ;  /* 0x000000ff0800720c */ /* 0x000fc80003f45270 */
[----:B------:R-:W-:Y:S01]  /*5380*/  SEL R166, R165, 0xffffffe0, !P2 ;  /* 0xffffffe0a5a67807 */ /* 0x000fe20005000000 */
[----:B------:R-:W-:Y:S01]  /*5390*/  @!PT LDS RZ, [RZ] ;  /* 0x00000000fffff984 */ /* 0x000fe20000000800 */
[----:B------:R-:W-:Y:S01]  /*53a0*/  @!PT LDS RZ, [RZ] ;  /* 0x00000000fffff984 */ /* 0x000fe20000000800 */
[----:B------:R-:W-:Y:S01]  /*53b0*/  @!PT LDS RZ, [RZ] ;  /* 0x00000000fffff984 */ /* 0x000fe20000000800 */
[----:B------:R-:W-:Y:S04]  /*53c0*/  LDGSTS.E.BYPASS.LTC128B.128 [R219+0x18000], desc[UR24][R12.64] ;  /* 0x180000000cdb7fae */ /* 0x000fe8000b981a18 */
[----:B------:R-:W-:Y:S01]  /*53d0*/  LDGSTS.E.BYPASS.LTC128B.128 [R219+0x1a000], desc[UR24][R12.64+0x80] ;  /* 0x1a0000800cdb7fae */ /* 0x000fe2000b981a18 */
[C---:B------:R-:W-:Y:S02]  /*53e0*/  IMAD.IADD R225, R166.reuse, 0x1, R231 ;  /* 0x00000001a6e17824 */ /* 0x040fe400078e02e7 */
[----:B------:R-:W-:Y:S01]  /*53f0*/  IMAD.IADD R167, R5, 0x1, R166 ;  /* 0x0000000105a77824 */ /* 0x000fe200078e02a6 */
[----:B------:R-:W-:Y:S01]  /*5400*/  LDGSTS.E.BYPASS.LTC128B.128 [R219+0x1c000], desc[UR24][R12.64+0x100] ;  /* 0x1c0001000cdb7fae */ /* 0x000fe2000b981a18 */
[----:B------:R-:W-:-:S03]  /*5410*/  IMAD.IADD R223, R166, 0x1, R224 ;  /* 0x00000001a6df7824 */ /* 0x000fc600078e02e0 */
[----:B------:R1:W-:Y:S04]  /*5420*/  LDGSTS.E.BYPASS.LTC128B.128 [R219+0x1e000], desc[UR24][R12.64+0x180] ;  /* 0x1e0001800cdb7fae */ /* 0x0003e8000b981a18 */
[----:B------:R-:W-:Y:S04]  /*5430*/  LDGSTS.E.BYPASS.LTC128B.128 [R219+0x19000], desc[UR24][R10.64] ;  /* 0x190000000adb7fae */ /* 0x000fe8000b981a18 */
[----:B------:R-:W-:Y:S04]  /*5440*/  LDGSTS.E.BYPASS.LTC128B.128 [R219+0x1b000], desc[UR24][R10.64+0x80] ;  /* 0x1b0000800adb7fae */ /* 0x000fe8000b981a18 */
[----:B------:R-:W-:Y:S04]  /*5450*/  LDGSTS.E.BYPASS.LTC128B.128 [R219+0x1d000], desc[UR24][R10.64+0x100] ;  /* 0x1d0001000adb7fae */ /* 0x000fe8000b981a18 */
[----:B------:R2:W-:Y:S04]  /*5460*/  LDGSTS.E.BYPASS.LTC128B.128 [R219+0x1f000], desc[UR24][R10.64+0x180] ;  /* 0x1f0001800adb7fae */ /* 0x0005e8000b981a18 */
[----:B------:R-:W-:Y:S04]  /*5470*/  LDSM.16.M88.4 R200, [R231] ;  /* 0x00000000e7c8783b */ /* 0x000fe80000000200 */
[----:B------:R-:W3:Y:S04]  /*5480*/  LDSM.16.M88.4 R180, [R212+UR5+0x10000] ;  /* 0x01000005d4b4783b */ /* 0x000ee80008000200 */
[----:B-1----:R-:W-:Y:S04]  /*5490*/  LDSM.16.M88.4 R12, [R225] ;  /* 0x00000000e10c783b */ /* 0x002fe80000000200 */
[----:B------:R-:W1:Y:S04]  /*54a0*/  LDSM.16.M88.4 R172, [R212+UR5+0x10800] ;  /* 0x01080005d4ac783b */ /* 0x000e680008000200 */
[----:B------:R-:W-:Y:S04]  /*54b0*/  LDSM.16.M88.4 R32, [R212+UR5+0x11000] ;  /* 0x01100005d420783b */ /* 0x000fe80008000200 */
[----:B------:R-:W-:Y:S04]  /*54c0*/  LDSM.16.M88.4 R20, [R212+UR5+0x11800] ;  /* 0x01180005d414783b */ /* 0x000fe80008000200 */
[----:B--2---:R-:W2:Y:S04]  /*54d0*/  LDSM.16.M88.4 R8, [R167+0x10000] ;  /* 0x01000000a708783b */ /* 0x004ea80000000200 */
[----:B------:R-:W4:Y:S04]  /*54e0*/  LDSM.16.M88.4 R188, [R167+0x10800] ;  /* 0x01080000a7bc783b */ /* 0x000f280000000200 */
[----:B------:R-:W5:Y:S04]  /*54f0*/  LDSM.16.M88.4 R24, [R167+0x11000] ;  /* 0x01100000a718783b */ /* 0x000f680000000200 */
[----:B------:R-:W5:Y:S04]  /*5500*/  LDSM.16.M88.4 R184, [R167+0x11800] ;  /* 0x01180000a7b8783b */ /* 0x000f680000000200 */
[----:B------:R-:W-:Y:S01]  /*5510*/  LDSM.16.M88.4 R196, [R212+UR5+0x12000] ;  /* 0x01200005d4c4783b */ /* 0x000fe20008000200 */
[C---:B---3--:R-:W-:Y:S03]  /*5520*/  HMMA.16816.F32 R16, R200.reuse, R180, RZ ;  /* 0x000000b4c810723c */ /* 0x048fe600000018ff */
[----:B------:R-:W0:Y:S05]  /*5530*/  LDGDEPBAR ;  /* 0x00000000000079af */ /* 0x000e2a0000000000 */
[C---:B------:R-:W-:Y:S08]  /*5540*/  HMMA.16816.F32 R180, R200.reuse, R182, RZ ;  /* 0x000000b6c8b4723c */ /* 0x040ff000000018ff */
[----:B-1----:R-:W-:Y:S08]  /*5550*/  HMMA.16816.F32 R176, R200, R172, RZ ;  /* 0x000000acc8b0723c */ /* 0x002ff000000018ff */
[----:B--2---:R-:W-:Y:S01]  /*5560*/  HMMA.16816.F32 R16, R12, R8, R16 ;  /* 0x000000080c10723c */ /* 0x004fe20000001810 */
[----:B------:R-:W-:-:S05]  /*5570*/  SEL R8, R4, 0xffffffc0, !P0 ;  /* 0xffffffc004087807 */ /* 0x000fca0004000000 */
[----:B------:R-:W-:Y:S02]  /*5580*/  IMAD.IADD R6, R5, 0x1, R8 ;  /* 0x0000000105067824 */ /* 0x000fe400078e0208 */
[C---:B------:R-:W-:Y:S02]  /*5590*/  HMMA.16816.F32 R168, R200.reuse, R32, RZ ;  /* 0x00000020c8a8723c */ /* 0x040fe400000018ff */
[----:B------:R-:W-:Y:S01]  /*55a0*/  IMAD.IADD R166, R166, 0x1, R6 ;  /* 0x00000001a6a67824 */ /* 0x000fe200078e0206 */
[----:B------:R-:W-:Y:S04]  /*55b0*/  LDSM.16.M88.4 R192, [R6+0x10800] ;  /* 0x0108000006c0783b */ /* 0x000fe80000000200 */
[----:B------:R-:W-:Y:S01]  /*55c0*/  LDSM.16.M88.4 R208, [R166+0x11000] ;  /* 0x01100000a6d0783b */ /* 0x000fe20000000200 */
[C---:B------:R-:W-:Y:S03]  /*55d0*/  HMMA.16816.F32 R172, R200.reuse, R174, RZ ;  /* 0x000000aec8ac723c */ /* 0x040fe600000018ff */
[----:B------:R-:W-:Y:S04]  /*55e0*/  LDSM.16.M88.4 R204, [R166+0x11800] ;  /* 0x01180000a6cc783b */ /* 0x000fe80000000200 */
[----:B------:R-:W-:Y:S01]  /*55f0*/  LDSM.16.M88.4 R232, [R6+0x15800] ;  /* 0x0158000006e8783b */ /* 0x000fe20000000200 */
[C---:B------:R-:W-:Y:S08]  /*5600*/  HMMA.16816.F32 R32, R200.reuse, R34, RZ ;  /* 0x00000022c820723c */ /* 0x040ff000000018ff */
[C---:B------:R-:W-:Y:S08]  /*5610*/  HMMA.16816.F32 R28, R200.reuse, R20, RZ ;  /* 0x00000014c81c723c */ /* 0x040ff000000018ff */
[----:B------:R-:W-:Y:S01]  /*5620*/  HMMA.16816.F32 R200, R200, R22, RZ ;  /* 0x00000016c8c8723c */ /* 0x000fe200000018ff */
[----:B------:R-:W-:Y:S07]  /*5630*/  LDSM.16.M88.4 R20, [R224] ;  /* 0x00000000e014783b */ /* 0x000fee0000000200 */
[C---:B------:R-:W-:Y:S01]  /*5640*/  HMMA.16816.F32 R180, R12.reuse, R10, R180 ;  /* 0x0000000a0cb4723c */ /* 0x040fe200000018b4 */
[----:B------:R-:W1:Y:S07]  /*5650*/  LDSM.16.M88.4 R8, [R6+0x10000] ;  /* 0x010000000608783b */ /* 0x000e6e0000000200 */
[C---:B----4-:R-:W-:Y:S08]  /*5660*/  HMMA.16816.F32 R176, R12.reuse, R188, R176 ;  /* 0x000000bc0cb0723c */ /* 0x050ff000000018b0 */
[C---:B------:R-:W-:Y:S01]  /*5670*/  HMMA.16816.F32 R172, R12.reuse, R190, R172 ;  /* 0x000000be0cac723c */ /* 0x040fe200000018ac */
[----:B------:R-:W2:Y:S07]  /*5680*/  LDSM.16.M88.4 R188, [R6+0x11000] ;  /* 0x0110000006bc783b */ /* 0x000eae0000000200 */
[C---:B-----5:R-:W-:Y:S08]  /*5690*/  HMMA.16816.F32 R168, R12.reuse, R24, R168 ;  /* 0x000000180ca8723c */ /* 0x060ff000000018a8 */
[C---:B------:R-:W-:Y:S01]  /*56a0*/  HMMA.16816.F32 R32, R12.reuse, R26, R32 ;  /* 0x0000001a0c20723c */ /* 0x040fe20000001820 */
[----:B------:R-:W3:Y:S07]  /*56b0*/  LDSM.16.M88.4 R24, [R6+0x11800] ;  /* 0x011800000618783b */ /* 0x000eee0000000200 */
[C---:B------:R-:W-:Y:S08]  /*56c0*/  HMMA.16816.F32 R28, R12.reuse, R184, R28 ;  /* 0x000000b80c1c723c */ /* 0x040ff0000000181c */
[----:B------:R-:W-:Y:S01]  /*56d0*/  HMMA.16816.F32 R200, R12, R186, R200 ;  /* 0x000000ba0cc8723c */ /* 0x000fe200000018c8 */
[----:B------:R-:W-:Y:S04]  /*56e0*/  LDSM.16.M88.4 R184, [R223] ;  /* 0x00000000dfb8783b */ /* 0x000fe80000000200 */
[----:B------:R-:W4:Y:S03]  /*56f0*/  LDSM.16.M88.4 R12, [R166+0x10000] ;  /* 0x01000000a60c783b */ /* 0x000f260000000200 */
[C---:B-1----:R-:W-:Y:S08]  /*5700*/  HMMA.16816.F32 R16, R20.reuse, R8, R16 ;  /* 0x000000081410723c */ /* 0x042ff00000001810 */
[C---:B------:R-:W-:Y:S01]  /*5710*/  HMMA.16816.F32 R180, R20.reuse, R10, R180 ;  /* 0x0000000a14b4723c */ /* 0x040fe200000018b4 */
[----:B------:R-:W1:Y:S07]  /*5720*/  LDSM.16.M88.4 R8, [R166+0x10800] ;  /* 0x01080000a608783b */ /* 0x000e6e0000000200 */
[C---:B------:R-:W-:Y:S08]  /*5730*/  HMMA.16816.F32 R176, R20.reuse, R192, R176 ;  /* 0x000000c014b0723c */ /* 0x040ff000000018b0 */
[C---:B------:R-:W-:Y:S01]  /*5740*/  HMMA.16816.F32 R172, R20.reuse, R194, R172 ;  /* 0x000000c214ac723c */ /* 0x040fe200000018ac */
[----:B------:R-:W-:Y:S07]  /*5750*/  LDSM.16.M88.4 R192, [R212+UR5+0x12800] ;  /* 0x01280005d4c0783b */ /* 0x000fee0008000200 */
        /* <DEDUP_REMOVED lines=9> */
[----:B------:R-:W-:Y:S07]  /*57f0*/  LDSM.16.M88.4 R12, [R225+0x4000] ;  /* 0x00400000e10c783b */ /* 0x000fee0000000200 */
[C---:B-1----:R-:W-:Y:S08]  /*5800*/  HMMA.16816.F32 R176, R184.reuse, R8, R176 ;  /* 0x00000008b8b0723c */ /* 0x042ff000000018b0 */
[C---:B------:R-:W-:Y:S01]  /*5810*/  HMMA.16816.F32 R172, R184.reuse, R10, R172 ;  /* 0x0000000ab8ac723c */ /* 0x040fe200000018ac */
[----:B------:R-:W1:Y:S07]  /*5820*/  LDSM.16.M88.4 R8, [R167+0x12000] ;  /* 0x01200000a708783b */ /* 0x000e6e0000000200 */
[C---:B------:R-:W-:Y:S08]  /*5830*/  HMMA.16816.F32 R168, R184.reuse, R208, R168 ;  /* 0x000000d0b8a8723c */ /* 0x040ff000000018a8 */
[C---:B------:R-:W-:Y:S01]  /*5840*/  HMMA.16816.F32 R32, R184.reuse, R210, R32 ;  /* 0x000000d2b820723c */ /* 0x040fe20000001820 */
[----:B------:R-:W4:Y:S07]  /*5850*/  LDSM.16.M88.4 R208, [R167+0x13000] ;  /* 0x01300000a7d0783b */ /* 0x000f2e0000000200 */
[C---:B------:R-:W-:Y:S08]  /*5860*/  HMMA.16816.F32 R28, R184.reuse, R204, R28 ;  /* 0x000000ccb81c723c */ /* 0x040ff0000000181c */
[----:B------:R-:W-:Y:S01]  /*5870*/  HMMA.16816.F32 R200, R184, R206, R200 ;  /* 0x000000ceb8c8723c */ /* 0x000fe200000018c8 */
[----:B------:R-:W5:Y:S04]  /*5880*/  LDSM.16.M88.4 R184, [R167+0x12800] ;  /* 0x01280000a7b8783b */ /* 0x000f680000000200 */
[----:B------:R-:W-:Y:S03]  /*5890*/  LDSM.16.M88.4 R204, [R223+0x4000] ;  /* 0x00400000dfcc783b */ /* 0x000fe60000000200 */
[C---:B--2---:R-:W-:Y:S08]  /*58a0*/  HMMA.16816.F32 R16, R20.reuse, R196, R16 ;  /* 0x000000c41410723c */ /* 0x044ff00000001810 */
        /* <DEDUP_REMOVED lines=8> */
[C---:B---3--:R-:W-:Y:S08]  /*5930*/  HMMA.16816.F32 R28, R20.reuse, R24, R28 ;  /* 0x00000018141c723c */ /* 0x048ff0000000181c */
[----:B------:R-:W-:Y:S01]  /*5940*/  HMMA.16816.F32 R200, R20, R26, R200 ;  /* 0x0000001a14c8723c */ /* 0x000fe200000018c8 */
[----:B------:R-:W-:Y:S04]  /*5950*/  LDSM.16.M88.4 R20, [R224+0x4000] ;  /* 0x00400000e014783b */ /* 0x000fe80000000200 */
[----:B------:R-:W-:Y:S03]  /*5960*/  LDSM.16.M88.4 R24, [R6+0x13800] ;  /* 0x013800000618783b */ /* 0x000fe60000000200 */
[C---:B-1----:R-:W-:Y:S08]  /*5970*/  HMMA.16816.F32 R16, R12.reuse, R8, R16 ;  /* 0x000000080c10723c */ /* 0x042ff00000001810 */
[C---:B------:R-:W-:Y:S01]  /*5980*/  HMMA.16816.F32 R180, R12.reuse, R10, R180 ;  /* 0x0000000a0cb4723c */ /* 0x040fe200000018b4 */
[----:B------:R-:W1:Y:S07]  /*5990*/  LDSM.16.M88.4 R8, [R6+0x13000] ;  /* 0x013000000608783b */ /* 0x000e6e0000000200 */
[C---:B----4-:R-:W-:Y:S08]  /*59a0*/  HMMA.16816.F32 R168, R12.reuse, R208, R168 ;  /* 0x000000d00ca8723c */ /* 0x050ff000000018a8 */
[C---:B------:R-:W-:Y:S01]  /*59b0*/  HMMA.16816.F32 R32, R12.reuse, R210, R32 ;  /* 0x000000d20c20723c */ /* 0x040fe20000001820 */
[----:B------:R-:W-:Y:S07]  /*59c0*/  LDSM.16.M88.4 R208, [R166+0x13800] ;  /* 0x01380000a6d0783b */ /* 0x000fee0000000200 */
[C---:B-----5:R-:W-:Y:S08]  /*59d0*/  HMMA.16816.F32 R176, R12.reuse, R184, R176 ;  /* 0x000000b80cb0723c */ /* 0x060ff000000018b0 */
[C---:B------:R-:W-:Y:S01]  /*59e0*/  HMMA.16816.F32 R172, R12.reuse, R186, R172 ;  /* 0x000000ba0cac723c */ /* 0x040fe200000018ac */
[----:B------:R-:W3:Y:S07]  /*59f0*/  LDSM.16.M88.4 R184, [R166+0x12000] ;  /* 0x01200000a6b8783b */ /* 0x000eee0000000200 */
[C---:B--2---:R-:W-:Y:S08]  /*5a00*/  HMMA.16816.F32 R28, R12.reuse, R196, R28 ;  /* 0x000000c40c1c723c */ /* 0x044ff0000000181c */
[----:B------:R-:W-:Y:S01]  /*5a10*/  HMMA.16816.F32 R200, R12, R198, R200 ;  /* 0x000000c60cc8723c */ /* 0x000fe200000018c8 */
[----:B------:R-:W2:Y:S04]  /*5a20*/  LDSM.16.M88.4 R12, [R166+0x12800] ;  /* 0x01280000a60c783b */ /* 0x000ea80000000200 */
[----:B------:R-:W-:Y:S03]  /*5a30*/  LDSM.16.M88.4 R196, [R212+UR5+0x14800] ;  /* 0x01480005d4c4783b */ /* 0x000fe60008000200 */
[C---:B-1----:R-:W-:Y:S08]  /*5a40*/  HMMA.16816.F32 R168, R20.reuse, R8, R168 ;  /* 0x0000000814a8723c */ /* 0x042ff000000018a8 */
[C---:B------:R-:W-:Y:S01]  /*5a50*/  HMMA.16816.F32 R32, R20.reuse, R10, R32 ;  /* 0x0000000a1420723c */ /* 0x040fe20000001820 */
[----:B------:R-:W1:Y:S07]  /*5a60*/  LDSM.16.M88.4 R8, [R166+0x13000] ;  /* 0x01300000a608783b */ /* 0x000e6e0000000200 */
[C---:B------:R-:W-:Y:S08]  /*5a70*/  HMMA.16816.F32 R16, R20.reuse, R192, R16 ;  /* 0x000000c01410723c */ /* 0x040ff00000001810 */
[C---:B------:R-:W-:Y:S01]  /*5a80*/  HMMA.16816.F32 R180, R20.reuse, R194, R180 ;  /* 0x000000c214b4723c */ /* 0x040fe200000018b4 */
[----:B------:R-:W-:Y:S07]  /*5a90*/  LDSM.16.M88.4 R192, [R212+UR5+0x15000] ;  /* 0x01500005d4c0783b */ /* 0x000fee0008000200 */
[C---:B------:R-:W-:Y:S08]  /*5aa0*/  HMMA.16816.F32 R176, R20.reuse, R188, R176 ;  /* 0x000000bc14b0723c */ /* 0x040ff000000018b0 */
[C---:B------:R-:W-:Y:S01]  /*5ab0*/  HMMA.16816.F32 R172, R20.reuse, R190, R172 ;  /* 0x000000be14ac723c */ /* 0x040fe200000018ac */
[----:B------:R-:W-:Y:S07]  /*5ac0*/  LDSM.16.M88.4 R188, [R212+UR5+0x15800] ;  /* 0x01580005d4bc783b */ /* 0x000fee0008000200 */
[C---:B------:R-:W-:Y:S08]  /*5ad0*/  HMMA.16816.F32 R28, R20.reuse, R24, R28 ;  /* 0x00000018141c723c */ /* 0x040ff0000000181c */
[----:B------:R-:W-:Y:S01]  /*5ae0*/  HMMA.16816.F32 R200, R20, R26, R200 ;  /* 0x0000001a14c8723c */ /* 0x000fe200000018c8 */
[----:B------:R-:W-:Y:S04]  /*5af0*/  LDSM.16.M88.4 R20, [R231+0x8000] ;  /* 0x00800000e714783b */ /* 0x000fe80000000200 */
[----:B------:R-:W4:Y:S03]  /*5b00*/  LDSM.16.M88.4 R24, [R212+UR5+0x14000] ;  /* 0x01400005d418783b */ /* 0x000f260008000200 */
        /* <DEDUP_REMOVED lines=37> */
[----:B------:R-:W5:Y:S04]  /*5d60*/  LDSM.16.M88.4 R184, [R166+0x15800] ;  /* 0x01580000a6b8783b */ /* 0x000f680000000200 */
[----:B------:R-:W-:Y:S03]  /*5d70*/  LDSM.16.M88.4 R204, [R231+0xc000] ;  /* 0x00c00000e7cc783b */ /* 0x000fe60000000200 */
[C---:B----4-:R-:W-:Y:S08]  /*5d80*/  HMMA.16816.F32 R16, R208.reuse, R20, R16 ;  /* 0x00000014d010723c */ /* 0x050ff00000001810 */
[C---:B------:R-:W-:Y:S01]  /*5d90*/  HMMA.16816.F32 R180, R208.reuse, R22, R180 ;  /* 0x00000016d0b4723c */ /* 0x040fe200000018b4 */
[----:B------:R-:W4:Y:S07]  /*5da0*/  LDSM.16.M88.4 R20, [R212+UR5+0x16000] ;  /* 0x01600005d414783b */ /* 0x000f2e0008000200 */
[C---:B--2---:R-:W-:Y:S08]  /*5db0*/  HMMA.16816.F32 R176, R208.reuse, R12, R176 ;  /* 0x0000000cd0b0723c */ /* 0x044ff000000018b0 */
[C---:B------:R-:W-:Y:S01]  /*5dc0*/  HMMA.16816.F32 R172, R208.reuse, R14, R172 ;  /* 0x0000000ed0ac723c */ /* 0x040fe200000018ac */
[----:B------:R-:W2:Y:S07]  /*5dd0*/  LDSM.16.M88.4 R12, [R212+UR5+0x16800] ;  /* 0x01680005d40c783b */ /* 0x000eae0008000200 */
[C---:B-1----:R-:W-:Y:S08]  /*5de0*/  HMMA.16816.F32 R168, R208.reuse, R8, R168 ;  /* 0x00000008d0a8723c */ /* 0x042ff000000018a8 */
[C---:B------:R-:W-:Y:S01]  /*5df0*/  HMMA.16816.F32 R32, R208.reuse, R10, R32 ;  /* 0x0000000ad020723c */ /* 0x040fe20000001820 */
[----:B------:R-:W1:Y:S07]  /*5e00*/  LDSM.16.M88.4 R8, [R212+UR5+0x17000] ;  /* 0x01700005d408783b */ /* 0x000e6e0008000200 */
        /* <DEDUP_REMOVED lines=13> */
[C---:B-----5:R-:W-:Y:S08]  /*5ee0*/  HMMA.16816.F32 R28, R24.reuse, R184, R28 ;  /* 0x000000b8181c723c */ /* 0x060ff0000000181c */
[----:B------:R-:W-:Y:S01]  /*5ef0*/  HMMA.16816.F32 R200, R24, R186, R200 ;  /* 0x000000ba18c8723c */ /* 0x000fe200000018c8 */
[----:B------:R-:W-:Y:S04]  /*5f00*/  LDSM.16.M88.4 R24, [R224+0xc000] ;  /* 0x00c00000e018783b */ /* 0x000fe80000000200 */
[----:B------:R5:W-:Y:S03]  /*5f10*/  LDSM.16.M88.4 R184, [R167+0x17800] ;  /* 0x01780000a7b8783b */ /* 0x000be60000000200 */
[C---:B----4-:R-:W-:Y:S08]  /*5f20*/  HMMA.16816.F32 R16, R204.reuse, R20, R16 ;  /* 0x00000014cc10723c */ /* 0x050ff00000001810 */
[C---:B------:R-:W-:Y:S01]  /*5f30*/  HMMA.16816.F32 R180, R204.reuse, R22, R180 ;  /* 0x00000016ccb4723c */ /* 0x040fe200000018b4 */
[----:B------:R-:W4:Y:S07]  /*5f40*/  LDSM.16.M88.4 R20, [R6+0x16000] ;  /* 0x016000000614783b */ /* 0x000f2e0000000200 */
[----:B--2---:R-:W-:Y:S01]  /*5f50*/  HMMA.16816.F32 R176, R204, R12, R176 ;  /* 0x0000000cccb0723c */ /* 0x004fe200000018b0 */
[----:B-----5:R-:W-:-:S07]  /*5f60*/  IMAD.SHL.U32 R167, R0, 0x2, RZ ;  /* 0x0000000200a77824 */ /* 0x020fce00078e00ff */
[----:B------:R-:W-:Y:S01]  /*5f70*/  HMMA.16816.F32 R172, R204, R14, R172 ;  /* 0x0000000eccac723c */ /* 0x000fe200000018ac */
[----:B------:R-:W-:Y:S01]  /*5f80*/  LDSM.16.M88.4 R12, [R223+0xc000] ;  /* 0x00c00000df0c783b */ /* 0x000fe20000000200 */
[----:B------:R-:W-:-:S06]  /*5f90*/  LOP3.LUT R167, R167, 0x6, RZ, 0xc0, !PT ;  /* 0x00000006a7a77812 */ /* 0x000fcc00078ec0ff */
[C---:B-1----:R-:W-:Y:S08]  /*5fa0*/  HMMA.16816.F32 R168, R204.reuse, R8, R168 ;  /* 0x00000008cca8723c */ /* 0x042ff000000018a8 */
[----:B------:R-:W-:Y:S01]  /*5fb0*/  HMMA.16816.F32 R32, R204, R10, R32 ;  /* 0x0000000acc20723c */ /* 0x000fe20000001820 */
[----:B------:R-:W1:Y:S07]  /*5fc0*/  LDSM.16.M88.4 R8, [R166+0x16000] ;  /* 0x01600000a608783b */ /* 0x000e6e0000000200 */
[----:B---3--:R-:W-:Y:S08]  /*5fd0*/  HMMA.16816.F32 R16, R196, R208, R16 ;  /* 0x000000d0c410723c */ /* 0x008ff00000001810 */
[C---:B------:R-:W-:Y:S08]  /*5fe0*/  HMMA.16816.F32 R28, R204.reuse, R232, R28 ;  /* 0x000000e8cc1c723c */ /* 0x040ff0000000181c */
[----:B------:R-:W-:Y:S01]  /*5ff0*/  HMMA.16816.F32 R204, R204, R234, R200 ;  /* 0x000000eacccc723c */ /* 0x000fe200000018c8 */
[----:B------:R-:W2:Y:S07]  /*6000*/  LDSM.16.M88.4 R200, [R6+0x16800] ;  /* 0x0168000006c8783b */ /* 0x000eae0000000200 */
[----:B------:R-:W-:Y:S08]  /*6010*/  HMMA.16816.F32 R180, R196, R210, R180 ;  /* 0x000000d2c4b4723c */ /* 0x000ff000000018b4 */
[----:B----4-:R-:W-:Y:S08]  /*6020*/  HMMA.16816.F32 R16, R24, R20, R16 ;  /* 0x000000141810723c */ /* 0x010ff00000001810 */
[----:B------:R-:W-:Y:S08]  /*6030*/  HMMA.16816.F32 R176, R196, R192, R176 ;  /* 0x000000c0c4b0723c */ /* 0x000ff000000018b0 */
[----:B------:R-:W-:Y:S01]  /*6040*/  HMMA.16816.F32 R180, R24, R22, R180 ;  /* 0x0000001618b4723c */ /* 0x000fe200000018b4 */
[----:B------:R-:W3:Y:S07]  /*6050*/  LDSM.16.M88.4 R20, [R166+0x16800] ;  /* 0x01680000a614783b */ /* 0x000eee0000000200 */
[----:B-1----:R-:W-:Y:S08]  /*6060*/  HMMA.16816.F32 R16, R12, R8, R16 ;  /* 0x000000080c10723c */ /* 0x002ff00000001810 */
[----:B------:R-:W-:Y:S01]  /*6070*/  HMMA.16816.F32 R168, R196, R188, R168 ;  /* 0x000000bcc4a8723c */ /* 0x000fe200000018a8 */
[----:B------:R-:W-:-:S02]  /*6080*/  IMAD.U32 R188, RZ, RZ, UR20 ;  /* 0x00000014ffbc7e24 */ /* 0x000fc4000f8e00ff */
[----:B------:R-:W-:Y:S02]  /*6090*/  VIADD R189, R222, 0x8 ;  /* 0x00000008debd7836 */ /* 0x000fe40000000000 */
[----:B------:R-:W-:-:S03]  /*60a0*/  IMAD R188, R188, 0x40, R167 ;  /* 0x00000040bcbc7824 */ /* 0x000fc600078e02a7 */
[----:B------:R-:W-:Y:S01]  /*60b0*/  HMMA.16816.F32 R28, R196, R184, R28 ;  /* 0x000000b8c41c723c */ /* 0x000fe2000000181c */
[C---:B------:R-:W-:Y:S02]  /*60c0*/  VIADD R9, R188.reuse, 0xffffff80 ;  /* 0xffffff80bc097836 */ /* 0x040fe40000000000 */
[----:B------:R-:W-:-:S03]  /*60d0*/  VIADD R8, R188, 0xffffff81 ;  /* 0xffffff81bc087836 */ /* 0x000fc60000000000 */
[CC--:B------:R-:W-:Y:S02]  /*60e0*/  ISETP.GT.AND P4, PT, R222.reuse, R9.reuse, PT ;  /* 0x00000009de00720c */ /* 0x0c0fe40003f84270 */
[C---:B------:R-:W-:Y:S01]  /*60f0*/  HMMA.16816.F32 R204, R196.reuse, R186, R204 ;  /* 0x000000bac4cc723c */ /* 0x040fe200000018cc */
[----:B------:R-:W1:Y:S01]  /*6100*/  LDSM.16.M88.4 R184, [R6+0x17000] ;  /* 0x0170000006b8783b */ /* 0x000e620000000200 */
[----:B------:R-:W-:Y:S02]  /*6110*/  ISETP.GT.AND P2, PT, R189, R9, PT ;  /* 0x00000009bd00720c */ /* 0x000fe40003f44270 */
[----:B------:R-:W-:Y:S02]  /*6120*/  ISETP.GT.AND P3, PT, R222, R8, PT ;  /* 0x00000008de00720c */ /* 0x000fe40003f64270 */
[----:B------:R-:W-:Y:S02]  /*6130*/  FSEL R16, R16, -INF , !P4 ;  /* 0xff80000010107808 */ /* 0x000fe40006000000 */
[----:B------:R-:W-:Y:S01]  /*6140*/  HMMA.16816.F32 R172, R196, R194, R172 ;  /* 0x000000c2c4ac723c */ /* 0x000fe200000018ac */
[----:B------:R-:W-:-:S02]  /*6150*/  FSEL R18, R18, -INF , !P2 ;  /* 0xff80000012127808 */ /* 0x000fc40005000000 */
[----:B------:R-:W-:Y:S02]  /*6160*/  FSEL R17, R17, -INF , !P3 ;  /* 0xff80000011117808 */ /* 0x000fe40005800000 */
[CC--:B------:R-:W-:Y:S02]  /*6170*/  ISETP.GE.AND P4, PT, R8.reuse, R221.reuse, PT ;  /* 0x000000dd0800720c */ /* 0x0c0fe40003f86270 */
[----:B------:R-:W-:Y:S01]  /*6180*/  ISETP.GT.AND P2, PT, R189, R8, PT ;  /* 0x00000008bd00720c */ /* 0x000fe20003f44270 */
[----:B--2---:R-:W-:Y:S01]  /*6190*/  HMMA.16816.F32 R176, R24, R200, R176 ;  /* 0x000000c818b0723c */ /* 0x004fe200000018b0 */
[-C--:B------:R-:W-:Y:S01]  /*61a0*/  ISETP.GE.AND P3, PT, R8, R220.reuse, PT ;  /* 0x000000dc0800720c */ /* 0x080fe20003f66270 */
[----:B------:R-:W-:Y:S01]  /*61b0*/  VIADD R8, R188, 0xffffff88 ;  /* 0xffffff88bc087836 */ /* 0x000fe20000000000 */
[C---:B------:R-:W-:Y:S02]  /*61c0*/  ISETP.GE.AND P6, PT, R9.reuse, R221, PT ;  /* 0x000000dd0900720c */ /* 0x040fe40003fc6270 */
[----:B------:R-:W-:-:S02]  /*61d0*/  ISETP.GE.AND P5, PT, R9, R220, PT ;  /* 0x000000dc0900720c */ /* 0x000fc40003fa6270 */
[----:B------:R-:W-:Y:S01]  /*61e0*/  FSEL R19, R19, -INF , !P2 ;  /* 0xff80000013137808 */ /* 0x000fe20005000000 */
[----:B------:R-:W-:Y:S01]  /*61f0*/  HMMA.16816.F32 R180, R12, R10, R180 ;  /* 0x0000000a0cb4723c */ /* 0x000fe200000018b4 */
[----:B------:R-:W-:Y:S02]  /*6200*/  ISETP.GT.AND P2, PT, R222, R8, PT ;  /* 0x00000008de00720c */ /* 0x000fe40003f44270 */
[----:B------:R-:W-:-:S05]  /*6210*/  FSEL R193, R19, -INF , !P3 ;  /* 0xff80000013c17808 */ /* 0x000fca0005800000 */
[----:B------:R-:W-:Y:S01]  /*6220*/  HMMA.16816.F32 R32, R196, R190, R32 ;  /* 0x000000bec420723c */ /* 0x000fe20000001820 */
[----:B------:R-:W-:Y:S02]  /*6230*/  FSEL R191, R18, -INF , !P5 ;  /* 0xff80000012bf7808 */ /* 0x000fe40006800000 */
[----:B------:R-:W-:Y:S02]  /*6240*/  FSEL R197, R17, -INF , !P4 ;  /* 0xff80000011c57808 */ /* 0x000fe40006000000 */
[----:B------:R-:W-:Y:S02]  /*6250*/  ISETP.GT.AND P4, PT, R189, R8, PT ;  /* 0x00000008bd00720c */ /* 0x000fe40003f84270 */
[----:B------:R-:W-:Y:S01]  /*6260*/  ISETP.GE.AND P5, PT, R8, R220, PT ;  /* 0x000000dc0800720c */ /* 0x000fe20003fa6270 */
[----:B------:R-:W-:Y:S01]  /*6270*/  HMMA.16816.F32 R172, R24, R202, R172 ;  /* 0x000000ca18ac723c */ /* 0x000fe200000018ac */
[----:B------:R-:W-:Y:S01]  /*6280*/  FSEL R203, R16, -INF , !P6 ;  /* 0xff80000010cb7808 */ /* 0x000fe20007000000 */
[----:B------:R-:W-:Y:S01]  /*6290*/  VIADD R16, R188, 0xffffff89 ;  /* 0xffffff89bc107836 */ /* 0x000fe20000000000 */
[----:B------:R-:W-:-:S02]  /*62a0*/  ISETP.GE.AND P6, PT, R8, R221, PT ;  /* 0x000000dd0800720c */ /* 0x000fc40003fc6270 */
[----:B------:R-:W2:Y:S01]  /*62b0*/  LDSM.16.M88.4 R8, [R166+0x17000] ;  /* 0x01700000a608783b */ /* 0x000ea20000000200 */
[----:B------:R-:W-:Y:S02]  /*62c0*/  FSEL R180, R180, -INF , !P2 ;  /* 0xff800000b4b47808 */ /* 0x000fe40005000000 */
[----:B---3--:R-:W-:Y:S01]  /*62d0*/  HMMA.16816.F32 R176, R12, R20, R176 ;  /* 0x000000140cb0723c */ /* 0x008fe200000018b0 */
[-C--:B------:R-:W-:Y:S01]  /*62e0*/  ISETP.GT.AND P3, PT, R222, R16.reuse, PT ;  /* 0x00000010de00720c */ /* 0x080fe20003f64270 */
[----:B------:R-:W-:Y:S01]  /*62f0*/  VIADD R21, R188, 0xffffff90 ;  /* 0xffffff90bc157836 */ /* 0x000fe20000000000 */
[----:B------:R-:W-:Y:S01]  /*6300*/  FSEL R182, R182, -INF , !P4 ;  /* 0xff800000b6b67808 */ /* 0x000fe20006000000 */
[----:B------:R-:W-:Y:S01]  /*6310*/  VIADD R20, R188, 0xffffff91 ;  /* 0xffffff91bc147836 */ /* 0x000fe20000000000 */
[----:B------:R-:W-:Y:S02]  /*6320*/  FSEL R181, R181, -INF , !P3 ;  /* 0xff800000b5b57808 */ /* 0x000fe40005800000 */
[----:B------:R-:W-:Y:S01]  /*6330*/  ISETP.GE.AND P2, PT, R16, R221, PT ;  /* 0x000000dd1000720c */ /* 0x000fe20003f46270 */
[----:B-1----:R-:W-:Y:S01]  /*6340*/  HMMA.16816.F32 R168, R24, R184, R168 ;  /* 0x000000b818a8723c */ /* 0x002fe200000018a8 */
[----:B------:R-:W-:-:S02]  /*6350*/  ISETP.GT.AND P4, PT, R189, R16, PT ;  /* 0x00000010bd00720c */ /* 0x000fc40003f84270 */
[----:B------:R-:W-:Y:S02]  /*6360*/  ISETP.GE.AND P3, PT, R16, R220, PT ;  /* 0x000000dc1000720c */ /* 0x000fe40003f66270 */
[----:B------:R1:W3:Y:S01]  /*6370*/  LDSM.16.M88.4 R16, [R6+0x17800] ;  /* 0x017800000610783b */ /* 0x0002e20000000200 */
[----:B------:R-:W-:Y:S02]  /*6380*/  FSEL R183, R183, -INF , !P4 ;  /* 0xff800000b7b77808 */ /* 0x000fe40006000000 */
[----:B------:R-:W-:Y:S01]  /*6390*/  FSEL R185, R181, -INF , !P2 ;  /* 0xff800000b5b97808 */ /* 0x000fe20005000000 */
[----:B------:R-:W-:Y:S01]  /*63a0*/  HMMA.16816.F32 R172, R12, R22, R172 ;  /* 0x000000160cac723c */ /* 0x000fe200000018ac */
[-C--:B------:R-:W-:Y:S02]  /*63b0*/  ISETP.GT.AND P2, PT, R189, R21.reuse, PT ;  /* 0x00000015bd00720c */ /* 0x080fe40003f44270 */
[----:B------:R-:W-:Y:S02]  /*63c0*/  FSEL R251, R183, -INF , !P3 ;  /* 0xff800000b7fb7808 */ /* 0x000fe40005800000 */
[----:B------:R-:W-:-:S02]  /*63d0*/  ISETP.GT.AND P4, PT, R222, R21, PT ;  /* 0x00000015de00720c */ /* 0x000fc40003f84270 */
[----:B------:R-:W-:Y:S01]  /*63e0*/  ISETP.GT.AND P3, PT, R222, R20, PT ;  /* 0x00000014de00720c */ /* 0x000fe20003f64270 */
[----:B------:R-:W-:Y:S01]  /*63f0*/  HMMA.16816.F32 R32, R24, R186, R32 ;  /* 0x000000ba1820723c */ /* 0x000fe20000001820 */
[----:B------:R-:W-:Y:S02]  /*6400*/  FSEL R180, R180, -INF , !P6 ;  /* 0xff800000b4b47808 */ /* 0x000fe40007000000 */
[----:B------:R-:W-:Y:S02]  /*6410*/  FSEL R249, R182, -INF , !P5 ;  /* 0xff800000b6f97808 */ /* 0x000fe40006800000 */
[C---:B------:R-:W-:Y:S02]  /*6420*/  ISETP.GE.AND P6, PT, R21.reuse, R221, PT ;  /* 0x000000dd1500720c */ /* 0x040fe40003fc6270 */
[----:B------:R-:W-:Y:S02]  /*6430*/  ISETP.GE.AND P5, PT, R21, R220, PT ;  /* 0x000000dc1500720c */ /* 0x000fe40003fa6270 */
[----:B------:R-:W-:-:S02]  /*6440*/  FSEL R167, R178, -INF , !P2 ;  /* 0xff800000b2a77808 */ /* 0x000fc40005000000 */
[----:B------:R-:W-:Y:S01]  /*6450*/  FSEL R176, R176, -INF , !P4 ;  /* 0xff800000b0b07808 */ /* 0x000fe20006000000 */
[C---:B-1----:R-:W-:Y:S01]  /*6460*/  VIADD R6, R188.reuse, 0xffffff98 ;  /* 0xffffff98bc067836 */ /* 0x042fe20000000000 */
[----:B------:R-:W-:Y:S01]  /*6470*/  ISETP.GT.AND P2, PT, R189, R20, PT ;  /* 0x00000014bd00720c */ /* 0x000fe20003f44270 */
[C---:B--2---:R-:W-:Y:S01]  /*6480*/  HMMA.16816.F32 R168, R12.reuse, R8, R168 ;  /* 0x000000080ca8723c */ /* 0x044fe200000018a8 */
[----:B------:R-:W-:Y:S01]  /*6490*/  FSEL R21, R177, -INF , !P3 ;  /* 0xff800000b1157808 */ /* 0x000fe20005800000 */
[----:B------:R-:W-:Y:S01]  /*64a0*/  VIADD R8, R188, 0xffffffa0 ;  /* 0xffffffa0bc087836 */ /* 0x000fe20000000000 */
[C---:B------:R-:W-:Y:S02]  /*64b0*/  ISETP.GE.AND P4, PT, R20.reuse, R221, PT ;  /* 0x000000dd1400720c */ /* 0x040fe40003f86270 */
[----:B------:R-:W-:Y:S02]  /*64c0*/  FSEL R177, R179, -INF , !P2 ;  /* 0xff800000b3b17808 */ /* 0x000fe40005000000 */
[----:B------:R-:W-:Y:S01]  /*64d0*/  ISETP.GE.AND P3, PT, R20, R220, PT ;  /* 0x000000dc1400720c */ /* 0x000fe20003f66270 */
[----:B------:R-:W-:Y:S01]  /*64e0*/  HMMA.16816.F32 R32, R12, R10, R32 ;  /* 0x0000000a0c20723c */ /* 0x000fe20000001820 */
[----:B------:R-:W-:-:S02]  /*64f0*/  FSEL R179, R21, -INF , !P4 ;  /* 0xff80000015b37808 */ /* 0x000fc40006000000 */
[----:B------:R-:W1:Y:S01]  /*6500*/  LDSM.16.M88.4 R20, [R166+0x17800] ;  /* 0x01780000a614783b */ /* 0x000e620000000200 */
[----:B------:R-:W-:Y:S01]  /*6510*/  FSEL R195, R176, -INF , !P6 ;  /* 0xff800000b0c37808 */ /* 0x000fe20007000000 */
[----:B------:R-:W-:-:S04]  /*6520*/  DEPBAR.LE SB0, 0x0 ;  /* 0x000080000000791a */ /* 0x000fc80000000000 */
[----:B------:R-:W-:Y:S01]  /*6530*/  FSEL R167, R167, -INF , !P5 ;  /* 0xff800000a7a77808 */ /* 0x000fe20006800000 */
[C---:B---3--:R-:W-:Y:S01]  /*6540*/  HMMA.16816.F32 R28, R24.reuse, R16, R28 ;  /* 0x00000010181c723c */ /* 0x048fe2000000181c */
[-C--:B------:R-:W-:Y:S02]  /*6550*/  ISETP.GT.AND P2, PT, R222, R6.reuse, PT ;  /* 0x00000006de00720c */ /* 0x080fe40003f44270 */
[C---:B------:R-:W-:Y:S01]  /*6560*/  ISETP.GE.AND P6, PT, R6.reuse, R221, PT ;  /* 0x000000dd0600720c */ /* 0x040fe20003fc6270 */
[----:B------:R-:W-:Y:S01]  /*6570*/  BAR.SYNC.DEFER_BLOCKING 0x0 ;  /* 0x0000000000007b1d */ /* 0x000fe20000010000 */
[----:B------:R-:W-:Y:S02]  /*6580*/  ISETP.GT.AND P4, PT, R189, R6, PT ;  /* 0x00000006bd00720c */ /* 0x000fe40003f84270 */
[----:B------:R-:W-:Y:S01]  /*6590*/  ISETP.GE.AND P5, PT, R6, R220, PT ;  /* 0x000000dc0600720c */ /* 0x000fe20003fa6270 */
[----:B------:R-:W-:Y:S01]  /*65a0*/  VIADD R6, R188, 0xffffff99 ;  /* 0xffffff99bc067836 */ /* 0x000fe20000000000 */
[----:B------:R-:W-:Y:S01]  /*65b0*/  FSEL R177, R177, -INF , !P3 ;  /* 0xff800000b1b17808 */ /* 0x000fe20005800000 */
[----:B------:R-:W-:Y:S01]  /*65c0*/  HMMA.16816.F32 R204, R24, R18, R204 ;  /* 0x0000001218cc723c */ /* 0x000fe200000018cc */
[----:B------:R-:W-:-:S02]  /*65d0*/  FSEL R174, R174, -INF , !P4 ;  /* 0xff800000aeae7808 */ /* 0x000fc40006000000 */
[-C--:B------:R-:W-:Y:S02]  /*65e0*/  ISETP.GT.AND P3, PT, R222, R6.reuse, PT ;  /* 0x00000006de00720c */ /* 0x080fe40003f64270 */
[----:B------:R-:W-:Y:S02]  /*65f0*/  ISETP.GT.AND P4, PT, R189, R6, PT ;  /* 0x00000006bd00720c */ /* 0x000fe40003f84270 */
[----:B------:R-:W-:Y:S02]  /*6600*/  FSEL R172, R172, -INF , !P2 ;  /* 0xff800000acac7808 */ /* 0x000fe40005000000 */
[----:B------:R-:W-:Y:S02]  /*6610*/  FSEL R199, R173, -INF , !P3 ;  /* 0xff800000adc77808 */ /* 0x000fe40005800000 */
[C---:B------:R-:W-:Y:S02]  /*6620*/  ISETP.GE.AND P2, PT, R6.reuse, R221, PT ;  /* 0x000000dd0600720c */ /* 0x040fe40003f46270 */
[----:B------:R-:W-:Y:S01]  /*6630*/  ISETP.GE.AND P3, PT, R6, R220, PT ;  /* 0x000000dc0600720c */ /* 0x000fe20003f66270 */
[----:B------:R-:W-:Y:S01]  /*6640*/  VIADD R6, R188, 0xffffffa1 ;  /* 0xffffffa1bc067836 */ /* 0x000fe20000000000 */
[----:B------:R-:W-:-:S02]  /*6650*/  FSEL R175, R175, -INF , !P4 ;  /* 0xff800000afaf7808 */ /* 0x000fc40006000000 */
[----:B------:R-:W-:Y:S02]  /*6660*/  FSEL R199, R199, -INF , !P2 ;  /* 0xff800000c7c77808 */ /* 0x000fe40005000000 */
[----:B------:R-:W-:Y:S02]  /*6670*/  FSEL R175, R175, -INF , !P3 ;  /* 0xff800000afaf7808 */ /* 0x000fe40005800000 */
[CC--:B------:R-:W-:Y:S02]  /*6680*/  ISETP.GT.AND P4, PT, R222.reuse, R8.reuse, PT ;  /* 0x00000008de00720c */ /* 0x0c0fe40003f84270 */
[----:B------:R-:W-:Y:S01]  /*6690*/  ISETP.GT.AND P2, PT, R189, R8, PT ;  /* 0x00000008bd00720c */ /* 0x000fe20003f44270 */
[----:B-1----:R-:W-:Y:S01]  /*66a0*/  HMMA.16816.F32 R28, R12, R20, R28 ;  /* 0x000000140c1c723c */ /* 0x002fe2000000181c */
[----:B------:R-:W-:Y:S02]  /*66b0*/  ISETP.GT.AND P3, PT, R222, R6, PT ;  /* 0x00000006de00720c */ /* 0x000fe40003f64270 */
[----:B------:R-:W-:-:S02]  /*66c0*/  FSEL R168, R168, -INF , !P4 ;  /* 0xff800000a8a87808 */ /* 0x000fc40006000000 */
[----:B------:R-:W-:Y:S02]  /*66d0*/  FSEL R170, R170, -INF , !P2 ;  /* 0xff800000aaaa7808 */ /* 0x000fe40005000000 */
[----:B------:R-:W-:Y:S01]  /*66e0*/  FSEL R169, R169, -INF , !P3 ;  /* 0xff800000a9a97808 */ /* 0x000fe20005800000 */
[----:B------:R-:W-:Y:S01]  /*66f0*/  HMMA.16816.F32 R204, R12, R22, R204 ;  /* 0x000000160ccc723c */ /* 0x000fe200000018cc */
[----:B------:R-:W-:Y:S02]  /*6700*/  FSEL R201, R172, -INF , !P6 ;  /* 0xff800000acc97808 */ /* 0x000fe40007000000 */
[----:B------:R-:W-:Y:S02]  /*6710*/  FSEL R173, R174, -INF , !P5 ;  /* 0xff800000aead7808 */ /* 0x000fe40006800000 */
[----:B------:R-:W-:Y:S02]  /*6720*/  ISETP.GE.AND P4, PT, R6, R221, PT ;  /* 0x000000dd0600720c */ /* 0x000fe40003f86270 */
[----:B------:R-:W-:-:S02]  /*6730*/  ISETP.GT.AND P2, PT, R189, R6, PT ;  /* 0x00000006bd00720c */ /* 0x000fc40003f44270 */
[-C--:B------:R-:W-:Y:S01]  /*6740*/  ISETP.GE.AND P3, PT, R6, R220.reuse, PT ;  /* 0x000000dc0600720c */ /* 0x080fe20003f66270 */
[----:B------:R-:W-:Y:S01]  /*6750*/  VIADD R6, R188, 0xffffffa8 ;  /* 0xffffffa8bc067836 */ /* 0x000fe20000000000 */
[C---:B------:R-:W-:Y:S02]  /*6760*/  ISETP.GE.AND P6, PT, R8.reuse, R221, PT ;  /* 0x000000dd0800720c */ /* 0x040fe40003fc6270 */
[----:B------:R-:W-:Y:S01]  /*6770*/  ISETP.GE.AND P5, PT, R8, R220, PT ;  /* 0x000000dc0800720c */ /* 0x000fe20003fa6270 */
[----:B------:R-:W-:Y:S01]  /*6780*/  VIADD R8, R188, 0xffffffb0 ;  /* 0xffffffb0bc087836 */ /* 0x000fe20000000000 */
[----:B------:R-:W-:Y:S02]  /*6790*/  FSEL R171, R171, -INF , !P2 ;  /* 0xff800000abab7808 */ /* 0x000fe40005000000 */
[----:B------:R-:W-:Y:S02]  /*67a0*/  FSEL R243, R168, -INF , !P6 ;  /* 0xff800000a8f37808 */ /* 0x000fe40007000000 */
[----:B------:R-:W-:-:S02]  /*67b0*/  FSEL R181, R170, -INF , !P5 ;  /* 0xff800000aab57808 */ /* 0x000fc40006800000 */
[----:B------:R-:W-:Y:S02]  /*67c0*/  FSEL R241, R169, -INF , !P4 ;  /* 0xff800000a9f17808 */ /* 0x000fe40006000000 */
[-C--:B------:R-:W-:Y:S02]  /*67d0*/  ISETP.GT.AND P2, PT, R222, R6.reuse, PT ;  /* 0x00000006de00720c */ /* 0x080fe40003f44270 */
[C---:B------:R-:W-:Y:S02]  /*67e0*/  ISETP.GE.AND P6, PT, R6.reuse, R221, PT ;  /* 0x000000dd0600720c */ /* 0x040fe40003fc6270 */
[----:B------:R-:W-:Y:S02]  /*67f0*/  ISETP.GT.AND P4, PT, R189, R6, PT ;  /* 0x00000006bd00720c */ /* 0x000fe40003f84270 */
[----:B------:R-:W-:Y:S01]  /*6800*/  ISETP.GE.AND P5, PT, R6, R220, PT ;  /* 0x000000dc0600720c */ /* 0x000fe20003fa6270 */
[----:B------:R-:W-:Y:S01]  /*6810*/  VIADD R6, R188, 0xffffffa9 ;  /* 0xffffffa9bc067836 */ /* 0x000fe20000000000 */
[----:B------:R-:W-:-:S02]  /*6820*/  FSEL R183, R171, -INF , !P3 ;  /* 0xff800000abb77808 */ /* 0x000fc40005800000 */
[----:B------:R-:W-:Y:S02]  /*6830*/  FSEL R32, R32, -INF , !P2 ;  /* 0xff80000020207808 */ /* 0x000fe40005000000 */
[-C--:B------:R-:W-:Y:S02]  /*6840*/  ISETP.GT.AND P3, PT, R222, R6.reuse, PT ;  /* 0x00000006de00720c */ /* 0x080fe40003f64270 */
[----:B------:R-:W-:Y:S02]  /*6850*/  FSEL R34, R34, -INF , !P4 ;  /* 0xff80000022227808 */ /* 0x000fe40006000000 */
[----:B------:R-:W-:Y:S02]  /*6860*/  ISETP.GT.AND P2, PT, R189, R6, PT ;  /* 0x00000006bd00720c */ /* 0x000fe40003f44270 */
[----:B------:R-:W-:Y:S02]  /*6870*/  ISETP.GE.AND P4, PT, R6, R221, PT ;  /* 0x000000dd0600720c */ /* 0x000fe40003f86270 */
[----:B------:R-:W-:-:S02]  /*6880*/  FSEL R33, R33, -INF , !P3 ;  /* 0xff80000021217808 */ /* 0x000fc40005800000 */
[----:B------:R-:W-:Y:S02]  /*6890*/  FSEL R35, R35, -INF , !P2 ;  /* 0xff80000023237808 */ /* 0x000fe40005000000 */
[----:B------:R-:W-:Y:S02]  /*68a0*/  FSEL R245, R32, -INF , !P6 ;  /* 0xff80000020f57808 */ /* 0x000fe40007000000 */
[----:B------:R-:W-:Y:S02]  /*68b0*/  FSEL R237, R34, -INF , !P5 ;  /* 0xff80000022ed7808 */ /* 0x000fe40006800000 */
[----:B------:R-:W-:Y:S02]  /*68c0*/  FSEL R239, R33, -INF , !P4 ;  /* 0xff80000021ef7808 */ /* 0x000fe40006000000 */
[----:B------:R-:W-:Y:S02]  /*68d0*/  ISETP.GT.AND P2, PT, R222, R8, PT ;  /* 0x00000008de00720c */ /* 0x000fe40003f44270 */
[----:B------:R-:W-:-:S02]  /*68e0*/  ISETP.GE.AND P5, PT, R8, R221, PT ;  /* 0x000000dd0800720c */ /* 0x000fc40003fa6270 */
[----:B------:R-:W-:Y:S02]  /*68f0*/  ISETP.GT.AND P6, PT, R189, R8, PT ;  /* 0x00000008bd00720c */ /* 0x000fe40003fc4270 */
[-C--:B------:R-:W-:Y:S01]  /*6900*/  ISETP.GE.AND P4, PT, R8, R220.reuse, PT ;  /* 0x000000dc0800720c */ /* 0x080fe20003f86270 */
[----:B------:R-:W-:Y:S01]  /*6910*/  VIADD R8, R188, 0xffffffb1 ;  /* 0xffffffb1bc087836 */ /* 0x000fe20000000000 */
[----:B------:R-:W-:Y:S01]  /*6920*/  ISETP.GE.AND P3, PT, R6, R220, PT ;  /* 0x000000dc0600720c */ /* 0x000fe20003f66270 */
[----:B------:R-:W-:Y:S01]  /*6930*/  VIADD R6, R188, 0xffffffb8 ;  /* 0xffffffb8bc067836 */ /* 0x000fe20000000000 */
[----:B------:R-:W-:Y:S01]  /*6940*/  FMNMX3.FTZ R9, R164, R203, R197, !PT ;  /* 0x000000cba4097276 */ /* 0x000fe200078100c5 */
[----:B------:R-:W-:Y:S01]  /*6950*/  VIADD R188, R188, 0xffffffb9 ;  /* 0xffffffb9bcbc7836 */ /* 0x000fe20000000000 */
[----:B------:R-:W-:Y:S02]  /*6960*/  FSEL R247, R35, -INF , !P3 ;  /* 0xff80000023f77808 */ /* 0x000fe40005800000 */
[----:B------:R-:W-:-:S02]  /*6970*/  ISETP.GT.AND P3, PT, R222, R8, PT ;  /* 0x00000008de00720c */ /* 0x000fc40003f64270 */
[----:B------:R-:W-:Y:S02]  /*6980*/  FSEL R30, R30, -INF , !P6 ;  /* 0xff8000001e1e7808 */ /* 0x000fe40007000000 */
[----:B------:R-:W-:Y:S02]  /*6990*/  FMNMX3.FTZ R10, R9, R180, R185, !PT ;  /* 0x000000b4090a7276 */ /* 0x000fe400078100b9 */
[----:B------:R-:W-:Y:S02]  /*69a0*/  FSEL R28, R28, -INF , !P2 ;  /* 0xff8000001c1c7808 */ /* 0x000fe40005000000 */
[----:B------:R-:W-:Y:S02]  /*69b0*/  ISETP.GT.AND P6, PT, R189, R8, PT ;  /* 0x00000008bd00720c */ /* 0x000fe40003fc4270 */
[----:B------:R-:W-:Y:S02]  /*69c0*/  ISETP.GE.AND P2, PT, R8, R221, PT ;  /* 0x000000dd0800720c */ /* 0x000fe40003f46270 */
[----:B------:R-:W-:-:S02]  /*69d0*/  FSEL R29, R29, -INF , !P3 ;  /* 0xff8000001d1d7808 */ /* 0x000fc40005800000 */
[----:B------:R-:W-:Y:S02]  /*69e0*/  FMNMX3.FTZ R12, R3, R191, R193, !PT ;  /* 0x000000bf030c7276 */ /* 0x000fe400078100c1 */
[----:B------:R-:W-:Y:S02]  /*69f0*/  FMNMX3.FTZ R10, R10, R195, R179, !PT ;  /* 0x000000c30a0a7276 */ /* 0x000fe400078100b3 */
[----:B------:R-:W-:Y:S02]  /*6a00*/  FSEL R235, R28, -INF , !P5 ;  /* 0xff8000001ceb7808 */ /* 0x000fe40006800000 */
[----:B------:R-:W-:Y:S02]  /*6a10*/  FSEL R31, R31, -INF , !P6 ;  /* 0xff8000001f1f7808 */ /* 0x000fe40007000000 */
[----:B------:R-:W-:Y:S02]  /*6a20*/  ISETP.GT.AND P5, PT, R189, R6, PT ;  /* 0x00000006bd00720c */ /* 0x000fe40003fa4270 */
[----:B------:R-:W-:-:S02]  /*6a30*/  FSEL R233, R29, -INF , !P2 ;  /* 0xff8000001de97808 */ /* 0x000fc40005000000 */
[----:B------:R-:W-:Y:S02]  /*6a40*/  ISETP.GT.AND P6, PT, R222, R6, PT ;  /* 0x00000006de00720c */ /* 0x000fe40003fc4270 */
[----:B------:R-:W-:Y:S02]  /*6a50*/  ISETP.GT.AND P2, PT, R189, R188, PT ;  /* 0x000000bcbd00720c */ /* 0x000fe40003f44270 */
[----:B------:R-:W-:Y:S02]  /*6a60*/  FMNMX3.FTZ R12, R12, R249, R251, !PT ;  /* 0x000000f90c0c7276 */ /* 0x000fe400078100fb */
[----:B------:R-:W-:Y:S02]  /*6a70*/  FMNMX3.FTZ R10, R10, R201, R199, !PT ;  /* 0x000000c90a0a7276 */ /* 0x000fe400078100c7 */
[----:B------:R-:W-:Y:S02]  /*6a80*/  ISETP.GE.AND P3, PT, R8, R220, PT ;  /* 0x000000dc0800720c */ /* 0x000fe40003f66270 */
[----:B------:R-:W-:-:S02]  /*6a90*/  FSEL R206, R206, -INF , !P5 ;  /* 0xff800000cece7808 */ /* 0x000fc40006800000 */
[----:B------:R-:W-:Y:S02]  /*6aa0*/  FSEL R204, R204, -INF , !P6 ;  /* 0xff800000cccc7808 */ /* 0x000fe40007000000 */
[C---:B------:R-:W-:Y:S02]  /*6ab0*/  ISETP.GE.AND P5, PT, R6.reuse, R221, PT ;  /* 0x000000dd0600720c */ /* 0x040fe40003fa6270 */
[----:B------:R-:W-:Y:S02]  /*6ac0*/  FSEL R8, R207, -INF , !P2 ;  /* 0xff800000cf087808 */ /* 0x000fe40005000000 */
[----:B------:R-:W-:Y:S02]  /*6ad0*/  ISETP.GE.AND P6, PT, R6, R220, PT ;  /* 0x000000dc0600720c */ /* 0x000fe40003fc6270 */
[----:B------:R-:W-:Y:S02]  /*6ae0*/  ISETP.GT.AND P2, PT, R222, R188, PT ;  /* 0x000000bcde00720c */ /* 0x000fe40003f44270 */
[----:B------:R-:W-:-:S02]  /*6af0*/  FMNMX3.FTZ R6, R12, R167, R177, !PT ;  /* 0x000000a70c067276 */ /* 0x000fc400078100b1 */
[----:B------:R-:W-:Y:S02]  /*6b00*/  FMNMX3.FTZ R10, R10, R243, R241, !PT ;  /* 0x000000f30a0a7276 */ /* 0x000fe400078100f1 */
[----:B------:R-:W-:Y:S02]  /*6b10*/  FSEL R231, R204, -INF , !P5 ;  /* 0xff800000cce77808 */ /* 0x000fe40006800000 */
[----:B------:R-:W-:Y:S02]  /*6b20*/  FSEL R205, R205, -INF , !P2 ;  /* 0xff800000cdcd7808 */ /* 0x000fe40005000000 */
[----:B------:R-:W-:Y:S02]  /*6b30*/  ISETP.GE.AND P5, PT, R188, R221, PT ;  /* 0x000000ddbc00720c */ /* 0x000fe40003fa6270 */
[----:B------:R-:W-:Y:S02]  /*6b40*/  FMNMX3.FTZ R6, R6, R173, R175, !PT ;  /* 0x000000ad06067276 */ /* 0x000fe400078100af */
[----:B------:R-:W-:-:S02]  /*6b50*/  FMNMX3.FTZ R10, R10, R245, R239, !PT ;  /* 0x000000f50a0a7276 */ /* 0x000fc400078100ef */
[----:B------:R-:W-:Y:S02]  /*6b60*/  FSEL R225, R205, -INF , !P5 ;  /* 0xff800000cde17808 */ /* 0x000fe40006800000 */
[----:B------:R-:W-:Y:S02]  /*6b70*/  FMNMX3.FTZ R6, R6, R181, R183, !PT ;  /* 0x000000b506067276 */ /* 0x000fe400078100b7 */
[----:B------:R-:W-:Y:S02]  /*6b80*/  FMNMX3.FTZ R10, R10, R235, R233, !PT ;  /* 0x000000eb0a0a7276 */ /* 0x000fe400078100e9 */
[----:B------:R-:W-:Y:S02]  /*6b90*/  ISETP.GE.AND P2, PT, R188, R220, PT ;  /* 0x000000dcbc00720c */ /* 0x000fe40003f46270 */
[----:B------:R-:W-:Y:S02]  /*6ba0*/  FSEL R211, R30, -INF , !P4 ;  /* 0xff8000001ed37808 */ /* 0x000fe40006000000 */
[----:B------:R-:W-:-:S02]  /*6bb0*/  FSEL R209, R31, -INF , !P3 ;  /* 0xff8000001fd17808 */ /* 0x000fc40005800000 */
[----:B------:R-:W-:Y:S02]  /*6bc0*/  FMNMX3.FTZ R6, R6, R237, R247, !PT ;  /* 0x000000ed06067276 */ /* 0x000fe400078100f7 */
[----:B------:R-:W-:Y:S01]  /*6bd0*/  FMNMX3.FTZ R9, R10, R231, R225, !PT ;  /* 0x000000e70a097276 */ /* 0x000fe200078100e1 */
[----:B------:R-:W-:Y:S06]  /*6be0*/  BRA.U !UP0, `(.L_x_490) ;  /* 0x0000000108707547 */ /* 0x000fec000b800000 */
[----:B------:R-:W-:-:S04]  /*6bf0*/  UIADD3 UR4, UPT, UPT, UR20, -0x3, URZ ;  /* 0xfffffffd14047890 */ /* 0x000fc8000fffe0ff */
[----:B------:R-:W-:-:S04]  /*6c00*/  UIMAD.WIDE.U32 UR10, UR4, UR12, URZ ;  /* 0x0000000c040a72a5 */ /* 0x000fc8000f8e00ff */
[----:B------:R-:W-:Y:S02]  /*6c10*/  USHF.L.U32 UR8, UR10, 0x6, URZ ;  /* 0x000000060a087899 */ /* 0x000fe400080006ff */
[----:B------:R-:W-:Y:S01]  /*6c20*/  UIMAD UR4, UR4, UR13, UR11 ;  /* 0x0000000d040472a4 */ /* 0x000fe2000f8e020b */
[----:B------:R-:W-:Y:S01]  /*6c30*/  IMAD.U32 R14, RZ, RZ, UR10 ;  /* 0x0000000aff0e7e24 */ /* 0x000fe2000f8e00ff */
[----:B------:R-:W-:Y:S01]  /*6c40*/  ULEA UR8, UP0, UR12, UR8, 0x5 ;  /* 0x000000080c087291 */ /* 0x000fe2000f8028ff */
[----:B------:R-:W-:Y:S01]  /*6c50*/  IMAD.U32 R15, RZ, RZ, UR11 ;  /* 0x0000000bff0f7e24 */ /* 0x000fe2000f8e00ff */
[----:B------:R-:W-:Y:S02]  /*6c60*/  USHF.L.U64.HI UR7, UR10, 0x6, UR4 ;  /* 0x000000060a077899 */ /* 0x000fe40008010204 */
[----:B------:R-:W-:Y:S01]  /*6c70*/  IMAD.U32 R12, RZ, RZ, UR4 ;  /* 0x00000004ff0c7e24 */ /* 0x000fe2000f8e00ff */
[----:B------:R-:W-:Y:S01]  /*6c80*/  LEA R18, P4, R14, R218, 0x7 ;  /* 0x000000da0e127211 */ /* 0x000fe200078838ff */
[----:B------:R-:W-:Y:S01]  /*6c90*/  ULEA.HI.X UR7, UR12, UR7, UR13, 0x5, UP0 ;  /* 0x000000070c077291 */ /* 0x000fe200080f2c0d */
[----:B------:R-:W-:-:S02]  /*6ca0*/  MOV R11, UR8 ;  /* 0x00000008000b7c02 */ /* 0x000fc40008000f00 */
[-C--:B------:R-:W-:Y:S02]  /*6cb0*/  LEA.HI.X R19, R14, R217.reuse, R12, 0x7, P4 ;  /* 0x000000d90e137211 */ /* 0x080fe400020f3c0c */
[C---:B------:R-:W-:Y:S02]  /*6cc0*/  LEA R16, P3, R11.reuse, R218, 0x1 ;  /* 0x000000da0b107211 */ /* 0x040fe400078608ff */
[----:B------:R-:W-:Y:S01]  /*6cd0*/  MOV R10, UR7 ;  /* 0x00000007000a7c02 */ /* 0x000fe20008000f00 */
[----:B------:R-:W-:Y:S01]  /*6ce0*/  @!PT LDS RZ, [RZ] ;  /* 0x00000000fffff984 */ /* 0x000fe20000000800 */
[----:B------:R-:W-:Y:S01]  /*6cf0*/  @!PT LDS RZ, [RZ] ;  /* 0x00000000fffff984 */ /* 0x000fe20000000800 */
[----:B------:R-:W-:Y:S01]  /*6d00*/  @!PT LDS RZ, [RZ] ;  /* 0x00000000fffff984 */ /* 0x000fe20000000800 */
[----:B------:R1:W-:Y:S03]  /*6d10*/  LDGSTS.E.BYPASS.LTC128B.128 [R219+0x10000], desc[UR24][R18.64] ;  /* 0x1000000012db7fae */ /* 0x0003e6000b981a18 */
        /* <DEDUP_REMOVED lines=9> */
.L_x_490:
[----:B------:R-:W-:Y:S01]  /*6db0*/  FSEL R205, R8, -INF , !P2 ;  /* 0xff80000008cd7808 */ /* 0x000fe20005000000 */
[----:B------:R-:W2:Y:S01]  /*6dc0*/  LDCU UR4, c[0x0][0x45c] ;  /* 0x00008b80ff0477ac */ /* 0x000ea20008000800 */
[----:B------:R-:W3:Y:S01]  /*6dd0*/  SHFL.BFLY PT, R8, R9, 0x2, 0x1f ;  /* 0x0c401f0009087f89 */ /* 0x000ee200000e0000 */
[----:B------:R-:W-:Y:S02]  /*6de0*/  FSEL R207, R206, -INF , !P6 ;  /* 0xff800000cecf7808 */ /* 0x000fe40007000000 */
[----:B------:R-:W-:Y:S01]  /*6df0*/  FMNMX3.FTZ R6, R6, R211, R209, !PT ;  /* 0x000000d306067276 */ /* 0x000fe200078100d1 */
[----:B-1----:R-:W-:Y:S01]  /*6e00*/  LDSM.16.MT88.4 R16, [R215+0x18000] ;  /* 0x01800000d710783b */ /* 0x002fe20000004200 */
[----:B------:R-:W-:Y:S01]  /*6e10*/  SEL R165, R165, 0xffffffe0, !P1 ;  /* 0xffffffe0a5a57807 */ /* 0x000fe20004800000 */
[----:B------:R-:W-:Y:S01]  /*6e20*/  UISETP.GT.U32.AND UP0, UPT, UR32, UR18, UPT ;  /* 0x000000122000728c */ /* 0x000fe2000bf04070 */
[----:B------:R-:W-:Y:S02]  /*6e30*/  FMNMX3.FTZ R10, R6, R207, R205, !PT ;  /* 0x000000cf060a7276 */ /* 0x000fe400078100cd */
[----:B------:R-:W-:-:S02]  /*6e40*/  IADD3 R20, PT, PT, R215, 0x18000, RZ ;  /* 0x00018000d7147810 */ /* 0x000fc40007ffe0ff */
[----:B------:R-:W-:Y:S01]  /*6e50*/  IADD3 R202, PT, PT, R215, 0x18040, RZ ;  /* 0x00018040d7ca7810 */ /* 0x000fe20007ffe0ff */
[----:B------:R-:W1:Y:S01]  /*6e60*/  SHFL.BFLY PT, R11, R10, 0x2, 0x1f ;  /* 0x0c401f000a0b7f89 */ /* 0x000e6200000e0000 */
[----:B------:R-:W-:-:S05]  /*6e70*/  @P0 IADD3 R202, PT, PT, R20, -0x40, RZ ;  /* 0xffffffc014ca0810 */ /* 0x000fca0007ffe0ff */
[----:B------:R-:W-:Y:S04]  /*6e80*/  LDSM.16.MT88.4 R32, [R202] ;  /* 0x00000000ca20783b */ /* 0x000fe80000004200 */
[----:B------:R-:W-:Y:S01]  /*6e90*/  LDSM.16.MT88.4 R168, [R202+0x2800] ;  /* 0x00280000caa8783b */ /* 0x000fe20000004200 */
[----:B---3--:R-:W-:-:S05]  /*6ea0*/  FMNMX.FTZ R8, R9, R8, !PT ;  /* 0x0000000809087209 */ /* 0x008fca0007810000 */
[----:B------:R-:W3:Y:S01]  /*6eb0*/  SHFL.BFLY PT, R223, R8, 0x1, 0x1f ;  /* 0x0c201f0008df7f89 */ /* 0x000ee200000e0000 */
[----:B-1----:R-:W-:-:S05]  /*6ec0*/  FMNMX.FTZ R11, R10, R11, !PT ;  /* 0x0000000b0a0b7209 */ /* 0x002fca0007810000 */
[----:B------:R-:W1:Y:S01]  /*6ed0*/  SHFL.BFLY PT, R6, R11, 0x1, 0x1f ;  /* 0x0c201f000b067f89 */ /* 0x000e6200000e0000 */
[----:B---3--:R-:W-:-:S04]  /*6ee0*/  FMNMX.FTZ R223, R8, R223, !PT ;  /* 0x000000df08df7209 */ /* 0x008fc80007810000 */
[C---:B------:R-:W-:Y:S01]  /*6ef0*/  FSETP.NEU.FTZ.AND P3, PT, R223.reuse, -INF , PT ;  /* 0xff800000df00780b */ /* 0x040fe20003f7d000 */
[----:B--2---:R-:W-:-:S03]  /*6f00*/  FMUL.FTZ R206, R223, UR4 ;  /* 0x00000004dfce7c20 */ /* 0x004fc60008410000 */
[----:B------:R-:W-:Y:S02]  /*6f10*/  FSEL R9, R223, RZ, P3 ;  /* 0x000000ffdf097208 */ /* 0x000fe40001800000 */
[----:B------:R-:W-:Y:S02]  /*6f20*/  FSEL R206, R206, RZ, P3 ;  /* 0x000000ffcece7208 */ /* 0x000fe40001800000 */
[----:B-1----:R-:W-:Y:S01]  /*6f30*/  FMNMX.FTZ R6, R11, R6, !PT ;  /* 0x000000060b067209 */ /* 0x002fe20007810000 */
[----:B------:R-:W-:Y:S02]  /*6f40*/  FADD.FTZ R9, R164, -R9 ;  /* 0x80000009a4097221 */ /* 0x000fe40000010000 */
[--C-:B------:R-:W-:Y:S01]  /*6f50*/  FFMA.FTZ R190, R203, UR4, -R206.reuse ;  /* 0x00000004cbbe7c23 */ /* 0x100fe200080108ce */
[C---:B------:R-:W-:Y:S01]  /*6f60*/  FSETP.NEU.FTZ.AND P2, PT, R6.reuse, -INF , PT ;  /* 0xff8000000600780b */ /* 0x040fe20003f5d000 */
[C---:B------:R-:W-:Y:S01]  /*6f70*/  FMUL.FTZ R204, R6.reuse, UR4 ;  /* 0x0000000406cc7c20 */ /* 0x040fe20008410000 */
[----:B------:R-:W-:Y:S01]  /*6f80*/  IADD3 R203, PT, PT, R165, R215, RZ ;  /* 0x000000d7a5cb7210 */ /* 0x000fe20007ffe0ff */
[--C-:B------:R-:W-:Y:S01]  /*6f90*/  FFMA.FTZ R187, R197, UR4, -R206.reuse ;  /* 0x00000004c5bb7c23 */ /* 0x100fe200080108ce */
[----:B------:R-:W-:Y:S01]  /*6fa0*/  FSEL R8, R6, RZ, P2 ;  /* 0x000000ff06087208 */ /* 0x000fe20001000000 */
[--C-:B------:R-:W-:Y:S01]  /*6fb0*/  FFMA.FTZ R188, R180, UR4, -R206.reuse ;  /* 0x00000004b4bc7c23 */ /* 0x100fe200080108ce */
[----:B------:R-:W-:Y:S01]  /*6fc0*/  FSEL R204, R204, RZ, P2 ;  /* 0x000000ffcccc7208 */ /* 0x000fe20001000000 */
[----:B------:R-:W1:Y:S01]  /*6fd0*/  LDSM.16.MT88.4 R24, [R203+0x18000] ;  /* 0x01800000cb18783b */ /* 0x000e620000004200 */
[----:B------:R-:W-:Y:S01]  /*6fe0*/  FFMA.FTZ R185, R185, UR4, -R206 ;  /* 0x00000004b9b97c23 */ /* 0x000fe200080108ce */
[----:B------:R-:W-:Y:S01]  /*6ff0*/  FADD.FTZ R8, R3, -R8 ;  /* 0x8000000803087221 */ /* 0x000fe20000010000 */
[----:B------:R-:W-:Y:S01]  /*7000*/  MUFU.EX2 R190, R190 ;  /* 0x000000be00be7308 */ /* 0x000fe20000000800 */
[--C-:B------:R-:W-:Y:S01]  /*7010*/  FFMA.FTZ R186, R191, UR4, -R204.reuse ;  /* 0x00000004bfba7c23 */ /* 0x100fe200080108cc */
[----:B------:R-:W-:Y:S01]  /*7020*/  FMUL.FTZ R191, R9, UR4 ;  /* 0x0000000409bf7c20 */ /* 0x000fe20008410000 */
[----:B------:R-:W-:Y:S01]  /*7030*/  FMUL.FTZ R3, R8, UR4 ;  /* 0x0000000408037c20 */ /* 0x000fe20008410000 */
[--C-:B------:R-:W-:Y:S01]  /*7040*/  FFMA.FTZ R184, R193, UR4, -R204.reuse ;  /* 0x00000004c1b87c23 */ /* 0x100fe200080108cc */
[--C-:B------:R-:W-:Y:S01]  /*7050*/  FFMA.FTZ R189, R249, UR4, -R204.reuse ;  /* 0x00000004f9bd7c23 */ /* 0x100fe200080108cc */
[----:B------:R-:W-:Y:S01]  /*7060*/  FFMA.FTZ R192, R251, UR4, -R204 ;  /* 0x00000004fbc07c23 */ /* 0x000fe200080108cc */
[----:B------:R-:W2:Y:S01]  /*7070*/  MUFU.EX2 R187, R187 ;  /* 0x000000bb00bb7308 */ /* 0x000ea20000000800 */
[----:B------:R-:W-:Y:S01]  /*7080*/  IADD3 R193, PT, PT, R165, R202, RZ ;  /* 0x000000caa5c17210 */ /* 0x000fe20007ffe0ff */
[--C-:B------:R-:W-:Y:S01]  /*7090*/  FFMA.FTZ R197, R195, UR4, -R206.reuse ;  /* 0x00000004c3c57c23 */ /* 0x100fe200080108ce */
[--C-:B------:R-:W-:Y:S01]  /*70a0*/  FFMA.FTZ R195, R201, UR4, -R206.reuse ;  /* 0x00000004c9c37c23 */ /* 0x100fe200080108ce */
[----:B------:R-:W3:Y:S01]  /*70b0*/  MUFU.EX2 R191, R191 ;  /* 0x000000bf00bf7308 */ /* 0x000ee20000000800 */
[--C-:B------:R-:W-:Y:S01]  /*70c0*/  FFMA.FTZ R194, R199, UR4, -R206.reuse ;  /* 0x00000004c7c27c23 */ /* 0x100fe200080108ce */
[----:B------:R-:W-:Y:S01]  /*70d0*/  FFMA.FTZ R196, R179, UR4, -R206 ;  /* 0x00000004b3c47c23 */ /* 0x000fe200080108ce */
[--C-:B------:R-:W-:Y:S01]  /*70e0*/  FFMA.FTZ R201, R167, UR4, -R204.reuse ;  /* 0x00000004a7c97c23 */ /* 0x100fe200080108cc */
[----:B------:R-:W4:Y:S01]  /*70f0*/  MUFU.EX2 R3, R3 ;  /* 0x0000000300037308 */ /* 0x000f220000000800 */
[--C-:B------:R-:W-:Y:S01]  /*7100*/  FFMA.FTZ R200, R177, UR4, -R204.reuse ;  /* 0x00000004b1c87c23 */ /* 0x100fe200080108cc */
[--C-:B------:R-:W-:Y:S01]  /*7110*/  FFMA.FTZ R199, R173, UR4, -R204.reuse ;  /* 0x00000004adc77c23 */ /* 0x100fe200080108cc */
[----:B------:R-:W-:Y:S01]  /*7120*/  FFMA.FTZ R198, R175, UR4, -R204 ;  /* 0x00000004afc67c23 */ /* 0x000fe200080108cc */
[----:B------:R-:W-:Y:S01]  /*7130*/  MUFU.EX2 R188, R188 ;  /* 0x000000bc00bc7308 */ /* 0x000fe20000000800 */
[----:B------:R-:W-:Y:S01]  /*7140*/  LDSM.16.MT88.4 R176, [R215+0x1a800] ;  /* 0x01a80000d7b0783b */ /* 0x000fe20000004200 */
[----:B--2---:R-:W-:Y:S01]  /*7150*/  F2FP.F16.F32.PACK_AB R8, R187, R190 ;  /* 0x000000bebb08723e */ /* 0x004fe200000000ff */
[----:B------:R-:W-:Y:S01]  /*7160*/  FFMA.FTZ R208, R243, UR4, -R206 ;  /* 0x00000004f3d07c23 */ /* 0x000fe200080108ce */
[----:B------:R-:W2:Y:S01]  /*7170*/  MUFU.EX2 R185, R185 ;  /* 0x000000b900b97308 */ /* 0x000ea20000000800 */
[----:B------:R-:W-:Y:S01]  /*7180*/  LDSM.16.MT88.4 R172, [R203+0x1a800] ;  /* 0x01a80000cbac783b */ /* 0x000fe20000004200 */
[-C--:B---3--:R-:W-:Y:S01]  /*7190*/  FMUL.FTZ R28, R148, R191.reuse ;  /* 0x000000bf941c7220 */ /* 0x088fe20000410000 */
[-C--:B------:R-:W-:Y:S01]  /*71a0*/  FMUL.FTZ R29, R149, R191.reuse ;  /* 0x000000bf951d7220 */ /* 0x080fe20000410000 */
[----:B------:R-:W-:Y:S01]  /*71b0*/  MUFU.EX2 R186, R186 ;  /* 0x000000ba00ba7308 */ /* 0x000fe20000000800 */
[----:B------:R-:W-:Y:S01]  /*71c0*/  FMUL.FTZ R20, R152, R191 ;  /* 0x000000bf98147220 */ /* 0x000fe20000410000 */
[-C--:B----4-:R-:W-:Y:S01]  /*71d0*/  FMUL.FTZ R30, R150, R3.reuse ;  /* 0x00000003961e7220 */ /* 0x090fe20000410000 */
[----:B------:R-:W-:Y:S01]  /*71e0*/  FMUL.FTZ R31, R151, R3 ;  /* 0x00000003971f7220 */ /* 0x000fe20000410000 */
[----:B------:R-:W3:Y:S01]  /*71f0*/  MUFU.EX2 R184, R184 ;  /* 0x000000b800b87308 */ /* 0x000ee20000000800 */
[----:B------:R-:W4:Y:S01]  /*7200*/  LDSM.16.MT88.4 R148, [R193] ;  /* 0x00000000c194783b */ /* 0x000f220000004200 */
[----:B------:R-:W-:Y:S01]  /*7210*/  FMUL.FTZ R21, R153, R191 ;  /* 0x000000bf99157220 */ /* 0x000fe20000410000 */
[-C--:B------:R-:W-:Y:S01]  /*7220*/  FMUL.FTZ R22, R154, R3.reuse ;  /* 0x000000039a167220 */ /* 0x080fe20000410000 */
[----:B------:R-:W-:Y:S01]  /*7230*/  MUFU.EX2 R189, R189 ;  /* 0x000000bd00bd7308 */ /* 0x000fe20000000800 */
[----:B------:R-:W-:Y:S01]  /*7240*/  FMUL.FTZ R23, R155, R3 ;  /* 0x000000039b177220 */ /* 0x000fe20000410000 */
[----:B--2---:R-:W-:Y:S01]  /*7250*/  F2FP.F16.F32.PACK_AB R10, R185, R188 ;  /* 0x000000bcb90a723e */ /* 0x004fe200000000ff */
[-C--:B------:R-:W-:Y:S01]  /*7260*/  FMUL.FTZ R140, R140, R191.reuse ;  /* 0x000000bf8c8c7220 */ /* 0x080fe20000410000 */
[----:B------:R-:W2:Y:S01]  /*7270*/  MUFU.EX2 R192, R192 ;  /* 0x000000c000c07308 */ /* 0x000ea20000000800 */
[----:B------:R-:W-:Y:S01]  /*7280*/  FMUL.FTZ R141, R141, R191 ;  /* 0x000000bf8d8d7220 */ /* 0x000fe20000410000 */
[-C--:B------:R-:W-:Y:S01]  /*7290*/  FMUL.FTZ R142, R142, R3.reuse ;  /* 0x000000038e8e7220 */ /* 0x080fe20000410000 */
[----:B------:R-:W-:Y:S01]  /*72a0*/  FMUL.FTZ R143, R143, R3 ;  /* 0x000000038f8f7220 */ /* 0x000fe20000410000 */
[-C--:B------:R-:W-:Y:S01]  /*72b0*/  FMUL.FTZ R136, R136, R191.reuse ;  /* 0x000000bf88887220 */ /* 0x080fe20000410000 */
[----:B------:R-:W-:Y:S01]  /*72c0*/  FMUL.FTZ R137, R137, R191 ;  /* 0x000000bf89897220 */ /* 0x000fe20000410000 */
[----:B---3--:R-:W-:Y:S01]  /*72d0*/  F2FP.F16.F32.PACK_AB R9, R184, R186 ;  /* 0x000000bab809723e */ /* 0x008fe200000000ff */
[-C--:B------:R-:W-:Y:S01]  /*72e0*/  FMUL.FTZ R138, R138, R3.reuse ;  /* 0x000000038a8a7220 */ /* 0x080fe20000410000 */
[----:B------:R-:W-:Y:S01]  /*72f0*/  FMUL.FTZ R139, R139, R3 ;  /* 0x000000038b8b7220 */ /* 0x000fe20000410000 */
[-C--:B------:R-:W-:Y:S01]  /*7300*/  FMUL.FTZ R132, R132, R191.reuse ;  /* 0x000000bf84847220 */ /* 0x080fe20000410000 */
[----:B------:R-:W-:Y:S01]  /*7310*/  FMUL.FTZ R133, R133, R191 ;  /* 0x000000bf85857220 */ /* 0x000fe20000410000 */
[-C--:B------:R-:W-:Y:S01]  /*7320*/  FMUL.FTZ R134, R134, R3.reuse ;  /* 0x0000000386867220 */ /* 0x080fe20000410000 */
[----:B------:R-:W-:Y:S01]  /*7330*/  FMUL.FTZ R135, R135, R3 ;  /* 0x0000000387877220 */ /* 0x000fe20000410000 */
[----:B------:R-:W-:Y:S01]  /*7340*/  FMUL.FTZ R36, R36, R191 ;  /* 0x000000bf24247220 */ /* 0x000fe20000410000 */
[----:B--2---:R-:W-:Y:S01]  /*7350*/  F2FP.F16.F32.PACK_AB R11, R192, R189 ;  /* 0x000000bdc00b723e */ /* 0x004fe200000000ff */
[----:B------:R-:W-:Y:S01]  /*7360*/  FMUL.FTZ R37, R37, R191 ;  /* 0x000000bf25257220 */ /* 0x000fe20000410000 */
[-C--:B------:R-:W-:Y:S01]  /*7370*/  FMUL.FTZ R38, R38, R3.reuse ;  /* 0x0000000326267220 */ /* 0x080fe20000410000 */
[----:B------:R-:W-:Y:S01]  /*7380*/  FMUL.FTZ R39, R39, R3 ;  /* 0x0000000327277220 */ /* 0x000fe20000410000 */
[-C--:B------:R-:W-:Y:S01]  /*7390*/  FMUL.FTZ R40, R40, R191.reuse ;  /* 0x000000bf28287220 */ /* 0x080fe20000410000 */
[----:B------:R-:W-:Y:S01]  /*73a0*/  FMUL.FTZ R41, R41, R191 ;  /* 0x000000bf29297220 */ /* 0x000fe20000410000 */
[-C--:B------:R-:W-:Y:S01]  /*73b0*/  FMUL.FTZ R42, R42, R3.reuse ;  /* 0x000000032a2a7220 */ /* 0x080fe20000410000 */
[C---:B-1----:R-:W-:Y:S01]  /*73c0*/  HMMA.16816.F32 R20, R8.reuse, R24, R20 ;  /* 0x000000180814723c */ /* 0x042fe20000001814 */
[----:B------:R-:W-:Y:S01]  /*73d0*/  FMUL.FTZ R43, R43, R3 ;  /* 0x000000032b2b7220 */ /* 0x000fe20000410000 */
[-C--:B------:R-:W-:Y:S01]  /*73e0*/  FMUL.FTZ R44, R44, R191.reuse ;  /* 0x000000bf2c2c7220 */ /* 0x080fe20000410000 */
[----:B------:R-:W-:Y:S01]  /*73f0*/  FMUL.FTZ R45, R45, R191 ;  /* 0x000000bf2d2d7220 */ /* 0x000fe20000410000 */
[-C--:B------:R-:W-:Y:S01]  /*7400*/  FMUL.FTZ R46, R46, R3.reuse ;  /* 0x000000032e2e7220 */ /* 0x080fe20000410000 */
[----:B------:R-:W-:Y:S01]  /*7410*/  FMUL.FTZ R47, R47, R3 ;  /* 0x000000032f2f7220 */ /* 0x000fe20000410000 */
[-C--:B------:R-:W-:Y:S01]  /*7420*/  FMUL.FTZ R48, R48, R191.reuse ;  /* 0x000000bf30307220 */ /* 0x080fe20000410000 */
[-C--:B------:R-:W-:Y:S01]  /*7430*/  FMUL.FTZ R49, R49, R191.reuse ;  /* 0x000000bf31317220 */ /* 0x080fe20000410000 */
[C---:B------:R-:W-:Y:S01]  /*7440*/  HMMA.16816.F32 R24, R8.reuse, R26, R28 ;  /* 0x0000001a0818723c */ /* 0x040fe2000000181c */
[-C--:B------:R-:W-:Y:S01]  /*7450*/  FMUL.FTZ R28, R144, R191.reuse ;  /* 0x000000bf901c7220 */ /* 0x080fe20000410000 */
[----:B------:R-:W-:Y:S01]  /*7460*/  FMUL.FTZ R29, R145, R191 ;  /* 0x000000bf911d7220 */ /* 0x000fe20000410000 */
[-C--:B------:R-:W-:Y:S01]  /*7470*/  FMUL.FTZ R30, R146, R3.reuse ;  /* 0x00000003921e7220 */ /* 0x080fe20000410000 */
[-C--:B------:R-:W-:Y:S01]  /*7480*/  FMUL.FTZ R31, R147, R3.reuse ;  /* 0x00000003931f7220 */ /* 0x080fe20000410000 */
[-C--:B------:R-:W-:Y:S01]  /*7490*/  FMUL.FTZ R50, R50, R3.reuse ;  /* 0x0000000332327220 */ /* 0x080fe20000410000 */
[----:B------:R-:W1:Y:S01]  /*74a0*/  LDSM.16.MT88.4 R144, [R215+0x1a000] ;  /* 0x01a00000d790783b */ /* 0x000e620000004200 */
[----:B------:R-:W-:Y:S01]  /*74b0*/  FMUL.FTZ R51, R51, R3 ;  /* 0x0000000333337220 */ /* 0x000fe20000410000 */
[C---:B----4-:R-:W-:Y:S01]  /*74c0*/  HMMA.16816.F32 R136, R8.reuse, R148, R136 ;  /* 0x000000940888723c */ /* 0x050fe20000001888 */
[-C--:B------:R-:W-:Y:S01]  /*74d0*/  FMUL.FTZ R52, R52, R191.reuse ;  /* 0x000000bf34347220 */ /* 0x080fe20000410000 */
[----:B------:R-:W-:Y:S01]  /*74e0*/  FMUL.FTZ R53, R53, R191 ;  /* 0x000000bf35357220 */ /* 0x000fe20000410000 */
[-C--:B------:R-:W-:Y:S01]  /*74f0*/  FMUL.FTZ R54, R54, R3.reuse ;  /* 0x0000000336367220 */ /* 0x080fe20000410000 */
[----:B------:R-:W-:Y:S01]  /*7500*/  FMUL.FTZ R55, R55, R3 ;  /* 0x0000000337377220 */ /* 0x000fe20000410000 */
[-C--:B------:R-:W-:Y:S01]  /*7510*/  FMUL.FTZ R56, R56, R191.reuse ;  /* 0x000000bf38387220 */ /* 0x080fe20000410000 */
[----:B------:R-:W-:Y:S01]  /*7520*/  FMUL.FTZ R57, R57, R191 ;  /* 0x000000bf39397220 */ /* 0x000fe20000410000 */
[-C--:B------:R-:W-:Y:S01]  /*7530*/  FMUL.FTZ R58, R58, R3.reuse ;  /* 0x000000033a3a7220 */ /* 0x080fe20000410000 */
[C---:B------:R-:W-:Y:S01]  /*7540*/  HMMA.16816.F32 R28, R8.reuse, R32, R28 ;  /* 0x00000020081c723c */ /* 0x040fe2000000181c */
[----:B------:R-:W-:Y:S01]  /*7550*/  FMUL.FTZ R59, R59, R3 ;  /* 0x000000033b3b7220 */ /* 0x000fe20000410000 */
[-C--:B------:R-:W-:Y:S01]  /*7560*/  FMUL.FTZ R60, R60, R191.reuse ;  /* 0x000000bf3c3c7220 */ /* 0x080fe20000410000 */
[----:B------:R-:W-:Y:S01]  /*7570*/  FMUL.FTZ R61, R61, R191 ;  /* 0x000000bf3d3d7220 */ /* 0x000fe20000410000 */
[-C--:B------:R-:W-:Y:S01]  /*7580*/  FMUL.FTZ R62, R62, R3.reuse ;  /* 0x000000033e3e7220 */ /* 0x080fe20000410000 */
[----:B------:R-:W-:Y:S01]  /*7590*/  FMUL.FTZ R63, R63, R3 ;  /* 0x000000033f3f7220 */ /* 0x000fe20000410000 */
[-C--:B------:R-:W-:Y:S01]  /*75a0*/  FMUL.FTZ R64, R64, R191.reuse ;  /* 0x000000bf40407220 */ /* 0x080fe20000410000 */
[----:B------:R-:W-:Y:S01]  /*75b0*/  FMUL.FTZ R65, R65, R191 ;  /* 0x000000bf41417220 */ /* 0x000fe20000410000 */
[C---:B------:R-:W-:Y:S01]  /*75c0*/  HMMA.16816.F32 R32, R8.reuse, R34, R140 ;  /* 0x000000220820723c */ /* 0x040fe2000000188c */
[----:B------:R-:W2:Y:S01]  /*75d0*/  LDSM.16.MT88.4 R140, [R203+0x1a000] ;  /* 0x01a00000cb8c783b */ /* 0x000ea20000004200 */
[-C--:B------:R-:W-:Y:S01]  /*75e0*/  FMUL.FTZ R66, R66, R3.reuse ;  /* 0x0000000342427220 */ /* 0x080fe20000410000 */
[----:B------:R-:W-:Y:S01]  /*75f0*/  FMUL.FTZ R67, R67, R3 ;  /* 0x0000000343437220 */ /* 0x000fe20000410000 */
[-C--:B------:R-:W-:Y:S01]  /*7600*/  FMUL.FTZ R68, R68, R191.reuse ;  /* 0x000000bf44447220 */ /* 0x080fe20000410000 */
[----:B------:R-:W-:Y:S01]  /*7610*/  FMUL.FTZ R69, R69, R191 ;  /* 0x000000bf45457220 */ /* 0x000fe20000410000 */
[-C--:B------:R-:W-:Y:S01]  /*7620*/  FMUL.FTZ R70, R70, R3.reuse ;  /* 0x0000000346467220 */ /* 0x080fe20000410000 */
[----:B------:R-:W-:Y:S01]  /*7630*/  FMUL.FTZ R71, R71, R3 ;  /* 0x0000000347477220 */ /* 0x000fe20000410000 */
[C---:B------:R-:W-:Y:S01]  /*7640*/  HMMA.16816.F32 R132, R8.reuse, R150, R132 ;  /* 0x000000960884723c */ /* 0x040fe20000001884 */
[----:B------:R-:W3:Y:S01]  /*7650*/  LDSM.16.MT88.4 R148, [R202+0x2000] ;  /* 0x00200000ca94783b */ /* 0x000ee20000004200 */
[-C--:B------:R-:W-:Y:S01]  /*7660*/  FMUL.FTZ R72, R72, R191.reuse ;  /* 0x000000bf48487220 */ /* 0x080fe20000410000 */
[----:B------:R-:W-:Y:S01]  /*7670*/  FMUL.FTZ R73, R73, R191 ;  /* 0x000000bf49497220 */ /* 0x000fe20000410000 */
        /* <DEDUP_REMOVED lines=10> */
[C---:B-1----:R-:W-:Y:S01]  /*7720*/  HMMA.16816.F32 R36, R8.reuse, R144, R36 ;  /* 0x000000900824723c */ /* 0x042fe20000001824 */
        /* <DEDUP_REMOVED lines=8> */
[----:B------:R-:W1:Y:S01]  /*77b0*/  LDSM.16.MT88.4 R144, [R193+0x2000] ;  /* 0x00200000c190783b */ /* 0x000e620000004200 */
        /* <DEDUP_REMOVED lines=9> */
[C---:B--2---:R-:W-:Y:S01]  /*7850*/  HMMA.16816.F32 R44, R8.reuse, R140, R44 ;  /* 0x0000008c082c723c */ /* 0x044fe2000000182c */
        /* <DEDUP_REMOVED lines=8> */
[----:B------:R-:W2:Y:S01]  /*78e0*/  LDSM.16.MT88.4 R140, [R215+0x1c000] ;  /* 0x01c00000d78c783b */ /* 0x000ea20000004200 */
[----:B------:R-:W-:Y:S01]  /*78f0*/  FMUL.FTZ R99, R99, R3 ;  /* 0x0000000363637220 */ /* 0x000fe20000410000 */
[-C--:B------:R-:W-:Y:S01]  /*7900*/  FMUL.FTZ R100, R100, R191.reuse ;  /* 0x000000bf64647220 */ /* 0x080fe20000410000 */
[----:B------:R-:W-:Y:S01]  /*7910*/  FMUL.FTZ R101, R101, R191 ;  /* 0x000000bf65657220 */ /* 0x000fe20000410000 */
[----:B------:R-:W-:Y:S01]  /*7920*/  LDSM.16.MT88.4 R152, [R215+0x18800] ;  /* 0x01880000d798783b */ /* 0x000fe20000004200 */
[-C--:B------:R-:W-:Y:S01]  /*7930*/  FMUL.FTZ R102, R102, R3.reuse ;  /* 0x0000000366667220 */ /* 0x080fe20000410000 */
[----:B------:R-:W-:Y:S01]  /*7940*/  FMUL.FTZ R103, R103, R3 ;  /* 0x0000000367677220 */ /* 0x000fe20000410000 */
[C---:B---3--:R-:W-:Y:S01]  /*7950*/  HMMA.16816.F32 R52, R8.reuse, R148, R52 ;  /* 0x000000940834723c */ /* 0x048fe20000001834 */
[-C--:B------:R-:W-:Y:S01]  /*7960*/  FMUL.FTZ R104, R104, R191.reuse ;  /* 0x000000bf68687220 */ /* 0x080fe20000410000 */
[----:B------:R-:W-:Y:S01]  /*7970*/  FMUL.FTZ R105, R105, R191 ;  /* 0x000000bf69697220 */ /* 0x000fe20000410000 */
[-C--:B------:R-:W-:Y:S01]  /*7980*/  FMUL.FTZ R106, R106, R3.reuse ;  /* 0x000000036a6a7220 */ /* 0x080fe20000410000 */
[----:B------:R-:W-:Y:S01]  /*7990*/  FMUL.FTZ R107, R107, R3 ;  /* 0x000000036b6b7220 */ /* 0x000fe20000410000 */
[----:B------:R-:W-:Y:S01]  /*79a0*/  MUFU.EX2 R197, R197 ;  /* 0x000000c500c57308 */ /* 0x000fe20000000800 */
[-C--:B------:R-:W-:Y:S01]  /*79b0*/  FMUL.FTZ R108, R108, R191.reuse ;  /* 0x000000bf6c6c7220 */ /* 0x080fe20000410000 */
[----:B------:R-:W-:Y:S01]  /*79c0*/  FMUL.FTZ R109, R109, R191 ;  /* 0x000000bf6d6d7220 */ /* 0x000fe20000410000 */
[C---:B------:R-:W-:Y:S01]  /*79d0*/  HMMA.16816.F32 R56, R8.reuse, R150, R56 ;  /* 0x000000960838723c */ /* 0x040fe20000001838 */
[----:B------:R-:W3:Y:S01]  /*79e0*/  LDSM.16.MT88.4 R148, [R203+0x1c000] ;  /* 0x01c00000cb94783b */ /* 0x000ee20000004200 */
[----:B------:R-:W4:Y:S01]  /*79f0*/  MUFU.EX2 R196, R196 ;  /* 0x000000c400c47308 */ /* 0x000f220000000800 */
[-C--:B------:R-:W-:Y:S01]  /*7a00*/  FMUL.FTZ R110, R110, R3.reuse ;  /* 0x000000036e6e7220 */ /* 0x080fe20000410000 */
[----:B------:R-:W-:Y:S01]  /*7a10*/  FMUL.FTZ R111, R111, R3 ;  /* 0x000000036f6f7220 */ /* 0x000fe20000410000 */
[-C--:B------:R-:W-:Y:S01]  /*7a20*/  FMUL.FTZ R112, R112, R191.reuse ;  /* 0x000000bf70707220 */ /* 0x080fe20000410000 */
[----:B------:R-:W-:Y:S01]  /*7a30*/  MUFU.EX2 R195, R195 ;  /* 0x000000c300c37308 */ /* 0x000fe20000000800 */
[----:B------:R-:W-:Y:S01]  /*7a40*/  FMUL.FTZ R113, R113, R191 ;  /* 0x000000bf71717220 */ /* 0x000fe20000410000 */
[C---:B-1----:R-:W-:Y:S01]  /*7a50*/  HMMA.16816.F32 R60, R8.reuse, R144, R60 ;  /* 0x00000090083c723c */ /* 0x042fe2000000183c */
[-C--:B------:R-:W-:Y:S01]  /*7a60*/  FMUL.FTZ R114, R114, R3.reuse ;  /* 0x0000000372727220 */ /* 0x080fe20000410000 */
[----:B------:R-:W-:Y:S01]  /*7a70*/  MUFU.EX2 R194, R194 ;  /* 0x000000c200c27308 */ /* 0x000fe20000000800 */
[----:B------:R-:W-:Y:S01]  /*7a80*/  FMUL.FTZ R115, R115, R3 ;  /* 0x0000000373737220 */ /* 0x000fe20000410000 */
[-C--:B------:R-:W-:Y:S01]  /*7a90*/  FMUL.FTZ R116, R116, R191.reuse ;  /* 0x000000bf74747220 */ /* 0x080fe20000410000 */
[----:B------:R-:W-:Y:S01]  /*7aa0*/  FMUL.FTZ R117, R117, R191 ;  /* 0x000000bf75757220 */ /* 0x000fe20000410000 */
[----:B------:R-:W-:Y:S01]  /*7ab0*/  MUFU.EX2 R201, R201 ;  /* 0x000000c900c97308 */ /* 0x000fe20000000800 */
[-C--:B------:R-:W-:Y:S01]  /*7ac0*/  FMUL.FTZ R118, R118, R3.reuse ;  /* 0x0000000376767220 */ /* 0x080fe20000410000 */
[C---:B------:R-:W-:Y:S01]  /*7ad0*/  HMMA.16816.F32 R64, R8.reuse, R146, R64 ;  /* 0x000000920840723c */ /* 0x040fe20000001840 */
[----:B------:R-:W1:Y:S01]  /*7ae0*/  LDSM.16.MT88.4 R144, [R202+0x4000] ;  /* 0x00400000ca90783b */ /* 0x000e620000004200 */
[----:B------:R-:W5:Y:S01]  /*7af0*/  MUFU.EX2 R200, R200 ;  /* 0x000000c800c87308 */ /* 0x000f620000000800 */
[----:B------:R-:W-:Y:S01]  /*7b00*/  FMUL.FTZ R119, R119, R3 ;  /* 0x0000000377777220 */ /* 0x000fe20000410000 */
[-C--:B------:R-:W-:Y:S01]  /*7b10*/  FMUL.FTZ R120, R120, R191.reuse ;  /* 0x000000bf78787220 */ /* 0x080fe20000410000 */
[----:B------:R-:W-:Y:S01]  /*7b20*/  FMUL.FTZ R121, R121, R191 ;  /* 0x000000bf79797220 */ /* 0x000fe20000410000 */
[----:B------:R-:W-:Y:S01]  /*7b30*/  MUFU.EX2 R199, R199 ;  /* 0x000000c700c77308 */ /* 0x000fe20000000800 */
[-C--:B------:R-:W-:Y:S01]  /*7b40*/  FMUL.FTZ R122, R122, R3.reuse ;  /* 0x000000037a7a7220 */ /* 0x080fe20000410000 */
[C---:B------:R-:W-:Y:S01]  /*7b50*/  HMMA.16816.F32 R12, R8.reuse, R16, R12 ;  /* 0x00000010080c723c */ /* 0x040fe2000000180c */
[----:B------:R-:W-:Y:S01]  /*7b60*/  FMUL.FTZ R123, R123, R3 ;  /* 0x000000037b7b7220 */ /* 0x000fe20000410000 */
[----:B------:R-:W5:Y:S01]  /*7b70*/  MUFU.EX2 R198, R198 ;  /* 0x000000c600c67308 */ /* 0x000f620000000800 */
[-C--:B------:R-:W-:Y:S01]  /*7b80*/  FMUL.FTZ R124, R124, R191.reuse ;  /* 0x000000bf7c7c7220 */ /* 0x080fe20000410000 */
[----:B------:R-:W-:Y:S01]  /*7b90*/  FMUL.FTZ R125, R125, R191 ;  /* 0x000000bf7d7d7220 */ /* 0x000fe20000410000 */
[-C--:B------:R-:W-:Y:S01]  /*7ba0*/  FMUL.FTZ R126, R126, R3.reuse ;  /* 0x000000037e7e7220 */ /* 0x080fe20000410000 */
[----:B------:R-:W-:Y:S01]  /*7bb0*/  FMUL.FTZ R127, R127, R3 ;  /* 0x000000037f7f7220 */ /* 0x000fe20000410000 */
[-C--:B------:R-:W-:Y:S01]  /*7bc0*/  FMUL.FTZ R128, R128, R191.reuse ;  /* 0x000000bf80807220 */ /* 0x080fe20000410000 */
[C---:B--2---:R-:W-:Y:S01]  /*7bd0*/  HMMA.16816.F32 R68, R8.reuse, R140, R68 ;  /* 0x0000008c0844723c */ /* 0x044fe20000001844 */
[----:B------:R-:W-:Y:S01]  /*7be0*/  FMUL.FTZ R129, R129, R191 ;  /* 0x000000bf81817220 */ /* 0x000fe20000410000 */
[-C--:B------:R-:W-:Y:S01]  /*7bf0*/  FMUL.FTZ R130, R130, R3.reuse ;  /* 0x0000000382827220 */ /* 0x080fe20000410000 */
[----:B------:R-:W-:Y:S01]  /*7c00*/  FMUL.FTZ R131, R131, R3 ;  /* 0x0000000383837220 */ /* 0x000fe20000410000 */
[----:B------:R-:W-:Y:S01]  /*7c10*/  LDSM.16.MT88.4 R164, [R215+0x1c800] ;  /* 0x01c80000d7a4783b */ /* 0x000fe20000004200 */
[----:B------:R-:W-:Y:S01]  /*7c20*/  FFMA.FTZ R226, R237, UR4, -R204 ;  /* 0x00000004ede27c23 */ /* 0x000fe200080108cc */
[--C-:B------:R-:W-:Y:S01]  /*7c30*/  FFMA.FTZ R241, R241, UR4, -R206.reuse ;  /* 0x00000004f1f17c23 */ /* 0x100fe200080108ce */
[----:B------:R-:W-:Y:S01]  /*7c40*/  FFMA.FTZ R210, R239, UR4, -R206 ;  /* 0x00000004efd27c23 */ /* 0x000fe200080108ce */
[C---:B------:R-:W-:Y:S01]  /*7c50*/  HMMA.16816.F32 R72, R8.reuse, R142, R72 ;  /* 0x0000008e0848723c */ /* 0x040fe20000001848 */
[----:B------:R-:W2:Y:S01]  /*7c60*/  LDSM.16.MT88.4 R140, [R193+0x4000] ;  /* 0x00400000c18c783b */ /* 0x000ea20000004200 */
[--C-:B------:R-:W-:Y:S01]  /*7c70*/  FFMA.FTZ R243, R181, UR4, -R204.reuse ;  /* 0x00000004b5f37c23 */ /* 0x100fe200080108cc */
[--C-:B------:R-:W-:Y:S01]  /*7c80*/  FFMA.FTZ R224, R183, UR4, -R204.reuse ;  /* 0x00000004b7e07c23 */ /* 0x100fe200080108cc */
[----:B------:R-:W-:Y:S01]  /*7c90*/  FFMA.FTZ R237, R247, UR4, -R204 ;  /* 0x00000004f7ed7c23 */ /* 0x000fe200080108cc */
[----:B------:R-:W-:Y:S01]  /*7ca0*/  LDSM.16.MT88.4 R160, [R203+0x1c800] ;  /* 0x01c80000cba0783b */ /* 0x000fe20000004200 */
[----:B------:R-:W-:Y:S01]  /*7cb0*/  FFMA.FTZ R245, R245, UR4, -R206 ;  /* 0x00000004f5f57c23 */ /* 0x000fe200080108ce */
[----:B------:R-:W-:Y:S01]  /*7cc0*/  MUFU.EX2 R208, R208 ;  /* 0x000000d000d07308 */ /* 0x000fe20000000800 */
[C---:B---3--:R-:W-:Y:S01]  /*7cd0*/  HMMA.16816.F32 R76, R8.reuse, R148, R76 ;  /* 0x00000094084c723c */ /* 0x048fe2000000184c */
[----:B------:R-:W-:Y:S01]  /*7ce0*/  LDSM.16.MT88.4 R180, [R215+0x1b000] ;  /* 0x01b00000d7b4783b */ /* 0x000fe20000004200 */
[--C-:B------:R-:W-:Y:S01]  /*7cf0*/  FFMA.FTZ R205, R205, UR4, -R204.reuse ;  /* 0x00000004cdcd7c23 */ /* 0x100fe200080108cc */
[----:B------:R-:W3:Y:S01]  /*7d00*/  MUFU.EX2 R241, R241 ;  /* 0x000000f100f17308 */ /* 0x000ee20000000800 */
[--C-:B------:R-:W-:Y:S01]  /*7d10*/  FFMA.FTZ R211, R211, UR4, -R204.reuse ;  /* 0x00000004d3d37c23 */ /* 0x100fe200080108cc */
[----:B------:R-:W-:Y:S01]  /*7d20*/  FFMA.FTZ R207, R207, UR4, -R204 ;  /* 0x00000004cfcf7c23 */ /* 0x000fe200080108cc */
[----:B------:R-:W-:Y:S01]  /*7d30*/  FFMA.FTZ R190, R229, R191, R190 ;  /* 0x000000bfe5be7223 */ /* 0x000fe200000100be */
[----:B------:R-:W-:Y:S01]  /*7d40*/  MUFU.EX2 R239, R245 ;  /* 0x000000f500ef7308 */ /* 0x000fe20000000800 */
[----:B------:R-:W-:Y:S01]  /*7d50*/  HMMA.16816.F32 R80, R8, R150, R80 ;  /* 0x000000960850723c */ /* 0x000fe20000001850 */
[----:B------:R-:W4:Y:S01]  /*7d60*/  LDSM.16.MT88.4 R148, [R215+0x1e000] ;  /* 0x01e00000d794783b */ /* 0x000f220000004200 */
[----:B------:R-:W-:Y:S01]  /*7d70*/  FFMA.FTZ R3, R227, R3, R186 ;  /* 0x00000003e3037223 */ /* 0x000fe200000100ba */
[----:B------:R-:W-:Y:S01]  /*7d80*/  MUFU.EX2 R210, R210 ;  /* 0x000000d200d27308 */ /* 0x000fe20000000800 */
[----:B------:R-:W-:-:S02]  /*7d90*/  FADD.FTZ R187, R187, R190 ;  /* 0x000000bebbbb7221 */ /* 0x000fc40000010000 */
[----:B------:R-:W-:Y:S01]  /*7da0*/  FADD.FTZ R184, R184, R3 ;  /* 0x00000003b8b87221 */ /* 0x000fe20000010000 */
[----:B------:R-:W-:Y:S01]  /*7db0*/  MUFU.EX2 R243, R243 ;  /* 0x000000f300f37308 */ /* 0x000fe20000000800 */
[C---:B------:R-:W-:Y:S01]  /*7dc0*/  HMMA.16816.F32 R16, R8.reuse, R18, R156 ;  /* 0x000000120810723c */ /* 0x040fe2000000189c */
[----:B------:R-:W5:Y:S01]  /*7dd0*/  LDSM.16.MT88.4 R156, [R193+0x6000] ;  /* 0x00600000c19c783b */ /* 0x000f620000004200 */
[----:B------:R-:W-:Y:S01]  /*7de0*/  FADD.FTZ R188, R188, R187 ;  /* 0x000000bbbcbc7221 */ /* 0x000fe20000010000 */
[----:B------:R-:W3:Y:S01]  /*7df0*/  MUFU.EX2 R224, R224 ;  /* 0x000000e000e07308 */ /* 0x000ee20000000800 */
[----:B------:R-:W-:Y:S01]  /*7e00*/  FADD.FTZ R189, R189, R184 ;  /* 0x000000b8bdbd7221 */ /* 0x000fe20000010000 */
[----:B------:R-:W-:Y:S01]  /*7e10*/  MOV R3, R6 ;  /* 0x0000000600037202 */ /* 0x000fe20000000f00 */
[----:B------:R-:W-:Y:S01]  /*7e20*/  FADD.FTZ R188, R185, R188 ;  /* 0x000000bcb9bc7221 */ /* 0x000fe20000010000 */
[----:B------:R-:W-:Y:S01]  /*7e30*/  MUFU.EX2 R226, R226 ;  /* 0x000000e200e27308 */ /* 0x000fe20000000800 */
[----:B-1----:R-:W-:Y:S01]  /*7e40*/  HMMA.16816.F32 R84, R8, R144, R84 ;  /* 0x000000900854723c */ /* 0x002fe20000001854 */
[----:B------:R-:W-:-:S02]  /*7e50*/  FADD.FTZ R192, R192, R189 ;  /* 0x000000bdc0c07221 */ /* 0x000fc40000010000 */
[----:B------:R-:W1:Y:S04]  /*7e60*/  MUFU.EX2 R237, R237 ;  /* 0x000000ed00ed7308 */ /* 0x000e680000000800 */
[----:B------:R-:W-:Y:S01]  /*7e70*/  MUFU.EX2 R205, R205 ;  /* 0x000000cd00cd7308 */ /* 0x000fe20000000800 */
[C---:B------:R-:W-:Y:S01]  /*7e80*/  HMMA.16816.F32 R88, R8.reuse, R146, R88 ;  /* 0x000000920858723c */ /* 0x040fe20000001858 */
[----:B------:R-:W3:Y:S07]  /*7e90*/  LDSM.16.MT88.4 R144, [R203+0x1e000] ;  /* 0x01e00000cb90783b */ /* 0x000eee0000004200 */
[C---:B--2---:R-:W-:Y:S08]  /*7ea0*/  HMMA.16816.F32 R92, R8.reuse, R140, R92 ;  /* 0x0000008c085c723c */ /* 0x044ff0000000185c */
[C---:B------:R-:W-:Y:S01]  /*7eb0*/  HMMA.16816.F32 R96, R8.reuse, R142, R96 ;  /* 0x0000008e0860723c */ /* 0x040fe20000001860 */
[----:B------:R-:W2:Y:S07]  /*7ec0*/  LDSM.16.MT88.4 R140, [R202+0x6000] ;  /* 0x00600000ca8c783b */ /* 0x000eae0000004200 */
[C---:B----4-:R-:W-:Y:S08]  /*7ed0*/  HMMA.16816.F32 R100, R8.reuse, R148, R100 ;  /* 0x000000940864723c */ /* 0x050ff00000001864 */
[C---:B------:R-:W-:Y:S01]  /*7ee0*/  HMMA.16816.F32 R104, R8.reuse, R150, R104 ;  /* 0x000000960868723c */ /* 0x040fe20000001868 */
[----:B------:R-:W4:Y:S07]  /*7ef0*/  LDSM.16.MT88.4 R148, [R203+0x18800] ;  /* 0x01880000cb94783b */ /* 0x000f2e0000004200 */
[C---:B-----5:R-:W-:Y:S08]  /*7f00*/  HMMA.16816.F32 R124, R8.reuse, R156, R124 ;  /* 0x0000009c087c723c */ /* 0x060ff0000000187c */
[C---:B---3--:R-:W-:Y:S08]  /*7f10*/  HMMA.16816.F32 R108, R8.reuse, R144, R108 ;  /* 0x00000090086c723c */ /* 0x048ff0000000186c */
[C---:B------:R-:W-:Y:S01]  /*7f20*/  HMMA.16816.F32 R112, R8.reuse, R146, R112 ;  /* 0x000000920870723c */ /* 0x040fe20000001870 */
[----:B------:R-:W3:Y:S07]  /*7f30*/  LDSM.16.MT88.4 R144, [R202+0x800] ;  /* 0x00080000ca90783b */ /* 0x000eee0000004200 */
[C---:B--2---:R-:W-:Y:S08]  /*7f40*/  HMMA.16816.F32 R116, R8.reuse, R140, R116 ;  /* 0x0000008c0874723c */ /* 0x044ff00000001874 */
[C---:B------:R-:W-:Y:S01]  /*7f50*/  HMMA.16816.F32 R120, R8.reuse, R142, R120 ;  /* 0x0000008e0878723c */ /* 0x040fe20000001878 */
[----:B------:R-:W2:Y:S07]  /*7f60*/  LDSM.16.MT88.4 R140, [R193+0x800] ;  /* 0x00080000c18c783b */ /* 0x000eae0000004200 */
[----:B------:R-:W-:Y:S01]  /*7f70*/  HMMA.16816.F32 R8, R8, R158, R128 ;  /* 0x0000009e0808723c */ /* 0x000fe20000001880 */
[----:B------:R-:W-:Y:S01]  /*7f80*/  F2FP.F16.F32.PACK_AB R128, R196, R197 ;  /* 0x000000c5c480723e */ /* 0x000fe200000000ff */
[----:B------:R-:W5:Y:S01]  /*7f90*/  LDSM.16.MT88.4 R156, [R193+0x2800] ;  /* 0x00280000c19c783b */ /* 0x000f620000004200 */
[----:B------:R-:W-:Y:S01]  /*7fa0*/  F2FP.F16.F32.PACK_AB R129, R200, R201 ;  /* 0x000000c9c881723e */ /* 0x000fe200000000ff */
[----:B------:R-:W-:Y:S01]  /*7fb0*/  FADD.FTZ R197, R197, R188 ;  /* 0x000000bcc5c57221 */ /* 0x000fe20000010000 */
[----:B------:R-:W-:Y:S01]  /*7fc0*/  F2FP.F16.F32.PACK_AB R130, R194, R195 ;  /* 0x000000c3c282723e */ /* 0x000fe200000000ff */
[----:B------:R-:W-:Y:S01]  /*7fd0*/  FADD.FTZ R201, R201, R192 ;  /* 0x000000c0c9c97221 */ /* 0x000fe20000010000 */
[----:B------:R-:W-:Y:S01]  /*7fe0*/  F2FP.F16.F32.PACK_AB R131, R198, R199 ;  /* 0x000000c7c683723e */ /* 0x000fe200000000ff */
        /* <DEDUP_REMOVED lines=8> */
[----:B------:R-:W1:Y:S07]  /*8070*/  LDSM.16.MT88.4 R152, [R202+0x4800] ;  /* 0x00480000ca98783b */ /* 0x000e6e0000004200 */
[C---:B----4-:R-:W-:Y:S08]  /*8080*/  HMMA.16816.F32 R20, R128.reuse, R148, R20 ;  /* 0x000000948014723c */ /* 0x050ff00000001814 */
        /* <DEDUP_REMOVED lines=31> */
[C---:B---3--:R-:W-:Y:S08]  /*8280*/  HMMA.16816.F32 R100, R128.reuse, R144, R100 ;  /* 0x000000908064723c */ /* 0x048ff00000001864 */
[C---:B------:R-:W-:Y:S01]  /*8290*/  HMMA.16816.F32 R104, R128.reuse, R146, R104 ;  /* 0x000000928068723c */ /* 0x040fe20000001868 */
[----:B------:R-:W3:Y:S07]  /*82a0*/  LDSM.16.MT88.4 R144, [R203+0x19000] ;  /* 0x01900000cb90783b */ /* 0x000eee0000004200 */
[C---:B--2---:R-:W-:Y:S08]  /*82b0*/  HMMA.16816.F32 R108, R128.reuse, R140, R108 ;  /* 0x0000008c806c723c */ /* 0x044ff0000000186c */
[C---:B------:R-:W-:Y:S01]  /*82c0*/  HMMA.16816.F32 R112, R128.reuse, R142, R112 ;  /* 0x0000008e8070723c */ /* 0x040fe20000001870 */
[----:B------:R-:W2:Y:S07]  /*82d0*/  LDSM.16.MT88.4 R140, [R202+0x1000] ;  /* 0x00100000ca8c783b */ /* 0x000eae0000004200 */
[C---:B-----5:R-:W-:Y:S08]  /*82e0*/  HMMA.16816.F32 R116, R128.reuse, R156, R116 ;  /* 0x0000009c8074723c */ /* 0x060ff00000001874 */
[C---:B------:R-:W-:Y:S08]  /*82f0*/  HMMA.16816.F32 R120, R128.reuse, R158, R120 ;  /* 0x0000009e8078723c */ /* 0x040ff00000001878 */
[C---:B-1----:R-:W-:Y:S08]  /*8300*/  HMMA.16816.F32 R124, R128.reuse, R152, R124 ;  /* 0x00000098807c723c */ /* 0x042ff0000000187c */
[----:B------:R-:W-:Y:S01]  /*8310*/  HMMA.16816.F32 R128, R128, R154, R8 ;  /* 0x0000009a8080723c */ /* 0x000fe20000001808 */
[----:B------:R-:W-:Y:S01]  /*8320*/  F2FP.F16.F32.PACK_AB R8, R241, R208 ;  /* 0x000000d0f108723e */ /* 0x000fe200000000ff */
[----:B------:R-:W1:Y:S01]  /*8330*/  LDSM.16.MT88.4 R152, [R202+0x3000] ;  /* 0x00300000ca98783b */ /* 0x000e620000004200 */
        /* <DEDUP_REMOVED lines=8> */
[----:B----4-:R-:W-:Y:S01]  /*83c0*/  HMMA.16816.F32 R156, R8, R150, R16 ;  /* 0x00000096089c723c */ /* 0x010fe20000001810 */
[----:B------:R-:W4:Y:S01]  /*83d0*/  LDSM.16.MT88.4 R16, [R215+0x1f000] ;  /* 0x01f00000d710783b */ /* 0x000f220000004200 */
[----:B------:R-:W-:Y:S01]  /*83e0*/  FADD.FTZ R226, R226, R243 ;  /* 0x000000f3e2e27221 */ /* 0x000fe20000010000 */
[----:B------:R-:W-:-:S03]  /*83f0*/  FADD.FTZ R239, R210, R239 ;  /* 0x000000efd2ef7221 */ /* 0x000fc60000010000 */
[----:B------:R-:W-:Y:S02]  /*8400*/  FADD.FTZ R226, R237, R226 ;  /* 0x000000e2ede27221 */ /* 0x000fe40000010000 */
[C---:B------:R-:W-:Y:S01]  /*8410*/  HMMA.16816.F32 R160, R8.reuse, R148, R12 ;  /* 0x0000009408a0723c */ /* 0x040fe2000000180c */
[----:B------:R-:W5:Y:S04]  /*8420*/  LDSM.16.MT88.4 R12, [R203+0x1f000] ;  /* 0x01f00000cb0c783b */ /* 0x000f680000004200 */
[----:B------:R-:W5:Y:S03]  /*8430*/  LDSM.16.MT88.4 R148, [R203+0x1d000] ;  /* 0x01d00000cb94783b */ /* 0x000f660000004200 */
[C---:B---3--:R-:W-:Y:S08]  /*8440*/  HMMA.16816.F32 R20, R8.reuse, R144, R20 ;  /* 0x000000900814723c */ /* 0x048ff00000001814 */
[C---:B------:R-:W-:Y:S01]  /*8450*/  HMMA.16816.F32 R24, R8.reuse, R146, R24 ;  /* 0x000000920818723c */ /* 0x040fe20000001818 */
[----:B------:R-:W3:Y:S07]  /*8460*/  LDSM.16.MT88.4 R144, [R202+0x5000] ;  /* 0x00500000ca90783b */ /* 0x000eee0000004200 */
[C---:B--2---:R-:W-:Y:S08]  /*8470*/  HMMA.16816.F32 R28, R8.reuse, R140, R28 ;  /* 0x0000008c081c723c */ /* 0x044ff0000000181c */
[C---:B------:R-:W-:Y:S01]  /*8480*/  HMMA.16816.F32 R32, R8.reuse, R142, R32 ;  /* 0x0000008e0820723c */ /* 0x040fe20000001820 */
[----:B------:R-:W2:Y:S07]  /*8490*/  LDSM.16.MT88.4 R140, [R193+0x5000] ;  /* 0x00500000c18c783b */ /* 0x000eae0000004200 */
[C---:B-1----:R-:W-:Y:S08]  /*84a0*/  HMMA.16816.F32 R52, R8.reuse, R152, R52 ;  /* 0x000000980834723c */ /* 0x042ff00000001834 */
[C---:B------:R-:W-:Y:S01]  /*84b0*/  HMMA.16816.F32 R56, R8.reuse, R154, R56 ;  /* 0x0000009a0838723c */ /* 0x040fe20000001838 */
[----:B------:R-:W1:Y:S07]  /*84c0*/  LDSM.16.MT88.4 R152, [R202+0x7000] ;  /* 0x00700000ca98783b */ /* 0x000e6e0000004200 */
[C---:B----4-:R-:W-:Y:S08]  /*84d0*/  HMMA.16816.F32 R100, R8.reuse, R16, R100 ;  /* 0x000000100864723c */ /* 0x050ff00000001864 */
[C---:B------:R-:W-:Y:S01]  /*84e0*/  HMMA.16816.F32 R104, R8.reuse, R18, R104 ;  /* 0x000000120868723c */ /* 0x040fe20000001868 */
[----:B------:R-:W4:Y:S07]  /*84f0*/  LDSM.16.MT88.4 R16, [R193+0x7000] ;  /* 0x00700000c110783b */ /* 0x000f2e0000004200 */
[C---:B-----5:R-:W-:Y:S08]  /*8500*/  HMMA.16816.F32 R108, R8.reuse, R12, R108 ;  /* 0x0000000c086c723c */ /* 0x060ff0000000186c */
[C---:B------:R-:W-:Y:S01]  /*8510*/  HMMA.16816.F32 R112, R8.reuse, R14, R112 ;  /* 0x0000000e0870723c */ /* 0x040fe20000001870 */
[----:B------:R-:W5:Y:S07]  /*8520*/  LDSM.16.MT88.4 R12, [R203+0x1f800] ;  /* 0x01f80000cb0c783b */ /* 0x000f6e0000004200 */
[----:B------:R-:W-:Y:S01]  /*8530*/  HMMA.16816.F32 R36, R8, R180, R36 ;  /* 0x000000b40824723c */ /* 0x000fe20000001824 */
[--C-:B------:R-:W-:Y:S01]  /*8540*/  FFMA.FTZ R180, R235, UR4, -R206.reuse ;  /* 0x00000004ebb47c23 */ /* 0x100fe200080108ce */
[----:B------:R-:W-:-:S05]  /*8550*/  FFMA.FTZ R181, R233, UR4, -R206 ;  /* 0x00000004e9b57c23 */ /* 0x000fca00080108ce */
[----:B------:R-:W-:Y:S01]  /*8560*/  MUFU.EX2 R180, R180 ;  /* 0x000000b400b47308 */ /* 0x000fe20000000800 */
[C---:B------:R-:W-:Y:S01]  /*8570*/  HMMA.16816.F32 R40, R8.reuse, R182, R40 ;  /* 0x000000b60828723c */ /* 0x040fe20000001828 */
[--C-:B------:R-:W-:Y:S01]  /*8580*/  FFMA.FTZ R182, R231, UR4, -R206.reuse ;  /* 0x00000004e7b67c23 */ /* 0x100fe200080108ce */
[----:B------:R-:W-:Y:S01]  /*8590*/  FFMA.FTZ R183, R225, UR4, -R206 ;  /* 0x00000004e1b77c23 */ /* 0x000fe200080108ce */
[----:B------:R-:W-:Y:S01]  /*85a0*/  FFMA.FTZ R206, R209, UR4, -R204 ;  /* 0x00000004d1ce7c23 */ /* 0x000fe200080108cc */
[----:B------:R-:W5:Y:S04]  /*85b0*/  MUFU.EX2 R181, R181 ;  /* 0x000000b500b57308 */ /* 0x000f680000000800 */
[----:B------:R-:W-:Y:S01]  /*85c0*/  MUFU.EX2 R182, R182 ;  /* 0x000000b600b67308 */ /* 0x000fe20000000800 */
[C---:B------:R-:W-:Y:S03]  /*85d0*/  HMMA.16816.F32 R136, R8.reuse, R176, R136 ;  /* 0x000000b00888723c */ /* 0x040fe60000001888 */
[----:B------:R-:W-:Y:S04]  /*85e0*/  MUFU.EX2 R183, R183 ;  /* 0x000000b700b77308 */ /* 0x000fe80000000800 */
[----:B------:R-:W-:Y:S01]  /*85f0*/  MUFU.EX2 R209, R211 ;  /* 0x000000d300d17308 */ /* 0x000fe20000000800 */
[C---:B------:R-:W-:Y:S01]  /*8600*/  HMMA.16816.F32 R132, R8.reuse, R178, R132 ;  /* 0x000000b20884723c */ /* 0x040fe20000001884 */
[----:B------:R-:W-:Y:S02]  /*8610*/  LDSM.16.MT88.4 R176, [R202+0x5800] ;  /* 0x00580000cab0783b */ /* 0x000fe40000004200 */
[----:B------:R-:W5:Y:S04]  /*8620*/  MUFU.EX2 R206, R206 ;  /* 0x000000ce00ce7308 */ /* 0x000f680000000800 */
[----:B------:R-:W5:Y:S01]  /*8630*/  MUFU.EX2 R204, R207 ;  /* 0x000000cf00cc7308 */ /* 0x000f620000000800 */
        /* <DEDUP_REMOVED lines=17> */
[----:B------:R-:W2:Y:S07]  /*8750*/  LDSM.16.MT88.4 R140, [R202+0x1800] ;  /* 0x00180000ca8c783b */ /* 0x000eae0000004200 */
[C---:B-1----:R-:W-:Y:S08]  /*8760*/  HMMA.16816.F32 R116, R8.reuse, R152, R116 ;  /* 0x000000980874723c */ /* 0x042ff00000001874 */
[C---:B------:R-:W-:Y:S08]  /*8770*/  HMMA.16816.F32 R120, R8.reuse, R154, R120 ;  /* 0x0000009a0878723c */ /* 0x040ff00000001878 */
[C---:B----4-:R-:W-:Y:S08]  /*8780*/  HMMA.16816.F32 R124, R8.reuse, R16, R124 ;  /* 0x00000010087c723c */ /* 0x050ff0000000187c */
[----:B------:R-:W-:Y:S01]  /*8790*/  HMMA.16816.F32 R128, R8, R18, R128 ;  /* 0x000000120880723c */ /* 0x000fe20000001880 */
[----:B-----5:R-:W-:Y:S01]  /*87a0*/  F2FP.F16.F32.PACK_AB R8, R181, R180 ;  /* 0x000000b4b508723e */ /* 0x020fe200000000ff */
        /* <DEDUP_REMOVED lines=14> */
[----:B------:R-:W4:Y:S07]  /*8890*/  LDSM.16.MT88.4 R12, [R215+0x1d800] ;  /* 0x01d80000d70c783b */ /* 0x000f2e0000004200 */
[C---:B------:R-:W-:Y:S01]  /*88a0*/  HMMA.16816.F32 R152, R8.reuse, R148, R20 ;  /* 0x000000940898723c */ /* 0x040fe20000001814 */
[----:B------:R-:W-:Y:S07]  /*88b0*/  LDSM.16.MT88.4 R20, [R193+0x3800] ;  /* 0x00380000c114783b */ /* 0x000fee0000004200 */
[C---:B---3--:R-:W-:Y:S08]  /*88c0*/  HMMA.16816.F32 R76, R8.reuse, R144, R76 ;  /* 0x00000090084c723c */ /* 0x048ff0000000184c */
[C---:B------:R-:W-:Y:S08]  /*88d0*/  HMMA.16816.F32 R80, R8.reuse, R146, R80 ;  /* 0x000000920850723c */ /* 0x040ff00000001850 */
[C---:B------:R-:W-:Y:S01]  /*88e0*/  HMMA.16816.F32 R148, R8.reuse, R150, R24 ;  /* 0x000000960894723c */ /* 0x040fe20000001818 */
[----:B------:R-:W-:Y:S07]  /*88f0*/  LDSM.16.MT88.4 R24, [R215+0x1b800] ;  /* 0x01b80000d718783b */ /* 0x000fee0000004200 */
[C---:B------:R-:W-:Y:S08]  /*8900*/  HMMA.16816.F32 R44, R8.reuse, R164, R44 ;  /* 0x000000a4082c723c */ /* 0x040ff0000000182c */
[C---:B------:R-:W-:Y:S01]  /*8910*/  HMMA.16816.F32 R48, R8.reuse, R166, R48 ;  /* 0x000000a60830723c */ /* 0x040fe20000001830 */
[----:B------:R-:W3:Y:S07]  /*8920*/  LDSM.16.MT88.4 R164, [R193+0x1800] ;  /* 0x00180000c1a4783b */ /* 0x000eee0000004200 */
[C---:B--2---:R-:W-:Y:S01]  /*8930*/  HMMA.16816.F32 R144, R8.reuse, R140, R28 ;  /* 0x0000008c0890723c */ /* 0x044fe2000000181c */
[----:B------:R-:W-:Y:S07]  /*8940*/  LDSM.16.MT88.4 R28, [R215+0x1f800] ;  /* 0x01f80000d71c783b */ /* 0x000fee0000004200 */
[C---:B-1----:R-:W-:Y:S08]  /*8950*/  HMMA.16816.F32 R52, R8.reuse, R16, R52 ;  /* 0x000000100834723c */ /* 0x042ff00000001834 */
[C---:B------:R-:W-:Y:S01]  /*8960*/  HMMA.16816.F32 R56, R8.reuse, R18, R56 ;  /* 0x000000120838723c */ /* 0x040fe20000001838 */
[----:B------:R-:W1:Y:S07]  /*8970*/  LDSM.16.MT88.4 R16, [R193+0x5800] ;  /* 0x00580000c110783b */ /* 0x000e6e0000004200 */
[C---:B----4-:R-:W-:Y:S08]  /*8980*/  HMMA.16816.F32 R68, R8.reuse, R12, R68 ;  /* 0x0000000c0844723c */ /* 0x050ff00000001844 */
        /* <DEDUP_REMOVED lines=13> */
[C---:B------:R-:W-:Y:S08]  /*8a60*/  HMMA.16816.F32 R64, R8.reuse, R22, R64 ;  /* 0x000000160840723c */ /* 0x040ff00000001840 */
[C---:B-1----:R-:W-:Y:S08]  /*8a70*/  HMMA.16816.F32 R92, R8.reuse, R16, R92 ;  /* 0x00000010085c723c */ /* 0x042ff0000000185c */
[C---:B------:R-:W-:Y:S08]  /*8a80*/  HMMA.16816.F32 R96, R8.reuse, R18, R96 ;  /* 0x000000120860723c */ /* 0x040ff00000001860 */
[C---:B------:R-:W-:Y:S08]  /*8a90*/  HMMA.16816.F32 R100, R8.reuse, R28, R100 ;  /* 0x0000001c0864723c */ /* 0x040ff00000001864 */
[C---:B------:R-:W-:Y:S08]  /*8aa0*/  HMMA.16816.F32 R104, R8.reuse, R30, R104 ;  /* 0x0000001e0868723c */ /* 0x040ff00000001868 */
[C---:B--2---:R-:W-:Y:S08]  /*8ab0*/  HMMA.16816.F32 R124, R8.reuse, R12, R124 ;  /* 0x0000000c087c723c */ /* 0x044ff0000000187c */
[C---:B------:R-:W-:Y:S08]  /*8ac0*/  HMMA.16816.F32 R128, R8.reuse, R14, R128 ;  /* 0x0000000e0880723c */ /* 0x040ff00000001880 */
[----:B------:R-:W-:Y:S01]  /*8ad0*/  HMMA.16816.F32 R136, R8, R164, R136 ;  /* 0x000000a40888723c */ /* 0x000fe20000001888 */
[----:B------:R-:W-:Y:S01]  /*8ae0*/  MOV R164, R223 ;  /* 0x000000df00a47202 */ /* 0x000fe20000000f00 */
[----:B------:R-:W-:-:S03]  /*8af0*/  NOP ;  /* 0x0000000000007918 */ /* 0x000fc60000000000 */
[----:B------:R-:W-:-:S15]  /*8b00*/  BRA.U !UP0, `(.L_x_489) ;  /* 0x00000039086c7547 */ /* 0x000fde000b800000 */
[----:B------:R-:W1:Y:S01]  /*8b10*/  LDCU.64 UR6, c[0x0][0x3c0] ;  /* 0x00007800ff0677ac */ /* 0x000e620008000a00 */
[----:B------:R-:W-:-:S04]  /*8b20*/  DEPBAR.LE SB0, 0x0 ;  /* 0x000080000000791a */ /* 0x000fc80000000000 */
[----:B------:R-:W-:Y:S01]  /*8b30*/  UIADD3 UR32, UPT, UPT, UR20, -0x3, URZ ;  /* 0xfffffffd14207890 */ /* 0x000fe2000fffe0ff */
[C---:B------:R-:W-:Y:S01]  /*8b40*/  IMAD.SHL.U32 R7, R0.reuse, 0x40, RZ ;  /* 0x0000004000077824 */ /* 0x040fe200078e00ff */
[----:B------:R-:W-:Y:S01]  /*8b50*/  SHF.R.U32.HI R2, RZ, 0x1, R0 ;  /* 0x00000001ff027819 */ /* 0x000fe20000011600 */
[----:B------:R-:W-:-:S03]  /*8b60*/  IMAD.SHL.U32 R8, R0, 0x20, RZ ;  /* 0x0000002000087824 */ /* 0x000fc600078e00ff */
[----:B------:R-:W-:Y:S02]  /*8b70*/  LOP3.LUT R7, R7, 0x200, RZ, 0xc0, !PT ;  /* 0x0000020007077812 */ /* 0x000fe400078ec0ff */
[----:B------:R-:W-:Y:S01]  /*8b80*/  LOP3.LUT R2, R213, 0x8, R2, 0x78, !PT ;  /* 0x00000008d5027812 */ /* 0x000fe200078e7802 */
[----:B------:R-:W-:Y:S01]  /*8b90*/  IMAD.MOV.U32 R213, RZ, RZ, 0x20 ;  /* 0x00000020ffd57424 */ /* 0x000fe200078e00ff */
[----:B------:R-:W-:Y:S01]  /*8ba0*/  LOP3.LUT R7, R7, 0x7c00, R8, 0xf8, !PT ;  /* 0x00007c0007077812 */ /* 0x000fe200078ef808 */
[----:B-1----:R-:W-:-:S03]  /*8bb0*/  UIMAD.WIDE.U32 UR10, UR32, UR6, URZ ;  /* 0x00000006200a72a5 */ /* 0x002fc6000f8e00ff */
[----:B------:R-:W-:Y:S01]  /*8bc0*/  LOP3.LUT R232, R7, R2, RZ, 0xfc, !PT ;  /* 0x0000000207e87212 */ /* 0x000fe200078efcff */
[----:B------:R-:W-:-:S03]  /*8bd0*/  UIMAD UR4, UR32, UR7, UR11 ;  /* 0x00000007200472a4 */ /* 0x000fc6000f8e020b */
[----:B------:R-:W-:Y:S01]  /*8be0*/  LEA R232, R232, UR5, 0x1 ;  /* 0x00000005e8e87c11 */ /* 0x000fe2000f8e08ff */
[----:B------:R-:W-:Y:S01]  /*8bf0*/  USHF.L.U32 UR9, UR10, 0x6, URZ ;  /* 0x000000060a097899 */ /* 0x000fe200080006ff */
[----:B------:R-:W-:Y:S01]  /*8c00*/  IMAD.U32 R12, RZ, RZ, UR10 ;  /* 0x0000000aff0c7e24 */ /* 0x000fe2000f8e00ff */
[----:B------:R-:W-:Y:S01]  /*8c10*/  USHF.L.U64.HI UR8, UR10, 0x6, UR4 ;  /* 0x000000060a087899 */ /* 0x000fe20008010204 */
[----:B------:R-:W-:Y:S01]  /*8c20*/  IMAD.U32 R13, RZ, RZ, UR11 ;  /* 0x0000000bff0d7e24 */ /* 0x000fe2000f8e00ff */
[----:B------:R-:W-:Y:S01]  /*8c30*/  ULEA UR9, UP0, UR6, UR9, 0x5 ;  /* 0x0000000906097291 */ /* 0x000fe2000f8028ff */
[----:B------:R-:W-:Y:S01]  /*8c40*/  IMAD.U32 R11, RZ, RZ, UR4 ;  /* 0x00000004ff0b7e24 */ /* 0x000fe2000f8e00ff */
[----:B------:R-:W-:Y:S01]  /*8c50*/  BAR.SYNC.DEFER_BLOCKING 0x0 ;  /* 0x0000000000007b1d */ /* 0x000fe20000010000 */
[C---:B------:R-:W-:Y:S01]  /*8c60*/  LEA R10, P1, R12.reuse, R216, 0x7 ;  /* 0x000000d80c0a7211 */ /* 0x040fe200078238ff */
[----:B------:R-:W-:Y:S02]  /*8c70*/  ULEA.HI.X UR8, UR6, UR8, UR7, 0x5, UP0 ;  /* 0x0000000806087291 */ /* 0x000fe400080f2c07 */
[----:B------:R-:W-:Y:S01]  /*8c80*/  IMAD.U32 R9, RZ, RZ, UR9 ;  /* 0x00000009ff097e24 */ /* 0x000fe2000f8e00ff */
[----:B------:R-:W-:Y:S01]  /*8c90*/  LEA.HI.X R11, R12, R214, R11, 0x7, P1 ;  /* 0x000000d60c0b7211 */ /* 0x000fe200008f3c0b */
[----:B------:R-:W-:-:S02]  /*8ca0*/  UISETP.GT.U32.AND UP0, UPT, UR32, UR18, UPT ;  /* 0x000000122000728c */ /* 0x000fc4000bf04070 */
[----:B------:R-:W-:Y:S01]  /*8cb0*/  IMAD.U32 R3, RZ, RZ, UR8 ;  /* 0x00000008ff037e24 */ /* 0x000fe2000f8e00ff */
[----:B------:R-:W-:-:S04]  /*8cc0*/  LEA R8, P0, R9, R216, 0x1 ;  /* 0x000000d809087211 */ /* 0x000fc800078008ff */
[----:B------:R-:W-:Y:S02]  /*8cd0*/  LEA.HI.X R9, R9, R214, R3, 0x1, P0 ;  /* 0x000000d609097211 */ /* 0x000fe400000f0c03 */
[----:B------:R-:W-:-:S04]  /*8ce0*/  LOP3.LUT R3, R0, 0x2, RZ, 0xc0, !PT ;  /* 0x0000000200037812 */ /* 0x000fc800078ec0ff */
[----:B------:R-:W-:-:S04]  /*8cf0*/  ISETP.NE.AND P0, PT, R3, RZ, PT ;  /* 0x000000ff0300720c */ /* 0x000fc80003f05270 */
[----:B------:R-:W-:Y:S01]  /*8d00*/  SEL R225, R213, 0xffffffe0, !P0 ;  /* 0xffffffe0d5e17807 */ /* 0x000fe20004000000 */
[----:B------:R-:W-:Y:S01]  /*8d10*/  @!PT LDS RZ, [RZ] ;  /* 0x00000000fffff984 */ /* 0x000fe20000000800 */
[----:B------:R-:W-:Y:S01]  /*8d20*/  @!PT LDS RZ, [RZ] ;  /* 0x00000000fffff984 */ /* 0x000fe20000000800 */
[----:B------:R-:W-:Y:S01]  /*8d30*/  @!PT LDS RZ, [RZ] ;  /* 0x00000000fffff984 */ /* 0x000fe20000000800 */
[----:B------:R-:W-:Y:S01]  /*8d40*/  LDGSTS.E.BYPASS.LTC128B.128 [R219+0x18000], desc[UR24][R10.64] ;  /* 0x180000000adb7fae */ /* 0x000fe2000b981a18 */
[----:B------:R-:W-:-:S03]  /*8d50*/  LOP3.LUT P0, R224, R0, 0x4, RZ, 0xc0, !PT ;  /* 0x0000000400e07812 */ /* 0x000fc6000780c0ff */
[----:B------:R-:W-:Y:S01]  /*8d60*/  LDGSTS.E.BYPASS.LTC128B.128 [R219+0x1a000], desc[UR24][R10.64+0x80] ;  /* 0x1a0000800adb7fae */ /* 0x000fe2000b981a18 */
[----:B------:R-:W-:Y:S01]  /*8d70*/  IMAD.IADD R231, R225, 0x1, R232 ;  /* 0x00000001e1e77824 */ /* 0x000fe200078e02e8 */
[----:B------:R-:W-:Y:S01]  /*8d80*/  SEL R3, R4, 0xffffffc0, !P0 ;  /* 0xffffffc004037807 */ /* 0x000fe20004000000 */
[C---:B------:R-:W-:Y:S01]  /*8d90*/  IMAD.IADD R226, R5.reuse, 0x1, R225 ;  /* 0x0000000105e27824 */ /* 0x040fe200078e02e1 */
[----:B------:R-:W-:Y:S03]  /*8da0*/  LDGSTS.E.BYPASS.LTC128B.128 [R219+0x1c000], desc[UR24][R10.64+0x100] ;  /* 0x1c0001000adb7fae */ /* 0x000fe6000b981a18 */
[--C-:B------:R-:W-:Y:S01]  /*8db0*/  IMAD.IADD R230, R232, 0x1, R3.reuse ;  /* 0x00000001e8e67824 */ /* 0x100fe200078e0203 */
[----:B------:R-:W-:Y:S01]  /*8dc0*/  LDGSTS.E.BYPASS.LTC128B.128 [R219+0x1e000], desc[UR24][R10.64+0x180] ;  /* 0x1e0001800adb7fae */ /* 0x000fe2000b981a18 */
[----:B------:R-:W-:Y:S02]  /*8dd0*/  IMAD.IADD R3, R5, 0x1, R3 ;  /* 0x0000000105037824 */ /* 0x000fe400078e0203 */
[C---:B------:R-:W-:Y:S01]  /*8de0*/  IMAD.IADD R228, R225.reuse, 0x1, R230 ;  /* 0x00000001e1e47824 */ /* 0x040fe200078e02e6 */
[----:B------:R-:W-:Y:S01]  /*8df0*/  LDGSTS.E.BYPASS.LTC128B.128 [R219+0x19000], desc[UR24][R8.64] ;  /* 0x1900000008db7fae */ /* 0x000fe2000b981a18 */
[----:B------:R-:W-:-:S03]  /*8e00*/  IMAD.IADD R225, R225, 0x1, R3 ;  /* 0x00000001e1e17824 */ /* 0x000fc600078e0203 */
[----:B------:R-:W-:Y:S04]  /*8e10*/  LDGSTS.E.BYPASS.LTC128B.128 [R219+0x1b000], desc[UR24][R8.64+0x80] ;  /* 0x1b00008008db7fae */ /* 0x000fe8000b981a18 */
[----:B------:R-:W-:Y:S04]  /*8e20*/  LDGSTS.E.BYPASS.LTC128B.128 [R219+0x1d000], desc[UR24][R8.64+0x100] ;  /* 0x1d00010008db7fae */ /* 0x000fe8000b981a18 */
[----:B------:R1:W-:Y:S04]  /*8e30*/  LDGSTS.E.BYPASS.LTC128B.128 [R219+0x1f000], desc[UR24][R8.64+0x180] ;  /* 0x1f00018008db7fae */ /* 0x0003e8000b981a18 */
[----:B------:R-:W-:Y:S04]  /*8e40*/  LDSM.16.M88.4 R196, [R232] ;  /* 0x00000000e8c4783b */ /* 0x000fe80000000200 */
[----:B------:R-:W2:Y:S04]  /*8e50*/  LDSM.16.M88.4 R176, [R212+UR5+0x10000] ;  /* 0x01000005d4b0783b */ /* 0x000ea80008000200 */
[----:B------:R-:W3:Y:S04]  /*8e60*/  LDSM.16.M88.4 R168, [R212+UR5+0x10800] ;  /* 0x01080005d4a8783b */ /* 0x000ee80008000200 */
[----:B------:R-:W4:Y:S04]  /*8e70*/  LDSM.16.M88.4 R32, [R212+UR5+0x11000] ;  /* 0x01100005d420783b */ /* 0x000f280008000200 */
[----:B------:R-:W-:Y:S04]  /*8e80*/  LDSM.16.M88.4 R24, [R226+0x10000] ;  /* 0x01000000e218783b */ /* 0x000fe80000000200 */
[----:B------:R-:W-:Y:S04]  /*8e90*/  LDSM.16.M88.4 R180, [R212+UR5+0x11800] ;  /* 0x01180005d4b4783b */ /* 0x000fe80008000200 */
[----:B-1----:R-:W1:Y:S04]  /*8ea0*/  LDSM.16.M88.4 R8, [R231] ;  /* 0x00000000e708783b */ /* 0x002e680000000200 */
[----:B------:R-:W5:Y:S04]  /*8eb0*/  LDSM.16.M88.4 R20, [R226+0x10800] ;  /* 0x01080000e214783b */ /* 0x000f680000000200 */
[----:B------:R-:W5:Y:S04]  /*8ec0*/  LDSM.16.M88.4 R12, [R226+0x11000] ;  /* 0x01100000e20c783b */ /* 0x000f680000000200 */
[----:B------:R-:W5:Y:S04]  /*8ed0*/  LDSM.16.M88.4 R200, [R226+0x11800] ;  /* 0x01180000e2c8783b */ /* 0x000f680000000200 */
[----:B------:R-:W-:Y:S01]  /*8ee0*/  LDSM.16.M88.4 R192, [R3+0x10000] ;  /* 0x0100000003c0783b */ /* 0x000fe20000000200 */
[C---:B--2---:R-:W-:Y:S03]  /*8ef0*/  HMMA.16816.F32 R16, R196.reuse, R176, RZ ;  /* 0x000000b0c410723c */ /* 0x044fe600000018ff */
[----:B------:R-:W-:Y:S04]  /*8f00*/  LDSM.16.M88.4 R188, [R3+0x10800] ;  /* 0x0108000003bc783b */ /* 0x000fe80000000200 */
[----:B------:R-:W-:Y:S01]  /*8f10*/  LDSM.16.M88.4 R184, [R3+0x11000] ;  /* 0x0110000003b8783b */ /* 0x000fe20000000200 */
[C---:B------:R-:W-:Y:S03]  /*8f20*/  HMMA.16816.F32 R176, R196.reuse, R178, RZ ;  /* 0x000000b2c4b0723c */ /* 0x040fe600000018ff */
[----:B------:R-:W-:Y:S04]  /*8f30*/  LDSM.16.M88.4 R204, [R212+UR5+0x12000] ;  /* 0x01200005d4cc783b */ /* 0x000fe80008000200 */
[----:B------:R-:W-:Y:S01]  /*8f40*/  LDSM.16.M88.4 R208, [R212+UR5+0x17800] ;  /* 0x01780005d4d0783b */ /* 0x000fe20008000200 */
[C---:B---3--:R-:W-:Y:S03]  /*8f50*/  HMMA.16816.F32 R172, R196.reuse, R168, RZ ;  /* 0x000000a8c4ac723c */ /* 0x048fe600000018ff */
[----:B------:R-:W0:Y:S05]  /*8f60*/  LDGDEPBAR ;  /* 0x00000000000079af */ /* 0x000e2a0000000000 */
[C---:B----4-:R-:W-:Y:S08]  /*8f70*/  HMMA.16816.F32 R164, R196.reuse, R32, RZ ;  /* 0x00000020c4a4723c */ /* 0x050ff000000018ff */
[C---:B------:R-:W-:Y:S08]  /*8f80*/  HMMA.16816.F32 R168, R196.reuse, R170, RZ ;  /* 0x000000aac4a8723c */ /* 0x040ff000000018ff */
[----:B------:R-:W-:Y:S08]  /*8f90*/  HMMA.16816.F32 R32, R196, R34, RZ ;  /* 0x00000022c420723c */ /* 0x000ff000000018ff */
[C---:B-1----:R-:W-:Y:S08]  /*8fa0*/  HMMA.16816.F32 R16, R8.reuse, R24, R16 ;  /* 0x000000180810723c */ /* 0x042ff00000001810 */
[----:B------:R-:W-:Y:S01]  /*8fb0*/  HMMA.16816.F32 R176, R8, R26, R176 ;  /* 0x0000001a08b0723c */ /* 0x000fe200000018b0 */
[----:B------:R-:W1:Y:S07]  /*8fc0*/  LDSM.16.M88.4 R24, [R230] ;  /* 0x00000000e618783b */ /* 0x000e6e0000000200 */
[C---:B------:R-:W-:Y:S08]  /*8fd0*/  HMMA.16816.F32 R28, R196.reuse, R180, RZ ;  /* 0x000000b4c41c723c */ /* 0x040ff000000018ff */
[----:B------:R-:W-:Y:S01]  /*8fe0*/  HMMA.16816.F32 R196, R196, R182, RZ ;  /* 0x000000b6c4c4723c */ /* 0x000fe200000018ff */
[----:B------:R-:W2:Y:S07]  /*8ff0*/  LDSM.16.M88.4 R180, [R3+0x11800] ;  /* 0x0118000003b4783b */ /* 0x000eae0000000200 */
[C---:B-----5:R-:W-:Y:S08]  /*9000*/  HMMA.16816.F32 R172, R8.reuse, R20, R172 ;  /* 0x0000001408ac723c */ /* 0x060ff000000018ac */
[C---:B------:R-:W-:Y:S01]  /*9010*/  HMMA.16816.F32 R168, R8.reuse, R22, R168 ;  /* 0x0000001608a8723c */ /* 0x040fe200000018a8 */
[----:B------:R-:W-:Y:S07]  /*9020*/  LDSM.16.M88.4 R20, [R228] ;  /* 0x00000000e414783b */ /* 0x000fee0000000200 */
        /* <DEDUP_REMOVED lines=16> */
[C---:B--2---:R-:W-:Y:S08]  /*9130*/  HMMA.16816.F32 R28, R24.reuse, R180, R28 ;  /* 0x000000b4181c723c */ /* 0x044ff0000000181c */
[----:B------:R-:W-:Y:S01]  /*9140*/  HMMA.16816.F32 R196, R24, R182, R196 ;  /* 0x000000b618c4723c */ /* 0x000fe200000018c4 */
[----:B------:R-:W2:Y:S04]  /*9150*/  LDSM.16.M88.4 R24, [R225+0x11800] ;  /* 0x01180000e118783b */ /* 0x000ea80000000200 */
[----:B------:R-:W-:Y:S03]  /*9160*/  LDSM.16.M88.4 R180, [R212+UR5+0x13800] ;  /* 0x01380005d4b4783b */ /* 0x000fe60008000200 */
        /* <DEDUP_REMOVED lines=11> */
[----:B------:R-:W2:Y:S04]  /*9220*/  LDSM.16.M88.4 R24, [R226+0x13000] ;  /* 0x01300000e218783b */ /* 0x000ea80000000200 */
[----:B------:R-:W5:Y:S03]  /*9230*/  LDSM.16.M88.4 R20, [R226+0x13800] ;  /* 0x01380000e214783b */ /* 0x000f660000000200 */
[C---:B---3--:R-:W-:Y:S08]  /*9240*/  HMMA.16816.F32 R172, R12.reuse, R188, R172 ;  /* 0x000000bc0cac723c */ /* 0x048ff000000018ac */
[C---:B------:R-:W-:Y:S01]  /*9250*/  HMMA.16816.F32 R168, R12.reuse, R190, R168 ;  /* 0x000000be0ca8723c */ /* 0x040fe200000018a8 */
[----:B------:R-:W-:Y:S07]  /*9260*/  LDSM.16.M88.4 R188, [R3+0x12000] ;  /* 0x0120000003bc783b */ /* 0x000fee0000000200 */
        /* <DEDUP_REMOVED lines=8> */
[----:B------:R-:W3:Y:S04]  /*92f0*/  LDSM.16.M88.4 R180, [R3+0x12800] ;  /* 0x0128000003b4783b */ /* 0x000ee80000000200 */
[----:B------:R-:W3:Y:S03]  /*9300*/  LDSM.16.M88.4 R12, [R3+0x13000] ;  /* 0x01300000030c783b */ /* 0x000ee60000000200 */
[C---:B----4-:R-:W-:Y:S08]  /*9310*/  HMMA.16816.F32 R16, R8.reuse, R200, R16 ;  /* 0x000000c80810723c */ /* 0x050ff00000001810 */
[C---:B------:R-:W-:Y:S01]  /*9320*/  HMMA.16816.F32 R176, R8.reuse, R202, R176 ;  /* 0x000000ca08b0723c */ /* 0x040fe200000018b0 */
[----:B------:R-:W-:Y:S07]  /*9330*/  LDSM.16.M88.4 R200, [R212+UR5+0x14800] ;  /* 0x01480005d4c8783b */ /* 0x000fee0008000200 */
[C---:B-1----:R-:W-:Y:S08]  /*9340*/  HMMA.16816.F32 R172, R8.reuse, R192, R172 ;  /* 0x000000c008ac723c */ /* 0x042ff000000018ac */
[C---:B------:R-:W-:Y:S01]  /*9350*/  HMMA.16816.F32 R168, R8.reuse, R194, R168 ;  /* 0x000000c208a8723c */ /* 0x040fe200000018a8 */
[----:B------:R-:W1:Y:S07]  /*9360*/  LDSM.16.M88.4 R192, [R3+0x13800] ;  /* 0x0138000003c0783b */ /* 0x000e6e0000000200 */
[C---:B--2---:R-:W-:Y:S08]  /*9370*/  HMMA.16816.F32 R164, R8.reuse, R24, R164 ;  /* 0x0000001808a4723c */ /* 0x044ff000000018a4 */
[C---:B------:R-:W-:Y:S01]  /*9380*/  HMMA.16816.F32 R32, R8.reuse, R26, R32 ;  /* 0x0000001a0820723c */ /* 0x040fe20000001820 */
[----:B------:R-:W-:Y:S07]  /*9390*/  LDSM.16.M88.4 R24, [R225+0x12000] ;  /* 0x01200000e118783b */ /* 0x000fee0000000200 */
[C---:B-----5:R-:W-:Y:S08]  /*93a0*/  HMMA.16816.F32 R28, R8.reuse, R20, R28 ;  /* 0x00000014081c723c */ /* 0x060ff0000000181c */
[----:B------:R-:W-:Y:S01]  /*93b0*/  HMMA.16816.F32 R196, R8, R22, R196 ;  /* 0x0000001608c4723c */ /* 0x000fe200000018c4 */
[----:B------:R-:W2:Y:S04]  /*93c0*/  LDSM.16.M88.4 R20, [R228+0x4000] ;  /* 0x00400000e414783b */ /* 0x000ea80000000200 */
[----:B------:R-:W4:Y:S03]  /*93d0*/  LDSM.16.M88.4 R8, [R225+0x12800] ;  /* 0x01280000e108783b */ /* 0x000f260000000200 */
        /* <DEDUP_REMOVED lines=8> */
[----:B------:R-:W5:Y:S07]  /*9460*/  LDSM.16.M88.4 R12, [R212+UR5+0x14000] ;  /* 0x01400005d40c783b */ /* 0x000f6e0008000200 */
[C---:B-1----:R-:W-:Y:S08]  /*9470*/  HMMA.16816.F32 R28, R184.reuse, R192, R28 ;  /* 0x000000c0b81c723c */ /* 0x042ff0000000181c */
[----:B------:R-:W-:Y:S01]  /*9480*/  HMMA.16816.F32 R196, R184, R194, R196 ;  /* 0x000000c2b8c4723c */ /* 0x000fe200000018c4 */
[----:B------:R-:W1:Y:S04]  /*9490*/  LDSM.16.M88.4 R192, [R212+UR5+0x15000] ;  /* 0x01500005d4c0783b */ /* 0x000e680008000200 */
[----:B------:R-:W1:Y:S03]  /*94a0*/  LDSM.16.M88.4 R184, [R212+UR5+0x15800] ;  /* 0x01580005d4b8783b */ /* 0x000e660008000200 */
[C---:B--2---:R-:W-:Y:S08]  /*94b0*/  HMMA.16816.F32 R16, R20.reuse, R24, R16 ;  /* 0x000000181410723c */ /* 0x044ff00000001810 */
[C---:B------:R-:W-:Y:S01]  /*94c0*/  HMMA.16816.F32 R176, R20.reuse, R26, R176 ;  /* 0x0000001a14b0723c */ /* 0x040fe200000018b0 */
[----:B------:R-:W-:Y:S07]  /*94d0*/  LDSM.16.M88.4 R24, [R231+0x8000] ;  /* 0x00800000e718783b */ /* 0x000fee0000000200 */
[C---:B----4-:R-:W-:Y:S08]  /*94e0*/  HMMA.16816.F32 R172, R20.reuse, R8, R172 ;  /* 0x0000000814ac723c */ /* 0x050ff000000018ac */
        /* <DEDUP_REMOVED lines=14> */
[----:B------:R-:W-:Y:S07]  /*95d0*/  LDSM.16.M88.4 R200, [R232+0xc000] ;  /* 0x00c00000e8c8783b */ /* 0x000fee0000000200 */
[C---:B-1----:R-:W-:Y:S08]  /*95e0*/  HMMA.16816.F32 R164, R180.reuse, R192, R164 ;  /* 0x000000c0b4a4723c */ /* 0x042ff000000018a4 */
        /* <DEDUP_REMOVED lines=8> */
[----:B------:R-:W1:Y:S07]  /*9670*/  LDSM.16.M88.4 R8, [R230+0x8000] ;  /* 0x00800000e608783b */ /* 0x000e6e0000000200 */
[C---:B---3--:R-:W-:Y:S08]  /*9680*/  HMMA.16816.F32 R172, R24.reuse, R20, R172 ;  /* 0x0000001418ac723c */ /* 0x048ff000000018ac */
[C---:B------:R-:W-:Y:S01]  /*9690*/  HMMA.16816.F32 R168, R24.reuse, R22, R168 ;  /* 0x0000001618a8723c */ /* 0x040fe200000018a8 */
[----:B------:R-:W2:Y:S07]  /*96a0*/  LDSM.16.M88.4 R20, [R3+0x15000] ;  /* 0x015000000314783b */ /* 0x000eae0000000200 */
[C---:B----4-:R-:W-:Y:S08]  /*96b0*/  HMMA.16816.F32 R164, R24.reuse, R12, R164 ;  /* 0x0000000c18a4723c */ /* 0x050ff000000018a4 */
[C---:B------:R-:W-:Y:S01]  /*96c0*/  HMMA.16816.F32 R32, R24.reuse, R14, R32 ;  /* 0x0000000e1820723c */ /* 0x040fe20000001820 */
[----:B------:R-:W3:Y:S07]  /*96d0*/  LDSM.16.M88.4 R12, [R3+0x15800] ;  /* 0x01580000030c783b */ /* 0x000eee0000000200 */
        /* <DEDUP_REMOVED lines=10> */
[C---:B--2---:R-:W-:Y:S08]  /*9780*/  HMMA.16816.F32 R164, R8.reuse, R20, R164 ;  /* 0x0000001408a4723c */ /* 0x044ff000000018a4 */
[C---:B------:R-:W-:Y:S01]  /*9790*/  HMMA.16816.F32 R32, R8.reuse, R22, R32 ;  /* 0x000000160820723c */ /* 0x040fe20000001820 */
[----:B------:R-:W2:Y:S07]  /*97a0*/  LDSM.16.M88.4 R20, [R212+UR5+0x16000] ;  /* 0x01600005d414783b */ /* 0x000eae0008000200 */
[C---:B---3--:R-:W-:Y:S08]  /*97b0*/  HMMA.16816.F32 R28, R8.reuse, R12, R28 ;  /* 0x0000000c081c723c */ /* 0x048ff0000000181c */
[----:B------:R-:W-:Y:S01]  /*97c0*/  HMMA.16816.F32 R196, R8, R14, R196 ;  /* 0x0000000e08c4723c */ /* 0x000fe200000018c4 */
[----:B------:R-:W3:Y:S04]  /*97d0*/  LDSM.16.M88.4 R12, [R212+UR5+0x16800] ;  /* 0x01680005d40c783b */ /* 0x000ee80008000200 */
[----:B------:R-:W3:Y:S03]  /*97e0*/  LDSM.16.M88.4 R8, [R212+UR5+0x17000] ;  /* 0x01700005d408783b */ /* 0x000ee60008000200 */
[C---:B----4-:R-:W-:Y:S08]  /*97f0*/  HMMA.16816.F32 R16, R24.reuse, R192, R16 ;  /* 0x000000c01810723c */ /* 0x050ff00000001810 */
[C---:B------:R-:W-:Y:S01]  /*9800*/  HMMA.16816.F32 R176, R24.reuse, R194, R176 ;  /* 0x000000c218b0723c */ /* 0x040fe200000018b0 */
[----:B------:R-:W4:Y:S07]  /*9810*/  LDSM.16.M88.4 R192, [R231+0xc000] ;  /* 0x00c00000e7c0783b */ /* 0x000f2e0000000200 */
[C---:B-----5:R-:W-:Y:S08]  /*9820*/  HMMA.16816.F32 R172, R24.reuse, R188, R172 ;  /* 0x000000bc18ac723c */ /* 0x060ff000000018ac */
        /* <DEDUP_REMOVED lines=14> */
[----:B------:R-:W-:Y:S07]  /*9910*/  LDSM.16.M88.4 R12, [R228+0xc000] ;  /* 0x00c00000e40c783b */ /* 0x000fee0000000200 */
[C---:B------:R-:W-:Y:S08]  /*9920*/  HMMA.16816.F32 R164, R200.reuse, R8, R164 ;  /* 0x00000008c8a4723c */ /* 0x040ff000000018a4 */
[----:B------:R-:W-:Y:S01]  /*9930*/  HMMA.16816.F32 R32, R200, R10, R32 ;  /* 0x0000000ac820723c */ /* 0x000fe20000001820 */
[----:B------:R-:W2:Y:S07]  /*9940*/  LDSM.16.M88.4 R8, [R225+0x16000] ;  /* 0x01600000e108783b */ /* 0x000eae0000000200 */
[----:B----4-:R-:W-:Y:S08]  /*9950*/  HMMA.16816.F32 R16, R192, R204, R16 ;  /* 0x000000ccc010723c */ /* 0x010ff00000001810 */
[C---:B------:R-:W-:Y:S08]  /*9960*/  HMMA.16816.F32 R28, R200.reuse, R208, R28 ;  /* 0x000000d0c81c723c */ /* 0x040ff0000000181c */
[----:B------:R-:W-:Y:S01]  /*9970*/  HMMA.16816.F32 R200, R200, R210, R196 ;  /* 0x000000d2c8c8723c */ /* 0x000fe200000018c4 */
[----:B------:R-:W3:Y:S07]  /*9980*/  LDSM.16.M88.4 R196, [R3+0x16800] ;  /* 0x0168000003c4783b */ /* 0x000eee0000000200 */
[----:B------:R-:W-:Y:S08]  /*9990*/  HMMA.16816.F32 R176, R192, R206, R176 ;  /* 0x000000cec0b0723c */ /* 0x000ff000000018b0 */
[----:B-1----:R-:W-:Y:S08]  /*99a0*/  HMMA.16816.F32 R16, R24, R20, R16 ;  /* 0x000000141810723c */ /* 0x002ff00000001810 */
[C---:B------:R-:W-:Y:S08]  /*99b0*/  HMMA.16816.F32 R28, R192.reuse, R180, R28 ;  /* 0x000000b4c01c723c */ /* 0x040ff0000000181c */
[C---:B------:R-:W-:Y:S01]  /*99c0*/  HMMA.16816.F32 R200, R192.reuse, R182, R200 ;  /* 0x000000b6c0c8723c */ /* 0x040fe200000018c8 */
[----:B------:R-:W1:Y:S07]  /*99d0*/  LDSM.16.M88.4 R180, [R225+0x16800] ;  /* 0x01680000e1b4783b */ /* 0x000e6e0000000200 */
[----:B------:R-:W-:Y:S01]  /*99e0*/  HMMA.16816.F32 R172, R192, R188, R172 ;  /* 0x000000bcc0ac723c */ /* 0x000fe200000018ac */
[----:B------:R-:W-:-:S02]  /*99f0*/  IMAD.U32 R188, RZ, RZ, UR20 ;  /* 0x00000014ffbc7e24 */ /* 0x000fc4000f8e00ff */
[----:B------:R-:W-:-:S05]  /*9a00*/  VIADD R189, R222, 0x8 ;  /* 0x00000008debd7836 */ /* 0x000fca0000000000 */
[----:B------:R-:W-:Y:S01]  /*9a10*/  HMMA.16816.F32 R176, R24, R22, R176 ;  /* 0x0000001618b0723c */ /* 0x000fe200000018b0 */
[----:B------:R-:W4:Y:S07]  /*9a20*/  LDSM.16.M88.4 R20, [R3+0x17000] ;  /* 0x017000000314783b */ /* 0x000f2e0000000200 */
[----:B--2---:R-:W-:Y:S01]  /*9a30*/  HMMA.16816.F32 R16, R12, R8, R16 ;  /* 0x000000080c10723c */ /* 0x004fe20000001810 */
[----:B------:R-:W-:-:S05]  /*9a40*/  IMAD.SHL.U32 R9, R0, 0x2, RZ ;  /* 0x0000000200097824 */ /* 0x000fca00078e00ff */
[----:B------:R-:W-:Y:S02]  /*9a50*/  LOP3.LUT R9, R9, 0x6, RZ, 0xc0, !PT ;  /* 0x0000000609097812 */ /* 0x000fe400078ec0ff */
[----:B---3--:R-:W-:Y:S03]  /*9a60*/  HMMA.16816.F32 R172, R24, R196, R172 ;  /* 0x000000c418ac723c */ /* 0x008fe600000018ac */
[----:B------:R-:W-:-:S04]  /*9a70*/  IMAD R188, R188, 0x40, R9 ;  /* 0x00000040bcbc7824 */ /* 0x000fc800078e0209 */
[C---:B------:R-:W-:Y:S01]  /*9a80*/  VIADD R8, R188.reuse, 0xffffff40 ;  /* 0xffffff40bc087836 */ /* 0x040fe20000000000 */
[----:B------:R-:W-:Y:S01]  /*9a90*/  HMMA.16816.F32 R176, R12, R10, R176 ;  /* 0x0000000a0cb0723c */ /* 0x000fe200000018b0 */
[----:B------:R-:W-:-:S03]  /*9aa0*/  VIADD R9, R188, 0xffffff41 ;  /* 0xffffff41bc097836 */ /* 0x000fc60000000000 */
[-C--:B------:R-:W-:Y:S02]  /*9ab0*/  ISETP.GT.AND P0, PT, R222, R8.reuse, PT ;  /* 0x00000008de00720c */ /* 0x080fe40003f04270 */
[C---:B------:R-:W-:Y:S02]  /*9ac0*/  ISETP.GE.AND P5, PT, R8.reuse, R221, PT ;  /* 0x000000dd0800720c */ /* 0x040fe40003fa6270 */
[C---:B------:R-:W-:Y:S01]  /*9ad0*/  HMMA.16816.F32 R168, R192.reuse, R190, R168 ;  /* 0x000000bec0a8723c */ /* 0x040fe200000018a8 */
[C---:B------:R-:W-:Y:S02]  /*9ae0*/  ISETP.GT.AND P1, PT, R189.reuse, R8, PT ;  /* 0x00000008bd00720c */ /* 0x040fe40003f24270 */
[----:B------:R-:W-:Y:S01]  /*9af0*/  ISETP.GE.AND P2, PT, R8, R220, PT ;  /* 0x000000dc0800720c */ /* 0x000fe20003f46270 */
[----:B------:R-:W-:Y:S01]  /*9b00*/  VIADD R8, R188, 0xffffff48 ;  /* 0xffffff48bc087836 */ /* 0x000fe20000000000 */
[----:B------:R-:W-:Y:S02]  /*9b10*/  FSEL R16, R16, -INF , !P0 ;  /* 0xff80000010107808 */ /* 0x000fe40004000000 */
[-C--:B------:R-:W-:Y:S01]  /*9b20*/  ISETP.GT.AND P4, PT, R222, R9.reuse, PT ;  /* 0x00000009de00720c */ /* 0x080fe20003f84270 */
[----:B------:R-:W-:Y:S01]  /*9b30*/  HMMA.16816.F32 R164, R192, R184, R164 ;  /* 0x000000b8c0a4723c */ /* 0x000fe200000018a4 */
[----:B------:R-:W-:-:S02]  /*9b40*/  ISETP.GT.AND P0, PT, R189, R9, PT ;  /* 0x00000009bd00720c */ /* 0x000fc40003f04270 */
[----:B------:R-:W-:Y:S02]  /*9b50*/  FSEL R18, R18, -INF , !P1 ;  /* 0xff80000012127808 */ /* 0x000fe40004800000 */
[----:B------:R-:W-:Y:S01]  /*9b60*/  FSEL R190, R16, -INF , !P5 ;  /* 0xff80000010be7808 */ /* 0x000fe20006800000 */
[----:B------:R-:W-:Y:S01]  /*9b70*/  VIADD R16, R188, 0xffffff49 ;  /* 0xffffff49bc107836 */ /* 0x000fe20000000000 */
[C---:B------:R-:W-:Y:S01]  /*9b80*/  ISETP.GE.AND P6, PT, R9.reuse, R221, PT ;  /* 0x000000dd0900720c */ /* 0x040fe20003fc6270 */
[----:B------:R-:W-:Y:S01]  /*9b90*/  HMMA.16816.F32 R32, R192, R186, R32 ;  /* 0x000000bac020723c */ /* 0x000fe20000001820 */
[----:B------:R-:W-:Y:S02]  /*9ba0*/  ISETP.GE.AND P3, PT, R9, R220, PT ;  /* 0x000000dc0900720c */ /* 0x000fe40003f66270 */
[----:B------:R-:W-:Y:S02]  /*9bb0*/  ISETP.GT.AND P1, PT, R222, R8, PT ;  /* 0x00000008de00720c */ /* 0x000fe40003f24270 */
[----:B------:R-:W-:-:S02]  /*9bc0*/  FSEL R17, R17, -INF , !P4 ;  /* 0xff80000011117808 */ /* 0x000fc40006000000 */
[----:B------:R-:W-:Y:S01]  /*9bd0*/  FSEL R19, R19, -INF , !P0 ;  /* 0xff80000013137808 */ /* 0x000fe20004000000 */
[----:B-1----:R-:W-:Y:S01]  /*9be0*/  HMMA.16816.F32 R172, R12, R180, R172 ;  /* 0x000000b40cac723c */ /* 0x002fe200000018ac */
[----:B------:R-:W-:Y:S02]  /*9bf0*/  FSEL R191, R18, -INF , !P2 ;  /* 0xff80000012bf7808 */ /* 0x000fe40005000000 */
[C---:B------:R-:W-:Y:S02]  /*9c00*/  ISETP.GE.AND P5, PT, R8.reuse, R221, PT ;  /* 0x000000dd0800720c */ /* 0x040fe40003fa6270 */
[----:B------:R-:W-:Y:S02]  /*9c10*/  ISETP.GE.AND P2, PT, R8, R220, PT ;  /* 0x000000dc0800720c */ /* 0x000fe40003f46270 */
[----:B------:R-:W-:Y:S01]  /*9c20*/  ISETP.GT.AND P4, PT, R189, R8, PT ;  /* 0x00000008bd00720c */ /* 0x000fe20003f84270 */
[----:B------:R-:W-:Y:S01]  /*9c30*/  HMMA.16816.F32 R168, R24, R198, R168 ;  /* 0x000000c618a8723c */ /* 0x000fe200000018a8 */
[----:B------:R-:W-:Y:S01]  /*9c40*/  FSEL R192, R17, -INF , !P6 ;  /* 0xff80000011c07808 */ /* 0x000fe20007000000 */
[----:B------:R-:W1:Y:S01]  /*9c50*/  LDSM.16.M88.4 R8, [R225+0x17000] ;  /* 0x01700000e108783b */ /* 0x000e620000000200 */
[----:B------:R-:W-:-:S02]  /*9c60*/  FSEL R193, R19, -INF , !P3 ;  /* 0xff80000013c17808 */ /* 0x000fc40005800000 */
[----:B------:R-:W-:Y:S02]  /*9c70*/  FSEL R176, R176, -INF , !P1 ;  /* 0xff800000b0b07808 */ /* 0x000fe40004800000 */
[----:B------:R-:W-:Y:S01]  /*9c80*/  ISETP.GT.AND P0, PT, R222, R16, PT ;  /* 0x00000010de00720c */ /* 0x000fe20003f04270 */
[C---:B----4-:R-:W-:Y:S01]  /*9c90*/  HMMA.16816.F32 R164, R24.reuse, R20, R164 ;  /* 0x0000001418a4723c */ /* 0x050fe200000018a4 */
[----:B------:R-:W-:Y:S01]  /*9ca0*/  ISETP.GE.AND P6, PT, R16, R221, PT ;  /* 0x000000dd1000720c */ /* 0x000fe20003fc6270 */
[----:B------:R-:W-:Y:S01]  /*9cb0*/  VIADD R20, R188, 0xffffff50 ;  /* 0xffffff50bc147836 */ /* 0x000fe20000000000 */
[----:B------:R-:W-:Y:S02]  /*9cc0*/  ISETP.GE.AND P3, PT, R16, R220, PT ;  /* 0x000000dc1000720c */ /* 0x000fe40003f66270 */
[----:B------:R-:W-:Y:S02]  /*9cd0*/  ISETP.GT.AND P1, PT, R189, R16, PT ;  /* 0x00000010bd00720c */ /* 0x000fe40003f24270 */
[----:B------:R2:W3:Y:S01]  /*9ce0*/  LDSM.16.M88.4 R16, [R3+0x17800] ;  /* 0x017800000310783b */ /* 0x0004e20000000200 */
[----:B------:R-:W-:Y:S01]  /*9cf0*/  FSEL R178, R178, -INF , !P4 ;  /* 0xff800000b2b27808 */ /* 0x000fe20006000000 */
[----:B------:R-:W-:Y:S01]  /*9d00*/  HMMA.16816.F32 R32, R24, R22, R32 ;  /* 0x000000161820723c */ /* 0x000fe20000001820 */
[----:B------:R-:W-:-:S02]  /*9d10*/  FSEL R176, R176, -INF , !P5 ;  /* 0xff800000b0b07808 */ /* 0x000fc40006800000 */
[----:B------:R-:W-:Y:S02]  /*9d20*/  FSEL R195, R178, -INF , !P2 ;  /* 0xff800000b2c37808 */ /* 0x000fe40005000000 */
[----:B------:R-:W-:Y:S02]  /*9d30*/  FSEL R177, R177, -INF , !P0 ;  /* 0xff800000b1b17808 */ /* 0x000fe40004000000 */
[----:B------:R-:W-:Y:S01]  /*9d40*/  ISETP.GT.AND P4, PT, R222, R20, PT ;  /* 0x00000014de00720c */ /* 0x000fe20003f84270 */
[----:B------:R-:W-:Y:S01]  /*9d50*/  HMMA.16816.F32 R168, R12, R182, R168 ;  /* 0x000000b60ca8723c */ /* 0x000fe200000018a8 */
[C---:B------:R-:W-:Y:S02]  /*9d60*/  ISETP.GE.AND P5, PT, R20.reuse, R221, PT ;  /* 0x000000dd1400720c */ /* 0x040fe40003fa6270 */
[----:B------:R-:W-:Y:S02]  /*9d70*/  ISETP.GE.AND P2, PT, R20, R220, PT ;  /* 0x000000dc1400720c */ /* 0x000fe40003f46270 */
[----:B------:R-:W-:Y:S01]  /*9d80*/  ISETP.GT.AND P0, PT, R189, R20, PT ;  /* 0x00000014bd00720c */ /* 0x000fe20003f04270 */
[----:B------:R-:W-:Y:S01]  /*9d90*/  VIADD R20, R188, 0xffffff51 ;  /* 0xffffff51bc147836 */ /* 0x000fe20000000000 */
[----:B------:R-:W-:-:S02]  /*9da0*/  FSEL R179, R179, -INF , !P1 ;  /* 0xff800000b3b37808 */ /* 0x000fc40004800000 */
[----:B------:R-:W-:Y:S02]  /*9db0*/  FSEL R178, R177, -INF , !P6 ;  /* 0xff800000b1b27808 */ /* 0x000fe40007000000 */
[----:B------:R-:W-:Y:S02]  /*9dc0*/  FSEL R179, R179, -INF , !P3 ;  /* 0xff800000b3b37808 */ /* 0x000fe40005800000 */
[----:B------:R-:W-:Y:S01]  /*9dd0*/  FSEL R172, R172, -INF , !P4 ;  /* 0xff800000acac7808 */ /* 0x000fe20006000000 */
[----:B--2---:R-:W-:Y:S01]  /*9de0*/  VIADD R3, R188, 0xffffff58 ;  /* 0xffffff58bc037836 */ /* 0x004fe20000000000 */
[----:B------:R-:W-:Y:S02]  /*9df0*/  ISETP.GT.AND P1, PT, R222, R20, PT ;  /* 0x00000014de00720c */ /* 0x000fe40003f24270 */
[C---:B------:R-:W-:Y:S01]  /*9e00*/  ISETP.GE.AND P6, PT, R20.reuse, R221, PT ;  /* 0x000000dd1400720c */ /* 0x040fe20003fc6270 */
[----:B-1----:R-:W-:Y:S01]  /*9e10*/  HMMA.16816.F32 R164, R12, R8, R164 ;  /* 0x000000080ca4723c */ /* 0x002fe200000018a4 */
[----:B------:R-:W-:Y:S01]  /*9e20*/  ISETP.GE.AND P3, PT, R20, R220, PT ;  /* 0x000000dc1400720c */ /* 0x000fe20003f66270 */
[----:B------:R-:W-:Y:S01]  /*9e30*/  VIADD R8, R188, 0xffffff69 ;  /* 0xffffff69bc087836 */ /* 0x000fe20000000000 */
[----:B------:R-:W-:-:S02]  /*9e40*/  ISETP.GT.AND P4, PT, R189, R20, PT ;  /* 0x00000014bd00720c */ /* 0x000fc40003f84270 */
[----:B------:R-:W1:Y:S01]  /*9e50*/  LDSM.16.M88.4 R20, [R225+0x17800] ;  /* 0x01780000e114783b */ /* 0x000e620000000200 */
[----:B------:R-:W-:Y:S01]  /*9e60*/  FSEL R174, R174, -INF , !P0 ;  /* 0xff800000aeae7808 */ /* 0x000fe20004000000 */
[----:B------:R-:W-:-:S04]  /*9e70*/  DEPBAR.LE SB0, 0x0 ;  /* 0x000080000000791a */ /* 0x000fc80000000000 */
[----:B------:R-:W-:Y:S01]  /*9e80*/  FSEL R172, R172, -INF , !P5 ;  /* 0xff800000acac7808 */ /* 0x000fe20006800000 */
[----:B---3--:R-:W-:Y:S01]  /*9e90*/  HMMA.16816.F32 R28, R24, R16, R28 ;  /* 0x00000010181c723c */ /* 0x008fe2000000181c */
[----:B------:R-:W-:Y:S02]  /*9ea0*/  FSEL R177, R174, -INF , !P2 ;  /* 0xff800000aeb17808 */ /* 0x000fe40005000000 */
[----:B------:R-:W-:Y:S02]  /*9eb0*/  FSEL R173, R173, -INF , !P1 ;  /* 0xff800000adad7808 */ /* 0x000fe40004800000 */
[----:B------:R-:W-:Y:S02]  /*9ec0*/  ISETP.GT.AND P0, PT, R222, R3, PT ;  /* 0x00000003de00720c */ /* 0x000fe40003f04270 */
[C---:B------:R-:W-:Y:S01]  /*9ed0*/  ISETP.GE.AND P5, PT, R3.reuse, R221, PT ;  /* 0x000000dd0300720c */ /* 0x040fe20003fa6270 */
[----:B------:R-:W-:Y:S01]  /*9ee0*/  HMMA.16816.F32 R32, R12, R10, R32 ;  /* 0x0000000a0c20723c */ /* 0x000fe20000001820 */
[----:B------:R-:W-:Y:S01]  /*9ef0*/  BAR.SYNC.DEFER_BLOCKING 0x0 ;  /* 0x0000000000007b1d */ /* 0x000fe20000010000 */
[----:B------:R-:W-:-:S02]  /*9f00*/  ISETP.GE.AND P2, PT, R3, R220, PT ;  /* 0x000000dc0300720c */ /* 0x000fc40003f46270 */
[----:B------:R-:W-:Y:S01]  /*9f10*/  ISETP.GT.AND P1, PT, R189, R3, PT ;  /* 0x00000003bd00720c */ /* 0x000fe20003f24270 */
[----:B------:R-:W-:Y:S01]  /*9f20*/  VIADD R3, R188, 0xffffff59 ;  /* 0xffffff59bc037836 */ /* 0x000fe20000000000 */
[----:B------:R-:W-:Y:S02]  /*9f30*/  FSEL R175, R175, -INF , !P4 ;  /* 0xff800000afaf7808 */ /* 0x000fe40006000000 */
[----:B------:R-:W-:Y:S01]  /*9f40*/  FSEL R174, R173, -INF , !P6 ;  /* 0xff800000adae7808 */ /* 0x000fe20007000000 */
[----:B------:R-:W-:Y:S01]  /*9f50*/  HMMA.16816.F32 R200, R24, R18, R200 ;  /* 0x0000001218c8723c */ /* 0x000fe200000018c8 */
[----:B------:R-:W-:Y:S02]  /*9f60*/  FSEL R175, R175, -INF , !P3 ;  /* 0xff800000afaf7808 */ /* 0x000fe40005800000 */
[----:B------:R-:W-:Y:S02]  /*9f70*/  FSEL R168, R168, -INF , !P0 ;  /* 0xff800000a8a87808 */ /* 0x000fe40004000000 */
[----:B------:R-:W-:-:S02]  /*9f80*/  ISETP.GT.AND P4, PT, R222, R3, PT ;  /* 0x00000003de00720c */ /* 0x000fc40003f84270 */
        /* <DEDUP_REMOVED lines=22> */
[----:B------:R-:W-:Y:S01]  /*a0f0*/  ISETP.GT.AND P1, PT, R189, R3, PT ;  /* 0x00000003bd00720c */ /* 0x000fe20003f24270 */
[----:B------:R-:W-:Y:S01]  /*a100*/  VIADD R3, R188, 0xffffff68 ;  /* 0xffffff68bc037836 */ /* 0x000fe20000000000 */
[----:B------:R-:W-:Y:S02]  /*a110*/  FSEL R166, R166, -INF , !P4 ;  /* 0xff800000a6a67808 */ /* 0x000fe40006000000 */
[----:B------:R-:W-:Y:S02]  /*a120*/  FSEL R165, R165, -INF , !P0 ;  /* 0xff800000a5a57808 */ /* 0x000fe40004000000 */
[-C--:B------:R-:W-:Y:S02]  /*a130*/  ISETP.GT.AND P4, PT, R222, R3.reuse, PT ;  /* 0x00000003de00720c */ /* 0x080fe40003f84270 */
[----:B------:R-:W-:Y:S02]  /*a140*/  ISETP.GT.AND P0, PT, R189, R3, PT ;  /* 0x00000003bd00720c */ /* 0x000fe40003f04270 */
[----:B------:R-:W-:-:S02]  /*a150*/  FSEL R180, R164, -INF , !P5 ;  /* 0xff800000a4b47808 */ /* 0x000fc40006800000 */
[----:B------:R-:W-:Y:S02]  /*a160*/  FSEL R181, R166, -INF , !P2 ;  /* 0xff800000a6b57808 */ /* 0x000fe40005000000 */
[C---:B------:R-:W-:Y:S02]  /*a170*/  ISETP.GE.AND P5, PT, R3.reuse, R221, PT ;  /* 0x000000dd0300720c */ /* 0x040fe40003fa6270 */
[----:B------:R-:W-:Y:S01]  /*a180*/  ISETP.GE.AND P2, PT, R3, R220, PT ;  /* 0x000000dc0300720c */ /* 0x000fe20003f46270 */
[----:B------:R-:W-:Y:S01]  /*a190*/  VIADD R3, R188, 0xffffff70 ;  /* 0xffffff70bc037836 */ /* 0x000fe20000000000 */
[----:B------:R-:W-:Y:S02]  /*a1a0*/  FSEL R167, R167, -INF , !P1 ;  /* 0xff800000a7a77808 */ /* 0x000fe40004800000 */
[----:B------:R-:W-:Y:S02]  /*a1b0*/  ISETP.GT.AND P1, PT, R222, R8, PT ;  /* 0x00000008de00720c */ /* 0x000fe40003f24270 */
[----:B------:R-:W-:-:S02]  /*a1c0*/  FSEL R32, R32, -INF , !P4 ;  /* 0xff80000020207808 */ /* 0x000fc40006000000 */
[----:B------:R-:W-:Y:S02]  /*a1d0*/  FSEL R34, R34, -INF , !P0 ;  /* 0xff80000022227808 */ /* 0x000fe40004000000 */
[----:B------:R-:W-:Y:S02]  /*a1e0*/  ISETP.GT.AND P4, PT, R189, R8, PT ;  /* 0x00000008bd00720c */ /* 0x000fe40003f84270 */
[----:B------:R-:W-:Y:S02]  /*a1f0*/  FSEL R182, R32, -INF , !P5 ;  /* 0xff80000020b67808 */ /* 0x000fe40006800000 */
[----:B------:R-:W-:Y:S02]  /*a200*/  FSEL R183, R34, -INF , !P2 ;  /* 0xff80000022b77808 */ /* 0x000fe40005000000 */
[----:B------:R-:W-:Y:S02]  /*a210*/  FSEL R33, R33, -INF , !P1 ;  /* 0xff80000021217808 */ /* 0x000fe40004800000 */
[----:B------:R-:W-:-:S02]  /*a220*/  FSEL R184, R165, -INF , !P6 ;  /* 0xff800000a5b87808 */ /* 0x000fc40007000000 */
[----:B------:R-:W-:Y:S02]  /*a230*/  FSEL R185, R167, -INF , !P3 ;  /* 0xff800000a7b97808 */ /* 0x000fe40005800000 */
[----:B------:R-:W-:Y:S02]  /*a240*/  ISETP.GT.AND P0, PT, R222, R3, PT ;  /* 0x00000003de00720c */ /* 0x000fe40003f04270 */
[C---:B------:R-:W-:Y:S02]  /*a250*/  ISETP.GE.AND P5, PT, R3.reuse, R221, PT ;  /* 0x000000dd0300720c */ /* 0x040fe40003fa6270 */
[----:B------:R-:W-:Y:S02]  /*a260*/  ISETP.GE.AND P2, PT, R3, R220, PT ;  /* 0x000000dc0300720c */ /* 0x000fe40003f46270 */
[----:B------:R-:W-:Y:S01]  /*a270*/  ISETP.GT.AND P1, PT, R189, R3, PT ;  /* 0x00000003bd00720c */ /* 0x000fe20003f24270 */
[----:B------:R-:W-:Y:S01]  /*a280*/  VIADD R3, R188, 0xffffff71 ;  /* 0xffffff71bc037836 */ /* 0x000fe20000000000 */
[----:B------:R-:W-:-:S02]  /*a290*/  ISETP.GE.AND P6, PT, R8, R221, PT ;  /* 0x000000dd0800720c */ /* 0x000fc40003fc6270 */
[----:B------:R-:W-:Y:S02]  /*a2a0*/  ISETP.GE.AND P3, PT, R8, R220, PT ;  /* 0x000000dc0800720c */ /* 0x000fe40003f66270 */
[----:B------:R-:W-:Y:S02]  /*a2b0*/  FSEL R35, R35, -INF , !P4 ;  /* 0xff80000023237808 */ /* 0x000fe40006000000 */
[----:B------:R-:W-:Y:S02]  /*a2c0*/  FSEL R186, R33, -INF , !P6 ;  /* 0xff80000021ba7808 */ /* 0x000fe40007000000 */
[----:B------:R-:W-:Y:S02]  /*a2d0*/  FSEL R187, R35, -INF , !P3 ;  /* 0xff80000023bb7808 */ /* 0x000fe40005800000 */
[----:B------:R-:W-:Y:S02]  /*a2e0*/  FSEL R28, R28, -INF , !P0 ;  /* 0xff8000001c1c7808 */ /* 0x000fe40004000000 */
[----:B------:R-:W-:-:S02]  /*a2f0*/  ISETP.GT.AND P4, PT, R222, R3, PT ;  /* 0x00000003de00720c */ /* 0x000fc40003f84270 */
[C---:B------:R-:W-:Y:S02]  /*a300*/  ISETP.GE.AND P6, PT, R3.reuse, R221, PT ;  /* 0x000000dd0300720c */ /* 0x040fe40003fc6270 */
[----:B------:R-:W-:Y:S02]  /*a310*/  ISETP.GE.AND P3, PT, R3, R220, PT ;  /* 0x000000dc0300720c */ /* 0x000fe40003f66270 */
[----:B------:R-:W-:Y:S01]  /*a320*/  ISETP.GT.AND P0, PT, R189, R3, PT ;  /* 0x00000003bd00720c */ /* 0x000fe20003f04270 */
[----:B------:R-:W-:Y:S01]  /*a330*/  VIADD R3, R188, 0xffffff78 ;  /* 0xffffff78bc037836 */ /* 0x000fe20000000000 */
[----:B------:R-:W-:Y:S01]  /*a340*/  FSEL R30, R30, -INF , !P1 ;  /* 0xff8000001e1e7808 */ /* 0x000fe20004800000 */
[----:B------:R-:W-:Y:S01]  /*a350*/  VIADD R188, R188, 0xffffff79 ;  /* 0xffffff79bcbc7836 */ /* 0x000fe20000000000 */
[----:B------:R-:W-:Y:S02]  /*a360*/  FSEL R228, R28, -INF , !P5 ;  /* 0xff8000001ce47808 */ /* 0x000fe40006800000 */
[----:B------:R-:W-:-:S02]  /*a370*/  FSEL R209, R30, -INF , !P2 ;  /* 0xff8000001ed17808 */ /* 0x000fc40005000000 */
[----:B------:R-:W-:Y:S02]  /*a380*/  FSEL R29, R29, -INF , !P4 ;  /* 0xff8000001d1d7808 */ /* 0x000fe40006000000 */
[----:B------:R-:W-:Y:S02]  /*a390*/  ISETP.GT.AND P1, PT, R222, R3, PT ;  /* 0x00000003de00720c */ /* 0x000fe40003f24270 */
[C---:B------:R-:W-:Y:S02]  /*a3a0*/  ISETP.GE.AND P5, PT, R3.reuse, R221, PT ;  /* 0x000000dd0300720c */ /* 0x040fe40003fa6270 */
[----:B------:R-:W-:Y:S02]  /*a3b0*/  ISETP.GE.AND P2, PT, R3, R220, PT ;  /* 0x000000dc0300720c */ /* 0x000fe40003f46270 */
[----:B------:R-:W-:Y:S02]  /*a3c0*/  ISETP.GT.AND P4, PT, R189, R3, PT ;  /* 0x00000003bd00720c */ /* 0x000fe40003f84270 */
        /* <DEDUP_REMOVED lines=10> */
[----:B------:R-:W-:Y:S02]  /*a470*/  FSEL R31, R31, -INF , !P0 ;  /* 0xff8000001f1f7808 */ /* 0x000fe40004000000 */
[----:B------:R-:W-:Y:S02]  /*a480*/  FSEL R202, R202, -INF , !P4 ;  /* 0xff800000caca7808 */ /* 0x000fe40006000000 */
[----:B------:R-:W-:-:S02]  /*a490*/  ISETP.GT.AND P0, PT, R189, R188, PT ;  /* 0x000000bcbd00720c */ /* 0x000fc40003f04270 */
[----:B------:R-:W-:Y:S02]  /*a4a0*/  ISETP.GE.AND P4, PT, R188, R221, PT ;  /* 0x000000ddbc00720c */ /* 0x000fe40003f86270 */
[----:B------:R-:W-:Y:S02]  /*a4b0*/  FSEL R201, R201, -INF , !P1 ;  /* 0xff800000c9c97808 */ /* 0x000fe40004800000 */
        /* <DEDUP_REMOVED lines=43> */
.L_x_491:
[----:B------:R-:W-:Y:S01]  /*a770*/  FMNMX3.FTZ R12, R12, R209, R207, !PT ;  /* 0x000000d10c0c7276 */ /* 0x000fe200078100cf */
[----:B------:R-:W2:Y:S01]  /*a780*/  SHFL.BFLY PT, R10, R9, 0x2, 0x1f ;  /* 0x0c401f00090a7f89 */ /* 0x000ea200000e0000 */
[----:B------:R-:W3:Y:S01]  /*a790*/  LDCU UR4, c[0x0][0x45c] ;  /* 0x00008b80ff0477ac */ /* 0x000ee20008000800 */
[C---:B------:R-:W-:Y:S02]  /*a7a0*/  IADD3 R20, PT, PT, R215.reuse, 0x18000, RZ ;  /* 0x00018000d7147810 */ /* 0x040fe40007ffe0ff */
[----:B------:R-:W-:Y:S01]  /*a7b0*/  FMNMX3.FTZ R13, R12, R206, R205, !PT ;  /* 0x000000ce0c0d7276 */ /* 0x000fe200078100cd */
[----:B-1----:R-:W-:Y:S01]  /*a7c0*/  LDSM.16.MT88.4 R16, [R215+0x18000] ;  /* 0x01800000d710783b */ /* 0x002fe20000004200 */
[----:B------:R-:W-:Y:S01]  /*a7d0*/  IADD3 R203, PT, PT, R215, 0x18040, RZ ;  /* 0x00018040d7cb7810 */ /* 0x000fe20007ffe0ff */
[----:B------:R-:W-:Y:S02]  /*a7e0*/  UISETP.GT.U32.AND UP0, UPT, UR32, UR18, UPT ;  /* 0x000000122000728c */ /* 0x000fe4000bf04070 */
[----:B------:R-:W1:Y:S09]  /*a7f0*/  SHFL.BFLY PT, R8, R13, 0x2, 0x1f ;  /* 0x0c401f000d087f89 */ /* 0x000e7200000e0000 */
[----:B------:R-:W-:Y:S01]  /*a800*/  @UP0 UIADD3 UR20, UPT, UPT, UR20, -0x4, URZ ;  /* 0xfffffffc14140890 */ /* 0x000fe2000fffe0ff */
[----:B--2---:R-:W-:-:S05]  /*a810*/  FMNMX.FTZ R11, R9, R10, !PT ;  /* 0x0000000a090b7209 */ /* 0x004fca0007810000 */
[----:B------:R-:W2:Y:S01]  /*a820*/  SHFL.BFLY PT, R164, R11, 0x1, 0x1f ;  /* 0x0c201f000ba47f89 */ /* 0x000ea200000e0000 */
[----:B-1----:R-:W-:-:S05]  /*a830*/  FMNMX.FTZ R8, R13, R8, !PT ;  /* 0x000000080d087209 */ /* 0x002fca0007810000 */
[----:B------:R-:W1:Y:S01]  /*a840*/  SHFL.BFLY PT, R3, R8, 0x1, 0x1f ;  /* 0x0c201f0008037f89 */ /* 0x000e6200000e0000 */
[----:B--2---:R-:W-:-:S04]  /*a850*/  FMNMX.FTZ R164, R11, R164, !PT ;  /* 0x000000a40ba47209 */ /* 0x004fc80007810000 */
[C---:B------:R-:W-:Y:S01]  /*a860*/  FSETP.NEU.FTZ.AND P1, PT, R164.reuse, -INF , PT ;  /* 0xff800000a400780b */ /* 0x040fe20003f3d000 */
[----:B---3--:R-:W-:Y:S01]  /*a870*/  FMUL.FTZ R225, R164, UR4 ;  /* 0x00000004a4e17c20 */ /* 0x008fe20008410000 */
        /* <DEDUP_REMOVED lines=11> */
[--C-:B------:R-:W-:Y:S01]  /*a930*/  FFMA.FTZ R190, R190, UR4, -R225.reuse ;  /* 0x00000004bebe7c23 */ /* 0x100fe200080108e1 */
[--C-:B------:R-:W-:Y:S01]  /*a940*/  FFMA.FTZ R166, R191, UR4, -R208.reuse ;  /* 0x00000004bfa67c23 */ /* 0x100fe200080108d0 */
[----:B------:R-:W-:Y:S01]  /*a950*/  SEL R196, R213, 0xffffffe0, !P0 ;  /* 0xffffffe0d5c47807 */ /* 0x000fe20004000000 */
[--C-:B------:R-:W-:Y:S01]  /*a960*/  FFMA.FTZ R165, R193, UR4, -R208.reuse ;  /* 0x00000004c1a57c23 */ /* 0x100fe200080108d0 */
[----:B------:R-:W-:Y:S01]  /*a970*/  ISETP.NE.AND P0, PT, R224, RZ, PT ;  /* 0x000000ffe000720c */ /* 0x000fe20003f05270 */
[--C-:B------:R-:W-:Y:S01]  /*a980*/  FFMA.FTZ R188, R176, UR4, -R225.reuse ;  /* 0x00000004b0bc7c23 */ /* 0x100fe200080108e1 */
[----:B------:R-:W-:Y:S01]  /*a990*/  IADD3 R204, PT, PT, R215, R196, RZ ;  /* 0x000000c4d7cc7210 */ /* 0x000fe20007ffe0ff */
[--C-:B------:R-:W-:Y:S01]  /*a9a0*/  FFMA.FTZ R167, R178, UR4, -R225.reuse ;  /* 0x00000004b2a77c23 */ /* 0x100fe200080108e1 */
[--C-:B------:R-:W-:Y:S01]  /*a9b0*/  FFMA.FTZ R191, R195, UR4, -R208.reuse ;  /* 0x00000004c3bf7c23 */ /* 0x100fe200080108d0 */
[----:B------:R-:W-:Y:S01]  /*a9c0*/  FMUL.FTZ R193, R8, UR4 ;  /* 0x0000000408c17c20 */ /* 0x000fe20008410000 */
[----:B------:R-:W-:Y:S01]  /*a9d0*/  FMUL.FTZ R192, R9, UR4 ;  /* 0x0000000409c07c20 */ /* 0x000fe20008410000 */
[----:B------:R-:W1:Y:S01]  /*a9e0*/  LDSM.16.MT88.4 R24, [R204+0x18000] ;  /* 0x01800000cc18783b */ /* 0x000e620000004200 */
[--C-:B------:R-:W-:Y:S01]  /*a9f0*/  FFMA.FTZ R179, R179, UR4, -R208.reuse ;  /* 0x00000004b3b37c23 */ /* 0x100fe200080108d0 */
[----:B------:R-:W-:Y:S01]  /*aa00*/  MUFU.EX2 R190, R190 ;  /* 0x000000be00be7308 */ /* 0x000fe20000000800 */
[--C-:B------:R-:W-:Y:S01]  /*aa10*/  FFMA.FTZ R197, R172, UR4, -R225.reuse ;  /* 0x00000004acc57c23 */ /* 0x100fe200080108e1 */
[--C-:B------:R-:W-:Y:S01]  /*aa20*/  FFMA.FTZ R198, R174, UR4, -R225.reuse ;  /* 0x00000004aec67c23 */ /* 0x100fe200080108e1 */
[--C-:B------:R-:W-:Y:S01]  /*aa30*/  FFMA.FTZ R195, R168, UR4, -R225.reuse ;  /* 0x00000004a8c37c23 */ /* 0x100fe200080108e1 */
[----:B------:R-:W-:Y:S01]  /*aa40*/  @P0 IADD3 R203, PT, PT, R20, -0x40, RZ ;  /* 0xffffffc014cb0810 */ /* 0x000fe20007ffe0ff */
[----:B------:R-:W2:Y:S01]  /*aa50*/  MUFU.EX2 R189, R189 ;  /* 0x000000bd00bd7308 */ /* 0x000ea20000000800 */
[--C-:B------:R-:W-:Y:S01]  /*aa60*/  FFMA.FTZ R194, R170, UR4, -R225.reuse ;  /* 0x00000004aac27c23 */ /* 0x100fe200080108e1 */
[--C-:B------:R-:W-:Y:S01]  /*aa70*/  FFMA.FTZ R200, R177, UR4, -R208.reuse ;  /* 0x00000004b1c87c23 */ /* 0x100fe200080108d0 */
[----:B------:R-:W-:Y:S01]  /*aa80*/  IADD3 R196, PT, PT, R196, R203, RZ ;  /* 0x000000cbc4c47210 */ /* 0x000fe20007ffe0ff */
[----:B------:R-:W3:Y:S01]  /*aa90*/  LDSM.16.MT88.4 R32, [R203] ;  /* 0x00000000cb20783b */ /* 0x000ee20000004200 */
[----:B------:R-:W-:Y:S01]  /*aaa0*/  MUFU.EX2 R188, R188 ;  /* 0x000000bc00bc7308 */ /* 0x000fe20000000800 */
[--C-:B------:R-:W-:Y:S01]  /*aab0*/  FFMA.FTZ R201, R175, UR4, -R208.reuse ;  /* 0x00000004afc97c23 */ /* 0x100fe200080108d0 */
[--C-:B------:R-:W-:Y:S01]  /*aac0*/  FFMA.FTZ R199, R173, UR4, -R208.reuse ;  /* 0x00000004adc77c23 */ /* 0x100fe200080108d0 */
[--C-:B------:R-:W-:Y:S01]  /*aad0*/  FFMA.FTZ R202, R169, UR4, -R208.reuse ;  /* 0x00000004a9ca7c23 */ /* 0x100fe200080108d0 */
[----:B------:R-:W4:Y:S01]  /*aae0*/  MUFU.EX2 R167, R167 ;  /* 0x000000a700a77308 */ /* 0x000f220000000800 */
[----:B------:R-:W-:Y:S01]  /*aaf0*/  LDSM.16.MT88.4 R172, [R203+0x2800] ;  /* 0x00280000cbac783b */ /* 0x000fe20000004200 */
[--C-:B------:R-:W-:Y:S01]  /*ab00*/  FFMA.FTZ R213, R180, UR4, -R225.reuse ;  /* 0x00000004b4d57c23 */ /* 0x100fe200080108e1 */
[--C-:B------:R-:W-:Y:S01]  /*ab10*/  FFMA.FTZ R230, R184, UR4, -R225.reuse ;  /* 0x00000004b8e67c23 */ /* 0x100fe200080108e1 */
[----:B------:R-:W-:Y:S01]  /*ab20*/  MUFU.EX2 R166, R166 ;  /* 0x000000a600a67308 */ /* 0x000fe20000000800 */
[----:B--2---:R-:W-:Y:S01]  /*ab30*/  F2FP.F16.F32.PACK_AB R8, R189, R190 ;  /* 0x000000bebd08723e */ /* 0x004fe200000000ff */
[----:B------:R-:W-:Y:S01]  /*ab40*/  LDSM.16.MT88.4 R168, [R215+0x1c800] ;  /* 0x01c80000d7a8783b */ /* 0x000fe20000004200 */
[--C-:B------:R-:W-:Y:S01]  /*ab50*/  FFMA.FTZ R223, R182, UR4, -R225.reuse ;  /* 0x00000004b6df7c23 */ /* 0x100fe200080108e1 */
[----:B------:R-:W2:Y:S01]  /*ab60*/  MUFU.EX2 R165, R165 ;  /* 0x000000a500a57308 */ /* 0x000ea20000000800 */
[--C-:B------:R-:W-:Y:S01]  /*ab70*/  FFMA.FTZ R224, R186, UR4, -R225.reuse ;  /* 0x00000004bae07c23 */ /* 0x100fe200080108e1 */
[--C-:B------:R-:W-:Y:S01]  /*ab80*/  FFMA.FTZ R232, R181, UR4, -R208.reuse ;  /* 0x00000004b5e87c23 */ /* 0x100fe200080108d0 */
[--C-:B------:R-:W-:Y:S01]  /*ab90*/  FFMA.FTZ R233, R185, UR4, -R208.reuse ;  /* 0x00000004b9e97c23 */ /* 0x100fe200080108d0 */
[----:B------:R-:W-:Y:S01]  /*aba0*/  MUFU.EX2 R191, R191 ;  /* 0x000000bf00bf7308 */ /* 0x000fe20000000800 */
[--C-:B------:R-:W-:Y:S01]  /*abb0*/  FFMA.FTZ R231, R183, UR4, -R208.reuse ;  /* 0x00000004b7e77c23 */ /* 0x100fe200080108d0 */
[----:B----4-:R-:W-:Y:S01]  /*abc0*/  F2FP.F16.F32.PACK_AB R10, R167, R188 ;  /* 0x000000bca70a723e */ /* 0x010fe200000000ff */
[----:B------:R-:W-:Y:S01]  /*abd0*/  FFMA.FTZ R234, R187, UR4, -R208 ;  /* 0x00000004bbea7c23 */ /* 0x000fe200080108d0 */
[----:B------:R-:W4:Y:S01]  /*abe0*/  MUFU.EX2 R6, R179 ;  /* 0x000000b300067308 */ /* 0x000f220000000800 */
[----:B------:R-:W-:Y:S01]  /*abf0*/  LDSM.16.MT88.4 R184, [R196+0x1000] ;  /* 0x00100000c4b8783b */ /* 0x000fe20000004200 */
[----:B------:R-:W-:-:S02]  /*ac00*/  FFMA.FTZ R228, R228, UR4, -R225 ;  /* 0x00000004e4e47c23 */ /* 0x000fc400080108e1 */
[----:B------:R-:W5:Y:S01]  /*ac10*/  MUFU.EX2 R193, R193 ;  /* 0x000000c100c17308 */ /* 0x000f620000000800 */
[----:B------:R-:W-:Y:S01]  /*ac20*/  LDSM.16.MT88.4 R180, [R215+0x1b000] ;  /* 0x01b00000d7b4783b */ /* 0x000fe20000004200 */
[----:B--2---:R-:W-:Y:S02]  /*ac30*/  F2FP.F16.F32.PACK_AB R9, R165, R166 ;  /* 0x000000a6a509723e */ /* 0x004fe400000000ff */
[----:B------:R-:W2:Y:S04]  /*ac40*/  MUFU.EX2 R192, R192 ;  /* 0x000000c000c07308 */ /* 0x000ea80000000800 */
[----:B------:R-:W-:Y:S01]  /*ac50*/  MUFU.EX2 R197, R197 ;  /* 0x000000c500c57308 */ /* 0x000fe20000000800 */
[----:B----4-:R-:W-:Y:S01]  /*ac60*/  F2FP.F16.F32.PACK_AB R11, R6, R191 ;  /* 0x000000bf060b723e */ /* 0x010fe200000000ff */
[----:B------:R-:W-:Y:S02]  /*ac70*/  LDSM.16.MT88.4 R176, [R204+0x1a800] ;  /* 0x01a80000ccb0783b */ /* 0x000fe40000004200 */
[----:B------:R-:W4:Y:S01]  /*ac80*/  MUFU.EX2 R198, R198 ;  /* 0x000000c600c67308 */ /* 0x000f220000000800 */
[-C--:B-----5:R-:W-:Y:S01]  /*ac90*/  FMUL.FTZ R20, R152, R193.reuse ;  /* 0x000000c198147220 */ /* 0x0a0fe20000410000 */
[-C--:B------:R-:W-:Y:S01]  /*aca0*/  FMUL.FTZ R21, R153, R193.reuse ;  /* 0x000000c199157220 */ /* 0x080fe20000410000 */
[-C--:B------:R-:W-:Y:S01]  /*acb0*/  FMUL.FTZ R28, R148, R193.reuse ;  /* 0x000000c1941c7220 */ /* 0x080fe20000410000 */
[-C--:B------:R-:W-:Y:S01]  /*acc0*/  FMUL.FTZ R29, R149, R193.reuse ;  /* 0x000000c1951d7220 */ /* 0x080fe20000410000 */
[-C--:B--2---:R-:W-:Y:S01]  /*acd0*/  FMUL.FTZ R22, R154, R192.reuse ;  /* 0x000000c09a167220 */ /* 0x084fe20000410000 */
[-C--:B------:R-:W-:Y:S01]  /*ace0*/  FMUL.FTZ R23, R155, R192.reuse ;  /* 0x000000c09b177220 */ /* 0x080fe20000410000 */
[-C--:B------:R-:W-:Y:S01]  /*acf0*/  FMUL.FTZ R30, R150, R192.reuse ;  /* 0x000000c0961e7220 */ /* 0x080fe20000410000 */
[-C--:B------:R-:W-:Y:S01]  /*ad00*/  FMUL.FTZ R31, R151, R192.reuse ;  /* 0x000000c0971f7220 */ /* 0x080fe20000410000 */
[-C--:B------:R-:W-:Y:S01]  /*ad10*/  FMUL.FTZ R140, R140, R193.reuse ;  /* 0x000000c18c8c7220 */ /* 0x080fe20000410000 */
[----:B------:R-:W2:Y:S01]  /*ad20*/  LDSM.16.MT88.4 R148, [R196] ;  /* 0x00000000c494783b */ /* 0x000ea20000004200 */
        /* <DEDUP_REMOVED lines=16> */
[----:B------:R-:W1:Y:S01]  /*ae30*/  LDSM.16.MT88.4 R144, [R204+0x1a000] ;  /* 0x01a00000cc90783b */ /* 0x000e620000004200 */
        /* <DEDUP_REMOVED lines=52> */
[----:B------:R-:W-:Y:S01]  /*b180*/  LDSM.16.MT88.4 R152, [R215+0x1a000] ;  /* 0x01a00000d798783b */ /* 0x000fe20000004200 */
        /* <DEDUP_REMOVED lines=46> */
[----:B------:R-:W-:Y:S01]  /*b470*/  MUFU.EX2 R195, R195 ;  /* 0x000000c300c37308 */ /* 0x000fe20000000800 */
[-C--:B------:R-:W-:Y:S01]  /*b480*/  FMUL.FTZ R100, R100, R193.reuse ;  /* 0x000000c164647220 */ /* 0x080fe20000410000 */
[-C--:B------:R-:W-:Y:S01]  /*b490*/  FMUL.FTZ R101, R101, R193.reuse ;  /* 0x000000c165657220 */ /* 0x080fe20000410000 */
[-C--:B------:R-:W-:Y:S01]  /*b4a0*/  FMUL.FTZ R102, R102, R192.reuse ;  /* 0x000000c066667220 */ /* 0x080fe20000410000 */
[C---:B------:R-:W-:Y:S01]  /*b4b0*/  HMMA.16816.F32 R72, R8.reuse, R146, R72 ;  /* 0x000000920848723c */ /* 0x040fe20000001848 */
[----:B------:R-:W1:Y:S01]  /*b4c0*/  LDSM.16.MT88.4 R144, [R196+0x4000] ;  /* 0x00400000c490783b */ /* 0x000e620000004200 */
[----:B------:R-:W-:Y:S01]  /*b4d0*/  MUFU.EX2 R194, R194 ;  /* 0x000000c200c27308 */ /* 0x000fe20000000800 */
[-C--:B------:R-:W-:Y:S01]  /*b4e0*/  FMUL.FTZ R103, R103, R192.reuse ;  /* 0x000000c067677220 */ /* 0x080fe20000410000 */
[-C--:B------:R-:W-:Y:S01]  /*b4f0*/  FMUL.FTZ R104, R104, R193.reuse ;  /* 0x000000c168687220 */ /* 0x080fe20000410000 */
[-C--:B------:R-:W-:Y:S01]  /*b500*/  FMUL.FTZ R105, R105, R193.reuse ;  /* 0x000000c169697220 */ /* 0x080fe20000410000 */
[----:B------:R-:W-:Y:S01]  /*b510*/  MUFU.EX2 R200, R200 ;  /* 0x000000c800c87308 */ /* 0x000fe20000000800 */
[-C--:B------:R-:W-:Y:S01]  /*b520*/  FMUL.FTZ R106, R106, R192.reuse ;  /* 0x000000c06a6a7220 */ /* 0x080fe20000410000 */
[C---:B---3--:R-:W-:Y:S01]  /*b530*/  HMMA.16816.F32 R84, R8.reuse, R140, R84 ;  /* 0x0000008c0854723c */ /* 0x048fe20000001854 */
[-C--:B------:R-:W-:Y:S01]  /*b540*/  FMUL.FTZ R107, R107, R192.reuse ;  /* 0x000000c06b6b7220 */ /* 0x080fe20000410000 */
[----:B------:R-:W3:Y:S01]  /*b550*/  MUFU.EX2 R201, R201 ;  /* 0x000000c900c97308 */ /* 0x000ee20000000800 */
[-C--:B------:R-:W-:Y:S01]  /*b560*/  FMUL.FTZ R116, R116, R193.reuse ;  /* 0x000000c174747220 */ /* 0x080fe20000410000 */
[-C--:B------:R-:W-:Y:S01]  /*b570*/  FMUL.FTZ R117, R117, R193.reuse ;  /* 0x000000c175757220 */ /* 0x080fe20000410000 */
[-C--:B------:R-:W-:Y:S01]  /*b580*/  FMUL.FTZ R118, R118, R192.reuse ;  /* 0x000000c076767220 */ /* 0x080fe20000410000 */
[----:B------:R-:W-:Y:S01]  /*b590*/  MUFU.EX2 R199, R199 ;  /* 0x000000c700c77308 */ /* 0x000fe20000000800 */
[-C--:B------:R-:W-:Y:S01]  /*b5a0*/  FMUL.FTZ R119, R119, R192.reuse ;  /* 0x000000c077777220 */ /* 0x080fe20000410000 */
[C---:B------:R-:W-:Y:S01]  /*b5b0*/  HMMA.16816.F32 R88, R8.reuse, R142, R88 ;  /* 0x0000008e0858723c */ /* 0x040fe20000001858 */
[----:B------:R-:W5:Y:S01]  /*b5c0*/  LDSM.16.MT88.4 R140, [R204+0x1e000] ;  /* 0x01e00000cc8c783b */ /* 0x000f620000004200 */
[----:B------:R-:W3:Y:S01]  /*b5d0*/  MUFU.EX2 R202, R202 ;  /* 0x000000ca00ca7308 */ /* 0x000ee20000000800 */
        /* <DEDUP_REMOVED lines=13> */
[----:B--2---:R-:W-:Y:S01]  /*b6b0*/  HMMA.16816.F32 R76, R8, R148, R76 ;  /* 0x00000094084c723c */ /* 0x004fe2000000184c */
[----:B------:R-:W-:Y:S01]  /*b6c0*/  FMUL.FTZ R131, R131, R192 ;  /* 0x000000c083837220 */ /* 0x000fe20000410000 */
[----:B------:R-:W-:Y:S01]  /*b6d0*/  LDSM.16.MT88.4 R160, [R204+0x1c800] ;  /* 0x01c80000cca0783b */ /* 0x000fe20000004200 */
[----:B------:R-:W-:Y:S01]  /*b6e0*/  MUFU.EX2 R213, R213 ;  /* 0x000000d500d57308 */ /* 0x000fe20000000800 */
[----:B------:R-:W-:-:S03]  /*b6f0*/  FFMA.FTZ R190, R229, R193, R190 ;  /* 0x000000c1e5be7223 */ /* 0x000fc600000100be */
[----:B------:R-:W2:Y:S01]  /*b700*/  MUFU.EX2 R230, R230 ;  /* 0x000000e600e67308 */ /* 0x000ea20000000800 */
[C---:B------:R-:W-:Y:S01]  /*b710*/  HMMA.16816.F32 R80, R8.reuse, R150, R80 ;  /* 0x000000960850723c */ /* 0x040fe20000001850 */
[----:B------:R-:W4:Y:S01]  /*b720*/  LDSM.16.MT88.4 R148, [R215+0x1e000] ;  /* 0x01e00000d794783b */ /* 0x000f220000004200 */
[----:B------:R-:W-:Y:S01]  /*b730*/  FADD.FTZ R189, R189, R190 ;  /* 0x000000bebdbd7221 */ /* 0x000fe20000010000 */
[----:B------:R-:W-:Y:S04]  /*b740*/  MUFU.EX2 R223, R223 ;  /* 0x000000df00df7308 */ /* 0x000fe80000000800 */
[----:B------:R-:W-:Y:S01]  /*b750*/  MUFU.EX2 R224, R224 ;  /* 0x000000e000e07308 */ /* 0x000fe20000000800 */
[C---:B-1----:R-:W-:Y:S03]  /*b760*/  HMMA.16816.F32 R92, R8.reuse, R144, R92 ;  /* 0x00000090085c723c */ /* 0x042fe6000000185c */
[----:B------:R-:W-:Y:S04]  /*b770*/  MUFU.EX2 R232, R232 ;  /* 0x000000e800e87308 */ /* 0x000fe80000000800 */
[----:B------:R-:W1:Y:S01]  /*b780*/  MUFU.EX2 R233, R233 ;  /* 0x000000e900e97308 */ /* 0x000e620000000800 */
[C---:B------:R-:W-:Y:S01]  /*b790*/  HMMA.16816.F32 R96, R8.reuse, R146, R96 ;  /* 0x000000920860723c */ /* 0x040fe20000001860 */
[----:B------:R-:W3:Y:S02]  /*b7a0*/  LDSM.16.MT88.4 R144, [R203+0x6000] ;  /* 0x00600000cb90783b */ /* 0x000ee40000004200 */
[----:B------:R-:W-:Y:S04]  /*b7b0*/  MUFU.EX2 R231, R231 ;  /* 0x000000e700e77308 */ /* 0x000fe80000000800 */
[----:B------:R-:W1:Y:S01]  /*b7c0*/  MUFU.EX2 R234, R234 ;  /* 0x000000ea00ea7308 */ /* 0x000e620000000800 */
[C---:B-----5:R-:W-:Y:S08]  /*b7d0*/  HMMA.16816.F32 R108, R8.reuse, R140, R108 ;  /* 0x0000008c086c723c */ /* 0x060ff0000000186c */
[C---:B------:R-:W-:Y:S01]  /*b7e0*/  HMMA.16816.F32 R112, R8.reuse, R142, R112 ;  /* 0x0000008e0870723c */ /* 0x040fe20000001870 */
[----:B------:R-:W5:Y:S07]  /*b7f0*/  LDSM.16.MT88.4 R140, [R215+0x18800] ;  /* 0x01880000d78c783b */ /* 0x000f6e0000004200 */
[C---:B------:R-:W-:Y:S08]  /*b800*/  HMMA.16816.F32 R36, R8.reuse, R152, R36 ;  /* 0x000000980824723c */ /* 0x040ff00000001824 */
[C---:B------:R-:W-:Y:S01]  /*b810*/  HMMA.16816.F32 R40, R8.reuse, R154, R40 ;  /* 0x0000009a0828723c */ /* 0x040fe20000001828 */
[----:B------:R-:W2:Y:S07]  /*b820*/  LDSM.16.MT88.4 R152, [R204+0x18800] ;  /* 0x01880000cc98783b */ /* 0x000eae0000004200 */
[C---:B----4-:R-:W-:Y:S08]  /*b830*/  HMMA.16816.F32 R100, R8.reuse, R148, R100 ;  /* 0x000000940864723c */ /* 0x050ff00000001864 */
[C---:B------:R-:W-:Y:S01]  /*b840*/  HMMA.16816.F32 R104, R8.reuse, R150, R104 ;  /* 0x000000960868723c */ /* 0x040fe20000001868 */
[----:B------:R-:W4:Y:S07]  /*b850*/  LDSM.16.MT88.4 R148, [R203+0x800] ;  /* 0x00080000cb94783b */ /* 0x000f2e0000004200 */
[C---:B---3--:R-:W-:Y:S08]  /*b860*/  HMMA.16816.F32 R116, R8.reuse, R144, R116 ;  /* 0x000000900874723c */ /* 0x048ff00000001874 */
[C---:B------:R-:W-:Y:S01]  /*b870*/  HMMA.16816.F32 R120, R8.reuse, R146, R120 ;  /* 0x000000920878723c */ /* 0x040fe20000001878 */
[----:B------:R-:W3:Y:S07]  /*b880*/  LDSM.16.MT88.4 R144, [R196+0x800] ;  /* 0x00080000c490783b */ /* 0x000eee0000004200 */
[C---:B------:R-:W-:Y:S08]  /*b890*/  HMMA.16816.F32 R124, R8.reuse, R156, R124 ;  /* 0x0000009c087c723c */ /* 0x040ff0000000187c */
[----:B------:R-:W-:Y:S01]  /*b8a0*/  HMMA.16816.F32 R8, R8, R158, R128 ;  /* 0x0000009e0808723c */ /* 0x000fe20000001880 */
[----:B------:R-:W-:Y:S01]  /*b8b0*/  F2FP.F16.F32.PACK_AB R128, R198, R197 ;  /* 0x000000c5c680723e */ /* 0x000fe200000000ff */
[----:B------:R-:W-:Y:S01]  /*b8c0*/  LDSM.16.MT88.4 R156, [R196+0x2800] ;  /* 0x00280000c49c783b */ /* 0x000fe20000004200 */
[----:B------:R-:W-:-:S02]  /*b8d0*/  F2FP.F16.F32.PACK_AB R129, R201, R200 ;  /* 0x000000c8c981723e */ /* 0x000fc400000000ff */
[----:B------:R-:W-:Y:S02]  /*b8e0*/  F2FP.F16.F32.PACK_AB R130, R194, R195 ;  /* 0x000000c3c282723e */ /* 0x000fe400000000ff */
[----:B------:R-:W-:-:S07]  /*b8f0*/  F2FP.F16.F32.PACK_AB R131, R202, R199 ;  /* 0x000000c7ca83723e */ /* 0x000fce00000000ff */
[C---:B-----5:R-:W-:Y:S08]  /*b900*/  HMMA.16816.F32 R12, R128.reuse, R140, R12 ;  /* 0x0000008c800c723c */ /* 0x060ff0000000180c */
[C---:B------:R-:W-:Y:S01]  /*b910*/  HMMA.16816.F32 R16, R128.reuse, R142, R16 ;  /* 0x0000008e8010723c */ /* 0x040fe20000001810 */
[----:B------:R-:W5:Y:S07]  /*b920*/  LDSM.16.MT88.4 R140, [R215+0x1a800] ;  /* 0x01a80000d78c783b */ /* 0x000f6e0000004200 */
[C---:B--2---:R-:W-:Y:S08]  /*b930*/  HMMA.16816.F32 R20, R128.reuse, R152, R20 ;  /* 0x000000988014723c */ /* 0x044ff00000001814 */
[C---:B------:R-:W-:Y:S01]  /*b940*/  HMMA.16816.F32 R24, R128.reuse, R154, R24 ;  /* 0x0000009a8018723c */ /* 0x040fe20000001818 */
[----:B------:R-:W2:Y:S07]  /*b950*/  LDSM.16.MT88.4 R152, [R203+0x4800] ;  /* 0x00480000cb98783b */ /* 0x000eae0000004200 */
[C---:B----4-:R-:W-:Y:S08]  /*b960*/  HMMA.16816.F32 R28, R128.reuse, R148, R28 ;  /* 0x00000094801c723c */ /* 0x050ff0000000181c */
[C---:B------:R-:W-:Y:S01]  /*b970*/  HMMA.16816.F32 R32, R128.reuse, R150, R32 ;  /* 0x000000968020723c */ /* 0x040fe20000001820 */
[----:B------:R-:W-:Y:S07]  /*b980*/  LDSM.16.MT88.4 R148, [R196+0x4800] ;  /* 0x00480000c494783b */ /* 0x000fee0000004200 */
[C---:B---3--:R-:W-:Y:S08]  /*b990*/  HMMA.16816.F32 R136, R128.reuse, R144, R136 ;  /* 0x000000908088723c */ /* 0x048ff00000001888 */
[C---:B-----5:R-:W-:Y:S08]  /*b9a0*/  HMMA.16816.F32 R36, R128.reuse, R140, R36 ;  /* 0x0000008c8024723c */ /* 0x060ff00000001824 */
[C---:B------:R-:W-:Y:S01]  /*b9b0*/  HMMA.16816.F32 R40, R128.reuse, R142, R40 ;  /* 0x0000008e8028723c */ /* 0x040fe20000001828 */
[----:B------:R-:W3:Y:S07]  /*b9c0*/  LDSM.16.MT88.4 R140, [R204+0x1e800] ;  /* 0x01e80000cc8c783b */ /* 0x000eee0000004200 */
        /* <DEDUP_REMOVED lines=27> */
[----:B------:R-:W-:Y:S07]  /*bb80*/  LDSM.16.MT88.4 R144, [R204+0x19000] ;  /* 0x01900000cc90783b */ /* 0x000fee0000004200 */
[C---:B-----5:R-:W-:Y:S08]  /*bb90*/  HMMA.16816.F32 R116, R128.reuse, R156, R116 ;  /* 0x0000009c8074723c */ /* 0x060ff00000001874 */
[C---:B------:R-:W-:Y:S08]  /*bba0*/  HMMA.16816.F32 R120, R128.reuse, R158, R120 ;  /* 0x0000009e8078723c */ /* 0x040ff00000001878 */
[C---:B--2---:R-:W-:Y:S08]  /*bbb0*/  HMMA.16816.F32 R124, R128.reuse, R152, R124 ;  /* 0x00000098807c723c */ /* 0x044ff0000000187c */
[----:B------:R-:W-:Y:S01]  /*bbc0*/  HMMA.16816.F32 R128, R128, R154, R8 ;  /* 0x0000009a8080723c */ /* 0x000fe20000001808 */
[----:B------:R-:W2:Y:S01]  /*bbd0*/  LDSM.16.MT88.4 R152, [R196+0x3000] ;  /* 0x00300000c498783b */ /* 0x000ea20000004200 */
[----:B------:R-:W-:-:S02]  /*bbe0*/  F2FP.F16.F32.PACK_AB R8, R230, R213 ;  /* 0x000000d5e608723e */ /* 0x000fc400000000ff */
[----:B-1----:R-:W-:Y:S02]  /*bbf0*/  F2FP.F16.F32.PACK_AB R9, R233, R232 ;  /* 0x000000e8e909723e */ /* 0x002fe400000000ff */
[----:B------:R-:W-:Y:S02]  /*bc00*/  F2FP.F16.F32.PACK_AB R10, R224, R223 ;  /* 0x000000dfe00a723e */ /* 0x000fe400000000ff */
[----:B------:R-:W-:-:S07]  /*bc10*/  F2FP.F16.F32.PACK_AB R11, R234, R231 ;  /* 0x000000e7ea0b723e */ /* 0x000fce00000000ff */
[C---:B---3--:R-:W-:Y:S08]  /*bc20*/  HMMA.16816.F32 R28, R8.reuse, R140, R28 ;  /* 0x0000008c081c723c */ /* 0x048ff0000000181c */
[C---:B------:R-:W-:Y:S01]  /*bc30*/  HMMA.16816.F32 R32, R8.reuse, R142, R32 ;  /* 0x0000008e0820723c */ /* 0x040fe20000001820 */
[----:B------:R-:W1:Y:S07]  /*bc40*/  LDSM.16.MT88.4 R140, [R196+0x5000] ;  /* 0x00500000c48c783b */ /* 0x000e6e0000004200 */
[C---:B------:R-:W-:Y:S01]  /*bc50*/  HMMA.16816.F32 R160, R8.reuse, R148, R12 ;  /* 0x0000009408a0723c */ /* 0x040fe2000000180c */
[----:B------:R-:W-:Y:S07]  /*bc60*/  LDSM.16.MT88.4 R12, [R204+0x1f000] ;  /* 0x01f00000cc0c783b */ /* 0x000fee0000004200 */
[C---:B------:R-:W-:Y:S01]  /*bc70*/  HMMA.16816.F32 R156, R8.reuse, R150, R16 ;  /* 0x00000096089c723c */ /* 0x040fe20000001810 */
[----:B------:R-:W3:Y:S04]  /*bc80*/  LDSM.16.MT88.4 R148, [R204+0x1d000] ;  /* 0x01d00000cc94783b */ /* 0x000ee80000004200 */
[----:B------:R-:W4:Y:S03]  /*bc90*/  LDSM.16.MT88.4 R16, [R215+0x1f000] ;  /* 0x01f00000d710783b */ /* 0x000f260000004200 */
        /* <DEDUP_REMOVED lines=15> */
[C---:B------:R-:W-:Y:S01]  /*bd90*/  HMMA.16816.F32 R108, R8.reuse, R12, R108 ;  /* 0x0000000c086c723c */ /* 0x040fe2000000186c */
[--C-:B------:R-:W-:Y:S01]  /*bda0*/  FFMA.FTZ R12, R226, UR4, -R225.reuse ;  /* 0x00000004e20c7c23 */ /* 0x100fe200080108e1 */
[--C-:B------:R-:W-:Y:S01]  /*bdb0*/  FFMA.FTZ R13, R211, UR4, -R225.reuse ;  /* 0x00000004d30d7c23 */ /* 0x100fe200080108e1 */
[----:B------:R-:W-:Y:S01]  /*bdc0*/  FFMA.FTZ R225, R210, UR4, -R225 ;  /* 0x00000004d2e17c23 */ /* 0x000fe200080108e1 */
[----:B------:R-:W-:Y:S04]  /*bdd0*/  MUFU.EX2 R226, R228 ;  /* 0x000000e400e27308 */ /* 0x000fe80000000800 */
[C---:B------:R-:W-:Y:S01]  /*bde0*/  HMMA.16816.F32 R112, R8.reuse, R14, R112 ;  /* 0x0000000e0870723c */ /* 0x040fe20000001870 */
[----:B------:R-:W3:Y:S04]  /*bdf0*/  MUFU.EX2 R211, R12 ;  /* 0x0000000c00d37308 */ /* 0x000ee80000000800 */
[----:B------:R5:W-:Y:S03]  /*be00*/  MUFU.EX2 R210, R13 ;  /* 0x0000000d00d27308 */ /* 0x000be60000000800 */
[----:B------:R-:W-:Y:S01]  /*be10*/  HMMA.16816.F32 R68, R8, R168, R68 ;  /* 0x000000a80844723c */ /* 0x000fe20000001844 */
[----:B------:R-:W-:-:S02]  /*be20*/  FFMA.FTZ R168, R209, UR4, -R208 ;  /* 0x00000004d1a87c23 */ /* 0x000fc400080108d0 */
[----:B------:R-:W-:Y:S05]  /*be30*/  MUFU.EX2 R209, R225 ;  /* 0x000000e100d17308 */ /* 0x000fea0000000800 */
[C---:B--2---:R-:W-:Y:S01]  /*be40*/  HMMA.16816.F32 R116, R8.reuse, R152, R116 ;  /* 0x000000980874723c */ /* 0x044fe20000001874 */
[--C-:B------:R-:W-:Y:S01]  /*be50*/  FFMA.FTZ R153, R207, UR4, -R208.reuse ;  /* 0x00000004cf997c23 */ /* 0x100fe200080108d0 */
[--C-:B------:R-:W-:Y:S01]  /*be60*/  FFMA.FTZ R152, R206, UR4, -R208.reuse ;  /* 0x00000004ce987c23 */ /* 0x100fe200080108d0 */
[----:B-----5:R-:W2:Y:S01]  /*be70*/  LDSM.16.MT88.4 R12, [R204+0x1f800] ;  /* 0x01f80000cc0c783b */ /* 0x020ea20000004200 */
[----:B------:R-:W-:Y:S01]  /*be80*/  FFMA.FTZ R208, R205, UR4, -R208 ;  /* 0x00000004cdd07c23 */ /* 0x000fe200080108d0 */
[----:B------:R5:W-:Y:S03]  /*be90*/  MUFU.EX2 R207, R168 ;  /* 0x000000a800cf7308 */ /* 0x000be60000000800 */
[C---:B------:R-:W-:Y:S01]  /*bea0*/  HMMA.16816.F32 R136, R8.reuse, R184, R136 ;  /* 0x000000b80888723c */ /* 0x040fe20000001888 */
[----:B------:R-:W4:Y:S04]  /*beb0*/  MUFU.EX2 R206, R153 ;  /* 0x0000009900ce7308 */ /* 0x000f280000000800 */
[----:B------:R-:W-:Y:S03]  /*bec0*/  MUFU.EX2 R205, R152 ;  /* 0x0000009800cd7308 */ /* 0x000fe60000000800 */
[C---:B------:R-:W-:Y:S01]  /*bed0*/  HMMA.16816.F32 R132, R8.reuse, R186, R132 ;  /* 0x000000ba0884723c */ /* 0x040fe20000001884 */
[----:B------:R-:W4:Y:S01]  /*bee0*/  MUFU.EX2 R208, R208 ;  /* 0x000000d000d07308 */ /* 0x000f220000000800 */
[----:B------:R-:W-:Y:S06]  /*bef0*/  LDSM.16.MT88.4 R184, [R203+0x3800] ;  /* 0x00380000cbb8783b */ /* 0x000fec0000004200 */
        /* <DEDUP_REMOVED lines=13> */
[----:B------:R-:W5:Y:S07]  /*bfd0*/  LDSM.16.MT88.4 R144, [R204+0x1b800] ;  /* 0x01b80000cc90783b */ /* 0x000f6e0000004200 */
[C---:B------:R-:W-:Y:S08]  /*bfe0*/  HMMA.16816.F32 R120, R8.reuse, R154, R120 ;  /* 0x0000009a0878723c */ /* 0x040ff00000001878 */
[C---:B-1----:R-:W-:Y:S08]  /*bff0*/  HMMA.16816.F32 R124, R8.reuse, R140, R124 ;  /* 0x0000008c087c723c */ /* 0x042ff0000000187c */
[----:B------:R-:W-:Y:S01]  /*c000*/  HMMA.16816.F32 R128, R8, R142, R128 ;  /* 0x0000008e0880723c */ /* 0x000fe20000001880 */
[----:B---3--:R-:W-:Y:S01]  /*c010*/  F2FP.F16.F32.PACK_AB R8, R211, R226 ;  /* 0x000000e2d308723e */ /* 0x008fe200000000ff */
[----:B------:R-:W-:Y:S01]  /*c020*/  LDSM.16.MT88.4 R140, [R203+0x1800] ;  /* 0x00180000cb8c783b */ /* 0x000fe20000004200 */
[----:B----4-:R-:W-:-:S02]  /*c030*/  F2FP.F16.F32.PACK_AB R9, R206, R207 ;  /* 0x000000cfce09723e */ /* 0x010fc400000000ff */
[----:B------:R-:W-:Y:S02]  /*c040*/  F2FP.F16.F32.PACK_AB R10, R209, R210 ;  /* 0x000000d2d10a723e */ /* 0x000fe400000000ff */
[----:B------:R-:W-:-:S07]  /*c050*/  F2FP.F16.F32.PACK_AB R11, R208, R205 ;  /* 0x000000cdd00b723e */ /* 0x000fce00000000ff */
        /* <DEDUP_REMOVED lines=8> */
[C---:B-----5:R-:W-:Y:S08]  /*c0e0*/  HMMA.16816.F32 R44, R8.reuse, R144, R44 ;  /* 0x00000090082c723c */ /* 0x060ff0000000182c */
[----:B-1----:R-:W-:Y:S01]  /*c0f0*/  HMMA.16816.F32 R60, R8, R20, R60 ;  /* 0x00000014083c723c */ /* 0x002fe2000000183c */
[----:B------:R-:W-:-:S04]  /*c100*/  FFMA.FTZ R20, R227, R192, R166 ;  /* 0x000000c0e3147223 */ /* 0x000fc800000100a6 */
[----:B------:R-:W-:-:S03]  /*c110*/  FADD.FTZ R20, R165, R20 ;  /* 0x00000014a5147221 */ /* 0x000fc60000010000 */
[C---:B------:R-:W-:Y:S08]  /*c120*/  HMMA.16816.F32 R48, R8.reuse, R146, R48 ;  /* 0x000000920830723c */ /* 0x040ff00000001830 */
[C---:B------:R-:W-:Y:S01]  /*c130*/  HMMA.16816.F32 R148, R8.reuse, R150, R24 ;  /* 0x000000960894723c */ /* 0x040fe20000001818 */
[----:B------:R-:W1:Y:S07]  /*c140*/  LDSM.16.MT88.4 R24, [R215+0x1b800] ;  /* 0x01b80000d718783b */ /* 0x000e6e0000004200 */
[C---:B------:R-:W-:Y:S01]  /*c150*/  HMMA.16816.F32 R144, R8.reuse, R140, R28 ;  /* 0x0000008c0890723c */ /* 0x040fe2000000181c */
[----:B------:R-:W4:Y:S07]  /*c160*/  LDSM.16.MT88.4 R28, [R215+0x1f800] ;  /* 0x01f80000d71c783b */ /* 0x000f2e0000004200 */
[C---:B---3--:R-:W-:Y:S08]  /*c170*/  HMMA.16816.F32 R68, R8.reuse, R16, R68 ;  /* 0x000000100844723c */ /* 0x048ff00000001844 */
[C---:B------:R-:W-:Y:S01]  /*c180*/  HMMA.16816.F32 R72, R8.reuse, R18, R72 ;  /* 0x000000120848723c */ /* 0x040fe20000001848 */
[----:B------:R-:W3:Y:S07]  /*c190*/  LDSM.16.MT88.4 R16, [R196+0x7800] ;  /* 0x00780000c410783b */ /* 0x000eee0000004200 */
[----:B--2---:R-:W-:Y:S01]  /*c1a0*/  HMMA.16816.F32 R92, R8, R12, R92 ;  /* 0x0000000c085c723c */ /* 0x004fe2000000185c */
        /* <DEDUP_REMOVED lines=43> */
[C---:B----4-:R-:W-:Y:S08]  /*c460*/  HMMA.16816.F32 R100, R8.reuse, R28, R100 ;  /* 0x0000001c0864723c */ /* 0x050ff00000001864 */
[C---:B------:R-:W-:Y:S08]  /*c470*/  HMMA.16816.F32 R104, R8.reuse, R30, R104 ;  /* 0x0000001e0868723c */ /* 0x040ff00000001868 */
[C---:B---3--:R-:W-:Y:S08]  /*c480*/  HMMA.16816.F32 R124, R8.reuse, R16, R124 ;  /* 0x00000010087c723c */ /* 0x048ff0000000187c */
[----:B------:R-:W-:Y:S01]  /*c490*/  HMMA.16816.F32 R128, R8, R18, R128 ;  /* 0x000000120880723c */ /* 0x000fe20000001880 */
[----:B------:R-:W-:-:S04]  /*c4a0*/  NOP ;  /* 0x0000000000007918 */ /* 0x000fc80000000000 */
[----:B------:R-:W-:-:S15]  /*c4b0*/  BRA.U UP0, `(.L_x_492) ;  /* 0x0000000100047547 */ /* 0x000fde000b800000 */
.L_x_489:
[----:B------:R-:W-:-:S12]  /*c4c0*/  UIADD3 UR20, UPT, UPT, UR32, -0x1, URZ ;  /* 0xffffffff20147890 */ /* 0x000fd8000fffe0ff */
.L_x_492:
[----:B------:R-:W-:-:S09]  /*c4d0*/  UISETP.GE.AND UP0, UPT, UR20, UR18, UPT ;  /* 0x000000121400728c */ /* 0x000fd2000bf06270 */
[----:B------:R-:W-:Y:S05]  /*c4e0*/  BRA.U !UP0, `(.L_x_493) ;  /* 0x0000003908507547 */ /* 0x000fea000b800000 */
[----:B------:R-:W1:Y:S01]  /*c4f0*/  S2R R6, SR_TID.X ;  /* 0x0000000000067919 */ /* 0x000e620000002100 */
[----:B------:R-:W2:Y:S01]  /*c500*/  LDCU UR10, c[0x0][0x3c4] ;  /* 0x00007880ff0a77ac */ /* 0x000ea20008000800 */
[C---:B------:R-:W-:Y:S01]  /*c510*/  LOP3.LUT P2, RZ, R0.reuse, 0x4, RZ, 0xc0, !PT ;  /* 0x0000000400ff7812 */ /* 0x040fe2000784c0ff */
[----:B------:R-:W-:Y:S01]  /*c520*/  VIADD R225, R215, 0x18000 ;  /* 0x00018000d7e17836 */ /* 0x000fe20000000000 */
[----:B------:R-:W-:Y:S01]  /*c530*/  LOP3.LUT R209, R7, R2, RZ, 0xfc, !PT ;  /* 0x0000000207d17212 */ /* 0x000fe200078efcff */
[----:B------:R-:W-:Y:S01]  /*c540*/  IMAD.MOV.U32 R2, RZ, RZ, R3 ;  /* 0x000000ffff027224 */ /* 0x000fe200078e0003 */
[----:B------:R-:W-:Y:S01]  /*c550*/  LOP3.LUT P0, RZ, R0, 0x2, RZ, 0xc0, !PT ;  /* 0x0000000200ff7812 */ /* 0x000fe2000780c0ff */
[----:B------:R-:W-:Y:S01]  /*c560*/  IMAD.MOV.U32 R0, RZ, RZ, R164 ;  /* 0x000000ffff007224 */ /* 0x000fe200078e00a4 */
[----:B------:R-:W-:Y:S01]  /*c570*/  MOV R210, 0x20 ;  /* 0x0000002000d27802 */ /* 0x000fe20000000f00 */
[----:B------:R-:W-:Y:S01]  /*c580*/  VIADD R224, R222, 0x8 ;  /* 0x00000008dee07836 */ /* 0x000fe20000000000 */
[----:B------:R-:W-:Y:S01]  /*c590*/  SEL R4, R4, 0xffffffc0, !P2 ;  /* 0xffffffc004047807 */ /* 0x000fe20005000000 */
[----:B------:R-:W-:Y:S01]  /*c5a0*/  USHF.L.U32 UR8, UR6, 0x5, URZ ;  /* 0x0000000506087899 */ /* 0x000fe200080006ff */
[----:B------:R-:W-:Y:S01]  /*c5b0*/  LEA R209, R209, UR5, 0x1 ;  /* 0x00000005d1d17c11 */ /* 0x000fe2000f8e08ff */
[----:B------:R-:W3:Y:S01]  /*c5c0*/  LDCU UR4, c[0x0][0x45c] ;  /* 0x00008b80ff0477ac */ /* 0x000ee20008000800 */
[----:B------:R-:W-:Y:S01]  /*c5d0*/  SEL R210, R210, 0xffffffe0, !P0 ;  /* 0xffffffe0d2d27807 */ /* 0x000fe20004000000 */
[----:B------:R-:W-:Y:S01]  /*c5e0*/  IMAD.IADD R211, R5, 0x1, R4 ;  /* 0x0000000105d37824 */ /* 0x000fe200078e0204 */
[----:B------:R-:W-:-:S02]  /*c5f0*/  IADD3 R213, PT, PT, R209, R4, RZ ;  /* 0x00000004d1d57210 */ /* 0x000fc40007ffe0ff */
[----:B------:R-:W-:Y:S01]  /*c600*/  IADD3 R223, PT, PT, R215, 0x18040, RZ ;  /* 0x00018040d7df7810 */ /* 0x000fe20007ffe0ff */
[--C-:B------:R-:W-:Y:S01]  /*c610*/  IMAD.IADD R205, R5, 0x1, R210.reuse ;  /* 0x0000000105cd7824 */ /* 0x100fe200078e02d2 */
[----:B------:R-:W-:Y:S01]  /*c620*/  IADD3 R204, PT, PT, R209, R210, RZ ;  /* 0x000000d2d1cc7210 */ /* 0x000fe20007ffe0ff */
[----:B------:R-:W-:Y:S01]  /*c630*/  IMAD.IADD R208, R215, 0x1, R210 ;  /* 0x00000001d7d07824 */ /* 0x000fe200078e02d2 */
[C---:B------:R-:W-:Y:S01]  /*c640*/  IADD3 R206, PT, PT, R210.reuse, R213, RZ ;  /* 0x000000d5d2ce7210 */ /* 0x040fe20007ffe0ff */
[----:B------:R-:W-:Y:S01]  /*c650*/  IMAD.IADD R207, R210, 0x1, R211 ;  /* 0x00000001d2cf7824 */ /* 0x000fe200078e02d3 */
[----:B--2---:R-:W-:Y:S01]  /*c660*/  USHF.L.U64.HI UR10, UR6, 0x5, UR10 ;  /* 0x00000005060a7899 */ /* 0x004fe2000801020a */
[----:B------:R-:W2:Y:S01]  /*c670*/  LDCU.64 UR6, c[0x0][0x3c0] ;  /* 0x00007800ff0677ac */ /* 0x000ea20008000a00 */
[----:B-1----:R-:W-:-:S05]  /*c680*/  IMAD.SHL.U32 R6, R6, 0x2, RZ ;  /* 0x0000000206067824 */ /* 0x002fca00078e00ff */
[----:B------:R-:W-:Y:S01]  /*c690*/  LOP3.LUT R226, R6, 0x6, RZ, 0xc0, !PT ;  /* 0x0000000606e27812 */ /* 0x000fe200078ec0ff */
[----:B---3--:R-:W-:Y:S06]  /*c6a0*/  BRA `(.L_x_494) ;  /* 0x0000000000647947 */ /* 0x008fec0003800000 */
.L_x_496:
[----:B------:R-:W1:Y:S01]  /*c6b0*/  LDC.64 R4, c[0x0][0x3b8] ;  /* 0x0000ee00ff047b82 */ /* 0x000e620000000a00 */
[----:B------:R-:W-:Y:S06]  /*c6c0*/  UIADD3 UR9, UPT, UPT, UR20, -0x1, URZ ;  /* 0xffffffff14097890 */ /* 0x000fec000fffe0ff */
[----:B-1----:R-:W-:Y:S04]  /*c6d0*/  IMAD.WIDE.U32 R10, R4, UR9, RZ ;  /* 0x00000009040a7c25 */ /* 0x002fe8000f8e00ff */
[----:B------:R-:W-:Y:S01]  /*c6e0*/  IMAD R8, R5, UR9, R11 ;  /* 0x0000000905087c24 */ /* 0x000fe2000f8e020b */
[CC--:B------:R-:W-:Y:S01]  /*c6f0*/  LEA R12, P1, R10.reuse, R218.reuse, 0x7 ;  /* 0x000000da0a0c7211 */ /* 0x0c0fe200078238ff */
        /* <DEDUP_REMOVED lines=20> */
.L_x_494:
[----:B------:R-:W-:Y:S04]  /*c840*/  DEPBAR.LE SB0, 0x0 ;  /* 0x000080000000791a */ /* 0x000fe80000000000 */
[----:B------:R-:W-:Y:S01]  /*c850*/  BAR.SYNC.DEFER_BLOCKING 0x0 ;  /* 0x0000000000007b1d */ /* 0x000fe20000010000 */
[----:B--2---:R-:W-:Y:S04]  /*c860*/  UIMAD.WIDE.U32 UR14, UR20, UR6, URZ ;  /* 0x00000006140e72a5 */ /* 0x004fe8000f8e00ff */
[----:B------:R-:W-:Y:S02]  /*c870*/  UIMAD UR9, UR20, UR7, UR15 ;  /* 0x00000007140972a4 */ /* 0x000fe4000f8e020f */
[----:B------:R-:W-:Y:S01]  /*c880*/  IMAD.U32 R164, RZ, RZ, UR14 ;  /* 0x0000000effa47e24 */ /* 0x000fe2000f8e00ff */
[----:B------:R-:W-:Y:S01]  /*c890*/  ULEA UR12, UP0, UR14, UR8, 0x6 ;  /* 0x000000080e0c7291 */ /* 0x000fe2000f8030ff */
[----:B------:R-:W-:Y:S02]  /*c8a0*/  IMAD.U32 R165, RZ, RZ, UR15 ;  /* 0x0000000fffa57e24 */ /* 0x000fe4000f8e00ff */
[----:B------:R-:W-:Y:S01]  /*c8b0*/  IMAD.U32 R167, RZ, RZ, UR9 ;  /* 0x00000009ffa77e24 */ /* 0x000fe2000f8e00ff */
[C---:B------:R-:W-:Y:S01]  /*c8c0*/  LEA R200, P1, R164.reuse, R216, 0x7 ;  /* 0x000000d8a4c87211 */ /* 0x040fe200078238ff */
[----:B------:R-:W-:Y:S01]  /*c8d0*/  ULEA.HI.X UR11, UR14, UR10, UR9, 0x6, UP0 ;  /* 0x0000000a0e0b7291 */ /* 0x000fe200080f3409 */
[----:B------:R-:W-:Y:S01]  /*c8e0*/  IMAD.U32 R165, RZ, RZ, UR12 ;  /* 0x0000000cffa57e24 */ /* 0x000fe2000f8e00ff */
[----:B------:R-:W-:Y:S01]  /*c8f0*/  UISETP.GT.AND UP0, UPT, UR20, UR18, UPT ;  /* 0x000000121400728c */ /* 0x000fe2000bf04270 */
[----:B------:R-:W-:Y:S03]  /*c900*/  LEA.HI.X R201, R164, R214, R167, 0x7, P1 ;  /* 0x000000d6a4c97211 */ /* 0x000fe600008f3ca7 */
[----:B------:R-:W-:Y:S01]  /*c910*/  IMAD.U32 R3, RZ, RZ, UR11 ;  /* 0x0000000bff037e24 */ /* 0x000fe2000f8e00ff */
[C---:B------:R-:W-:Y:S01]  /*c920*/  LEA R166, P0, R165.reuse, R216, 0x1 ;  /* 0x000000d8a5a67211 */ /* 0x040fe200078008ff */
[----:B------:R-:W-:Y:S01]  /*c930*/  @!PT LDS RZ, [RZ] ;  /* 0x00000000fffff984 */ /* 0x000fe20000000800 */
[----:B------:R-:W-:Y:S01]  /*c940*/  @!PT LDS RZ, [RZ] ;  /* 0x00000000fffff984 */ /* 0x000fe20000000800 */
[----:B------:R-:W-:Y:S01]  /*c950*/  @!PT LDS RZ, [RZ] ;  /* 0x00000000fffff984 */ /* 0x000fe20000000800 */
[----:B------:R-:W-:Y:S03]  /*c960*/  LDGSTS.E.BYPASS.LTC128B.128 [R219+0x18000], desc[UR24][R200.64] ;  /* 0x18000000c8db7fae */ /* 0x000fe6000b981a18 */
[----:B------:R-:W-:Y:S03]  /*c970*/  LEA.HI.X R167, R165, R214, R3, 0x1, P0 ;  /* 0x000000d6a5a77211 */ /* 0x000fe600000f0c03 */
[----:B------:R-:W-:Y:S06]  /*c980*/  LDGSTS.E.BYPASS.LTC128B.128 [R219+0x1a000], desc[UR24][R200.64+0x80] ;  /* 0x1a000080c8db7fae */ /* 0x000fec000b981a18 */
[----:B------:R-:W-:Y:S06]  /*c990*/  LDGSTS.E.BYPASS.LTC128B.128 [R219+0x1c000], desc[UR24][R200.64+0x100] ;  /* 0x1c000100c8db7fae */ /* 0x000fec000b981a18 */
[----:B------:R-:W-:Y:S06]  /*c9a0*/  LDGSTS.E.BYPASS.LTC128B.128 [R219+0x1e000], desc[UR24][R200.64+0x180] ;  /* 0x1e000180c8db7fae */ /* 0x000fec000b981a18 */
[----:B------:R-:W-:Y:S06]  /*c9b0*/  LDGSTS.E.BYPASS.LTC128B.128 [R219+0x19000], desc[UR24][R166.64] ;  /* 0x19000000a6db7fae */ /* 0x000fec000b981a18 */
[----:B------:R-:W-:Y:S06]  /*c9c0*/  LDGSTS.E.BYPASS.LTC128B.128 [R219+0x1b000], desc[UR24][R166.64+0x80] ;  /* 0x1b000080a6db7fae */ /* 0x000fec000b981a18 */
[----:B------:R-:W-:Y:S06]  /*c9d0*/  LDGSTS.E.BYPASS.LTC128B.128 [R219+0x1d000], desc[UR24][R166.64+0x100] ;  /* 0x1d000100a6db7fae */ /* 0x000fec000b981a18 */
[----:B------:R1:W-:Y:S06]  /*c9e0*/  LDGSTS.E.BYPASS.LTC128B.128 [R219+0x1f000], desc[UR24][R166.64+0x180] ;  /* 0x1f000180a6db7fae */ /* 0x0003ec000b981a18 */
[----:B------:R-:W-:Y:S06]  /*c9f0*/  LDSM.16.M88.4 R168, [R209] ;  /* 0x00000000d1a8783b */ /* 0x000fec0000000200 */
[----:B------:R-:W2:Y:S06]  /*ca00*/  LDSM.16.M88.4 R172, [R212+UR5+0x10000] ;  /* 0x01000005d4ac783b */ /* 0x000eac0008000200 */
[----:B------:R-:W3:Y:S06]  /*ca10*/  LDSM.16.M88.4 R176, [R212+UR5+0x10800] ;  /* 0x01080005d4b0783b */ /* 0x000eec0008000200 */
[----:B------:R-:W4:Y:S06]  /*ca20*/  LDSM.16.M88.4 R180, [R212+UR5+0x11000] ;  /* 0x01100005d4b4783b */ /* 0x000f2c0008000200 */
[----:B------:R-:W0:Y:S06]  /*ca30*/  LDGDEPBAR ;  /* 0x00000000000079af */ /* 0x000e2c0000000000 */
[----:B------:R-:W5:Y:S06]  /*ca40*/  LDSM.16.M88.4 R184, [R212+UR5+0x11800] ;  /* 0x01180005d4b8783b */ /* 0x000f6c0008000200 */
[----:B------:R-:W-:Y:S06]  /*ca50*/  LDSM.16.M88.4 R188, [R204] ;  /* 0x00000000ccbc783b */ /* 0x000fec0000000200 */
[----:B------:R-:W5:Y:S01]  /*ca60*/  LDSM.16.M88.4 R192, [R205+0x10000] ;  /* 0x01000000cdc0783b */ /* 0x000f620000000200 */
[C---:B--2---:R-:W-:Y:S05]  /*ca70*/  HMMA.16816.F32 R4, R168.reuse, R172, RZ ;  /* 0x000000aca804723c */ /* 0x044fea00000018ff */
[----:B------:R-:W-:Y:S06]  /*ca80*/  LDSM.16.M88.4 R196, [R211+0x10800] ;  /* 0x01080000d3c4783b */ /* 0x000fec0000000200 */
[----:B-1----:R-:W-:Y:S01]  /*ca90*/  LDSM.16.M88.4 R164, [R211+0x11000] ;  /* 0x01100000d3a4783b */ /* 0x002fe20000000200 */
[C---:B------:R-:W-:Y:S05]  /*caa0*/  HMMA.16816.F32 R8, R168.reuse, R174, RZ ;  /* 0x000000aea808723c */ /* 0x040fea00000018ff */
[----:B------:R-:W1:Y:S03]  /*cab0*/  LDSM.16.M88.4 R172, [R205+0x10800] ;  /* 0x01080000cdac783b */ /* 0x000e660000000200 */
[C---:B---3--:R-:W-:Y:S03]  /*cac0*/  HMMA.16816.F32 R12, R168.reuse, R176, RZ ;  /* 0x000000b0a80c723c */ /* 0x048fe600000018ff */
[----:B------:R-:W-:Y:S05]  /*cad0*/  LDSM.16.M88.4 R200, [R211+0x12000] ;  /* 0x01200000d3c8783b */ /* 0x000fea0000000200 */
[C---:B------:R-:W-:Y:S01]  /*cae0*/  HMMA.16816.F32 R16, R168.reuse, R178, RZ ;  /* 0x000000b2a810723c */ /* 0x040fe200000018ff */
[----:B------:R-:W2:Y:S07]  /*caf0*/  LDSM.16.M88.4 R176, [R205+0x11000] ;  /* 0x01100000cdb0783b */ /* 0x000eae0000000200 */
[C---:B----4-:R-:W-:Y:S08]  /*cb00*/  HMMA.16816.F32 R20, R168.reuse, R180, RZ ;  /* 0x000000b4a814723c */ /* 0x050ff000000018ff */
[C---:B------:R-:W-:Y:S01]  /*cb10*/  HMMA.16816.F32 R24, R168.reuse, R182, RZ ;  /* 0x000000b6a818723c */ /* 0x040fe200000018ff */
[----:B------:R-:W-:Y:S07]  /*cb20*/  LDSM.16.M88.4 R180, [R213] ;  /* 0x00000000d5b4783b */ /* 0x000fee0000000200 */
[C---:B-----5:R-:W-:Y:S08]  /*cb30*/  HMMA.16816.F32 R28, R168.reuse, R184, RZ ;  /* 0x000000b8a81c723c */ /* 0x060ff000000018ff */
[----:B------:R-:W-:Y:S01]  /*cb40*/  HMMA.16816.F32 R32, R168, R186, RZ ;  /* 0x000000baa820723c */ /* 0x000fe200000018ff */
[----:B------:R-:W3:Y:S06]  /*cb50*/  LDSM.16.M88.4 R168, [R205+0x11800] ;  /* 0x01180000cda8783b */ /* 0x000eec0000000200 */
[----:B------:R-:W4:Y:S01]  /*cb60*/  LDSM.16.M88.4 R184, [R211+0x10000] ;  /* 0x01000000d3b8783b */ /* 0x000f220000000200 */
[C---:B------:R-:W-:Y:S08]  /*cb70*/  HMMA.16816.F32 R4, R188.reuse, R192, R4 ;  /* 0x000000c0bc04723c */ /* 0x040ff00000001804 */
[C---:B------:R-:W-:Y:S01]  /*cb80*/  HMMA.16816.F32 R8, R188.reuse, R194, R8 ;  /* 0x000000c2bc08723c */ /* 0x040fe20000001808 */
[----:B------:R-:W-:Y:S07]  /*cb90*/  LDSM.16.M88.4 R192, [R207+0x10000] ;  /* 0x01000000cfc0783b */ /* 0x000fee0000000200 */
[C---:B-1----:R-:W-:Y:S08]  /*cba0*/  HMMA.16816.F32 R12, R188.reuse, R172, R12 ;  /* 0x000000acbc0c723c */ /* 0x042ff0000000180c */
[C---:B------:R-:W-:Y:S01]  /*cbb0*/  HMMA.16816.F32 R16, R188.reuse, R174, R16 ;  /* 0x000000aebc10723c */ /* 0x040fe20000001810 */
[----:B------:R-:W1:Y:S07]  /*cbc0*/  LDSM.16.M88.4 R172, [R211+0x11800] ;  /* 0x01180000d3ac783b */ /* 0x000e6e0000000200 */
[C---:B--2---:R-:W-:Y:S08]  /*cbd0*/  HMMA.16816.F32 R20, R188.reuse, R176, R20 ;  /* 0x000000b0bc14723c */ /* 0x044ff00000001814 */
[C---:B------:R-:W-:Y:S01]  /*cbe0*/  HMMA.16816.F32 R24, R188.reuse, R178, R24 ;  /* 0x000000b2bc18723c */ /* 0x040fe20000001818 */
[----:B------:R-:W2:Y:S07]  /*cbf0*/  LDSM.16.M88.4 R176, [R206] ;  /* 0x00000000ceb0783b */ /* 0x000eae0000000200 */
[C---:B---3--:R-:W-:Y:S08]  /*cc00*/  HMMA.16816.F32 R28, R188.reuse, R168, R28 ;  /* 0x000000a8bc1c723c */ /* 0x048ff0000000181c */
[----:B------:R-:W-:Y:S01]  /*cc10*/  HMMA.16816.F32 R32, R188, R170, R32 ;  /* 0x000000aabc20723c */ /* 0x000fe20000001820 */
[----:B------:R-:W3:Y:S06]  /*cc20*/  LDSM.16.M88.4 R168, [R207+0x10800] ;  /* 0x01080000cfa8783b */ /* 0x000eec0000000200 */
[----:B------:R-:W-:Y:S01]  /*cc30*/  LDSM.16.M88.4 R188, [R207+0x11800] ;  /* 0x01180000cfbc783b */ /* 0x000fe20000000200 */
[C---:B----4-:R-:W-:Y:S08]  /*cc40*/  HMMA.16816.F32 R4, R180.reuse, R184, R4 ;  /* 0x000000b8b404723c */ /* 0x050ff00000001804 */
[C---:B------:R-:W-:Y:S01]  /*cc50*/  HMMA.16816.F32 R8, R180.reuse, R186, R8 ;  /* 0x000000bab408723c */ /* 0x040fe20000001808 */
[----:B------:R-:W4:Y:S07]  /*cc60*/  LDSM.16.M88.4 R184, [R207+0x11000] ;  /* 0x01100000cfb8783b */ /* 0x000f2e0000000200 */
[C---:B------:R-:W-:Y:S08]  /*cc70*/  HMMA.16816.F32 R12, R180.reuse, R196, R12 ;  /* 0x000000c4b40c723c */ /* 0x040ff0000000180c */
[C---:B------:R-:W-:Y:S01]  /*cc80*/  HMMA.16816.F32 R16, R180.reuse, R198, R16 ;  /* 0x000000c6b410723c */ /* 0x040fe20000001810 */
[----:B------:R-:W-:Y:S07]  /*cc90*/  LDSM.16.M88.4 R196, [R212+UR5+0x12000] ;  /* 0x01200005d4c4783b */ /* 0x000fee0008000200 */
[C---:B------:R-:W-:Y:S08]  /*cca0*/  HMMA.16816.F32 R20, R180.reuse, R164, R20 ;  /* 0x000000a4b414723c */ /* 0x040ff00000001814 */
[C---:B------:R-:W-:Y:S01]  /*ccb0*/  HMMA.16816.F32 R24, R180.reuse, R166, R24 ;  /* 0x000000a6b418723c */ /* 0x040fe20000001818 */
[----:B------:R-:W5:Y:S07]  /*ccc0*/  LDSM.16.M88.4 R164, [R209+0x4000] ;  /* 0x00400000d1a4783b */ /* 0x000f6e0000000200 */
[C---:B-1----:R-:W-:Y:S08]  /*ccd0*/  HMMA.16816.F32 R28, R180.reuse, R172, R28 ;  /* 0x000000acb41c723c */ /* 0x042ff0000000181c */
[----:B------:R-:W-:Y:S01]  /*cce0*/  HMMA.16816.F32 R32, R180, R174, R32 ;  /* 0x000000aeb420723c */ /* 0x000fe20000001820 */
[----:B------:R-:W1:Y:S06]  /*ccf0*/  LDSM.16.M88.4 R172, [R212+UR5+0x12800] ;  /* 0x01280005d4ac783b */ /* 0x000e6c0008000200 */
[----:B------:R-:W1:Y:S01]  /*cd00*/  LDSM.16.M88.4 R180, [R212+UR5+0x13000] ;  /* 0x01300005d4b4783b */ /* 0x000e620008000200 */
[C---:B--2---:R-:W-:Y:S08]  /*cd10*/  HMMA.16816.F32 R4, R176.reuse, R192, R4 ;  /* 0x000000c0b004723c */ /* 0x044ff00000001804 */
[C---:B------:R-:W-:Y:S01]  /*cd20*/  HMMA.16816.F32 R8, R176.reuse, R194, R8 ;  /* 0x000000c2b008723c */ /* 0x040fe20000001808 */
[----:B------:R-:W-:Y:S07]  /*cd30*/  LDSM.16.M88.4 R192, [R205+0x12000] ;  /* 0x01200000cdc0783b */ /* 0x000fee0000000200 */
[C---:B---3--:R-:W-:Y:S08]  /*cd40*/  HMMA.16816.F32 R12, R176.reuse, R168, R12 ;  /* 0x000000a8b00c723c */ /* 0x048ff0000000180c */
[C---:B------:R-:W-:Y:S01]  /*cd50*/  HMMA.16816.F32 R16, R176.reuse, R170, R16 ;  /* 0x000000aab010723c */ /* 0x040fe20000001810 */
[----:B------:R-:W2:Y:S07]  /*cd60*/  LDSM.16.M88.4 R168, [R212+UR5+0x13800] ;  /* 0x01380005d4a8783b */ /* 0x000eae0008000200 */
[C---:B----4-:R-:W-:Y:S08]  /*cd70*/  HMMA.16816.F32 R20, R176.reuse, R184, R20 ;  /* 0x000000b8b014723c */ /* 0x050ff00000001814 */
[C---:B------:R-:W-:Y:S01]  /*cd80*/  HMMA.16816.F32 R24, R176.reuse, R186, R24 ;  /* 0x000000bab018723c */ /* 0x040fe20000001818 */
[----:B------:R-:W3:Y:S07]  /*cd90*/  LDSM.16.M88.4 R184, [R204+0x4000] ;  /* 0x00400000ccb8783b */ /* 0x000eee0000000200 */
[C---:B------:R-:W-:Y:S08]  /*cda0*/  HMMA.16816.F32 R28, R176.reuse, R188, R28 ;  /* 0x000000bcb01c723c */ /* 0x040ff0000000181c */
[----:B------:R-:W-:Y:S01]  /*cdb0*/  HMMA.16816.F32 R32, R176, R190, R32 ;  /* 0x000000beb020723c */ /* 0x000fe20000001820 */
[----:B------:R-:W4:Y:S06]  /*cdc0*/  LDSM.16.M88.4 R176, [R205+0x12800] ;  /* 0x01280000cdb0783b */ /* 0x000f2c0000000200 */
[----:B------:R-:W-:Y:S01]  /*cdd0*/  LDSM.16.M88.4 R188, [R205+0x13800] ;  /* 0x01380000cdbc783b */ /* 0x000fe20000000200 */
        /* <DEDUP_REMOVED lines=8> */
[----:B------:R-:W-:Y:S07]  /*ce60*/  LDSM.16.M88.4 R180, [R211+0x13800] ;  /* 0x01380000d3b4783b */ /* 0x000fee0000000200 */
[C---:B--2---:R-:W-:Y:S08]  /*ce70*/  HMMA.16816.F32 R28, R164.reuse, R168, R28 ;  /* 0x000000a8a41c723c */ /* 0x044ff0000000181c */
[----:B------:R-:W-:Y:S01]  /*ce80*/  HMMA.16816.F32 R32, R164, R170, R32 ;  /* 0x000000aaa420723c */ /* 0x000fe20000001820 */
[----:B------:R-:W2:Y:S06]  /*ce90*/  LDSM.16.M88.4 R164, [R211+0x12800] ;  /* 0x01280000d3a4783b */ /* 0x000eac0000000200 */
[----:B------:R-:W5:Y:S01]  /*cea0*/  LDSM.16.M88.4 R168, [R211+0x13000] ;  /* 0x01300000d3a8783b */ /* 0x000f620000000200 */
[C---:B---3--:R-:W-:Y:S08]  /*ceb0*/  HMMA.16816.F32 R4, R184.reuse, R192, R4 ;  /* 0x000000c0b804723c */ /* 0x048ff00000001804 */
[C---:B------:R-:W-:Y:S01]  /*cec0*/  HMMA.16816.F32 R8, R184.reuse, R194, R8 ;  /* 0x000000c2b808723c */ /* 0x040fe20000001808 */
[----:B------:R-:W-:Y:S07]  /*ced0*/  LDSM.16.M88.4 R192, [R204+0x8000] ;  /* 0x00800000ccc0783b */ /* 0x000fee0000000200 */
        /* <DEDUP_REMOVED lines=8> */
[----:B------:R-:W-:Y:S06]  /*cf60*/  LDSM.16.M88.4 R184, [R207+0x13000] ;  /* 0x01300000cfb8783b */ /* 0x000fec0000000200 */
[----:B------:R-:W-:Y:S01]  /*cf70*/  LDSM.16.M88.4 R188, [R212+UR5+0x14000] ;  /* 0x01400005d4bc783b */ /* 0x000fe20008000200 */
        /* <DEDUP_REMOVED lines=8> */
[----:B------:R-:W3:Y:S07]  /*d000*/  LDSM.16.M88.4 R168, [R207+0x13800] ;  /* 0x01380000cfa8783b */ /* 0x000eee0000000200 */
[C---:B------:R-:W-:Y:S08]  /*d010*/  HMMA.16816.F32 R28, R196.reuse, R180, R28 ;  /* 0x000000b4c41c723c */ /* 0x040ff0000000181c */
[----:B------:R-:W-:Y:S01]  /*d020*/  HMMA.16816.F32 R32, R196, R182, R32 ;  /* 0x000000b6c420723c */ /* 0x000fe20000001820 */
[----:B------:R-:W4:Y:S06]  /*d030*/  LDSM.16.M88.4 R180, [R209+0x8000] ;  /* 0x00800000d1b4783b */ /* 0x000f2c0000000200 */
[----:B------:R-:W-:Y:S01]  /*d040*/  LDSM.16.M88.4 R196, [R205+0x14000] ;  /* 0x01400000cdc4783b */ /* 0x000fe20000000200 */
[C---:B-1----:R-:W-:Y:S08]  /*d050*/  HMMA.16816.F32 R4, R172.reuse, R176, R4 ;  /* 0x000000b0ac04723c */ /* 0x042ff00000001804 */
[C---:B------:R-:W-:Y:S01]  /*d060*/  HMMA.16816.F32 R8, R172.reuse, R178, R8 ;  /* 0x000000b2ac08723c */ /* 0x040fe20000001808 */
[----:B------:R-:W1:Y:S07]  /*d070*/  LDSM.16.M88.4 R176, [R212+UR5+0x14800] ;  /* 0x01480005d4b0783b */ /* 0x000e6e0008000200 */
[C---:B--2---:R-:W-:Y:S08]  /*d080*/  HMMA.16816.F32 R12, R172.reuse, R164, R12 ;  /* 0x000000a4ac0c723c */ /* 0x044ff0000000180c */
[C---:B------:R-:W-:Y:S01]  /*d090*/  HMMA.16816.F32 R16, R172.reuse, R166, R16 ;  /* 0x000000a6ac10723c */ /* 0x040fe20000001810 */
[----:B------:R-:W2:Y:S07]  /*d0a0*/  LDSM.16.M88.4 R164, [R212+UR5+0x15000] ;  /* 0x01500005d4a4783b */ /* 0x000eae0008000200 */
[C---:B------:R-:W-:Y:S08]  /*d0b0*/  HMMA.16816.F32 R20, R172.reuse, R184, R20 ;  /* 0x000000b8ac14723c */ /* 0x040ff00000001814 */
[C---:B------:R-:W-:Y:S01]  /*d0c0*/  HMMA.16816.F32 R24, R172.reuse, R186, R24 ;  /* 0x000000baac18723c */ /* 0x040fe20000001818 */
[----:B------:R-:W5:Y:S07]  /*d0d0*/  LDSM.16.M88.4 R184, [R212+UR5+0x15800] ;  /* 0x01580005d4b8783b */ /* 0x000f6e0008000200 */
[C---:B---3--:R-:W-:Y:S08]  /*d0e0*/  HMMA.16816.F32 R28, R172.reuse, R168, R28 ;  /* 0x000000a8ac1c723c */ /* 0x048ff0000000181c */
[----:B------:R-:W-:Y:S01]  /*d0f0*/  HMMA.16816.F32 R32, R172, R170, R32 ;  /* 0x000000aaac20723c */ /* 0x000fe20000001820 */
[----:B------:R-:W3:Y:S06]  /*d100*/  LDSM.16.M88.4 R168, [R205+0x15000] ;  /* 0x01500000cda8783b */ /* 0x000eec0000000200 */
[----:B------:R-:W3:Y:S01]  /*d110*/  LDSM.16.M88.4 R172, [R205+0x15800] ;  /* 0x01580000cdac783b */ /* 0x000ee20000000200 */
[C---:B----4-:R-:W-:Y:S08]  /*d120*/  HMMA.16816.F32 R4, R180.reuse, R188, R4 ;  /* 0x000000bcb404723c */ /* 0x050ff00000001804 */
[C---:B------:R-:W-:Y:S01]  /*d130*/  HMMA.16816.F32 R8, R180.reuse, R190, R8 ;  /* 0x000000beb408723c */ /* 0x040fe20000001808 */
[----:B------:R-:W-:Y:S07]  /*d140*/  LDSM.16.M88.4 R188, [R207+0x14000] ;  /* 0x01400000cfbc783b */ /* 0x000fee0000000200 */
        /* <DEDUP_REMOVED lines=8> */
[----:B------:R-:W2:Y:S06]  /*d1d0*/  LDSM.16.M88.4 R180, [R211+0x14800] ;  /* 0x01480000d3b4783b */ /* 0x000eac0000000200 */
[----:B------:R-:W4:Y:S01]  /*d1e0*/  LDSM.16.M88.4 R184, [R211+0x15000] ;  /* 0x01500000d3b8783b */ /* 0x000f220000000200 */
[C---:B------:R-:W-:Y:S08]  /*d1f0*/  HMMA.16816.F32 R4, R192.reuse, R196, R4 ;  /* 0x000000c4c004723c */ /* 0x040ff00000001804 */
[C---:B------:R-:W-:Y:S01]  /*d200*/  HMMA.16816.F32 R8, R192.reuse, R198, R8 ;  /* 0x000000c6c008723c */ /* 0x040fe20000001808 */
[----:B------:R-:W-:Y:S07]  /*d210*/  LDSM.16.M88.4 R196, [R212+UR5+0x17800] ;  /* 0x01780005d4c4783b */ /* 0x000fee0008000200 */
        /* <DEDUP_REMOVED lines=8> */
[----:B------:R-:W5:Y:S06]  /*d2a0*/  LDSM.16.M88.4 R172, [R206+0x8000] ;  /* 0x00800000ceac783b */ /* 0x000f6c0000000200 */
[----:B------:R-:W-:Y:S01]  /*d2b0*/  LDSM.16.M88.4 R192, [R212+UR5+0x17000] ;  /* 0x01700005d4c0783b */ /* 0x000fe20008000200 */
        /* <DEDUP_REMOVED lines=8> */
[----:B------:R-:W-:Y:S07]  /*d340*/  LDSM.16.M88.4 R184, [R212+UR5+0x16000] ;  /* 0x01600005d4b8783b */ /* 0x000fee0008000200 */
[C---:B---3--:R-:W-:Y:S08]  /*d350*/  HMMA.16816.F32 R28, R164.reuse, R168, R28 ;  /* 0x000000a8a41c723c */ /* 0x048ff0000000181c */
[----:B------:R-:W-:Y:S01]  /*d360*/  HMMA.16816.F32 R32, R164, R170, R32 ;  /* 0x000000aaa420723c */ /* 0x000fe20000001820 */
[----:B------:R-:W3:Y:S06]  /*d370*/  LDSM.16.M88.4 R164, [R207+0x15800] ;  /* 0x01580000cfa4783b */ /* 0x000eec0000000200 */
[----:B------:R-:W4:Y:S01]  /*d380*/  LDSM.16.M88.4 R168, [R209+0xc000] ;  /* 0x00c00000d1a8783b */ /* 0x000f220000000200 */
[C---:B-----5:R-:W-:Y:S08]  /*d390*/  HMMA.16816.F32 R4, R172.reuse, R188, R4 ;  /* 0x000000bcac04723c */ /* 0x060ff00000001804 */
[C---:B------:R-:W-:Y:S01]  /*d3a0*/  HMMA.16816.F32 R8, R172.reuse, R190, R8 ;  /* 0x000000beac08723c */ /* 0x040fe20000001808 */
[----:B------:R-:W5:Y:S07]  /*d3b0*/  LDSM.16.M88.4 R188, [R212+UR5+0x16800] ;  /* 0x01680005d4bc783b */ /* 0x000f6e0008000200 */
[C---:B-1----:R-:W-:Y:S08]  /*d3c0*/  HMMA.16816.F32 R12, R172.reuse, R176, R12 ;  /* 0x000000b0ac0c723c */ /* 0x042ff0000000180c */
[C---:B------:R-:W-:Y:S01]  /*d3d0*/  HMMA.16816.F32 R16, R172.reuse, R178, R16 ;  /* 0x000000b2ac10723c */ /* 0x040fe20000001810 */
[----:B------:R-:W1:Y:S07]  /*d3e0*/  LDSM.16.M88.4 R176, [R204+0xc000] ;  /* 0x00c00000ccb0783b */ /* 0x000e6e0000000200 */
[C---:B--2---:R-:W-:Y:S08]  /*d3f0*/  HMMA.16816.F32 R20, R172.reuse, R180, R20 ;  /* 0x000000b4ac14723c */ /* 0x044ff00000001814 */
[C---:B------:R-:W-:Y:S01]  /*d400*/  HMMA.16816.F32 R24, R172.reuse, R182, R24 ;  /* 0x000000b6ac18723c */ /* 0x040fe20000001818 */
[----:B------:R-:W-:Y:S07]  /*d410*/  LDSM.16.M88.4 R180, [R213+0xc000] ;  /* 0x00c00000d5b4783b */ /* 0x000fee0000000200 */
[C---:B---3--:R-:W-:Y:S08]  /*d420*/  HMMA.16816.F32 R28, R172.reuse, R164, R28 ;  /* 0x000000a4ac1c723c */ /* 0x048ff0000000181c */
[----:B------:R-:W-:Y:S01]  /*d430*/  HMMA.16816.F32 R32, R172, R166, R32 ;  /* 0x000000a6ac20723c */ /* 0x000fe20000001820 */
[----:B------:R-:W2:Y:S06]  /*d440*/  LDSM.16.M88.4 R164, [R205+0x16800] ;  /* 0x01680000cda4783b */ /* 0x000eac0000000200 */
[----:B------:R-:W3:Y:S01]  /*d450*/  LDSM.16.M88.4 R172, [R205+0x17000] ;  /* 0x01700000cdac783b */ /* 0x000ee20000000200 */
[C---:B----4-:R-:W-:Y:S08]  /*d460*/  HMMA.16816.F32 R4, R168.reuse, R184, R4 ;  /* 0x000000b8a804723c */ /* 0x050ff00000001804 */
[C---:B------:R-:W-:Y:S01]  /*d470*/  HMMA.16816.F32 R8, R168.reuse, R186, R8 ;  /* 0x000000baa808723c */ /* 0x040fe20000001808 */
[----:B------:R-:W-:Y:S07]  /*d480*/  LDSM.16.M88.4 R184, [R211+0x16000] ;  /* 0x01600000d3b8783b */ /* 0x000fee0000000200 */
[C---:B-----5:R-:W-:Y:S08]  /*d490*/  HMMA.16816.F32 R12, R168.reuse, R188, R12 ;  /* 0x000000bca80c723c */ /* 0x060ff0000000180c */
[C---:B------:R-:W-:Y:S01]  /*d4a0*/  HMMA.16816.F32 R16, R168.reuse, R190, R16 ;  /* 0x000000bea810723c */ /* 0x040fe20000001810 */
[----:B------:R-:W-:Y:S07]  /*d4b0*/  LDSM.16.M88.4 R188, [R211+0x16800] ;  /* 0x01680000d3bc783b */ /* 0x000fee0000000200 */
[C---:B------:R-:W-:Y:S08]  /*d4c0*/  HMMA.16816.F32 R20, R168.reuse, R192, R20 ;  /* 0x000000c0a814723c */ /* 0x040ff00000001814 */
[C---:B------:R-:W-:Y:S01]  /*d4d0*/  HMMA.16816.F32 R24, R168.reuse, R194, R24 ;  /* 0x000000c2a818723c */ /* 0x040fe20000001818 */
[----:B------:R-:W-:Y:S07]  /*d4e0*/  LDSM.16.M88.4 R192, [R211+0x17000] ;  /* 0x01700000d3c0783b */ /* 0x000fee0000000200 */
[C---:B------:R-:W-:Y:S08]  /*d4f0*/  HMMA.16816.F32 R28, R168.reuse, R196, R28 ;  /* 0x000000c4a81c723c */ /* 0x040ff0000000181c */
[----:B------:R-:W-:Y:S01]  /*d500*/  HMMA.16816.F32 R32, R168, R198, R32 ;  /* 0x000000c6a820723c */ /* 0x000fe20000001820 */
[----:B------:R-:W4:Y:S06]  /*d510*/  LDSM.16.M88.4 R168, [R205+0x17800] ;  /* 0x01780000cda8783b */ /* 0x000f2c0000000200 */
[----:B------:R-:W5:Y:S01]  /*d520*/  LDSM.16.M88.4 R196, [R211+0x17800] ;  /* 0x01780000d3c4783b */ /* 0x000f620000000200 */
[C---:B-1----:R-:W-:Y:S08]  /*d530*/  HMMA.16816.F32 R4, R176.reuse, R200, R4 ;  /* 0x000000c8b004723c */ /* 0x042ff00000001804 */
[C---:B------:R-:W-:Y:S01]  /*d540*/  HMMA.16816.F32 R8, R176.reuse, R202, R8 ;  /* 0x000000cab008723c */ /* 0x040fe20000001808 */
[----:B------:R-:W-:Y:S07]  /*d550*/  LDSM.16.M88.4 R200, [R207+0x16000] ;  /* 0x01600000cfc8783b */ /* 0x000fee0000000200 */
[C---:B--2---:R-:W-:Y:S08]  /*d560*/  HMMA.16816.F32 R12, R176.reuse, R164, R12 ;  /* 0x000000a4b00c723c */ /* 0x044ff0000000180c */
[C---:B------:R-:W-:Y:S01]  /*d570*/  HMMA.16816.F32 R16, R176.reuse, R166, R16 ;  /* 0x000000a6b010723c */ /* 0x040fe20000001810 */
[----:B------:R-:W1:Y:S07]  /*d580*/  LDSM.16.M88.4 R164, [R206+0xc000] ;  /* 0x00c00000cea4783b */ /* 0x000e6e0000000200 */
[C---:B---3--:R-:W-:Y:S08]  /*d590*/  HMMA.16816.F32 R20, R176.reuse, R172, R20 ;  /* 0x000000acb014723c */ /* 0x048ff00000001814 */
[C---:B------:R-:W-:Y:S01]  /*d5a0*/  HMMA.16816.F32 R24, R176.reuse, R174, R24 ;  /* 0x000000aeb018723c */ /* 0x040fe20000001818 */
[----:B------:R-:W-:Y:S07]  /*d5b0*/  LDSM.16.M88.4 R172, [R207+0x17000] ;  /* 0x01700000cfac783b */ /* 0x000fee0000000200 */
[C---:B----4-:R-:W-:Y:S08]  /*d5c0*/  HMMA.16816.F32 R28, R176.reuse, R168, R28 ;  /* 0x000000a8b01c723c */ /* 0x050ff0000000181c */
[----:B------:R-:W-:Y:S01]  /*d5d0*/  HMMA.16816.F32 R32, R176, R170, R32 ;  /* 0x000000aab020723c */ /* 0x000fe20000001820 */
[----:B------:R-:W2:Y:S07]  /*d5e0*/  LDSM.16.M88.4 R168, [R207+0x16800] ;  /* 0x01680000cfa8783b */ /* 0x000eae0000000200 */
[C---:B------:R-:W-:Y:S08]  /*d5f0*/  HMMA.16816.F32 R4, R180.reuse, R184, R4 ;  /* 0x000000b8b404723c */ /* 0x040ff00000001804 */
[C---:B------:R-:W-:Y:S08]  /*d600*/  HMMA.16816.F32 R8, R180.reuse, R186, R8 ;  /* 0x000000bab408723c */ /* 0x040ff00000001808 */
[C---:B------:R-:W-:Y:S08]  /*d610*/  HMMA.16816.F32 R12, R180.reuse, R188, R12 ;  /* 0x000000bcb40c723c */ /* 0x040ff0000000180c */
[C---:B------:R-:W-:Y:S08]  /*d620*/  HMMA.16816.F32 R16, R180.reuse, R190, R16 ;  /* 0x000000beb410723c */ /* 0x040ff00000001810 */
[C---:B------:R-:W-:Y:S08]  /*d630*/  HMMA.16816.F32 R20, R180.reuse, R192, R20 ;  /* 0x000000c0b414723c */ /* 0x040ff00000001814 */
[C---:B------:R-:W-:Y:S08]  /*d640*/  HMMA.16816.F32 R24, R180.reuse, R194, R24 ;  /* 0x000000c2b418723c */ /* 0x040ff00000001818 */
[C---:B-----5:R-:W-:Y:S08]  /*d650*/  HMMA.16816.F32 R28, R180.reuse, R196, R28 ;  /* 0x000000c4b41c723c */ /* 0x060ff0000000181c */
[----:B------:R-:W-:Y:S08]  /*d660*/  HMMA.16816.F32 R32, R180, R198, R32 ;  /* 0x000000c6b420723c */ /* 0x000ff00000001820 */
[C---:B-1----:R-:W-:Y:S01]  /*d670*/  HMMA.16816.F32 R4, R164.reuse, R200, R4 ;  /* 0x000000c8a404723c */ /* 0x042fe20000001804 */
[----:B------:R-:W-:Y:S04]  /*d680*/  IMAD.U32 R201, RZ, RZ, UR20 ;  /* 0x00000014ffc97e24 */ /* 0x000fe8000f8e00ff */
[----:B------:R-:W-:Y:S03]  /*d690*/  IMAD R201, R201, 0x40, R226 ;  /* 0x00000040c9c97824 */ /* 0x000fe600078e02e2 */
[C---:B------:R-:W-:Y:S03]  /*d6a0*/  HMMA.16816.F32 R8, R164.reuse, R202, R8 ;  /* 0x000000caa408723c */ /* 0x040fe60000001808 */
[-C--:B------:R-:W-:Y:S01]  /*d6b0*/  ISETP.GT.AND P4, PT, R222, R201.reuse, PT ;  /* 0x000000c9de00720c */ /* 0x080fe20003f84270 */
[C---:B------:R-:W-:Y:S01]  /*d6c0*/  VIADD R3, R201.reuse, 0x1 ;  /* 0x00000001c9037836 */ /* 0x040fe20000000000 */
[----:B------:R-:W-:Y:S01]  /*d6d0*/  ISETP.GT.AND P1, PT, R224, R201, PT ;  /* 0x000000c9e000720c */ /* 0x000fe20003f24270 */
[C---:B------:R-:W-:Y:S01]  /*d6e0*/  VIADD R231, R201.reuse, 0x8 ;  /* 0x00000008c9e77836 */ /* 0x040fe20000000000 */
[C---:B------:R-:W-:Y:S01]  /*d6f0*/  ISETP.GE.AND P5, PT, R201.reuse, R221, PT ;  /* 0x000000ddc900720c */ /* 0x040fe20003fa6270 */
[C---:B--2---:R-:W-:Y:S03]  /*d700*/  HMMA.16816.F32 R12, R164.reuse, R168, R12 ;  /* 0x000000a8a40c723c */ /* 0x044fe6000000180c */
[-C--:B------:R-:W-:Y:S01]  /*d710*/  ISETP.GT.AND P3, PT, R222, R3.reuse, PT ;  /* 0x00000003de00720c */ /* 0x080fe20003f64270 */
[C---:B------:R-:W-:Y:S01]  /*d720*/  VIADD R203, R201.reuse, 0x9 ;  /* 0x00000009c9cb7836 */ /* 0x040fe20000000000 */
[----:B------:R-:W-:Y:S01]  /*d730*/  ISETP.GT.AND P0, PT, R224, R3, PT ;  /* 0x00000003e000720c */ /* 0x000fe20003f04270 */
[----:B------:R-:W-:Y:S01]  /*d740*/  VIADD R243, R201, 0x10 ;  /* 0x00000010c9f37836 */ /* 0x000fe20000000000 */
[----:B------:R-:W-:Y:S01]  /*d750*/  FSEL R200, R4, -INF , !P4 ;  /* 0xff80000004c87808 */ /* 0x000fe20006000000 */
[C---:B------:R-:W-:Y:S01]  /*d760*/  HMMA.16816.F32 R16, R164.reuse, R170, R16 ;  /* 0x000000aaa410723c */ /* 0x040fe20000001810 */
[----:B------:R-:W1:Y:S01]  /*d770*/  LDSM.16.M88.4 R168, [R207+0x17800] ;  /* 0x01780000cfa8783b */ /* 0x000e620000000200 */
[----:B------:R-:W-:Y:S04]  /*d780*/  DEPBAR.LE SB0, 0x0 ;  /* 0x000080000000791a */ /* 0x000fe80000000000 */
[----:B------:R-:W-:Y:S01]  /*d790*/  FSEL R202, R5, -INF , !P3 ;  /* 0xff80000005ca7808 */ /* 0x000fe20005800000 */
[----:B------:R-:W-:Y:S01]  /*d7a0*/  BAR.SYNC.DEFER_BLOCKING 0x0 ;  /* 0x0000000000007b1d */ /* 0x000fe20000010000 */
[----:B------:R-:W-:Y:S01]  /*d7b0*/  FSEL R230, R7, -INF , !P0 ;  /* 0xff80000007e67808 */ /* 0x000fe20004000000 */
[C---:B------:R-:W-:Y:S05]  /*d7c0*/  HMMA.16816.F32 R20, R164.reuse, R172, R20 ;  /* 0x000000aca414723c */ /* 0x040fea0000001814 */
[C---:B------:R-:W-:Y:S01]  /*d7d0*/  ISETP.GT.AND P4, PT, R222.reuse, R231, PT ;  /* 0x000000e7de00720c */ /* 0x040fe20003f84270 */
[C---:B------:R-:W-:Y:S01]  /*d7e0*/  VIADD R241, R201.reuse, 0x11 ;  /* 0x00000011c9f17836 */ /* 0x040fe20000000000 */
[-C--:B------:R-:W-:Y:S01]  /*d7f0*/  ISETP.GT.AND P3, PT, R222, R203.reuse, PT ;  /* 0x000000cbde00720c */ /* 0x080fe20003f64270 */
[C---:B------:R-:W-:Y:S03]  /*d800*/  HMMA.16816.F32 R24, R164.reuse, R174, R24 ;  /* 0x000000aea418723c */ /* 0x040fe60000001818 */
[----:B------:R-:W-:Y:S01]  /*d810*/  ISETP.GT.AND P0, PT, R224, R203, PT ;  /* 0x000000cbe000720c */ /* 0x000fe20003f04270 */
[C---:B------:R-:W-:Y:S01]  /*d820*/  VIADD R239, R201.reuse, 0x18 ;  /* 0x00000018c9ef7836 */ /* 0x040fe20000000000 */
[----:B------:R-:W-:Y:S01]  /*d830*/  FSEL R228, R6, -INF , !P1 ;  /* 0xff80000006e47808 */ /* 0x000fe20004800000 */
[C---:B------:R-:W-:Y:S01]  /*d840*/  VIADD R237, R201.reuse, 0x19 ;  /* 0x00000019c9ed7836 */ /* 0x040fe20000000000 */
[----:B------:R-:W-:Y:S01]  /*d850*/  ISETP.GT.AND P1, PT, R224, R231, PT ;  /* 0x000000e7e000720c */ /* 0x000fe20003f24270 */
[C---:B------:R-:W-:Y:S01]  /*d860*/  VIADD R251, R201.reuse, 0x28 ;  /* 0x00000028c9fb7836 */ /* 0x040fe20000000000 */
[----:B------:R-:W-:Y:S01]  /*d870*/  FSEL R232, R8, -INF , !P4 ;  /* 0xff80000008e87808 */ /* 0x000fe20006000000 */
[----:B------:R-:W-:Y:S01]  /*d880*/  VIADD R249, R201, 0x29 ;  /* 0x00000029c9f97836 */ /* 0x000fe20000000000 */
[----:B------:R-:W-:Y:S01]  /*d890*/  FSEL R233, R9, -INF , !P3 ;  /* 0xff80000009e97808 */ /* 0x000fe20005800000 */
[----:B------:R-:W-:Y:S01]  /*d8a0*/  VIADD R195, R201, 0x30 ;  /* 0x00000030c9c37836 */ /* 0x000fe20000000000 */
[----:B------:R-:W-:Y:S01]  /*d8b0*/  FSEL R235, R11, -INF , !P0 ;  /* 0xff8000000beb7808 */ /* 0x000fe20004000000 */
[----:B------:R-:W-:Y:S01]  /*d8c0*/  VIADD R11, R201, 0x21 ;  /* 0x00000021c90b7836 */ /* 0x000fe20000000000 */
[C---:B------:R-:W-:Y:S02]  /*d8d0*/  ISETP.GT.AND P4, PT, R222.reuse, R243, PT ;  /* 0x000000f3de00720c */ /* 0x040fe40003f84270 */
[-C--:B------:R-:W-:Y:S02]  /*d8e0*/  ISETP.GT.AND P3, PT, R222, R241.reuse, PT ;  /* 0x000000f1de00720c */ /* 0x080fe40003f64270 */
[----:B------:R-:W-:Y:S02]  /*d8f0*/  ISETP.GT.AND P0, PT, R224, R241, PT ;  /* 0x000000f1e000720c */ /* 0x000fe40003f04270 */
[----:B------:R-:W-:Y:S02]  /*d900*/  FSEL R234, R10, -INF , !P1 ;  /* 0xff8000000aea7808 */ /* 0x000fe40004800000 */
[----:B------:R-:W-:Y:S01]  /*d910*/  ISETP.GT.AND P1, PT, R224, R243, PT ;  /* 0x000000f3e000720c */ /* 0x000fe20003f24270 */
[C---:B-1----:R-:W-:Y:S03]  /*d920*/  HMMA.16816.F32 R28, R164.reuse, R168, R28 ;  /* 0x000000a8a41c723c */ /* 0x042fe6000000181c */
[----:B------:R-:W-:Y:S02]  /*d930*/  FSEL R244, R12, -INF , !P4 ;  /* 0xff8000000cf47808 */ /* 0x000fe40006000000 */
[----:B------:R-:W-:Y:S01]  /*d940*/  FSEL R242, R13, -INF , !P3 ;  /* 0xff8000000df27808 */ /* 0x000fe20005800000 */
[----:B------:R-:W-:Y:S01]  /*d950*/  VIADD R13, R201, 0x20 ;  /* 0x00000020c90d7836 */ /* 0x000fe20000000000 */
[----:B------:R-:W-:Y:S01]  /*d960*/  FSEL R245, R15, -INF , !P0 ;  /* 0xff8000000ff57808 */ /* 0x000fe20004000000 */
[----:B------:R-:W-:Y:S03]  /*d970*/  HMMA.16816.F32 R32, R164, R170, R32 ;  /* 0x000000aaa420723c */ /* 0x000fe60000001820 */
[----:B------:R-:W-:Y:S01]  /*d980*/  ISETP.GT.AND P4, PT, R222, R239, PT ;  /* 0x000000efde00720c */ /* 0x000fe20003f84270 */
[----:B------:R-:W-:Y:S01]  /*d990*/  VIADD R165, R201, 0x38 ;  /* 0x00000038c9a57836 */ /* 0x000fe20000000000 */
[-C--:B------:R-:W-:Y:S02]  /*d9a0*/  ISETP.GT.AND P0, PT, R224, R237.reuse, PT ;  /* 0x000000ede000720c */ /* 0x080fe40003f04270 */
[----:B------:R-:W-:Y:S02]  /*d9b0*/  ISETP.GT.AND P3, PT, R222, R237, PT ;  /* 0x000000edde00720c */ /* 0x000fe40003f64270 */
[----:B------:R-:W-:Y:S02]  /*d9c0*/  FSEL R247, R14, -INF , !P1 ;  /* 0xff8000000ef77808 */ /* 0x000fe40004800000 */
[----:B------:R-:W-:Y:S02]  /*d9d0*/  ISETP.GT.AND P1, PT, R224, R239, PT ;  /* 0x000000efe000720c */ /* 0x000fe40003f24270 */
[----:B------:R-:W-:Y:S02]  /*d9e0*/  FSEL R240, R16, -INF , !P4 ;  /* 0xff80000010f07808 */ /* 0x000fe40006000000 */
[----:B------:R-:W-:Y:S02]  /*d9f0*/  FSEL R236, R19, -INF , !P0 ;  /* 0xff80000013ec7808 */ /* 0x000fe40004000000 */
[----:B------:R-:W-:Y:S02]  /*da00*/  FSEL R238, R17, -INF , !P3 ;  /* 0xff80000011ee7808 */ /* 0x000fe40005800000 */
[----:B------:R-:W-:Y:S02]  /*da10*/  ISETP.GT.AND P4, PT, R222, R13, PT ;  /* 0x0000000dde00720c */ /* 0x000fe40003f84270 */
[-C--:B------:R-:W-:Y:S02]  /*da20*/  ISETP.GT.AND P0, PT, R224, R11.reuse, PT ;  /* 0x0000000be000720c */ /* 0x080fe40003f04270 */
[----:B------:R-:W-:Y:S02]  /*da30*/  ISETP.GT.AND P3, PT, R222, R11, PT ;  /* 0x0000000bde00720c */ /* 0x000fe40003f64270 */
[----:B------:R-:W-:Y:S02]  /*da40*/  FSEL R250, R18, -INF , !P1 ;  /* 0xff80000012fa7808 */ /* 0x000fe40004800000 */
[----:B------:R-:W-:Y:S02]  /*da50*/  ISETP.GT.AND P1, PT, R224, R13, PT ;  /* 0x0000000de000720c */ /* 0x000fe40003f24270 */
[----:B------:R-:W-:Y:S02]  /*da60*/  FSEL R9, R20, -INF , !P4 ;  /* 0xff80000014097808 */ /* 0x000fe40006000000 */
[----:B------:R-:W-:Y:S01]  /*da70*/  FSEL R246, R23, -INF , !P0 ;  /* 0xff80000017f67808 */ /* 0x000fe20004000000 */
[----:B------:R-:W-:Y:S01]  /*da80*/  VIADD R23, R201, 0x31 ;  /* 0x00000031c9177836 */ /* 0x000fe20000000000 */
[----:B------:R-:W-:Y:S02]  /*da90*/  FSEL R252, R21, -INF , !P3 ;  /* 0xff80000015fc7808 */ /* 0x000fe40005800000 */
[----:B------:R-:W-:Y:S02]  /*daa0*/  ISETP.GT.AND P4, PT, R222, R251, PT ;  /* 0x000000fbde00720c */ /* 0x000fe40003f84270 */
[-C--:B------:R-:W-:Y:S02]  /*dab0*/  ISETP.GT.AND P0, PT, R224, R249.reuse, PT ;  /* 0x000000f9e000720c */ /* 0x080fe40003f04270 */
[----:B------:R-:W-:Y:S02]  /*dac0*/  ISETP.GT.AND P3, PT, R222, R249, PT ;  /* 0x000000f9de00720c */ /* 0x000fe40003f64270 */
[----:B------:R-:W-:Y:S02]  /*dad0*/  FSEL R248, R22, -INF , !P1 ;  /* 0xff80000016f87808 */ /* 0x000fe40004800000 */
[----:B------:R-:W-:Y:S02]  /*dae0*/  ISETP.GT.AND P1, PT, R224, R251, PT ;  /* 0x000000fbe000720c */ /* 0x000fe40003f24270 */
[----:B------:R-:W-:Y:S02]  /*daf0*/  FSEL R10, R24, -INF , !P4 ;  /* 0xff800000180a7808 */ /* 0x000fe40006000000 */
[----:B------:R-:W-:Y:S02]  /*db00*/  FSEL R27, R27, -INF , !P0 ;  /* 0xff8000001b1b7808 */ /* 0x000fe40004000000 */
[----:B------:R-:W-:Y:S02]  /*db10*/  FSEL R25, R25, -INF , !P3 ;  /* 0xff80000019197808 */ /* 0x000fe40005800000 */
[CC--:B------:R-:W-:Y:S01]  /*db20*/  ISETP.GE.AND P4, PT, R201.reuse, R220.reuse, PT ;  /* 0x000000dcc900720c */ /* 0x0c0fe20003f86270 */
[----:B------:R-:W-:Y:S01]  /*db30*/  VIADD R201, R201, 0x39 ;  /* 0x00000039c9c97836 */ /* 0x000fe20000000000 */
[-C--:B------:R-:W-:Y:S02]  /*db40*/  ISETP.GT.AND P0, PT, R224, R23.reuse, PT ;  /* 0x00000017e000720c */ /* 0x080fe40003f04270 */
[----:B------:R-:W-:Y:S02]  /*db50*/  ISETP.GT.AND P3, PT, R222, R23, PT ;  /* 0x00000017de00720c */ /* 0x000fe40003f64270 */
[----:B------:R-:W-:Y:S02]  /*db60*/  FSEL R26, R26, -INF , !P1 ;  /* 0xff8000001a1a7808 */ /* 0x000fe40004800000 */
[-C--:B------:R-:W-:Y:S02]  /*db70*/  ISETP.GT.AND P6, PT, R222, R195.reuse, PT ;  /* 0x000000c3de00720c */ /* 0x080fe40003fc4270 */
[----:B------:R-:W-:Y:S02]  /*db80*/  ISETP.GT.AND P1, PT, R224, R195, PT ;  /* 0x000000c3e000720c */ /* 0x000fe40003f24270 */
[----:B------:R-:W-:Y:S02]  /*db90*/  FSEL R164, R31, -INF , !P0 ;  /* 0xff8000001fa47808 */ /* 0x000fe40004000000 */
[----:B------:R-:W-:Y:S02]  /*dba0*/  FSEL R29, R29, -INF , !P3 ;  /* 0xff8000001d1d7808 */ /* 0x000fe40005800000 */
[C---:B------:R-:W-:Y:S02]  /*dbb0*/  ISETP.GT.AND P0, PT, R222.reuse, R165, PT ;  /* 0x000000a5de00720c */ /* 0x040fe40003f04270 */
[----:B------:R-:W-:Y:S02]  /*dbc0*/  ISETP.GT.AND P3, PT, R222, R201, PT ;  /* 0x000000c9de00720c */ /* 0x000fe40003f64270 */
[----:B------:R-:W-:Y:S02]  /*dbd0*/  FSEL R194, R28, -INF , !P6 ;  /* 0xff8000001cc27808 */ /* 0x000fe40007000000 */
[----:B------:R-:W-:Y:S02]  /*dbe0*/  FSEL R166, R30, -INF , !P1 ;  /* 0xff8000001ea67808 */ /* 0x000fe40004800000 */
[C---:B------:R-:W-:Y:S02]  /*dbf0*/  ISETP.GT.AND P6, PT, R224.reuse, R165, PT ;  /* 0x000000a5e000720c */ /* 0x040fe40003fc4270 */
[----:B------:R-:W-:Y:S02]  /*dc00*/  ISETP.GT.AND P1, PT, R224, R201, PT ;  /* 0x000000c9e000720c */ /* 0x000fe40003f24270 */
[----:B------:R-:W-:Y:S02]  /*dc10*/  FSEL R21, R32, -INF , !P0 ;  /* 0xff80000020157808 */ /* 0x000fe40004000000 */
[-C--:B------:R-:W-:Y:S02]  /*dc20*/  ISETP.GE.AND P0, PT, R3, R221.reuse, PT ;  /* 0x000000dd0300720c */ /* 0x080fe40003f06270 */
[----:B------:R-:W-:Y:S02]  /*dc30*/  FSEL R33, R33, -INF , !P3 ;  /* 0xff80000021217808 */ /* 0x000fe40005800000 */
[-C--:B------:R-:W-:Y:S02]  /*dc40*/  ISETP.GE.AND P3, PT, R3, R220.reuse, PT ;  /* 0x000000dc0300720c */ /* 0x080fe40003f66270 */
[----:B------:R-:W-:Y:S02]  /*dc50*/  FSEL R34, R34, -INF , !P6 ;  /* 0xff80000022227808 */ /* 0x000fe40007000000 */
[----:B------:R-:W-:Y:S02]  /*dc60*/  FSEL R3, R35, -INF , !P1 ;  /* 0xff80000023037808 */ /* 0x000fe40004800000 */
[CC--:B------:R-:W-:Y:S02]  /*dc70*/  ISETP.GE.AND P6, PT, R231.reuse, R221.reuse, PT ;  /* 0x000000dde700720c */ /* 0x0c0fe40003fc6270 */
[-C--:B------:R-:W-:Y:S02]  /*dc80*/  ISETP.GE.AND P1, PT, R231, R220.reuse, PT ;  /* 0x000000dce700720c */ /* 0x080fe40003f26270 */
[----:B------:R-:W-:Y:S02]  /*dc90*/  FSEL R14, R200, -INF , !P5 ;  /* 0xff800000c80e7808 */ /* 0x000fe40006800000 */
[CC--:B------:R-:W-:Y:S02]  /*dca0*/  ISETP.GE.AND P5, PT, R203.reuse, R221.reuse, PT ;  /* 0x000000ddcb00720c */ /* 0x0c0fe40003fa6270 */
[----:B------:R-:W-:Y:S02]  /*dcb0*/  FSEL R22, R202, -INF , !P0 ;  /* 0xff800000ca167808 */ /* 0x000fe40004000000 */
[----:B------:R-:W-:Y:S02]  /*dcc0*/  FSEL R19, R228, -INF , !P4 ;  /* 0xff800000e4137808 */ /* 0x000fe40006000000 */
[----:B------:R-:W-:Y:S02]  /*dcd0*/  ISETP.GE.AND P0, PT, R203, R220, PT ;  /* 0x000000dccb00720c */ /* 0x000fe40003f06270 */
[-C--:B------:R-:W-:Y:S02]  /*dce0*/  ISETP.GE.AND P4, PT, R243, R221.reuse, PT ;  /* 0x000000ddf300720c */ /* 0x080fe40003f86270 */
[----:B------:R-:W-:Y:S02]  /*dcf0*/  FSEL R15, R230, -INF , !P3 ;  /* 0xff800000e60f7808 */ /* 0x000fe40005800000 */
[----:B------:R-:W-:Y:S02]  /*dd00*/  FSEL R30, R232, -INF , !P6 ;  /* 0xff800000e81e7808 */ /* 0x000fe40007000000 */
        /* <DEDUP_REMOVED lines=12> */
[----:B------:R-:W-:Y:S02]  /*ddd0*/  FSEL R240, R240, -INF , !P1 ;  /* 0xff800000f0f07808 */ /* 0x000fe40004800000 */
[----:B------:R-:W-:Y:S02]  /*dde0*/  FMNMX3.FTZ R203, R203, R30, R18, !PT ;  /* 0x0000001ecbcb7276 */ /* 0x000fe40007810012 */
[-C--:B------:R-:W-:Y:S02]  /*ddf0*/  ISETP.GE.AND P6, PT, R237, R220.reuse, PT ;  /* 0x000000dced00720c */ /* 0x080fe40003fc6270 */
[-C--:B------:R-:W-:Y:S02]  /*de00*/  ISETP.GE.AND P1, PT, R11, R221.reuse, PT ;  /* 0x000000dd0b00720c */ /* 0x080fe40003f26270 */
[----:B------:R-:W-:Y:S02]  /*de10*/  ISETP.GE.AND P0, PT, R239, R220, PT ;  /* 0x000000dcef00720c */ /* 0x000fe40003f06270 */
[----:B------:R-:W-:Y:S02]  /*de20*/  FSEL R247, R247, -INF , !P3 ;  /* 0xff800000f7f77808 */ /* 0x000fe40005800000 */
[----:B------:R-:W-:Y:S02]  /*de30*/  ISETP.GE.AND P3, PT, R13, R221, PT ;  /* 0x000000dd0d00720c */ /* 0x000fe40003f66270 */
[----:B------:R-:W-:Y:S02]  /*de40*/  FSEL R245, R245, -INF , !P5 ;  /* 0xff800000f5f57808 */ /* 0x000fe40006800000 */
[----:B------:R-:W-:Y:S02]  /*de50*/  FMNMX3.FTZ R200, R200, R17, R167, !PT ;  /* 0x00000011c8c87276 */ /* 0x000fe400078100a7 */
[----:B------:R-:W-:Y:S02]  /*de60*/  FSEL R238, R238, -INF , !P4 ;  /* 0xff800000eeee7808 */ /* 0x000fe40006000000 */
[----:B------:R-:W-:Y:S02]  /*de70*/  FMNMX3.FTZ R203, R203, R244, R242, !PT ;  /* 0x000000f4cbcb7276 */ /* 0x000fe400078100f2 */
[----:B------:R-:W-:Y:S02]  /*de80*/  FSEL R233, R236, -INF , !P6 ;  /* 0xff800000ece97808 */ /* 0x000fe40007000000 */
[----:B------:R-:W-:Y:S02]  /*de90*/  FSEL R234, R252, -INF , !P1 ;  /* 0xff800000fcea7808 */ /* 0x000fe40004800000 */
[-C--:B------:R-:W-:Y:S02]  /*dea0*/  ISETP.GE.AND P5, PT, R13, R220.reuse, PT ;  /* 0x000000dc0d00720c */ /* 0x080fe40003fa6270 */
[----:B------:R-:W-:Y:S02]  /*deb0*/  FSEL R243, R250, -INF , !P0 ;  /* 0xff800000faf37808 */ /* 0x000fe40004000000 */
[-C--:B------:R-:W-:Y:S02]  /*dec0*/  ISETP.GE.AND P6, PT, R251, R220.reuse, PT ;  /* 0x000000dcfb00720c */ /* 0x080fe40003fc6270 */
[-C--:B------:R-:W-:Y:S02]  /*ded0*/  ISETP.GE.AND P1, PT, R249, R220.reuse, PT ;  /* 0x000000dcf900720c */ /* 0x080fe40003f26270 */
[----:B------:R-:W-:Y:S02]  /*dee0*/  ISETP.GE.AND P4, PT, R11, R220, PT ;  /* 0x000000dc0b00720c */ /* 0x000fe40003f86270 */
[----:B------:R-:W-:Y:S02]  /*def0*/  ISETP.GE.AND P0, PT, R251, R221, PT ;  /* 0x000000ddfb00720c */ /* 0x000fe40003f06270 */
[----:B------:R-:W-:Y:S02]  /*df00*/  FSEL R236, R9, -INF , !P3 ;  /* 0xff80000009ec7808 */ /* 0x000fe40005800000 */
[----:B------:R-:W-:Y:S02]  /*df10*/  FMNMX3.FTZ R200, R200, R247, R245, !PT ;  /* 0x000000f7c8c87276 */ /* 0x000fe400078100f5 */
[-C--:B------:R-:W-:Y:S02]  /*df20*/  ISETP.GE.AND P3, PT, R249, R221.reuse, PT ;  /* 0x000000ddf900720c */ /* 0x080fe40003f66270 */
[----:B------:R-:W-:Y:S02]  /*df30*/  FMNMX3.FTZ R203, R203, R240, R238, !PT ;  /* 0x000000f0cbcb7276 */ /* 0x000fe400078100ee */
[----:B------:R-:W-:Y:S02]  /*df40*/  FSEL R241, R248, -INF , !P5 ;  /* 0xff800000f8f17808 */ /* 0x000fe40006800000 */
[----:B------:R-:W-:Y:S02]  /*df50*/  FSEL R237, R26, -INF , !P6 ;  /* 0xff8000001aed7808 */ /* 0x000fe40007000000 */
[----:B------:R-:W-:Y:S02]  /*df60*/  FSEL R235, R27, -INF , !P1 ;  /* 0xff8000001beb7808 */ /* 0x000fe40004800000 */
[-C--:B------:R-:W-:Y:S02]  /*df70*/  ISETP.GE.AND P5, PT, R195, R221.reuse, PT ;  /* 0x000000ddc300720c */ /* 0x080fe40003fa6270 */
[----:B------:R-:W-:Y:S02]  /*df80*/  FSEL R239, R246, -INF , !P4 ;  /* 0xff800000f6ef7808 */ /* 0x000fe40006000000 */
[----:B------:R-:W-:Y:S02]  /*df90*/  FSEL R232, R10, -INF , !P0 ;  /* 0xff8000000ae87808 */ /* 0x000fe40004000000 */
[C---:B------:R-:W-:Y:S02]  /*dfa0*/  ISETP.GE.AND P6, PT, R165.reuse, R221, PT ;  /* 0x000000dda500720c */ /* 0x040fe40003fc6270 */
[----:B------:R-:W-:Y:S02]  /*dfb0*/  ISETP.GE.AND P1, PT, R165, R220, PT ;  /* 0x000000dca500720c */ /* 0x000fe40003f26270 */
[----:B------:R-:W-:Y:S02]  /*dfc0*/  FMNMX3.FTZ R200, R200, R243, R233, !PT ;  /* 0x000000f3c8c87276 */ /* 0x000fe400078100e9 */
[----:B------:R-:W-:Y:S02]  /*dfd0*/  ISETP.GE.AND P0, PT, R23, R221, PT ;  /* 0x000000dd1700720c */ /* 0x000fe40003f06270 */
[----:B------:R-:W-:Y:S02]  /*dfe0*/  FSEL R230, R25, -INF , !P3 ;  /* 0xff80000019e67808 */ /* 0x000fe40005800000 */
[----:B------:R-:W-:Y:S02]  /*dff0*/  FMNMX3.FTZ R165, R203, R236, R234, !PT ;  /* 0x000000eccba57276 */ /* 0x000fe400078100ea */
[-C--:B------:R-:W-:Y:S02]  /*e000*/  ISETP.GE.AND P3, PT, R23, R220.reuse, PT ;  /* 0x000000dc1700720c */ /* 0x080fe40003f66270 */
[----:B------:R-:W-:Y:S02]  /*e010*/  FSEL R228, R194, -INF , !P5 ;  /* 0xff800000c2e47808 */ /* 0x000fe40006800000 */
[----:B------:R-:W-:Y:S02]  /*e020*/  FMNMX3.FTZ R200, R200, R241, R239, !PT ;  /* 0x000000f1c8c87276 */ /* 0x000fe400078100ef */
[----:B------:R-:W-:Y:S02]  /*e030*/  ISETP.GE.AND P4, PT, R195, R220, PT ;  /* 0x000000dcc300720c */ /* 0x000fe40003f86270 */
[----:B------:R-:W-:Y:S02]  /*e040*/  ISETP.GE.AND P5, PT, R201, R221, PT ;  /* 0x000000ddc900720c */ /* 0x000fe40003fa6270 */
[----:B------:R-:W-:Y:S02]  /*e050*/  FSEL R202, R29, -INF , !P0 ;  /* 0xff8000001dca7808 */ /* 0x000fe40004000000 */
[----:B------:R-:W-:Y:S02]  /*e060*/  FMNMX3.FTZ R165, R165, R232, R230, !PT ;  /* 0x000000e8a5a57276 */ /* 0x000fe400078100e6 */
[----:B------:R-:W-:Y:S02]  /*e070*/  ISETP.GE.AND P0, PT, R201, R220, PT ;  /* 0x000000dcc900720c */ /* 0x000fe40003f06270 */
[----:B------:R-:W-:Y:S02]  /*e080*/  FSEL R201, R164, -INF , !P3 ;  /* 0xff800000a4c97808 */ /* 0x000fe40005800000 */
[----:B------:R-:W-:Y:S02]  /*e090*/  FMNMX3.FTZ R164, R200, R237, R235, !PT ;  /* 0x000000edc8a47276 */ /* 0x000fe400078100eb */
[----:B------:R-:W-:Y:S02]  /*e0a0*/  FSEL R203, R166, -INF , !P4 ;  /* 0xff800000a6cb7808 */ /* 0x000fe40006000000 */
[----:B------:R-:W-:Y:S02]  /*e0b0*/  FSEL R231, R21, -INF , !P6 ;  /* 0xff80000015e77808 */ /* 0x000fe40007000000 */
[----:B------:R-:W-:Y:S02]  /*e0c0*/  FSEL R200, R33, -INF , !P5 ;  /* 0xff80000021c87808 */ /* 0x000fe40006800000 */
[----:B------:R-:W-:Y:S02]  /*e0d0*/  FMNMX3.FTZ R246, R165, R228, R202, !PT ;  /* 0x000000e4a5f67276 */ /* 0x000fe400078100ca */
[----:B------:R-:W-:Y:S02]  /*e0e0*/  FSEL R166, R34, -INF , !P1 ;  /* 0xff80000022a67808 */ /* 0x000fe40004800000 */
[----:B------:R-:W-:Y:S02]  /*e0f0*/  FSEL R165, R3, -INF , !P0 ;  /* 0xff80000003a57808 */ /* 0x000fe40004000000 */
[----:B------:R-:W-:Y:S02]  /*e100*/  FMNMX3.FTZ R6, R164, R203, R201, !PT ;  /* 0x000000cba4067276 */ /* 0x000fe400078100c9 */
[----:B------:R-:W-:Y:S01]  /*e110*/  FMNMX3.FTZ R246, R246, R231, R200, !PT ;  /* 0x000000e7f6f67276 */ /* 0x000fe200078100c8 */
[----:B------:R-:W-:Y:S06]  /*e120*/  BRA.U.ANY UP0, `(.L_x_496) ;  /* 0xffffffe500607547 */ /* 0x000fec000b93ffff */
.L_x_495:
[----:B------:R-:W-:Y:S01]  /*e130*/  FMNMX3.FTZ R6, R6, R166, R165, !PT ;  /* 0x000000a606067276 */ /* 0x000fe200078100a5 */
[----:B------:R-:W2:Y:S01]  /*e140*/  SHFL.BFLY PT, R7, R246, 0x2, 0x1f ;  /* 0x0c401f00f6077f89 */ /* 0x000ea200000e0000 */
[----:B------:R-:W-:Y:S02]  /*e150*/  UISETP.GT.AND UP0, UPT, UR20, UR18, UPT ;  /* 0x000000121400728c */ /* 0x000fe4000bf04270 */
[----:B------:R-:W-:Y:S05]  /*e160*/  UIADD3 UR20, UPT, UPT, UR20, -0x1, URZ ;  /* 0xffffffff14147890 */ /* 0x000fea000fffe0ff */
[----:B------:R-:W3:Y:S08]  /*e170*/  SHFL.BFLY PT, R3, R6, 0x2, 0x1f ;  /* 0x0c401f0006037f89 */ /* 0x000ef000000e0000 */
[----:B------:R-:W-:Y:S01]  /*e180*/  LDSM.16.MT88.4 R176, [R208+0x1e800] ;  /* 0x01e80000d0b0783b */ /* 0x000fe20000004200 */
[----:B--2---:R-:W-:Y:S02]  /*e190*/  FMNMX.FTZ R5, R246, R7, !PT ;  /* 0x00000007f6057209 */ /* 0x004fe40007810000 */
[----:B---3--:R-:W-:Y:S05]  /*e1a0*/  FMNMX.FTZ R4, R6, R3, !PT ;  /* 0x0000000306047209 */ /* 0x008fea0007810000 */
[----:B------:R-:W2:Y:S08]  /*e1b0*/  SHFL.BFLY PT, R164, R5, 0x1, 0x1f ;  /* 0x0c201f0005a47f89 */ /* 0x000eb000000e0000 */
[----:B------:R-:W3:Y:S01]  /*e1c0*/  SHFL.BFLY PT, R3, R4, 0x1, 0x1f ;  /* 0x0c201f0004037f89 */ /* 0x000ee200000e0000 */
[----:B--2---:R-:W-:Y:S02]  /*e1d0*/  FMNMX.FTZ R164, R5, R164, !PT ;  /* 0x000000a405a47209 */ /* 0x004fe40007810000 */
[----:B---3--:R-:W-:Y:S03]  /*e1e0*/  FMNMX.FTZ R3, R4, R3, !PT ;  /* 0x0000000304037209 */ /* 0x008fe60007810000 */
        /* <DEDUP_REMOVED lines=8> */
[----:B------:R-:W-:Y:S01]  /*e270*/  FSEL R7, R164, RZ, P1 ;  /* 0x000000ffa4077208 */ /* 0x000fe20000800000 */
[----:B------:R-:W-:Y:S01]  /*e280*/  FADD.FTZ R2, -R5, R2 ;  /* 0x0000000205027221 */ /* 0x000fe20000010100 */
[--C-:B------:R-:W-:Y:S01]  /*e290*/  FFMA.FTZ R188, R22, UR4, -R181.reuse ;  /* 0x0000000416bc7c23 */ /* 0x100fe200080108b5 */
[----:B------:R-:W-:Y:S01]  /*e2a0*/  FFMA.FTZ R185, R15, UR4, -R180 ;  /* 0x000000040fb97c23 */ /* 0x000fe200080108b4 */
[--C-:B------:R-:W-:Y:S01]  /*e2b0*/  FFMA.FTZ R187, R30, UR4, -R181.reuse ;  /* 0x000000041ebb7c23 */ /* 0x100fe200080108b5 */
[----:B-1----:R-:W1:Y:S01]  /*e2c0*/  LDSM.16.MT88.4 R12, [R215+0x18000] ;  /* 0x01800000d70c783b */ /* 0x002e620000004200 */
[----:B------:R-:W-:Y:S01]  /*e2d0*/  FADD.FTZ R0, -R7, R0 ;  /* 0x0000000007007221 */ /* 0x000fe20000010100 */
[--C-:B------:R-:W-:Y:S01]  /*e2e0*/  FFMA.FTZ R191, R19, UR4, -R180.reuse ;  /* 0x0000000413bf7c23 */ /* 0x100fe200080108b4 */
[--C-:B------:R-:W-:Y:S01]  /*e2f0*/  FFMA.FTZ R186, R18, UR4, -R181.reuse ;  /* 0x0000000412ba7c23 */ /* 0x100fe200080108b5 */
[--C-:B------:R-:W-:Y:S01]  /*e300*/  FFMA.FTZ R189, R17, UR4, -R180.reuse ;  /* 0x0000000411bd7c23 */ /* 0x100fe200080108b4 */
[--C-:B------:R-:W-:Y:S01]  /*e310*/  FFMA.FTZ R190, R167, UR4, -R180.reuse ;  /* 0x00000004a7be7c23 */ /* 0x100fe200080108b4 */
[----:B------:R-:W-:Y:S01]  /*e320*/  FMUL.FTZ R7, R0, UR4 ;  /* 0x0000000400077c20 */ /* 0x000fe20008410000 */
[----:B------:R-:W-:Y:S01]  /*e330*/  FMUL.FTZ R8, R2, UR4 ;  /* 0x0000000402087c20 */ /* 0x000fe20008410000 */
[----:B------:R-:W2:Y:S01]  /*e340*/  LDSM.16.MT88.4 R20, [R208+0x18000] ;  /* 0x01800000d014783b */ /* 0x000ea20000004200 */
[----:B------:R-:W-:Y:S01]  /*e350*/  MUFU.EX2 R193, R193 ;  /* 0x000000c100c17308 */ /* 0x000fe20000000800 */
[----:B------:R-:W-:Y:S01]  /*e360*/  MOV R167, R223 ;  /* 0x000000df00a77202 */ /* 0x000fe20000000f00 */
[--C-:B------:R-:W-:Y:S01]  /*e370*/  FFMA.FTZ R192, R244, UR4, -R181.reuse ;  /* 0x00000004f4c07c23 */ /* 0x100fe200080108b5 */
[----:B------:R-:W-:Y:S07]  /*e380*/  @P2 IADD3 R167, PT, PT, R225, -0x40, RZ ;  /* 0xffffffc0e1a72810 */ /* 0x000fee0007ffe0ff */
[----:B------:R-:W3:Y:S01]  /*e390*/  MUFU.EX2 R188, R188 ;  /* 0x000000bc00bc7308 */ /* 0x000ee20000000800 */
[--C-:B------:R-:W-:Y:S01]  /*e3a0*/  FFMA.FTZ R195, R242, UR4, -R181.reuse ;  /* 0x00000004f2c37c23 */ /* 0x100fe200080108b5 */
[--C-:B------:R-:W-:Y:S01]  /*e3b0*/  FFMA.FTZ R197, R247, UR4, -R180.reuse ;  /* 0x00000004f7c57c23 */ /* 0x100fe200080108b4 */
[----:B------:R-:W-:Y:S07]  /*e3c0*/  IADD3 R184, PT, PT, R210, R167, RZ ;  /* 0x000000a7d2b87210 */ /* 0x000fee0007ffe0ff */
[----:B------:R-:W-:Y:S01]  /*e3d0*/  MUFU.EX2 R191, R191 ;  /* 0x000000bf00bf7308 */ /* 0x000fe20000000800 */
[----:B------:R-:W4:Y:S01]  /*e3e0*/  LDSM.16.MT88.4 R28, [R167] ;  /* 0x00000000a71c783b */ /* 0x000f220000004200 */
[--C-:B------:R-:W-:Y:S01]  /*e3f0*/  FFMA.FTZ R194, R245, UR4, -R180.reuse ;  /* 0x00000004f5c27c23 */ /* 0x100fe200080108b4 */
[--C-:B------:R-:W-:Y:S07]  /*e400*/  FFMA.FTZ R199, R240, UR4, -R181.reuse ;  /* 0x00000004f0c77c23 */ /* 0x100fee00080108b5 */
[----:B------:R-:W5:Y:S01]  /*e410*/  MUFU.EX2 R185, R185 ;  /* 0x000000b900b97308 */ /* 0x000f620000000800 */
[--C-:B------:R-:W-:Y:S01]  /*e420*/  FFMA.FTZ R196, R238, UR4, -R181.reuse ;  /* 0x00000004eec47c23 */ /* 0x100fe200080108b5 */
[--C-:B------:R-:W-:Y:S01]  /*e430*/  FFMA.FTZ R198, R243, UR4, -R180.reuse ;  /* 0x00000004f3c67c23 */ /* 0x100fe200080108b4 */
[--C-:B------:R-:W-:Y:S07]  /*e440*/  FFMA.FTZ R233, R233, UR4, -R180.reuse ;  /* 0x00000004e9e97c23 */ /* 0x100fee00080108b4 */
[----:B------:R-:W-:Y:S01]  /*e450*/  MUFU.EX2 R187, R187 ;  /* 0x000000bb00bb7308 */ /* 0x000fe20000000800 */
[----:B------:R-:W-:Y:S01]  /*e460*/  LDSM.16.MT88.4 R172, [R184+0x4800] ;  /* 0x00480000b8ac783b */ /* 0x000fe20000004200 */
[----:B---3--:R-:W-:Y:S01]  /*e470*/  F2FP.F16.F32.PACK_AB R168, R188, R193 ;  /* 0x000000c1bca8723e */ /* 0x008fe200000000ff */
[--C-:B------:R-:W-:Y:S07]  /*e480*/  FFMA.FTZ R236, R236, UR4, -R181.reuse ;  /* 0x00000004ecec7c23 */ /* 0x100fee00080108b5 */
[----:B------:R-:W3:Y:S01]  /*e490*/  MUFU.EX2 R186, R186 ;  /* 0x000000ba00ba7308 */ /* 0x000ee20000000800 */
[--C-:B------:R-:W-:Y:S01]  /*e4a0*/  FFMA.FTZ R243, R232, UR4, -R181.reuse ;  /* 0x00000004e8f37c23 */ /* 0x100fe200080108b5 */
[----:B------:R-:W-:Y:S01]  /*e4b0*/  FFMA.FTZ R230, R230, UR4, -R181 ;  /* 0x00000004e6e67c23 */ /* 0x000fe200080108b5 */
[--C-:B------:R-:W-:Y:S07]  /*e4c0*/  FFMA.FTZ R237, R237, UR4, -R180.reuse ;  /* 0x00000004eded7c23 */ /* 0x100fee00080108b4 */
[----:B------:R-:W-:Y:S01]  /*e4d0*/  MUFU.EX2 R189, R189 ;  /* 0x000000bd00bd7308 */ /* 0x000fe20000000800 */
[----:B------:R-:W-:Y:S01]  /*e4e0*/  FFMA.FTZ R201, R201, UR4, -R180 ;  /* 0x00000004c9c97c23 */ /* 0x000fe200080108b4 */
[C---:B-----5:R-:W-:Y:S08]  /*e4f0*/  F2FP.F16.F32.PACK_AB R169, R185.reuse, R191 ;  /* 0x000000bfb9a9723e */ /* 0x060ff000000000ff */
[----:B------:R-:W5:Y:S10]  /*e500*/  MUFU.EX2 R190, R190 ;  /* 0x000000be00be7308 */ /* 0x000f740000000800 */
[----:B------:R-:W1:Y:S01]  /*e510*/  MUFU.EX2 R2, R7 ;  /* 0x0000000700027308 */ /* 0x000e620000000800 */
[----:B---3--:R-:W-:Y:S09]  /*e520*/  F2FP.F16.F32.PACK_AB R170, R186, R187 ;  /* 0x000000bbbaaa723e */ /* 0x008ff200000000ff */
[----:B------:R-:W3:Y:S10]  /*e530*/  MUFU.EX2 R0, R8 ;  /* 0x0000000800007308 */ /* 0x000ef40000000800 */
[----:B------:R-:W-:Y:S01]  /*e540*/  MUFU.EX2 R192, R192 ;  /* 0x000000c000c07308 */ /* 0x000fe20000000800 */
[----:B-----5:R-:W-:Y:S09]  /*e550*/  F2FP.F16.F32.PACK_AB R171, R190, R189 ;  /* 0x000000bdbeab723e */ /* 0x020ff200000000ff */
[----:B------:R-:W5:Y:S01]  /*e560*/  MUFU.EX2 R195, R195 ;  /* 0x000000c300c37308 */ /* 0x000f620000000800 */
[C---:B-1----:R-:W-:Y:S01]  /*e570*/  FMUL.FTZ R4, R2.reuse, R160 ;  /* 0x000000a002047220 */ /* 0x042fe20000410000 */
[C---:B------:R-:W-:Y:S01]  /*e580*/  FMUL.FTZ R5, R2.reuse, R161 ;  /* 0x000000a102057220 */ /* 0x040fe20000410000 */
[C---:B------:R-:W-:Y:S01]  /*e590*/  FMUL.FTZ R9, R2.reuse, R157 ;  /* 0x0000009d02097220 */ /* 0x040fe20000410000 */
[----:B------:R-:W-:Y:S01]  /*e5a0*/  FMUL.FTZ R16, R2, R148 ;  /* 0x0000009402107220 */ /* 0x000fe20000410000 */
[C---:B---3--:R-:W-:Y:S01]  /*e5b0*/  FMUL.FTZ R6, R0.reuse, R162 ;  /* 0x000000a200067220 */ /* 0x048fe20000410000 */
        /* <DEDUP_REMOVED lines=14> */
[----:B------:R-:W1:Y:S01]  /*e6a0*/  MUFU.EX2 R194, R194 ;  /* 0x000000c200c27308 */ /* 0x000e620000000800 */
        /* <DEDUP_REMOVED lines=10> */
[----:B------:R-:W2:Y:S01]  /*e750*/  LDSM.16.MT88.4 R152, [R184] ;  /* 0x00000000b898783b */ /* 0x000ea20000004200 */
[C---:B------:R-:W-:Y:S01]  /*e760*/  FMUL.FTZ R20, R2.reuse, R144 ;  /* 0x0000009002147220 */ /* 0x040fe20000410000 */
[C---:B------:R-:W-:Y:S01]  /*e770*/  FMUL.FTZ R21, R2.reuse, R145 ;  /* 0x0000009102157220 */ /* 0x040fe20000410000 */
[----:B------:R-:W-:Y:S01]  /*e780*/  FMUL.FTZ R33, R2, R133 ;  /* 0x0000008502217220 */ /* 0x000fe20000410000 */
[C---:B------:R-:W-:Y:S01]  /*e790*/  FMUL.FTZ R34, R0.reuse, R134 ;  /* 0x0000008600227220 */ /* 0x040fe20000410000 */
[C---:B------:R-:W-:Y:S01]  /*e7a0*/  FMUL.FTZ R35, R0.reuse, R135 ;  /* 0x0000008700237220 */ /* 0x040fe20000410000 */
[C---:B------:R-:W-:Y:S03]  /*e7b0*/  HMMA.16816.F32 R16, R168.reuse, R22, R16 ;  /* 0x00000016a810723c */ /* 0x040fe60000001810 */
[----:B------:R-:W3:Y:S01]  /*e7c0*/  MUFU.EX2 R196, R196 ;  /* 0x000000c400c47308 */ /* 0x000ee20000000800 */
        /* <DEDUP_REMOVED lines=8> */
[----:B------:R-:W5:Y:S01]  /*e850*/  LDSM.16.MT88.4 R144, [R215+0x1a000] ;  /* 0x01a00000d790783b */ /* 0x000f620000004200 */
        /* <DEDUP_REMOVED lines=13> */
[----:B------:R-:W1:Y:S01]  /*e930*/  LDSM.16.MT88.4 R136, [R208+0x1a000] ;  /* 0x01a00000d088783b */ /* 0x000e620000004200 */
[----:B------:R-:W-:Y:S01]  /*e940*/  FMUL.FTZ R45, R2, R45 ;  /* 0x0000002d022d7220 */ /* 0x000fe20000410000 */
[C---:B------:R-:W-:Y:S01]  /*e950*/  FMUL.FTZ R46, R0.reuse, R46 ;  /* 0x0000002e002e7220 */ /* 0x040fe20000410000 */
[----:B------:R-:W-:Y:S01]  /*e960*/  FMUL.FTZ R47, R0, R47 ;  /* 0x0000002f002f7220 */ /* 0x000fe20000410000 */
[C---:B------:R-:W-:Y:S01]  /*e970*/  FMUL.FTZ R48, R2.reuse, R48 ;  /* 0x0000003002307220 */ /* 0x040fe20000410000 */
[----:B------:R-:W-:Y:S01]  /*e980*/  FMUL.FTZ R49, R2, R49 ;  /* 0x0000003102317220 */ /* 0x000fe20000410000 */
[C---:B------:R-:W-:Y:S01]  /*e990*/  FMUL.FTZ R50, R0.reuse, R50 ;  /* 0x0000003200327220 */ /* 0x040fe20000410000 */
[----:B------:R-:W-:Y:S01]  /*e9a0*/  FMUL.FTZ R51, R0, R51 ;  /* 0x0000003300337220 */ /* 0x000fe20000410000 */
[C---:B--2---:R-:W-:Y:S01]  /*e9b0*/  HMMA.16816.F32 R28, R168.reuse, R152, R28 ;  /* 0x00000098a81c723c */ /* 0x044fe2000000181c */
        /* <DEDUP_REMOVED lines=14> */
[C---:B-----5:R-:W-:Y:S04]  /*eaa0*/  HMMA.16816.F32 R36, R168.reuse, R144, R36 ;  /* 0x00000090a824723c */ /* 0x060fe80000001824 */
[----:B------:R-:W-:Y:S01]  /*eab0*/  MUFU.EX2 R201, R201 ;  /* 0x000000c900c97308 */ /* 0x000fe20000000800 */
        /* <DEDUP_REMOVED lines=90> */
[----:B------:R-:W-:Y:S01]  /*f060*/  FFMA.FTZ R193, R2, R229, R193 ;  /* 0x000000e502c17223 */ /* 0x000fe200000100c1 */
[----:B------:R-:W-:Y:S01]  /*f070*/  MOV R2, R3 ;  /* 0x0000000300027202 */ /* 0x000fe20000000f00 */
[C---:B-1----:R-:W-:Y:S03]  /*f080*/  HMMA.16816.F32 R92, R168.reuse, R136, R92 ;  /* 0x00000088a85c723c */ /* 0x042fe6000000185c */
[----:B------:R-:W-:Y:S01]  /*f090*/  FFMA.FTZ R191, R0, R227, R191 ;  /* 0x000000e300bf7223 */ /* 0x000fe200000100bf */
        /* <DEDUP_REMOVED lines=8> */
[C---:B--2---:R-:W-:Y:S03]  /*f120*/  HMMA.16816.F32 R100, R168.reuse, R132, R100 ;  /* 0x00000084a864723c */ /* 0x044fe60000001864 */
[----:B------:R-:W-:Y:S05]  /*f130*/  FADD.FTZ R190, R190, R189 ;  /* 0x000000bdbebe7221 */ /* 0x000fea0000010000 */
        /* <DEDUP_REMOVED lines=8> */
[C---:B--2---:R-:W-:Y:S03]  /*f1c0*/  HMMA.16816.F32 R124, R168.reuse, R132, R124 ;  /* 0x00000084a87c723c */ /* 0x044fe6000000187c */
[----:B------:R-:W-:Y:S01]  /*f1d0*/  F2FP.F16.F32.PACK_AB R132, R195, R192 ;  /* 0x000000c0c384723e */ /* 0x000fe200000000ff */
[----:B------:R-:W-:Y:S01]  /*f1e0*/  FADD.FTZ R192, R192, R187 ;  /* 0x000000bbc0c07221 */ /* 0x000fe20000010000 */
[----:B------:R-:W-:Y:S01]  /*f1f0*/  F2FP.F16.F32.PACK_AB R133, R194, R197 ;  /* 0x000000c5c285723e */ /* 0x000fe200000000ff */
[----:B------:R-:W-:Y:S02]  /*f200*/  FADD.FTZ R197, R197, R190 ;  /* 0x000000bec5c57221 */ /* 0x000fe40000010000 */
[----:B------:R-:W-:Y:S01]  /*f210*/  HMMA.16816.F32 R128, R168, R134, R128 ;  /* 0x00000086a880723c */ /* 0x000fe20000001880 */
[----:B------:R-:W-:Y:S02]  /*f220*/  LDSM.16.MT88.4 R168, [R167+0x4800] ;  /* 0x00480000a7a8783b */ /* 0x000fe40000004200 */
[----:B---3--:R-:W-:Y:S01]  /*f230*/  F2FP.F16.F32.PACK_AB R134, R196, R199 ;  /* 0x000000c7c486723e */ /* 0x008fe200000000ff */
[----:B------:R-:W-:Y:S01]  /*f240*/  FADD.FTZ R192, R195, R192 ;  /* 0x000000c0c3c07221 */ /* 0x000fe20000010000 */
[----:B----4-:R-:W-:Y:S01]  /*f250*/  F2FP.F16.F32.PACK_AB R135, R233, R198 ;  /* 0x000000c6e987723e */ /* 0x010fe200000000ff */
[----:B------:R-:W-:Y:S02]  /*f260*/  FADD.FTZ R197, R194, R197 ;  /* 0x000000c5c2c57221 */ /* 0x000fe40000010000 */
[----:B------:R-:W-:Y:S02]  /*f270*/  FADD.FTZ R199, R199, R192 ;  /* 0x000000c0c7c77221 */ /* 0x000fe40000010000 */
[----:B------:R-:W-:Y:S02]  /*f280*/  FADD.FTZ R198, R198, R197 ;  /* 0x000000c5c6c67221 */ /* 0x000fe40000010000 */
[C---:B-----5:R-:W-:Y:S05]  /*f290*/  HMMA.16816.F32 R4, R132.reuse, R140, R4 ;  /* 0x0000008c8404723c */ /* 0x060fea0000001804 */
[----:B------:R-:W-:Y:S01]  /*f2a0*/  FADD.FTZ R199, R196, R199 ;  /* 0x000000c7c4c77221 */ /* 0x000fe20000010000 */
[----:B------:R-:W-:Y:S02]  /*f2b0*/  FADD.FTZ R198, R233, R198 ;  /* 0x000000c6e9c67221 */ /* 0x000fe40000010000 */
[C---:B------:R-:W-:Y:S01]  /*f2c0*/  HMMA.16816.F32 R8, R132.reuse, R142, R8 ;  /* 0x0000008e8408723c */ /* 0x040fe20000001808 */
[----:B------:R-:W2:Y:S07]  /*f2d0*/  LDSM.16.MT88.4 R140, [R215+0x1a800] ;  /* 0x01a80000d78c783b */ /* 0x000eae0000004200 */
        /* <DEDUP_REMOVED lines=16> */
[----:B------:R-:W-:Y:S01]  /*f3e0*/  FFMA.FTZ R152, R234, UR4, -R181 ;  /* 0x00000004ea987c23 */ /* 0x000fe200080108b5 */
[--C-:B------:R-:W-:Y:S01]  /*f3f0*/  FFMA.FTZ R153, R239, UR4, -R180.reuse ;  /* 0x00000004ef997c23 */ /* 0x100fe200080108b4 */
[----:B------:R2:W-:Y:S03]  /*f400*/  MUFU.EX2 R234, R236 ;  /* 0x000000ec00ea7308 */ /* 0x0005e60000000800 */
[C---:B------:R-:W-:Y:S07]  /*f410*/  HMMA.16816.F32 R56, R132.reuse, R154, R56 ;  /* 0x0000009a8438723c */ /* 0x040fee0000001838 */
[----:B------:R-:W-:Y:S01]  /*f420*/  MUFU.EX2 R232, R153 ;  /* 0x0000009900e87308 */ /* 0x000fe20000000800 */
[--C-:B------:R-:W-:Y:S09]  /*f430*/  FFMA.FTZ R154, R241, UR4, -R180.reuse ;  /* 0x00000004f19a7c23 */ /* 0x100ff200080108b4 */
[----:B------:R-:W5:Y:S01]  /*f440*/  MUFU.EX2 R241, R152 ;  /* 0x0000009800f17308 */ /* 0x000f620000000800 */
[C---:B------:R-:W-:Y:S09]  /*f450*/  HMMA.16816.F32 R60, R132.reuse, R156, R60 ;  /* 0x0000009c843c723c */ /* 0x040ff2000000183c */
[----:B------:R3:W5:Y:S01]  /*f460*/  MUFU.EX2 R239, R154 ;  /* 0x0000009a00ef7308 */ /* 0x0007620000000800 */
[--C-:B--2---:R-:W-:Y:S09]  /*f470*/  FFMA.FTZ R236, R235, UR4, -R180.reuse ;  /* 0x00000004ebec7c23 */ /* 0x104ff200080108b4 */
[----:B------:R2:W-:Y:S01]  /*f480*/  MUFU.EX2 R235, R237 ;  /* 0x000000ed00eb7308 */ /* 0x0005e20000000800 */
[C---:B------:R-:W-:Y:S01]  /*f490*/  HMMA.16816.F32 R64, R132.reuse, R158, R64 ;  /* 0x0000009e8440723c */ /* 0x040fe20000001840 */
[----:B------:R-:W-:Y:S08]  /*f4a0*/  LDSM.16.MT88.4 R156, [R167+0x3000] ;  /* 0x00300000a79c783b */ /* 0x000ff00000004200 */
[----:B------:R-:W5:Y:S01]  /*f4b0*/  MUFU.EX2 R236, R236 ;  /* 0x000000ec00ec7308 */ /* 0x000f620000000800 */
[C---:B------:R-:W-:Y:S01]  /*f4c0*/  HMMA.16816.F32 R68, R132.reuse, R160, R68 ;  /* 0x000000a08444723c */ /* 0x040fe20000001844 */
[----:B---3--:R-:W-:Y:S02]  /*f4d0*/  LDSM.16.MT88.4 R152, [R184+0x1000] ;  /* 0x00100000b898783b */ /* 0x008fe40000004200 */
[----:B--2---:R-:W-:Y:S05]  /*f4e0*/  FFMA.FTZ R237, R166, UR4, -R180 ;  /* 0x00000004a6ed7c23 */ /* 0x004fea00080108b4 */
[C---:B------:R-:W-:Y:S01]  /*f4f0*/  HMMA.16816.F32 R72, R132.reuse, R162, R72 ;  /* 0x000000a28448723c */ /* 0x040fe20000001848 */
[----:B------:R-:W-:Y:S01]  /*f500*/  LDSM.16.MT88.4 R160, [R208+0x1d000] ;  /* 0x01d00000d0a0783b */ /* 0x000fe20000004200 */
[----:B------:R-:W-:Y:S06]  /*f510*/  MUFU.EX2 R237, R237 ;  /* 0x000000ed00ed7308 */ /* 0x000fec0000000800 */
[C---:B------:R-:W-:Y:S08]  /*f520*/  HMMA.16816.F32 R76, R132.reuse, R144, R76 ;  /* 0x00000090844c723c */ /* 0x040ff0000000184c */
        /* <DEDUP_REMOVED lines=144> */
.L_x_493:
        /* <DEDUP_REMOVED lines=8> */
[----:B------:R-:W5:Y:S04]  /*feb0*/  LDCU UR9, c[0x0][0x434] ;  /* 0x00008680ff0977ac */ /* 0x000f680008000800 */
[----:B------:R-:W5:Y:S01]  /*fec0*/  @!UP3 LDCU.64 UR6, c[0x0][0x400] ;  /* 0x00008000ff06b7ac */ /* 0x000f620008000a00 */
[----:B------:R-:W5:Y:S01]  /*fed0*/  LDCU.U8 UR10, c[0x0][0x548] ;  /* 0x0000a900ff0a77ac */ /* 0x000f620008000000 */
[----:B------:R-:W-:Y:S01]  /*fee0*/  UISETP.NE.AND UP2, UPT, UR19, -0x1, UPT ;  /* 0xffffffff1300788c */ /* 0x000fe2000bf45270 */
[----:B-1----:R-:W-:Y:S01]  /*fef0*/  FADD.FTZ R12, R12, R229 ;  /* 0x000000e50c0c7221 */ /* 0x002fe20000010000 */
[----:B--2---:R-:W-:-:S02]  /*ff00*/  ULEA UR11, UR11, UR4, 0x18 ;  /* 0x000000040b0b7291 */ /* 0x004fc4000f8ec0ff */
[----:B----4-:R-:W-:Y:S01]  /*ff10*/  UISETP.NE.AND UP1, UPT, UR8, URZ, UPT ;  /* 0x000000ff0800728c */ /* 0x010fe2000bf25270 */
[----:B---3--:R-:W-:Y:S01]  /*ff20*/  FADD.FTZ R11, R0, R227 ;  /* 0x000000e3000b7221 */ /* 0x008fe20000010000 */
[----:B------:R-:W1:Y:S01]  /*ff30*/  SHFL.BFLY PT, R7, R12, 0x1, 0x1f ;  /* 0x0c201f000c077f89 */ /* 0x000e6200000e0000 */
[----:B------:R-:W2:Y:S03]  /*ff40*/  @UP3 LDCU.64 UR4, c[0x0][0x408] ;  /* 0x00008100ff0437ac */ /* 0x000ea60008000a00 */
[----:B------:R-:W3:Y:S01]  /*ff50*/  SHFL.BFLY PT, R6, R11, 0x1, 0x1f ;  /* 0x0c201f000b067f89 */ /* 0x000ee200000e0000 */
[----:B-----5:R-:W-:Y:S01]  /*ff60*/  @!UP3 UIMAD.WIDE.U32 UR14, UR12, UR6, URZ ;  /* 0x000000060c0eb2a5 */ /* 0x020fe2000f8e00ff */
[----:B------:R-:W4:Y:S01]  /*ff70*/  S2UR UR6, SR_CTAID.Z ;  /* 0x00000000000679c3 */ /* 0x000f220000002700 */
[----:B------:R-:W5:Y:S01]  /*ff80*/  LDCU UR13, c[0x0][0x434] ;  /* 0x00008680ff0d77ac */ /* 0x000f620008000800 */
[C---:B------:R-:W-:Y:S01]  /*ff90*/  SHF.L.U32 R2, R4.reuse, 0x1, RZ ;  /* 0x0000000104027819 */ /* 0x040fe200000006ff */
[----:B------:R-:W5:Y:S01]  /*ffa0*/  @UP1 LDCU UR8, c[0x0][0x430] ;  /* 0x00008600ff0817ac */ /* 0x000f620008000800 */
[----:B------:R-:W-:-:S02]  /*ffb0*/  SHF.L.U32 R9, R4, 0x4, RZ ;  /* 0x0000000404097819 */ /* 0x000fc400000006ff */
[----:B------:R-:W-:Y:S01]  /*ffc0*/  SHF.L.U32 R0, R4, 0x5, RZ ;  /* 0x0000000504007819 */ /* 0x000fe200000006ff */
[----:B------:R-:W-:Y:S01]  /*ffd0*/  @!UP3 UIMAD UR7, UR12, UR7, UR15 ;  /* 0x000000070c07b2a4 */ /* 0x000fe2000f8e020f */
[----:B------:R-:W-:Y:S01]  /*ffe0*/  LOP3.LUT R5, R2, 0x6, RZ, 0xc0, !PT ;  /* 0x0000000602057812 */ /* 0x000fe200078ec0ff */
[----:B------:R-:W-:Y:S01]  /*fff0*/  UISETP.NE.AND UP0, UPT, UR10, URZ, !UP1 ;  /* 0x000000ff0a00728c */ /* 0x000fe2000cf05270 */
[----:B------:R-:W-:Y:S01]  /*10000*/  LOP3.LUT R9, R9, 0x1c0, RZ, 0xc0, !PT ;  /* 0x000001c009097812 */ /* 0x000fe200078ec0ff */
[----:B--2---:R-:W-:Y:S01]  /*10010*/  @UP3 UIMAD.WIDE.U32 UR16, UR19, UR4, URZ ;  /* 0x00000004131032a5 */ /* 0x004fe2000f8e00ff */
[----:B------:R-:W-:Y:S02]  /*10020*/  LOP3.LUT R0, R5, 0x7c00, R0, 0xf8, !PT ;  /* 0x00007c0005007812 */ /* 0x000fe400078ef800 */
[----:B------:R-:W-:Y:S01]  /*10030*/  LOP3.LUT R9, R9, 0x38, R2, 0xf8, !PT ;  /* 0x0000003809097812 */ /* 0x000fe200078ef802 */
[----:B-1----:R-:W-:Y:S01]  /*10040*/  FADD.FTZ R7, R12, R7 ;  /* 0x000000070c077221 */ /* 0x002fe20000010000 */
[----:B------:R-:W-:Y:S01]  /*10050*/  LOP3.LUT P1, RZ, R4, 0x10, RZ, 0xc0, !PT ;  /* 0x0000001004ff7812 */ /* 0x000fe2000782c0ff */
[----:B------:R-:W-:Y:S01]  /*10060*/  @UP3 UIMAD UR7, UR19, UR5, UR17 ;  /* 0x00000005130732a4 */ /* 0x000fe2000f8e0211 */
[----:B------:R-:W-:Y:S01]  /*10070*/  LOP3.LUT R0, R0, R9, RZ, 0xfc, !PT ;  /* 0x0000000900007212 */ /* 0x000fe200078efcff */
[----:B---3--:R-:W-:Y:S01]  /*10080*/  FADD.FTZ R6, R11, R6 ;  /* 0x000000060b067221 */ /* 0x008fe20000010000 */
[----:B------:R-:W1:Y:S01]  /*10090*/  MUFU.RCP R10, R7 ;  /* 0x00000007000a7308 */ /* 0x000e620000001000 */
[----:B------:R-:W-:Y:S01]  /*100a0*/  FSETP.NE.FTZ.AND P4, PT, R7, RZ, PT ;  /* 0x000000ff0700720b */ /* 0x000fe20003f95000 */
[----:B------:R-:W-:Y:S01]  /*100b0*/  @!UP2 UIMAD UR19, UR12, UR9, URZ ;  /* 0x000000090c13a2a4 */ /* 0x000fe2000f8e02ff */
[----:B------:R-:W-:Y:S01]  /*100c0*/  MOV R2, 0x20 ;  /* 0x0000002000027802 */ /* 0x000fe20000000f00 */
[----:B-----5:R-:W-:Y:S01]  /*100d0*/  @UP1 UIMAD UR13, UR8, UR9, URZ ;  /* 0x00000009080d12a4 */ /* 0x020fe2000f8e02ff */
[----:B------:R-:W-:Y:S01]  /*100e0*/  FSETP.NE.FTZ.AND P3, PT, R6, RZ, PT ;  /* 0x000000ff0600720b */ /* 0x000fe20003f75000 */
[----:B------:R-:W2:Y:S01]  /*100f0*/  @UP1 LDCU UR5, c[0x0][0x430] ;  /* 0x00008600ff0517ac */ /* 0x000ea20008000800 */
[C---:B------:R-:W-:Y:S01]  /*10100*/  LOP3.LUT P2, RZ, R4.reuse, 0x8, RZ, 0xc0, !PT ;  /* 0x0000000804ff7812 */ /* 0x040fe2000784c0ff */
[----:B------:R-:W3:Y:S01]  /*10110*/  MUFU.RCP R8, R6 ;  /* 0x0000000600087308 */ /* 0x000ee20000001000 */
[----:B------:R-:W-:Y:S01]  /*10120*/  MOV R5, 0x10 ;  /* 0x0000001000057802 */ /* 0x000fe20000000f00 */
[----:B------:R-:W-:Y:S01]  /*10130*/  @UP1 UMOV UR4, 0x1 ;  /* 0x0000000100041882 */ /* 0x000fe20000000000 */
[----:B------:R-:W-:Y:S01]  /*10140*/  LOP3.LUT P0, RZ, R4, 0x4, RZ, 0xc0, !PT ;  /* 0x0000000404ff7812 */ /* 0x000fe2000780c0ff */
[----:B------:R-:W-:Y:S01]  /*10150*/  @UP3 UMOV UR14, UR16 ;  /* 0x00000010000e3c82 */ /* 0x000fe20008000000 */
[----:B------:R-:W-:Y:S01]  /*10160*/  LEA R9, R0, UR11, 0x1 ;  /* 0x0000000b00097c11 */ /* 0x000fe2000f8e08ff */
[----:B------:R-:W-:Y:S01]  /*10170*/  USHF.R.S32.HI UR8, URZ, 0x1f, UR19 ;  /* 0x0000001fff087899 */ /* 0x000fe20008011413 */
[----:B------:R-:W-:-:S02]  /*10180*/  SEL R2, R2, 0xffffffe0, !P2 ;  /* 0xffffffe002027807 */ /* 0x000fc40005000000 */
[----:B------:R-:W-:Y:S02]  /*10190*/  SEL R5, R5, 0xfffffff0, !P0 ;  /* 0xfffffff005057807 */ /* 0x000fe40004000000 */
[----:B-1----:R-:W-:Y:S02]  /*101a0*/  FSEL R10, R10, 1, P4 ;  /* 0x3f8000000a0a7808 */ /* 0x002fe40002000000 */
[C---:B------:R-:W-:Y:S02]  /*101b0*/  IADD3 R15, PT, PT, R9.reuse, 0x40, RZ ;  /* 0x00000040090f7810 */ /* 0x040fe40007ffe0ff */
        /* <DEDUP_REMOVED lines=247> */
[----:B------:R-:W-:Y:S01]  /*11130*/  F2FP.F16.F32.PACK_AB R130, R131, R130 ;  /* 0x000000828382723e */ /* 0x000fe200000000ff */
        /* <DEDUP_REMOVED lines=18> */
[----:B--2-4-:R-:W-:Y:S05]  /*11260*/  BRA.U UP1, `(.L_x_497) ;  /* 0x0000000101207547 */ /* 0x014fea000b800000 */
        /* <DEDUP_REMOVED lines=8> */
.L_x_497:
        /* <DEDUP_REMOVED lines=16> */
[----:B------:R-:W-:Y:S01]  /*113f0*/  LOP3.LUT R16, R16, 0x70, RZ, 0xc0, !PT ;  /* 0x0000007010107812 */ /* 0x000fe200078ec0ff */
        /* <DEDUP_REMOVED lines=8> */
[----:B-----5:R-:W-:Y:S02]  /*11480*/  @P3 FMUL.FTZ R6, R6, 0.69314718246459960938 ;  /* 0x3f31721806063820 */ /* 0x020fe40000410000 */
[----:B------:R-:W-:Y:S01]  /*11490*/  USHF.R.S32.HI UR4, URZ, 0x1f, UR11 ;  /* 0x0000001fff047899 */ /* 0x000fe2000801140b */
[----:B------:R-:W-:Y:S01]  /*114a0*/  LOP3.LUT R5, R16, 0x7, R5, 0xf8, !PT ;  /* 0x0000000710057812 */ /* 0x000fe200078ef805 */
[----:B------:R-:W-:Y:S01]  /*114b0*/  UIADD3 UR19, UP1, UP0, UR11, UR19, UR13 ;  /* 0x000000130b137290 */ /* 0x000fe2000f83e00d */
[----:B---3--:R-:W-:-:S03]  /*114c0*/  @P4 FFMA.FTZ R14, R164, R15, R7 ;  /* 0x0000000fa40e4223 */ /* 0x008fc60000010007 */
        /* <DEDUP_REMOVED lines=20> */
.L_x_499:
[----:B------:R-:W-:Y:S05]  /*11610*/  BSYNC.RECONVERGENT B0 ;  /* 0x0000000000007941 */ /* 0x000fea0003800200 */
.L_x_498:
[----:B------:R-:W2:Y:S01]  /*11620*/  LDCU.64 UR4, c[0x0][0x410] ;  /* 0x00008200ff0477ac */ /* 0x000ea20008000a00 */
[----:B------:R-:W-:Y:S01]  /*11630*/  LOP3.LUT R12, R12, 0x38, RZ, 0xc0, !PT ;  /* 0x000000380c0c7812 */ /* 0x000fe200078ec0ff */
[----:B------:R3:W4:Y:S01]  /*11640*/  LDS.128 R20, [R0] ;  /* 0x0000000000147984 */ /* 0x0007220000000c00 */
[----:B------:R-:W-:Y:S01]  /*11650*/  SHF.R.U32.HI R4, RZ, 0x3, R4 ;  /* 0x00000003ff047819 */ /* 0x000fe20000011604 */
[----:B------:R-:W-:Y:S01]  /*11660*/  UIMAD.WIDE.U32 UR8, UR9, 0x80, URZ ;  /* 0x00000080090878a5 */ /* 0x000fe2000f8e00ff */
[----:B------:R-:W-:Y:S01]  /*11670*/  IADD3 R12, P0, PT, R12, UR14, RZ ;  /* 0x0000000e0c0c7c10 */ /* 0x000fe2000ff1e0ff */
[----:B-1----:R3:W1:Y:S01]  /*11680*/  LDS.128 R16, [R0+0x4000] ;  /* 0x0040000000107984 */ /* 0x0026620000000c00 */
[C---:B------:R-:W-:Y:S01]  /*11690*/  ISETP.GE.AND P3, PT, R4.reuse, UR28, PT ;  /* 0x0000001c04007c0c */ /* 0x040fe2000bf66270 */
[C---:B------:R-:W-:Y:S01]  /*116a0*/  VIADD R2, R4.reuse, 0x40 ;  /* 0x0000004004027836 */ /* 0x040fe20000000000 */
[----:B------:R-:W-:Y:S01]  /*116b0*/  BSSY.RECONVERGENT B0, `(.L_x_500) ;  /* 0x000001d000007945 */ /* 0x000fe20003800200 */
[----:B------:R-:W-:Y:S01]  /*116c0*/  IMAD.X R13, RZ, RZ, UR7, P0 ;  /* 0x00000007ff0d7e24 */ /* 0x000fe200080e06ff */
[C---:B------:R-:W-:Y:S01]  /*116d0*/  LOP3.LUT R24, R4.reuse, UR8, RZ, 0xfc, !PT ;  /* 0x0000000804187c12 */ /* 0x040fe2000f8efcff */
[----:B------:R-:W-:Y:S01]  /*116e0*/  VIADD R3, R4, 0x20 ;  /* 0x0000002004037836 */ /* 0x000fe20000000000 */
[----:B------:R-:W-:Y:S01]  /*116f0*/  ISETP.GE.AND P1, PT, R2, UR28, PT ;  /* 0x0000001c02007c0c */ /* 0x000fe2000bf26270 */
[----:B------:R-:W-:-:S02]  /*11700*/  VIADD R2, R4, 0x60 ;  /* 0x0000006004027836 */ /* 0x000fc40000000000 */
[----:B------:R3:W1:Y:S01]  /*11710*/  LDS.128 R4, [R0+0xc000] ;  /* 0x00c0000000047984 */ /* 0x0006620000000c00 */
[----:B------:R-:W-:Y:S01]  /*11720*/  ISETP.GE.AND P2, PT, R3, UR28, PT ;  /* 0x0000001c03007c0c */ /* 0x000fe2000bf46270 */
[----:B--2---:R-:W-:Y:S01]  /*11730*/  IMAD.U32 R26, RZ, RZ, UR4 ;  /* 0x00000004ff1a7e24 */ /* 0x004fe2000f8e00ff */
[----:B------:R-:W-:Y:S01]  /*11740*/  ISETP.GE.AND P0, PT, R2, UR28, PT ;  /* 0x0000001c02007c0c */ /* 0x000fe2000bf06270 */
[----:B------:R-:W-:Y:S02]  /*11750*/  IMAD.U32 R29, RZ, RZ, UR5 ;  /* 0x00000005ff1d7e24 */ /* 0x000fe4000f8e00ff */
[----:B------:R-:W-:Y:S02]  /*11760*/  IMAD.WIDE.U32 R26, R26, UR6, R12 ;  /* 0x000000061a1a7c25 */ /* 0x000fe4000f8e000c */
[----:B------:R3:W2:Y:S02]  /*11770*/  LDS.128 R12, [R0+0x8000] ;  /* 0x00800000000c7984 */ /* 0x0006a40000000c00 */
[----:B------:R-:W-:Y:S01]  /*11780*/  IMAD R29, R29, UR6, R27 ;  /* 0x000000061d1d7c24 */ /* 0x000fe2000f8e021b */
[----:B------:R-:W-:Y:S06]  /*11790*/  @P3 BRA `(.L_x_501) ;  /* 0x0000000000383947 */ /* 0x000fec0003800000 */
[----:B------:R-:W5:Y:S01]  /*117a0*/  LDCU.64 UR6, c[0x0][0x408] ;  /* 0x00008100ff0677ac */ /* 0x000f620008000a00 */
[----:B------:R-:W-:Y:S01]  /*117b0*/  MOV R28, R26 ;  /* 0x0000001a001c7202 */ /* 0x000fe20000000f00 */
[----:B------:R-:W4:Y:S01]  /*117c0*/  LDCU.64 UR4, c[0x0][0x3f0] ;  /* 0x00007e00ff0477ac */ /* 0x000f220008000a00 */
[----:B-----5:R-:W-:-:S03]  /*117d0*/  UIMAD UR10, UR9, UR6, URZ ;  /* 0x00000006090a72a4 */ /* 0x020fc6000f8e02ff */
[----:B------:R-:W-:-:S03]  /*117e0*/  IMAD.WIDE.U32 R30, R24, UR6, R28 ;  /* 0x00000006181e7c25 */ /* 0x000fc6000f8e001c */
[----:B------:R-:W-:Y:S02]  /*117f0*/  MOV R3, UR10 ;  /* 0x0000000a00037c02 */ /* 0x000fe40008000f00 */
[----:B----4-:R-:W-:-:S03]  /*11800*/  LEA R2, P3, R30, UR4, 0x1 ;  /* 0x000000041e027c11 */ /* 0x010fc6000f8608ff */
[----:B------:R-:W-:-:S05]  /*11810*/  IMAD R3, R24, UR7, R3 ;  /* 0x0000000718037c24 */ /* 0x000fca000f8e0203 */
[----:B------:R-:W-:-:S04]  /*11820*/  IADD3 R3, PT, PT, R3, R31, RZ ;  /* 0x0000001f03037210 */ /* 0x000fc80007ffe0ff */
[----:B------:R-:W-:-:S05]  /*11830*/  LEA.HI.X R3, R30, UR5, R3, 0x1, P3 ;  /* 0x000000051e037c11 */ /* 0x000fca00098f0c03 */
[----:B------:R4:W-:Y:S04]  /*11840*/  STG.E.128 desc[UR24][R2.64], R20 ;  /* 0x0000001402007986 */ /* 0x0009e8000c101d18 */
[----:B-1----:R4:W-:Y:S04]  /*11850*/  STG.E.128 desc[UR24][R2.64+0x80], R16 ;  /* 0x0000801002007986 */ /* 0x0029e8000c101d18 */
[----:B--2---:R4:W-:Y:S04]  /*11860*/  STG.E.128 desc[UR24][R2.64+0x100], R12 ;  /* 0x0001000c02007986 */ /* 0x0049e8000c101d18 */
[----:B------:R4:W-:Y:S02]  /*11870*/  STG.E.128 desc[UR24][R2.64+0x180], R4 ;  /* 0x0001800402007986 */ /* 0x0009e4000c101d18 */
.L_x_501:
[----:B------:R-:W-:Y:S05]  /*11880*/  BSYNC.RECONVERGENT B0 ;  /* 0x0000000000007941 */ /* 0x000fea0003800200 */
.L_x_500:
        /* <DEDUP_REMOVED lines=11> */
[----:B------:R-:W-:-:S04]  /*11940*/  IMAD.X R2, RZ, RZ, UR9, P2 ;  /* 0x00000009ff027e24 */ /* 0x000fc800090e06ff */
        /* <DEDUP_REMOVED lines=10> */
.L_x_503:
[----:B------:R-:W-:Y:S05]  /*119f0*/  BSYNC.RECONVERGENT B0 ;  /* 0x0000000000007941 */ /* 0x000fea0003800200 */
.L_x_502:
        /* <DEDUP_REMOVED lines=22> */
.L_x_505:
[----:B------:R-:W-:Y:S05]  /*11b60*/  BSYNC.RECONVERGENT B0 ;  /* 0x0000000000007941 */ /* 0x000fea0003800200 */
.L_x_504:
[----:B-1-3--:R1:W3:Y:S04]  /*11b70*/  LDS.128 R12, [R0+0x7000] ;  /* 0x00700000000c7984 */ /* 0x00a2e80000000c00 */
[----:B------:R1:W1:Y:S04]  /*11b80*/  LDS.128 R4, [R0+0xb000] ;  /* 0x00b0000000047984 */ /* 0x0002680000000c00 */
[----:B------:R1:W1:Y:S01]  /*11b90*/  LDS.128 R16, [R0+0xf000] ;  /* 0x00f0000000107984 */ /* 0x0002620000000c00 */
[----:B------:R-:W-:Y:S05]  /*11ba0*/  @P0 EXIT ;  /* 0x000000000000094d */ /* 0x000fea0003800000 */
[----:B------:R-:W5:Y:S01]  /*11bb0*/  LDCU.64 UR6, c[0x0][0x408] ;  /* 0x00008100ff0677ac */ /* 0x000f620008000a00 */
[----:B------:R-:W-:Y:S01]  /*11bc0*/  IADD3 R3, P0, PT, R24, 0x60, RZ ;  /* 0x0000006018037810 */ /* 0x000fe20007f1e0ff */
[----:B------:R-:W-:Y:S01]  /*11bd0*/  IMAD.MOV.U32 R20, RZ, RZ, R26 ;  /* 0x000000ffff147224 */ /* 0x000fe200078e001a */
[----:B------:R-:W-:Y:S01]  /*11be0*/  MOV R21, R29 ;  /* 0x0000001d00157202 */ /* 0x000fe20000000f00 */
[----:B------:R-:W3:Y:S02]  /*11bf0*/  LDCU.64 UR4, c[0x0][0x3f0] ;  /* 0x00007e00ff0477ac */ /* 0x000ee40008000a00 */
[----:B-12-4-:R-:W-:-:S04]  /*11c00*/  IMAD.X R0, RZ, RZ, UR9, P0 ;  /* 0x00000009ff007e24 */ /* 0x016fc800080e06ff */
[----:B-----5:R-:W-:Y:S02]  /*11c10*/  IMAD R0, R0, UR6, RZ ;  /* 0x0000000600007c24 */ /* 0x020fe4000f8e02ff */
[----:B------:R-:W-:-:S04]  /*11c20*/  IMAD.WIDE.U32 R20, R3, UR6, R20 ;  /* 0x0000000603147c25 */ /* 0x000fc8000f8e0014 */
[----:B------:R-:W-:Y:S01]  /*11c30*/  IMAD R0, R3, UR7, R0 ;  /* 0x0000000703007c24 */ /* 0x000fe2000f8e0200 */
[----:B---3--:R-:W-:-:S04]  /*11c40*/  LEA R2, P0, R20, UR4, 0x1 ;  /* 0x0000000414027c11 */ /* 0x008fc8000f8008ff */
[----:B------:R-:W-:-:S04]  /*11c50*/  IADD3 R0, PT, PT, R0, R21, RZ ;  /* 0x0000001500007210 */ /* 0x000fc80007ffe0ff */
[----:B------:R-:W-:-:S05]  /*11c60*/  LEA.HI.X R3, R20, UR5, R0, 0x1, P0 ;  /* 0x0000000514037c11 */ /* 0x000fca00080f0c00 */
[----:B------:R-:W-:Y:S04]  /*11c70*/  STG.E.128 desc[UR24][R2.64], R8 ;  /* 0x0000000802007986 */ /* 0x000fe8000c101d18 */
[----:B------:R-:W-:Y:S04]  /*11c80*/  STG.E.128 desc[UR24][R2.64+0x80], R12 ;  /* 0x0000800c02007986 */ /* 0x000fe8000c101d18 */
[----:B------:R-:W-:Y:S04]  /*11c90*/  STG.E.128 desc[UR24][R2.64+0x100], R4 ;  /* 0x0001000402007986 */ /* 0x000fe8000c101d18 */
[----:B------:R-:W-:Y:S01]  /*11ca0*/  STG.E.128 desc[UR24][R2.64+0x180], R16 ;  /* 0x0001801002007986 */ /* 0x000fe2000c101d18 */
[----:B------:R-:W-:Y:S05]  /*11cb0*/  EXIT ;  /* 0x000000000000794d */ /* 0x000fea0003800000 */
.L_x_506:
        /* <DEDUP_REMOVED lines=12> */
.L_x_2342:


//--------------------- .text._ZN5flash16flash_fwd_kernelI23Flash_fwd_kernel_traitsILi256ELi128ELi64ELi8ELb0ELb0EN7cutlass6half_tE19Flash_kernel_traitsILi256ELi128ELi64ELi8ES3_EELb0ELb0ELb1ELb0ELb0ELb0ELb0ELb0EEEvNS_16Flash_fwd_paramsE --------------------------
	.section	.text._ZN5flash16flash_fwd_kernelI23Flash_fwd_kernel_traitsILi256ELi128ELi64ELi8ELb0ELb0EN7cutlass6half_tE19Flash_kernel_traitsILi256ELi128ELi64ELi8ES3_EELb0ELb0ELb1ELb0ELb0ELb0ELb0ELb0EEEvNS_16Flash_fwd_paramsE,"ax",@progbits
	.align	128
        .global         _ZN5flash16flash_fwd_kernelI23Flash_fwd_kernel_traitsILi256ELi128ELi64ELi8ELb0ELb0EN7cutlass6half_tE19Flash_kernel_traitsILi256ELi128ELi64ELi8ES3_EELb0ELb0ELb1ELb0ELb0ELb0ELb0ELb0EEEvNS_16Flash_fwd_paramsE
        .type           _ZN5flash16flash_fwd_kernelI23Flash_fwd_kernel_traitsILi256ELi128ELi64ELi8ELb0ELb0EN7cutlass6half_tE19Flash_kernel_traitsILi256ELi128ELi64ELi8ES3_EELb0ELb0ELb1ELb0ELb0ELb0ELb0ELb0EEEvNS_16Flash_fwd_paramsE,@function
        .size           _ZN5flash16flash_fwd_kernelI23Flash_fwd_kernel_traitsILi256ELi128ELi64ELi8ELb0ELb0EN7cutlass6half_tE19Flash_kernel_traitsILi256ELi128ELi64ELi8ES3_EELb0ELb0ELb1ELb0ELb0ELb0ELb0ELb0EEEvNS_16Flash_fwd_paramsE,(.L_x_2343 - _ZN5flash16flash_fwd_kernelI23Flash_fwd_kernel_traitsILi256ELi128ELi64ELi8ELb0ELb0EN7cutlass6half_tE19Flash_kernel_traitsILi256ELi128ELi64ELi8ES3_EELb0ELb0ELb1ELb0ELb0ELb0ELb0ELb0EEEvNS_16Flash_fwd_paramsE)
        .other          _ZN5flash16flash_fwd_kernelI23Flash_fwd_kernel_traitsILi256ELi128ELi64ELi8ELb0ELb0EN7cutlass6half_tE19Flash_kernel_traitsILi256ELi128ELi64ELi8ES3_EELb0ELb0ELb1ELb0ELb0ELb0ELb0ELb0EEEvNS_16Flash_fwd_paramsE,@"STO_CUDA_ENTRY STV_DEFAULT"
_ZN5flash16flash_fwd_kernelI23Flash_fwd_kernel_traitsILi256ELi128ELi64ELi8ELb0ELb0EN7cutlass6half_tE19Flash_kernel_traitsILi256ELi128ELi64ELi8ES3_EELb0ELb0ELb1ELb0ELb0ELb0ELb0ELb0EEEvNS_16Flash_fwd_paramsE:
.text._ZN5flash16flash_fwd_kernelI23Flash_fwd_kernel_traitsILi256ELi128ELi64ELi8ELb0ELb0EN7cutlass6half_tE19Flash_kernel_traitsILi256ELi128ELi64ELi8ES3_EELb0ELb0ELb1ELb0ELb0ELb0ELb0ELb0EEEvNS_16Flash_fwd_paramsE:
        /* <DEDUP_REMOVED lines=71> */
.L_x_507:
        /* <DEDUP_REMOVED lines=57> */
.L_x_509:
        /* <DEDUP_REMOVED lines=9> */
[----:B------:R-:W-:Y:S01]  /*0890*/  IADD3 R2, P0, PT, R0, UR12, RZ ;  /* 0x0000000c00027c10 */ /* 0x000fe2000ff1e0ff */
[----:B------:R-:W-:Y:S01]  /*08a0*/  UIADD3 UR29, UPT, UPT, -UR25, UR29, URZ ;  /* 0x0000001d191d7290 */ /* 0x000fe2000fffe1ff */
[----:B------:R-:W-:Y:S01]  /*08b0*/  VIADD R8, R216, 0x60 ;  /* 0x00000060d8087836 */ /* 0x000fe20000000000 */
[----:B------:R-:W-:Y:S01]  /*08c0*/  UISETP.NE.AND UP0, UPT, UR20, -0x1, UPT ;  /* 0xffffffff1400788c */ /* 0x000fe2000bf05270 */
[----:B------:R-:W-:Y:S01]  /*08d0*/  LOP3.LUT R13, R0, 0x40, RZ, 0xfc, !PT ;  /* 0x00000040000d7812 */ /* 0x000fe200078efcff */
[----:B------:R-:W-:Y:S01]  /*08e0*/  IMAD.X R3, RZ, RZ, UR9, P0 ;  /* 0x00000009ff037e24 */ /* 0x000fe200080e06ff */
[----:B----4-:R-:W-:Y:S01]  /*08f0*/  UIMAD UR11, UR33, UR11, URZ ;  /* 0x0000000b210b72a4 */ /* 0x010fe2000f8e02ff */
[----:B------:R-:W-:Y:S01]  /*0900*/  ISETP.GE.AND P0, PT, R216, UR29, PT ;  /* 0x0000001dd8007c0c */ /* 0x000fe2000bf06270 */
[----:B--2---:R-:W-:Y:S01]  /*0910*/  UIMAD UR7, UR15, UR7, URZ ;  /* 0x000000070f0772a4 */ /* 0x004fe2000f8e02ff */
[----:B------:R-:W-:Y:S01]  /*0920*/  ISETP.GE.AND P2, PT, R10, UR29, PT ;  /* 0x0000001d0a007c0c */ /* 0x000fe2000bf46270 */
[----:B------:R-:W-:Y:S01]  /*0930*/  @!UP1 UIMAD UR11, UR15, UR8, UR11 ;  /* 0x000000080f0b92a4 */ /* 0x000fe2000f8e020b */
[----:B------:R-:W-:Y:S01]  /*0940*/  ISETP.GE.AND P1, PT, R9, UR29, PT ;  /* 0x0000001d09007c0c */ /* 0x000fe2000bf26270 */
        /* <DEDUP_REMOVED lines=8> */
[----:B------:R-:W-:Y:S01]  /*09d0*/  USEL UR7, UR7, URZ, UP1 ;  /* 0x000000ff07077287 */ /* 0x000fe20008800000 */
        /* <DEDUP_REMOVED lines=27> */
.L_x_511:
[----:B------:R-:W-:Y:S05]  /*0b90*/  BSYNC.RECONVERGENT B0 ;  /* 0x0000000000007941 */ /* 0x000fea0003800200 */
.L_x_510:
        /* <DEDUP_REMOVED lines=24> */
.L_x_513:
[----:B------:R-:W-:Y:S05]  /*0d20*/  BSYNC.RECONVERGENT B0 ;  /* 0x0000000000007941 */ /* 0x000fea0003800200 */
.L_x_512:
[----:B------:R-:W-:Y:S01]  /*0d30*/  BSSY.RECONVERGENT B0, `(.L_x_514) ;  /* 0x0000018000007945 */ /* 0x000fe20003800200 */
[----:B------:R-:W-:-:S03]  /*0d40*/  ISETP.NE.AND P3, PT, R0, RZ, PT ;  /* 0x000000ff0000720c */ /* 0x000fc60003f65270 */
        /* <DEDUP_REMOVED lines=22> */
.L_x_515:
[----:B------:R-:W-:Y:S05]  /*0eb0*/  BSYNC.RECONVERGENT B0 ;  /* 0x0000000000007941 */ /* 0x000fea0003800200 */
.L_x_514:
        /* <DEDUP_REMOVED lines=10> */
[----:B-1----:R-:W-:Y:S01]  /*0f60*/  IMAD.X R2, RZ, RZ, UR25, P0 ;  /* 0x00000019ff027e24 */ /* 0x002fe200080e06ff */
        /* <DEDUP_REMOVED lines=15> */
.L_x_517:
[----:B------:R-:W-:Y:S05]  /*1060*/  BSYNC.RECONVERGENT B0 ;  /* 0x0000000000007941 */ /* 0x000fea0003800200 */
.L_x_516:
        /* <DEDUP_REMOVED lines=10> */
.L_x_519:
[----:B------:R-:W-:Y:S05]  /*1110*/  BSYNC.RECONVERGENT B0 ;  /* 0x0000000000007941 */ /* 0x000fea0003800200 */
.L_x_518:
        /* <DEDUP_REMOVED lines=10> */
.L_x_521:
[----:B------:R-:W-:Y:S05]  /*11c0*/  BSYNC.RECONVERGENT B0 ;  /* 0x0000000000007941 */ /* 0x000fea0003800200 */
.L_x_520:
        /* <DEDUP_REMOVED lines=10> */
.L_x_523:
[----:B------:R-:W-:Y:S05]  /*1270*/  BSYNC.RECONVERGENT B0 ;  /* 0x0000000000007941 */ /* 0x000fea0003800200 */
.L_x_522:
        /* <DEDUP_REMOVED lines=10> */
.L_x_508:
        /* <DEDUP_REMOVED lines=21> */
.L_x_524:
[----:B------:R-:W1:Y:S01]  /*1470*/  LDCU.64 UR10, c[0x0][0x3b8] ;  /* 0x00007700ff0a77ac */ /* 0x000e620008000a00 */
[----:B------:R-:W-:-:S04]  /*1480*/  UIADD3 UR14, UPT, UPT, UR12, UR13, URZ ;  /* 0x0000000d0c0e7290 */ /* 0x000fc8000fffe0ff */
[----:B-1----:R-:W-:Y:S02]  /*1490*/  UIMAD.WIDE.U32 UR6, UR14, UR10, URZ ;  /* 0x0000000a0e0672a5 */ /* 0x002fe4000f8e00ff */
[----:B------:R-:W-:-:S04]  /*14a0*/  UIMAD UR14, UR14, UR11, URZ ;  /* 0x0000000b0e0e72a4 */ /* 0x000fc8000f8e02ff */
[----:B------:R-:W-:Y:S02]  /*14b0*/  UIADD3 UR14, UPT, UPT, UR7, UR14, URZ ;  /* 0x0000000e070e7290 */ /* 0x000fe4000fffe0ff */
.L_x_525:
        /* <DEDUP_REMOVED lines=38> */
.L_x_526:
[----:B------:R-:W1:Y:S01]  /*1720*/  LDCU.64 UR8, c[0x0][0x3c0] ;  /* 0x00007800ff0877ac */ /* 0x000e620008000a00 */
[----:B------:R-:W-:-:S04]  /*1730*/  UIADD3 UR12, UPT, UPT, UR12, UR13, URZ ;  /* 0x0000000d0c0c7290 */ /* 0x000fc8000fffe0ff */
[----:B-1----:R-:W-:Y:S02]  /*1740*/  UIMAD.WIDE.U32 UR4, UR12, UR8, URZ ;  /* 0x000000080c0472a5 */ /* 0x002fe4000f8e00ff */
[----:B------:R-:W-:-:S04]  /*1750*/  UIMAD UR12, UR12, UR9, URZ ;  /* 0x000000090c0c72a4 */ /* 0x000fc8000f8e02ff */
[----:B------:R-:W-:-:S12]  /*1760*/  UIADD3 UR15, UPT, UPT, UR5, UR12, URZ ;  /* 0x0000000c050f7290 */ /* 0x000fd8000fffe0ff */
.L_x_527:
[----:B------:R-:W-:Y:S01]  /*1770*/  IMAD.SHL.U32 R244, R216, 0x8, RZ ;  /* 0x00000008d8f47824 */ /* 0x000fe200078e00ff */
[--C-:B------:R-:W-:Y:S01]  /*1780*/  SHF.R.U32.HI R5, RZ, 0x3, R216.reuse ;  /* 0x00000003ff057819 */ /* 0x100fe200000116d8 */
[----:B------:R-:W1:Y:S01]  /*1790*/  S2UR UR34, SR_CgaCtaId ;  /* 0x00000000002279c3 */ /* 0x000e620000008800 */
[----:B------:R-:W2:Y:S01]  /*17a0*/  LDCU.64 UR12, c[0x0][0x3c8] ;  /* 0x00007900ff0c77ac */ /* 0x000ea20008000a00 */
[----:B------:R-:W-:Y:S01]  /*17b0*/  BSSY.RECONVERGENT B0, `(.L_x_528) ;  /* 0x000005e000007945 */ /* 0x000fe20003800200 */
[C---:B------:R-:W-:Y:S01]  /*17c0*/  LOP3.LUT R217, R244.reuse, 0x38, RZ, 0xc0, !PT ;  /* 0x00000038f4d97812 */ /* 0x040fe200078ec0ff */
[----:B------:R-:W-:Y:S01]  /*17d0*/  VIADD R0, R5, 0x40 ;  /* 0x0000004005007836 */ /* 0x000fe20000000000 */
[C---:B------:R-:W-:Y:S01]  /*17e0*/  LOP3.LUT R7, R244.reuse, 0x1f8, RZ, 0xc0, !PT ;  /* 0x000001f8f4077812 */ /* 0x040fe200078ec0ff */
[----:B------:R-:W3:Y:S01]  /*17f0*/  LDCU.64 UR16, c[0x0][0x388] ;  /* 0x00007100ff1077ac */ /* 0x000ee20008000a00 */
[----:B------:R-:W-:Y:S01]  /*1800*/  IADD3 R10, P1, PT, R217, UR6, RZ ;  /* 0x00000006d90a7c10 */ /* 0x000fe2000ff3e0ff */
[----:B------:R-:W-:Y:S01]  /*1810*/  VIADD R4, R5, 0x60 ;  /* 0x0000006005047836 */ /* 0x000fe20000000000 */
[----:B------:R-:W-:Y:S01]  /*1820*/  IADD3 R16, P0, PT, R217, UR4, RZ ;  /* 0x00000004d9107c10 */ /* 0x000fe2000ff1e0ff */
[----:B------:R-:W4:Y:S01]  /*1830*/  LDCU.128 UR4, c[0x0][0x3d0] ;  /* 0x00007a00ff0477ac */ /* 0x000f220008000c00 */
[----:B------:R-:W-:Y:S01]  /*1840*/  LOP3.LUT R238, R7, 0x38, R216, 0x78, !PT ;  /* 0x0000003807ee7812 */ /* 0x000fe200078e78d8 */
[----:B------:R-:W-:Y:S01]  /*1850*/  IMAD.X R11, RZ, RZ, UR14, P1 ;  /* 0x0000000eff0b7e24 */ /* 0x000fe200088e06ff */
[----:B------:R-:W-:Y:S01]  /*1860*/  SHF.R.S32.HI R7, RZ, 0x1f, R2 ;  /* 0x0000001fff077819 */ /* 0x000fe20000011402 */
[----:B------:R-:W-:Y:S01]  /*1870*/  IMAD.X R17, RZ, RZ, UR15, P0 ;  /* 0x0000000fff117e24 */ /* 0x000fe200080e06ff */
[----:B------:R-:W5:Y:S01]  /*1880*/  LDCU.64 UR14, c[0x0][0x390] ;  /* 0x00007200ff0e77ac */ /* 0x000f620008000a00 */
[----:B------:R-:W-:Y:S01]  /*1890*/  IMAD.WIDE.U32 R10, R5, UR10, R10 ;  /* 0x0000000a050a7c25 */ /* 0x000fe2000f8e000a */
[----:B------:R-:W-:-:S02]  /*18a0*/  LOP3.LUT R3, R244, 0x1e00, RZ, 0xc0, !PT ;  /* 0x00001e00f4037812 */ /* 0x000fc400078ec0ff */
[----:B------:R-:W-:Y:S01]  /*18b0*/  IADD3 R14, P0, PT, R217, UR36, RZ ;  /* 0x00000024d90e7c10 */ /* 0x000fe2000ff1e0ff */
[C---:B------:R-:W-:Y:S01]  /*18c0*/  IMAD.WIDE.U32 R16, R5.reuse, UR8, R16 ;  /* 0x0000000805107c25 */ /* 0x040fe2000f8e0010 */
[----:B------:R-:W-:Y:S01]  /*18d0*/  LOP3.LUT R238, R238, R3, RZ, 0xfc, !PT ;  /* 0x00000003eeee7212 */ /* 0x000fe200078efcff */
[----:B------:R-:W-:Y:S01]  /*18e0*/  UIADD3 UR18, UPT, UPT, -UR25, UR29, URZ ;  /* 0x0000001d19127290 */ /* 0x000fe2000fffe1ff */
[----:B------:R-:W-:Y:S01]  /*18f0*/  IADD3.X R15, PT, PT, RZ, UR30, RZ, P0, !PT ;  /* 0x0000001eff0f7c10 */ /* 0x000fe200087fe4ff */
[C---:B------:R-:W-:Y:S01]  /*1900*/  IMAD R11, R5.reuse, UR11, R11 ;  /* 0x0000000b050b7c24 */ /* 0x040fe2000f8e020b */
[----:B------:R-:W-:Y:S01]  /*1910*/  USHF.L.U32 UR32, UR24, 0x7, URZ ;  /* 0x0000000718207899 */ /* 0x000fe200080006ff */
[----:B------:R-:W-:Y:S01]  /*1920*/  IMAD R17, R5, UR9, R17 ;  /* 0x0000000905117c24 */ /* 0x000fe2000f8e0211 */
[----:B------:R-:W-:Y:S01]  /*1930*/  UMOV UR35, 0x400 ;  /* 0x0000040000237882 */ /* 0x000fe20000000000 */
[C---:B----4-:R-:W-:Y:S01]  /*1940*/  IMAD R13, R7.reuse, UR4, RZ ;  /* 0x00000004070d7c24 */ /* 0x050fe2000f8e02ff */
[----:B------:R-:W-:Y:S01]  /*1950*/  ISETP.GE.AND P1, PT, R0, UR18, PT ;  /* 0x0000001200007c0c */ /* 0x000fe2000bf26270 */
[----:B------:R-:W-:Y:S01]  /*1960*/  IMAD R7, R7, UR6, RZ ;  /* 0x0000000607077c24 */ /* 0x000fe2000f8e02ff */
[----:B------:R-:W-:Y:S01]  /*1970*/  IADD3 R0, PT, PT, R5, 0x20, RZ ;  /* 0x0000002005007810 */ /* 0x000fe20007ffe0ff */
[C---:B------:R-:W-:Y:S01]  /*1980*/  IMAD R13, R2.reuse, UR5, R13 ;  /* 0x00000005020d7c24 */ /* 0x040fe2000f8e020d */
[----:B-1----:R-:W-:Y:S01]  /*1990*/  ULEA UR5, UR34, UR35, 0x18 ;  /* 0x0000002322057291 */ /* 0x002fe2000f8ec0ff */
[C---:B------:R-:W-:Y:S01]  /*19a0*/  IMAD R7, R2.reuse, UR7, R7 ;  /* 0x0000000702077c24 */ /* 0x040fe2000f8e0207 */
[----:B------:R-:W-:Y:S01]  /*19b0*/  USHF.R.U32.HI UR24, URZ, 0x19, UR24 ;  /* 0x00000019ff187899 */ /* 0x000fe20008011618 */
[C---:B------:R-:W-:Y:S01]  /*19c0*/  IMAD.WIDE.U32 R10, R2.reuse, UR4, R10 ;  /* 0x00000004020a7c25 */ /* 0x040fe2000f8e000a */
[----:B------:R-:W-:Y:S01]  /*19d0*/  USHF.L.U64.HI UR4, UR10, 0x6, UR11 ;  /* 0x000000060a047899 */ /* 0x000fe2000801020b */
[C---:B------:R-:W-:Y:S01]  /*19e0*/  LOP3.LUT R247, R217.reuse, 0x40, RZ, 0xfc, !PT ;  /* 0x00000040d9f77812 */ /* 0x040fe200078efcff */
[----:B------:R-:W-:Y:S01]  /*19f0*/  USHF.L.U32 UR30, UR10, 0x6, URZ ;  /* 0x000000060a1e7899 */ /* 0x000fe200080006ff */
[----:B------:R-:W-:Y:S01]  /*1a00*/  IMAD.WIDE.U32 R2, R2, UR6, R16 ;  /* 0x0000000602027c25 */ /* 0x000fe2000f8e0010 */
[----:B---3--:R-:W-:Y:S01]  /*1a10*/  LEA R237, P2, R10, UR16, 0x1 ;  /* 0x000000100aed7c11 */ /* 0x008fe2000f8408ff */
[----:B------:R-:W-:Y:S01]  /*1a20*/  USHF.L.U64.HI UR16, UR10, 0x5, UR11 ;  /* 0x000000050a107899 */ /* 0x000fe2000801020b */
[----:B------:R-:W-:Y:S01]  /*1a30*/  LOP3.LUT R246, R217, 0x80, RZ, 0xfc, !PT ;  /* 0x00000080d9f67812 */ /* 0x000fe200078efcff */
[----:B------:R-:W-:Y:S01]  /*1a40*/  IMAD.IADD R234, R3, 0x1, R7 ;  /* 0x0000000103ea7824 */ /* 0x000fe200078e0207 */
[C---:B-----5:R-:W-:Y:S01]  /*1a50*/  LEA R235, P0, R2.reuse, UR14, 0x1 ;  /* 0x0000000e02eb7c11 */ /* 0x060fe2000f8008ff */
[----:B--2---:R-:W-:Y:S01]  /*1a60*/  IMAD.U32 R8, RZ, RZ, UR12 ;  /* 0x0000000cff087e24 */ /* 0x004fe2000f8e00ff */
[----:B------:R-:W-:Y:S01]  /*1a70*/  UIADD3 UR14, UPT, UPT, UR21, -0x1, URZ ;  /* 0xffffffff150e7890 */ /* 0x000fe2000fffe0ff */
[----:B------:R-:W-:Y:S01]  /*1a80*/  IMAD.IADD R236, R11, 0x1, R13 ;  /* 0x000000010bec7824 */ /* 0x000fe200078e020d */
[----:B------:R-:W-:Y:S01]  /*1a90*/  LEA.HI.X R234, R2, UR15, R234, 0x1, P0 ;  /* 0x0000000f02ea7c11 */ /* 0x000fe200080f0cea */
[----:B------:R-:W-:Y:S01]  /*1aa0*/  IMAD.WIDE.U32 R8, R8, UR33, R14 ;  /* 0x0000002108087c25 */ /* 0x000fe2000f8e000e */
[C---:B------:R-:W-:Y:S01]  /*1ab0*/  ISETP.GE.AND P0, PT, R5.reuse, UR18, PT ;  /* 0x0000001205007c0c */ /* 0x040fe2000bf06270 */
[----:B------:R-:W-:Y:S01]  /*1ac0*/  USHF.L.U32 UR15, UR10, 0x5, URZ ;  /* 0x000000050a0f7899 */ /* 0x000fe200080006ff */
[----:B------:R-:W-:Y:S01]  /*1ad0*/  LEA.HI.X R236, R10, UR17, R236, 0x1, P2 ;  /* 0x000000110aec7c11 */ /* 0x000fe200090f0cec */
[----:B------:R-:W-:Y:S01]  /*1ae0*/  IMAD.U32 R11, RZ, RZ, UR13 ;  /* 0x0000000dff0b7e24 */ /* 0x000fe2000f8e00ff */
[----:B------:R-:W-:Y:S01]  /*1af0*/  USHF.L.U64.HI UR31, UR8, 0x6, UR9 ;  /* 0x00000006081f7899 */ /* 0x000fe20008010209 */
[----:B------:R-:W-:Y:S01]  /*1b00*/  LOP3.LUT R7, R5, UR32, RZ, 0xfc, !PT ;  /* 0x0000002005077c12 */ /* 0x000fe2000f8efcff */
[----:B------:R-:W-:Y:S01]  /*1b10*/  USHF.L.U32 UR17, UR14, 0x6, URZ ;  /* 0x000000060e117899 */ /* 0x000fe200080006ff */
[----:B------:R-:W-:Y:S01]  /*1b20*/  IMAD R11, R11, UR33, R9 ;  /* 0x000000210b0b7c24 */ /* 0x000fe2000f8e0209 */
[----:B------:R-:W-:-:S02]  /*1b30*/  ISETP.GE.AND P2, PT, R0, UR18, PT ;  /* 0x0000001200007c0c */ /* 0x000fc4000bf46270 */
[----:B------:R-:W-:Y:S02]  /*1b40*/  LOP3.LUT R245, R217, 0xc0, RZ, 0xfc, !PT ;  /* 0x000000c0d9f57812 */ /* 0x000fe400078efcff */
[----:B------:R-:W-:Y:S01]  /*1b50*/  LEA R238, R238, UR5, 0x1 ;  /* 0x00000005eeee7c11 */ /* 0x000fe2000f8e08ff */
[----:B------:R-:W-:Y:S08]  /*1b60*/  @P0 BRA `(.L_x_529) ;  /* 0x0000000000880947 */ /* 0x000ff00003800000 */
        /* <DEDUP_REMOVED lines=34> */
.L_x_529:
[----:B------:R-:W-:Y:S05]  /*1d90*/  BSYNC.RECONVERGENT B0 ;  /* 0x0000000000007941 */ /* 0x000fea0003800200 */
.L_x_528:
[----:B------:R-:W-:Y:S01]  /*1da0*/  UIADD3 UR32, UPT, UPT, -UR17, UR28, URZ ;  /* 0x0000001c11207290 */ /* 0x000fe2000fffe1ff */
        /* <DEDUP_REMOVED lines=40> */
.L_x_531:
[----:B------:R-:W-:Y:S05]  /*2030*/  BSYNC.RECONVERGENT B0 ;  /* 0x0000000000007941 */ /* 0x000fea0003800200 */
.L_x_530:
[----:B------:R-:W-:Y:S01]  /*2040*/  USHF.L.U32 UR33, UR8, 0x6, URZ ;  /* 0x0000000608217899 */ /* 0x000fe200080006ff */
        /* <DEDUP_REMOVED lines=9> */
[----:B------:R-:W4:Y:S03]  /*20e0*/  LDCU.64 UR6, c[0x0][0x380] ;  /* 0x00007000ff0677ac */ /* 0x000f260008000a00 */
[----:B---3--:R-:W-:-:S02]  /*20f0*/  IMAD R2, R2, UR12, RZ ;  /* 0x0000000c02027c24 */ /* 0x008fc4000f8e02ff */
[----:B------:R-:W-:Y:S01]  /*2100*/  IMAD.WIDE.U32 R4, R3, UR12, R4 ;  /* 0x0000000c03047c25 */ /* 0x000fe2000f8e0004 */
[----:B-1----:R-:W-:-:S03]  /*2110*/  ISETP.GE.AND P4, PT, R217, UR34, PT ;  /* 0x00000022d9007c0c */ /* 0x002fc6000bf86270 */
[----:B------:R-:W-:Y:S01]  /*2120*/  IMAD R2, R3, UR13, R2 ;  /* 0x0000000d03027c24 */ /* 0x000fe2000f8e0202 */
[----:B------:R-:W-:Y:S02]  /*2130*/  ISETP.GE.AND P3, PT, R247, UR34, PT ;  /* 0x00000022f7007c0c */ /* 0x000fe4000bf66270 */
[----:B----4-:R-:W-:Y:S01]  /*2140*/  LEA R12, P5, R4, UR6, 0x1 ;  /* 0x00000006040c7c11 */ /* 0x010fe2000f8a08ff */
        /* <DEDUP_REMOVED lines=24> */
.L_x_533:
[----:B------:R-:W-:Y:S05]  /*22d0*/  BSYNC.RECONVERGENT B0 ;  /* 0x0000000000007941 */ /* 0x000fea0003800200 */
.L_x_532:
[----:B------:R-:W-:Y:S01]  /*22e0*/  UIMAD.WIDE.U32 UR36, UR30, UR14, URZ ;  /* 0x0000000e1e2472a5 */ /* 0x000fe2000f8e00ff */
[----:B------:R-:W-:Y:S01]  /*22f0*/  BSSY.RECONVERGENT B0, `(.L_x_534) ;  /* 0x0000028000007945 */ /* 0x000fe20003800200 */
[----:B------:R-:W-:-:S03]  /*2300*/  ISETP.GE.AND P5, PT, R0, UR32, PT ;  /* 0x0000002000007c0c */ /* 0x000fc6000bfa6270 */
[----:B------:R-:W-:Y:S10]  /*2310*/  @P0 BRA `(.L_x_535) ;  /* 0x0000000000940947 */ /* 0x000ff40003800000 */
[----:B------:R-:W4:Y:S01]  /*2320*/  LDCU.64 UR12, c[0x0][0x3b0] ;  /* 0x00007600ff0c77ac */ /* 0x000f220008000a00 */
[----:B------:R-:W-:Y:S01]  /*2330*/  IADD3 R7, P0, PT, R7, 0x60, RZ ;  /* 0x0000006007077810 */ /* 0x000fe20007f1e0ff */
[----:B------:R-:W-:Y:S01]  /*2340*/  IMAD.MOV.U32 R4, RZ, RZ, R8 ;  /* 0x000000ffff047224 */ /* 0x000fe200078e0008 */
[----:B------:R-:W5:Y:S01]  /*2350*/  LDCU UR34, c[0x0][0x440] ;  /* 0x00008800ff2277ac */ /* 0x000f620008000800 */
[----:B------:R-:W-:Y:S02]  /*2360*/  IMAD.MOV.U32 R5, RZ, RZ, R11 ;  /* 0x000000ffff057224 */ /* 0x000fe400078e000b */
        /* <DEDUP_REMOVED lines=32> */
.L_x_535:
[----:B------:R-:W-:Y:S05]  /*2570*/  BSYNC.RECONVERGENT B0 ;  /* 0x0000000000007941 */ /* 0x000fea0003800200 */
.L_x_534:
[----:B------:R-:W-:Y:S01]  /*2580*/  UIMAD UR7, UR4, UR14, URZ ;  /* 0x0000000e040772a4 */ /* 0x000fe2000f8e02ff */
[----:B------:R-:W-:Y:S03]  /*2590*/  BSSY.RECONVERGENT B0, `(.L_x_536) ;  /* 0x0000021000007945 */ /* 0x000fe60003800200 */
[----:B------:R-:W-:Y:S01]  /*25a0*/  UIADD3 UR7, UPT, UPT, UR37, UR7, URZ ;  /* 0x0000000725077290 */ /* 0x000fe2000fffe0ff */
[----:B------:R-:W-:Y:S11]  /*25b0*/  @P6 BRA `(.L_x_537) ;  /* 0x0000000000786947 */ /* 0x000ff60003800000 */
[----:B------:R-:W5:Y:S01]  /*25c0*/  LDCU UR6, c[0x0][0x440] ;  /* 0x00008800ff0677ac */ /* 0x000f620008000800 */
[----:B-1--4-:R-:W-:Y:S02]  /*25d0*/  IMAD.U32 R2, RZ, RZ, UR36 ;  /* 0x00000024ff027e24 */ /* 0x012fe4000f8e00ff */
[----:B------:R-:W-:Y:S02]  /*25e0*/  IMAD.U32 R3, RZ, RZ, UR37 ;  /* 0x00000025ff037e24 */ /* 0x000fe4000f8e00ff */
[----:B------:R-:W-:Y:S01]  /*25f0*/  IMAD.U32 R3, RZ, RZ, UR7 ;  /* 0x00000007ff037e24 */ /* 0x000fe2000f8e00ff */
[----:B------:R-:W-:-:S04]  /*2600*/  LEA R4, P4, R2, R237, 0x1 ;  /* 0x000000ed02047211 */ /* 0x000fc800078808ff */
        /* <DEDUP_REMOVED lines=25> */
.L_x_537:
[----:B------:R-:W-:Y:S05]  /*27a0*/  BSYNC.RECONVERGENT B0 ;  /* 0x0000000000007941 */ /* 0x000fea0003800200 */
.L_x_536:
[----:B------:R-:W-:Y:S04]  /*27b0*/  BSSY.RECONVERGENT B0, `(.L_x_538) ;  /* 0x0000021000007945 */ /* 0x000fe80003800200 */
[----:B------:R-:W-:Y:S05]  /*27c0*/  @P5 BRA `(.L_x_539) ;  /* 0x00000000007c5947 */ /* 0x000fea0003800000 */
[----:B------:R-:W5:Y:S01]  /*27d0*/  LDCU UR6, c[0x0][0x440] ;  /* 0x00008800ff0677ac */ /* 0x000f620008000800 */
[----:B------:R-:W-:-:S04]  /*27e0*/  UIADD3 UR13, UP0, UPT, UR15, UR36, URZ ;  /* 0x000000240f0d7290 */ /* 0x000fc8000ff1e0ff */
[----:B------:R-:W-:Y:S02]  /*27f0*/  UIADD3.X UR12, UPT, UPT, UR16, UR7, URZ, UP0, !UPT ;  /* 0x00000007100c7290 */ /* 0x000fe400087fe4ff */
        /* <DEDUP_REMOVED lines=28> */
.L_x_539:
[----:B------:R-:W-:Y:S05]  /*29c0*/  BSYNC.RECONVERGENT B0 ;  /* 0x0000000000007941 */ /* 0x000fea0003800200 */
.L_x_538:
        /* <DEDUP_REMOVED lines=9> */
[----:B------:R-:W-:Y:S01]  /*2a60*/  LOP3.LUT R179, R221, 0x8, RZ, 0xc0, !PT ;  /* 0x00000008ddb37812 */ /* 0x000fe200078ec0ff */
[----:B------:R-:W-:Y:S01]  /*2a70*/  UIADD3 UR6, UPT, UPT, UR13, UR6, URZ ;  /* 0x000000060d067290 */ /* 0x000fe2000fffe0ff */
[----:B-1--4-:R-:W-:-:S02]  /*2a80*/  LOP3.LUT R2, R217, 0x1c0, R76, 0xf8, !PT ;  /* 0x000001c0d9027812 */ /* 0x012fc400078ef84c */
[----:B------:R-:W-:Y:S02]  /*2a90*/  LOP3.LUT R82, R221, 0x1f0, RZ, 0xc0, !PT ;  /* 0x000001f0dd527812 */ /* 0x000fe400078ec0ff */
[----:B------:R-:W-:Y:S02]  /*2aa0*/  LOP3.LUT R176, R219, 0x200, R76, 0xf8, !PT ;  /* 0x00000200dbb07812 */ /* 0x000fe400078ef84c */
[----:B------:R-:W-:Y:S01]  /*2ab0*/  LOP3.LUT R179, R2, R179, RZ, 0x3c, !PT ;  /* 0x000000b302b37212 */ /* 0x000fe200078e3cff */
[----:B------:R-:W-:-:S04]  /*2ac0*/  DEPBAR.LE SB0, 0x0 ;  /* 0x000080000000791a */ /* 0x000fc80000000000 */
[----:B------:R-:W-:Y:S06]  /*2ad0*/  BAR.SYNC.DEFER_BLOCKING 0x0 ;  /* 0x0000000000007b1d */ /* 0x000fec0000010000 */
[----:B------:R-:W-:Y:S05]  /*2ae0*/  @P6 BRA `(.L_x_541) ;  /* 0x00000000007c6947 */ /* 0x000fea0003800000 */
[----:B------:R-:W1:Y:S01]  /*2af0*/  LDCU UR7, c[0x0][0x440] ;  /* 0x00008800ff0777ac */ /* 0x000e620008000800 */
[----:B------:R-:W-:Y:S02]  /*2b00*/  IMAD.U32 R4, RZ, RZ, UR12 ;  /* 0x0000000cff047e24 */ /* 0x000fe4000f8e00ff */
[----:B------:R-:W-:Y:S02]  /*2b10*/  IMAD.U32 R3, RZ, RZ, UR6 ;  /* 0x00000006ff037e24 */ /* 0x000fe4000f8e00ff */
        /* <DEDUP_REMOVED lines=28> */
.L_x_541:
[----:B------:R4:W-:Y:S04]  /*2ce0*/  STS.128 [R238+0x18000], RZ ;  /* 0x018000ffee007388 */ /* 0x0009e80000000c00 */
[----:B------:R4:W-:Y:S04]  /*2cf0*/  STS.128 [R238+0x1a000], RZ ;  /* 0x01a000ffee007388 */ /* 0x0009e80000000c00 */
[----:B------:R4:W-:Y:S04]  /*2d00*/  STS.128 [R238+0x1c000], RZ ;  /* 0x01c000ffee007388 */ /* 0x0009e80000000c00 */
[----:B------:R4:W-:Y:S02]  /*2d10*/  STS.128 [R238+0x1e000], RZ ;  /* 0x01e000ffee007388 */ /* 0x0009e40000000c00 */
.L_x_542:
[----:B------:R-:W-:Y:S05]  /*2d20*/  BSYNC.RECONVERGENT B0 ;  /* 0x0000000000007941 */ /* 0x000fea0003800200 */
.L_x_540:
[----:B------:R-:W-:Y:S01]  /*2d30*/  ISETP.GE.AND P0, PT, R0, UR32, PT ;  /* 0x0000002000007c0c */ /* 0x000fe2000bf06270 */
[----:B------:R-:W-:Y:S01]  /*2d40*/  IMAD.IADD R84, R179, 0x1, R176 ;  /* 0x00000001b3547824 */ /* 0x000fe200078e02b0 */
[----:B------:R-:W-:Y:S01]  /*2d50*/  LOP3.LUT R3, R216, 0x8, RZ, 0xc0, !PT ;  /* 0x00000008d8037812 */ /* 0x000fe200078ec0ff */
[----:B------:R-:W-:Y:S01]  /*2d60*/  BSSY.RECONVERGENT B0, `(.L_x_543) ;  /* 0x0000029000007945 */ /* 0x000fe20003800200 */
[----:B------:R-:W-:Y:S02]  /*2d70*/  LOP3.LUT R81, R76, 0x400, RZ, 0xc0, !PT ;  /* 0x000004004c517812 */ /* 0x000fe400078ec0ff */
[----:B------:R-:W-:Y:S02]  /*2d80*/  LOP3.LUT R2, R2, R3, RZ, 0x3c, !PT ;  /* 0x0000000302027212 */ /* 0x000fe400078e3cff */
[----:B------:R-:W-:-:S03]  /*2d90*/  LEA R84, R84, UR5, 0x1 ;  /* 0x0000000554547c11 */ /* 0x000fc6000f8e08ff */
[----:B------:R-:W-:Y:S02]  /*2da0*/  IMAD R81, R2, 0x2, R81 ;  /* 0x0000000202517824 */ /* 0x000fe400078e0251 */
        /* <DEDUP_REMOVED lines=36> */
.L_x_544:
[----:B------:R-:W-:Y:S05]  /*2ff0*/  BSYNC.RECONVERGENT B0 ;  /* 0x0000000000007941 */ /* 0x000fea0003800200 */
.L_x_543:
[----:B------:R-:W-:Y:S01]  /*3000*/  LDSM.16.M88.4 R60, [R84] ;  /* 0x00000000543c783b */ /* 0x000fe20000000200 */
[----:B------:R-:W-:Y:S01]  /*3010*/  IMAD.MOV.U32 R165, RZ, RZ, 0x20 ;  /* 0x00000020ffa57424 */ /* 0x000fe200078e00ff */
[C---:B------:R-:W-:Y:S01]  /*3020*/  LOP3.LUT P5, R167, R216.reuse, 0x2, RZ, 0xc0, !PT ;  /* 0x00000002d8a77812 */ /* 0x040fe200078ac0ff */
[----:B------:R-:W-:Y:S01]  /*3030*/  VIADD R0, R81, UR5 ;  /* 0x0000000551007c36 */ /* 0x000fe20008000000 */
[----:B------:R-:W5:Y:S01]  /*3040*/  LDSM.16.M88.4 R32, [R81+UR5+0x10000] ;  /* 0x010000055120783b */ /* 0x000f620008000200 */
[----:B-1----:R-:W-:Y:S01]  /*3050*/  LOP3.LUT R2, R216, 0x4, RZ, 0xc0, !PT ;  /* 0x00000004d8027812 */ /* 0x002fe200078ec0ff */
[----:B------:R-:W-:Y:S01]  /*3060*/  IMAD.MOV.U32 R177, RZ, RZ, 0x40 ;  /* 0x00000040ffb17424 */ /* 0x000fe200078e00ff */
[----:B------:R-:W-:Y:S01]  /*3070*/  SEL R77, R165, 0xffffffe0, !P5 ;  /* 0xffffffe0a54d7807 */ /* 0x000fe20006800000 */
[----:B------:R-:W1:Y:S01]  /*3080*/  LDSM.16.M88.4 R24, [R81+UR5+0x10800] ;  /* 0x010800055118783b */ /* 0x000e620008000200 */
[----:B------:R-:W-:Y:S01]  /*3090*/  ISETP.NE.AND P0, PT, R2, RZ, PT ;  /* 0x000000ff0200720c */ /* 0x000fe20003f05270 */
[----:B------:R-:W-:Y:S01]  /*30a0*/  IMAD.SHL.U32 R209, R216, 0x2, RZ ;  /* 0x00000002d8d17824 */ /* 0x000fe200078e00ff */
[----:B------:R-:W-:Y:S01]  /*30b0*/  UISETP.GT.U32.AND UP0, UPT, UR14, UR19, UPT ;  /* 0x000000130e00728c */ /* 0x000fe2000bf04070 */
[----:B------:R-:W4:Y:S01]  /*30c0*/  LDSM.16.M88.4 R16, [R81+UR5+0x11000] ;  /* 0x011000055110783b */ /* 0x000f220008000200 */
[--C-:B------:R-:W-:Y:S01]  /*30d0*/  IMAD.IADD R79, R84, 0x1, R77.reuse ;  /* 0x00000001544f7824 */ /* 0x100fe200078e024d */
[----:B------:R-:W-:Y:S01]  /*30e0*/  SEL R177, R177, 0xffffffc0, !P0 ;  /* 0xffffffc0b1b17807 */ /* 0x000fe20004000000 */
[----:B------:R-:W-:Y:S01]  /*30f0*/  IMAD.IADD R3, R0, 0x1, R77 ;  /* 0x0000000100037824 */ /* 0x000fe200078e024d */
[----:B------:R-:W4:Y:S01]  /*3100*/  LDSM.16.M88.4 R4, [R81+UR5+0x11800] ;  /* 0x011800055104783b */ /* 0x000f220008000200 */
[----:B------:R-:W-:Y:S01]  /*3110*/  LOP3.LUT R209, R209, 0x6, RZ, 0xc0, !PT ;  /* 0x00000006d1d17812 */ /* 0x000fe200078ec0ff */
[----:B------:R-:W-:-:S02]  /*3120*/  IMAD.U32 R233, RZ, RZ, UR22 ;  /* 0x00000016ffe97e24 */ /* 0x000fc4000f8e00ff */
[----:B------:R-:W-:Y:S01]  /*3130*/  LDSM.16.M88.4 R40, [R79] ;  /* 0x000000004f28783b */ /* 0x000fe20000000200 */
[--C-:B------:R-:W-:Y:S02]  /*3140*/  IMAD.IADD R80, R84, 0x1, R177.reuse ;  /* 0x0000000154507824 */ /* 0x100fe400078e02b1 */
[----:B------:R-:W-:Y:S01]  /*3150*/  IMAD.IADD R166, R0, 0x1, R177 ;  /* 0x0000000100a67824 */ /* 0x000fe200078e02b1 */
[----:B------:R-:W4:Y:S01]  /*3160*/  LDSM.16.M88.4 R52, [R3+0x10000] ;  /* 0x010000000334783b */ /* 0x000f220000000200 */
[C---:B------:R-:W-:Y:S02]  /*3170*/  IMAD.IADD R78, R77.reuse, 0x1, R80 ;  /* 0x000000014d4e7824 */ /* 0x040fe400078e0250 */
[----:B------:R-:W-:Y:S01]  /*3180*/  IMAD.IADD R2, R77, 0x1, R166 ;  /* 0x000000014d027824 */ /* 0x000fe200078e02a6 */
[----:B------:R-:W4:Y:S04]  /*3190*/  LDSM.16.M88.4 R48, [R3+0x10800] ;  /* 0x010800000330783b */ /* 0x000f280000000200 */
[----:B------:R-:W4:Y:S04]  /*31a0*/  LDSM.16.M88.4 R56, [R3+0x11000] ;  /* 0x011000000338783b */ /* 0x000f280000000200 */
[----:B------:R-:W-:Y:S04]  /*31b0*/  LDSM.16.M88.4 R8, [R80] ;  /* 0x000000005008783b */ /* 0x000fe80000000200 */
[----:B------:R-:W4:Y:S01]  /*31c0*/  LDSM.16.M88.4 R44, [R3+0x11800] ;  /* 0x01180000032c783b */ /* 0x000f220000000200 */
[C---:B-----5:R-:W-:Y:S03]  /*31d0*/  HMMA.16816.F32 R36, R60.reuse, R32, RZ ;  /* 0x000000203c24723c */ /* 0x060fe600000018ff */
[----:B--23--:R-:W2:Y:S04]  /*31e0*/  LDSM.16.M88.4 R12, [R166+0x10000] ;  /* 0x01000000a60c783b */ /* 0x00cea80000000200 */
[----:B------:R-:W-:Y:S01]  /*31f0*/  LDSM.16.M88.4 R72, [R2+0x11800] ;  /* 0x011800000248783b */ /* 0x000fe20000000200 */
[C---:B-1----:R-:W-:Y:S03]  /*3200*/  HMMA.16816.F32 R28, R60.reuse, R24, RZ ;  /* 0x000000183c1c723c */ /* 0x042fe600000018ff */
[----:B------:R-:W-:Y:S04]  /*3210*/  LDSM.16.M88.4 R68, [R81+UR5+0x12800] ;  /* 0x012800055144783b */ /* 0x000fe80008000200 */
[----:B------:R-:W0:Y:S01]  /*3220*/  LDGDEPBAR ;  /* 0x00000000000079af */ /* 0x000e220000000000 */
[C---:B----4-:R-:W-:Y:S08]  /*3230*/  HMMA.16816.F32 R20, R60.reuse, R16, RZ ;  /* 0x000000103c14723c */ /* 0x050ff000000018ff */
[C---:B------:R-:W-:Y:S08]  /*3240*/  HMMA.16816.F32 R32, R60.reuse, R34, RZ ;  /* 0x000000223c20723c */ /* 0x040ff000000018ff */
[C---:B------:R-:W-:Y:S08]  /*3250*/  HMMA.16816.F32 R24, R60.reuse, R26, RZ ;  /* 0x0000001a3c18723c */ /* 0x040ff000000018ff */
[C---:B------:R-:W-:Y:S08]  /*3260*/  HMMA.16816.F32 R16, R60.reuse, R18, RZ ;  /* 0x000000123c10723c */ /* 0x040ff000000018ff */
[C---:B------:R-:W-:Y:S08]  /*3270*/  HMMA.16816.F32 R64, R60.reuse, R4, RZ ;  /* 0x000000043c40723c */ /* 0x040ff000000018ff */
[----:B------:R-:W-:Y:S01]  /*3280*/  HMMA.16816.F32 R60, R60, R6, RZ ;  /* 0x000000063c3c723c */ /* 0x000fe200000018ff */
[----:B------:R-:W1:Y:S07]  /*3290*/  LDSM.16.M88.4 R4, [R166+0x10800] ;  /* 0x01080000a604783b */ /* 0x000e6e0000000200 */
[C---:B------:R-:W-:Y:S08]  /*32a0*/  HMMA.16816.F32 R36, R40.reuse, R52, R36 ;  /* 0x000000342824723c */ /* 0x040ff00000001824 */
[C---:B------:R-:W-:Y:S01]  /*32b0*/  HMMA.16816.F32 R32, R40.reuse, R54, R32 ;  /* 0x000000362820723c */ /* 0x040fe20000001820 */
[----:B------:R-:W3:Y:S07]  /*32c0*/  LDSM.16.M88.4 R52, [R166+0x11000] ;  /* 0x01100000a634783b */ /* 0x000eee0000000200 */
        /* <DEDUP_REMOVED lines=8> */
[----:B------:R-:W-:Y:S04]  /*3350*/  LDSM.16.M88.4 R40, [R78] ;  /* 0x000000004e28783b */ /* 0x000fe80000000200 */
        /* <DEDUP_REMOVED lines=9> */
[----:B------:R-:W-:Y:S07]  /*33f0*/  LDSM.16.M88.4 R52, [R81+UR5+0x13800] ;  /* 0x013800055134783b */ /* 0x000fee0008000200 */
[C---:B----4-:R-:W-:Y:S08]  /*3400*/  HMMA.16816.F32 R64, R8.reuse, R48, R64 ;  /* 0x000000300840723c */ /* 0x050ff00000001840 */
[----:B------:R-:W-:Y:S01]  /*3410*/  HMMA.16816.F32 R60, R8, R50, R60 ;  /* 0x00000032083c723c */ /* 0x000fe2000000183c */
[----:B------:R-:W-:Y:S04]  /*3420*/  LDSM.16.M88.4 R8, [R84+0x4000] ;  /* 0x004000005408783b */ /* 0x000fe80000000200 */
[----:B------:R-:W3:Y:S03]  /*3430*/  LDSM.16.M88.4 R48, [R81+UR5+0x12000] ;  /* 0x012000055130783b */ /* 0x000ee60008000200 */
[C---:B--2---:R-:W-:Y:S08]  /*3440*/  HMMA.16816.F32 R28, R40.reuse, R12, R28 ;  /* 0x0000000c281c723c */ /* 0x044ff0000000181c */
[C---:B------:R-:W-:Y:S01]  /*3450*/  HMMA.16816.F32 R24, R40.reuse, R14, R24 ;  /* 0x0000000e2818723c */ /* 0x040fe20000001818 */
[----:B------:R-:W-:Y:S07]  /*3460*/  LDSM.16.M88.4 R12, [R79+0x4000] ;  /* 0x004000004f0c783b */ /* 0x000fee0000000200 */
[C---:B-1----:R-:W-:Y:S08]  /*3470*/  HMMA.16816.F32 R20, R40.reuse, R4, R20 ;  /* 0x000000042814723c */ /* 0x042ff00000001814 */
[C---:B------:R-:W-:Y:S01]  /*3480*/  HMMA.16816.F32 R16, R40.reuse, R6, R16 ;  /* 0x000000062810723c */ /* 0x040fe20000001810 */
[----:B------:R-:W1:Y:S07]  /*3490*/  LDSM.16.M88.4 R4, [R3+0x12000] ;  /* 0x012000000304783b */ /* 0x000e6e0000000200 */
[C---:B------:R-:W-:Y:S08]  /*34a0*/  HMMA.16816.F32 R36, R40.reuse, R44, R36 ;  /* 0x0000002c2824723c */ /* 0x040ff00000001824 */
[C---:B------:R-:W-:Y:S01]  /*34b0*/  HMMA.16816.F32 R32, R40.reuse, R46, R32 ;  /* 0x0000002e2820723c */ /* 0x040fe20000001820 */
[----:B------:R-:W2:Y:S07]  /*34c0*/  LDSM.16.M88.4 R44, [R3+0x12800] ;  /* 0x01280000032c783b */ /* 0x000eae0000000200 */
[C---:B------:R-:W-:Y:S08]  /*34d0*/  HMMA.16816.F32 R64, R40.reuse, R72, R64 ;  /* 0x000000482840723c */ /* 0x040ff00000001840 */
[----:B------:R-:W-:Y:S01]  /*34e0*/  HMMA.16816.F32 R60, R40, R74, R60 ;  /* 0x0000004a283c723c */ /* 0x000fe2000000183c */
[----:B------:R-:W4:Y:S04]  /*34f0*/  LDSM.16.M88.4 R40, [R3+0x13000] ;  /* 0x013000000328783b */ /* 0x000f280000000200 */
[----:B------:R-:W-:Y:S03]  /*3500*/  LDSM.16.M88.4 R72, [R2+0x13800] ;  /* 0x013800000248783b */ /* 0x000fe60000000200 */
[C---:B---3--:R-:W-:Y:S08]  /*3510*/  HMMA.16816.F32 R36, R8.reuse, R48, R36 ;  /* 0x000000300824723c */ /* 0x048ff00000001824 */
[C---:B------:R-:W-:Y:S01]  /*3520*/  HMMA.16816.F32 R32, R8.reuse, R50, R32 ;  /* 0x000000320820723c */ /* 0x040fe20000001820 */
[----:B------:R-:W3:Y:S07]  /*3530*/  LDSM.16.M88.4 R48, [R3+0x13800] ;  /* 0x013800000330783b */ /* 0x000eee0000000200 */
        /* <DEDUP_REMOVED lines=32> */
[C---:B----4-:R-:W-:Y:S08]  /*3740*/  HMMA.16816.F32 R64, R8.reuse, R40, R64 ;  /* 0x000000280840723c */ /* 0x050ff00000001840 */
[----:B------:R-:W-:Y:S01]  /*3750*/  HMMA.16816.F32 R60, R8, R42, R60 ;  /* 0x0000002a083c723c */ /* 0x000fe2000000183c */
[----:B------:R-:W2:Y:S04]  /*3760*/  LDSM.16.M88.4 R8, [R84+0x8000] ;  /* 0x008000005408783b */ /* 0x000ea80000000200 */
[----:B------:R-:W-:Y:S03]  /*3770*/  LDSM.16.M88.4 R40, [R79+0x8000] ;  /* 0x008000004f28783b */ /* 0x000fe60000000200 */
[C---:B---3--:R-:W-:Y:S08]  /*3780*/  HMMA.16816.F32 R36, R48.reuse, R12, R36 ;  /* 0x0000000c3024723c */ /* 0x048ff00000001824 */
[C---:B------:R-:W-:Y:S01]  /*3790*/  HMMA.16816.F32 R32, R48.reuse, R14, R32 ;  /* 0x0000000e3020723c */ /* 0x040fe20000001820 */
[----:B------:R-:W3:Y:S07]  /*37a0*/  LDSM.16.M88.4 R12, [R81+UR5+0x15800] ;  /* 0x01580005510c783b */ /* 0x000eee0008000200 */
[C---:B-1----:R-:W-:Y:S08]  /*37b0*/  HMMA.16816.F32 R28, R48.reuse, R4, R28 ;  /* 0x00000004301c723c */ /* 0x042ff0000000181c */
[C---:B------:R-:W-:Y:S01]  /*37c0*/  HMMA.16816.F32 R24, R48.reuse, R6, R24 ;  /* 0x000000063018723c */ /* 0x040fe20000001818 */
[----:B------:R-:W1:Y:S07]  /*37d0*/  LDSM.16.M88.4 R4, [R3+0x14000] ;  /* 0x014000000304783b */ /* 0x000e6e0000000200 */
[C---:B-----5:R-:W-:Y:S08]  /*37e0*/  HMMA.16816.F32 R20, R48.reuse, R52, R20 ;  /* 0x000000343014723c */ /* 0x060ff00000001814 */
        /* <DEDUP_REMOVED lines=17> */
[----:B------:R-:W3:Y:S04]  /*3900*/  LDSM.16.M88.4 R12, [R166+0x14000] ;  /* 0x01400000a60c783b */ /* 0x000ee80000000200 */
[----:B------:R-:W3:Y:S03]  /*3910*/  LDSM.16.M88.4 R8, [R166+0x14800] ;  /* 0x01480000a608783b */ /* 0x000ee60000000200 */
[C---:B-1----:R-:W-:Y:S08]  /*3920*/  HMMA.16816.F32 R36, R40.reuse, R4, R36 ;  /* 0x000000042824723c */ /* 0x042ff00000001824 */
[C---:B------:R-:W-:Y:S01]  /*3930*/  HMMA.16816.F32 R32, R40.reuse, R6, R32 ;  /* 0x000000062820723c */ /* 0x040fe20000001820 */
[----:B------:R-:W1:Y:S07]  /*3940*/  LDSM.16.M88.4 R4, [R166+0x15000] ;  /* 0x01500000a604783b */ /* 0x000e6e0000000200 */
[C---:B----4-:R-:W-:Y:S08]  /*3950*/  HMMA.16816.F32 R28, R40.reuse, R52, R28 ;  /* 0x00000034281c723c */ /* 0x050ff0000000181c */
[C---:B------:R-:W-:Y:S01]  /*3960*/  HMMA.16816.F32 R24, R40.reuse, R54, R24 ;  /* 0x000000362818723c */ /* 0x040fe20000001818 */
[----:B------:R-:W4:Y:S07]  /*3970*/  LDSM.16.M88.4 R52, [R2+0x14000] ;  /* 0x014000000234783b */ /* 0x000f2e0000000200 */
[C---:B-----5:R-:W-:Y:S08]  /*3980*/  HMMA.16816.F32 R20, R40.reuse, R48, R20 ;  /* 0x000000302814723c */ /* 0x060ff00000001814 */
[C---:B------:R-:W-:Y:S01]  /*3990*/  HMMA.16816.F32 R16, R40.reuse, R50, R16 ;  /* 0x000000322810723c */ /* 0x040fe20000001810 */
[----:B------:R-:W5:Y:S07]  /*39a0*/  LDSM.16.M88.4 R48, [R2+0x14800] ;  /* 0x014800000230783b */ /* 0x000f6e0000000200 */
[C---:B--2---:R-:W-:Y:S08]  /*39b0*/  HMMA.16816.F32 R64, R40.reuse, R44, R64 ;  /* 0x0000002c2840723c */ /* 0x044ff00000001840 */
[----:B------:R-:W-:Y:S01]  /*39c0*/  HMMA.16816.F32 R60, R40, R46, R60 ;  /* 0x0000002e283c723c */ /* 0x000fe2000000183c */
[----:B------:R-:W2:Y:S04]  /*39d0*/  LDSM.16.M88.4 R40, [R2+0x15800] ;  /* 0x015800000228783b */ /* 0x000ea80000000200 */
[----:B------:R-:W2:Y:S03]  /*39e0*/  LDSM.16.M88.4 R44, [R2+0x15000] ;  /* 0x01500000022c783b */ /* 0x000ea60000000200 */
[C---:B---3--:R-:W-:Y:S08]  /*39f0*/  HMMA.16816.F32 R36, R72.reuse, R12, R36 ;  /* 0x0000000c4824723c */ /* 0x048ff00000001824 */
[C---:B------:R-:W-:Y:S01]  /*3a00*/  HMMA.16816.F32 R32, R72.reuse, R14, R32 ;  /* 0x0000000e4820723c */ /* 0x040fe20000001820 */
[----:B------:R-:W-:Y:S07]  /*3a10*/  LDSM.16.M88.4 R12, [R84+0xc000] ;  /* 0x00c00000540c783b */ /* 0x000fee0000000200 */
[C---:B------:R-:W-:Y:S08]  /*3a20*/  HMMA.16816.F32 R28, R72.reuse, R8, R28 ;  /* 0x00000008481c723c */ /* 0x040ff0000000181c */
[C---:B------:R-:W-:Y:S01]  /*3a30*/  HMMA.16816.F32 R24, R72.reuse, R10, R24 ;  /* 0x0000000a4818723c */ /* 0x040fe20000001818 */
[----:B------:R-:W3:Y:S07]  /*3a40*/  LDSM.16.M88.4 R8, [R81+UR5+0x16000] ;  /* 0x016000055108783b */ /* 0x000eee0008000200 */
[C---:B-1----:R-:W-:Y:S08]  /*3a50*/  HMMA.16816.F32 R20, R72.reuse, R4, R20 ;  /* 0x000000044814723c */ /* 0x042ff00000001814 */
[C---:B------:R-:W-:Y:S01]  /*3a60*/  HMMA.16816.F32 R16, R72.reuse, R6, R16 ;  /* 0x000000064810723c */ /* 0x040fe20000001810 */
[----:B------:R-:W1:Y:S07]  /*3a70*/  LDSM.16.M88.4 R4, [R81+UR5+0x16800] ;  /* 0x016800055104783b */ /* 0x000e6e0008000200 */
        /* <DEDUP_REMOVED lines=9> */
[----:B------:R-:W4:Y:S07]  /*3b10*/  LDSM.16.M88.4 R48, [R81+UR5+0x17000] ;  /* 0x017000055130783b */ /* 0x000f2e0008000200 */
[C---:B--2---:R-:W-:Y:S08]  /*3b20*/  HMMA.16816.F32 R64, R56.reuse, R40, R64 ;  /* 0x000000283840723c */ /* 0x044ff00000001840 */
[C---:B------:R-:W-:Y:S01]  /*3b30*/  HMMA.16816.F32 R60, R56.reuse, R42, R60 ;  /* 0x0000002a383c723c */ /* 0x040fe2000000183c */
[----:B------:R-:W2:Y:S07]  /*3b40*/  LDSM.16.M88.4 R40, [R3+0x16800] ;  /* 0x016800000328783b */ /* 0x000eae0000000200 */
        /* <DEDUP_REMOVED lines=20> */
[C---:B------:R-:W-:Y:S08]  /*3c90*/  HMMA.16816.F32 R36, R72.reuse, R68, R36 ;  /* 0x000000444824723c */ /* 0x040ff00000001824 */
[C---:B------:R-:W-:Y:S01]  /*3ca0*/  HMMA.16816.F32 R32, R72.reuse, R70, R32 ;  /* 0x000000464820723c */ /* 0x040fe20000001820 */
[----:B------:R-:W-:Y:S07]  /*3cb0*/  LDSM.16.M88.4 R68, [R2+0x16000] ;  /* 0x016000000244783b */ /* 0x000fee0000000200 */
[C---:B---3--:R-:W-:Y:S08]  /*3cc0*/  HMMA.16816.F32 R20, R72.reuse, R8, R20 ;  /* 0x000000084814723c */ /* 0x048ff00000001814 */
[C---:B------:R-:W-:Y:S01]  /*3cd0*/  HMMA.16816.F32 R16, R72.reuse, R10, R16 ;  /* 0x0000000a4810723c */ /* 0x040fe20000001810 */
[----:B------:R-:W3:Y:S07]  /*3ce0*/  LDSM.16.M88.4 R8, [R166+0x17800] ;  /* 0x01780000a608783b */ /* 0x000eee0000000200 */
[C---:B-1----:R-:W-:Y:S08]  /*3cf0*/  HMMA.16816.F32 R64, R72.reuse, R4, R64 ;  /* 0x000000044840723c */ /* 0x042ff00000001840 */
[----:B------:R-:W-:Y:S01]  /*3d00*/  HMMA.16816.F32 R60, R72, R6, R60 ;  /* 0x00000006483c723c */ /* 0x000fe2000000183c */
[----:B------:R-:W1:Y:S07]  /*3d10*/  LDSM.16.M88.4 R4, [R2+0x17000] ;  /* 0x017000000204783b */ /* 0x000e6e0000000200 */
[C---:B----4-:R-:W-:Y:S08]  /*3d20*/  HMMA.16816.F32 R36, R44.reuse, R12, R36 ;  /* 0x0000000c2c24723c */ /* 0x050ff00000001824 */
[----:B------:R-:W-:Y:S01]  /*3d30*/  HMMA.16816.F32 R32, R44, R14, R32 ;  /* 0x0000000e2c20723c */ /* 0x000fe20000001820 */
[----:B------:R4:W5:Y:S01]  /*3d40*/  LDSM.16.M88.4 R12, [R2+0x17800] ;  /* 0x01780000020c783b */ /* 0x0009620000000200 */
[----:B------:R-:W-:-:S06]  /*3d50*/  DEPBAR.LE SB0, 0x0 ;  /* 0x000080000000791a */ /* 0x000fcc0000000000 */
[----:B--2---:R-:W-:Y:S01]  /*3d60*/  HMMA.16816.F32 R20, R44, R40, R20 ;  /* 0x000000282c14723c */ /* 0x004fe20000001814 */
[----:B------:R-:W-:-:S07]  /*3d70*/  IMAD.U32 R41, RZ, RZ, UR28 ;  /* 0x0000001cff297e24 */ /* 0x000fce000f8e00ff */
[C---:B------:R-:W-:Y:S08]  /*3d80*/  HMMA.16816.F32 R28, R44.reuse, R48, R28 ;  /* 0x000000302c1c723c */ /* 0x040ff0000000181c */
[----:B------:R-:W-:Y:S01]  /*3d90*/  HMMA.16816.F32 R24, R44, R50, R24 ;  /* 0x000000322c18723c */ /* 0x000fe20000001818 */
[----:B----4-:R-:W-:-:S04]  /*3da0*/  SHF.R.U32.HI R2, RZ, 0x2, R216 ;  /* 0x00000002ff027819 */ /* 0x010fc800000116d8 */
[----:B------:R-:W-:-:S03]  /*3db0*/  LOP3.LUT R3, R2, 0x7, RZ, 0xc0, !PT ;  /* 0x0000000702037812 */ /* 0x000fc600078ec0ff */
[----:B------:R-:W-:Y:S01]  /*3dc0*/  HMMA.16816.F32 R16, R44, R42, R16 ;  /* 0x0000002a2c10723c */ /* 0x000fe20000001810 */
[----:B------:R-:W-:Y:S02]  /*3dd0*/  IADD3 R82, PT, PT, R3, UR25, R82 ;  /* 0x0000001903527c10 */ /* 0x000fe4000fffe052 */
[----:B------:R-:W-:Y:S02]  /*3de0*/  LOP3.LUT R3, R209, UR17, RZ, 0xfc, !PT ;  /* 0x00000011d1037c12 */ /* 0x000fe4000f8efcff */
[----:B------:R-:W-:-:S03]  /*3df0*/  IADD3 R233, PT, PT, R82, UR28, -R233 ;  /* 0x0000001c52e97c10 */ /* 0x000fc6000fffe8e9 */
[C---:B---3--:R-:W-:Y:S01]  /*3e00*/  HMMA.16816.F32 R64, R44.reuse, R8, R64 ;  /* 0x000000082c40723c */ /* 0x048fe20000001840 */
[----:B------:R-:W-:Y:S01]  /*3e10*/  VIADD R9, R3, 0x9 ;  /* 0x0000000903097836 */ /* 0x000fe20000000000 */
[-C--:B------:R-:W-:Y:S01]  /*3e20*/  ISETP.GT.AND P1, PT, R233, R3.reuse, PT ;  /* 0x00000003e900720c */ /* 0x080fe20003f24270 */
[C---:B------:R-:W-:Y:S02]  /*3e30*/  VIADD R51, R3.reuse, 0x21 ;  /* 0x0000002103337836 */ /* 0x040fe40000000000 */
[----:B------:R-:W-:Y:S02]  /*3e40*/  VIADD R49, R3, 0x28 ;  /* 0x0000002803317836 */ /* 0x000fe40000000000 */
[----:B------:R-:W-:Y:S01]  /*3e50*/  VIADD R2, R233, 0x8 ;  /* 0x00000008e9027836 */ /* 0x000fe20000000000 */
[----:B------:R-:W-:Y:S01]  /*3e60*/  HMMA.16816.F32 R60, R44, R10, R60 ;  /* 0x0000000a2c3c723c */ /* 0x000fe2000000183c */
[C---:B------:R-:W-:Y:S02]  /*3e70*/  VIADD R11, R3.reuse, 0x8 ;  /* 0x00000008030b7836 */ /* 0x040fe40000000000 */
[C---:B------:R-:W-:Y:S01]  /*3e80*/  VIADD R47, R3.reuse, 0x29 ;  /* 0x00000029032f7836 */ /* 0x040fe20000000000 */
[----:B------:R-:W-:Y:S01]  /*3e90*/  ISETP.GT.AND P4, PT, R2, R3, PT ;  /* 0x000000030200720c */ /* 0x000fe20003f84270 */
[----:B------:R-:W-:-:S02]  /*3ea0*/  VIADD R45, R3, 0x30 ;  /* 0x00000030032d7836 */ /* 0x000fc40000000000 */
[----:B------:R-:W-:Y:S01]  /*3eb0*/  VIADD R43, R3, 0x31 ;  /* 0x00000031032b7836 */ /* 0x000fe20000000000 */
[C---:B------:R-:W-:Y:S08]  /*3ec0*/  HMMA.16816.F32 R36, R52.reuse, R68, R36 ;  /* 0x000000443424723c */ /* 0x040ff00000001824 */
[----:B-1----:R-:W-:Y:S01]  /*3ed0*/  HMMA.16816.F32 R20, R52, R4, R20 ;  /* 0x000000043414723c */ /* 0x002fe20000001814 */
[----:B------:R-:W-:-:S05]  /*3ee0*/  IMAD.U32 R5, RZ, RZ, UR23 ;  /* 0x00000017ff057e24 */ /* 0x000fca000f8e00ff */
[----:B------:R-:W-:Y:S01]  /*3ef0*/  IADD3 R232, PT, PT, R82, 0x1, R5 ;  /* 0x0000000152e87810 */ /* 0x000fe20007ffe005 */
[C---:B------:R-:W-:Y:S01]  /*3f00*/  VIADD R5, R3.reuse, 0x10 ;  /* 0x0000001003057836 */ /* 0x040fe20000000000 */
[C---:B------:R-:W-:Y:S02]  /*3f10*/  HMMA.16816.F32 R32, R52.reuse, R70, R32 ;  /* 0x000000463420723c */ /* 0x040fe40000001820 */
[C---:B------:R-:W-:Y:S01]  /*3f20*/  VIADDMNMX R228, R232.reuse, 0x8, R41, PT ;  /* 0x00000008e8e47846 */ /* 0x040fe20003800129 */
[C---:B------:R-:W-:Y:S01]  /*3f30*/  VIADD R41, R3.reuse, 0x38 ;  /* 0x0000003803297836 */ /* 0x040fe20000000000 */
[----:B------:R-:W-:Y:S02]  /*3f40*/  VIMNMX R232, PT, PT, R232, UR28, PT ;  /* 0x0000001ce8e87c48 */ /* 0x000fe4000bfe0100 */
[----:B------:R-:W-:Y:S02]  /*3f50*/  FSEL R36, R36, -INF , !P1 ;  /* 0xff80000024247808 */ /* 0x000fe40004800000 */
[----:B------:R-:W-:Y:S01]  /*3f60*/  HMMA.16816.F32 R28, R52, R56, R28 ;  /* 0x00000038341c723c */ /* 0x000fe2000000181c */
[----:B------:R-:W-:-:S02]  /*3f70*/  ISETP.GE.AND P6, PT, R3, R232, PT ;  /* 0x000000e80300720c */ /* 0x000fc40003fc6270 */
[----:B------:R-:W-:Y:S02]  /*3f80*/  ISETP.GT.AND P1, PT, R233, R11, PT ;  /* 0x0000000be900720c */ /* 0x000fe40003f24270 */
[----:B------:R-:W-:Y:S01]  /*3f90*/  FSEL R36, R36, -INF , !P6 ;  /* 0xff80000024247808 */ /* 0x000fe20007000000 */
[----:B------:R-:W-:Y:S01]  /*3fa0*/  BAR.SYNC.DEFER_BLOCKING 0x0 ;  /* 0x0000000000007b1d */ /* 0x000fe20000010000 */
[----:B------:R-:W-:Y:S01]  /*3fb0*/  ISETP.GE.AND P6, PT, R11, R232, PT ;  /* 0x000000e80b00720c */ /* 0x000fe20003fc6270 */
[----:B------:R-:W-:Y:S01]  /*3fc0*/  HMMA.16816.F32 R24, R52, R58, R24 ;  /* 0x0000003a3418723c */ /* 0x000fe20000001818 */
[-C--:B------:R-:W-:Y:S02]  /*3fd0*/  ISETP.GE.AND P3, PT, R3, R228.reuse, PT ;  /* 0x000000e40300720c */ /* 0x080fe40003f66270 */
[----:B------:R-:W-:Y:S02]  /*3fe0*/  FSEL R38, R38, -INF , !P4 ;  /* 0xff80000026267808 */ /* 0x000fe40006000000 */
[----:B------:R-:W-:-:S03]  /*3ff0*/  ISETP.GE.AND P4, PT, R11, R228, PT ;  /* 0x000000e40b00720c */ /* 0x000fc60003f86270 */
[C---:B------:R-:W-:Y:S01]  /*4000*/  HMMA.16816.F32 R16, R52.reuse, R6, R16 ;  /* 0x000000063410723c */ /* 0x040fe20000001810 */
[----:B------:R-:W-:Y:S01]  /*4010*/  FSEL R6, R32, -INF , !P1 ;  /* 0xff80000020067808 */ /* 0x000fe20004800000 */
[----:B------:R-:W-:Y:S01]  /*4020*/  VIADD R7, R3, 0x18 ;  /* 0x0000001803077836 */ /* 0x000fe20000000000 */
[----:B------:R-:W-:Y:S02]  /*4030*/  ISETP.GT.AND P1, PT, R233, R5, PT ;  /* 0x00000005e900720c */ /* 0x000fe40003f24270 */
[----:B------:R-:W-:Y:S02]  /*4040*/  FSEL R6, R6, -INF , !P6 ;  /* 0xff80000006067808 */ /* 0x000fe40007000000 */
[----:B------:R-:W-:Y:S01]  /*4050*/  ISETP.GE.AND P6, PT, R5, R232, PT ;  /* 0x000000e80500720c */ /* 0x000fe20003fc6270 */
[----:B-----5:R-:W-:Y:S01]  /*4060*/  HMMA.16816.F32 R64, R52, R12, R64 ;  /* 0x0000000c3440723c */ /* 0x020fe20000001840 */
[----:B------:R-:W-:Y:S01]  /*4070*/  FSEL R10, R28, -INF , !P1 ;  /* 0xff8000001c0a7808 */ /* 0x000fe20004800000 */
[----:B------:R-:W-:Y:S01]  /*4080*/  VIADD R13, R3, 0x20 ;  /* 0x00000020030d7836 */ /* 0x000fe20000000000 */
[----:B------:R-:W-:-:S02]  /*4090*/  ISETP.GT.AND P1, PT, R233, R7, PT ;  /* 0x00000007e900720c */ /* 0x000fc40003f24270 */
[----:B------:R-:W-:Y:S02]  /*40a0*/  FSEL R10, R10, -INF , !P6 ;  /* 0xff8000000a0a7808 */ /* 0x000fe40007000000 */
[-C--:B------:R-:W-:Y:S01]  /*40b0*/  ISETP.GE.AND P6, PT, R7, R232.reuse, PT ;  /* 0x000000e80700720c */ /* 0x080fe20003fc6270 */
[----:B------:R-:W-:Y:S01]  /*40c0*/  HMMA.16816.F32 R60, R52, R14, R60 ;  /* 0x0000000e343c723c */ /* 0x000fe2000000183c */
[C---:B------:R-:W-:Y:S01]  /*40d0*/  VIADD R55, R3.reuse, 0x1 ;  /* 0x0000000103377836 */ /* 0x040fe20000000000 */
[----:B------:R-:W-:Y:S01]  /*40e0*/  FSEL R14, R24, -INF , !P1 ;  /* 0xff800000180e7808 */ /* 0x000fe20004800000 */
[----:B------:R-:W-:Y:S01]  /*40f0*/  VIADD R53, R3, 0x11 ;  /* 0x0000001103357836 */ /* 0x000fe20000000000 */
[----:B------:R-:W-:Y:S01]  /*4100*/  ISETP.GT.AND P1, PT, R233, R13, PT ;  /* 0x0000000de900720c */ /* 0x000fe20003f24270 */
[----:B------:R-:W-:Y:S01]  /*4110*/  VIADD R15, R3, 0x19 ;  /* 0x00000019030f7836 */ /* 0x000fe20000000000 */
[----:B------:R-:W-:Y:S01]  /*4120*/  ISETP.GT.AND P0, PT, R233, R55, PT ;  /* 0x00000037e900720c */ /* 0x000fe20003f04270 */
[----:B------:R-:W-:Y:S01]  /*4130*/  VIADD R3, R3, 0x39 ;  /* 0x0000003903037836 */ /* 0x000fe20000000000 */
[----:B------:R-:W-:-:S02]  /*4140*/  ISETP.GE.AND P2, PT, R55, R232, PT ;  /* 0x000000e83700720c */ /* 0x000fc40003f46270 */
[----:B------:R-:W-:Y:S02]  /*4150*/  FSEL R37, R37, -INF , !P0 ;  /* 0xff80000025257808 */ /* 0x000fe40004000000 */
[----:B------:R-:W-:Y:S02]  /*4160*/  ISETP.GT.AND P0, PT, R233, R9, PT ;  /* 0x00000009e900720c */ /* 0x000fe40003f04270 */
[----:B------:R-:W-:Y:S02]  /*4170*/  FSEL R32, R37, -INF , !P2 ;  /* 0xff80000025207808 */ /* 0x000fe40005000000 */
[----:B------:R-:W-:Y:S02]  /*4180*/  FSEL R4, R33, -INF , !P0 ;  /* 0xff80000021047808 */ /* 0x000fe40004000000 */
[----:B------:R-:W-:Y:S02]  /*4190*/  ISETP.GT.AND P0, PT, R233, R53, PT ;  /* 0x00000035e900720c */ /* 0x000fe40003f04270 */
[----:B------:R-:W-:-:S02]  /*41a0*/  ISETP.GE.AND P2, PT, R9, R232, PT ;  /* 0x000000e80900720c */ /* 0x000fc40003f46270 */
[----:B------:R-:W-:Y:S02]  /*41b0*/  FSEL R8, R29, -INF , !P0 ;  /* 0xff8000001d087808 */ /* 0x000fe40004000000 */
[----:B------:R-:W-:Y:S02]  /*41c0*/  ISETP.GT.AND P0, PT, R233, R15, PT ;  /* 0x0000000fe900720c */ /* 0x000fe40003f04270 */
[----:B------:R-:W-:Y:S02]  /*41d0*/  FSEL R14, R14, -INF , !P6 ;  /* 0xff8000000e0e7808 */ /* 0x000fe40007000000 */
[----:B------:R-:W-:Y:S02]  /*41e0*/  FSEL R12, R25, -INF , !P0 ;  /* 0xff800000190c7808 */ /* 0x000fe40004000000 */
[----:B------:R-:W-:Y:S02]  /*41f0*/  ISETP.GT.AND P0, PT, R233, R51, PT ;  /* 0x00000033e900720c */ /* 0x000fe40003f04270 */
[----:B------:R-:W-:-:S02]  /*4200*/  FSEL R4, R4, -INF , !P2 ;  /* 0xff80000004047808 */ /* 0x000fc40005000000 */
[-C--:B------:R-:W-:Y:S02]  /*4210*/  ISETP.GE.AND P6, PT, R13, R232.reuse, PT ;  /* 0x000000e80d00720c */ /* 0x080fe40003fc6270 */
[----:B------:R-:W-:Y:S02]  /*4220*/  FSEL R20, R20, -INF , !P1 ;  /* 0xff80000014147808 */ /* 0x000fe40004800000 */
[----:B------:R-:W-:Y:S02]  /*4230*/  FSEL R21, R21, -INF , !P0 ;  /* 0xff80000015157808 */ /* 0x000fe40004000000 */
[----:B------:R-:W-:Y:S02]  /*4240*/  ISETP.GE.AND P2, PT, R53, R232, PT ;  /* 0x000000e83500720c */ /* 0x000fe40003f46270 */
[C---:B------:R-:W-:Y:S02]  /*4250*/  ISETP.GT.AND P1, PT, R233.reuse, R49, PT ;  /* 0x00000031e900720c */ /* 0x040fe40003f24270 */
[----:B------:R-:W-:-:S02]  /*4260*/  ISETP.GT.AND P0, PT, R233, R47, PT ;  /* 0x0000002fe900720c */ /* 0x000fc40003f04270 */
[----:B------:R-:W-:Y:S02]  /*4270*/  FSEL R212, R20, -INF , !P6 ;  /* 0xff80000014d47808 */ /* 0x000fe40007000000 */
[----:B------:R-:W-:Y:S02]  /*4280*/  FSEL R8, R8, -INF , !P2 ;  /* 0xff80000008087808 */ /* 0x000fe40005000000 */
[-C--:B------:R-:W-:Y:S02]  /*4290*/  ISETP.GE.AND P6, PT, R49, R232.reuse, PT ;  /* 0x000000e83100720c */ /* 0x080fe40003fc6270 */
[----:B------:R-:W-:Y:S02]  /*42a0*/  FSEL R16, R16, -INF , !P1 ;  /* 0xff80000010107808 */ /* 0x000fe40004800000 */
[----:B------:R-:W-:Y:S02]  /*42b0*/  FSEL R17, R17, -INF , !P0 ;  /* 0xff80000011117808 */ /* 0x000fe40004000000 */
[----:B------:R-:W-:-:S02]  /*42c0*/  ISETP.GE.AND P2, PT, R15, R232, PT ;  /* 0x000000e80f00720c */ /* 0x000fc40003f46270 */
[C---:B------:R-:W-:Y:S02]  /*42d0*/  ISETP.GT.AND P1, PT, R233.reuse, R45, PT ;  /* 0x0000002de900720c */ /* 0x040fe40003f24270 */
[----:B------:R-:W-:Y:S02]  /*42e0*/  ISETP.GT.AND P0, PT, R233, R43, PT ;  /* 0x0000002be900720c */ /* 0x000fe40003f04270 */
[----:B------:R-:W-:Y:S02]  /*42f0*/  FSEL R206, R16, -INF , !P6 ;  /* 0xff80000010ce7808 */ /* 0x000fe40007000000 */
[----:B------:R-:W-:Y:S02]  /*4300*/  FSEL R12, R12, -INF , !P2 ;  /* 0xff8000000c0c7808 */ /* 0x000fe40005000000 */
[----:B------:R-:W-:Y:S02]  /*4310*/  ISETP.GE.AND P6, PT, R45, R232, PT ;  /* 0x000000e82d00720c */ /* 0x000fe40003fc6270 */
[----:B------:R-:W-:-:S02]  /*4320*/  FSEL R64, R64, -INF , !P1 ;  /* 0xff80000040407808 */ /* 0x000fc40004800000 */
[----:B------:R-:W-:Y:S02]  /*4330*/  FSEL R65, R65, -INF , !P0 ;  /* 0xff80000041417808 */ /* 0x000fe40004000000 */
[----:B------:R-:W-:Y:S02]  /*4340*/  ISETP.GE.AND P2, PT, R51, R232, PT ;  /* 0x000000e83300720c */ /* 0x000fe40003f46270 */
[C---:B------:R-:W-:Y:S02]  /*4350*/  ISETP.GT.AND P1, PT, R233.reuse, R41, PT ;  /* 0x00000029e900720c */ /* 0x040fe40003f24270 */
[----:B------:R-:W-:Y:S02]  /*4360*/  ISETP.GT.AND P0, PT, R233, R3, PT ;  /* 0x00000003e900720c */ /* 0x000fe40003f04270 */
[----:B------:R-:W-:Y:S02]  /*4370*/  FSEL R218, R64, -INF , !P6 ;  /* 0xff80000040da7808 */ /* 0x000fe40007000000 */
        /* <DEDUP_REMOVED lines=16> */
[----:B------:R-:W-:Y:S02]  /*4480*/  ISETP.GT.AND P3, PT, R2, R5, PT ;  /* 0x000000050200720c */ /* 0x000fe40003f64270 */
[----:B------:R-:W-:Y:S02]  /*4490*/  FSEL R208, R61, -INF , !P6 ;  /* 0xff8000003dd07808 */ /* 0x000fe40007000000 */
[----:B------:R-:W-:-:S02]  /*44a0*/  FSEL R214, R65, -INF , !P2 ;  /* 0xff80000041d67808 */ /* 0x000fc40005000000 */
[-C--:B------:R-:W-:Y:S02]  /*44b0*/  ISETP.GE.AND P6, PT, R9, R228.reuse, PT ;  /* 0x000000e40900720c */ /* 0x080fe40003fc6270 */
[----:B------:R-:W-:Y:S02]  /*44c0*/  FSEL R35, R35, -INF , !P1 ;  /* 0xff80000023237808 */ /* 0x000fe40004800000 */
[----:B------:R-:W-:Y:S02]  /*44d0*/  FSEL R31, R31, -INF , !P0 ;  /* 0xff8000001f1f7808 */ /* 0x000fe40004000000 */
[----:B------:R-:W-:Y:S02]  /*44e0*/  ISETP.GE.AND P2, PT, R55, R228, PT ;  /* 0x000000e43700720c */ /* 0x000fe40003f46270 */
[----:B------:R-:W-:Y:S02]  /*44f0*/  ISETP.GT.AND P0, PT, R2, R15, PT ;  /* 0x0000000f0200720c */ /* 0x000fe40003f04270 */
[----:B------:R-:W-:-:S02]  /*4500*/  FSEL R29, R30, -INF , !P3 ;  /* 0xff8000001e1d7808 */ /* 0x000fc40005800000 */
[----:B------:R-:W-:Y:S02]  /*4510*/  ISETP.GT.AND P1, PT, R2, R7, PT ;  /* 0x000000070200720c */ /* 0x000fe40003f24270 */
[-C--:B------:R-:W-:Y:S02]  /*4520*/  ISETP.GE.AND P3, PT, R7, R228.reuse, PT ;  /* 0x000000e40700720c */ /* 0x080fe40003f66270 */
[----:B------:R-:W-:Y:S02]  /*4530*/  FSEL R7, R35, -INF , !P6 ;  /* 0xff80000023077808 */ /* 0x000fe40007000000 */
[----:B------:R-:W-:Y:S02]  /*4540*/  FSEL R9, R39, -INF , !P2 ;  /* 0xff80000027097808 */ /* 0x000fe40005000000 */
[----:B------:R-:W-:Y:S02]  /*4550*/  ISETP.GE.AND P6, PT, R15, R228, PT ;  /* 0x000000e40f00720c */ /* 0x000fe40003fc6270 */
[----:B------:R-:W-:-:S02]  /*4560*/  FSEL R17, R27, -INF , !P0 ;  /* 0xff8000001b117808 */ /* 0x000fc40004000000 */
[----:B------:R-:W-:Y:S02]  /*4570*/  FMNMX3.FTZ R21, R36, R32, R6, !PT ;  /* 0x0000002024157276 */ /* 0x000fe40007810006 */
[----:B------:R-:W-:Y:S02]  /*4580*/  ISETP.GE.AND P2, PT, R5, R228, PT ;  /* 0x000000e40500720c */ /* 0x000fe40003f46270 */
[----:B------:R-:W-:Y:S02]  /*4590*/  FSEL R5, R34, -INF , !P4 ;  /* 0xff80000022057808 */ /* 0x000fe40006000000 */
[----:B------:R-:W-:Y:S02]  /*45a0*/  FSEL R17, R17, -INF , !P6 ;  /* 0xff80000011117808 */ /* 0x000fe40007000000 */
[----:B------:R-:W-:Y:S02]  /*45b0*/  FMNMX3.FTZ R21, R21, R4, R10, !PT ;  /* 0x0000000415157276 */ /* 0x000fe4000781000a */
[----:B------:R-:W-:-:S02]  /*45c0*/  ISETP.GE.AND P4, PT, R53, R228, PT ;  /* 0x000000e43500720c */ /* 0x000fc40003f86270 */
[----:B------:R-:W-:Y:S02]  /*45d0*/  FSEL R29, R29, -INF , !P2 ;  /* 0xff8000001d1d7808 */ /* 0x000fe40005000000 */
[C---:B------:R-:W-:Y:S02]  /*45e0*/  ISETP.GT.AND P0, PT, R2.reuse, R49, PT ;  /* 0x000000310200720c */ /* 0x040fe40003f04270 */
[C---:B------:R-:W-:Y:S02]  /*45f0*/  ISETP.GT.AND P6, PT, R2.reuse, R47, PT ;  /* 0x0000002f0200720c */ /* 0x040fe40003fc4270 */
[----:B------:R-:W-:Y:S02]  /*4600*/  ISETP.GT.AND P2, PT, R2, R13, PT ;  /* 0x0000000d0200720c */ /* 0x000fe40003f44270 */
[----:B------:R-:W-:Y:S02]  /*4610*/  FSEL R26, R26, -INF , !P1 ;  /* 0xff8000001a1a7808 */ /* 0x000fe40004800000 */
[----:B------:R-:W-:-:S02]  /*4620*/  FMNMX3.FTZ R16, R11, R9, R5, !PT ;  /* 0x000000090b107276 */ /* 0x000fc40007810005 */
[----:B------:R-:W-:Y:S02]  /*4630*/  FMNMX3.FTZ R21, R21, R8, R14, !PT ;  /* 0x0000000815157276 */ /* 0x000fe4000781000e */
[----:B------:R-:W-:Y:S02]  /*4640*/  FSEL R15, R31, -INF , !P4 ;  /* 0xff8000001f0f7808 */ /* 0x000fe40006000000 */
[----:B------:R-:W-:Y:S02]  /*4650*/  FSEL R18, R18, -INF , !P0 ;  /* 0xff80000012127808 */ /* 0x000fe40004000000 */
[----:B------:R-:W-:Y:S02]  /*4660*/  FSEL R19, R19, -INF , !P6 ;  /* 0xff80000013137808 */ /* 0x000fe40007000000 */
[----:B------:R-:W-:Y:S02]  /*4670*/  ISETP.GE.AND P1, PT, R13, R228, PT ;  /* 0x000000e40d00720c */ /* 0x000fe40003f26270 */
[----:B------:R-:W-:-:S02]  /*4680*/  ISETP.GT.AND P4, PT, R2, R51, PT ;  /* 0x000000330200720c */ /* 0x000fc40003f84270 */
[----:B------:R-:W-:Y:S02]  /*4690*/  FSEL R22, R22, -INF , !P2 ;  /* 0xff80000016167808 */ /* 0x000fe40005000000 */
[C---:B------:R-:W-:Y:S02]  /*46a0*/  ISETP.GT.AND P0, PT, R2.reuse, R43, PT ;  /* 0x0000002b0200720c */ /* 0x040fe40003f04270 */
[----:B------:R-:W-:Y:S02]  /*46b0*/  ISETP.GT.AND P6, PT, R2, R41, PT ;  /* 0x000000290200720c */ /* 0x000fe40003fc4270 */
[----:B------:R-:W-:Y:S02]  /*46c0*/  FSEL R13, R26, -INF , !P3 ;  /* 0xff8000001a0d7808 */ /* 0x000fe40005800000 */
[----:B------:R-:W-:Y:S02]  /*46d0*/  FMNMX3.FTZ R16, R16, R7, R29, !PT ;  /* 0x0000000710107276 */ /* 0x000fe4000781001d */
[----:B------:R-:W-:-:S02]  /*46e0*/  FMNMX3.FTZ R21, R21, R12, R212, !PT ;  /* 0x0000000c15157276 */ /* 0x000fc400078100d4 */
[-C--:B------:R-:W-:Y:S02]  /*46f0*/  ISETP.GE.AND P3, PT, R51, R228.reuse, PT ;  /* 0x000000e43300720c */ /* 0x080fe40003f66270 */
[----:B------:R-:W-:Y:S02]  /*4700*/  FSEL R23, R23, -INF , !P4 ;  /* 0xff80000017177808 */ /* 0x000fe40006000000 */
[----:B------:R-:W-:Y:S02]  /*4710*/  FSEL R199, R22, -INF , !P1 ;  /* 0xff80000016c77808 */ /* 0x000fe40004800000 */
[----:B------:R-:W-:Y:S02]  /*4720*/  FSEL R67, R67, -INF , !P0 ;  /* 0xff80000043437808 */ /* 0x000fe40004000000 */
[----:B------:R-:W-:Y:S02]  /*4730*/  FSEL R62, R62, -INF , !P6 ;  /* 0xff8000003e3e7808 */ /* 0x000fe40007000000 */
[----:B------:R-:W-:-:S02]  /*4740*/  ISETP.GE.AND P2, PT, R49, R228, PT ;  /* 0x000000e43100720c */ /* 0x000fc40003f46270 */
[C---:B------:R-:W-:Y:S02]  /*4750*/  ISETP.GT.AND P1, PT, R2.reuse, R45, PT ;  /* 0x0000002d0200720c */ /* 0x040fe40003f24270 */
[----:B------:R-:W-:Y:S02]  /*4760*/  ISETP.GT.AND P0, PT, R2, R3, PT ;  /* 0x000000030200720c */ /* 0x000fe40003f04270 */
[----:B------:R-:W-:Y:S02]  /*4770*/  ISETP.GE.AND P6, PT, R3, R228, PT ;  /* 0x000000e40300720c */ /* 0x000fe40003fc6270 */
[----:B------:R-:W-:Y:S02]  /*4780*/  FMNMX3.FTZ R16, R16, R15, R13, !PT ;  /* 0x0000000f10107276 */ /* 0x000fe4000781000d */
[----:B------:R-:W-:Y:S02]  /*4790*/  FMNMX3.FTZ R3, R21, R198, R206, !PT ;  /* 0x000000c615037276 */ /* 0x000fe400078100ce */
[----:B------:R-:W-:-:S02]  /*47a0*/  FSEL R213, R23, -INF , !P3 ;  /* 0xff80000017d57808 */ /* 0x000fc40005800000 */
[-C--:B------:R-:W-:Y:S02]  /*47b0*/  ISETP.GE.AND P4, PT, R47, R228.reuse, PT ;  /* 0x000000e42f00720c */ /* 0x080fe40003f86270 */
[----:B------:R-:W-:Y:S02]  /*47c0*/  ISETP.GE.AND P3, PT, R45, R228, PT ;  /* 0x000000e42d00720c */ /* 0x000fe40003f66270 */
[----:B------:R-:W-:Y:S02]  /*47d0*/  FSEL R223, R18, -INF , !P2 ;  /* 0xff80000012df7808 */ /* 0x000fe40005000000 */
[----:B------:R-:W-:Y:S02]  /*47e0*/  FSEL R66, R66, -INF , !P1 ;  /* 0xff80000042427808 */ /* 0x000fe40004800000 */
[----:B------:R-:W-:Y:S02]  /*47f0*/  FMNMX3.FTZ R16, R16, R17, R199, !PT ;  /* 0x0000001110107276 */ /* 0x000fe400078100c7 */
[----:B------:R-:W-:-:S02]  /*4800*/  FMNMX3.FTZ R3, R3, R200, R218, !PT ;  /* 0x000000c803037276 */ /* 0x000fc400078100da */
[----:B------:R-:W-:Y:S02]  /*4810*/  FSEL R215, R19, -INF , !P4 ;  /* 0xff80000013d77808 */ /* 0x000fe40006000000 */
[----:B------:R-:W-:Y:S02]  /*4820*/  FSEL R207, R66, -INF , !P3 ;  /* 0xff80000042cf7808 */ /* 0x000fe40005800000 */
[----:B------:R-:W-:Y:S02]  /*4830*/  FMNMX3.FTZ R16, R16, R213, R223, !PT ;  /* 0x000000d510107276 */ /* 0x000fe400078100df */
[-C--:B------:R-:W-:Y:S02]  /*4840*/  ISETP.GE.AND P2, PT, R43, R228.reuse, PT ;  /* 0x000000e42b00720c */ /* 0x080fe40003f46270 */
[----:B------:R-:W-:Y:S02]  /*4850*/  ISETP.GE.AND P1, PT, R41, R228, PT ;  /* 0x000000e42900720c */ /* 0x000fe40003f26270 */
[----:B------:R-:W-:-:S02]  /*4860*/  FMNMX3.FTZ R19, R3, R214, R210, !PT ;  /* 0x000000d603137276 */ /* 0x000fc400078100d2 */
[----:B------:R-:W-:Y:S02]  /*4870*/  FMNMX3.FTZ R3, R16, R215, R207, !PT ;  /* 0x000000d710037276 */ /* 0x000fe400078100cf */
[----:B------:R-:W-:Y:S02]  /*4880*/  FSEL R63, R63, -INF , !P0 ;  /* 0xff8000003f3f7808 */ /* 0x000fe40004000000 */
[----:B------:R-:W-:Y:S02]  /*4890*/  FSEL R203, R67, -INF , !P2 ;  /* 0xff80000043cb7808 */ /* 0x000fe40005000000 */
[----:B------:R-:W-:Y:S02]  /*48a0*/  FSEL R202, R62, -INF , !P1 ;  /* 0xff8000003eca7808 */ /* 0x000fe40004800000 */
[----:B------:R-:W-:Y:S01]  /*48b0*/  FMNMX.FTZ R16, R208, R19, !PT ;  /* 0x00000013d0107209 */ /* 0x000fe20007810000 */
[----:B------:R-:W-:Y:S06]  /*48c0*/  BRA.U !UP0, `(.L_x_545) ;  /* 0x0000000108f47547 */ /* 0x000fec000b800000 */
[----:B------:R-:W1:Y:S01]  /*48d0*/  LDCU UR6, c[0x0][0x440] ;  /* 0x00008800ff0677ac */ /* 0x000e620008000800 */
[----:B------:R-:W-:-:S04]  /*48e0*/  UIADD3 UR7, UPT, UPT, UR21, -0x2, URZ ;  /* 0xfffffffe15077890 */ /* 0x000fc8000fffe0ff */
        /* <DEDUP_REMOVED lines=59> */
.L_x_545:
        /* <DEDUP_REMOVED lines=62> */
[----:B------:R-:W-:Y:S01]  /*5080*/  LDSM.16.MT88.4 R12, [R220+0x18800] ;  /* 0x01880000dc0c783b */ /* 0x000fe20000004200 */
[--C-:B------:R-:W-:Y:S01]  /*5090*/  FFMA.FTZ R212, R212, UR4, -R211.reuse ;  /* 0x00000004d4d47c23 */ /* 0x100fe200080108d3 */
[----:B------:R-:W2:Y:S01]  /*50a0*/  MUFU.EX2 R190, R190 ;  /* 0x000000be00be7308 */ /* 0x000ea20000000800 */
[--C-:B------:R-:W-:Y:S01]  /*50b0*/  FFMA.FTZ R205, R198, UR4, -R211.reuse ;  /* 0x00000004c6cd7c23 */ /* 0x100fe200080108d3 */
[----:B-1----:R-:W-:Y:S01]  /*50c0*/  F2FP.F16.F32.PACK_AB R128, R192, R195 ;  /* 0x000000c3c080723e */ /* 0x002fe200000000ff */
[----:B------:R-:W1:Y:S01]  /*50d0*/  LDSM.16.MT88.4 R16, [R197+0x1e800] ;  /* 0x01e80000c510783b */ /* 0x000e620000004200 */
[----:B------:R-:W-:Y:S01]  /*50e0*/  MUFU.EX2 R189, R189 ;  /* 0x000000bd00bd7308 */ /* 0x000fe20000000800 */
[--C-:B------:R-:W-:Y:S01]  /*50f0*/  FFMA.FTZ R215, R215, UR4, -R204.reuse ;  /* 0x00000004d7d77c23 */ /* 0x100fe200080108cc */
[----:B-----5:R-:W-:Y:S01]  /*5100*/  F2FP.F16.F32.PACK_AB R130, R188, R191 ;  /* 0x000000bfbc82723e */ /* 0x020fe200000000ff */
[----:B------:R-:W5:Y:S01]  /*5110*/  LDSM.16.MT88.4 R24, [R197+0x18800] ;  /* 0x01880000c518783b */ /* 0x000f620000004200 */
[----:B------:R-:W3:Y:S01]  /*5120*/  MUFU.EX2 R186, R186 ;  /* 0x000000ba00ba7308 */ /* 0x000ee20000000800 */
[----:B------:R-:W-:Y:S01]  /*5130*/  FFMA.FTZ R207, R207, UR4, -R204 ;  /* 0x00000004cfcf7c23 */ /* 0x000fe200080108cc */
[--C-:B------:R-:W-:Y:S01]  /*5140*/  FFMA.FTZ R251, R208, UR4, -R211.reuse ;  /* 0x00000004d0fb7c23 */ /* 0x100fe200080108d3 */
[----:B------:R-:W-:Y:S01]  /*5150*/  LDSM.16.MT88.4 R20, [R197+0x1c800] ;  /* 0x01c80000c514783b */ /* 0x000fe20000004200 */
[----:B------:R-:W-:Y:S01]  /*5160*/  MUFU.EX2 R187, R187 ;  /* 0x000000bb00bb7308 */ /* 0x000fe20000000800 */
[--C-:B------:R-:W-:Y:S01]  /*5170*/  FFMA.FTZ R218, R218, UR4, -R211.reuse ;  /* 0x00000004dada7c23 */ /* 0x100fe200080108d3 */
[----:B--2---:R-:W-:Y:S01]  /*5180*/  F2FP.F16.F32.PACK_AB R129, R190, R193 ;  /* 0x000000c1be81723e */ /* 0x004fe200000000ff */
[----:B------:R-:W-:Y:S01]  /*5190*/  LDSM.16.MT88.4 R28, [R194+0x1a800] ;  /* 0x01a80000c21c783b */ /* 0x000fe20000004200 */
[----:B------:R-:W2:Y:S01]  /*51a0*/  MUFU.EX2 R184, R184 ;  /* 0x000000b800b87308 */ /* 0x000ea20000000800 */
[----:B------:R-:W-:Y:S01]  /*51b0*/  FFMA.FTZ R210, R210, UR4, -R211 ;  /* 0x00000004d2d27c23 */ /* 0x000fe200080108d3 */
[----:B------:R-:W-:Y:S01]  /*51c0*/  FADD.FTZ R192, R195, R192 ;  /* 0x000000c0c3c07221 */ /* 0x000fe20000010000 */
[----:B------:R-:W-:Y:S01]  /*51d0*/  LDSM.16.MT88.4 R32, [R196+0x1a800] ;  /* 0x01a80000c420783b */ /* 0x000fe20000004200 */
[----:B------:R-:W-:Y:S01]  /*51e0*/  MUFU.EX2 R183, R183 ;  /* 0x000000b700b77308 */ /* 0x000fe20000000800 */
[----:B------:R-:W-:Y:S01]  /*51f0*/  FADD.FTZ R190, R193, R190 ;  /* 0x000000bec1be7221 */ /* 0x000fe20000010000 */
[----:B---3--:R-:W-:Y:S01]  /*5200*/  F2FP.F16.F32.PACK_AB R131, R186, R189 ;  /* 0x000000bdba83723e */ /* 0x008fe200000000ff */
        /* <DEDUP_REMOVED lines=9> */
[----:B------:R-:W3:Y:S04]  /*52a0*/  MUFU.EX2 R182, R182 ;  /* 0x000000b600b67308 */ /* 0x000ee80000000800 */
[----:B------:R-:W-:Y:S01]  /*52b0*/  MUFU.EX2 R181, R181 ;  /* 0x000000b500b57308 */ /* 0x000fe20000000800 */
[C---:B------:R-:W-:Y:S03]  /*52c0*/  HMMA.16816.F32 R48, R128.reuse, R50, RZ ;  /* 0x000000328030723c */ /* 0x040fe600000018ff */
[----:B------:R-:W1:Y:S04]  /*52d0*/  MUFU.EX2 R178, R178 ;  /* 0x000000b200b27308 */ /* 0x000e680000000800 */
[----:B------:R2:W-:Y:S01]  /*52e0*/  MUFU.EX2 R198, R212 ;  /* 0x000000d400c67308 */ /* 0x0005e20000000800 */
[C---:B------:R-:W-:Y:S03]  /*52f0*/  HMMA.16816.F32 R152, R128.reuse, R148, RZ ;  /* 0x000000948098723c */ /* 0x040fe600000018ff */
[----:B------:R-:W5:Y:S04]  /*5300*/  MUFU.EX2 R205, R205 ;  /* 0x000000cd00cd7308 */ /* 0x000f680000000800 */
        /* <DEDUP_REMOVED lines=33> */
[----:B------:R-:W-:Y:S01]  /*5520*/  F2FP.F16.F32.PACK_AB R4, R184, R187 ;  /* 0x000000bbb804723e */ /* 0x000fe200000000ff */
        /* <DEDUP_REMOVED lines=34> */
[----:B---3--:R-:W-:Y:S01]  /*5750*/  HMMA.16816.F32 R100, R4, R12, R100 ;  /* 0x0000000c0464723c */ /* 0x008fe20000001864 */
[--C-:B------:R-:W-:Y:S01]  /*5760*/  FFMA.FTZ R12, R206, UR4, -R211.reuse ;  /* 0x00000004ce0c7c23 */ /* 0x100fe200080108d3 */
[----:B------:R-:W-:Y:S01]  /*5770*/  FFMA.FTZ R206, R223, UR4, -R204 ;  /* 0x00000004dfce7c23 */ /* 0x000fe200080108cc */
[----:B------:R-:W-:-:S02]  /*5780*/  FFMA.FTZ R223, R214, UR4, -R211 ;  /* 0x00000004d6df7c23 */ /* 0x000fc400080108d3 */
[----:B------:R-:W-:Y:S03]  /*5790*/  MUFU.EX2 R214, R218 ;  /* 0x000000da00d67308 */ /* 0x000fe60000000800 */
[C---:B----4-:R-:W-:Y:S01]  /*57a0*/  HMMA.16816.F32 R68, R4.reuse, R24, R68 ;  /* 0x000000180444723c */ /* 0x050fe20000001844 */
[----:B------:R-:W-:Y:S04]  /*57b0*/  MUFU.EX2 R206, R206 ;  /* 0x000000ce00ce7308 */ /* 0x000fe80000000800 */
[----:B------:R-:W-:Y:S03]  /*57c0*/  MUFU.EX2 R223, R223 ;  /* 0x000000df00df7308 */ /* 0x000fe60000000800 */
[C---:B------:R-:W-:Y:S01]  /*57d0*/  HMMA.16816.F32 R72, R4.reuse, R26, R72 ;  /* 0x0000001a0448723c */ /* 0x040fe20000001848 */
[----:B------:R-:W3:Y:S07]  /*57e0*/  LDSM.16.MT88.4 R24, [R197+0x19000] ;  /* 0x01900000c518783b */ /* 0x000eee0000004200 */
[C---:B------:R-:W-:Y:S01]  /*57f0*/  HMMA.16816.F32 R52, R4.reuse, R32, R52 ;  /* 0x000000200434723c */ /* 0x040fe20000001834 */
[----:B------:R-:W-:Y:S01]  /*5800*/  FFMA.FTZ R33, R200, UR4, -R211 ;  /* 0x00000004c8217c23 */ /* 0x000fe200080108d3 */
[----:B------:R-:W-:Y:S01]  /*5810*/  FFMA.FTZ R32, R199, UR4, -R204 ;  /* 0x00000004c7207c23 */ /* 0x000fe200080108cc */
[----:B------:R-:W-:Y:S04]  /*5820*/  MUFU.EX2 R200, R12 ;  /* 0x0000000c00c87308 */ /* 0x000fe80000000800 */
[----:B------:R-:W-:Y:S01]  /*5830*/  MUFU.EX2 R199, R33 ;  /* 0x0000002100c77308 */ /* 0x000fe20000000800 */
[C---:B-1----:R-:W-:Y:S03]  /*5840*/  HMMA.16816.F32 R116, R4.reuse, R8, R116 ;  /* 0x000000080474723c */ /* 0x042fe60000001874 */
[----:B------:R1:W4:Y:S05]  /*5850*/  MUFU.EX2 R213, R32 ;  /* 0x0000002000d57308 */ /* 0x00032a0000000800 */
        /* <DEDUP_REMOVED lines=8> */
[C---:B------:R-:W-:Y:S01]  /*58e0*/  HMMA.16816.F32 R56, R4.reuse, R34, R56 ;  /* 0x000000220438723c */ /* 0x040fe20000001838 */
[----:B-1----:R-:W-:Y:S07]  /*58f0*/  LDSM.16.MT88.4 R32, [R196+0x1b000] ;  /* 0x01b00000c420783b */ /* 0x002fee0000004200 */
[C---:B-----5:R-:W-:Y:S08]  /*5900*/  HMMA.16816.F32 R84, R4.reuse, R20, R84 ;  /* 0x000000140454723c */ /* 0x060ff00000001854 */
[C---:B------:R-:W-:Y:S01]  /*5910*/  HMMA.16816.F32 R88, R4.reuse, R22, R88 ;  /* 0x000000160458723c */ /* 0x040fe20000001858 */
[----:B------:R-:W-:Y:S07]  /*5920*/  LDSM.16.MT88.4 R20, [R197+0x1b000] ;  /* 0x01b00000c514783b */ /* 0x000fee0000004200 */
[C---:B------:R-:W-:Y:S01]  /*5930*/  HMMA.16816.F32 R104, R4.reuse, R14, R104 ;  /* 0x0000000e0468723c */ /* 0x040fe20000001868 */
[----:B------:R-:W1:Y:S07]  /*5940*/  LDSM.16.MT88.4 R12, [R197+0x1f000] ;  /* 0x01f00000c50c783b */ /* 0x000e6e0000004200 */
[C---:B------:R-:W-:Y:S08]  /*5950*/  HMMA.16816.F32 R124, R4.reuse, R28, R124 ;  /* 0x0000001c047c723c */ /* 0x040ff0000000187c */
[----:B------:R-:W-:Y:S01]  /*5960*/  HMMA.16816.F32 R128, R4, R30, R128 ;  /* 0x0000001e0480723c */ /* 0x000fe20000001880 */
[----:B------:R-:W-:Y:S01]  /*5970*/  F2FP.F16.F32.PACK_AB R4, R205, R198 ;  /* 0x000000c6cd04723e */ /* 0x000fe200000000ff */
[----:B------:R-:W-:Y:S01]  /*5980*/  LDSM.16.MT88.4 R28, [R194+0x1b000] ;  /* 0x01b00000c21c783b */ /* 0x000fe20000004200 */
[----:B----4-:R-:W-:-:S02]  /*5990*/  F2FP.F16.F32.PACK_AB R5, R212, R213 ;  /* 0x000000d5d405723e */ /* 0x010fc400000000ff */
[----:B------:R-:W-:Y:S02]  /*59a0*/  F2FP.F16.F32.PACK_AB R6, R199, R200 ;  /* 0x000000c8c706723e */ /* 0x000fe400000000ff */
[----:B------:R-:W-:-:S07]  /*59b0*/  F2FP.F16.F32.PACK_AB R7, R215, R206 ;  /* 0x000000ced707723e */ /* 0x000fce00000000ff */
        /* <DEDUP_REMOVED lines=29> */
[C---:B-1----:R-:W-:Y:S01]  /*5b90*/  HMMA.16816.F32 R92, R4.reuse, R12, R92 ;  /* 0x0000000c045c723c */ /* 0x042fe2000000185c */
[----:B------:R-:W1:Y:S04]  /*5ba0*/  MUFU.EX2 R202, R29 ;  /* 0x0000001d00ca7308 */ /* 0x000e680000000800 */
[----:B------:R5:W-:Y:S03]  /*5bb0*/  MUFU.EX2 R201, R28 ;  /* 0x0000001c00c97308 */ /* 0x000be60000000800 */
[C---:B------:R-:W-:Y:S01]  /*5bc0*/  HMMA.16816.F32 R96, R4.reuse, R14, R96 ;  /* 0x0000000e0460723c */ /* 0x040fe20000001860 */
[----:B------:R-:W4:Y:S01]  /*5bd0*/  MUFU.EX2 R204, R204 ;  /* 0x000000cc00cc7308 */ /* 0x000f220000000800 */
[----:B------:R-:W4:Y:S06]  /*5be0*/  LDSM.16.MT88.4 R12, [R197+0x19800] ;  /* 0x01980000c50c783b */ /* 0x000f2c0000004200 */
        /* <DEDUP_REMOVED lines=17> */
[C---:B---3--:R-:W-:Y:S08]  /*5d00*/  HMMA.16816.F32 R124, R4.reuse, R24, R124 ;  /* 0x00000018047c723c */ /* 0x048ff0000000187c */
[----:B------:R-:W-:Y:S01]  /*5d10*/  HMMA.16816.F32 R128, R4, R26, R128 ;  /* 0x0000001a0480723c */ /* 0x000fe20000001880 */
[----:B------:R-:W-:Y:S01]  /*5d20*/  F2FP.F16.F32.PACK_AB R4, R223, R214 ;  /* 0x000000d6df04723e */ /* 0x000fe200000000ff */
[----:B------:R-:W-:Y:S01]  /*5d30*/  LDSM.16.MT88.4 R24, [R220+0x1b800] ;  /* 0x01b80000dc18783b */ /* 0x000fe20000004200 */
[----:B-1----:R-:W-:-:S02]  /*5d40*/  F2FP.F16.F32.PACK_AB R5, R202, R203 ;  /* 0x000000cbca05723e */ /* 0x002fc400000000ff */
[----:B------:R-:W-:Y:S02]  /*5d50*/  F2FP.F16.F32.PACK_AB R6, R251, R208 ;  /* 0x000000d0fb06723e */ /* 0x000fe400000000ff */
[----:B----4-:R-:W-:-:S07]  /*5d60*/  F2FP.F16.F32.PACK_AB R7, R204, R201 ;  /* 0x000000c9cc07723e */ /* 0x010fce00000000ff */
        /* <DEDUP_REMOVED lines=63> */
[----:B------:R-:W1:Y:S01]  /*6160*/  LDCU UR4, c[0x0][0x440] ;  /* 0x00008800ff0477ac */ /* 0x000e620008000800 */
[----:B------:R-:W-:Y:S02]  /*6170*/  ISETP.NE.AND P4, PT, R167, RZ, PT ;  /* 0x000000ffa700720c */ /* 0x000fe40003f85270 */
[----:B------:R-:W-:Y:S01]  /*6180*/  LEA R210, R210, UR5, 0x1 ;  /* 0x00000005d2d27c11 */ /* 0x000fe2000f8e08ff */
[----:B------:R-:W-:Y:S01]  /*6190*/  USHF.L.U32 UR12, UR16, 0x6, URZ ;  /* 0x00000006100c7899 */ /* 0x000fe200080006ff */
[----:B------:R-:W-:Y:S01]  /*61a0*/  IMAD.U32 R10, RZ, RZ, UR16 ;  /* 0x00000010ff0a7e24 */ /* 0x000fe2000f8e00ff */
[----:B------:R-:W-:Y:S01]  /*61b0*/  UIMAD UR7, UR14, UR9, UR17 ;  /* 0x000000090e0772a4 */ /* 0x000fe2000f8e0211 */
[----:B------:R-:W-:Y:S01]  /*61c0*/  SEL R211, R165, 0xffffffe0, !P4 ;  /* 0xffffffe0a5d37807 */ /* 0x000fe20006000000 */
[----:B------:R-:W-:Y:S01]  /*61d0*/  ULEA UR12, UP0, UR8, UR12, 0x5 ;  /* 0x0000000c080c7291 */ /* 0x000fe2000f8028ff */
[----:B------:R-:W-:Y:S01]  /*61e0*/  IMAD.U32 R11, RZ, RZ, UR17 ;  /* 0x00000011ff0b7e24 */ /* 0x000fe2000f8e00ff */
[----:B------:R-:W-:Y:S01]  /*61f0*/  USHF.L.U64.HI UR6, UR16, 0x6, UR7 ;  /* 0x0000000610067899 */ /* 0x000fe20008010207 */
[----:B------:R-:W-:Y:S01]  /*6200*/  LEA R6, P1, R10, R235, 0x7 ;  /* 0x000000eb0a067211 */ /* 0x000fe200078238ff */
[----:B------:R-:W-:-:S02]  /*6210*/  IMAD.U32 R7, RZ, RZ, UR7 ;  /* 0x00000007ff077e24 */ /* 0x000fc4000f8e00ff */
[----:B------:R-:W-:Y:S01]  /*6220*/  ULEA.HI.X UR6, UR8, UR6, UR9, 0x5, UP0 ;  /* 0x0000000608067291 */ /* 0x000fe200080f2c09 */
[----:B------:R-:W-:Y:S01]  /*6230*/  IMAD.U32 R4, RZ, RZ, UR12 ;  /* 0x0000000cff047e24 */ /* 0x000fe2000f8e00ff */
[----:B------:R-:W-:Y:S01]  /*6240*/  UISETP.GT.U32.AND UP0, UPT, UR14, UR19, UPT ;  /* 0x000000130e00728c */ /* 0x000fe2000bf04070 */
[-C--:B------:R-:W-:Y:S01]  /*6250*/  LEA.HI.X R7, R10, R234.reuse, R7, 0x7, P1 ;  /* 0x000000ea0a077211 */ /* 0x080fe200008f3c07 */
[--C-:B------:R-:W-:Y:S01]  /*6260*/  IMAD.IADD R222, R211, 0x1, R210.reuse ;  /* 0x00000001d3de7824 */ /* 0x100fe200078e02d2 */
[----:B-1----:R-:W-:Y:S01]  /*6270*/  ISETP.GE.AND P3, PT, R217, UR4, PT ;  /* 0x00000004d9007c0c */ /* 0x002fe2000bf66270 */
[----:B------:R-:W-:Y:S01]  /*6280*/  BAR.SYNC.DEFER_BLOCKING 0x0 ;  /* 0x0000000000007b1d */ /* 0x000fe20000010000 */
[----:B------:R-:W-:Y:S01]  /*6290*/  IMAD.U32 R5, RZ, RZ, UR6 ;  /* 0x00000006ff057e24 */ /* 0x000fe2000f8e00ff */
[----:B------:R-:W-:Y:S01]  /*62a0*/  LEA R8, P0, R4, R235, 0x1 ;  /* 0x000000eb04087211 */ /* 0x000fe200078008ff */
[----:B------:R-:W-:Y:S01]  /*62b0*/  IMAD.IADD R167, R0, 0x1, R211 ;  /* 0x0000000100a77824 */ /* 0x000fe200078e02d3 */
[----:B------:R-:W-:Y:S01]  /*62c0*/  ISETP.GE.AND P2, PT, R247, UR4, PT ;  /* 0x00000004f7007c0c */ /* 0x000fe2000bf46270 */
[----:B------:R-:W-:Y:S01]  /*62d0*/  IMAD.IADD R218, R177, 0x1, R210 ;  /* 0x00000001b1da7824 */ /* 0x000fe200078e02d2 */
[----:B------:R-:W-:Y:S01]  /*62e0*/  ISETP.GE.AND P1, PT, R246, UR4, PT ;  /* 0x00000004f6007c0c */ /* 0x000fe2000bf26270 */
[C---:B------:R-:W-:Y:S01]  /*62f0*/  IMAD.IADD R208, R211.reuse, 0x1, R166 ;  /* 0x00000001d3d07824 */ /* 0x040fe200078e02a6 */
[----:B------:R-:W-:Y:S01]  /*6300*/  LEA.HI.X R9, R4, R234, R5, 0x1, P0 ;  /* 0x000000ea04097211 */ /* 0x000fe200000f0c05 */
[----:B------:R-:W-:Y:S01]  /*6310*/  IMAD.IADD R223, R211, 0x1, R218 ;  /* 0x00000001d3df7824 */ /* 0x000fe200078e02da */
[----:B------:R-:W-:Y:S01]  /*6320*/  ISETP.GE.AND P0, PT, R245, UR4, PT ;  /* 0x00000004f5007c0c */ /* 0x000fe2000bf06270 */
[----:B------:R-:W-:-:S06]  /*6330*/  USHF.L.U32 UR4, UR21, 0x6, URZ ;  /* 0x0000000615047899 */ /* 0x000fcc00080006ff */
[----:B------:R-:W-:Y:S01]  /*6340*/  LOP3.LUT R209, R209, UR4, RZ, 0xfc, !PT ;  /* 0x00000004d1d17c12 */ /* 0x000fe2000f8efcff */
        /* <DEDUP_REMOVED lines=42> */
[----:B------:R-:W4:Y:S04]  /*65f0*/  LDSM.16.M88.4 R192, [R0+0x10800] ;  /* 0x0108000000c0783b */ /* 0x000f280000000200 */
[----:B------:R-:W5:Y:S04]  /*6600*/  LDSM.16.M88.4 R184, [R0+0x11000] ;  /* 0x0110000000b8783b */ /* 0x000f680000000200 */
[----:B-1----:R-:W1:Y:S04]  /*6610*/  LDSM.16.M88.4 R4, [R0+0x11800] ;  /* 0x011800000004783b */ /* 0x002e680000000200 */
[----:B------:R-:W-:Y:S04]  /*6620*/  LDSM.16.M88.4 R24, [R222] ;  /* 0x00000000de18783b */ /* 0x000fe80000000200 */
[----:B------:R-:W1:Y:S04]  /*6630*/  LDSM.16.M88.4 R20, [R167+0x10000] ;  /* 0x01000000a714783b */ /* 0x000e680000000200 */
[----:B------:R-:W1:Y:S04]  /*6640*/  LDSM.16.M88.4 R168, [R167+0x10800] ;  /* 0x01080000a7a8783b */ /* 0x000e680000000200 */
[----:B------:R-:W1:Y:S04]  /*6650*/  LDSM.16.M88.4 R176, [R167+0x11000] ;  /* 0x01100000a7b0783b */ /* 0x000e680000000200 */
[----:B------:R-:W1:Y:S04]  /*6660*/  LDSM.16.M88.4 R28, [R167+0x11800] ;  /* 0x01180000a71c783b */ /* 0x000e680000000200 */
[----:B--2---:R-:W-:Y:S01]  /*6670*/  LDSM.16.M88.4 R8, [R218] ;  /* 0x00000000da08783b */ /* 0x004fe20000000200 */
[C---:B---3--:R-:W-:Y:S03]  /*6680*/  HMMA.16816.F32 R32, R16.reuse, R172, RZ ;  /* 0x000000ac1020723c */ /* 0x048fe600000018ff */
[----:B------:R-:W2:Y:S04]  /*6690*/  LDSM.16.M88.4 R12, [R166+0x10000] ;  /* 0x01000000a60c783b */ /* 0x000ea80000000200 */
[----:B------:R-:W-:Y:S01]  /*66a0*/  LDSM.16.M88.4 R200, [R210+0x4000] ;  /* 0x00400000d2c8783b */ /* 0x000fe20000000200 */
[C---:B----4-:R-:W-:Y:S03]  /*66b0*/  HMMA.16816.F32 R196, R16.reuse, R192, RZ ;  /* 0x000000c010c4723c */ /* 0x050fe600000018ff */
[----:B------:R-:W-:Y:S04]  /*66c0*/  LDSM.16.M88.4 R204, [R0+0x13800] ;  /* 0x0138000000cc783b */ /* 0x000fe80000000200 */
[----:B------:R-:W-:Y:S01]  /*66d0*/  LDSM.16.M88.4 R212, [R167+0x16000] ;  /* 0x01600000a7d4783b */ /* 0x000fe20000000200 */
[C---:B-----5:R-:W-:Y:S03]  /*66e0*/  HMMA.16816.F32 R188, R16.reuse, R184, RZ ;  /* 0x000000b810bc723c */ /* 0x060fe600000018ff */
[----:B------:R-:W0:Y:S05]  /*66f0*/  LDGDEPBAR ;  /* 0x00000000000079af */ /* 0x000e2a0000000000 */
        /* <DEDUP_REMOVED lines=21> */
[----:B------:R-:W2:Y:S07]  /*6850*/  LDSM.16.M88.4 R12, [R223] ;  /* 0x00000000df0c783b */ /* 0x000eae0000000200 */
[C---:B-1----:R-:W-:Y:S08]  /*6860*/  HMMA.16816.F32 R196, R8.reuse, R4, R196 ;  /* 0x0000000408c4723c */ /* 0x042ff000000018c4 */
[C---:B------:R-:W-:Y:S01]  /*6870*/  HMMA.16816.F32 R192, R8.reuse, R6, R192 ;  /* 0x0000000608c0723c */ /* 0x040fe200000018c0 */
[----:B------:R-:W1:Y:S07]  /*6880*/  LDSM.16.M88.4 R4, [R208+0x10800] ;  /* 0x01080000d004783b */ /* 0x000e6e0000000200 */
[C---:B---3--:R-:W-:Y:S08]  /*6890*/  HMMA.16816.F32 R188, R8.reuse, R20, R188 ;  /* 0x0000001408bc723c */ /* 0x048ff000000018bc */
[C---:B------:R-:W-:Y:S01]  /*68a0*/  HMMA.16816.F32 R184, R8.reuse, R22, R184 ;  /* 0x0000001608b8723c */ /* 0x040fe200000018b8 */
[----:B------:R-:W3:Y:S07]  /*68b0*/  LDSM.16.M88.4 R20, [R208+0x11800] ;  /* 0x01180000d014783b */ /* 0x000eee0000000200 */
[C---:B----4-:R-:W-:Y:S08]  /*68c0*/  HMMA.16816.F32 R180, R8.reuse, R168, R180 ;  /* 0x000000a808b4723c */ /* 0x050ff000000018b4 */
        /* <DEDUP_REMOVED lines=11> */
[----:B------:R-:W-:Y:S07]  /*6980*/  LDSM.16.M88.4 R28, [R167+0x13800] ;  /* 0x01380000a71c783b */ /* 0x000fee0000000200 */
[C---:B---3--:R-:W-:Y:S08]  /*6990*/  HMMA.16816.F32 R180, R12.reuse, R20, R180 ;  /* 0x000000140cb4723c */ /* 0x048ff000000018b4 */
[----:B------:R-:W-:Y:S01]  /*69a0*/  HMMA.16816.F32 R16, R12, R22, R16 ;  /* 0x000000160c10723c */ /* 0x000fe20000001810 */
[----:B------:R-:W-:Y:S04]  /*69b0*/  LDSM.16.M88.4 R20, [R222+0x4000] ;  /* 0x00400000de14783b */ /* 0x000fe80000000200 */
[----:B------:R-:W3:Y:S03]  /*69c0*/  LDSM.16.M88.4 R12, [R167+0x12800] ;  /* 0x01280000a70c783b */ /* 0x000ee60000000200 */
[C---:B----4-:R-:W-:Y:S08]  /*69d0*/  HMMA.16816.F32 R32, R200.reuse, R8, R32 ;  /* 0x00000008c820723c */ /* 0x050ff00000001820 */
[C---:B------:R-:W-:Y:S01]  /*69e0*/  HMMA.16816.F32 R172, R200.reuse, R10, R172 ;  /* 0x0000000ac8ac723c */ /* 0x040fe200000018ac */
[----:B------:R-:W4:Y:S07]  /*69f0*/  LDSM.16.M88.4 R8, [R167+0x13000] ;  /* 0x01300000a708783b */ /* 0x000f2e0000000200 */
        /* <DEDUP_REMOVED lines=19> */
[C---:B------:R-:W-:Y:S08]  /*6b30*/  HMMA.16816.F32 R180, R20.reuse, R28, R180 ;  /* 0x0000001c14b4723c */ /* 0x040ff000000018b4 */
[----:B------:R-:W-:Y:S01]  /*6b40*/  HMMA.16816.F32 R16, R20, R30, R16 ;  /* 0x0000001e1410723c */ /* 0x000fe20000001810 */
[----:B------:R-:W5:Y:S04]  /*6b50*/  LDSM.16.M88.4 R20, [R208+0x12800] ;  /* 0x01280000d014783b */ /* 0x000f680000000200 */
[----:B------:R-:W5:Y:S03]  /*6b60*/  LDSM.16.M88.4 R28, [R208+0x13000] ;  /* 0x01300000d01c783b */ /* 0x000f660000000200 */
[C---:B--2---:R-:W-:Y:S08]  /*6b70*/  HMMA.16816.F32 R32, R168.reuse, R24, R32 ;  /* 0x00000018a820723c */ /* 0x044ff00000001820 */
[C---:B------:R-:W-:Y:S01]  /*6b80*/  HMMA.16816.F32 R172, R168.reuse, R26, R172 ;  /* 0x0000001aa8ac723c */ /* 0x040fe200000018ac */
[----:B------:R-:W2:Y:S07]  /*6b90*/  LDSM.16.M88.4 R24, [R208+0x13800] ;  /* 0x01380000d018783b */ /* 0x000eae0000000200 */
[C---:B-1----:R-:W-:Y:S08]  /*6ba0*/  HMMA.16816.F32 R196, R168.reuse, R4, R196 ;  /* 0x00000004a8c4723c */ /* 0x042ff000000018c4 */
[----:B------:R-:W-:Y:S01]  /*6bb0*/  HMMA.16816.F32 R192, R168, R6, R192 ;  /* 0x00000006a8c0723c */ /* 0x000fe200000018c0 */
[----:B------:R-:W1:Y:S07]  /*6bc0*/  LDSM.16.M88.4 R4, [R0+0x14000] ;  /* 0x014000000004783b */ /* 0x000e6e0000000200 */
[C---:B---3--:R-:W-:Y:S08]  /*6bd0*/  HMMA.16816.F32 R32, R12.reuse, R8, R32 ;  /* 0x000000080c20723c */ /* 0x048ff00000001820 */
[----:B------:R-:W-:Y:S01]  /*6be0*/  HMMA.16816.F32 R172, R12, R10, R172 ;  /* 0x0000000a0cac723c */ /* 0x000fe200000018ac */
[----:B------:R-:W3:Y:S07]  /*6bf0*/  LDSM.16.M88.4 R8, [R0+0x14800] ;  /* 0x014800000008783b */ /* 0x000eee0000000200 */
[C---:B------:R-:W-:Y:S08]  /*6c00*/  HMMA.16816.F32 R188, R168.reuse, R204, R188 ;  /* 0x000000cca8bc723c */ /* 0x040ff000000018bc */
[C---:B------:R-:W-:Y:S01]  /*6c10*/  HMMA.16816.F32 R184, R168.reuse, R206, R184 ;  /* 0x000000cea8b8723c */ /* 0x040fe200000018b8 */
[----:B------:R-:W-:Y:S07]  /*6c20*/  LDSM.16.M88.4 R204, [R0+0x15800] ;  /* 0x0158000000cc783b */ /* 0x000fee0000000200 */
[C---:B----4-:R-:W-:Y:S08]  /*6c30*/  HMMA.16816.F32 R180, R168.reuse, R176, R180 ;  /* 0x000000b0a8b4723c */ /* 0x050ff000000018b4 */
[----:B------:R-:W-:Y:S01]  /*6c40*/  HMMA.16816.F32 R16, R168, R178, R16 ;  /* 0x000000b2a810723c */ /* 0x000fe20000001810 */
[----:B------:R-:W-:Y:S04]  /*6c50*/  LDSM.16.M88.4 R168, [R167+0x14000] ;  /* 0x01400000a7a8783b */ /* 0x000fe80000000200 */
[----:B------:R-:W-:Y:S03]  /*6c60*/  LDSM.16.M88.4 R176, [R218+0x8000] ;  /* 0x00800000dab0783b */ /* 0x000fe60000000200 */
[C---:B-----5:R-:W-:Y:S08]  /*6c70*/  HMMA.16816.F32 R196, R12.reuse, R20, R196 ;  /* 0x000000140cc4723c */ /* 0x060ff000000018c4 */
[C---:B------:R-:W-:Y:S01]  /*6c80*/  HMMA.16816.F32 R192, R12.reuse, R22, R192 ;  /* 0x000000160cc0723c */ /* 0x040fe200000018c0 */
[----:B------:R-:W4:Y:S07]  /*6c90*/  LDSM.16.M88.4 R20, [R0+0x15000] ;  /* 0x015000000014783b */ /* 0x000f2e0000000200 */
[C---:B------:R-:W-:Y:S08]  /*6ca0*/  HMMA.16816.F32 R188, R12.reuse, R28, R188 ;  /* 0x0000001c0cbc723c */ /* 0x040ff000000018bc */
[C---:B------:R-:W-:Y:S01]  /*6cb0*/  HMMA.16816.F32 R184, R12.reuse, R30, R184 ;  /* 0x0000001e0cb8723c */ /* 0x040fe200000018b8 */
[----:B------:R-:W-:Y:S07]  /*6cc0*/  LDSM.16.M88.4 R28, [R167+0x15800] ;  /* 0x01580000a71c783b */ /* 0x000fee0000000200 */
[C---:B--2---:R-:W-:Y:S08]  /*6cd0*/  HMMA.16816.F32 R180, R12.reuse, R24, R180 ;  /* 0x000000180cb4723c */ /* 0x044ff000000018b4 */
[----:B------:R-:W-:Y:S01]  /*6ce0*/  HMMA.16816.F32 R16, R12, R26, R16 ;  /* 0x0000001a0c10723c */ /* 0x000fe20000001810 */
[----:B------:R-:W2:Y:S04]  /*6cf0*/  LDSM.16.M88.4 R24, [R222+0x8000] ;  /* 0x00800000de18783b */ /* 0x000ea80000000200 */
[----:B------:R-:W5:Y:S03]  /*6d00*/  LDSM.16.M88.4 R12, [R167+0x14800] ;  /* 0x01480000a70c783b */ /* 0x000f660000000200 */
[C---:B-1----:R-:W-:Y:S08]  /*6d10*/  HMMA.16816.F32 R32, R200.reuse, R4, R32 ;  /* 0x00000004c820723c */ /* 0x042ff00000001820 */
[C---:B------:R-:W-:Y:S01]  /*6d20*/  HMMA.16816.F32 R172, R200.reuse, R6, R172 ;  /* 0x00000006c8ac723c */ /* 0x040fe200000018ac */
[----:B------:R-:W1:Y:S07]  /*6d30*/  LDSM.16.M88.4 R4, [R167+0x15000] ;  /* 0x01500000a704783b */ /* 0x000e6e0000000200 */
        /* <DEDUP_REMOVED lines=8> */
[----:B------:R-:W4:Y:S04]  /*6dc0*/  LDSM.16.M88.4 R204, [R166+0x15000] ;  /* 0x01500000a6cc783b */ /* 0x000f280000000200 */
[----:B------:R-:W-:Y:S03]  /*6dd0*/  LDSM.16.M88.4 R200, [R166+0x15800] ;  /* 0x01580000a6c8783b */ /* 0x000fe60000000200 */
[C---:B--2---:R-:W-:Y:S08]  /*6de0*/  HMMA.16816.F32 R32, R24.reuse, R168, R32 ;  /* 0x000000a81820723c */ /* 0x044ff00000001820 */
[C---:B------:R-:W-:Y:S01]  /*6df0*/  HMMA.16816.F32 R172, R24.reuse, R170, R172 ;  /* 0x000000aa18ac723c */ /* 0x040fe200000018ac */
[----:B------:R-:W-:Y:S07]  /*6e00*/  LDSM.16.M88.4 R168, [R208+0x14800] ;  /* 0x01480000d0a8783b */ /* 0x000fee0000000200 */
[C---:B-----5:R-:W-:Y:S08]  /*6e10*/  HMMA.16816.F32 R196, R24.reuse, R12, R196 ;  /* 0x0000000c18c4723c */ /* 0x060ff000000018c4 */
[C---:B------:R-:W-:Y:S01]  /*6e20*/  HMMA.16816.F32 R192, R24.reuse, R14, R192 ;  /* 0x0000000e18c0723c */ /* 0x040fe200000018c0 */
[----:B------:R-:W-:Y:S07]  /*6e30*/  LDSM.16.M88.4 R12, [R208+0x14000] ;  /* 0x01400000d00c783b */ /* 0x000fee0000000200 */
[C---:B-1----:R-:W-:Y:S08]  /*6e40*/  HMMA.16816.F32 R188, R24.reuse, R4, R188 ;  /* 0x0000000418bc723c */ /* 0x042ff000000018bc */
[----:B------:R-:W-:Y:S01]  /*6e50*/  HMMA.16816.F32 R184, R24, R6, R184 ;  /* 0x0000000618b8723c */ /* 0x000fe200000018b8 */
[----:B------:R-:W1:Y:S07]  /*6e60*/  LDSM.16.M88.4 R4, [R223+0x8000] ;  /* 0x00800000df04783b */ /* 0x000e6e0000000200 */
[C---:B---3--:R-:W-:Y:S08]  /*6e70*/  HMMA.16816.F32 R32, R176.reuse, R8, R32 ;  /* 0x00000008b020723c */ /* 0x048ff00000001820 */
[----:B------:R-:W-:Y:S01]  /*6e80*/  HMMA.16816.F32 R172, R176, R10, R172 ;  /* 0x0000000ab0ac723c */ /* 0x000fe200000018ac */
[----:B------:R-:W2:Y:S07]  /*6e90*/  LDSM.16.M88.4 R8, [R208+0x15000] ;  /* 0x01500000d008783b */ /* 0x000eae0000000200 */
        /* <DEDUP_REMOVED lines=8> */
[----:B------:R-:W-:Y:S01]  /*6f20*/  HMMA.16816.F32 R184, R176, R206, R184 ;  /* 0x000000ceb0b8723c */ /* 0x000fe200000018b8 */
[----:B------:R-:W-:Y:S07]  /*6f30*/  LDSM.16.M88.4 R204, [R0+0x16800] ;  /* 0x0168000000cc783b */ /* 0x000fee0000000200 */
[C---:B-1----:R-:W-:Y:S08]  /*6f40*/  HMMA.16816.F32 R32, R4.reuse, R12, R32 ;  /* 0x0000000c0420723c */ /* 0x042ff00000001820 */
[----:B------:R-:W-:Y:S01]  /*6f50*/  HMMA.16816.F32 R172, R4, R14, R172 ;  /* 0x0000000e04ac723c */ /* 0x000fe200000018ac */
[----:B------:R-:W1:Y:S07]  /*6f60*/  LDSM.16.M88.4 R12, [R222+0xc000] ;  /* 0x00c00000de0c783b */ /* 0x000e6e0000000200 */
[C---:B------:R-:W-:Y:S08]  /*6f70*/  HMMA.16816.F32 R180, R176.reuse, R200, R180 ;  /* 0x000000c8b0b4723c */ /* 0x040ff000000018b4 */
[----:B------:R-:W-:Y:S01]  /*6f80*/  HMMA.16816.F32 R16, R176, R202, R16 ;  /* 0x000000cab010723c */ /* 0x000fe20000001810 */
[----:B------:R-:W-:Y:S04]  /*6f90*/  LDSM.16.M88.4 R176, [R167+0x16800] ;  /* 0x01680000a7b0783b */ /* 0x000fe80000000200 */
[----:B------:R-:W-:Y:S03]  /*6fa0*/  LDSM.16.M88.4 R200, [R0+0x17000] ;  /* 0x0170000000c8783b */ /* 0x000fe60000000200 */
[C---:B------:R-:W-:Y:S08]  /*6fb0*/  HMMA.16816.F32 R196, R4.reuse, R168, R196 ;  /* 0x000000a804c4723c */ /* 0x040ff000000018c4 */
[C---:B------:R-:W-:Y:S01]  /*6fc0*/  HMMA.16816.F32 R192, R4.reuse, R170, R192 ;  /* 0x000000aa04c0723c */ /* 0x040fe200000018c0 */
[----:B------:R-:W-:Y:S07]  /*6fd0*/  LDSM.16.M88.4 R168, [R166+0x16000] ;  /* 0x01600000a6a8783b */ /* 0x000fee0000000200 */
[C---:B--2---:R-:W-:Y:S08]  /*6fe0*/  HMMA.16816.F32 R188, R4.reuse, R8, R188 ;  /* 0x0000000804bc723c */ /* 0x044ff000000018bc */
[----:B------:R-:W-:Y:S01]  /*6ff0*/  HMMA.16816.F32 R184, R4, R10, R184 ;  /* 0x0000000a04b8723c */ /* 0x000fe200000018b8 */
[----:B------:R-:W2:Y:S07]  /*7000*/  LDSM.16.M88.4 R8, [R218+0xc000] ;  /* 0x00c00000da08783b */ /* 0x000eae0000000200 */
[C---:B---3--:R-:W-:Y:S08]  /*7010*/  HMMA.16816.F32 R32, R20.reuse, R24, R32 ;  /* 0x000000181420723c */ /* 0x048ff00000001820 */
[----:B------:R-:W-:Y:S01]  /*7020*/  HMMA.16816.F32 R172, R20, R26, R172 ;  /* 0x0000001a14ac723c */ /* 0x000fe200000018ac */
[----:B------:R-:W-:Y:S07]  /*7030*/  LDSM.16.M88.4 R24, [R208+0x16000] ;  /* 0x01600000d018783b */ /* 0x000fee0000000200 */
[C---:B------:R-:W-:Y:S08]  /*7040*/  HMMA.16816.F32 R180, R4.reuse, R28, R180 ;  /* 0x0000001c04b4723c */ /* 0x040ff000000018b4 */
[----:B------:R-:W-:Y:S01]  /*7050*/  HMMA.16816.F32 R16, R4, R30, R16 ;  /* 0x0000001e0410723c */ /* 0x000fe20000001810 */
[----:B------:R-:W3:Y:S04]  /*7060*/  LDSM.16.M88.4 R4, [R223+0xc000] ;  /* 0x00c00000df04783b */ /* 0x000ee80000000200 */
[----:B------:R-:W4:Y:S03]  /*7070*/  LDSM.16.M88.4 R28, [R0+0x17800] ;  /* 0x01780000001c783b */ /* 0x000f260000000200 */
[C---:B-1----:R-:W-:Y:S08]  /*7080*/  HMMA.16816.F32 R32, R12.reuse, R212, R32 ;  /* 0x000000d40c20723c */ /* 0x042ff00000001820 */
[----:B------:R-:W-:Y:S01]  /*7090*/  HMMA.16816.F32 R212, R12, R214, R172 ;  /* 0x000000d60cd4723c */ /* 0x000fe200000018ac */
[----:B------:R-:W1:Y:S07]  /*70a0*/  LDSM.16.M88.4 R172, [R166+0x16800] ;  /* 0x01680000a6ac783b */ /* 0x000e6e0000000200 */
[----:B------:R-:W-:Y:S08]  /*70b0*/  HMMA.16816.F32 R196, R20, R204, R196 ;  /* 0x000000cc14c4723c */ /* 0x000ff000000018c4 */
[C---:B--2---:R-:W-:Y:S08]  /*70c0*/  HMMA.16816.F32 R32, R8.reuse, R168, R32 ;  /* 0x000000a80820723c */ /* 0x044ff00000001820 */
[----:B------:R-:W-:Y:S01]  /*70d0*/  HMMA.16816.F32 R212, R8, R170, R212 ;  /* 0x000000aa08d4723c */ /* 0x000fe200000018d4 */
[----:B------:R-:W2:Y:S07]  /*70e0*/  LDSM.16.M88.4 R168, [R208+0x16800] ;  /* 0x01680000d0a8783b */ /* 0x000eae0000000200 */
[----:B------:R-:W-:Y:S08]  /*70f0*/  HMMA.16816.F32 R196, R12, R176, R196 ;  /* 0x000000b00cc4723c */ /* 0x000ff000000018c4 */
[----:B---3--:R-:W-:Y:S01]  /*7100*/  HMMA.16816.F32 R32, R4, R24, R32 ;  /* 0x000000180420723c */ /* 0x008fe20000001820 */
[----:B------:R-:W-:-:S05]  /*7110*/  VIADD R25, R209, 0xffffff80 ;  /* 0xffffff80d1197836 */ /* 0x000fca0000000000 */
[----:B------:R-:W-:Y:S02]  /*7120*/  ISETP.GT.AND P6, PT, R233, R25, PT ;  /* 0x00000019e900720c */ /* 0x000fe40003fc4270 */
[----:B------:R-:W-:Y:S01]  /*7130*/  HMMA.16816.F32 R188, R20, R200, R188 ;  /* 0x000000c814bc723c */ /* 0x000fe200000018bc */
[----:B------:R-:W-:-:S07]  /*7140*/  ISETP.GE.AND P4, PT, R25, R232, PT ;  /* 0x000000e81900720c */ /* 0x000fce0003f86270 */
[C---:B------:R-:W-:Y:S01]  /*7150*/  HMMA.16816.F32 R184, R20.reuse, R202, R184 ;  /* 0x000000ca14b8723c */ /* 0x040fe200000018b8 */
[----:B------:R-:W3:Y:S07]  /*7160*/  LDSM.16.M88.4 R200, [R167+0x17000] ;  /* 0x01700000a7c8783b */ /* 0x000eee0000000200 */
[C---:B------:R-:W-:Y:S08]  /*7170*/  HMMA.16816.F32 R192, R20.reuse, R206, R192 ;  /* 0x000000ce14c0723c */ /* 0x040ff000000018c0 */
[----:B----4-:R-:W-:Y:S01]  /*7180*/  HMMA.16816.F32 R180, R20, R28, R180 ;  /* 0x0000001c14b4723c */ /* 0x010fe200000018b4 */
[----:B------:R-:W-:-:S02]  /*7190*/  FSEL R28, R32, -INF , !P6 ;  /* 0xff800000201c7808 */ /* 0x000fc40007000000 */
[----:B------:R-:W-:Y:S02]  /*71a0*/  ISETP.GT.AND P6, PT, R2, R25, PT ;  /* 0x000000190200720c */ /* 0x000fe40003fc4270 */
[----:B------:R-:W-:Y:S02]  /*71b0*/  FSEL R28, R28, -INF , !P4 ;  /* 0xff8000001c1c7808 */ /* 0x000fe40006000000 */
[----:B------:R-:W-:Y:S01]  /*71c0*/  ISETP.GE.AND P4, PT, R25, R228, PT ;  /* 0x000000e41900720c */ /* 0x000fe20003f86270 */
[----:B-1----:R-:W-:Y:S01]  /*71d0*/  HMMA.16816.F32 R196, R8, R172, R196 ;  /* 0x000000ac08c4723c */ /* 0x002fe200000018c4 */
[----:B------:R-:W-:Y:S01]  /*71e0*/  VIADD R173, R209, 0xffffff81 ;  /* 0xffffff81d1ad7836 */ /* 0x000fe20000000000 */
[----:B------:R-:W-:-:S04]  /*71f0*/  FSEL R29, R34, -INF , !P6 ;  /* 0xff800000221d7808 */ /* 0x000fc80007000000 */
[-C--:B------:R-:W-:Y:S02]  /*7200*/  ISETP.GT.AND P6, PT, R233, R173.reuse, PT ;  /* 0x000000ade900720c */ /* 0x080fe40003fc4270 */
[----:B------:R-:W-:Y:S01]  /*7210*/  HMMA.16816.F32 R212, R4, R26, R212 ;  /* 0x0000001a04d4723c */ /* 0x000fe200000018d4 */
[----:B------:R-:W1:Y:S01]  /*7220*/  LDSM.16.M88.4 R24, [R166+0x17000] ;  /* 0x01700000a618783b */ /* 0x000e620000000200 */
[----:B------:R-:W-:Y:S02]  /*7230*/  FSEL R29, R29, -INF , !P4 ;  /* 0xff8000001d1d7808 */ /* 0x000fe40006000000 */
[----:B------:R-:W-:Y:S02]  /*7240*/  ISETP.GE.AND P4, PT, R173, R232, PT ;  /* 0x000000e8ad00720c */ /* 0x000fe40003f86270 */
[----:B------:R-:W-:Y:S02]  /*7250*/  FSEL R33, R33, -INF , !P6 ;  /* 0xff80000021217808 */ /* 0x000fe40007000000 */
[----:B------:R-:W-:Y:S01]  /*7260*/  HMMA.16816.F32 R192, R12, R178, R192 ;  /* 0x000000b20cc0723c */ /* 0x000fe200000018c0 */
[----:B------:R-:W-:-:S02]  /*7270*/  ISETP.GT.AND P6, PT, R2, R173, PT ;  /* 0x000000ad0200720c */ /* 0x000fc40003fc4270 */
[----:B------:R-:W-:Y:S02]  /*7280*/  FSEL R176, R33, -INF , !P4 ;  /* 0xff80000021b07808 */ /* 0x000fe40006000000 */
[----:B------:R-:W-:Y:S01]  /*7290*/  ISETP.GE.AND P4, PT, R173, R228, PT ;  /* 0x000000e4ad00720c */ /* 0x000fe20003f86270 */
[----:B------:R-:W-:Y:S01]  /*72a0*/  VIADD R173, R209, 0xffffff88 ;  /* 0xffffff88d1ad7836 */ /* 0x000fe20000000000 */
[----:B------:R-:W-:Y:S01]  /*72b0*/  FSEL R225, R35, -INF , !P6 ;  /* 0xff80000023e17808 */ /* 0x000fe20007000000 */
[----:B--2---:R-:W-:Y:S01]  /*72c0*/  HMMA.16816.F32 R196, R4, R168, R196 ;  /* 0x000000a804c4723c */ /* 0x004fe200000018c4 */
[----:B------:R2:W4:Y:S01]  /*72d0*/  LDSM.16.M88.4 R32, [R167+0x17800] ;  /* 0x01780000a720783b */ /* 0x0005220000000200 */
[----:B------:R-:W-:Y:S01]  /*72e0*/  VIADD R169, R209, 0xffffff89 ;  /* 0xffffff89d1a97836 */ /* 0x000fe20000000000 */
[----:B------:R-:W-:Y:S02]  /*72f0*/  ISETP.GT.AND P6, PT, R233, R173, PT ;  /* 0x000000ade900720c */ /* 0x000fe40003fc4270 */
[----:B------:R-:W-:-:S02]  /*7300*/  FSEL R225, R225, -INF , !P4 ;  /* 0xff800000e1e17808 */ /* 0x000fc40006000000 */
[C---:B------:R-:W-:Y:S01]  /*7310*/  ISETP.GE.AND P4, PT, R173.reuse, R232, PT ;  /* 0x000000e8ad00720c */ /* 0x040fe20003f86270 */
[----:B---3--:R-:W-:Y:S01]  /*7320*/  HMMA.16816.F32 R188, R12, R200, R188 ;  /* 0x000000c80cbc723c */ /* 0x008fe200000018bc */
[----:B------:R-:W-:Y:S02]  /*7330*/  FSEL R178, R212, -INF , !P6 ;  /* 0xff800000d4b27808 */ /* 0x000fe40007000000 */
[----:B------:R-:W-:Y:S02]  /*7340*/  ISETP.GT.AND P6, PT, R2, R173, PT ;  /* 0x000000ad0200720c */ /* 0x000fe40003fc4270 */
[----:B------:R-:W-:Y:S02]  /*7350*/  FSEL R178, R178, -INF , !P4 ;  /* 0xff800000b2b27808 */ /* 0x000fe40006000000 */
[----:B------:R-:W-:Y:S01]  /*7360*/  ISETP.GE.AND P4, PT, R173, R228, PT ;  /* 0x000000e4ad00720c */ /* 0x000fe20003f86270 */
[----:B------:R-:W-:Y:S01]  /*7370*/  HMMA.16816.F32 R192, R8, R174, R192 ;  /* 0x000000ae08c0723c */ /* 0x000fe200000018c0 */
[----:B------:R-:W-:Y:S01]  /*7380*/  FSEL R214, R214, -INF , !P6 ;  /* 0xff800000d6d67808 */ /* 0x000fe20007000000 */
[----:B------:R-:W3:Y:S01]  /*7390*/  LDSM.16.M88.4 R172, [R208+0x17000] ;  /* 0x01700000d0ac783b */ /* 0x000ee20000000200 */
[----:B------:R-:W-:-:S02]  /*73a0*/  ISETP.GT.AND P6, PT, R233, R169, PT ;  /* 0x000000a9e900720c */ /* 0x000fc40003fc4270 */
[----:B------:R-:W-:Y:S02]  /*73b0*/  FSEL R227, R214, -INF , !P4 ;  /* 0xff800000d6e37808 */ /* 0x000fe40006000000 */
[----:B------:R-:W-:Y:S01]  /*73c0*/  ISETP.GE.AND P4, PT, R169, R232, PT ;  /* 0x000000e8a900720c */ /* 0x000fe20003f86270 */
[----:B--2---:R-:W-:Y:S01]  /*73d0*/  VIADD R167, R209, 0xffffff90 ;  /* 0xffffff90d1a77836 */ /* 0x004fe20000000000 */
[----:B------:R-:W-:Y:S01]  /*73e0*/  FSEL R213, R213, -INF , !P6 ;  /* 0xff800000d5d57808 */ /* 0x000fe20007000000 */
[----:B------:R-:W-:Y:S01]  /*73f0*/  HMMA.16816.F32 R184, R12, R202, R184 ;  /* 0x000000ca0cb8723c */ /* 0x000fe200000018b8 */
[----:B------:R-:W-:Y:S02]  /*7400*/  ISETP.GT.AND P6, PT, R2, R169, PT ;  /* 0x000000a90200720c */ /* 0x000fe40003fc4270 */
[----:B------:R-:W-:Y:S02]  /*7410*/  FSEL R222, R213, -INF , !P4 ;  /* 0xff800000d5de7808 */ /* 0x000fe40006000000 */
[----:B------:R-:W-:-:S02]  /*7420*/  ISETP.GE.AND P4, PT, R169, R228, PT ;  /* 0x000000e4a900720c */ /* 0x000fc40003f86270 */
[----:B------:R-:W-:Y:S01]  /*7430*/  FSEL R215, R215, -INF , !P6 ;  /* 0xff800000d7d77808 */ /* 0x000fe20007000000 */
[----:B-1----:R-:W-:Y:S01]  /*7440*/  HMMA.16816.F32 R188, R8, R24, R188 ;  /* 0x0000001808bc723c */ /* 0x002fe200000018bc */
[-C--:B------:R-:W-:Y:S01]  /*7450*/  ISETP.GT.AND P6, PT, R233, R167.reuse, PT ;  /* 0x000000a7e900720c */ /* 0x080fe20003fc4270 */
[----:B------:R-:W-:Y:S01]  /*7460*/  VIADD R25, R209, 0xffffff91 ;  /* 0xffffff91d1197836 */ /* 0x000fe20000000000 */
[----:B------:R-:W-:Y:S02]  /*7470*/  FSEL R229, R215, -INF , !P4 ;  /* 0xff800000d7e57808 */ /* 0x000fe40006000000 */
[----:B------:R-:W-:Y:S02]  /*7480*/  ISETP.GE.AND P4, PT, R167, R232, PT ;  /* 0x000000e8a700720c */ /* 0x000fe40003f86270 */
[----:B------:R-:W-:Y:S01]  /*7490*/  FSEL R196, R196, -INF , !P6 ;  /* 0xff800000c4c47808 */ /* 0x000fe20007000000 */
[----:B------:R-:W-:Y:S01]  /*74a0*/  HMMA.16816.F32 R192, R4, R170, R192 ;  /* 0x000000aa04c0723c */ /* 0x000fe200000018c0 */
[----:B------:R-:W-:Y:S01]  /*74b0*/  ISETP.GT.AND P6, PT, R2, R167, PT ;  /* 0x000000a70200720c */ /* 0x000fe20003fc4270 */
[----:B------:R1:W2:Y:S01]  /*74c0*/  LDSM.16.M88.4 R168, [R166+0x17800] ;  /* 0x01780000a6a8783b */ /* 0x0002a20000000200 */
[----:B------:R-:W-:-:S02]  /*74d0*/  FSEL R218, R196, -INF , !P4 ;  /* 0xff800000c4da7808 */ /* 0x000fc40006000000 */
[----:B------:R-:W-:Y:S02]  /*74e0*/  ISETP.GE.AND P4, PT, R167, R228, PT ;  /* 0x000000e4a700720c */ /* 0x000fe40003f86270 */
[----:B------:R-:W-:Y:S01]  /*74f0*/  FSEL R167, R198, -INF , !P6 ;  /* 0xff800000c6a77808 */ /* 0x000fe20007000000 */
[----:B----4-:R-:W-:Y:S01]  /*7500*/  HMMA.16816.F32 R180, R12, R32, R180 ;  /* 0x000000200cb4723c */ /* 0x010fe200000018b4 */
[-C--:B------:R-:W-:Y:S01]  /*7510*/  ISETP.GT.AND P6, PT, R233, R25.reuse, PT ;  /* 0x00000019e900720c */ /* 0x080fe20003fc4270 */
[----:B------:R-:W-:Y:S01]  /*7520*/  VIADD R33, R209, 0xffffff98 ;  /* 0xffffff98d1217836 */ /* 0x000fe20000000000 */
[----:B------:R-:W-:Y:S02]  /*7530*/  FSEL R167, R167, -INF , !P4 ;  /* 0xff800000a7a77808 */ /* 0x000fe40006000000 */
[----:B------:R-:W-:Y:S02]  /*7540*/  ISETP.GE.AND P4, PT, R25, R232, PT ;  /* 0x000000e81900720c */ /* 0x000fe40003f86270 */
[----:B------:R-:W-:Y:S01]  /*7550*/  FSEL R197, R197, -INF , !P6 ;  /* 0xff800000c5c57808 */ /* 0x000fe20007000000 */
[----:B---3--:R-:W-:Y:S01]  /*7560*/  HMMA.16816.F32 R188, R4, R172, R188 ;  /* 0x000000ac04bc723c */ /* 0x008fe200000018bc */
[----:B------:R-:W-:-:S02]  /*7570*/  ISETP.GT.AND P6, PT, R2, R25, PT ;  /* 0x000000190200720c */ /* 0x000fc40003fc4270 */
[----:B------:R-:W-:Y:S02]  /*7580*/  FSEL R198, R197, -INF , !P4 ;  /* 0xff800000c5c67808 */ /* 0x000fe40006000000 */
[----:B------:R-:W-:Y:S02]  /*7590*/  ISETP.GE.AND P4, PT, R25, R228, PT ;  /* 0x000000e41900720c */ /* 0x000fe40003f86270 */
[----:B------:R-:W-:Y:S01]  /*75a0*/  FSEL R199, R199, -INF , !P6 ;  /* 0xff800000c7c77808 */ /* 0x000fe20007000000 */
[----:B------:R-:W-:Y:S01]  /*75b0*/  HMMA.16816.F32 R184, R8, R26, R184 ;  /* 0x0000001a08b8723c */ /* 0x000fe200000018b8 */
[----:B------:R-:W-:Y:S01]  /*75c0*/  ISETP.GT.AND P6, PT, R233, R33, PT ;  /* 0x00000021e900720c */ /* 0x000fe20003fc4270 */
[----:B------:R-:W3:Y:S01]  /*75d0*/  LDSM.16.M88.4 R24, [R208+0x17800] ;  /* 0x01780000d018783b */ /* 0x000ee20000000200 */
[----:B------:R-:W-:Y:S01]  /*75e0*/  FSEL R215, R199, -INF , !P4 ;  /* 0xff800000c7d77808 */ /* 0x000fe20006000000 */
[----:B------:R-:W-:-:S04]  /*75f0*/  DEPBAR.LE SB0, 0x0 ;  /* 0x000080000000791a */ /* 0x000fc80000000000 */
[----:B------:R-:W-:Y:S01]  /*7600*/  BAR.SYNC.DEFER_BLOCKING 0x0 ;  /* 0x0000000000007b1d */ /* 0x000fe20000010000 */
[----:B------:R-:W-:Y:S01]  /*7610*/  ISETP.GE.AND P4, PT, R33, R232, PT ;  /* 0x000000e82100720c */ /* 0x000fe20003f86270 */
[----:B------:R-:W-:Y:S01]  /*7620*/  HMMA.16816.F32 R16, R20, R30, R16 ;  /* 0x0000001e1410723c */ /* 0x000fe20000001810 */
[----:B-1----:R-:W-:Y:S01]  /*7630*/  FSEL R166, R192, -INF , !P6 ;  /* 0xff800000c0a67808 */ /* 0x002fe20007000000 */
[----:B------:R-:W-:Y:S01]  /*7640*/  VIADD R21, R209, 0xffffffa0 ;  /* 0xffffffa0d1157836 */ /* 0x000fe20000000000 */
[----:B------:R-:W-:Y:S02]  /*7650*/  ISETP.GT.AND P6, PT, R2, R33, PT ;  /* 0x000000210200720c */ /* 0x000fe40003fc4270 */
[----:B------:R-:W-:Y:S02]  /*7660*/  FSEL R166, R166, -INF , !P4 ;  /* 0xff800000a6a67808 */ /* 0x000fe40006000000 */
[----:B------:R-:W-:Y:S01]  /*7670*/  ISETP.GE.AND P4, PT, R33, R228, PT ;  /* 0x000000e42100720c */ /* 0x000fe20003f86270 */
[----:B------:R-:W-:Y:S01]  /*7680*/  VIADD R33, R209, 0xffffff99 ;  /* 0xffffff99d1217836 */ /* 0x000fe20000000000 */
[----:B------:R-:W-:Y:S01]  /*7690*/  FSEL R194, R194, -INF , !P6 ;  /* 0xff800000c2c27808 */ /* 0x000fe20007000000 */
[----:B--2---:R-:W-:Y:S03]  /*76a0*/  HMMA.16816.F32 R180, R8, R168, R180 ;  /* 0x000000a808b4723c */ /* 0x004fe600000018b4 */
[----:B------:R-:W-:-:S02]  /*76b0*/  ISETP.GT.AND P6, PT, R233, R33, PT ;  /* 0x00000021e900720c */ /* 0x000fc40003fc4270 */
[----:B------:R-:W-:Y:S02]  /*76c0*/  FSEL R223, R194, -INF , !P4 ;  /* 0xff800000c2df7808 */ /* 0x000fe40006000000 */
[----:B------:R-:W-:Y:S01]  /*76d0*/  ISETP.GE.AND P4, PT, R33, R232, PT ;  /* 0x000000e82100720c */ /* 0x000fe20003f86270 */
[----:B------:R-:W-:Y:S01]  /*76e0*/  HMMA.16816.F32 R184, R4, R174, R184 ;  /* 0x000000ae04b8723c */ /* 0x000fe200000018b8 */
[----:B------:R-:W-:Y:S02]  /*76f0*/  FSEL R193, R193, -INF , !P6 ;  /* 0xff800000c1c17808 */ /* 0x000fe40007000000 */
[----:B------:R-:W-:Y:S02]  /*7700*/  ISETP.GT.AND P6, PT, R2, R33, PT ;  /* 0x000000210200720c */ /* 0x000fe40003fc4270 */
[----:B------:R-:W-:Y:S02]  /*7710*/  FSEL R194, R193, -INF , !P4 ;  /* 0xff800000c1c27808 */ /* 0x000fe40006000000 */
[----:B------:R-:W-:Y:S01]  /*7720*/  ISETP.GE.AND P4, PT, R33, R228, PT ;  /* 0x000000e42100720c */ /* 0x000fe20003f86270 */
[----:B------:R-:W-:Y:S01]  /*7730*/  HMMA.16816.F32 R16, R12, R34, R16 ;  /* 0x000000220c10723c */ /* 0x000fe20000001810 */
[----:B------:R-:W-:Y:S01]  /*7740*/  FSEL R195, R195, -INF , !P6 ;  /* 0xff800000c3c37808 */ /* 0x000fe20007000000 */
[----:B------:R-:W-:Y:S01]  /*7750*/  VIADD R13, R209, 0xffffffa8 ;  /* 0xffffffa8d10d7836 */ /* 0x000fe20000000000 */
[----:B------:R-:W-:Y:S01]  /*7760*/  ISETP.GT.AND P6, PT, R233, R21, PT ;  /* 0x00000015e900720c */ /* 0x000fe20003fc4270 */
[----:B------:R-:W-:Y:S01]  /*7770*/  VIADD R15, R209, 0xffffffa9 ;  /* 0xffffffa9d10f7836 */ /* 0x000fe20000000000 */
[----:B------:R-:W-:-:S02]  /*7780*/  FSEL R169, R195, -INF , !P4 ;  /* 0xff800000c3a97808 */ /* 0x000fc40006000000 */
[C---:B------:R-:W-:Y:S01]  /*7790*/  ISETP.GE.AND P4, PT, R21.reuse, R232, PT ;  /* 0x000000e81500720c */ /* 0x040fe20003f86270 */
[----:B---3--:R-:W-:Y:S01]  /*77a0*/  HMMA.16816.F32 R180, R4, R24, R180 ;  /* 0x0000001804b4723c */ /* 0x008fe200000018b4 */
[----:B------:R-:W-:Y:S02]  /*77b0*/  FSEL R172, R188, -INF , !P6 ;  /* 0xff800000bcac7808 */ /* 0x000fe40007000000 */
[----:B------:R-:W-:Y:S02]  /*77c0*/  ISETP.GT.AND P6, PT, R2, R21, PT ;  /* 0x000000150200720c */ /* 0x000fe40003fc4270 */
[----:B------:R-:W-:Y:S02]  /*77d0*/  FSEL R172, R172, -INF , !P4 ;  /* 0xff800000acac7808 */ /* 0x000fe40006000000 */
[----:B------:R-:W-:Y:S01]  /*77e0*/  ISETP.GE.AND P4, PT, R21, R228, PT ;  /* 0x000000e41500720c */ /* 0x000fe20003f86270 */
[----:B------:R-:W-:Y:S01]  /*77f0*/  VIADD R21, R209, 0xffffffa1 ;  /* 0xffffffa1d1157836 */ /* 0x000fe20000000000 */
[----:B------:R-:W-:-:S03]  /*7800*/  FSEL R173, R190, -INF , !P6 ;  /* 0xff800000bead7808 */ /* 0x000fc60007000000 */
[----:B------:R-:W-:Y:S01]  /*7810*/  HMMA.16816.F32 R16, R8, R170, R16 ;  /* 0x000000aa0810723c */ /* 0x000fe20000001810 */
[-C--:B------:R-:W-:Y:S01]  /*7820*/  ISETP.GT.AND P6, PT, R233, R21.reuse, PT ;  /* 0x00000015e900720c */ /* 0x080fe20003fc4270 */
[----:B------:R-:W-:Y:S01]  /*7830*/  VIADD R9, R209, 0xffffffb0 ;  /* 0xffffffb0d1097836 */ /* 0x000fe20000000000 */
[----:B------:R-:W-:Y:S02]  /*7840*/  FSEL R173, R173, -INF , !P4 ;  /* 0xff800000adad7808 */ /* 0x000fe40006000000 */
[----:B------:R-:W-:Y:S02]  /*7850*/  ISETP.GE.AND P4, PT, R21, R232, PT ;  /* 0x000000e81500720c */ /* 0x000fe40003f86270 */
[----:B------:R-:W-:Y:S02]  /*7860*/  FSEL R174, R189, -INF , !P6 ;  /* 0xff800000bdae7808 */ /* 0x000fe40007000000 */
[----:B------:R-:W-:Y:S02]  /*7870*/  ISETP.GT.AND P6, PT, R2, R21, PT ;  /* 0x000000150200720c */ /* 0x000fe40003fc4270 */
[----:B------:R-:W-:-:S02]  /*7880*/  FSEL R174, R174, -INF , !P4 ;  /* 0xff800000aeae7808 */ /* 0x000fc40006000000 */
[----:B------:R-:W-:Y:S02]  /*7890*/  ISETP.GE.AND P4, PT, R21, R228, PT ;  /* 0x000000e41500720c */ /* 0x000fe40003f86270 */
[----:B------:R-:W-:Y:S02]  /*78a0*/  FSEL R175, R191, -INF , !P6 ;  /* 0xff800000bfaf7808 */ /* 0x000fe40007000000 */
[-C--:B------:R-:W-:Y:S02]  /*78b0*/  ISETP.GT.AND P6, PT, R233, R13.reuse, PT ;  /* 0x0000000de900720c */ /* 0x080fe40003fc4270 */
[----:B------:R-:W-:Y:S01]  /*78c0*/  FSEL R175, R175, -INF , !P4 ;  /* 0xff800000afaf7808 */ /* 0x000fe20006000000 */
[----:B------:R-:W-:Y:S01]  /*78d0*/  HMMA.16816.F32 R16, R4, R26, R16 ;  /* 0x0000001a0410723c */ /* 0x000fe20000001810 */
[----:B------:R-:W-:Y:S01]  /*78e0*/  ISETP.GE.AND P4, PT, R13, R232, PT ;  /* 0x000000e80d00720c */ /* 0x000fe20003f86270 */
[C---:B------:R-:W-:Y:S01]  /*78f0*/  VIADD R5, R209.reuse, 0xffffffb8 ;  /* 0xffffffb8d1057836 */ /* 0x040fe20000000000 */
[----:B------:R-:W-:Y:S01]  /*7900*/  FSEL R184, R184, -INF , !P6 ;  /* 0xff800000b8b87808 */ /* 0x000fe20007000000 */
[----:B------:R-:W-:Y:S01]  /*7910*/  VIADD R7, R209, 0xffffffb9 ;  /* 0xffffffb9d1077836 */ /* 0x000fe20000000000 */
[----:B------:R-:W-:-:S02]  /*7920*/  ISETP.GT.AND P6, PT, R2, R13, PT ;  /* 0x0000000d0200720c */ /* 0x000fc40003fc4270 */
[----:B------:R-:W-:Y:S02]  /*7930*/  FSEL R212, R184, -INF , !P4 ;  /* 0xff800000b8d47808 */ /* 0x000fe40006000000 */
[----:B------:R-:W-:Y:S02]  /*7940*/  ISETP.GE.AND P4, PT, R13, R228, PT ;  /* 0x000000e40d00720c */ /* 0x000fe40003f86270 */
[----:B------:R-:W-:Y:S02]  /*7950*/  FSEL R186, R186, -INF , !P6 ;  /* 0xff800000baba7808 */ /* 0x000fe40007000000 */
[----:B------:R-:W-:Y:S02]  /*7960*/  ISETP.GT.AND P6, PT, R233, R15, PT ;  /* 0x0000000fe900720c */ /* 0x000fe40003fc4270 */
[----:B------:R-:W-:Y:S02]  /*7970*/  FSEL R207, R186, -INF , !P4 ;  /* 0xff800000bacf7808 */ /* 0x000fe40006000000 */
[----:B------:R-:W-:-:S02]  /*7980*/  ISETP.GE.AND P4, PT, R15, R232, PT ;  /* 0x000000e80f00720c */ /* 0x000fc40003f86270 */
[----:B------:R-:W-:Y:S02]  /*7990*/  FSEL R185, R185, -INF , !P6 ;  /* 0xff800000b9b97808 */ /* 0x000fe40007000000 */
[----:B------:R-:W-:Y:S02]  /*79a0*/  ISETP.GT.AND P6, PT, R2, R15, PT ;  /* 0x0000000f0200720c */ /* 0x000fe40003fc4270 */
[----:B------:R-:W-:Y:S02]  /*79b0*/  FSEL R214, R185, -INF , !P4 ;  /* 0xff800000b9d67808 */ /* 0x000fe40006000000 */
[----:B------:R-:W-:Y:S02]  /*79c0*/  ISETP.GE.AND P4, PT, R15, R228, PT ;  /* 0x000000e40f00720c */ /* 0x000fe40003f86270 */
[----:B------:R-:W-:Y:S02]  /*79d0*/  FSEL R187, R187, -INF , !P6 ;  /* 0xff800000bbbb7808 */ /* 0x000fe40007000000 */
[----:B------:R-:W-:-:S02]  /*79e0*/  ISETP.GT.AND P6, PT, R233, R9, PT ;  /* 0x00000009e900720c */ /* 0x000fc40003fc4270 */
[----:B------:R-:W-:Y:S02]  /*79f0*/  FSEL R213, R187, -INF , !P4 ;  /* 0xff800000bbd57808 */ /* 0x000fe40006000000 */
[C---:B------:R-:W-:Y:S02]  /*7a00*/  ISETP.GE.AND P4, PT, R9.reuse, R232, PT ;  /* 0x000000e80900720c */ /* 0x040fe40003f86270 */
[----:B------:R-:W-:Y:S02]  /*7a10*/  FSEL R180, R180, -INF , !P6 ;  /* 0xff800000b4b47808 */ /* 0x000fe40007000000 */
[----:B------:R-:W-:Y:S02]  /*7a20*/  ISETP.GT.AND P6, PT, R2, R9, PT ;  /* 0x000000090200720c */ /* 0x000fe40003fc4270 */
[----:B------:R-:W-:Y:S02]  /*7a30*/  FSEL R204, R180, -INF , !P4 ;  /* 0xff800000b4cc7808 */ /* 0x000fe40006000000 */
[----:B------:R-:W-:Y:S01]  /*7a40*/  ISETP.GE.AND P4, PT, R9, R228, PT ;  /* 0x000000e40900720c */ /* 0x000fe20003f86270 */
[----:B------:R-:W-:Y:S01]  /*7a50*/  VIADD R9, R209, 0xffffffb1 ;  /* 0xffffffb1d1097836 */ /* 0x000fe20000000000 */
[----:B------:R-:W-:-:S04]  /*7a60*/  FSEL R182, R182, -INF , !P6 ;  /* 0xff800000b6b67808 */ /* 0x000fc80007000000 */
[-C--:B------:R-:W-:Y:S02]  /*7a70*/  ISETP.GT.AND P6, PT, R233, R9.reuse, PT ;  /* 0x00000009e900720c */ /* 0x080fe40003fc4270 */
        /* <DEDUP_REMOVED lines=8> */
[----:B------:R-:W-:Y:S02]  /*7b00*/  FMNMX3.FTZ R9, R164, R28, R176, !PT ;  /* 0x0000001ca4097276 */ /* 0x000fe400078100b0 */
[----:B------:R-:W-:Y:S02]  /*7b10*/  FSEL R201, R183, -INF , !P4 ;  /* 0xff800000b7c97808 */ /* 0x000fe40006000000 */
[----:B------:R-:W-:-:S02]  /*7b20*/  ISETP.GE.AND P4, PT, R5, R232, PT ;  /* 0x000000e80500720c */ /* 0x000fc40003f86270 */
[----:B------:R-:W-:Y:S02]  /*7b30*/  FSEL R16, R16, -INF , !P6 ;  /* 0xff80000010107808 */ /* 0x000fe40007000000 */
[----:B------:R-:W-:Y:S02]  /*7b40*/  FMNMX3.FTZ R9, R9, R178, R222, !PT ;  /* 0x000000b209097276 */ /* 0x000fe400078100de */
[----:B------:R-:W-:Y:S02]  /*7b50*/  FSEL R200, R16, -INF , !P4 ;  /* 0xff80000010c87808 */ /* 0x000fe40006000000 */
[C---:B------:R-:W-:Y:S02]  /*7b60*/  ISETP.GT.AND P6, PT, R2.reuse, R5, PT ;  /* 0x000000050200720c */ /* 0x040fe40003fc4270 */
[----:B------:R-:W-:Y:S02]  /*7b70*/  ISETP.GT.AND P4, PT, R2, R7, PT ;  /* 0x000000070200720c */ /* 0x000fe40003f84270 */
[----:B------:R-:W-:-:S02]  /*7b80*/  FMNMX3.FTZ R2, R3, R29, R225, !PT ;  /* 0x0000001d03027276 */ /* 0x000fc400078100e1 */
[----:B------:R-:W-:Y:S02]  /*7b90*/  FMNMX3.FTZ R9, R9, R218, R198, !PT ;  /* 0x000000da09097276 */ /* 0x000fe400078100c6 */
[----:B------:R-:W-:Y:S02]  /*7ba0*/  FMNMX3.FTZ R2, R2, R227, R229, !PT ;  /* 0x000000e302027276 */ /* 0x000fe400078100e5 */
[----:B------:R-:W-:Y:S02]  /*7bb0*/  FMNMX3.FTZ R9, R9, R166, R194, !PT ;  /* 0x000000a609097276 */ /* 0x000fe400078100c2 */
[----:B------:R-:W-:Y:S02]  /*7bc0*/  FSEL R19, R19, -INF , !P4 ;  /* 0xff80000013137808 */ /* 0x000fe40006000000 */
[----:B------:R-:W-:Y:S02]  /*7bd0*/  FSEL R18, R18, -INF , !P6 ;  /* 0xff80000012127808 */ /* 0x000fe40007000000 */
[----:B------:R-:W-:-:S02]  /*7be0*/  ISETP.GE.AND P4, PT, R5, R228, PT ;  /* 0x000000e40500720c */ /* 0x000fc40003f86270 */
[----:B------:R-:W-:Y:S02]  /*7bf0*/  ISETP.GT.AND P6, PT, R233, R7, PT ;  /* 0x00000007e900720c */ /* 0x000fe40003fc4270 */
[----:B------:R-:W-:Y:S02]  /*7c00*/  FMNMX3.FTZ R2, R2, R167, R215, !PT ;  /* 0x000000a702027276 */ /* 0x000fe400078100d7 */
[----:B------:R-:W-:Y:S02]  /*7c10*/  FMNMX3.FTZ R9, R9, R172, R174, !PT ;  /* 0x000000ac09097276 */ /* 0x000fe400078100ae */
[----:B------:R-:W-:Y:S02]  /*7c20*/  FSEL R199, R18, -INF , !P4 ;  /* 0xff80000012c77808 */ /* 0x000fe40006000000 */
[----:B------:R-:W-:Y:S02]  /*7c30*/  FSEL R17, R17, -INF , !P6 ;  /* 0xff80000011117808 */ /* 0x000fe40007000000 */
[----:B------:R-:W-:-:S02]  /*7c40*/  ISETP.GE.AND P4, PT, R7, R232, PT ;  /* 0x000000e80700720c */ /* 0x000fc40003f86270 */
[----:B------:R-:W-:Y:S02]  /*7c50*/  FMNMX3.FTZ R2, R2, R223, R169, !PT ;  /* 0x000000df02027276 */ /* 0x000fe400078100a9 */
[----:B------:R-:W-:Y:S02]  /*7c60*/  FMNMX3.FTZ R9, R9, R212, R214, !PT ;  /* 0x000000d409097276 */ /* 0x000fe400078100d6 */
[----:B------:R-:W-:Y:S02]  /*7c70*/  FSEL R202, R17, -INF , !P4 ;  /* 0xff80000011ca7808 */ /* 0x000fe40006000000 */
[----:B------:R-:W-:Y:S02]  /*7c80*/  FMNMX3.FTZ R2, R2, R173, R175, !PT ;  /* 0x000000ad02027276 */ /* 0x000fe400078100af */
[----:B------:R-:W-:Y:S02]  /*7c90*/  FMNMX3.FTZ R9, R9, R204, R206, !PT ;  /* 0x000000cc09097276 */ /* 0x000fe400078100ce */
[----:B------:R-:W-:-:S02]  /*7ca0*/  ISETP.GE.AND P6, PT, R7, R228, PT ;  /* 0x000000e40700720c */ /* 0x000fc40003fc6270 */
[----:B------:R-:W-:Y:S02]  /*7cb0*/  FMNMX3.FTZ R2, R2, R207, R213, !PT ;  /* 0x000000cf02027276 */ /* 0x000fe400078100d5 */
[----:B------:R-:W-:Y:S01]  /*7cc0*/  FMNMX3.FTZ R4, R9, R200, R202, !PT ;  /* 0x000000c809047276 */ /* 0x000fe200078100ca */
[----:B------:R-:W-:Y:S08]  /*7cd0*/  BRA.U !UP0, `(.L_x_547) ;  /* 0x0000000108e47547 */ /* 0x000ff0000b800000 */
        /* <DEDUP_REMOVED lines=8> */
[----:B------:R-:W-:Y:S02]  /*7d60*/  MOV R5, UR7 ;  /* 0x0000000700057c02 */ /* 0x000fe40008000f00 */
[----:B------:R-:W-:Y:S01]  /*7d70*/  LEA R8, P4, R10, R237, 0x7 ;  /* 0x000000ed0a087211 */ /* 0x000fe200078838ff */
[----:B------:R-:W-:Y:S01]  /*7d80*/  ULEA.HI.X UR6, UR10, UR6, UR11, 0x5, UP0 ;  /* 0x000000060a067291 */ /* 0x000fe200080f2c0b */
[----:B------:R-:W-:-:S02]  /*7d90*/  IMAD.U32 R6, RZ, RZ, UR4 ;  /* 0x00000004ff067e24 */ /* 0x000fc4000f8e00ff */
[----:B------:R-:W-:-:S03]  /*7da0*/  LEA.HI.X R9, R10, R236, R5, 0x7, P4 ;  /* 0x000000ec0a097211 */ /* 0x000fc600020f3c05 */
[----:B------:R-:W-:Y:S02]  /*7db0*/  MOV R5, UR6 ;  /* 0x0000000600057c02 */ /* 0x000fe40008000f00 */
        /* <DEDUP_REMOVED lines=43> */
.L_x_547:
[----:B------:R-:W-:Y:S01]  /*8070*/  FSEL R197, R19, -INF , !P6 ;  /* 0xff80000013c57808 */ /* 0x000fe20007000000 */
[----:B------:R-:W2:Y:S01]  /*8080*/  SHFL.BFLY PT, R7, R4, 0x2, 0x1f ;  /* 0x0c401f0004077f89 */ /* 0x000ea200000e0000 */
[----:B------:R-:W-:Y:S01]  /*8090*/  FMNMX3.FTZ R2, R2, R203, R201, !PT ;  /* 0x000000cb02027276 */ /* 0x000fe200078100c9 */
[----:B------:R-:W3:Y:S01]  /*80a0*/  LDCU UR4, c[0x0][0x45c] ;  /* 0x00008b80ff0477ac */ /* 0x000ee20008000800 */
[----:B------:R-:W-:Y:S01]  /*80b0*/  IADD3 R16, PT, PT, R220, 0x18000, RZ ;  /* 0x00018000dc107810 */ /* 0x000fe20007ffe0ff */
[----:B------:R-:W-:Y:S01]  /*80c0*/  LDSM.16.MT88.4 R12, [R220+0x18000] ;  /* 0x01800000dc0c783b */ /* 0x000fe20000004200 */
[----:B------:R-:W-:Y:S01]  /*80d0*/  FMNMX3.FTZ R6, R2, R199, R197, !PT ;  /* 0x000000c702067276 */ /* 0x000fe200078100c5 */
[----:B------:R-:W-:Y:S01]  /*80e0*/  UISETP.GT.U32.AND UP0, UPT, UR14, UR19, UPT ;  /* 0x000000130e00728c */ /* 0x000fe2000bf04070 */
[----:B------:R-:W-:Y:S02]  /*80f0*/  IADD3 R187, PT, PT, R220, 0x18040, RZ ;  /* 0x00018040dcbb7810 */ /* 0x000fe40007ffe0ff */
[----:B------:R-:W-:Y:S01]  /*8100*/  SEL R165, R165, 0xffffffe0, !P5 ;  /* 0xffffffe0a5a57807 */ /* 0x000fe20006800000 */
[----:B------:R-:W4:Y:S03]  /*8110*/  SHFL.BFLY PT, R5, R6, 0x2, 0x1f ;  /* 0x0c401f0006057f89 */ /* 0x000f2600000e0000 */
[----:B------:R-:W-:-:S05]  /*8120*/  IADD3 R192, PT, PT, R165, R220, RZ ;  /* 0x000000dca5c07210 */ /* 0x000fca0007ffe0ff */
[----:B------:R-:W-:Y:S01]  /*8130*/  LDSM.16.MT88.4 R20, [R192+0x18000] ;  /* 0x01800000c014783b */ /* 0x000fe20000004200 */
[----:B--2---:R-:W-:-:S05]  /*8140*/  FMNMX.FTZ R7, R4, R7, !PT ;  /* 0x0000000704077209 */ /* 0x004fca0007810000 */
[----:B------:R-:W2:Y:S01]  /*8150*/  SHFL.BFLY PT, R208, R7, 0x1, 0x1f ;  /* 0x0c201f0007d07f89 */ /* 0x000ea200000e0000 */
[----:B----4-:R-:W-:-:S05]  /*8160*/  FMNMX.FTZ R5, R6, R5, !PT ;  /* 0x0000000506057209 */ /* 0x010fca0007810000 */
[----:B------:R-:W4:Y:S01]  /*8170*/  SHFL.BFLY PT, R2, R5, 0x1, 0x1f ;  /* 0x0c201f0005027f89 */ /* 0x000f2200000e0000 */
[----:B--2---:R-:W-:-:S04]  /*8180*/  FMNMX.FTZ R208, R7, R208, !PT ;  /* 0x000000d007d07209 */ /* 0x004fc80007810000 */
[C---:B------:R-:W-:Y:S01]  /*8190*/  FSETP.NEU.FTZ.AND P6, PT, R208.reuse, -INF , PT ;  /* 0xff800000d000780b */ /* 0x040fe20003fdd000 */
[----:B---3--:R-:W-:Y:S01]  /*81a0*/  FMUL.FTZ R205, R208, UR4 ;  /* 0x00000004d0cd7c20 */ /* 0x008fe20008410000 */
[----:B----4-:R-:W-:-:S04]  /*81b0*/  FMNMX.FTZ R2, R5, R2, !PT ;  /* 0x0000000205027209 */ /* 0x010fc80007810000 */
[----:B------:R-:W-:Y:S02]  /*81c0*/  FSEL R205, R205, RZ, P6 ;  /* 0x000000ffcdcd7208 */ /* 0x000fe40003000000 */
[C---:B------:R-:W-:Y:S01]  /*81d0*/  FSETP.NEU.FTZ.AND P4, PT, R2.reuse, -INF , PT ;  /* 0xff8000000200780b */ /* 0x040fe20003f9d000 */
[----:B------:R-:W-:Y:S01]  /*81e0*/  FMUL.FTZ R196, R2, UR4 ;  /* 0x0000000402c47c20 */ /* 0x000fe20008410000 */
[----:B------:R-:W-:Y:S01]  /*81f0*/  FSEL R5, R208, RZ, P6 ;  /* 0x000000ffd0057208 */ /* 0x000fe20003000000 */
[--C-:B------:R-:W-:Y:S01]  /*8200*/  FFMA.FTZ R182, R178, UR4, -R205.reuse ;  /* 0x00000004b2b67c23 */ /* 0x100fe200080108cd */
[----:B------:R-:W-:Y:S01]  /*8210*/  FSEL R4, R2, RZ, P4 ;  /* 0x000000ff02047208 */ /* 0x000fe20002000000 */
[----:B------:R-:W-:Y:S01]  /*8220*/  FFMA.FTZ R184, R28, UR4, -R205 ;  /* 0x000000041cb87c23 */ /* 0x000fe200080108cd */
[----:B------:R-:W-:Y:S01]  /*8230*/  FSEL R196, R196, RZ, P4 ;  /* 0x000000ffc4c47208 */ /* 0x000fe20002000000 */
[----:B------:R-:W-:Y:S01]  /*8240*/  FADD.FTZ R5, R164, -R5 ;  /* 0x80000005a4057221 */ /* 0x000fe20000010000 */
[----:B------:R-:W-:Y:S01]  /*8250*/  LOP3.LUT P4, R180, R216, 0x4, RZ, 0xc0, !PT ;  /* 0x00000004d8b47812 */ /* 0x000fe2000788c0ff */
[----:B------:R-:W-:Y:S01]  /*8260*/  FADD.FTZ R4, R3, -R4 ;  /* 0x8000000403047221 */ /* 0x000fe20000010000 */
[--C-:B------:R-:W-:Y:S01]  /*8270*/  FFMA.FTZ R179, R176, UR4, -R205.reuse ;  /* 0x00000004b0b37c23 */ /* 0x100fe200080108cd */
[--C-:B------:R-:W-:Y:S01]  /*8280*/  FFMA.FTZ R178, R29, UR4, -R196.reuse ;  /* 0x000000041db27c23 */ /* 0x100fe200080108c4 */
[--C-:B------:R-:W-:Y:S01]  /*8290*/  FFMA.FTZ R177, R222, UR4, -R205.reuse ;  /* 0x00000004deb17c23 */ /* 0x100fe200080108cd */
[--C-:B------:R-:W-:Y:S01]  /*82a0*/  FFMA.FTZ R176, R225, UR4, -R196.reuse ;  /* 0x00000004e1b07c23 */ /* 0x100fe200080108c4 */
[--C-:B------:R-:W-:Y:S01]  /*82b0*/  FFMA.FTZ R181, R227, UR4, -R196.reuse ;  /* 0x00000004e3b57c23 */ /* 0x100fe200080108c4 */
[--C-:B------:R-:W-:Y:S01]  /*82c0*/  FFMA.FTZ R186, R229, UR4, -R196.reuse ;  /* 0x00000004e5ba7c23 */ /* 0x100fe200080108c4 */
[----:B------:R-:W-:Y:S01]  /*82d0*/  FMUL.FTZ R183, R5, UR4 ;  /* 0x0000000405b77c20 */ /* 0x000fe20008410000 */
[----:B------:R-:W-:Y:S01]  /*82e0*/  FMUL.FTZ R3, R4, UR4 ;  /* 0x0000000404037c20 */ /* 0x000fe20008410000 */
[----:B------:R-:W-:Y:S01]  /*82f0*/  MUFU.EX2 R184, R184 ;  /* 0x000000b800b87308 */ /* 0x000fe20000000800 */
        /* <DEDUP_REMOVED lines=13> */
[--C-:B------:R-:W-:Y:S01]  /*83d0*/  FFMA.FTZ R198, R169, UR4, -R196.reuse ;  /* 0x00000004a9c67c23 */ /* 0x100fe200080108c4 */
[----:B------:R-:W-:Y:S01]  /*83e0*/  LDSM.16.MT88.4 R164, [R187+0x2800] ;  /* 0x00280000bba4783b */ /* 0x000fe20000004200 */
        /* <DEDUP_REMOVED lines=12> */
[--C-:B------:R-:W-:Y:S01]  /*84b0*/  FFMA.FTZ R175, R175, UR4, -R196.reuse ;  /* 0x00000004afaf7c23 */ /* 0x100fe200080108c4 */
[----:B------:R-:W4:Y:S01]  /*84c0*/  MUFU.EX2 R186, R186 ;  /* 0x000000ba00ba7308 */ /* 0x000f220000000800 */
[--C-:B------:R-:W-:Y:S01]  /*84d0*/  FFMA.FTZ R204, R204, UR4, -R205.reuse ;  /* 0x00000004cccc7c23 */ /* 0x100fe200080108cd */
[--C-:B------:R-:W-:Y:S01]  /*84e0*/  FFMA.FTZ R225, R206, UR4, -R205.reuse ;  /* 0x00000004cee17c23 */ /* 0x100fe200080108cd */
[--C-:B------:R-:W-:Y:S01]  /*84f0*/  FFMA.FTZ R200, R200, UR4, -R205.reuse ;  /* 0x00000004c8c87c23 */ /* 0x100fe200080108cd */
[----:B------:R-:W5:Y:S01]  /*8500*/  MUFU.EX2 R183, R183 ;  /* 0x000000b700b77308 */ /* 0x000f620000000800 */
[----:B------:R-:W-:Y:S01]  /*8510*/  FFMA.FTZ R205, R202, UR4, -R205 ;  /* 0x00000004cacd7c23 */ /* 0x000fe200080108cd */
[----:B--2---:R-:W-:Y:S01]  /*8520*/  F2FP.F16.F32.PACK_AB R5, R176, R178 ;  /* 0x000000b2b005723e */ /* 0x004fe200000000ff */
[--C-:B------:R-:W-:Y:S01]  /*8530*/  FFMA.FTZ R202, R203, UR4, -R196.reuse ;  /* 0x00000004cbca7c23 */ /* 0x100fe200080108c4 */
[----:B------:R-:W2:Y:S01]  /*8540*/  MUFU.EX2 R3, R3 ;  /* 0x0000000300037308 */ /* 0x000ea20000000800 */
[--C-:B------:R-:W-:Y:S01]  /*8550*/  FFMA.FTZ R197, R197, UR4, -R196.reuse ;  /* 0x00000004c5c57c23 */ /* 0x100fe200080108c4 */
[----:B------:R-:W-:-:S02]  /*8560*/  FFMA.FTZ R201, R201, UR4, -R196 ;  /* 0x00000004c9c97c23 */ /* 0x000fc400080108c4 */
[----:B------:R-:W-:Y:S01]  /*8570*/  MUFU.EX2 R191, R191 ;  /* 0x000000bf00bf7308 */ /* 0x000fe20000000800 */
[----:B----4-:R-:W-:-:S03]  /*8580*/  F2FP.F16.F32.PACK_AB R7, R186, R181 ;  /* 0x000000b5ba07723e */ /* 0x010fc600000000ff */
[----:B------:R-:W4:Y:S01]  /*8590*/  MUFU.EX2 R190, R190 ;  /* 0x000000be00be7308 */ /* 0x000f220000000800 */
[-C--:B-----5:R-:W-:Y:S01]  /*85a0*/  FMUL.FTZ R24, R144, R183.reuse ;  /* 0x000000b790187220 */ /* 0x0a0fe20000410000 */
[-C--:B------:R-:W-:Y:S01]  /*85b0*/  FMUL.FTZ R25, R145, R183.reuse ;  /* 0x000000b791197220 */ /* 0x080fe20000410000 */
[-C--:B------:R-:W-:Y:S01]  /*85c0*/  FMUL.FTZ R32, R140, R183.reuse ;  /* 0x000000b78c207220 */ /* 0x080fe20000410000 */
[----:B------:R-:W-:Y:S01]  /*85d0*/  FMUL.FTZ R33, R141, R183 ;  /* 0x000000b78d217220 */ /* 0x000fe20000410000 */
[-C--:B--2---:R-:W-:Y:S01]  /*85e0*/  FMUL.FTZ R26, R146, R3.reuse ;  /* 0x00000003921a7220 */ /* 0x084fe20000410000 */
[-C--:B------:R-:W-:Y:S01]  /*85f0*/  FMUL.FTZ R27, R147, R3.reuse ;  /* 0x00000003931b7220 */ /* 0x080fe20000410000 */
[-C--:B------:R-:W-:Y:S01]  /*8600*/  FMUL.FTZ R34, R142, R3.reuse ;  /* 0x000000038e227220 */ /* 0x080fe20000410000 */
[----:B------:R-:W-:Y:S01]  /*8610*/  FMUL.FTZ R35, R143, R3 ;  /* 0x000000038f237220 */ /* 0x000fe20000410000 */
[-C--:B------:R-:W-:Y:S01]  /*8620*/  FMUL.FTZ R36, R36, R183.reuse ;  /* 0x000000b724247220 */ /* 0x080fe20000410000 */
[----:B------:R-:W2:Y:S01]  /*8630*/  LDSM.16.MT88.4 R140, [R220+0x1a000] ;  /* 0x01a00000dc8c783b */ /* 0x000ea20000004200 */
[----:B------:R-:W-:Y:S01]  /*8640*/  FMUL.FTZ R37, R37, R183 ;  /* 0x000000b725257220 */ /* 0x000fe20000410000 */
[-C--:B------:R-:W-:Y:S01]  /*8650*/  FMUL.FTZ R38, R38, R3.reuse ;  /* 0x0000000326267220 */ /* 0x080fe20000410000 */
[C---:B---3--:R-:W-:Y:S01]  /*8660*/  HMMA.16816.F32 R24, R4.reuse, R28, R24 ;  /* 0x0000001c0418723c */ /* 0x048fe20000001818 */
        /* <DEDUP_REMOVED lines=13> */
[----:B------:R-:W3:Y:S01]  /*8740*/  LDSM.16.MT88.4 R136, [R192+0x1a000] ;  /* 0x01a00000c088783b */ /* 0x000ee20000004200 */
[----:B------:R-:W-:Y:S01]  /*8750*/  FMUL.FTZ R47, R47, R3 ;  /* 0x000000032f2f7220 */ /* 0x000fe20000410000 */
[-C--:B------:R-:W-:Y:S01]  /*8760*/  FMUL.FTZ R48, R48, R183.reuse ;  /* 0x000000b730307220 */ /* 0x080fe20000410000 */
[----:B------:R-:W-:Y:S01]  /*8770*/  FMUL.FTZ R49, R49, R183 ;  /* 0x000000b731317220 */ /* 0x000fe20000410000 */
[-C--:B------:R-:W-:Y:S01]  /*8780*/  FMUL.FTZ R50, R50, R3.reuse ;  /* 0x0000000332327220 */ /* 0x080fe20000410000 */
[----:B------:R-:W-:Y:S01]  /*8790*/  FMUL.FTZ R51, R51, R3 ;  /* 0x0000000333337220 */ /* 0x000fe20000410000 */
[----:B------:R-:W5:Y:S01]  /*87a0*/  LDSM.16.MT88.4 R144, [R187+0x2000] ;  /* 0x00200000bb90783b */ /* 0x000f620000004200 */
        /* <DEDUP_REMOVED lines=29> */
[-C--:B------:R-:W-:Y:S01]  /*8980*/  FMUL.FTZ R18, R154, R3.reuse ;  /* 0x000000039a127220 */ /* 0x080fe20000410000 */
[----:B------:R-:W-:Y:S01]  /*8990*/  FMUL.FTZ R19, R155, R3 ;  /* 0x000000039b137220 */ /* 0x000fe20000410000 */
[-C--:B-1----:R-:W-:Y:S01]  /*89a0*/  FMUL.FTZ R8, R160, R183.reuse ;  /* 0x000000b7a0087220 */ /* 0x082fe20000410000 */
[----:B------:R-:W-:Y:S01]  /*89b0*/  LDSM.16.MT88.4 R152, [R185] ;  /* 0x00000000b998783b */ /* 0x000fe20000004200 */
[C---:B---3--:R-:W-:Y:S01]  /*89c0*/  HMMA.16816.F32 R44, R4.reuse, R136, R44 ;  /* 0x00000088042c723c */ /* 0x048fe2000000182c */
        /* <DEDUP_REMOVED lines=8> */
[----:B------:R-:W1:Y:S01]  /*8a50*/  LDSM.16.MT88.4 R136, [R220+0x1c000] ;  /* 0x01c00000dc88783b */ /* 0x000e620000004200 */
[-C--:B------:R-:W-:Y:S01]  /*8a60*/  FMUL.FTZ R76, R76, R183.reuse ;  /* 0x000000b74c4c7220 */ /* 0x080fe20000410000 */
[----:B------:R-:W-:Y:S01]  /*8a70*/  FMUL.FTZ R77, R77, R183 ;  /* 0x000000b74d4d7220 */ /* 0x000fe20000410000 */
[-C--:B------:R-:W-:Y:S01]  /*8a80*/  FMUL.FTZ R78, R78, R3.reuse ;  /* 0x000000034e4e7220 */ /* 0x080fe20000410000 */
[----:B------:R-:W-:Y:S01]  /*8a90*/  FMUL.FTZ R79, R79, R3 ;  /* 0x000000034f4f7220 */ /* 0x000fe20000410000 */
[-C--:B------:R-:W-:Y:S01]  /*8aa0*/  FMUL.FTZ R80, R80, R183.reuse ;  /* 0x000000b750507220 */ /* 0x080fe20000410000 */
[----:B------:R-:W-:Y:S01]  /*8ab0*/  FMUL.FTZ R81, R81, R183 ;  /* 0x000000b751517220 */ /* 0x000fe20000410000 */
[C---:B-----5:R-:W-:Y:S01]  /*8ac0*/  HMMA.16816.F32 R52, R4.reuse, R144, R52 ;  /* 0x000000900434723c */ /* 0x060fe20000001834 */
        /* <DEDUP_REMOVED lines=8> */
[----:B------:R-:W3:Y:S01]  /*8b50*/  LDSM.16.MT88.4 R144, [R192+0x1c000] ;  /* 0x01c00000c090783b */ /* 0x000ee20000004200 */
[----:B------:R-:W-:Y:S01]  /*8b60*/  FMUL.FTZ R89, R89, R183 ;  /* 0x000000b759597220 */ /* 0x000fe20000410000 */
        /* <DEDUP_REMOVED lines=17> */
[----:B------:R-:W-:Y:S01]  /*8c80*/  MUFU.EX2 R189, R189 ;  /* 0x000000bd00bd7308 */ /* 0x000fe20000000800 */
[-C--:B------:R-:W-:Y:S01]  /*8c90*/  FMUL.FTZ R148, R148, R183.reuse ;  /* 0x000000b794947220 */ /* 0x080fe20000410000 */
[----:B------:R-:W-:Y:S01]  /*8ca0*/  FMUL.FTZ R149, R149, R183 ;  /* 0x000000b795957220 */ /* 0x000fe20000410000 */
[-C--:B------:R-:W-:Y:S01]  /*8cb0*/  FMUL.FTZ R150, R150, R3.reuse ;  /* 0x0000000396967220 */ /* 0x080fe20000410000 */
[C---:B------:R-:W-:Y:S01]  /*8cc0*/  HMMA.16816.F32 R8, R4.reuse, R12, R8 ;  /* 0x0000000c0408723c */ /* 0x040fe20000001808 */
[----:B------:R-:W-:Y:S01]  /*8cd0*/  MUFU.EX2 R188, R188 ;  /* 0x000000bc00bc7308 */ /* 0x000fe20000000800 */
[----:B------:R-:W-:Y:S01]  /*8ce0*/  FMUL.FTZ R151, R151, R3 ;  /* 0x0000000397977220 */ /* 0x000fe20000410000 */
[-C--:B------:R-:W-:Y:S01]  /*8cf0*/  FMUL.FTZ R100, R100, R183.reuse ;  /* 0x000000b764647220 */ /* 0x080fe20000410000 */
[----:B------:R-:W-:Y:S01]  /*8d00*/  FMUL.FTZ R101, R101, R183 ;  /* 0x000000b765657220 */ /* 0x000fe20000410000 */
[----:B------:R-:W-:Y:S01]  /*8d10*/  MUFU.EX2 R195, R195 ;  /* 0x000000c300c37308 */ /* 0x000fe20000000800 */
[-C--:B------:R-:W-:Y:S01]  /*8d20*/  FMUL.FTZ R102, R102, R3.reuse ;  /* 0x0000000366667220 */ /* 0x080fe20000410000 */
[----:B------:R-:W-:Y:S01]  /*8d30*/  FMUL.FTZ R103, R103, R3 ;  /* 0x0000000367677220 */ /* 0x000fe20000410000 */
[C---:B-1----:R-:W-:Y:S01]  /*8d40*/  HMMA.16816.F32 R68, R4.reuse, R136, R68 ;  /* 0x000000880444723c */ /* 0x042fe20000001844 */
[----:B------:R-:W1:Y:S01]  /*8d50*/  MUFU.EX2 R194, R194 ;  /* 0x000000c200c27308 */ /* 0x000e620000000800 */
[-C--:B------:R-:W-:Y:S01]  /*8d60*/  FMUL.FTZ R104, R104, R183.reuse ;  /* 0x000000b768687220 */ /* 0x080fe20000410000 */
[----:B------:R-:W-:Y:S01]  /*8d70*/  FMUL.FTZ R105, R105, R183 ;  /* 0x000000b769697220 */ /* 0x000fe20000410000 */
[-C--:B------:R-:W-:Y:S01]  /*8d80*/  FMUL.FTZ R106, R106, R3.reuse ;  /* 0x000000036a6a7220 */ /* 0x080fe20000410000 */
[----:B------:R-:W-:Y:S01]  /*8d90*/  MUFU.EX2 R193, R193 ;  /* 0x000000c100c17308 */ /* 0x000fe20000000800 */
[----:B------:R-:W-:Y:S01]  /*8da0*/  FMUL.FTZ R107, R107, R3 ;  /* 0x000000036b6b7220 */ /* 0x000fe20000410000 */
[-C--:B------:R-:W-:Y:S01]  /*8db0*/  FMUL.FTZ R108, R108, R183.reuse ;  /* 0x000000b76c6c7220 */ /* 0x080fe20000410000 */
[C---:B------:R-:W-:Y:S01]  /*8dc0*/  HMMA.16816.F32 R72, R4.reuse, R138, R72 ;  /* 0x0000008a0448723c */ /* 0x040fe20000001848 */
[----:B------:R-:W5:Y:S01]  /*8dd0*/  LDSM.16.MT88.4 R136, [R185+0x4000] ;  /* 0x00400000b988783b */ /* 0x000f620000004200 */
[----:B------:R-:W1:Y:S01]  /*8de0*/  MUFU.EX2 R198, R198 ;  /* 0x000000c600c67308 */ /* 0x000e620000000800 */
[----:B------:R-:W-:Y:S01]  /*8df0*/  FMUL.FTZ R109, R109, R183 ;  /* 0x000000b76d6d7220 */ /* 0x000fe20000410000 */
[-C--:B------:R-:W-:Y:S01]  /*8e00*/  FMUL.FTZ R110, R110, R3.reuse ;  /* 0x000000036e6e7220 */ /* 0x080fe20000410000 */
[----:B------:R-:W-:Y:S01]  /*8e10*/  FMUL.FTZ R111, R111, R3 ;  /* 0x000000036f6f7220 */ /* 0x000fe20000410000 */
[-C--:B------:R-:W-:Y:S01]  /*8e20*/  FMUL.FTZ R112, R112, R183.reuse ;  /* 0x000000b770707220 */ /* 0x080fe20000410000 */
[----:B------:R-:W-:Y:S01]  /*8e30*/  FMUL.FTZ R113, R113, R183 ;  /* 0x000000b771717220 */ /* 0x000fe20000410000 */
[C---:B------:R-:W-:Y:S01]  /*8e40*/  HMMA.16816.F32 R12, R4.reuse, R14, R156 ;  /* 0x0000000e040c723c */ /* 0x040fe2000000189c */
[----:B------:R-:W-:Y:S01]  /*8e50*/  LDSM.16.MT88.4 R156, [R185+0x6000] ;  /* 0x00600000b99c783b */ /* 0x000fe20000004200 */
[-C--:B------:R-:W-:Y:S01]  /*8e60*/  FMUL.FTZ R114, R114, R3.reuse ;  /* 0x0000000372727220 */ /* 0x080fe20000410000 */
[----:B------:R-:W-:Y:S01]  /*8e70*/  FMUL.FTZ R115, R115, R3 ;  /* 0x0000000373737220 */ /* 0x000fe20000410000 */
[-C--:B------:R-:W-:Y:S01]  /*8e80*/  FMUL.FTZ R116, R116, R183.reuse ;  /* 0x000000b774747220 */ /* 0x080fe20000410000 */
[----:B------:R-:W-:Y:S01]  /*8e90*/  FMUL.FTZ R117, R117, R183 ;  /* 0x000000b775757220 */ /* 0x000fe20000410000 */
[-C--:B------:R-:W-:Y:S01]  /*8ea0*/  FMUL.FTZ R118, R118, R3.reuse ;  /* 0x0000000376767220 */ /* 0x080fe20000410000 */
[----:B------:R-:W-:Y:S01]  /*8eb0*/  FMUL.FTZ R119, R119, R3 ;  /* 0x0000000377777220 */ /* 0x000fe20000410000 */
[C---:B---3--:R-:W-:Y:S01]  /*8ec0*/  HMMA.16816.F32 R76, R4.reuse, R144, R76 ;  /* 0x00000090044c723c */ /* 0x048fe2000000184c */
        /* <DEDUP_REMOVED lines=14> */
[----:B------:R-:W-:Y:S01]  /*8fb0*/  LDSM.16.MT88.4 R160, [R220+0x1c800] ;  /* 0x01c80000dca0783b */ /* 0x000fe20000004200 */
[----:B--2---:R-:W-:Y:S01]  /*8fc0*/  HMMA.16816.F32 R84, R4, R140, R84 ;  /* 0x0000008c0454723c */ /* 0x004fe20000001854 */
[----:B------:R-:W-:Y:S01]  /*8fd0*/  MUFU.EX2 R215, R215 ;  /* 0x000000d700d77308 */ /* 0x000fe20000000800 */
[----:B------:R-:W-:Y:S01]  /*8fe0*/  FFMA.FTZ R184, R251, R183, R184 ;  /* 0x000000b7fbb87223 */ /* 0x000fe200000100b8 */
[----:B------:R-:W-:-:S02]  /*8ff0*/  FFMA.FTZ R3, R249, R3, R178 ;  /* 0x00000003f9037223 */ /* 0x000fc400000100b2 */
[----:B------:R-:W2:Y:S01]  /*9000*/  MUFU.EX2 R218, R218 ;  /* 0x000000da00da7308 */ /* 0x000ea20000000800 */
[----:B------:R-:W-:Y:S01]  /*9010*/  FADD.FTZ R179, R179, R184 ;  /* 0x000000b8b3b37221 */ /* 0x000fe20000010000 */
[----:B------:R-:W-:Y:S01]  /*9020*/  FADD.FTZ R176, R176, R3 ;  /* 0x00000003b0b07221 */ /* 0x000fe20000010000 */
[C---:B------:R-:W-:Y:S01]  /*9030*/  HMMA.16816.F32 R88, R4.reuse, R142, R88 ;  /* 0x0000008e0458723c */ /* 0x040fe20000001858 */
[----:B------:R-:W4:Y:S01]  /*9040*/  LDSM.16.MT88.4 R140, [R192+0x1e000] ;  /* 0x01e00000c08c783b */ /* 0x000f220000004200 */
[----:B------:R-:W-:Y:S01]  /*9050*/  MUFU.EX2 R223, R223 ;  /* 0x000000df00df7308 */ /* 0x000fe20000000800 */
[----:B------:R-:W-:Y:S01]  /*9060*/  FADD.FTZ R182, R182, R179 ;  /* 0x000000b3b6b67221 */ /* 0x000fe20000010000 */
[----:B------:R-:W-:Y:S01]  /*9070*/  FADD.FTZ R181, R181, R176 ;  /* 0x000000b0b5b57221 */ /* 0x000fe20000010000 */
[----:B------:R-:W-:Y:S01]  /*9080*/  MOV R3, R2 ;  /* 0x0000000200037202 */ /* 0x000fe20000000f00 */
[----:B------:R-:W-:Y:S01]  /*9090*/  MUFU.EX2 R212, R212 ;  /* 0x000000d400d47308 */ /* 0x000fe20000000800 */
[----:B------:R-:W-:Y:S01]  /*90a0*/  FADD.FTZ R182, R177, R182 ;  /* 0x000000b6b1b67221 */ /* 0x000fe20000010000 */
[C---:B-----5:R-:W-:Y:S01]  /*90b0*/  HMMA.16816.F32 R92, R4.reuse, R136, R92 ;  /* 0x00000088045c723c */ /* 0x060fe2000000185c */
[----:B------:R-:W-:Y:S01]  /*90c0*/  FADD.FTZ R186, R186, R181 ;  /* 0x000000b5baba7221 */ /* 0x000fe20000010000 */
[----:B------:R-:W-:Y:S04]  /*90d0*/  MUFU.EX2 R222, R222 ;  /* 0x000000de00de7308 */ /* 0x000fe80000000800 */
[----:B------:R-:W-:Y:S02]  /*90e0*/  MUFU.EX2 R214, R214 ;  /* 0x000000d600d67308 */ /* 0x000fe40000000800 */
[C---:B------:R-:W-:Y:S01]  /*90f0*/  HMMA.16816.F32 R96, R4.reuse, R138, R96 ;  /* 0x0000008a0460723c */ /* 0x040fe20000001860 */
[----:B------:R-:W5:Y:S01]  /*9100*/  LDSM.16.MT88.4 R136, [R187+0x6000] ;  /* 0x00600000bb88783b */ /* 0x000f620000004200 */
[----:B------:R-:W-:Y:S04]  /*9110*/  MUFU.EX2 R204, R204 ;  /* 0x000000cc00cc7308 */ /* 0x000fe80000000800 */
[----:B------:R-:W-:Y:S02]  /*9120*/  MUFU.EX2 R225, R225 ;  /* 0x000000e100e17308 */ /* 0x000fe40000000800 */
[C---:B------:R-:W-:Y:S02]  /*9130*/  HMMA.16816.F32 R32, R4.reuse, R152, R32 ;  /* 0x000000980420723c */ /* 0x040fe40000001820 */
[----:B------:R-:W-:Y:S04]  /*9140*/  MUFU.EX2 R200, R200 ;  /* 0x000000c800c87308 */ /* 0x000fe80000000800 */
[----:B------:R-:W-:Y:S02]  /*9150*/  MUFU.EX2 R203, R205 ;  /* 0x000000cd00cb7308 */ /* 0x000fe40000000800 */
[C---:B------:R-:W-:Y:S01]  /*9160*/  HMMA.16816.F32 R132, R4.reuse, R154, R132 ;  /* 0x0000009a0484723c */ /* 0x040fe20000001884 */
[----:B------:R-:W2:Y:S01]  /*9170*/  LDSM.16.MT88.4 R152, [R220+0x18800] ;  /* 0x01880000dc98783b */ /* 0x000ea20000004200 */
[----:B------:R-:W-:Y:S04]  /*9180*/  MUFU.EX2 R202, R202 ;  /* 0x000000ca00ca7308 */ /* 0x000fe80000000800 */
[----:B------:R-:W-:Y:S02]  /*9190*/  MUFU.EX2 R197, R197 ;  /* 0x000000c500c57308 */ /* 0x000fe40000000800 */
[C---:B------:R-:W-:Y:S08]  /*91a0*/  HMMA.16816.F32 R16, R4.reuse, R20, R16 ;  /* 0x000000140410723c */ /* 0x040ff00000001810 */
[C---:B------:R-:W-:Y:S01]  /*91b0*/  HMMA.16816.F32 R20, R4.reuse, R22, R148 ;  /* 0x000000160414723c */ /* 0x040fe20000001894 */
[----:B------:R-:W-:Y:S07]  /*91c0*/  LDSM.16.MT88.4 R148, [R192+0x18800] ;  /* 0x01880000c094783b */ /* 0x000fee0000004200 */
[C---:B---3--:R-:W-:Y:S08]  /*91d0*/  HMMA.16816.F32 R100, R4.reuse, R144, R100 ;  /* 0x000000900464723c */ /* 0x048ff00000001864 */
[C---:B------:R-:W-:Y:S01]  /*91e0*/  HMMA.16816.F32 R104, R4.reuse, R146, R104 ;  /* 0x000000920468723c */ /* 0x040fe20000001868 */
[----:B------:R-:W-:Y:S07]  /*91f0*/  LDSM.16.MT88.4 R144, [R187+0x800] ;  /* 0x00080000bb90783b */ /* 0x000fee0000004200 */
[C---:B----4-:R-:W-:Y:S08]  /*9200*/  HMMA.16816.F32 R108, R4.reuse, R140, R108 ;  /* 0x0000008c046c723c */ /* 0x050ff0000000186c */
[C---:B------:R-:W-:Y:S01]  /*9210*/  HMMA.16816.F32 R112, R4.reuse, R142, R112 ;  /* 0x0000008e0470723c */ /* 0x040fe20000001870 */
[----:B------:R-:W-:Y:S07]  /*9220*/  LDSM.16.MT88.4 R140, [R185+0x800] ;  /* 0x00080000b98c783b */ /* 0x000fee0000004200 */
[C---:B-----5:R-:W-:Y:S08]  /*9230*/  HMMA.16816.F32 R116, R4.reuse, R136, R116 ;  /* 0x000000880474723c */ /* 0x060ff00000001874 */
[C---:B------:R-:W-:Y:S01]  /*9240*/  HMMA.16816.F32 R120, R4.reuse, R138, R120 ;  /* 0x0000008a0478723c */ /* 0x040fe20000001878 */
[----:B------:R-:W3:Y:S07]  /*9250*/  LDSM.16.MT88.4 R136, [R220+0x1a800] ;  /* 0x01a80000dc88783b */ /* 0x000eee0000004200 */
[C---:B------:R-:W-:Y:S08]  /*9260*/  HMMA.16816.F32 R124, R4.reuse, R156, R124 ;  /* 0x0000009c047c723c */ /* 0x040ff0000000187c */
[----:B------:R-:W-:Y:S01]  /*9270*/  HMMA.16816.F32 R4, R4, R158, R128 ;  /* 0x0000009e0404723c */ /* 0x000fe20000001880 */
[----:B------:R-:W-:Y:S01]  /*9280*/  F2FP.F16.F32.PACK_AB R128, R190, R191 ;  /* 0x000000bfbe80723e */ /* 0x000fe200000000ff */
[----:B------:R-:W-:Y:S01]  /*9290*/  LDSM.16.MT88.4 R156, [R192+0x1c800] ;  /* 0x01c80000c09c783b */ /* 0x000fe20000004200 */
[----:B-1----:R-:W-:Y:S01]  /*92a0*/  F2FP.F16.F32.PACK_AB R129, R194, R195 ;  /* 0x000000c3c281723e */ /* 0x002fe200000000ff */
[----:B------:R-:W-:Y:S01]  /*92b0*/  FADD.FTZ R191, R191, R182 ;  /* 0x000000b6bfbf7221 */ /* 0x000fe20000010000 */
[----:B------:R-:W-:Y:S01]  /*92c0*/  F2FP.F16.F32.PACK_AB R130, R188, R189 ;  /* 0x000000bdbc82723e */ /* 0x000fe200000000ff */
[----:B------:R-:W-:Y:S01]  /*92d0*/  FADD.FTZ R195, R195, R186 ;  /* 0x000000bac3c37221 */ /* 0x000fe20000010000 */
[----:B------:R-:W-:Y:S01]  /*92e0*/  F2FP.F16.F32.PACK_AB R131, R198, R193 ;  /* 0x000000c1c683723e */ /* 0x000fe200000000ff */
[----:B------:R-:W-:-:S02]  /*92f0*/  FADD.FTZ R190, R190, R191 ;  /* 0x000000bfbebe7221 */ /* 0x000fc40000010000 */
[----:B------:R-:W-:Y:S02]  /*9300*/  FADD.FTZ R194, R194, R195 ;  /* 0x000000c3c2c27221 */ /* 0x000fe40000010000 */
[----:B------:R-:W-:Y:S02]  /*9310*/  FADD.FTZ R189, R189, R190 ;  /* 0x000000bebdbd7221 */ /* 0x000fe40000010000 */
[----:B--2---:R-:W-:Y:S01]  /*9320*/  HMMA.16816.F32 R8, R128, R152, R8 ;  /* 0x000000988008723c */ /* 0x004fe20000001808 */
[----:B------:R-:W-:Y:S01]  /*9330*/  FADD.FTZ R193, R193, R194 ;  /* 0x000000c2c1c17221 */ /* 0x000fe20000010000 */
[----:B------:R-:W-:-:S03]  /*9340*/  FADD.FTZ R188, R188, R189 ;  /* 0x000000bdbcbc7221 */ /* 0x000fc60000010000 */
[----:B------:R-:W-:-:S03]  /*9350*/  FADD.FTZ R193, R198, R193 ;  /* 0x000000c1c6c17221 */ /* 0x000fc60000010000 */
[C---:B------:R-:W-:Y:S01]  /*9360*/  HMMA.16816.F32 R12, R128.reuse, R154, R12 ;  /* 0x0000009a800c723c */ /* 0x040fe2000000180c */
[----:B------:R-:W1:Y:S07]  /*9370*/  LDSM.16.MT88.4 R152, [R185+0x2800] ;  /* 0x00280000b998783b */ /* 0x000e6e0000004200 */
[C---:B---3--:R-:W-:Y:S08]  /*9380*/  HMMA.16816.F32 R36, R128.reuse, R136, R36 ;  /* 0x000000888024723c */ /* 0x048ff00000001824 */
[C---:B------:R-:W-:Y:S01]  /*9390*/  HMMA.16816.F32 R40, R128.reuse, R138, R40 ;  /* 0x0000008a8028723c */ /* 0x040fe20000001828 */
[----:B------:R-:W-:Y:S07]  /*93a0*/  LDSM.16.MT88.4 R136, [R192+0x1e800] ;  /* 0x01e80000c088783b */ /* 0x000fee0000004200 */
[C---:B------:R-:W-:Y:S08]  /*93b0*/  HMMA.16816.F32 R32, R128.reuse, R140, R32 ;  /* 0x0000008c8020723c */ /* 0x040ff00000001820 */
[C---:B------:R-:W-:Y:S01]  /*93c0*/  HMMA.16816.F32 R132, R128.reuse, R142, R132 ;  /* 0x0000008e8084723c */ /* 0x040fe20000001884 */
[----:B------:R-:W-:Y:S07]  /*93d0*/  LDSM.16.MT88.4 R140, [R220+0x1e800] ;  /* 0x01e80000dc8c783b */ /* 0x000fee0000004200 */
[C---:B------:R-:W-:Y:S08]  /*93e0*/  HMMA.16816.F32 R16, R128.reuse, R148, R16 ;  /* 0x000000948010723c */ /* 0x040ff00000001810 */
[C---:B-1----:R-:W-:Y:S08]  /*93f0*/  HMMA.16816.F32 R60, R128.reuse, R152, R60 ;  /* 0x00000098803c723c */ /* 0x042ff0000000183c */
[C---:B------:R-:W-:Y:S01]  /*9400*/  HMMA.16816.F32 R64, R128.reuse, R154, R64 ;  /* 0x0000009a8040723c */ /* 0x040fe20000001840 */
[----:B------:R-:W1:Y:S07]  /*9410*/  LDSM.16.MT88.4 R152, [R187+0x6800] ;  /* 0x00680000bb98783b */ /* 0x000e6e0000004200 */
        /* <DEDUP_REMOVED lines=8> */
[C---:B------:R-:W-:Y:S08]  /*94a0*/  HMMA.16816.F32 R76, R128.reuse, R156, R76 ;  /* 0x0000009c804c723c */ /* 0x040ff0000000184c */
[C---:B------:R-:W-:Y:S01]  /*94b0*/  HMMA.16816.F32 R80, R128.reuse, R158, R80 ;  /* 0x0000009e8050723c */ /* 0x040fe20000001850 */
[----:B------:R-:W5:Y:S07]  /*94c0*/  LDSM.16.MT88.4 R156, [R220+0x19000] ;  /* 0x01900000dc9c783b */ /* 0x000f6e0000004200 */
[----:B-1----:R-:W-:Y:S01]  /*94d0*/  HMMA.16816.F32 R116, R128, R152, R116 ;  /* 0x000000988074723c */ /* 0x002fe20000001874 */
[----:B------:R-:W-:-:S02]  /*94e0*/  FFMA.FTZ R152, R207, UR4, -R196 ;  /* 0x00000004cf987c23 */ /* 0x000fc400080108c4 */
[----:B------:R1:W4:Y:S04]  /*94f0*/  MUFU.EX2 R207, R175 ;  /* 0x000000af00cf7308 */ /* 0x0003280000000800 */
[----:B------:R4:W5:Y:S01]  /*9500*/  MUFU.EX2 R213, R152 ;  /* 0x0000009800d57308 */ /* 0x0009620000000800 */
[C---:B------:R-:W-:Y:S08]  /*9510*/  HMMA.16816.F32 R108, R128.reuse, R136, R108 ;  /* 0x00000088806c723c */ /* 0x040ff0000000186c */
[C---:B------:R-:W-:Y:S01]  /*9520*/  HMMA.16816.F32 R112, R128.reuse, R138, R112 ;  /* 0x0000008a8070723c */ /* 0x040fe20000001870 */
[----:B------:R-:W5:Y:S04]  /*9530*/  LDSM.16.MT88.4 R136, [R187+0x1000] ;  /* 0x00100000bb88783b */ /* 0x000f680000004200 */
[----:B-1----:R-:W-:Y:S03]  /*9540*/  LDSM.16.MT88.4 R172, [R192+0x1b000] ;  /* 0x01b00000c0ac783b */ /* 0x002fe60000004200 */
[C---:B------:R-:W-:Y:S08]  /*9550*/  HMMA.16816.F32 R100, R128.reuse, R140, R100 ;  /* 0x0000008c8064723c */ /* 0x040ff00000001864 */
        /* <DEDUP_REMOVED lines=14> */
[C---:B------:R-:W-:Y:S01]  /*9640*/  HMMA.16816.F32 R120, R128.reuse, R154, R120 ;  /* 0x0000009a8078723c */ /* 0x040fe20000001878 */
[----:B----4-:R-:W-:Y:S07]  /*9650*/  LDSM.16.MT88.4 R152, [R220+0x1d000] ;  /* 0x01d00000dc98783b */ /* 0x010fee0000004200 */
[C---:B------:R-:W-:Y:S08]  /*9660*/  HMMA.16816.F32 R124, R128.reuse, R160, R124 ;  /* 0x000000a0807c723c */ /* 0x040ff0000000187c */
[----:B------:R-:W-:Y:S01]  /*9670*/  HMMA.16816.F32 R128, R128, R162, R4 ;  /* 0x000000a28080723c */ /* 0x000fe20000001804 */
[----:B------:R-:W-:Y:S01]  /*9680*/  F2FP.F16.F32.PACK_AB R4, R218, R215 ;  /* 0x000000d7da04723e */ /* 0x000fe200000000ff */
[----:B------:R-:W-:Y:S01]  /*9690*/  FADD.FTZ R215, R215, R188 ;  /* 0x000000bcd7d77221 */ /* 0x000fe20000010000 */
[C---:B------:R-:W-:Y:S01]  /*96a0*/  F2FP.F16.F32.PACK_AB R5, R207.reuse, R222 ;  /* 0x000000decf05723e */ /* 0x040fe200000000ff */
[----:B------:R-:W-:Y:S01]  /*96b0*/  FADD.FTZ R222, R222, R193 ;  /* 0x000000c1dede7221 */ /* 0x000fe20000010000 */
[----:B------:R-:W-:Y:S01]  /*96c0*/  F2FP.F16.F32.PACK_AB R6, R212, R223 ;  /* 0x000000dfd406723e */ /* 0x000fe200000000ff */
[----:B------:R-:W-:Y:S01]  /*96d0*/  FADD.FTZ R218, R218, R215 ;  /* 0x000000d7dada7221 */ /* 0x000fe20000010000 */
[----:B-----5:R-:W-:Y:S01]  /*96e0*/  F2FP.F16.F32.PACK_AB R7, R214, R213 ;  /* 0x000000d5d607723e */ /* 0x020fe200000000ff */
[----:B------:R-:W-:-:S02]  /*96f0*/  FADD.FTZ R222, R207, R222 ;  /* 0x000000decfde7221 */ /* 0x000fc40000010000 */
[----:B------:R-:W-:Y:S02]  /*9700*/  FADD.FTZ R223, R223, R218 ;  /* 0x000000dadfdf7221 */ /* 0x000fe40000010000 */
[----:B------:R-:W-:Y:S02]  /*9710*/  FADD.FTZ R213, R213, R222 ;  /* 0x000000ded5d57221 */ /* 0x000fe40000010000 */
[----:B------:R-:W-:Y:S01]  /*9720*/  HMMA.16816.F32 R160, R4, R156, R8 ;  /* 0x0000009c04a0723c */ /* 0x000fe20000001808 */
[----:B------:R-:W-:Y:S01]  /*9730*/  LDSM.16.MT88.4 R8, [R192+0x1f000] ;  /* 0x01f00000c008783b */ /* 0x000fe20000004200 */
[----:B------:R-:W-:Y:S01]  /*9740*/  FADD.FTZ R223, R212, R223 ;  /* 0x000000dfd4df7221 */ /* 0x000fe20000010000 */
[----:B------:R-:W-:-:S05]  /*9750*/  FADD.FTZ R213, R214, R213 ;  /* 0x000000d5d6d57221 */ /* 0x000fca0000010000 */
[C---:B------:R-:W-:Y:S01]  /*9760*/  HMMA.16816.F32 R156, R4.reuse, R158, R12 ;  /* 0x0000009e049c723c */ /* 0x040fe2000000180c */
[----:B------:R-:W4:Y:S07]  /*9770*/  LDSM.16.MT88.4 R12, [R220+0x1f000] ;  /* 0x01f00000dc0c783b */ /* 0x000f2e0000004200 */
[C---:B------:R-:W-:Y:S08]  /*9780*/  HMMA.16816.F32 R24, R4.reuse, R136, R24 ;  /* 0x000000880418723c */ /* 0x040ff00000001818 */
[C---:B------:R-:W-:Y:S08]  /*9790*/  HMMA.16816.F32 R28, R4.reuse, R138, R28 ;  /* 0x0000008a041c723c */ /* 0x040ff0000000181c */
[C---:B-1----:R-:W-:Y:S01]  /*97a0*/  HMMA.16816.F32 R136, R4.reuse, R140, R32 ;  /* 0x0000008c0488723c */ /* 0x042fe20000001820 */
[----:B------:R-:W-:Y:S07]  /*97b0*/  LDSM.16.MT88.4 R32, [R185+0x5000] ;  /* 0x00500000b920783b */ /* 0x000fee0000004200 */
        /* <DEDUP_REMOVED lines=13> */
[----:B------:R-:W5:Y:S07]  /*9890*/  LDSM.16.MT88.4 R8, [R192+0x1f800] ;  /* 0x01f80000c008783b */ /* 0x000f6e0000004200 */
[----:B-1----:R-:W-:Y:S01]  /*98a0*/  HMMA.16816.F32 R84, R4, R140, R84 ;  /* 0x0000008c0454723c */ /* 0x002fe20000001854 */
[----:B------:R-:W-:-:S02]  /*98b0*/  FFMA.FTZ R140, R199, UR4, -R196 ;  /* 0x00000004c78c7c23 */ /* 0x000fc400080108c4 */
[----:B------:R-:W1:Y:S04]  /*98c0*/  MUFU.EX2 R199, R201 ;  /* 0x000000c900c77308 */ /* 0x000e680000000800 */
[----:B------:R3:W1:Y:S01]  /*98d0*/  MUFU.EX2 R196, R140 ;  /* 0x0000008c00c47308 */ /* 0x0006620000000800 */
        /* <DEDUP_REMOVED lines=11> */
[C---:B--2---:R-:W-:Y:S08]  /*9990*/  HMMA.16816.F32 R76, R4.reuse, R148, R76 ;  /* 0x00000094044c723c */ /* 0x044ff0000000184c */
[C---:B------:R-:W-:Y:S01]  /*99a0*/  HMMA.16816.F32 R80, R4.reuse, R150, R80 ;  /* 0x000000960450723c */ /* 0x040fe20000001850 */
[----:B------:R-:W2:Y:S07]  /*99b0*/  LDSM.16.MT88.4 R148, [R192+0x19800] ;  /* 0x01980000c094783b */ /* 0x000eae0000004200 */
[C---:B------:R-:W-:Y:S01]  /*99c0*/  HMMA.16816.F32 R88, R4.reuse, R142, R88 ;  /* 0x0000008e0458723c */ /* 0x040fe20000001858 */
[----:B---3--:R-:W-:Y:S07]  /*99d0*/  LDSM.16.MT88.4 R140, [R187+0x1800] ;  /* 0x00180000bb8c783b */ /* 0x008fee0000004200 */
[C---:B------:R-:W-:Y:S08]  /*99e0*/  HMMA.16816.F32 R92, R4.reuse, R32, R92 ;  /* 0x00000020045c723c */ /* 0x040ff0000000185c */
[C---:B------:R-:W-:Y:S01]  /*99f0*/  HMMA.16816.F32 R96, R4.reuse, R34, R96 ;  /* 0x000000220460723c */ /* 0x040fe20000001860 */
[----:B------:R-:W-:Y:S07]  /*9a00*/  LDSM.16.MT88.4 R32, [R192+0x1b800] ;  /* 0x01b80000c020783b */ /* 0x000fee0000004200 */
[C---:B------:R-:W-:Y:S08]  /*9a10*/  HMMA.16816.F32 R116, R4.reuse, R144, R116 ;  /* 0x000000900474723c */ /* 0x040ff00000001874 */
[C---:B------:R-:W-:Y:S01]  /*9a20*/  HMMA.16816.F32 R120, R4.reuse, R146, R120 ;  /* 0x000000920478723c */ /* 0x040fe20000001878 */
[----:B------:R-:W3:Y:S07]  /*9a30*/  LDSM.16.MT88.4 R144, [R192+0x1d800] ;  /* 0x01d80000c090783b */ /* 0x000eee0000004200 */
[C---:B----4-:R-:W-:Y:S08]  /*9a40*/  HMMA.16816.F32 R124, R4.reuse, R12, R124 ;  /* 0x0000000c047c723c */ /* 0x050ff0000000187c */
[----:B------:R-:W-:Y:S01]  /*9a50*/  HMMA.16816.F32 R128, R4, R14, R128 ;  /* 0x0000000e0480723c */ /* 0x000fe20000001880 */
[----:B------:R-:W-:Y:S01]  /*9a60*/  F2FP.F16.F32.PACK_AB R4, R225, R204 ;  /* 0x000000cce104723e */ /* 0x000fe200000000ff */
[----:B------:R-:W4:Y:S01]  /*9a70*/  LDSM.16.MT88.4 R12, [R187+0x3800] ;  /* 0x00380000bb0c783b */ /* 0x000f220000004200 */
        /* <DEDUP_REMOVED lines=8> */
[----:B-----5:R-:W-:Y:S01]  /*9b00*/  HMMA.16816.F32 R108, R4, R8, R108 ;  /* 0x00000008046c723c */ /* 0x020fe2000000186c */
[----:B------:R-:W-:Y:S01]  /*9b10*/  FADD.FTZ R196, R196, R199 ;  /* 0x000000c7c4c47221 */ /* 0x000fe20000010000 */
[----:B------:R-:W-:-:S03]  /*9b20*/  FADD.FTZ R251, R203, R200 ;  /* 0x000000c8cbfb7221 */ /* 0x000fc60000010000 */
[----:B------:R-:W-:-:S03]  /*9b30*/  FADD.FTZ R249, R197, R196 ;  /* 0x000000c4c5f97221 */ /* 0x000fc60000010000 */
[C---:B------:R-:W-:Y:S01]  /*9b40*/  HMMA.16816.F32 R112, R4.reuse, R10, R112 ;  /* 0x0000000a0470723c */ /* 0x040fe20000001870 */
[----:B------:R-:W1:Y:S07]  /*9b50*/  LDSM.16.MT88.4 R8, [R220+0x1d800] ;  /* 0x01d80000dc08783b */ /* 0x000e6e0000004200 */
[C---:B--2---:R-:W-:Y:S01]  /*9b60*/  HMMA.16816.F32 R152, R4.reuse, R148, R16 ;  /* 0x000000940498723c */ /* 0x044fe20000001810 */
[----:B------:R-:W-:Y:S07]  /*9b70*/  LDSM.16.MT88.4 R16, [R185+0x3800] ;  /* 0x00380000b910783b */ /* 0x000fee0000004200 */
[C---:B---3--:R-:W-:Y:S08]  /*9b80*/  HMMA.16816.F32 R76, R4.reuse, R144, R76 ;  /* 0x00000090044c723c */ /* 0x048ff0000000184c */
[C---:B------:R-:W-:Y:S08]  /*9b90*/  HMMA.16816.F32 R80, R4.reuse, R146, R80 ;  /* 0x000000920450723c */ /* 0x040ff00000001850 */
[C---:B------:R-:W-:Y:S01]  /*9ba0*/  HMMA.16816.F32 R148, R4.reuse, R150, R20 ;  /* 0x000000960494723c */ /* 0x040fe20000001814 */
[----:B------:R-:W-:Y:S07]  /*9bb0*/  LDSM.16.MT88.4 R20, [R220+0x1b800] ;  /* 0x01b80000dc14783b */ /* 0x000fee0000004200 */
[C---:B------:R-:W-:Y:S08]  /*9bc0*/  HMMA.16816.F32 R44, R4.reuse, R32, R44 ;  /* 0x00000020042c723c */ /* 0x040ff0000000182c */
[C---:B------:R-:W-:Y:S01]  /*9bd0*/  HMMA.16816.F32 R48, R4.reuse, R34, R48 ;  /* 0x000000220430723c */ /* 0x040fe20000001830 */
[----:B------:R-:W2:Y:S07]  /*9be0*/  LDSM.16.MT88.4 R32, [R185+0x1800] ;  /* 0x00180000b920783b */ /* 0x000eae0000004200 */
[C---:B------:R-:W-:Y:S01]  /*9bf0*/  HMMA.16816.F32 R144, R4.reuse, R140, R24 ;  /* 0x0000008c0490723c */ /* 0x040fe20000001818 */
[----:B------:R-:W-:Y:S07]  /*9c00*/  LDSM.16.MT88.4 R24, [R220+0x1f800] ;  /* 0x01f80000dc18783b */ /* 0x000fee0000004200 */
[C---:B----4-:R-:W-:Y:S08]  /*9c10*/  HMMA.16816.F32 R52, R4.reuse, R12, R52 ;  /* 0x0000000c0434723c */ /* 0x050ff00000001834 */
[C---:B------:R-:W-:Y:S01]  /*9c20*/  HMMA.16816.F32 R56, R4.reuse, R14, R56 ;  /* 0x0000000e0438723c */ /* 0x040fe20000001838 */
[----:B------:R-:W3:Y:S07]  /*9c30*/  LDSM.16.MT88.4 R12, [R185+0x5800] ;  /* 0x00580000b90c783b */ /* 0x000eee0000004200 */
[C---:B-1----:R-:W-:Y:S08]  /*9c40*/  HMMA.16816.F32 R68, R4.reuse, R8, R68 ;  /* 0x000000080444723c */ /* 0x042ff00000001844 */
[C---:B------:R-:W-:Y:S01]  /*9c50*/  HMMA.16816.F32 R72, R4.reuse, R10, R72 ;  /* 0x0000000a0448723c */ /* 0x040fe20000001848 */
[----:B------:R-:W1:Y:S07]  /*9c60*/  LDSM.16.MT88.4 R8, [R185+0x7800] ;  /* 0x00780000b908783b */ /* 0x000e6e0000004200 */
        /* <DEDUP_REMOVED lines=16> */
[C---:B-1----:R-:W-:Y:S08]  /*9d70*/  HMMA.16816.F32 R124, R4.reuse, R8, R124 ;  /* 0x00000008047c723c */ /* 0x042ff0000000187c */
[C---:B------:R-:W-:Y:S08]  /*9d80*/  HMMA.16816.F32 R128, R4.reuse, R10, R128 ;  /* 0x0000000a0480723c */ /* 0x040ff00000001880 */
[----:B------:R-:W-:Y:S01]  /*9d90*/  HMMA.16816.F32 R160, R4, R164, R160 ;  /* 0x000000a404a0723c */ /* 0x000fe200000018a0 */
[----:B------:R-:W-:Y:S01]  /*9da0*/  MOV R164, R208 ;  /* 0x000000d000a47202 */ /* 0x000fe20000000f00 */
[----:B------:R-:W-:-:S03]  /*9db0*/  NOP ;  /* 0x0000000000007918 */ /* 0x000fc60000000000 */
[----:B------:R-:W-:-:S15]  /*9dc0*/  BRA.U !UP0, `(.L_x_546) ;  /* 0x0000003d08107547 */ /* 0x000fde000b800000 */
[----:B------:R-:W-:-:S04]  /*9dd0*/  DEPBAR.LE SB0, 0x0 ;  /* 0x000080000000791a */ /* 0x000fc80000000000 */
[----:B------:R-:W-:Y:S01]  /*9de0*/  UIADD3 UR14, UPT, UPT, UR21, -0x3, URZ ;  /* 0xfffffffd150e7890 */ /* 0x000fe2000fffe0ff */
[----:B------:R-:W-:Y:S02]  /*9df0*/  IMAD.IADD R218, R211, 0x1, R210 ;  /* 0x00000001d3da7824 */ /* 0x000fe400078e02d2 */
[----:B------:R-:W-:Y:S01]  /*9e00*/  IMAD.IADD R213, R0, 0x1, R211 ;  /* 0x0000000100d57824 */ /* 0x000fe200078e02d3 */
[----:B------:R-:W-:-:S04]  /*9e10*/  UIMAD.WIDE.U32 UR12, UR14, UR8, URZ ;  /* 0x000000080e0c72a5 */ /* 0x000fc8000f8e00ff */
[----:B------:R-:W-:Y:S02]  /*9e20*/  UIMAD UR7, UR14, UR9, UR13 ;  /* 0x000000090e0772a4 */ /* 0x000fe4000f8e020d */
[----:B------:R-:W-:Y:S01]  /*9e30*/  USHF.L.U32 UR4, UR12, 0x6, URZ ;  /* 0x000000060c047899 */ /* 0x000fe200080006ff */
[----:B------:R-:W-:Y:S01]  /*9e40*/  IMAD.U32 R8, RZ, RZ, UR12 ;  /* 0x0000000cff087e24 */ /* 0x000fe2000f8e00ff */
[----:B------:R-:W-:Y:S01]  /*9e50*/  USHF.L.U64.HI UR6, UR12, 0x6, UR7 ;  /* 0x000000060c067899 */ /* 0x000fe20008010207 */
[----:B------:R-:W-:Y:S01]  /*9e60*/  IMAD.U32 R9, RZ, RZ, UR13 ;  /* 0x0000000dff097e24 */ /* 0x000fe2000f8e00ff */
[----:B------:R-:W-:Y:S01]  /*9e70*/  ULEA UR4, UP0, UR8, UR4, 0x5 ;  /* 0x0000000408047291 */ /* 0x000fe2000f8028ff */
[----:B------:R-:W-:Y:S01]  /*9e80*/  IMAD.U32 R3, RZ, RZ, UR7 ;  /* 0x00000007ff037e24 */ /* 0x000fe2000f8e00ff */
[----:B------:R-:W-:Y:S01]  /*9e90*/  BAR.SYNC.DEFER_BLOCKING 0x0 ;  /* 0x0000000000007b1d */ /* 0x000fe20000010000 */
[----:B------:R-:W-:Y:S01]  /*9ea0*/  LEA R6, P4, R8, R235, 0x7 ;  /* 0x000000eb08067211 */ /* 0x000fe200078838ff */
[----:B------:R-:W-:-:S02]  /*9eb0*/  ULEA.HI.X UR6, UR8, UR6, UR9, 0x5, UP0 ;  /* 0x0000000608067291 */ /* 0x000fc400080f2c09 */
[----:B------:R-:W-:Y:S01]  /*9ec0*/  IMAD.U32 R4, RZ, RZ, UR4 ;  /* 0x00000004ff047e24 */ /* 0x000fe2000f8e00ff */
[----:B------:R-:W-:Y:S01]  /*9ed0*/  LEA.HI.X R7, R8, R234, R3, 0x7, P4 ;  /* 0x000000ea08077211 */ /* 0x000fe200020f3c03 */
[----:B------:R-:W-:Y:S02]  /*9ee0*/  UISETP.GT.U32.AND UP0, UPT, UR14, UR19, UPT ;  /* 0x000000130e00728c */ /* 0x000fe4000bf04070 */
[----:B------:R-:W-:Y:S01]  /*9ef0*/  IMAD.U32 R3, RZ, RZ, UR6 ;  /* 0x00000006ff037e24 */ /* 0x000fe2000f8e00ff */
[----:B------:R-:W-:-:S04]  /*9f00*/  LEA R16, P4, R4, R235, 0x1 ;  /* 0x000000eb04107211 */ /* 0x000fc800078808ff */
[----:B------:R-:W-:Y:S01]  /*9f10*/  LEA.HI.X R17, R4, R234, R3, 0x1, P4 ;  /* 0x000000ea04117211 */ /* 0x000fe200020f0c03 */
[----:B------:R-:W-:Y:S01]  /*9f20*/  IMAD.MOV.U32 R3, RZ, RZ, 0x40 ;  /* 0x00000040ff037424 */ /* 0x000fe200078e00ff */
[----:B------:R-:W-:-:S04]  /*9f30*/  ISETP.NE.AND P4, PT, R180, RZ, PT ;  /* 0x000000ffb400720c */ /* 0x000fc80003f85270 */
[----:B------:R-:W-:Y:S01]  /*9f40*/  SEL R3, R3, 0xffffffc0, !P4 ;  /* 0xffffffc003037807 */ /* 0x000fe20006000000 */
[----:B------:R-:W-:Y:S01]  /*9f50*/  @!PT LDS RZ, [RZ] ;  /* 0x00000000fffff984 */ /* 0x000fe20000000800 */
[----:B------:R-:W-:Y:S01]  /*9f60*/  @!PT LDS RZ, [RZ] ;  /* 0x00000000fffff984 */ /* 0x000fe20000000800 */
[----:B------:R-:W-:Y:S01]  /*9f70*/  @!PT LDS RZ, [RZ] ;  /* 0x00000000fffff984 */ /* 0x000fe20000000800 */
[----:B------:R-:W-:Y:S04]  /*9f80*/  @!P3 LDGSTS.E.BYPASS.LTC128B.128 [R238+0x18000], desc[UR26][R6.64] ;  /* 0x1800000006eebfae */ /* 0x000fe8000b981a1a */
[--C-:B------:R-:W-:Y:S02]  /*9f90*/  IMAD.IADD R214, R210, 0x1, R3.reuse ;  /* 0x00000001d2d67824 */ /* 0x100fe400078e0203 */
[----:B------:R-:W-:Y:S01]  /*9fa0*/  IMAD.IADD R212, R0, 0x1, R3 ;  /* 0x0000000100d47824 */ /* 0x000fe200078e0203 */
[----:B------:R-:W-:Y:S01]  /*9fb0*/  @P3 STS.128 [R238+0x18000], RZ ;  /* 0x018000ffee003388 */ /* 0x000fe20000000c00 */
[C---:B------:R-:W-:Y:S02]  /*9fc0*/  IMAD.IADD R215, R211.reuse, 0x1, R214 ;  /* 0x00000001d3d77824 */ /* 0x040fe400078e02d6 */
[----:B------:R-:W-:Y:S01]  /*9fd0*/  IMAD.IADD R3, R211, 0x1, R212 ;  /* 0x00000001d3037824 */ /* 0x000fe200078e02d4 */
        /* <DEDUP_REMOVED lines=36> */
[----:B------:R-:W1:Y:S04]  /*a220*/  LDSM.16.M88.4 R12, [R0+0x10000] ;  /* 0x01000000000c783b */ /* 0x000e680000000200 */
[----:B------:R-:W2:Y:S04]  /*a230*/  LDSM.16.M88.4 R184, [R0+0x10800] ;  /* 0x0108000000b8783b */ /* 0x000ea80000000200 */
[----:B------:R-:W3:Y:S04]  /*a240*/  LDSM.16.M88.4 R176, [R0+0x11000] ;  /* 0x0110000000b0783b */ /* 0x000ee80000000200 */
[----:B------:R-:W4:Y:S04]  /*a250*/  LDSM.16.M88.4 R24, [R0+0x11800] ;  /* 0x011800000018783b */ /* 0x000f280000000200 */
        /* <DEDUP_REMOVED lines=9> */
[C---:B------:R-:W-:Y:S03]  /*a2f0*/  HMMA.16816.F32 R12, R168.reuse, R14, RZ ;  /* 0x0000000ea80c723c */ /* 0x040fe600000018ff */
[----:B------:R-:W1:Y:S04]  /*a300*/  LDSM.16.M88.4 R200, [R212+0x10800] ;  /* 0x01080000d4c8783b */ /* 0x000e680000000200 */
[----:B------:R-:W1:Y:S01]  /*a310*/  LDSM.16.M88.4 R196, [R212+0x11000] ;  /* 0x01100000d4c4783b */ /* 0x000e620000000200 */
[C---:B--2---:R-:W-:Y:S03]  /*a320*/  HMMA.16816.F32 R188, R168.reuse, R184, RZ ;  /* 0x000000b8a8bc723c */ /* 0x044fe600000018ff */
[----:B------:R-:W0:Y:S05]  /*a330*/  LDGDEPBAR ;  /* 0x00000000000079af */ /* 0x000e2a0000000000 */
[C---:B---3--:R-:W-:Y:S08]  /*a340*/  HMMA.16816.F32 R180, R168.reuse, R176, RZ ;  /* 0x000000b0a8b4723c */ /* 0x048ff000000018ff */
[C---:B------:R-:W-:Y:S08]  /*a350*/  HMMA.16816.F32 R184, R168.reuse, R186, RZ ;  /* 0x000000baa8b8723c */ /* 0x040ff000000018ff */
[C---:B------:R-:W-:Y:S08]  /*a360*/  HMMA.16816.F32 R176, R168.reuse, R178, RZ ;  /* 0x000000b2a8b0723c */ /* 0x040ff000000018ff */
[C---:B----4-:R-:W-:Y:S08]  /*a370*/  HMMA.16816.F32 R172, R168.reuse, R24, RZ ;  /* 0x00000018a8ac723c */ /* 0x050ff000000018ff */
[----:B------:R-:W-:Y:S01]  /*a380*/  HMMA.16816.F32 R168, R168, R26, RZ ;  /* 0x0000001aa8a8723c */ /* 0x000fe200000018ff */
[----:B------:R-:W-:Y:S07]  /*a390*/  LDSM.16.M88.4 R24, [R215] ;  /* 0x00000000d718783b */ /* 0x000fee0000000200 */
[C---:B-----5:R-:W-:Y:S08]  /*a3a0*/  HMMA.16816.F32 R16, R32.reuse, R8, R16 ;  /* 0x000000082010723c */ /* 0x060ff00000001810 */
[C---:B------:R-:W-:Y:S01]  /*a3b0*/  HMMA.16816.F32 R12, R32.reuse, R10, R12 ;  /* 0x0000000a200c723c */ /* 0x040fe2000000180c */
[----:B------:R-:W2:Y:S07]  /*a3c0*/  LDSM.16.M88.4 R8, [R3+0x10000] ;  /* 0x010000000308783b */ /* 0x000eae0000000200 */
[C---:B------:R-:W-:Y:S08]  /*a3d0*/  HMMA.16816.F32 R188, R32.reuse, R28, R188 ;  /* 0x0000001c20bc723c */ /* 0x040ff000000018bc */
        /* <DEDUP_REMOVED lines=17> */
[----:B------:R-:W1:Y:S07]  /*a4f0*/  LDSM.16.M88.4 R200, [R0+0x12800] ;  /* 0x0128000000c8783b */ /* 0x000e6e0000000200 */
[C---:B------:R-:W-:Y:S08]  /*a500*/  HMMA.16816.F32 R180, R20.reuse, R196, R180 ;  /* 0x000000c414b4723c */ /* 0x040ff000000018b4 */
[----:B------:R-:W-:Y:S01]  /*a510*/  HMMA.16816.F32 R176, R20, R198, R176 ;  /* 0x000000c614b0723c */ /* 0x000fe200000018b0 */
[----:B------:R-:W1:Y:S04]  /*a520*/  LDSM.16.M88.4 R196, [R0+0x13000] ;  /* 0x0130000000c4783b */ /* 0x000e680000000200 */
[----:B------:R-:W-:Y:S03]  /*a530*/  LDSM.16.M88.4 R20, [R218+0x4000] ;  /* 0x00400000da14783b */ /* 0x000fe60000000200 */
        /* <DEDUP_REMOVED lines=34> */
[----:B------:R-:W-:Y:S07]  /*a760*/  LDSM.16.M88.4 R204, [R210+0x8000] ;  /* 0x00800000d2cc783b */ /* 0x000fee0000000200 */
[C---:B-----5:R-:W-:Y:S08]  /*a770*/  HMMA.16816.F32 R172, R20.reuse, R24, R172 ;  /* 0x0000001814ac723c */ /* 0x060ff000000018ac */
        /* <DEDUP_REMOVED lines=33> */
[C---:B------:R-:W-:Y:S08]  /*a990*/  HMMA.16816.F32 R188, R204.reuse, R200, R188 ;  /* 0x000000c8ccbc723c */ /* 0x040ff000000018bc */
[C---:B------:R-:W-:Y:S01]  /*a9a0*/  HMMA.16816.F32 R184, R204.reuse, R202, R184 ;  /* 0x000000caccb8723c */ /* 0x040fe200000018b8 */
[----:B------:R-:W-:Y:S07]  /*a9b0*/  LDSM.16.M88.4 R200, [R212+0x15000] ;  /* 0x01500000d4c8783b */ /* 0x000fee0000000200 */
[C---:B------:R-:W-:Y:S08]  /*a9c0*/  HMMA.16816.F32 R180, R204.reuse, R196, R180 ;  /* 0x000000c4ccb4723c */ /* 0x040ff000000018b4 */
[C---:B------:R-:W-:Y:S01]  /*a9d0*/  HMMA.16816.F32 R176, R204.reuse, R198, R176 ;  /* 0x000000c6ccb0723c */ /* 0x040fe200000018b0 */
[----:B------:R-:W-:Y:S07]  /*a9e0*/  LDSM.16.M88.4 R196, [R212+0x15800] ;  /* 0x01580000d4c4783b */ /* 0x000fee0000000200 */
[----:B------:R-:W-:Y:S01]  /*a9f0*/  HMMA.16816.F32 R192, R204, R194, R168 ;  /* 0x000000c2ccc0723c */ /* 0x000fe200000018a8 */
[----:B------:R-:W5:Y:S07]  /*aa00*/  LDSM.16.M88.4 R168, [R212+0x14800] ;  /* 0x01480000d4a8783b */ /* 0x000f6e0000000200 */
[C---:B--2---:R-:W-:Y:S08]  /*aa10*/  HMMA.16816.F32 R16, R164.reuse, R32, R16 ;  /* 0x00000020a410723c */ /* 0x044ff00000001810 */
[C---:B------:R-:W-:Y:S01]  /*aa20*/  HMMA.16816.F32 R12, R164.reuse, R34, R12 ;  /* 0x00000022a40c723c */ /* 0x040fe2000000180c */
[----:B------:R-:W-:Y:S07]  /*aa30*/  LDSM.16.M88.4 R32, [R3+0x15800] ;  /* 0x015800000320783b */ /* 0x000fee0000000200 */
[C---:B---3--:R-:W-:Y:S08]  /*aa40*/  HMMA.16816.F32 R188, R164.reuse, R28, R188 ;  /* 0x0000001ca4bc723c */ /* 0x048ff000000018bc */
[C---:B------:R-:W-:Y:S01]  /*aa50*/  HMMA.16816.F32 R184, R164.reuse, R30, R184 ;  /* 0x0000001ea4b8723c */ /* 0x040fe200000018b8 */
[----:B------:R-:W-:Y:S07]  /*aa60*/  LDSM.16.M88.4 R28, [R3+0x14800] ;  /* 0x01480000031c783b */ /* 0x000fee0000000200 */
[C---:B----4-:R-:W-:Y:S08]  /*aa70*/  HMMA.16816.F32 R180, R164.reuse, R24, R180 ;  /* 0x00000018a4b4723c */ /* 0x050ff000000018b4 */
[----:B------:R-:W-:Y:S01]  /*aa80*/  HMMA.16816.F32 R176, R164, R26, R176 ;  /* 0x0000001aa4b0723c */ /* 0x000fe200000018b0 */
[----:B------:R-:W2:Y:S07]  /*aa90*/  LDSM.16.M88.4 R24, [R215+0x8000] ;  /* 0x00800000d718783b */ /* 0x000eae0000000200 */
[C---:B-1----:R-:W-:Y:S08]  /*aaa0*/  HMMA.16816.F32 R16, R8.reuse, R4, R16 ;  /* 0x000000040810723c */ /* 0x042ff00000001810 */
[----:B------:R-:W-:Y:S01]  /*aab0*/  HMMA.16816.F32 R12, R8, R6, R12 ;  /* 0x00000006080c723c */ /* 0x000fe2000000180c */
[----:B------:R-:W1:Y:S07]  /*aac0*/  LDSM.16.M88.4 R4, [R3+0x15000] ;  /* 0x015000000304783b */ /* 0x000e6e0000000200 */
[C---:B------:R-:W-:Y:S08]  /*aad0*/  HMMA.16816.F32 R172, R164.reuse, R20, R172 ;  /* 0x00000014a4ac723c */ /* 0x040ff000000018ac */
[----:B------:R-:W-:Y:S01]  /*aae0*/  HMMA.16816.F32 R192, R164, R22, R192 ;  /* 0x00000016a4c0723c */ /* 0x000fe200000018c0 */
[----:B------:R-:W3:Y:S04]  /*aaf0*/  LDSM.16.M88.4 R20, [R3+0x14000] ;  /* 0x014000000314783b */ /* 0x000ee80000000200 */
[----:B------:R-:W-:Y:S03]  /*ab00*/  LDSM.16.M88.4 R164, [R0+0x16800] ;  /* 0x0168000000a4783b */ /* 0x000fe60000000200 */
[C---:B-----5:R-:W-:Y:S08]  /*ab10*/  HMMA.16816.F32 R188, R8.reuse, R168, R188 ;  /* 0x000000a808bc723c */ /* 0x060ff000000018bc */
[C---:B------:R-:W-:Y:S01]  /*ab20*/  HMMA.16816.F32 R184, R8.reuse, R170, R184 ;  /* 0x000000aa08b8723c */ /* 0x040fe200000018b8 */
[----:B------:R-:W-:Y:S07]  /*ab30*/  LDSM.16.M88.4 R168, [R0+0x16000] ;  /* 0x0160000000a8783b */ /* 0x000fee0000000200 */
[C---:B------:R-:W-:Y:S08]  /*ab40*/  HMMA.16816.F32 R180, R8.reuse, R200, R180 ;  /* 0x000000c808b4723c */ /* 0x040ff000000018b4 */
[C---:B------:R-:W-:Y:S01]  /*ab50*/  HMMA.16816.F32 R176, R8.reuse, R202, R176 ;  /* 0x000000ca08b0723c */ /* 0x040fe200000018b0 */
[----:B------:R-:W4:Y:S07]  /*ab60*/  LDSM.16.M88.4 R200, [R210+0xc000] ;  /* 0x00c00000d2c8783b */ /* 0x000f2e0000000200 */
[C---:B------:R-:W-:Y:S08]  /*ab70*/  HMMA.16816.F32 R172, R8.reuse, R196, R172 ;  /* 0x000000c408ac723c */ /* 0x040ff000000018ac */
[----:B------:R-:W-:Y:S01]  /*ab80*/  HMMA.16816.F32 R192, R8, R198, R192 ;  /* 0x000000c608c0723c */ /* 0x000fe200000018c0 */
[----:B------:R-:W5:Y:S07]  /*ab90*/  LDSM.16.M88.4 R8, [R0+0x17000] ;  /* 0x017000000008783b */ /* 0x000f6e0000000200 */
[C---:B--2---:R-:W-:Y:S08]  /*aba0*/  HMMA.16816.F32 R188, R24.reuse, R28, R188 ;  /* 0x0000001c18bc723c */ /* 0x044ff000000018bc */
[C---:B------:R-:W-:Y:S01]  /*abb0*/  HMMA.16816.F32 R184, R24.reuse, R30, R184 ;  /* 0x0000001e18b8723c */ /* 0x040fe200000018b8 */
[----:B------:R-:W-:Y:S07]  /*abc0*/  LDSM.16.M88.4 R28, [R213+0x16000] ;  /* 0x01600000d51c783b */ /* 0x000fee0000000200 */
[C---:B-1----:R-:W-:Y:S01]  /*abd0*/  HMMA.16816.F32 R196, R24.reuse, R4, R180 ;  /* 0x0000000418c4723c */ /* 0x042fe200000018b4 */
[----:B------:R-:W1:Y:S07]  /*abe0*/  LDSM.16.M88.4 R180, [R218+0xc000] ;  /* 0x00c00000dab4783b */ /* 0x000e6e0000000200 */
[C---:B---3--:R-:W-:Y:S08]  /*abf0*/  HMMA.16816.F32 R16, R24.reuse, R20, R16 ;  /* 0x000000141810723c */ /* 0x048ff00000001810 */
[C---:B------:R-:W-:Y:S01]  /*ac00*/  HMMA.16816.F32 R176, R24.reuse, R6, R176 ;  /* 0x0000000618b0723c */ /* 0x040fe200000018b0 */
[----:B------:R-:W-:Y:S07]  /*ac10*/  LDSM.16.M88.4 R4, [R212+0x16000] ;  /* 0x01600000d404783b */ /* 0x000fee0000000200 */
[C---:B------:R-:W-:Y:S01]  /*ac20*/  HMMA.16816.F32 R12, R24.reuse, R22, R12 ;  /* 0x00000016180c723c */ /* 0x040fe2000000180c */
[----:B------:R2:W3:Y:S07]  /*ac30*/  LDSM.16.M88.4 R20, [R0+0x17800] ;  /* 0x017800000014783b */ /* 0x0004ee0000000200 */
[C---:B------:R-:W-:Y:S08]  /*ac40*/  HMMA.16816.F32 R172, R24.reuse, R32, R172 ;  /* 0x0000002018ac723c */ /* 0x040ff000000018ac */
[----:B------:R-:W-:Y:S01]  /*ac50*/  HMMA.16816.F32 R192, R24, R34, R192 ;  /* 0x0000002218c0723c */ /* 0x000fe200000018c0 */
[----:B------:R-:W3:Y:S04]  /*ac60*/  LDSM.16.M88.4 R24, [R214+0xc000] ;  /* 0x00c00000d618783b */ /* 0x000ee80000000200 */
[----:B------:R-:W-:Y:S03]  /*ac70*/  LDSM.16.M88.4 R32, [R213+0x16800] ;  /* 0x01680000d520783b */ /* 0x000fe60000000200 */
[----:B----4-:R-:W-:Y:S01]  /*ac80*/  HMMA.16816.F32 R16, R200, R168, R16 ;  /* 0x000000a8c810723c */ /* 0x010fe20000001810 */
[----:B--2---:R-:W-:-:S07]  /*ac90*/  VIADD R0, R233, 0x8 ;  /* 0x00000008e9007836 */ /* 0x004fce0000000000 */
[C---:B-----5:R-:W-:Y:S08]  /*aca0*/  HMMA.16816.F32 R196, R200.reuse, R8, R196 ;  /* 0x00000008c8c4723c */ /* 0x060ff000000018c4 */
[C---:B------:R-:W-:Y:S01]  /*acb0*/  HMMA.16816.F32 R176, R200.reuse, R10, R176 ;  /* 0x0000000ac8b0723c */ /* 0x040fe200000018b0 */
[----:B------:R-:W2:Y:S07]  /*acc0*/  LDSM.16.M88.4 R8, [R213+0x17000] ;  /* 0x01700000d508783b */ /* 0x000eae0000000200 */
[----:B------:R-:W-:Y:S01]  /*acd0*/  HMMA.16816.F32 R12, R200, R170, R12 ;  /* 0x000000aac80c723c */ /* 0x000fe2000000180c */
[----:B------:R-:W-:Y:S07]  /*ace0*/  LDSM.16.M88.4 R168, [R215+0xc000] ;  /* 0x00c00000d7a8783b */ /* 0x000fee0000000200 */
[----:B-1----:R-:W-:Y:S01]  /*acf0*/  HMMA.16816.F32 R204, R180, R28, R16 ;  /* 0x0000001cb4cc723c */ /* 0x002fe20000001810 */
[----:B------:R-:W1:Y:S01]  /*ad00*/  LDSM.16.M88.4 R16, [R3+0x16000] ;  /* 0x016000000310783b */ /* 0x000e620000000200 */
[----:B------:R-:W-:-:S06]  /*ad10*/  VIADD R29, R209, 0xffffff48 ;  /* 0xffffff48d11d7836 */ /* 0x000fcc0000000000 */
[C---:B---3--:R-:W-:Y:S08]  /*ad20*/  HMMA.16816.F32 R172, R200.reuse, R20, R172 ;  /* 0x00000014c8ac723c */ /* 0x048ff000000018ac */
[----:B------:R-:W-:Y:S01]  /*ad30*/  HMMA.16816.F32 R192, R200, R22, R192 ;  /* 0x00000016c8c0723c */ /* 0x000fe200000018c0 */
[----:B------:R-:W3:Y:S07]  /*ad40*/  LDSM.16.M88.4 R20, [R212+0x16800] ;  /* 0x01680000d414783b */ /* 0x000eee0000000200 */
[----:B------:R-:W-:Y:S08]  /*ad50*/  HMMA.16816.F32 R12, R180, R30, R12 ;  /* 0x0000001eb40c723c */ /* 0x000ff0000000180c */
[----:B------:R-:W-:Y:S08]  /*ad60*/  HMMA.16816.F32 R188, R200, R164, R188 ;  /* 0x000000a4c8bc723c */ /* 0x000ff000000018bc */
[----:B------:R-:W-:Y:S08]  /*ad70*/  HMMA.16816.F32 R204, R24, R4, R204 ;  /* 0x0000000418cc723c */ /* 0x000ff000000018cc */
[C---:B--2---:R-:W-:Y:S08]  /*ad80*/  HMMA.16816.F32 R196, R180.reuse, R8, R196 ;  /* 0x00000008b4c4723c */ /* 0x044ff000000018c4 */
[----:B------:R-:W-:Y:S01]  /*ad90*/  HMMA.16816.F32 R176, R180, R10, R176 ;  /* 0x0000000ab4b0723c */ /* 0x000fe200000018b0 */
[----:B------:R-:W2:Y:S07]  /*ada0*/  LDSM.16.M88.4 R8, [R212+0x17000] ;  /* 0x01700000d408783b */ /* 0x000eae0000000200 */
[----:B------:R-:W-:Y:S01]  /*adb0*/  HMMA.16816.F32 R184, R200, R166, R184 ;  /* 0x000000a6c8b8723c */ /* 0x000fe200000018b8 */
[----:B------:R-:W-:Y:S04]  /*adc0*/  LDSM.16.M88.4 R164, [R213+0x17800] ;  /* 0x01780000d5a4783b */ /* 0x000fe80000000200 */
[----:B------:R-:W-:Y:S03]  /*add0*/  LDSM.16.M88.4 R212, [R212+0x17800] ;  /* 0x01780000d4d4783b */ /* 0x000fe60000000200 */
[----:B------:R-:W-:Y:S01]  /*ade0*/  HMMA.16816.F32 R12, R24, R6, R12 ;  /* 0x00000006180c723c */ /* 0x000fe2000000180c */
[----:B------:R-:W4:Y:S07]  /*adf0*/  LDSM.16.M88.4 R4, [R3+0x16800] ;  /* 0x016800000304783b */ /* 0x000f2e0000000200 */
[----:B------:R-:W-:Y:S08]  /*ae00*/  HMMA.16816.F32 R188, R180, R32, R188 ;  /* 0x00000020b4bc723c */ /* 0x000ff000000018bc */
[----:B-1----:R-:W-:Y:S01]  /*ae10*/  HMMA.16816.F32 R204, R168, R16, R204 ;  /* 0x00000010a8cc723c */ /* 0x002fe200000018cc */
[----:B------:R-:W-:-:S05]  /*ae20*/  VIADD R17, R209, 0xffffff40 ;  /* 0xffffff40d1117836 */ /* 0x000fca0000000000 */
[-C--:B------:R-:W-:Y:S02]  /*ae30*/  ISETP.GT.AND P5, PT, R233, R17.reuse, PT ;  /* 0x00000011e900720c */ /* 0x080fe40003fa4270 */
[----:B------:R-:W-:Y:S01]  /*ae40*/  HMMA.16816.F32 R184, R180, R34, R184 ;  /* 0x00000022b4b8723c */ /* 0x000fe200000018b8 */
[----:B------:R-:W-:Y:S02]  /*ae50*/  ISETP.GE.AND P6, PT, R17, R232, PT ;  /* 0x000000e81100720c */ /* 0x000fe40003fc6270 */
[----:B------:R-:W-:-:S05]  /*ae60*/  ISETP.GT.AND P4, PT, R0, R17, PT ;  /* 0x000000110000720c */ /* 0x000fca0003f84270 */
[----:B---3--:R-:W-:Y:S03]  /*ae70*/  HMMA.16816.F32 R188, R24, R20, R188 ;  /* 0x0000001418bc723c */ /* 0x008fe600000018bc */
[----:B------:R-:W-:Y:S02]  /*ae80*/  FSEL R204, R204, -INF , !P5 ;  /* 0xff800000cccc7808 */ /* 0x000fe40006800000 */
[----:B------:R-:W-:Y:S01]  /*ae90*/  ISETP.GE.AND P5, PT, R17, R228, PT ;  /* 0x000000e41100720c */ /* 0x000fe20003fa6270 */
[----:B------:R-:W-:Y:S01]  /*aea0*/  VIADD R17, R209, 0xffffff41 ;  /* 0xffffff41d1117836 */ /* 0x000fe20000000000 */
[----:B------:R-:W-:Y:S01]  /*aeb0*/  FSEL R21, R206, -INF , !P4 ;  /* 0xff800000ce157808 */ /* 0x000fe20006000000 */
[----:B------:R-:W-:Y:S03]  /*aec0*/  HMMA.16816.F32 R12, R168, R18, R12 ;  /* 0x00000012a80c723c */ /* 0x000fe6000000180c */
[----:B------:R-:W-:-:S02]  /*aed0*/  ISETP.GT.AND P4, PT, R233, R17, PT ;  /* 0x00000011e900720c */ /* 0x000fc40003f84270 */
[----:B------:R-:W-:Y:S02]  /*aee0*/  FSEL R21, R21, -INF , !P5 ;  /* 0xff80000015157808 */ /* 0x000fe40006800000 */
[----:B------:R-:W-:Y:S01]  /*aef0*/  FSEL R31, R205, -INF , !P4 ;  /* 0xff800000cd1f7808 */ /* 0x000fe20006000000 */
[C---:B--2---:R-:W-:Y:S01]  /*af00*/  HMMA.16816.F32 R196, R24.reuse, R8, R196 ;  /* 0x0000000818c4723c */ /* 0x044fe200000018c4 */
[----:B------:R-:W-:Y:S02]  /*af10*/  ISETP.GT.AND P4, PT, R0, R17, PT ;  /* 0x000000110000720c */ /* 0x000fe40003f84270 */
[----:B------:R-:W-:Y:S02]  /*af20*/  ISETP.GE.AND P5, PT, R17, R228, PT ;  /* 0x000000e41100720c */ /* 0x000fe40003fa6270 */
[----:B------:R-:W-:Y:S02]  /*af30*/  FSEL R9, R207, -INF , !P4 ;  /* 0xff800000cf097808 */ /* 0x000fe40006000000 */
[----:B------:R-:W-:Y:S01]  /*af40*/  ISETP.GT.AND P4, PT, R233, R29, PT ;  /* 0x0000001de900720c */ /* 0x000fe20003f84270 */
[----:B------:R-:W-:Y:S01]  /*af50*/  HMMA.16816.F32 R184, R24, R22, R184 ;  /* 0x0000001618b8723c */ /* 0x000fe200000018b8 */
[----:B------:R-:W-:-:S02]  /*af60*/  FSEL R23, R204, -INF , !P6 ;  /* 0xff800000cc177808 */ /* 0x000fc40007000000 */
[----:B------:R-:W-:Y:S02]  /*af70*/  ISETP.GE.AND P6, PT, R17, R232, PT ;  /* 0x000000e81100720c */ /* 0x000fe40003fc6270 */
[----:B------:R-:W-:Y:S01]  /*af80*/  FSEL R12, R12, -INF , !P4 ;  /* 0xff8000000c0c7808 */ /* 0x000fe20006000000 */
[----:B------:R-:W1:Y:S01]  /*af90*/  LDSM.16.M88.4 R16, [R3+0x17000] ;  /* 0x017000000310783b */ /* 0x000e620000000200 */
[----:B------:R-:W-:Y:S01]  /*afa0*/  ISETP.GT.AND P4, PT, R0, R29, PT ;  /* 0x0000001d0000720c */ /* 0x000fe20003f84270 */
[----:B----4-:R-:W-:Y:S01]  /*afb0*/  HMMA.16816.F32 R188, R168, R4, R188 ;  /* 0x00000004a8bc723c */ /* 0x010fe200000018bc */
[----:B------:R-:W-:Y:S01]  /*afc0*/  VIADD R5, R209, 0xffffff49 ;  /* 0xffffff49d1057836 */ /* 0x000fe20000000000 */
[----:B------:R-:W-:Y:S02]  /*afd0*/  FSEL R31, R31, -INF , !P6 ;  /* 0xff8000001f1f7808 */ /* 0x000fe40007000000 */
[----:B------:R-:W-:Y:S02]  /*afe0*/  FSEL R9, R9, -INF , !P5 ;  /* 0xff80000009097808 */ /* 0x000fe40006800000 */
[----:B------:R-:W-:-:S02]  /*aff0*/  FSEL R14, R14, -INF , !P4 ;  /* 0xff8000000e0e7808 */ /* 0x000fc40006000000 */
[C---:B------:R-:W-:Y:S01]  /*b000*/  ISETP.GE.AND P6, PT, R29.reuse, R232, PT ;  /* 0x000000e81d00720c */ /* 0x040fe20003fc6270 */
[----:B------:R-:W-:Y:S01]  /*b010*/  HMMA.16816.F32 R172, R180, R164, R172 ;  /* 0x000000a4b4ac723c */ /* 0x000fe200000018ac */
[----:B------:R-:W-:Y:S02]  /*b020*/  ISETP.GE.AND P5, PT, R29, R228, PT ;  /* 0x000000e41d00720c */ /* 0x000fe40003fa6270 */
[----:B------:R-:W-:Y:S02]  /*b030*/  ISETP.GT.AND P4, PT, R233, R5, PT ;  /* 0x00000005e900720c */ /* 0x000fe40003f84270 */
[----:B------:R-:W-:Y:S02]  /*b040*/  FSEL R35, R12, -INF , !P6 ;  /* 0xff8000000c237808 */ /* 0x000fe40007000000 */
[----:B------:R-:W-:Y:S01]  /*b050*/  FSEL R29, R14, -INF , !P5 ;  /* 0xff8000000e1d7808 */ /* 0x000fe20006800000 */
[----:B------:R-:W-:Y:S01]  /*b060*/  HMMA.16816.F32 R184, R168, R6, R184 ;  /* 0x00000006a8b8723c */ /* 0x000fe200000018b8 */
[----:B------:R-:W-:-:S02]  /*b070*/  FSEL R13, R13, -INF , !P4 ;  /* 0xff8000000d0d7808 */ /* 0x000fc40006000000 */
[C---:B------:R-:W-:Y:S02]  /*b080*/  ISETP.GE.AND P6, PT, R5.reuse, R232, PT ;  /* 0x000000e80500720c */ /* 0x040fe40003fc6270 */
[----:B------:R-:W-:Y:S02]  /*b090*/  ISETP.GT.AND P5, PT, R0, R5, PT ;  /* 0x000000050000720c */ /* 0x000fe40003fa4270 */
[----:B------:R-:W-:Y:S01]  /*b0a0*/  ISETP.GE.AND P4, PT, R5, R228, PT ;  /* 0x000000e40500720c */ /* 0x000fe20003f86270 */
[----:B------:R-:W-:Y:S01]  /*b0b0*/  VIADD R5, R209, 0xffffff50 ;  /* 0xffffff50d1057836 */ /* 0x000fe20000000000 */
[----:B------:R-:W-:Y:S01]  /*b0c0*/  FSEL R15, R15, -INF , !P5 ;  /* 0xff8000000f0f7808 */ /* 0x000fe20006800000 */
[----:B------:R-:W-:Y:S01]  /*b0d0*/  HMMA.16816.F32 R192, R180, R166, R192 ;  /* 0x000000a6b4c0723c */ /* 0x000fe200000018c0 */
[----:B------:R-:W-:Y:S02]  /*b0e0*/  FSEL R13, R13, -INF , !P6 ;  /* 0xff8000000d0d7808 */ /* 0x000fe40007000000 */
[----:B------:R-:W-:-:S02]  /*b0f0*/  ISETP.GT.AND P5, PT, R233, R5, PT ;  /* 0x00000005e900720c */ /* 0x000fc40003fa4270 */
[----:B------:R-:W-:Y:S02]  /*b100*/  FSEL R33, R15, -INF , !P4 ;  /* 0xff8000000f217808 */ /* 0x000fe40006000000 */
[----:B------:R-:W-:Y:S01]  /*b110*/  FSEL R188, R188, -INF , !P5 ;  /* 0xff800000bcbc7808 */ /* 0x000fe20006800000 */
[----:B------:R-:W-:Y:S01]  /*b120*/  HMMA.16816.F32 R176, R24, R10, R176 ;  /* 0x0000000a18b0723c */ /* 0x000fe200000018b0 */
[----:B------:R-:W-:Y:S01]  /*b130*/  ISETP.GE.AND P6, PT, R5, R232, PT ;  /* 0x000000e80500720c */ /* 0x000fe20003fc6270 */
[----:B------:R-:W-:Y:S01]  /*b140*/  VIADD R11, R209, 0xffffff58 ;  /* 0xffffff58d10b7836 */ /* 0x000fe20000000000 */
[----:B------:R-:W-:Y:S02]  /*b150*/  ISETP.GT.AND P4, PT, R0, R5, PT ;  /* 0x000000050000720c */ /* 0x000fe40003f84270 */
[----:B------:R-:W-:Y:S01]  /*b160*/  ISETP.GE.AND P5, PT, R5, R228, PT ;  /* 0x000000e40500720c */ /* 0x000fe20003fa6270 */
[----:B------:R-:W-:Y:S01]  /*b170*/  VIADD R5, R209, 0xffffff51 ;  /* 0xffffff51d1057836 */ /* 0x000fe20000000000 */
[----:B------:R-:W-:Y:S01]  /*b180*/  FSEL R190, R190, -INF , !P4 ;  /* 0xff800000bebe7808 */ /* 0x000fe20006000000 */
[----:B-1----:R-:W-:Y:S01]  /*b190*/  HMMA.16816.F32 R196, R168, R16, R196 ;  /* 0x00000010a8c4723c */ /* 0x002fe200000018c4 */
[----:B------:R-:W-:-:S02]  /*b1a0*/  FSEL R243, R188, -INF , !P6 ;  /* 0xff800000bcf37808 */ /* 0x000fc40007000000 */
[-C--:B------:R-:W-:Y:S02]  /*b1b0*/  ISETP.GT.AND P4, PT, R233, R5.reuse, PT ;  /* 0x00000005e900720c */ /* 0x080fe40003f84270 */
[----:B------:R-:W-:Y:S02]  /*b1c0*/  FSEL R201, R190, -INF , !P5 ;  /* 0xff800000bec97808 */ /* 0x000fe40006800000 */
[----:B------:R-:W-:Y:S01]  /*b1d0*/  FSEL R180, R189, -INF , !P4 ;  /* 0xff800000bdb47808 */ /* 0x000fe20006000000 */
[----:B------:R-:W-:Y:S01]  /*b1e0*/  HMMA.16816.F32 R172, R24, R212, R172 ;  /* 0x000000d418ac723c */ /* 0x000fe200000018ac */
[----:B------:R-:W-:Y:S02]  /*b1f0*/  ISETP.GT.AND P4, PT, R0, R5, PT ;  /* 0x000000050000720c */ /* 0x000fe40003f84270 */
[C---:B------:R-:W-:Y:S02]  /*b200*/  ISETP.GE.AND P6, PT, R5.reuse, R232, PT ;  /* 0x000000e80500720c */ /* 0x040fe40003fc6270 */
[----:B------:R-:W-:-:S02]  /*b210*/  ISETP.GE.AND P5, PT, R5, R228, PT ;  /* 0x000000e40500720c */ /* 0x000fc40003fa6270 */
[----:B------:R-:W-:Y:S01]  /*b220*/  FSEL R191, R191, -INF , !P4 ;  /* 0xff800000bfbf7808 */ /* 0x000fe20006000000 */
[----:B------:R1:W2:Y:S01]  /*b230*/  LDSM.16.M88.4 R4, [R3+0x17800] ;  /* 0x017800000304783b */ /* 0x0002a20000000200 */
[----:B------:R-:W-:Y:S01]  /*b240*/  ISETP.GT.AND P4, PT, R233, R11, PT ;  /* 0x0000000be900720c */ /* 0x000fe20003f84270 */
[----:B------:R-:W-:Y:S01]  /*b250*/  HMMA.16816.F32 R176, R168, R18, R176 ;  /* 0x00000012a8b0723c */ /* 0x000fe200000018b0 */
[----:B------:R-:W-:Y:S01]  /*b260*/  FSEL R239, R191, -INF , !P5 ;  /* 0xff800000bfef7808 */ /* 0x000fe20006800000 */
[----:B------:R-:W-:-:S04]  /*b270*/  DEPBAR.LE SB0, 0x0 ;  /* 0x000080000000791a */ /* 0x000fc80000000000 */
[----:B------:R-:W-:Y:S01]  /*b280*/  BAR.SYNC.DEFER_BLOCKING 0x0 ;  /* 0x0000000000007b1d */ /* 0x000fe20000010000 */
[----:B------:R-:W-:Y:S01]  /*b290*/  ISETP.GT.AND P5, PT, R0, R11, PT ;  /* 0x0000000b0000720c */ /* 0x000fe20003fa4270 */
[----:B------:R-:W-:Y:S01]  /*b2a0*/  HMMA.16816.F32 R192, R24, R214, R192 ;  /* 0x000000d618c0723c */ /* 0x000fe200000018c0 */
[----:B------:R-:W-:Y:S02]  /*b2b0*/  FSEL R180, R180, -INF , !P6 ;  /* 0xff800000b4b47808 */ /* 0x000fe40007000000 */
[----:B------:R-:W-:Y:S02]  /*b2c0*/  FSEL R182, R184, -INF , !P4 ;  /* 0xff800000b8b67808 */ /* 0x000fe40006000000 */
[C---:B------:R-:W-:Y:S02]  /*b2d0*/  ISETP.GE.AND P6, PT, R11.reuse, R232, PT ;  /* 0x000000e80b00720c */ /* 0x040fe40003fc6270 */
[----:B------:R-:W-:Y:S01]  /*b2e0*/  ISETP.GE.AND P4, PT, R11, R228, PT ;  /* 0x000000e40b00720c */ /* 0x000fe20003f86270 */
[----:B------:R-:W-:Y:S01]  /*b2f0*/  VIADD R11, R209, 0xffffff59 ;  /* 0xffffff59d10b7836 */ /* 0x000fe20000000000 */
[----:B------:R-:W-:-:S02]  /*b300*/  FSEL R186, R186, -INF , !P5 ;  /* 0xff800000baba7808 */ /* 0x000fc40006800000 */
[----:B------:R-:W-:Y:S02]  /*b310*/  FSEL R182, R182, -INF , !P6 ;  /* 0xff800000b6b67808 */ /* 0x000fe40007000000 */
[-C--:B------:R-:W-:Y:S01]  /*b320*/  ISETP.GT.AND P5, PT, R233, R11.reuse, PT ;  /* 0x0000000be900720c */ /* 0x080fe20003fa4270 */
[----:B-1----:R-:W-:Y:S01]  /*b330*/  VIADD R3, R209, 0xffffff60 ;  /* 0xffffff60d1037836 */ /* 0x002fe20000000000 */
[----:B------:R-:W-:Y:S02]  /*b340*/  FSEL R231, R186, -INF , !P4 ;  /* 0xff800000bae77808 */ /* 0x000fe40006000000 */
[----:B------:R-:W-:Y:S02]  /*b350*/  ISETP.GT.AND P4, PT, R0, R11, PT ;  /* 0x0000000b0000720c */ /* 0x000fe40003f84270 */
[----:B------:R-:W-:Y:S02]  /*b360*/  FSEL R184, R185, -INF , !P5 ;  /* 0xff800000b9b87808 */ /* 0x000fe40006800000 */
[----:B------:R-:W-:-:S02]  /*b370*/  ISETP.GE.AND P5, PT, R11, R228, PT ;  /* 0x000000e40b00720c */ /* 0x000fc40003fa6270 */
[----:B------:R-:W-:Y:S02]  /*b380*/  FSEL R187, R187, -INF , !P4 ;  /* 0xff800000bbbb7808 */ /* 0x000fe40006000000 */
[----:B------:R-:W-:Y:S02]  /*b390*/  ISETP.GE.AND P6, PT, R11, R232, PT ;  /* 0x000000e80b00720c */ /* 0x000fe40003fc6270 */
[----:B------:R-:W-:Y:S02]  /*b3a0*/  ISETP.GT.AND P4, PT, R233, R3, PT ;  /* 0x00000003e900720c */ /* 0x000fe40003f84270 */
[----:B------:R-:W-:Y:S01]  /*b3b0*/  FSEL R241, R187, -INF , !P5 ;  /* 0xff800000bbf17808 */ /* 0x000fe20006800000 */
[----:B--2---:R-:W-:Y:S01]  /*b3c0*/  HMMA.16816.F32 R172, R168, R4, R172 ;  /* 0x00000004a8ac723c */ /* 0x004fe200000018ac */
[----:B------:R-:W-:Y:S01]  /*b3d0*/  FSEL R184, R184, -INF , !P6 ;  /* 0xff800000b8b87808 */ /* 0x000fe20007000000 */
[----:B------:R-:W-:Y:S01]  /*b3e0*/  VIADD R5, R209, 0xffffff69 ;  /* 0xffffff69d1057836 */ /* 0x000fe20000000000 */
[----:B------:R-:W-:-:S02]  /*b3f0*/  FSEL R187, R196, -INF , !P4 ;  /* 0xff800000c4bb7808 */ /* 0x000fc40006000000 */
[C---:B------:R-:W-:Y:S02]  /*b400*/  ISETP.GE.AND P6, PT, R3.reuse, R232, PT ;  /* 0x000000e80300720c */ /* 0x040fe40003fc6270 */
[----:B------:R-:W-:Y:S01]  /*b410*/  ISETP.GT.AND P5, PT, R0, R3, PT ;  /* 0x000000030000720c */ /* 0x000fe20003fa4270 */
[----:B------:R-:W-:Y:S01]  /*b420*/  HMMA.16816.F32 R192, R168, R6, R192 ;  /* 0x00000006a8c0723c */ /* 0x000fe200000018c0 */
[----:B------:R-:W-:Y:S01]  /*b430*/  ISETP.GE.AND P4, PT, R3, R228, PT ;  /* 0x000000e40300720c */ /* 0x000fe20003f86270 */
[----:B------:R-:W-:Y:S01]  /*b440*/  VIADD R3, R209, 0xffffff61 ;  /* 0xffffff61d1037836 */ /* 0x000fe20000000000 */
[----:B------:R-:W-:Y:S02]  /*b450*/  FSEL R181, R198, -INF , !P5 ;  /* 0xff800000c6b57808 */ /* 0x000fe40006800000 */
[----:B------:R-:W-:Y:S02]  /*b460*/  FSEL R187, R187, -INF , !P6 ;  /* 0xff800000bbbb7808 */ /* 0x000fe40007000000 */
[----:B------:R-:W-:-:S02]  /*b470*/  ISETP.GT.AND P5, PT, R233, R3, PT ;  /* 0x00000003e900720c */ /* 0x000fc40003fa4270 */
[----:B------:R-:W-:Y:S02]  /*b480*/  FSEL R181, R181, -INF , !P4 ;  /* 0xff800000b5b57808 */ /* 0x000fe40006000000 */
[----:B------:R-:W-:Y:S02]  /*b490*/  ISETP.GT.AND P4, PT, R0, R3, PT ;  /* 0x000000030000720c */ /* 0x000fe40003f84270 */
[----:B------:R-:W-:Y:S02]  /*b4a0*/  FSEL R197, R197, -INF , !P5 ;  /* 0xff800000c5c57808 */ /* 0x000fe40006800000 */
[C---:B------:R-:W-:Y:S02]  /*b4b0*/  ISETP.GE.AND P6, PT, R3.reuse, R232, PT ;  /* 0x000000e80300720c */ /* 0x040fe40003fc6270 */
[----:B------:R-:W-:Y:S01]  /*b4c0*/  ISETP.GE.AND P5, PT, R3, R228, PT ;  /* 0x000000e40300720c */ /* 0x000fe20003fa6270 */
[----:B------:R-:W-:Y:S01]  /*b4d0*/  VIADD R3, R209, 0xffffff68 ;  /* 0xffffff68d1037836 */ /* 0x000fe20000000000 */
[----:B------:R-:W-:-:S02]  /*b4e0*/  FSEL R183, R199, -INF , !P4 ;  /* 0xff800000c7b77808 */ /* 0x000fc40006000000 */
[----:B------:R-:W-:Y:S02]  /*b4f0*/  FSEL R227, R197, -INF , !P6 ;  /* 0xff800000c5e37808 */ /* 0x000fe40007000000 */
[-C--:B------:R-:W-:Y:S02]  /*b500*/  ISETP.GT.AND P4, PT, R233, R3.reuse, PT ;  /* 0x00000003e900720c */ /* 0x080fe40003f84270 */
[----:B------:R-:W-:Y:S02]  /*b510*/  FSEL R183, R183, -INF , !P5 ;  /* 0xff800000b7b77808 */ /* 0x000fe40006800000 */
[----:B------:R-:W-:Y:S02]  /*b520*/  ISETP.GT.AND P5, PT, R0, R3, PT ;  /* 0x000000030000720c */ /* 0x000fe40003fa4270 */
[----:B------:R-:W-:Y:S02]  /*b530*/  FSEL R176, R176, -INF , !P4 ;  /* 0xff800000b0b07808 */ /* 0x000fe40006000000 */
[----:B------:R-:W-:-:S02]  /*b540*/  ISETP.GE.AND P4, PT, R3, R228, PT ;  /* 0x000000e40300720c */ /* 0x000fc40003f86270 */
[----:B------:R-:W-:Y:S02]  /*b550*/  FSEL R178, R178, -INF , !P5 ;  /* 0xff800000b2b27808 */ /* 0x000fe40006800000 */
[----:B------:R-:W-:Y:S01]  /*b560*/  ISETP.GE.AND P6, PT, R3, R232, PT ;  /* 0x000000e80300720c */ /* 0x000fe20003fc6270 */
[----:B------:R-:W-:Y:S01]  /*b570*/  VIADD R3, R209, 0xffffff70 ;  /* 0xffffff70d1037836 */ /* 0x000fe20000000000 */
[----:B------:R-:W-:Y:S02]  /*b580*/  FSEL R185, R178, -INF , !P4 ;  /* 0xff800000b2b97808 */ /* 0x000fe40006000000 */
[-C--:B------:R-:W-:Y:S02]  /*b590*/  ISETP.GT.AND P5, PT, R233, R5.reuse, PT ;  /* 0x00000005e900720c */ /* 0x080fe40003fa4270 */
[----:B------:R-:W-:Y:S02]  /*b5a0*/  ISETP.GT.AND P4, PT, R0, R5, PT ;  /* 0x000000050000720c */ /* 0x000fe40003f84270 */
[----:B------:R-:W-:-:S02]  /*b5b0*/  FSEL R223, R176, -INF , !P6 ;  /* 0xff800000b0df7808 */ /* 0x000fc40007000000 */
[----:B------:R-:W-:Y:S02]  /*b5c0*/  ISETP.GE.AND P6, PT, R5, R232, PT ;  /* 0x000000e80500720c */ /* 0x000fe40003fc6270 */
[----:B------:R-:W-:Y:S02]  /*b5d0*/  FSEL R177, R177, -INF , !P5 ;  /* 0xff800000b1b17808 */ /* 0x000fe40006800000 */
[----:B------:R-:W-:Y:S02]  /*b5e0*/  FSEL R179, R179, -INF , !P4 ;  /* 0xff800000b3b37808 */ /* 0x000fe40006000000 */
[----:B------:R-:W-:Y:S01]  /*b5f0*/  ISETP.GE.AND P5, PT, R5, R228, PT ;  /* 0x000000e40500720c */ /* 0x000fe20003fa6270 */
[----:B------:R-:W-:Y:S01]  /*b600*/  VIADD R5, R209, 0xffffff71 ;  /* 0xffffff71d1057836 */ /* 0x000fe20000000000 */
[----:B------:R-:W-:Y:S02]  /*b610*/  ISETP.GT.AND P4, PT, R233, R3, PT ;  /* 0x00000003e900720c */ /* 0x000fe40003f84270 */
[----:B------:R-:W-:-:S02]  /*b620*/  FSEL R229, R177, -INF , !P6 ;  /* 0xff800000b1e57808 */ /* 0x000fc40007000000 */
[----:B------:R-:W-:Y:S02]  /*b630*/  ISETP.GE.AND P6, PT, R3, R232, PT ;  /* 0x000000e80300720c */ /* 0x000fe40003fc6270 */
[----:B------:R-:W-:Y:S02]  /*b640*/  FSEL R225, R179, -INF , !P5 ;  /* 0xff800000b3e17808 */ /* 0x000fe40006800000 */
[----:B------:R-:W-:Y:S02]  /*b650*/  FSEL R172, R172, -INF , !P4 ;  /* 0xff800000acac7808 */ /* 0x000fe40006000000 */
[----:B------:R-:W-:Y:S02]  /*b660*/  ISETP.GT.AND P5, PT, R0, R3, PT ;  /* 0x000000030000720c */ /* 0x000fe40003fa4270 */
[----:B------:R-:W-:Y:S02]  /*b670*/  FSEL R213, R172, -INF , !P6 ;  /* 0xff800000acd57808 */ /* 0x000fe40007000000 */
[----:B------:R-:W-:Y:S01]  /*b680*/  ISETP.GE.AND P4, PT, R3, R228, PT ;  /* 0x000000e40300720c */ /* 0x000fe20003f86270 */
[----:B------:R-:W-:Y:S01]  /*b690*/  VIADD R3, R209, 0xffffff79 ;  /* 0xffffff79d1037836 */ /* 0x000fe20000000000 */
[----:B------:R-:W-:-:S02]  /*b6a0*/  FSEL R174, R174, -INF , !P5 ;  /* 0xff800000aeae7808 */ /* 0x000fc40006800000 */
[-C--:B------:R-:W-:Y:S02]  /*b6b0*/  ISETP.GT.AND P6, PT, R233, R5.reuse, PT ;  /* 0x00000005e900720c */ /* 0x080fe40003fc4270 */
[----:B------:R-:W-:Y:S02]  /*b6c0*/  FSEL R211, R174, -INF , !P4 ;  /* 0xff800000aed37808 */ /* 0x000fe40006000000 */
[----:B------:R-:W-:Y:S02]  /*b6d0*/  FSEL R173, R173, -INF , !P6 ;  /* 0xff800000adad7808 */ /* 0x000fe40007000000 */
[C---:B------:R-:W-:Y:S02]  /*b6e0*/  ISETP.GE.AND P5, PT, R5.reuse, R232, PT ;  /* 0x000000e80500720c */ /* 0x040fe40003fa6270 */
[----:B------:R-:W-:Y:S02]  /*b6f0*/  ISETP.GT.AND P4, PT, R0, R5, PT ;  /* 0x000000050000720c */ /* 0x000fe40003f84270 */
[----:B------:R-:W-:Y:S01]  /*b700*/  ISETP.GE.AND P6, PT, R5, R228, PT ;  /* 0x000000e40500720c */ /* 0x000fe20003fc6270 */
[----:B------:R-:W-:Y:S01]  /*b710*/  VIADD R5, R209, 0xffffff78 ;  /* 0xffffff78d1057836 */ /* 0x000fe20000000000 */
[----:B------:R-:W-:-:S02]  /*b720*/  FMNMX3.FTZ R4, R208, R23, R31, !PT ;  /* 0x00000017d0047276 */ /* 0x000fc4000781001f */
[----:B------:R-:W-:Y:S02]  /*b730*/  FSEL R215, R173, -INF , !P5 ;  /* 0xff800000add77808 */ /* 0x000fe40006800000 */
[----:B------:R-:W-:Y:S02]  /*b740*/  FSEL R175, R175, -INF , !P4 ;  /* 0xff800000afaf7808 */ /* 0x000fe40006000000 */
[----:B------:R-:W-:Y:S02]  /*b750*/  ISETP.GT.AND P5, PT, R233, R5, PT ;  /* 0x00000005e900720c */ /* 0x000fe40003fa4270 */
[----:B------:R-:W-:Y:S02]  /*b760*/  FMNMX3.FTZ R4, R4, R35, R13, !PT ;  /* 0x0000002304047276 */ /* 0x000fe4000781000d */
[----:B------:R-:W-:Y:S02]  /*b770*/  FSEL R207, R175, -INF , !P6 ;  /* 0xff800000afcf7808 */ /* 0x000fe40007000000 */
[----:B------:R-:W-:-:S02]  /*b780*/  FSEL R192, R192, -INF , !P5 ;  /* 0xff800000c0c07808 */ /* 0x000fc40006800000 */
[C---:B------:R-:W-:Y:S02]  /*b790*/  ISETP.GE.AND P4, PT, R5.reuse, R232, PT ;  /* 0x000000e80500720c */ /* 0x040fe40003f86270 */
[----:B------:R-:W-:Y:S02]  /*b7a0*/  ISETP.GE.AND P6, PT, R5, R228, PT ;  /* 0x000000e40500720c */ /* 0x000fe40003fc6270 */
[----:B------:R-:W-:Y:S02]  /*b7b0*/  ISETP.GT.AND P5, PT, R0, R5, PT ;  /* 0x000000050000720c */ /* 0x000fe40003fa4270 */
        /* <DEDUP_REMOVED lines=16> */
[----:B------:R-:W-:Y:S02]  /*b8c0*/  ISETP.GE.AND P5, PT, R3, R228, PT ;  /* 0x000000e40300720c */ /* 0x000fe40003fa6270 */
        /* <DEDUP_REMOVED lines=61> */
.L_x_548:
[----:B------:R-:W-:Y:S01]  /*bca0*/  FMNMX3.FTZ R6, R6, R185, R225, !PT ;  /* 0x000000b906067276 */ /* 0x000fe200078100e1 */
[----:B------:R-:W2:Y:S01]  /*bcb0*/  SHFL.BFLY PT, R5, R0, 0x2, 0x1f ;  /* 0x0c401f0000057f89 */ /* 0x000ea200000e0000 */
[----:B------:R-:W-:Y:S01]  /*bcc0*/  FSEL R205, R194, -INF , !P6 ;  /* 0xff800000c2cd7808 */ /* 0x000fe20007000000 */
[----:B------:R-:W3:Y:S01]  /*bcd0*/  LDCU UR4, c[0x0][0x45c] ;  /* 0x00008b80ff0477ac */ /* 0x000ee20008000800 */
[----:B------:R-:W-:Y:S01]  /*bce0*/  FSEL R204, R195, -INF , !P5 ;  /* 0xff800000c3cc7808 */ /* 0x000fe20006800000 */
[----:B------:R-:W-:Y:S01]  /*bcf0*/  LDSM.16.MT88.4 R176, [R220+0x1a800] ;  /* 0x01a80000dcb0783b */ /* 0x000fe20000004200 */
[----:B------:R-:W-:Y:S01]  /*bd00*/  FMNMX3.FTZ R6, R6, R211, R207, !PT ;  /* 0x000000d306067276 */ /* 0x000fe200078100cf */
[----:B------:R-:W-:Y:S01]  /*bd10*/  @UP0 UIADD3 UR21, UPT, UPT, UR21, -0x4, URZ ;  /* 0xfffffffc15150890 */ /* 0x000fe2000fffe0ff */
[----:B------:R-:W-:Y:S02]  /*bd20*/  IADD3 R16, PT, PT, R220, 0x18000, RZ ;  /* 0x00018000dc107810 */ /* 0x000fe40007ffe0ff */
[----:B------:R-:W-:-:S02]  /*bd30*/  FMNMX3.FTZ R7, R6, R205, R204, !PT ;  /* 0x000000cd06077276 */ /* 0x000fc400078100cc */
[----:B------:R-:W-:Y:S02]  /*bd40*/  IADD3 R202, PT, PT, R220, 0x18040, RZ ;  /* 0x00018040dcca7810 */ /* 0x000fe40007ffe0ff */
[----:B------:R-:W-:Y:S01]  /*bd50*/  MOV R25, 0x20 ;  /* 0x0000002000197802 */ /* 0x000fe20000000f00 */
[----:B------:R-:W4:Y:S01]  /*bd60*/  SHFL.BFLY PT, R4, R7, 0x2, 0x1f ;  /* 0x0c401f0007047f89 */ /* 0x000f2200000e0000 */
[----:B--2---:R-:W-:-:S05]  /*bd70*/  FMNMX.FTZ R5, R0, R5, !PT ;  /* 0x0000000500057209 */ /* 0x004fca0007810000 */
[----:B------:R-:W2:Y:S01]  /*bd80*/  SHFL.BFLY PT, R164, R5, 0x1, 0x1f ;  /* 0x0c201f0005a47f89 */ /* 0x000ea200000e0000 */
[----:B----4-:R-:W-:-:S05]  /*bd90*/  FMNMX.FTZ R4, R7, R4, !PT ;  /* 0x0000000407047209 */ /* 0x010fca0007810000 */
[----:B------:R-:W4:Y:S01]  /*bda0*/  SHFL.BFLY PT, R3, R4, 0x1, 0x1f ;  /* 0x0c201f0004037f89 */ /* 0x000f2200000e0000 */
[----:B--2---:R-:W-:-:S04]  /*bdb0*/  FMNMX.FTZ R164, R5, R164, !PT ;  /* 0x000000a405a47209 */ /* 0x004fc80007810000 */
[C---:B------:R-:W-:Y:S01]  /*bdc0*/  FSETP.NEU.FTZ.AND P1, PT, R164.reuse, -INF , PT ;  /* 0xff800000a400780b */ /* 0x040fe20003f3d000 */
[----:B---3--:R-:W-:-:S03]  /*bdd0*/  FMUL.FTZ R212, R164, UR4 ;  /* 0x00000004a4d47c20 */ /* 0x008fc60008410000 */
[----:B------:R-:W-:Y:S02]  /*bde0*/  FSEL R5, R164, RZ, P1 ;  /* 0x000000ffa4057208 */ /* 0x000fe40000800000 */
[----:B------:R-:W-:Y:S02]  /*bdf0*/  FSEL R212, R212, RZ, P1 ;  /* 0x000000ffd4d47208 */ /* 0x000fe40000800000 */
[----:B----4-:R-:W-:Y:S01]  /*be00*/  FMNMX.FTZ R3, R4, R3, !PT ;  /* 0x0000000304037209 */ /* 0x010fe20007810000 */
[----:B------:R-:W-:Y:S02]  /*be10*/  FADD.FTZ R4, R208, -R5 ;  /* 0x80000005d0047221 */ /* 0x000fe40000010000 */
[--C-:B------:R-:W-:Y:S01]  /*be20*/  FFMA.FTZ R167, R31, UR4, -R212.reuse ;  /* 0x000000041fa77c23 */ /* 0x100fe200080108d4 */
[--C-:B------:R-:W-:Y:S01]  /*be30*/  FFMA.FTZ R166, R35, UR4, -R212.reuse ;  /* 0x0000000423a67c23 */ /* 0x100fe200080108d4 */
[C---:B------:R-:W-:Y:S01]  /*be40*/  FSETP.NEU.FTZ.AND P0, PT, R3.reuse, -INF , PT ;  /* 0xff8000000300780b */ /* 0x040fe20003f1d000 */
[----:B------:R-:W-:Y:S01]  /*be50*/  FMUL.FTZ R206, R3, UR4 ;  /* 0x0000000403ce7c20 */ /* 0x000fe20008410000 */
[----:B------:R-:W-:Y:S01]  /*be60*/  FMUL.FTZ R193, R4, UR4 ;  /* 0x0000000404c17c20 */ /* 0x000fe20008410000 */
[--C-:B------:R-:W-:Y:S01]  /*be70*/  FFMA.FTZ R190, R23, UR4, -R212.reuse ;  /* 0x0000000417be7c23 */ /* 0x100fe200080108d4 */
[----:B------:R-:W-:Y:S01]  /*be80*/  R2P PR, R216, 0x6 ;  /* 0x00000006d8007804 */ /* 0x000fe20000000000 */
[----:B------:R-:W-:Y:S01]  /*be90*/  FFMA.FTZ R165, R13, UR4, -R212 ;  /* 0x000000040da57c23 */ /* 0x000fe200080108d4 */
[----:B------:R-:W-:Y:S01]  /*bea0*/  FSEL R5, R3, RZ, P0 ;  /* 0x000000ff03057208 */ /* 0x000fe20000000000 */
[----:B------:R-:W-:Y:S01]  /*beb0*/  MUFU.EX2 R167, R167 ;  /* 0x000000a700a77308 */ /* 0x000fe20000000800 */
[----:B------:R-:W-:Y:S01]  /*bec0*/  FSEL R206, R206, RZ, P0 ;  /* 0x000000ffcece7208 */ /* 0x000fe20000000000 */
[----:B-1----:R-:W-:Y:S01]  /*bed0*/  LDSM.16.MT88.4 R12, [R220+0x18000] ;  /* 0x01800000dc0c783b */ /* 0x002fe20000004200 */
[----:B------:R-:W-:Y:S01]  /*bee0*/  SEL R25, R25, 0xffffffe0, !P1 ;  /* 0xffffffe019197807 */ /* 0x000fe20004800000 */
[----:B------:R-:W-:Y:S01]  /*bef0*/  FADD.FTZ R2, R2, -R5 ;  /* 0x8000000502027221 */ /* 0x000fe20000010000 */
[----:B------:R-:W1:Y:S01]  /*bf00*/  MUFU.EX2 R193, R193 ;  /* 0x000000c100c17308 */ /* 0x000e620000000800 */
[--C-:B------:R-:W-:Y:S01]  /*bf10*/  FFMA.FTZ R188, R29, UR4, -R206.reuse ;  /* 0x000000041dbc7c23 */ /* 0x100fe200080108ce */
[----:B------:R-:W-:Y:S01]  /*bf20*/  IADD3 R203, PT, PT, R220, R25, RZ ;  /* 0x00000019dccb7210 */ /* 0x000fe20007ffe0ff */
[----:B------:R-:W-:Y:S01]  /*bf30*/  FMUL.FTZ R2, R2, UR4 ;  /* 0x0000000402027c20 */ /* 0x000fe20008410000 */
[--C-:B------:R-:W-:Y:S01]  /*bf40*/  FFMA.FTZ R191, R33, UR4, -R206.reuse ;  /* 0x0000000421bf7c23 */ /* 0x100fe200080108ce */
[----:B------:R-:W-:Y:S01]  /*bf50*/  @P2 IADD3 R202, PT, PT, R16, -0x40, RZ ;  /* 0xffffffc010ca2810 */ /* 0x000fe20007ffe0ff */
[--C-:B------:R-:W-:Y:S01]  /*bf60*/  FFMA.FTZ R0, R21, UR4, -R206.reuse ;  /* 0x0000000415007c23 */ /* 0x100fe200080108ce */
[--C-:B------:R-:W-:Y:S01]  /*bf70*/  FFMA.FTZ R189, R9, UR4, -R206.reuse ;  /* 0x0000000409bd7c23 */ /* 0x100fe200080108ce */
[----:B------:R-:W2:Y:S01]  /*bf80*/  MUFU.EX2 R190, R190 ;  /* 0x000000be00be7308 */ /* 0x000ea20000000800 */
[----:B------:R-:W-:Y:S01]  /*bf90*/  IADD3 R194, PT, PT, R25, R202, RZ ;  /* 0x000000ca19c27210 */ /* 0x000fe20007ffe0ff */
[----:B------:R-:W3:Y:S01]  /*bfa0*/  LDSM.16.MT88.4 R28, [R202] ;  /* 0x00000000ca1c783b */ /* 0x000ee20000004200 */
[----:B------:R-:W-:Y:S01]  /*bfb0*/  FFMA.FTZ R198, R201, UR4, -R206 ;  /* 0x00000004c9c67c23 */ /* 0x000fe200080108ce */
[----:B------:R-:W4:Y:S01]  /*bfc0*/  MUFU.EX2 R2, R2 ;  /* 0x0000000200027308 */ /* 0x000f220000000800 */
[--C-:B------:R-:W-:Y:S01]  /*bfd0*/  FFMA.FTZ R199, R243, UR4, -R212.reuse ;  /* 0x00000004f3c77c23 */ /* 0x100fe200080108d4 */
[-C--:B-1----:R-:W-:Y:S01]  /*bfe0*/  FMUL.FTZ R32, R136, R193.reuse ;  /* 0x000000c188207220 */ /* 0x082fe20000410000 */
[-C--:B------:R-:W-:Y:S01]  /*bff0*/  FMUL.FTZ R33, R137, R193.reuse ;  /* 0x000000c189217220 */ /* 0x080fe20000410000 */
[----:B------:R-:W-:Y:S01]  /*c000*/  MUFU.EX2 R166, R166 ;  /* 0x000000a600a67308 */ /* 0x000fe20000000800 */
[-C--:B------:R-:W-:Y:S01]  /*c010*/  FMUL.FTZ R24, R144, R193.reuse ;  /* 0x000000c190187220 */ /* 0x080fe20000410000 */
[-C--:B------:R-:W-:Y:S01]  /*c020*/  FMUL.FTZ R25, R145, R193.reuse ;  /* 0x000000c191197220 */ /* 0x080fe20000410000 */
[-C--:B------:R-:W-:Y:S01]  /*c030*/  FMUL.FTZ R140, R140, R193.reuse ;  /* 0x000000c18c8c7220 */ /* 0x080fe20000410000 */
[----:B------:R-:W1:Y:S01]  /*c040*/  MUFU.EX2 R165, R165 ;  /* 0x000000a500a57308 */ /* 0x000e620000000800 */
[-C--:B------:R-:W-:Y:S01]  /*c050*/  FMUL.FTZ R141, R141, R193.reuse ;  /* 0x000000c18d8d7220 */ /* 0x080fe20000410000 */
[----:B--2---:R-:W-:Y:S01]  /*c060*/  F2FP.F16.F32.PACK_AB R4, R167, R190 ;  /* 0x000000bea704723e */ /* 0x004fe200000000ff */
[-C--:B------:R-:W-:Y:S01]  /*c070*/  FMUL.FTZ R44, R44, R193.reuse ;  /* 0x000000c12c2c7220 */ /* 0x080fe20000410000 */
[----:B------:R-:W-:Y:S01]  /*c080*/  MUFU.EX2 R0, R0 ;  /* 0x0000000000007308 */ /* 0x000fe20000000800 */
[-C--:B------:R-:W-:Y:S01]  /*c090*/  FMUL.FTZ R45, R45, R193.reuse ;  /* 0x000000c12d2d7220 */ /* 0x080fe20000410000 */
[-C--:B----4-:R-:W-:Y:S01]  /*c0a0*/  FMUL.FTZ R34, R138, R2.reuse ;  /* 0x000000028a227220 */ /* 0x090fe20000410000 */
[-C--:B------:R-:W-:Y:S01]  /*c0b0*/  FMUL.FTZ R35, R139, R2.reuse ;  /* 0x000000028b237220 */ /* 0x080fe20000410000 */
[----:B------:R-:W2:Y:S01]  /*c0c0*/  MUFU.EX2 R189, R189 ;  /* 0x000000bd00bd7308 */ /* 0x000ea20000000800 */
[----:B------:R-:W4:Y:S01]  /*c0d0*/  LDSM.16.MT88.4 R136, [R203+0x1a000] ;  /* 0x01a00000cb88783b */ /* 0x000f220000004200 */
[-C--:B------:R-:W-:Y:S01]  /*c0e0*/  FMUL.FTZ R26, R146, R2.reuse ;  /* 0x00000002921a7220 */ /* 0x080fe20000410000 */
[----:B------:R-:W-:Y:S01]  /*c0f0*/  FMUL.FTZ R27, R147, R2 ;  /* 0x00000002931b7220 */ /* 0x000fe20000410000 */
[----:B------:R-:W-:Y:S01]  /*c100*/  MUFU.EX2 R188, R188 ;  /* 0x000000bc00bc7308 */ /* 0x000fe20000000800 */
[----:B------:R-:W5:Y:S01]  /*c110*/  LDSM.16.MT88.4 R144, [R202+0x2000] ;  /* 0x00200000ca90783b */ /* 0x000f620000004200 */
        /* <DEDUP_REMOVED lines=8> */
[----:B--2---:R-:W-:Y:S01]  /*c1a0*/  F2FP.F16.F32.PACK_AB R5, R189, R0 ;  /* 0x00000000bd05723e */ /* 0x004fe200000000ff */
        /* <DEDUP_REMOVED lines=30> */
[C---:B----4-:R-:W-:Y:S01]  /*c390*/  HMMA.16816.F32 R44, R4.reuse, R136, R44 ;  /* 0x00000088042c723c */ /* 0x050fe2000000182c */
[----:B------:R-:W2:Y:S01]  /*c3a0*/  LDSM.16.MT88.4 R20, [R203+0x18000] ;  /* 0x01800000cb14783b */ /* 0x000ea20000004200 */
[-C--:B------:R-:W-:Y:S01]  /*c3b0*/  FMUL.FTZ R16, R152, R193.reuse ;  /* 0x000000c198107220 */ /* 0x080fe20000410000 */
[-C--:B------:R-:W-:Y:S01]  /*c3c0*/  FMUL.FTZ R17, R153, R193.reuse ;  /* 0x000000c199117220 */ /* 0x080fe20000410000 */
[-C--:B------:R-:W-:Y:S01]  /*c3d0*/  FMUL.FTZ R18, R154, R2.reuse ;  /* 0x000000029a127220 */ /* 0x080fe20000410000 */
[-C--:B------:R-:W-:Y:S01]  /*c3e0*/  FMUL.FTZ R19, R155, R2.reuse ;  /* 0x000000029b137220 */ /* 0x080fe20000410000 */
[-C--:B------:R-:W-:Y:S01]  /*c3f0*/  FMUL.FTZ R76, R76, R193.reuse ;  /* 0x000000c14c4c7220 */ /* 0x080fe20000410000 */
[----:B------:R-:W-:Y:S01]  /*c400*/  LDSM.16.MT88.4 R152, [R194] ;  /* 0x00000000c298783b */ /* 0x000fe20000004200 */
[C---:B------:R-:W-:Y:S01]  /*c410*/  HMMA.16816.F32 R48, R4.reuse, R138, R48 ;  /* 0x0000008a0430723c */ /* 0x040fe20000001830 */
[-C--:B------:R-:W-:Y:S01]  /*c420*/  FMUL.FTZ R77, R77, R193.reuse ;  /* 0x000000c14d4d7220 */ /* 0x080fe20000410000 */
[-C--:B------:R-:W-:Y:S01]  /*c430*/  FMUL.FTZ R78, R78, R2.reuse ;  /* 0x000000024e4e7220 */ /* 0x080fe20000410000 */
[----:B------:R-:W3:Y:S01]  /*c440*/  LDSM.16.MT88.4 R136, [R220+0x1c000] ;  /* 0x01c00000dc88783b */ /* 0x000ee20000004200 */
[-C--:B------:R-:W-:Y:S01]  /*c450*/  FMUL.FTZ R79, R79, R2.reuse ;  /* 0x000000024f4f7220 */ /* 0x080fe20000410000 */
[-C--:B------:R-:W-:Y:S01]  /*c460*/  FMUL.FTZ R80, R80, R193.reuse ;  /* 0x000000c150507220 */ /* 0x080fe20000410000 */
[-C--:B------:R-:W-:Y:S01]  /*c470*/  FMUL.FTZ R81, R81, R193.reuse ;  /* 0x000000c151517220 */ /* 0x080fe20000410000 */
[-C--:B------:R-:W-:Y:S01]  /*c480*/  FMUL.FTZ R82, R82, R2.reuse ;  /* 0x0000000252527220 */ /* 0x080fe20000410000 */
[C---:B-----5:R-:W-:Y:S01]  /*c490*/  HMMA.16816.F32 R52, R4.reuse, R144, R52 ;  /* 0x000000900434723c */ /* 0x060fe20000001834 */
        /* <DEDUP_REMOVED lines=54> */
[--C-:B------:R-:W-:Y:S01]  /*c800*/  FFMA.FTZ R196, R180, UR4, -R212.reuse ;  /* 0x00000004b4c47c23 */ /* 0x100fe200080108d4 */
[--C-:B------:R-:W-:Y:S01]  /*c810*/  FFMA.FTZ R195, R182, UR4, -R212.reuse ;  /* 0x00000004b6c37c23 */ /* 0x100fe200080108d4 */
[C---:B----4-:R-:W-:Y:S01]  /*c820*/  HMMA.16816.F32 R76, R4.reuse, R144, R76 ;  /* 0x00000090044c723c */ /* 0x050fe2000000184c */
[-C--:B------:R-:W-:Y:S01]  /*c830*/  FMUL.FTZ R120, R120, R193.reuse ;  /* 0x000000c178787220 */ /* 0x080fe20000410000 */
[-C--:B------:R-:W-:Y:S01]  /*c840*/  FMUL.FTZ R121, R121, R193.reuse ;  /* 0x000000c179797220 */ /* 0x080fe20000410000 */
[-C--:B------:R-:W-:Y:S01]  /*c850*/  FMUL.FTZ R122, R122, R2.reuse ;  /* 0x000000027a7a7220 */ /* 0x080fe20000410000 */
[-C--:B------:R-:W-:Y:S01]  /*c860*/  FMUL.FTZ R123, R123, R2.reuse ;  /* 0x000000027b7b7220 */ /* 0x080fe20000410000 */
[----:B------:R-:W-:Y:S01]  /*c870*/  FFMA.FTZ R192, R184, UR4, -R212 ;  /* 0x00000004b8c07c23 */ /* 0x000fe200080108d4 */
[--C-:B------:R-:W-:Y:S01]  /*c880*/  FFMA.FTZ R201, R239, UR4, -R206.reuse ;  /* 0x00000004efc97c23 */ /* 0x100fe200080108ce */
[--C-:B------:R-:W-:Y:S01]  /*c890*/  FFMA.FTZ R197, R231, UR4, -R206.reuse ;  /* 0x00000004e7c57c23 */ /* 0x100fe200080108ce */
[C---:B------:R-:W-:Y:S01]  /*c8a0*/  HMMA.16816.F32 R80, R4.reuse, R146, R80 ;  /* 0x000000920450723c */ /* 0x040fe20000001850 */
[----:B------:R-:W3:Y:S01]  /*c8b0*/  LDSM.16.MT88.4 R144, [R220+0x1e000] ;  /* 0x01e00000dc90783b */ /* 0x000ee20000004200 */
[----:B------:R-:W-:Y:S01]  /*c8c0*/  FFMA.FTZ R200, R241, UR4, -R206 ;  /* 0x00000004f1c87c23 */ /* 0x000fe200080108ce */
[----:B------:R-:W-:Y:S01]  /*c8d0*/  MUFU.EX2 R199, R199 ;  /* 0x000000c700c77308 */ /* 0x000fe20000000800 */
[-C--:B------:R-:W-:Y:S01]  /*c8e0*/  FMUL.FTZ R8, R160, R193.reuse ;  /* 0x000000c1a0087220 */ /* 0x080fe20000410000 */
[-C--:B------:R-:W-:Y:S01]  /*c8f0*/  FMUL.FTZ R9, R161, R193.reuse ;  /* 0x000000c1a1097220 */ /* 0x080fe20000410000 */
[-C--:B------:R-:W-:Y:S01]  /*c900*/  FMUL.FTZ R10, R162, R2.reuse ;  /* 0x00000002a20a7220 */ /* 0x080fe20000410000 */
[----:B------:R-:W-:Y:S01]  /*c910*/  MUFU.EX2 R196, R196 ;  /* 0x000000c400c47308 */ /* 0x000fe20000000800 */
[C---:B-1----:R-:W-:Y:S01]  /*c920*/  HMMA.16816.F32 R84, R4.reuse, R140, R84 ;  /* 0x0000008c0454723c */ /* 0x042fe20000001854 */
        /* <DEDUP_REMOVED lines=8> */
[----:B------:R-:W1:Y:S01]  /*c9b0*/  LDSM.16.MT88.4 R140, [R203+0x1e000] ;  /* 0x01e00000cb8c783b */ /* 0x000e620000004200 */
[-C--:B------:R-:W-:Y:S01]  /*c9c0*/  FMUL.FTZ R36, R36, R193.reuse ;  /* 0x000000c124247220 */ /* 0x080fe20000410000 */
[----:B------:R-:W4:Y:S01]  /*c9d0*/  MUFU.EX2 R198, R198 ;  /* 0x000000c600c67308 */ /* 0x000f220000000800 */
[-C--:B------:R-:W-:Y:S01]  /*c9e0*/  FMUL.FTZ R37, R37, R193.reuse ;  /* 0x000000c125257220 */ /* 0x080fe20000410000 */
[-C--:B------:R-:W-:Y:S01]  /*c9f0*/  FMUL.FTZ R38, R38, R2.reuse ;  /* 0x0000000226267220 */ /* 0x080fe20000410000 */
[-C--:B------:R-:W-:Y:S01]  /*ca00*/  FMUL.FTZ R39, R39, R2.reuse ;  /* 0x0000000227277220 */ /* 0x080fe20000410000 */
[----:B------:R-:W5:Y:S01]  /*ca10*/  MUFU.EX2 R201, R201 ;  /* 0x000000c900c97308 */ /* 0x000f620000000800 */
[C---:B------:R-:W-:Y:S01]  /*ca20*/  HMMA.16816.F32 R20, R4.reuse, R22, R148 ;  /* 0x000000160414723c */ /* 0x040fe20000001894 */
[----:B------:R-:W-:Y:S01]  /*ca30*/  LDSM.16.MT88.4 R148, [R220+0x1a000] ;  /* 0x01a00000dc94783b */ /* 0x000fe20000004200 */
[-C--:B------:R-:W-:Y:S01]  /*ca40*/  FMUL.FTZ R40, R40, R193.reuse ;  /* 0x000000c128287220 */ /* 0x080fe20000410000 */
[----:B------:R-:W-:Y:S01]  /*ca50*/  MUFU.EX2 R197, R197 ;  /* 0x000000c500c57308 */ /* 0x000fe20000000800 */
[-C--:B------:R-:W-:Y:S01]  /*ca60*/  FMUL.FTZ R41, R41, R193.reuse ;  /* 0x000000c129297220 */ /* 0x080fe20000410000 */
[-C--:B------:R-:W-:Y:S01]  /*ca70*/  FMUL.FTZ R42, R42, R2.reuse ;  /* 0x000000022a2a7220 */ /* 0x080fe20000410000 */
[-C--:B------:R-:W-:Y:S01]  /*ca80*/  FMUL.FTZ R43, R43, R2.reuse ;  /* 0x000000022b2b7220 */ /* 0x080fe20000410000 */
[----:B------:R-:W5:Y:S01]  /*ca90*/  MUFU.EX2 R200, R200 ;  /* 0x000000c800c87308 */ /* 0x000f620000000800 */
        /* <DEDUP_REMOVED lines=11> */
[--C-:B------:R-:W-:Y:S01]  /*cb50*/  FFMA.FTZ R214, R229, UR4, -R212.reuse ;  /* 0x00000004e5d67c23 */ /* 0x100fe200080108d4 */
[----:B------:R-:W-:Y:S01]  /*cb60*/  FFMA.FTZ R208, R187, UR4, -R212 ;  /* 0x00000004bbd07c23 */ /* 0x000fe200080108d4 */
[----:B------:R-:W-:Y:S01]  /*cb70*/  LDSM.16.MT88.4 R172, [R203+0x1a800] ;  /* 0x01a80000cbac783b */ /* 0x000fe20000004200 */
[--C-:B------:R-:W-:Y:S01]  /*cb80*/  FFMA.FTZ R222, R181, UR4, -R206.reuse ;  /* 0x00000004b5de7c23 */ /* 0x100fe200080108ce */
[--C-:B------:R-:W-:Y:S01]  /*cb90*/  FFMA.FTZ R229, R183, UR4, -R206.reuse ;  /* 0x00000004b7e57c23 */ /* 0x100fe200080108ce */
[C---:B------:R-:W-:Y:S01]  /*cba0*/  HMMA.16816.F32 R32, R4.reuse, R152, R32 ;  /* 0x000000980420723c */ /* 0x040fe20000001820 */
[----:B------:R-:W-:Y:S01]  /*cbb0*/  LDSM.16.MT88.4 R168, [R202+0x2800] ;  /* 0x00280000caa8783b */ /* 0x000fe20000004200 */
[--C-:B------:R-:W-:Y:S01]  /*cbc0*/  FFMA.FTZ R218, R185, UR4, -R206.reuse ;  /* 0x00000004b9da7c23 */ /* 0x100fe200080108ce */
[--C-:B------:R-:W-:Y:S01]  /*cbd0*/  FFMA.FTZ R225, R225, UR4, -R206.reuse ;  /* 0x00000004e1e17c23 */ /* 0x100fe200080108ce */
[----:B------:R-:W-:Y:S01]  /*cbe0*/  MUFU.EX2 R208, R208 ;  /* 0x000000d000d07308 */ /* 0x000fe20000000800 */
[----:B------:R-:W-:Y:S01]  /*cbf0*/  LDSM.16.MT88.4 R160, [R220+0x1c800] ;  /* 0x01c80000dca0783b */ /* 0x000fe20000004200 */
[----:B------:R-:W-:Y:S01]  /*cc00*/  FFMA.FTZ R211, R211, UR4, -R206 ;  /* 0x00000004d3d37c23 */ /* 0x000fe200080108ce */
[----:B------:R-:W-:Y:S01]  /*cc10*/  FFMA.FTZ R190, R251, R193, R190 ;  /* 0x000000c1fbbe7223 */ /* 0x000fe200000100be */
[C---:B------:R-:W-:Y:S01]  /*cc20*/  HMMA.16816.F32 R132, R4.reuse, R154, R132 ;  /* 0x0000009a0484723c */ /* 0x040fe20000001884 */
[----:B------:R-:W2:Y:S01]  /*cc30*/  LDSM.16.MT88.4 R152, [R194+0x6000] ;  /* 0x00600000c298783b */ /* 0x000ea20000004200 */
[----:B------:R-:W-:Y:S01]  /*cc40*/  MUFU.EX2 R214, R214 ;  /* 0x000000d600d67308 */ /* 0x000fe20000000800 */
[----:B------:R-:W-:Y:S01]  /*cc50*/  FFMA.FTZ R0, R249, R2, R0 ;  /* 0x00000002f9007223 */ /* 0x000fe20000010000 */
[----:B------:R-:W-:Y:S01]  /*cc60*/  FADD.FTZ R167, R167, R190 ;  /* 0x000000bea7a77221 */ /* 0x000fe20000010000 */
[----:B------:R-:W-:Y:S01]  /*cc70*/  LDSM.16.MT88.4 R180, [R194+0x1000] ;  /* 0x00100000c2b4783b */ /* 0x000fe20000004200 */
[----:B------:R-:W-:Y:S01]  /*cc80*/  MUFU.EX2 R222, R222 ;  /* 0x000000de00de7308 */ /* 0x000fe20000000800 */
[----:B------:R-:W-:Y:S01]  /*cc90*/  FADD.FTZ R189, R189, R0 ;  /* 0x00000000bdbd7221 */ /* 0x000fe20000010000 */
[----:B---3--:R-:W-:Y:S01]  /*cca0*/  HMMA.16816.F32 R100, R4, R144, R100 ;  /* 0x000000900464723c */ /* 0x008fe20000001864 */
[----:B------:R-:W-:Y:S01]  /*ccb0*/  LDSM.16.MT88.4 R184, [R220+0x1b000] ;  /* 0x01b00000dcb8783b */ /* 0x000fe20000004200 */
[----:B------:R-:W-:Y:S01]  /*ccc0*/  MUFU.EX2 R229, R229 ;  /* 0x000000e500e57308 */ /* 0x000fe20000000800 */
[----:B------:R-:W-:Y:S01]  /*ccd0*/  FADD.FTZ R166, R166, R167 ;  /* 0x000000a7a6a67221 */ /* 0x000fe20000010000 */
[----:B------:R-:W-:-:S02]  /*cce0*/  FADD.FTZ R188, R188, R189 ;  /* 0x000000bdbcbc7221 */ /* 0x000fc40000010000 */
[----:B------:R-:W-:Y:S01]  /*ccf0*/  MUFU.EX2 R218, R218 ;  /* 0x000000da00da7308 */ /* 0x000fe20000000800 */
[----:B------:R-:W-:Y:S01]  /*cd00*/  FADD.FTZ R166, R165, R166 ;  /* 0x000000a6a5a67221 */ /* 0x000fe20000010000 */
[----:B------:R-:W-:Y:S01]  /*cd10*/  HMMA.16816.F32 R104, R4, R146, R104 ;  /* 0x000000920468723c */ /* 0x000fe20000001868 */
[----:B------:R-:W3:Y:S01]  /*cd20*/  LDSM.16.MT88.4 R144, [R203+0x18800] ;  /* 0x01880000cb90783b */ /* 0x000ee20000004200 */
[----:B------:R-:W-:Y:S01]  /*cd30*/  MUFU.EX2 R225, R225 ;  /* 0x000000e100e17308 */ /* 0x000fe20000000800 */
[----:B------:R-:W-:-:S04]  /*cd40*/  FADD.FTZ R191, R191, R188 ;  /* 0x000000bcbfbf7221 */ /* 0x000fc80000010000 */
[----:B----4-:R-:W-:Y:S01]  /*cd50*/  FADD.FTZ R0, R198, R191 ;  /* 0x000000bfc6007221 */ /* 0x010fe20000010000 */
[----:B-1----:R-:W-:Y:S03]  /*cd60*/  HMMA.16816.F32 R108, R4, R140, R108 ;  /* 0x0000008c046c723c */ /* 0x002fe6000000186c */
[----:B-----5:R-:W-:-:S05]  /*cd70*/  FADD.FTZ R0, R201, R0 ;  /* 0x00000000c9007221 */ /* 0x020fca0000010000 */
        /* <DEDUP_REMOVED lines=10> */
[----:B------:R-:W4:Y:S07]  /*ce20*/  LDSM.16.MT88.4 R148, [R220+0x18800] ;  /* 0x01880000dc94783b */ /* 0x000f2e0000004200 */
[C---:B------:R-:W-:Y:S08]  /*ce30*/  HMMA.16816.F32 R124, R4.reuse, R152, R124 ;  /* 0x00000098047c723c */ /* 0x040ff0000000187c */
[----:B------:R-:W-:Y:S01]  /*ce40*/  HMMA.16816.F32 R4, R4, R154, R128 ;  /* 0x0000009a0404723c */ /* 0x000fe20000001880 */
[----:B------:R-:W-:Y:S01]  /*ce50*/  F2FP.F16.F32.PACK_AB R128, R196, R199 ;  /* 0x000000c7c480723e */ /* 0x000fe200000000ff */
[----:B------:R-:W5:Y:S01]  /*ce60*/  LDSM.16.MT88.4 R152, [R194+0x2800] ;  /* 0x00280000c298783b */ /* 0x000f620000004200 */
        /* <DEDUP_REMOVED lines=30> */
[----:B------:R-:W1:Y:S07]  /*d050*/  LDSM.16.MT88.4 R156, [R220+0x19000] ;  /* 0x01900000dc9c783b */ /* 0x000e6e0000004200 */
[----:B--2---:R-:W-:Y:S01]  /*d060*/  HMMA.16816.F32 R108, R128, R136, R108 ;  /* 0x00000088806c723c */ /* 0x004fe2000000186c */
[--C-:B------:R-:W-:Y:S01]  /*d070*/  FFMA.FTZ R136, R227, UR4, -R212.reuse ;  /* 0x00000004e3887c23 */ /* 0x100fe200080108d4 */
[----:B------:R-:W-:-:S03]  /*d080*/  FFMA.FTZ R227, R223, UR4, -R212 ;  /* 0x00000004dfe37c23 */ /* 0x000fc600080108d4 */
[----:B------:R2:W3:Y:S03]  /*d090*/  MUFU.EX2 R223, R136 ;  /* 0x0000008800df7308 */ /* 0x0004e60000000800 */
[C---:B------:R-:W-:Y:S01]  /*d0a0*/  HMMA.16816.F32 R112, R128.reuse, R138, R112 ;  /* 0x0000008a8070723c */ /* 0x040fe20000001870 */
[----:B------:R-:W1:Y:S07]  /*d0b0*/  MUFU.EX2 R227, R227 ;  /* 0x000000e300e37308 */ /* 0x000e6e0000000800 */
[C---:B------:R-:W-:Y:S01]  /*d0c0*/  HMMA.16816.F32 R36, R128.reuse, R176, R36 ;  /* 0x000000b08024723c */ /* 0x040fe20000001824 */
[----:B--2---:R-:W2:Y:S07]  /*d0d0*/  LDSM.16.MT88.4 R136, [R202+0x1000] ;  /* 0x00100000ca88783b */ /* 0x004eae0000004200 */
        /* <DEDUP_REMOVED lines=22> */
[----:B-1----:R-:W-:-:S02]  /*d240*/  F2FP.F16.F32.PACK_AB R6, R214, R227 ;  /* 0x000000e3d606723e */ /* 0x002fc400000000ff */
[----:B------:R-:W-:Y:S01]  /*d250*/  F2FP.F16.F32.PACK_AB R7, R225, R218 ;  /* 0x000000dae107723e */ /* 0x000fe200000000ff */
[----:B------:R-:W-:-:S04]  /*d260*/  FADD.FTZ R208, R223, R208 ;  /* 0x000000d0dfd07221 */ /* 0x000fc80000010000 */
[----:B------:R-:W-:Y:S02]  /*d270*/  FADD.FTZ R227, R227, R208 ;  /* 0x000000d0e3e37221 */ /* 0x000fe40000010000 */
[----:B------:R-:W-:Y:S02]  /*d280*/  HMMA.16816.F32 R16, R4, R140, R16 ;  /* 0x0000008c0410723c */ /* 0x000fe40000001810 */
[----:B------:R-:W-:-:S06]  /*d290*/  FADD.FTZ R227, R214, R227 ;  /* 0x000000e3d6e37221 */ /* 0x000fcc0000010000 */
        /* <DEDUP_REMOVED lines=31> */
[C---:B----4-:R-:W-:Y:S03]  /*d490*/  HMMA.16816.F32 R100, R4.reuse, R12, R100 ;  /* 0x0000000c0464723c */ /* 0x050fe60000001864 */
[----:B------:R-:W2:Y:S04]  /*d4a0*/  MUFU.EX2 R185, R185 ;  /* 0x000000b900b97308 */ /* 0x000ea80000000800 */
[----:B------:R4:W-:Y:S01]  /*d4b0*/  MUFU.EX2 R204, R32 ;  /* 0x0000002000cc7308 */ /* 0x0009e20000000800 */
[C---:B------:R-:W-:Y:S01]  /*d4c0*/  HMMA.16816.F32 R104, R4.reuse, R14, R104 ;  /* 0x0000000e0468723c */ /* 0x040fe20000001868 */
[----:B------:R-:W5:Y:S02]  /*d4d0*/  LDSM.16.MT88.4 R12, [R203+0x1d800] ;  /* 0x01d80000cb0c783b */ /* 0x000f640000004200 */
        /* <DEDUP_REMOVED lines=16> */
[----:B------:R-:W5:Y:S07]  /*d5e0*/  LDSM.16.MT88.4 R148, [R203+0x19800] ;  /* 0x01980000cb94783b */ /* 0x000f6e0000004200 */
[C---:B------:R-:W-:Y:S08]  /*d5f0*/  HMMA.16816.F32 R84, R4.reuse, R144, R84 ;  /* 0x000000900454723c */ /* 0x040ff00000001854 */
[C---:B------:R-:W-:Y:S01]  /*d600*/  HMMA.16816.F32 R88, R4.reuse, R146, R88 ;  /* 0x000000920458723c */ /* 0x040fe20000001858 */
[----:B------:R-:W5:Y:S07]  /*d610*/  LDSM.16.MT88.4 R144, [R203+0x1b800] ;  /* 0x01b80000cb90783b */ /* 0x000f6e0000004200 */
[C---:B------:R-:W-:Y:S01]  /*d620*/  HMMA.16816.F32 R120, R4.reuse, R34, R120 ;  /* 0x000000220478723c */ /* 0x040fe20000001878 */
[----:B----4-:R-:W-:Y:S07]  /*d630*/  LDSM.16.MT88.4 R32, [R194+0x1800] ;  /* 0x00180000c220783b */ /* 0x010fee0000004200 */
[C---:B-1----:R-:W-:Y:S08]  /*d640*/  HMMA.16816.F32 R124, R4.reuse, R140, R124 ;  /* 0x0000008c047c723c */ /* 0x042ff0000000187c */
[----:B------:R-:W-:Y:S01]  /*d650*/  HMMA.16816.F32 R128, R4, R142, R128 ;  /* 0x0000008e0480723c */ /* 0x000fe20000001880 */
[----:B--2---:R-:W-:Y:S01]  /*d660*/  F2FP.F16.F32.PACK_AB R4, R185, R184 ;  /* 0x000000b8b904723e */ /* 0x004fe200000000ff */
[----:B------:R-:W1:Y:S01]  /*d670*/  LDSM.16.MT88.4 R140, [R202+0x1800] ;  /* 0x00180000ca8c783b */ /* 0x000e620000004200 */
        /* <DEDUP_REMOVED lines=9> */
[----:B------:R-:W2:Y:S07]  /*d710*/  LDSM.16.MT88.4 R8, [R220+0x1d800] ;  /* 0x01d80000dc08783b */ /* 0x000eae0000004200 */
[C---:B-----5:R-:W-:Y:S08]  /*d720*/  HMMA.16816.F32 R76, R4.reuse, R12, R76 ;  /* 0x0000000c044c723c */ /* 0x060ff0000000184c */
[C---:B------:R-:W-:Y:S01]  /*d730*/  HMMA.16816.F32 R80, R4.reuse, R14, R80 ;  /* 0x0000000e0450723c */ /* 0x040fe20000001850 */
[----:B------:R-:W3:Y:S07]  /*d740*/  LDSM.16.MT88.4 R12, [R194+0x5800] ;  /* 0x00580000c20c783b */ /* 0x000eee0000004200 */
[C---:B------:R-:W-:Y:S01]  /*d750*/  HMMA.16816.F32 R152, R4.reuse, R148, R16 ;  /* 0x000000940498723c */ /* 0x040fe20000001810 */
[----:B------:R-:W-:Y:S07]  /*d760*/  LDSM.16.MT88.4 R16, [R194+0x3800] ;  /* 0x00380000c210783b */ /* 0x000fee0000004200 */
[C---:B------:R-:W-:Y:S08]  /*d770*/  HMMA.16816.F32 R44, R4.reuse, R144, R44 ;  /* 0x00000090042c723c */ /* 0x040ff0000000182c */
[C---:B------:R-:W-:Y:S08]  /*d780*/  HMMA.16816.F32 R48, R4.reuse, R146, R48 ;  /* 0x000000920430723c */ /* 0x040ff00000001830 */
[C---:B------:R-:W-:Y:S01]  /*d790*/  HMMA.16816.F32 R148, R4.reuse, R150, R20 ;  /* 0x000000960494723c */ /* 0x040fe20000001814 */
[----:B------:R-:W4:Y:S07]  /*d7a0*/  LDSM.16.MT88.4 R20, [R220+0x1b800] ;  /* 0x01b80000dc14783b */ /* 0x000f2e0000004200 */
[C---:B-1----:R-:W-:Y:S01]  /*d7b0*/  HMMA.16816.F32 R144, R4.reuse, R140, R24 ;  /* 0x0000008c0490723c */ /* 0x042fe20000001818 */
[----:B------:R-:W1:Y:S07]  /*d7c0*/  LDSM.16.MT88.4 R24, [R220+0x1f800] ;  /* 0x01f80000dc18783b */ /* 0x000e6e0000004200 */
[C---:B--2---:R-:W-:Y:S08]  /*d7d0*/  HMMA.16816.F32 R68, R4.reuse, R8, R68 ;  /* 0x000000080444723c */ /* 0x044ff00000001844 */
[C---:B------:R-:W-:Y:S01]  /*d7e0*/  HMMA.16816.F32 R72, R4.reuse, R10, R72 ;  /* 0x0000000a0448723c */ /* 0x040fe20000001848 */
[----:B------:R-:W2:Y:S07]  /*d7f0*/  LDSM.16.MT88.4 R8, [R194+0x7800] ;  /* 0x00780000c208783b */ /* 0x000eae0000004200 */
[----:B---3--:R-:W-:Y:S01]  /*d800*/  HMMA.16816.F32 R92, R4, R12, R92 ;  /* 0x0000000c045c723c */ /* 0x008fe2000000185c */
        /* <DEDUP_REMOVED lines=23> */
[C---:B------:R-:W-:Y:S08]  /*d980*/  HMMA.16816.F32 R60, R4.reuse, R16, R60 ;  /* 0x00000010043c723c */ /* 0x040ff0000000183c */
[C---:B------:R-:W-:Y:S08]  /*d990*/  HMMA.16816.F32 R64, R4.reuse, R18, R64 ;  /* 0x000000120440723c */ /* 0x040ff00000001840 */
[C---:B------:R-:W-:Y:S08]  /*d9a0*/  HMMA.16816.F32 R96, R4.reuse, R14, R96 ;  /* 0x0000000e0460723c */ /* 0x040ff00000001860 */
[C---:B-1----:R-:W-:Y:S08]  /*d9b0*/  HMMA.16816.F32 R100, R4.reuse, R24, R100 ;  /* 0x000000180464723c */ /* 0x042ff00000001864 */
[C---:B------:R-:W-:Y:S08]  /*d9c0*/  HMMA.16816.F32 R104, R4.reuse, R26, R104 ;  /* 0x0000001a0468723c */ /* 0x040ff00000001868 */
[C---:B--2---:R-:W-:Y:S08]  /*d9d0*/  HMMA.16816.F32 R124, R4.reuse, R8, R124 ;  /* 0x00000008047c723c */ /* 0x044ff0000000187c */
[----:B------:R-:W-:Y:S01]  /*d9e0*/  HMMA.16816.F32 R128, R4, R10, R128 ;  /* 0x0000000a0480723c */ /* 0x000fe20000001880 */
[----:B------:R-:W-:-:S04]  /*d9f0*/  NOP ;  /* 0x0000000000007918 */ /* 0x000fc80000000000 */
[----:B------:R-:W-:-:S15]  /*da00*/  BRA.U UP0, `(.L_x_549) ;  /* 0x0000000100047547 */ /* 0x000fde000b800000 */
.L_x_546:
[----:B------:R-:W-:-:S12]  /*da10*/  UIADD3 UR21, UPT, UPT, UR14, -0x1, URZ ;  /* 0xffffffff0e157890 */ /* 0x000fd8000fffe0ff */
.L_x_549:
[----:B------:R-:W-:-:S09]  /*da20*/  UISETP.GE.AND UP0, UPT, UR21, UR19, UPT ;  /* 0x000000131500728c */ /* 0x000fd2000bf06270 */
[----:B------:R-:W-:Y:S05]  /*da30*/  BRA.U !UP0, `(.L_x_550) ;  /* 0x0000003d08a47547 */ /* 0x000fea000b800000 */
[C---:B------:R-:W-:Y:S01]  /*da40*/  LOP3.LUT P0, RZ, R216.reuse, 0x2, RZ, 0xc0, !PT ;  /* 0x00000002d8ff7812 */ /* 0x040fe2000780c0ff */
[----:B------:R-:W-:Y:S01]  /*da50*/  IMAD.SHL.U32 R241, R216, 0x2, RZ ;  /* 0x00000002d8f17824 */ /* 0x000fe200078e00ff */
[----:B------:R-:W1:Y:S01]  /*da60*/  S2UR UR5, SR_CgaCtaId ;  /* 0x00000000000579c3 */ /* 0x000e620000008800 */
[----:B------:R-:W2:Y:S01]  /*da70*/  S2R R216, SR_TID.X ;  /* 0x0000000000d87919 */ /* 0x000ea20000002100 */
[----:B------:R-:W3:Y:S01]  /*da80*/  LDCU UR4, c[0x0][0x440] ;  /* 0x00008800ff0477ac */ /* 0x000ee20008000800 */
[----:B------:R-:W-:Y:S01]  /*da90*/  IMAD.MOV.U32 R212, RZ, RZ, 0x20 ;  /* 0x00000020ffd47424 */ /* 0x000fe200078e00ff */
[----:B------:R-:W-:Y:S01]  /*daa0*/  IADD3 R240, PT, PT, R233, 0x8, RZ ;  /* 0x00000008e9f07810 */ /* 0x000fe20007ffe0ff */
[----:B------:R-:W-:Y:S01]  /*dab0*/  IMAD.MOV.U32 R218, RZ, RZ, 0x40 ;  /* 0x00000040ffda7424 */ /* 0x000fe200078e00ff */
[----:B------:R-:W-:Y:S01]  /*dac0*/  LOP3.LUT R241, R241, 0x6, RZ, 0xc0, !PT ;  /* 0x00000006f1f17812 */ /* 0x000fe200078ec0ff */
[----:B------:R-:W-:Y:S01]  /*dad0*/  IMAD.MOV.U32 R2, RZ, RZ, R3 ;  /* 0x000000ffff027224 */ /* 0x000fe200078e0003 */
[----:B------:R-:W4:Y:S01]  /*dae0*/  LDC.64 R230, c[0x0][0x3c0] ;  /* 0x0000f000ffe67b82 */ /* 0x000f220000000a00 */
[----:B------:R-:W-:Y:S01]  /*daf0*/  SEL R215, R212, 0xffffffe0, !P0 ;  /* 0xffffffe0d4d77807 */ /* 0x000fe20004000000 */
[----:B------:R-:W-:Y:S01]  /*db00*/  IMAD.MOV.U32 R0, RZ, RZ, R164 ;  /* 0x000000ffff007224 */ /* 0x000fe200078e00a4 */
[----:B------:R-:W-:Y:S01]  /*db10*/  UMOV UR7, 0x400 ;  /* 0x0000040000077882 */ /* 0x000fe20000000000 */
[C---:B------:R-:W-:Y:S01]  /*db20*/  VIADD R242, R220.reuse, 0x18000 ;  /* 0x00018000dcf27836 */ /* 0x040fe20000000000 */
[----:B------:R-:W2:Y:S01]  /*db30*/  LDCU UR6, c[0x0][0x440] ;  /* 0x00008800ff0677ac */ /* 0x000ea20008000800 */
[----:B------:R-:W-:-:S02]  /*db40*/  VIADD R239, R220, 0x18040 ;  /* 0x00018040dcef7836 */ /* 0x000fc40000000000 */
[----:B------:R-:W-:Y:S01]  /*db50*/  IMAD.IADD R215, R220, 0x1, R215 ;  /* 0x00000001dcd77824 */ /* 0x000fe200078e02d7 */
[----:B---3--:R-:W-:Y:S01]  /*db60*/  ISETP.GE.AND P3, PT, R217, UR4, PT ;  /* 0x00000004d9007c0c */ /* 0x008fe2000bf66270 */
[----:B------:R-:W3:Y:S01]  /*db70*/  LDCU UR4, c[0x0][0x45c] ;  /* 0x00008b80ff0477ac */ /* 0x000ee20008000800 */
[----:B-1----:R-:W-:Y:S01]  /*db80*/  ULEA UR5, UR5, UR7, 0x18 ;  /* 0x0000000705057291 */ /* 0x002fe2000f8ec0ff */
[C---:B--2---:R-:W-:Y:S01]  /*db90*/  LOP3.LUT P2, RZ, R216.reuse, 0x4, RZ, 0xc0, !PT ;  /* 0x00000004d8ff7812 */ /* 0x044fe2000784c0ff */
[C---:B------:R-:W-:Y:S01]  /*dba0*/  IMAD.SHL.U32 R243, R216.reuse, 0x20, RZ ;  /* 0x00000020d8f37824 */ /* 0x040fe200078e00ff */
[C---:B------:R-:W-:Y:S02]  /*dbb0*/  LOP3.LUT P0, RZ, R216.reuse, 0x2, RZ, 0xc0, !PT ;  /* 0x00000002d8ff7812 */ /* 0x040fe4000780c0ff */
[----:B------:R-:W-:Y:S02]  /*dbc0*/  SHF.L.U32 R214, R216, 0x6, RZ ;  /* 0x00000006d8d67819 */ /* 0x000fe400000006ff */
[----:B------:R-:W-:-:S02]  /*dbd0*/  SEL R212, R212, 0xffffffe0, !P0 ;  /* 0xffffffe0d4d47807 */ /* 0x000fc40004000000 */
[----:B------:R-:W-:Y:S02]  /*dbe0*/  SEL R218, R218, 0xffffffc0, !P2 ;  /* 0xffffffc0dada7807 */ /* 0x000fe40005000000 */
[----:B------:R-:W-:Y:S01]  /*dbf0*/  LOP3.LUT R213, R214, 0x400, RZ, 0xc0, !PT ;  /* 0x00000400d6d57812 */ /* 0x000fe200078ec0ff */
[----:B---3--:R-:W-:Y:S06]  /*dc00*/  BRA `(.L_x_551) ;  /* 0x0000000000ec7947 */ /* 0x008fec0003800000 */
.L_x_553:
        /* <DEDUP_REMOVED lines=10> */
[----:B------:R-:W-:Y:S02]  /*dcb0*/  SHF.L.U64.HI R8, R14, 0x6, R15 ;  /* 0x000000060e087819 */ /* 0x000fe4000001020f */
[C---:B------:R-:W-:Y:S04]  /*dcc0*/  LEA R3, P5, R4.reuse, R3, 0x5 ;  /* 0x0000000304037211 */ /* 0x040fe800078a28ff */
[----:B------:R-:W-:Y:S02]  /*dcd0*/  LEA.HI.X R8, R4, R8, R5, 0x5, P5 ;  /* 0x0000000804087211 */ /* 0x000fe400028f2c05 */
[CC--:B------:R-:W-:Y:S02]  /*dce0*/  LEA R4, P6, R14.reuse, R237.reuse, 0x7 ;  /* 0x000000ed0e047211 */ /* 0x0c0fe400078c38ff */
[C---:B------:R-:W-:Y:S02]  /*dcf0*/  LEA R12, P5, R3.reuse, R237, 0x1 ;  /* 0x000000ed030c7211 */ /* 0x040fe400078a08ff */
        /* <DEDUP_REMOVED lines=44> */
.L_x_551:
[----:B------:R-:W-:Y:S04]  /*dfc0*/  DEPBAR.LE SB0, 0x0 ;  /* 0x000080000000791a */ /* 0x000fe80000000000 */
[----:B------:R-:W-:Y:S01]  /*dfd0*/  BAR.SYNC.DEFER_BLOCKING 0x0 ;  /* 0x0000000000007b1d */ /* 0x000fe20000010000 */
[----:B------:R-:W-:Y:S01]  /*dfe0*/  IMAD.SHL.U32 R244, R216, 0x8, RZ ;  /* 0x00000008d8f47824 */ /* 0x000fe200078e00ff */
[----:B------:R-:W-:Y:S01]  /*dff0*/  LOP3.LUT R219, R243, 0x7c00, RZ, 0xc0, !PT ;  /* 0x00007c00f3db7812 */ /* 0x000fe200078ec0ff */
[----:B----4-:R-:W-:Y:S01]  /*e000*/  IMAD.WIDE.U32 R208, R230, UR21, RZ ;  /* 0x00000015e6d07c25 */ /* 0x010fe2000f8e00ff */
[----:B------:R-:W-:Y:S01]  /*e010*/  SHF.R.U32.HI R221, RZ, 0x1, R216 ;  /* 0x00000001ffdd7819 */ /* 0x000fe200000116d8 */
[----:B------:R-:W-:Y:S01]  /*e020*/  UISETP.GT.AND UP0, UPT, UR21, UR19, UPT ;  /* 0x000000131500728c */ /* 0x000fe2000bf04270 */
[----:B------:R-:W-:Y:S01]  /*e030*/  LOP3.LUT R217, R244, 0x38, RZ, 0xc0, !PT ;  /* 0x00000038f4d97812 */ /* 0x000fe200078ec0ff */
[----:B------:R-:W-:Y:S01]  /*e040*/  IMAD R205, R231, UR21, R209 ;  /* 0x00000015e7cd7c24 */ /* 0x000fe2000f8e02d1 */
[C---:B------:R-:W-:Y:S01]  /*e050*/  LEA R206, P1, R208.reuse, R235, 0x7 ;  /* 0x000000ebd0ce7211 */ /* 0x040fe200078238ff */
[C---:B------:R-:W-:Y:S01]  /*e060*/  IMAD.SHL.U32 R165, R208.reuse, 0x40, RZ ;  /* 0x00000040d0a57824 */ /* 0x040fe200078e00ff */
[----:B------:R-:W-:Y:S02]  /*e070*/  LOP3.LUT R247, R217, 0x40, RZ, 0xfc, !PT ;  /* 0x00000040d9f77812 */ /* 0x000fe400078efcff */
[-CC-:B------:R-:W-:Y:S02]  /*e080*/  LEA.HI.X R207, R208, R234.reuse, R205.reuse, 0x7, P1 ;  /* 0x000000ead0cf7211 */ /* 0x180fe400008f3ccd */
[----:B------:R-:W-:Y:S02]  /*e090*/  ISETP.GE.AND P4, PT, R247, UR6, PT ;  /* 0x00000006f7007c0c */ /* 0x000fe4000bf86270 */
[C---:B------:R-:W-:Y:S02]  /*e0a0*/  LOP3.LUT R246, R217.reuse, 0x80, RZ, 0xfc, !PT ;  /* 0x00000080d9f67812 */ /* 0x040fe400078efcff */
[----:B------:R-:W-:Y:S02]  /*e0b0*/  LEA R166, P0, R230, R165, 0x5 ;  /* 0x000000a5e6a67211 */ /* 0x000fe400078028ff */
[----:B------:R-:W-:Y:S02]  /*e0c0*/  SHF.L.U64.HI R165, R208, 0x6, R205 ;  /* 0x00000006d0a57819 */ /* 0x000fe400000102cd */
[----:B------:R-:W-:Y:S01]  /*e0d0*/  ISETP.GE.AND P1, PT, R246, UR6, PT ;  /* 0x00000006f6007c0c */ /* 0x000fe2000bf26270 */
[----:B------:R-:W-:Y:S01]  /*e0e0*/  @!PT LDS RZ, [RZ] ;  /* 0x00000000fffff984 */ /* 0x000fe20000000800 */
[----:B------:R-:W-:Y:S01]  /*e0f0*/  @!PT LDS RZ, [RZ] ;  /* 0x00000000fffff984 */ /* 0x000fe20000000800 */
[----:B------:R-:W-:Y:S01]  /*e100*/  @!PT LDS RZ, [RZ] ;  /* 0x00000000fffff984 */ /* 0x000fe20000000800 */
[----:B------:R-:W-:Y:S01]  /*e110*/  @!P3 LDGSTS.E.BYPASS.LTC128B.128 [R238+0x18000], desc[UR26][R206.64] ;  /* 0x18000000ceeebfae */ /* 0x000fe2000b981a1a */
[----:B------:R-:W-:Y:S02]  /*e120*/  LEA.HI.X R165, R230, R165, R231, 0x5, P0 ;  /* 0x000000a5e6a57211 */ /* 0x000fe400000f2ce7 */
[C---:B------:R-:W-:Y:S02]  /*e130*/  LEA R204, P0, R166.reuse, R235, 0x1 ;  /* 0x000000eba6cc7211 */ /* 0x040fe400078008ff */
[----:B------:R-:W-:Y:S01]  /*e140*/  @P3 STS.128 [R238+0x18000], RZ ;  /* 0x018000ffee003388 */ /* 0x000fe20000000c00 */
[----:B------:R-:W-:Y:S02]  /*e150*/  LOP3.LUT R245, R217, 0xc0, RZ, 0xfc, !PT ;  /* 0x000000c0d9f57812 */ /* 0x000fe400078efcff */
[----:B------:R-:W-:Y:S02]  /*e160*/  LEA.HI.X R205, R166, R234, R165, 0x1, P0 ;  /* 0x000000eaa6cd7211 */ /* 0x000fe400000f0ca5 */
[----:B------:R-:W-:Y:S01]  /*e170*/  @!PT LDS RZ, [RZ] ;  /* 0x00000000fffff984 */ /* 0x000fe20000000800 */
[----:B------:R-:W-:Y:S01]  /*e180*/  @!PT LDS RZ, [RZ] ;  /* 0x00000000fffff984 */ /* 0x000fe20000000800 */
[----:B------:R-:W-:Y:S01]  /*e190*/  @!PT LDS RZ, [RZ] ;  /* 0x00000000fffff984 */ /* 0x000fe20000000800 */
[----:B------:R-:W-:Y:S01]  /*e1a0*/  @!P4 LDGSTS.E.BYPASS.LTC128B.128 [R238+0x1a000], desc[UR26][R206.64+0x80] ;  /* 0x1a000080ceeecfae */ /* 0x000fe2000b981a1a */
[----:B------:R-:W-:Y:S02]  /*e1b0*/  ISETP.GE.AND P0, PT, R245, UR6, PT ;  /* 0x00000006f5007c0c */ /* 0x000fe4000bf06270 */
[--C-:B------:R-:W-:Y:S02]  /*e1c0*/  LOP3.LUT R167, R217, 0x1c0, R214.reuse, 0xf8, !PT ;  /* 0x000001c0d9a77812 */ /* 0x100fe400078ef8d6 */
[----:B------:R-:W-:Y:S01]  /*e1d0*/  @P4 STS.128 [R238+0x1a000], RZ ;  /* 0x01a000ffee004388 */ /* 0x000fe20000000c00 */
[----:B------:R-:W-:Y:S02]  /*e1e0*/  LOP3.LUT R164, R219, 0x200, R214, 0xf8, !PT ;  /* 0x00000200dba47812 */ /* 0x000fe400078ef8d6 */
[----:B------:R-:W-:Y:S02]  /*e1f0*/  LOP3.LUT R3, R221, 0x8, RZ, 0xc0, !PT ;  /* 0x00000008dd037812 */ /* 0x000fe400078ec0ff */
[----:B------:R-:W-:Y:S01]  /*e200*/  @!PT LDS RZ, [RZ] ;  /* 0x00000000fffff984 */ /* 0x000fe20000000800 */
[----:B------:R-:W-:Y:S01]  /*e210*/  @!PT LDS RZ, [RZ] ;  /* 0x00000000fffff984 */ /* 0x000fe20000000800 */
[----:B------:R-:W-:Y:S01]  /*e220*/  @!PT LDS RZ, [RZ] ;  /* 0x00000000fffff984 */ /* 0x000fe20000000800 */
[----:B------:R-:W-:Y:S02]  /*e230*/  @!P1 LDGSTS.E.BYPASS.LTC128B.128 [R238+0x1c000], desc[UR26][R206.64+0x100] ;  /* 0x1c000100ceee9fae */ /* 0x000fe4000b981a1a */
[----:B------:R-:W-:Y:S03]  /*e240*/  LOP3.LUT R3, R164, R167, R3, 0xf6, !PT ;  /* 0x000000a7a4037212 */ /* 0x000fe600078ef603 */
[----:B------:R-:W-:Y:S01]  /*e250*/  @P1 STS.128 [R238+0x1c000], RZ ;  /* 0x01c000ffee001388 */ /* 0x000fe20000000c00 */
[----:B------:R-:W-:Y:S02]  /*e260*/  LOP3.LUT R164, R167, 0x8, R216, 0x78, !PT ;  /* 0x00000008a7a47812 */ /* 0x000fe400078e78d8 */
[----:B------:R-:W-:Y:S02]  /*e270*/  LEA R229, R3, UR5, 0x1 ;  /* 0x0000000503e57c11 */ /* 0x000fe4000f8e08ff */
[----:B------:R-:W-:Y:S01]  /*e280*/  @!PT LDS RZ, [RZ] ;  /* 0x00000000fffff984 */ /* 0x000fe20000000800 */
[----:B------:R-:W-:Y:S01]  /*e290*/  @!PT LDS RZ, [RZ] ;  /* 0x00000000fffff984 */ /* 0x000fe20000000800 */
[----:B------:R-:W-:Y:S01]  /*e2a0*/  @!PT LDS RZ, [RZ] ;  /* 0x00000000fffff984 */ /* 0x000fe20000000800 */
[----:B------:R-:W-:Y:S01]  /*e2b0*/  @!P0 LDGSTS.E.BYPASS.LTC128B.128 [R238+0x1e000], desc[UR26][R206.64+0x180] ;  /* 0x1e000180ceee8fae */ /* 0x000fe2000b981a1a */
[----:B------:R-:W-:Y:S04]  /*e2c0*/  IMAD R227, R164, 0x2, R213 ;  /* 0x00000002a4e37824 */ /* 0x000fe800078e02d5 */
[----:B------:R-:W-:Y:S01]  /*e2d0*/  @P0 STS.128 [R238+0x1e000], RZ ;  /* 0x01e000ffee000388 */ /* 0x000fe20000000c00 */
[----:B------:R-:W-:Y:S02]  /*e2e0*/  IMAD.IADD R226, R229, 0x1, R212 ;  /* 0x00000001e5e27824 */ /* 0x000fe400078e02d4 */
[----:B------:R-:W-:Y:S02]  /*e2f0*/  VIADD R223, R227, UR5 ;  /* 0x00000005e3df7c36 */ /* 0x000fe40008000000 */
[----:B------:R-:W-:Y:S01]  /*e300*/  @!PT LDS RZ, [RZ] ;  /* 0x00000000fffff984 */ /* 0x000fe20000000800 */
[----:B------:R-:W-:Y:S01]  /*e310*/  @!PT LDS RZ, [RZ] ;  /* 0x00000000fffff984 */ /* 0x000fe20000000800 */
[----:B------:R-:W-:Y:S01]  /*e320*/  @!PT LDS RZ, [RZ] ;  /* 0x00000000fffff984 */ /* 0x000fe20000000800 */
[----:B------:R-:W-:Y:S01]  /*e330*/  @!P3 LDGSTS.E.BYPASS.LTC128B.128 [R238+0x19000], desc[UR26][R204.64] ;  /* 0x19000000cceebfae */ /* 0x000fe2000b981a1a */
[----:B------:R-:W-:Y:S02]  /*e340*/  IMAD.IADD R225, R229, 0x1, R218 ;  /* 0x00000001e5e17824 */ /* 0x000fe400078e02da */
[C---:B------:R-:W-:Y:S02]  /*e350*/  IMAD.IADD R224, R223.reuse, 0x1, R212 ;  /* 0x00000001dfe07824 */ /* 0x040fe400078e02d4 */
        /* <DEDUP_REMOVED lines=30> */
[----:B------:R-:W-:Y:S04]  /*e540*/  LDSM.16.M88.4 R164, [R225] ;  /* 0x00000000e1a4783b */ /* 0x000fe80000000200 */
[C---:B------:R-:W-:Y:S01]  /*e550*/  HMMA.16816.F32 R8, R168.reuse, R174, RZ ;  /* 0x000000aea808723c */ /* 0x040fe200000018ff */
[----:B------:R-:W-:Y:S05]  /*e560*/  LDSM.16.M88.4 R172, [R223+0x10000] ;  /* 0x01000000dfac783b */ /* 0x000fea0000000200 */
[----:B-1----:R-:W-:Y:S02]  /*e570*/  LDSM.16.M88.4 R204, [R226+0x8000] ;  /* 0x00800000e2cc783b */ /* 0x002fe40000000200 */
        /* <DEDUP_REMOVED lines=203> */
[C---:B------:R-:W-:Y:S01]  /*f230*/  VIADD R5, R209.reuse, 0x10 ;  /* 0x00000010d1057836 */ /* 0x040fe20000000000 */
[----:B------:R-:W-:Y:S01]  /*f240*/  ISETP.GT.AND P5, PT, R240, R211, PT ;  /* 0x000000d3f000720c */ /* 0x000fe20003fa4270 */
[----:B------:R-:W-:Y:S01]  /*f250*/  VIADD R193, R209, 0x39 ;  /* 0x00000039d1c17836 */ /* 0x000fe20000000000 */
[----:B------:R-:W-:Y:S01]  /*f260*/  FSEL R250, R6, -INF , !P6 ;  /* 0xff80000006fa7808 */ /* 0x000fe20007000000 */
[C---:B-1----:R-:W-:Y:S03]  /*f270*/  HMMA.16816.F32 R20, R204.reuse, R164, R20 ;  /* 0x000000a4cc14723c */ /* 0x042fe60000001814 */
[----:B------:R-:W-:Y:S01]  /*f280*/  FSEL R252, R7, -INF , !P5 ;  /* 0xff80000007fc7808 */ /* 0x000fe20006800000 */
[----:B------:R-:W-:Y:S01]  /*f290*/  VIADD R7, R209, 0x11 ;  /* 0x00000011d1077836 */ /* 0x000fe20000000000 */
[----:B------:R-:W-:Y:S01]  /*f2a0*/  ISETP.GT.AND P6, PT, R233, R248, PT ;  /* 0x000000f8e900720c */ /* 0x000fe20003fc4270 */
[----:B------:R-:W-:Y:S01]  /*f2b0*/  VIADD R165, R209, 0x19 ;  /* 0x00000019d1a57836 */ /* 0x000fe20000000000 */
[----:B------:R-:W-:Y:S01]  /*f2c0*/  ISETP.GT.AND P5, PT, R233, R222, PT ;  /* 0x000000dee900720c */ /* 0x000fe20003fa4270 */
[C---:B------:R-:W-:Y:S03]  /*f2d0*/  HMMA.16816.F32 R24, R204.reuse, R166, R24 ;  /* 0x000000a6cc18723c */ /* 0x040fe60000001818 */
[----:B------:R-:W-:Y:S01]  /*f2e0*/  FSEL R6, R8, -INF , !P6 ;  /* 0xff80000008067808 */ /* 0x000fe20007000000 */
[----:B------:R-:W-:Y:S01]  /*f2f0*/  VIADD R166, R209, 0x20 ;  /* 0x00000020d1a67836 */ /* 0x000fe20000000000 */
[----:B------:R-:W-:Y:S02]  /*f300*/  FSEL R9, R9, -INF , !P5 ;  /* 0xff80000009097808 */ /* 0x000fe40006800000 */
        /* <DEDUP_REMOVED lines=93> */
[C---:B------:R-:W-:Y:S02]  /*f8e0*/  ISETP.GE.AND P5, PT, R17.reuse, R232, PT ;  /* 0x000000e81100720c */ /* 0x040fe40003fa6270 */
        /* <DEDUP_REMOVED lines=46> */
.L_x_552:
        /* <DEDUP_REMOVED lines=8> */
[----:B-1----:R-:W-:Y:S08]  /*fc50*/  LDSM.16.MT88.4 R12, [R220+0x18000] ;  /* 0x01800000dc0c783b */ /* 0x002ff00000004200 */
[----:B------:R-:W-:Y:S01]  /*fc60*/  LDSM.16.MT88.4 R176, [R215+0x1e800] ;  /* 0x01e80000d7b0783b */ /* 0x000fe20000004200 */
[----:B--2---:R-:W-:Y:S02]  /*fc70*/  FMNMX.FTZ R5, R7, R8, !PT ;  /* 0x0000000807057209 */ /* 0x004fe40007810000 */
[----:B---3--:R-:W-:Y:S05]  /*fc80*/  FMNMX.FTZ R4, R6, R3, !PT ;  /* 0x0000000306047209 */ /* 0x008fea0007810000 */
[----:B------:R-:W1:Y:S08]  /*fc90*/  SHFL.BFLY PT, R164, R5, 0x1, 0x1f ;  /* 0x0c201f0005a47f89 */ /* 0x000e7000000e0000 */
[----:B------:R-:W2:Y:S01]  /*fca0*/  SHFL.BFLY PT, R3, R4, 0x1, 0x1f ;  /* 0x0c201f0004037f89 */ /* 0x000ea200000e0000 */
[----:B-1----:R-:W-:Y:S02]  /*fcb0*/  FMNMX.FTZ R164, R5, R164, !PT ;  /* 0x000000a405a47209 */ /* 0x002fe40007810000 */
[----:B--2---:R-:W-:Y:S03]  /*fcc0*/  FMNMX.FTZ R3, R4, R3, !PT ;  /* 0x0000000304037209 */ /* 0x004fe60007810000 */
[C---:B------:R-:W-:Y:S01]  /*fcd0*/  FMUL.FTZ R181, R164.reuse, UR4 ;  /* 0x00000004a4b57c20 */ /* 0x040fe20008410000 */
[C---:B------:R-:W-:Y:S02]  /*fce0*/  FSETP.NEU.FTZ.AND P1, PT, R164.reuse, -INF , PT ;  /* 0xff800000a400780b */ /* 0x040fe40003f3d000 */
[C---:B------:R-:W-:Y:S01]  /*fcf0*/  FSETP.NEU.FTZ.AND P0, PT, R3.reuse, -INF , PT ;  /* 0xff8000000300780b */ /* 0x040fe20003f1d000 */
[C---:B------:R-:W-:Y:S01]  /*fd00*/  FMUL.FTZ R180, R3.reuse, UR4 ;  /* 0x0000000403b47c20 */ /* 0x040fe20008410000 */
[----:B------:R-:W-:Y:S02]  /*fd10*/  FSEL R7, R164, RZ, P1 ;  /* 0x000000ffa4077208 */ /* 0x000fe40000800000 */
[----:B------:R-:W-:Y:S02]  /*fd20*/  FSEL R5, R3, RZ, P0 ;  /* 0x000000ff03057208 */ /* 0x000fe40000000000 */
[----:B------:R-:W-:Y:S01]  /*fd30*/  FSEL R181, R181, RZ, P1 ;  /* 0x000000ffb5b57208 */ /* 0x000fe20000800000 */
[----:B------:R-:W-:Y:S01]  /*fd40*/  FADD.FTZ R0, -R7, R0 ;  /* 0x0000000007007221 */ /* 0x000fe20000010100 */
[----:B------:R-:W-:Y:S01]  /*fd50*/  FSEL R180, R180, RZ, P0 ;  /* 0x000000ffb4b47208 */ /* 0x000fe20000000000 */
[----:B------:R-:W-:Y:S02]  /*fd60*/  FADD.FTZ R2, -R5, R2 ;  /* 0x0000000205027221 */ /* 0x000fe40000010100 */
[--C-:B------:R-:W-:Y:S01]  /*fd70*/  FFMA.FTZ R188, R30, UR4, -R181.reuse ;  /* 0x000000041ebc7c23 */ /* 0x100fe200080108b5 */
[--C-:B------:R-:W-:Y:S01]  /*fd80*/  FFMA.FTZ R186, R22, UR4, -R181.reuse ;  /* 0x0000000416ba7c23 */ /* 0x100fe200080108b5 */
        /* <DEDUP_REMOVED lines=8> */
[----:B------:R-:W1:Y:S01]  /*fe10*/  LDSM.16.MT88.4 R20, [R215+0x18000] ;  /* 0x01800000d714783b */ /* 0x000e620000004200 */
[----:B------:R-:W-:Y:S01]  /*fe20*/  MUFU.EX2 R193, R193 ;  /* 0x000000c100c17308 */ /* 0x000fe20000000800 */
[--C-:B------:R-:W-:Y:S01]  /*fe30*/  FFMA.FTZ R192, R174, UR4, -R181.reuse ;  /* 0x00000004aec07c23 */ /* 0x100fe200080108b5 */
        /* <DEDUP_REMOVED lines=112> */
[----:B------:R-:W-:Y:S01]  /*10540*/  FFMA.FTZ R145, R197, UR4, -R180 ;  /* 0x00000004c5917c23 */ /* 0x000fe200080108b4 */
[--C-:B------:R-:W-:Y:S01]  /*10550*/  FFMA.FTZ R144, R199, UR4, -R181.reuse ;  /* 0x00000004c7907c23 */ /* 0x100fe200080108b5 */
[C---:B------:R-:W-:Y:S01]  /*10560*/  FMUL.FTZ R62, R0.reuse, R62 ;  /* 0x0000003e003e7220 */ /* 0x040fe20000410000 */
[----:B------:R-:W-:Y:S01]  /*10570*/  FMUL.FTZ R63, R0, R63 ;  /* 0x0000003f003f7220 */ /* 0x000fe20000410000 */
[C---:B------:R-:W-:Y:S01]  /*10580*/  FMUL.FTZ R64, R2.reuse, R64 ;  /* 0x0000004002407220 */ /* 0x040fe20000410000 */
[C---:B------:R-:W-:Y:S03]  /*10590*/  HMMA.16816.F32 R40, R168.reuse, R146, R40 ;  /* 0x00000092a828723c */ /* 0x040fe60000001828 */
        /* <DEDUP_REMOVED lines=75> */
[----:B------:R-:W-:Y:S01]  /*10a50*/  FFMA.FTZ R199, R194, UR4, -R181 ;  /* 0x00000004c2c77c23 */ /* 0x000fe200080108b5 */
[C---:B------:R-:W-:Y:S01]  /*10a60*/  FMUL.FTZ R124, R2.reuse, R124 ;  /* 0x0000007c027c7220 */ /* 0x040fe20000410000 */
[C---:B------:R-:W-:Y:S01]  /*10a70*/  HMMA.16816.F32 R88, R168.reuse, R142, R88 ;  /* 0x0000008ea858723c */ /* 0x040fe20000001858 */
[----:B------:R-:W3:Y:S01]  /*10a80*/  LDSM.16.MT88.4 R140, [R215+0x1e000] ;  /* 0x01e00000d78c783b */ /* 0x000ee20000004200 */
[----:B------:R-:W-:Y:S01]  /*10a90*/  MUFU.EX2 R194, R145 ;  /* 0x0000009100c27308 */ /* 0x000fe20000000800 */
[----:B------:R-:W-:Y:S01]  /*10aa0*/  FMUL.FTZ R125, R2, R125 ;  /* 0x0000007d027d7220 */ /* 0x000fe20000410000 */
[C---:B------:R-:W-:Y:S01]  /*10ab0*/  FMUL.FTZ R126, R0.reuse, R126 ;  /* 0x0000007e007e7220 */ /* 0x040fe20000410000 */
[----:B------:R-:W-:Y:S01]  /*10ac0*/  FMUL.FTZ R127, R0, R127 ;  /* 0x0000007f007f7220 */ /* 0x000fe20000410000 */
[C---:B------:R-:W-:Y:S01]  /*10ad0*/  FMUL.FTZ R128, R2.reuse, R128 ;  /* 0x0000008002807220 */ /* 0x040fe20000410000 */
[----:B------:R-:W-:Y:S01]  /*10ae0*/  FMUL.FTZ R129, R2, R129 ;  /* 0x0000008102817220 */ /* 0x000fe20000410000 */
[C---:B------:R-:W-:Y:S01]  /*10af0*/  FMUL.FTZ R130, R0.reuse, R130 ;  /* 0x0000008200827220 */ /* 0x040fe20000410000 */
[C---:B-1----:R-:W-:Y:S03]  /*10b00*/  HMMA.16816.F32 R92, R168.reuse, R136, R92 ;  /* 0x00000088a85c723c */ /* 0x042fe6000000185c */
[----:B------:R-:W-:Y:S01]  /*10b10*/  MUFU.EX2 R199, R199 ;  /* 0x000000c700c77308 */ /* 0x000fe20000000800 */
[----:B------:R-:W-:Y:S01]  /*10b20*/  FMUL.FTZ R131, R0, R131 ;  /* 0x0000008300837220 */ /* 0x000fe20000410000 */
[----:B------:R-:W-:Y:S01]  /*10b30*/  FFMA.FTZ R193, R2, R251, R193 ;  /* 0x000000fb02c17223 */ /* 0x000fe200000100c1 */
[----:B------:R-:W-:Y:S01]  /*10b40*/  MOV R2, R3 ;  /* 0x0000000300027202 */ /* 0x000fe20000000f00 */
[----:B------:R-:W-:Y:S01]  /*10b50*/  FFMA.FTZ R191, R0, R249, R191 ;  /* 0x000000f900bf7223 */ /* 0x000fe200000100bf */
[C---:B------:R-:W-:Y:S01]  /*10b60*/  HMMA.16816.F32 R96, R168.reuse, R138, R96 ;  /* 0x0000008aa860723c */ /* 0x040fe20000001860 */
[----:B------:R-:W1:Y:S02]  /*10b70*/  LDSM.16.MT88.4 R136, [R167+0x6000] ;  /* 0x00600000a788783b */ /* 0x000e640000004200 */
[----:B------:R-:W-:Y:S01]  /*10b80*/  FADD.FTZ R188, R188, R193 ;  /* 0x000000c1bcbc7221 */ /* 0x000fe20000010000 */
[----:B------:R-:W-:Y:S03]  /*10b90*/  FADD.FTZ R0, R185, R191 ;  /* 0x000000bfb9007221 */ /* 0x000fe60000010000 */
[----:B------:R-:W-:Y:S01]  /*10ba0*/  FADD.FTZ R187, R187, R188 ;  /* 0x000000bcbbbb7221 */ /* 0x000fe20000010000 */
[C---:B--2---:R-:W-:Y:S03]  /*10bb0*/  HMMA.16816.F32 R100, R168.reuse, R132, R100 ;  /* 0x00000084a864723c */ /* 0x044fe60000001864 */
[----:B------:R-:W-:Y:S01]  /*10bc0*/  FADD.FTZ R189, R189, R0 ;  /* 0x00000000bdbd7221 */ /* 0x000fe20000010000 */
[----:B------:R-:W-:Y:S01]  /*10bd0*/  FADD.FTZ R187, R186, R187 ;  /* 0x000000bbbabb7221 */ /* 0x000fe20000010000 */
[----:B------:R-:W-:Y:S02]  /*10be0*/  MOV R0, R164 ;  /* 0x000000a400007202 */ /* 0x000fe40000000f00 */
[----:B------:R-:W-:Y:S01]  /*10bf0*/  FADD.FTZ R190, R190, R189 ;  /* 0x000000bdbebe7221 */ /* 0x000fe20000010000 */
[C---:B------:R-:W-:Y:S01]  /*10c00*/  HMMA.16816.F32 R104, R168.reuse, R134, R104 ;  /* 0x00000086a868723c */ /* 0x040fe20000001868 */
[----:B------:R-:W2:Y:S07]  /*10c10*/  LDSM.16.MT88.4 R132, [R184+0x6000] ;  /* 0x00600000b884783b */ /* 0x000eae0000004200 */
[C---:B---3--:R-:W-:Y:S08]  /*10c20*/  HMMA.16816.F32 R108, R168.reuse, R140, R108 ;  /* 0x0000008ca86c723c */ /* 0x048ff0000000186c */
[C---:B------:R-:W-:Y:S01]  /*10c30*/  HMMA.16816.F32 R112, R168.reuse, R142, R112 ;  /* 0x0000008ea870723c */ /* 0x040fe20000001870 */
[----:B------:R-:W3:Y:S07]  /*10c40*/  LDSM.16.MT88.4 R140, [R220+0x18800] ;  /* 0x01880000dc8c783b */ /* 0x000eee0000004200 */
[C---:B-1----:R-:W-:Y:S03]  /*10c50*/  HMMA.16816.F32 R116, R168.reuse, R136, R116 ;  /* 0x00000088a874723c */ /* 0x042fe60000001874 */
[----:B------:R-:W-:Y:S02]  /*10c60*/  FFMA.FTZ R136, R195, UR4, -R180 ;  /* 0x00000004c3887c23 */ /* 0x000fe400080108b4 */
[----:B------:R1:W4:Y:S03]  /*10c70*/  MUFU.EX2 R195, R144 ;  /* 0x0000009000c37308 */ /* 0x0003260000000800 */
[C---:B------:R-:W-:Y:S07]  /*10c80*/  HMMA.16816.F32 R120, R168.reuse, R138, R120 ;  /* 0x0000008aa878723c */ /* 0x040fee0000001878 */
[----:B------:R-:W5:Y:S01]  /*10c90*/  MUFU.EX2 R197, R136 ;  /* 0x0000008800c57308 */ /* 0x000f620000000800 */
[C---:B--2---:R-:W-:Y:S01]  /*10ca0*/  HMMA.16816.F32 R124, R168.reuse, R132, R124 ;  /* 0x00000084a87c723c */ /* 0x044fe2000000187c */
[----:B-1----:R-:W-:Y:S02]  /*10cb0*/  LDSM.16.MT88.4 R144, [R167+0x800] ;  /* 0x00080000a790783b */ /* 0x002fe40000004200 */
        /* <DEDUP_REMOVED lines=36> */
[C---:B------:R-:W-:Y:S03]  /*10f00*/  HMMA.16816.F32 R60, R132.reuse, R156, R60 ;  /* 0x0000009c843c723c */ /* 0x040fe6000000183c */
[----:B------:R-:W-:Y:S01]  /*10f10*/  FFMA.FTZ R157, R222, UR4, -R181 ;  /* 0x00000004de9d7c23 */ /* 0x000fe200080108b5 */
[--C-:B------:R-:W-:Y:S01]  /*10f20*/  FFMA.FTZ R156, R210, UR4, -R180.reuse ;  /* 0x00000004d29c7c23 */ /* 0x100fe200080108b4 */
[----:B------:R-:W-:Y:S02]  /*10f30*/  FFMA.FTZ R222, R211, UR4, -R180 ;  /* 0x00000004d3de7c23 */ /* 0x000fe400080108b4 */
[----:B------:R-:W2:Y:S01]  /*10f40*/  MUFU.EX2 R210, R157 ;  /* 0x0000009d00d27308 */ /* 0x000ea20000000800 */
[C---:B------:R-:W-:Y:S09]  /*10f50*/  HMMA.16816.F32 R64, R132.reuse, R158, R64 ;  /* 0x0000009e8440723c */ /* 0x040ff20000001840 */
[----:B------:R5:W-:Y:S10]  /*10f60*/  MUFU.EX2 R211, R156 ;  /* 0x0000009c00d37308 */ /* 0x000bf40000000800 */
[----:B------:R-:W2:Y:S01]  /*10f70*/  MUFU.EX2 R222, R222 ;  /* 0x000000de00de7308 */ /* 0x000ea20000000800 */
[C---:B------:R-:W-:Y:S08]  /*10f80*/  HMMA.16816.F32 R68, R132.reuse, R160, R68 ;  /* 0x000000a08444723c */ /* 0x040ff00000001844 */
[C---:B------:R-:W-:Y:S01]  /*10f90*/  HMMA.16816.F32 R72, R132.reuse, R162, R72 ;  /* 0x000000a28448723c */ /* 0x040fe20000001848 */
[----:B-----5:R-:W-:Y:S07]  /*10fa0*/  LDSM.16.MT88.4 R156, [R167+0x3000] ;  /* 0x00300000a79c783b */ /* 0x020fee0000004200 */
[C---:B---3--:R-:W-:Y:S01]  /*10fb0*/  HMMA.16816.F32 R76, R132.reuse, R144, R76 ;  /* 0x00000090844c723c */ /* 0x048fe2000000184c */
[----:B------:R-:W-:Y:S07]  /*10fc0*/  LDSM.16.MT88.4 R160, [R215+0x1d000] ;  /* 0x01d00000d7a0783b */ /* 0x000fee0000004200 */
        /* <DEDUP_REMOVED lines=19> */
[----:B------:R-:W5:Y:S02]  /*11100*/  LDSM.16.MT88.4 R140, [R220+0x1b000] ;  /* 0x01b00000dc8c783b */ /* 0x000f640000004200 */
[----:B------:R-:W-:Y:S01]  /*11110*/  F2FP.F16.F32.PACK_AB R132, R203, R200 ;  /* 0x000000c8cb84723e */ /* 0x000fe200000000ff */
[----:B------:R-:W-:Y:S01]  /*11120*/  FADD.FTZ R200, R200, R199 ;  /* 0x000000c7c8c87221 */ /* 0x000fe20000010000 */
[----:B------:R-:W-:Y:S01]  /*11130*/  F2FP.F16.F32.PACK_AB R133, R202, R223 ;  /* 0x000000dfca85723e */ /* 0x000fe200000000ff */
[----:B------:R-:W-:Y:S01]  /*11140*/  FADD.FTZ R223, R223, R198 ;  /* 0x000000c6dfdf7221 */ /* 0x000fe20000010000 */
[----:B--2---:R-:W-:Y:S01]  /*11150*/  F2FP.F16.F32.PACK_AB R134, R210, R225 ;  /* 0x000000e1d286723e */ /* 0x004fe200000000ff */
        /* <DEDUP_REMOVED lines=9> */
[----:B------:R-:W2:Y:S07]  /*111f0*/  LDSM.16.MT88.4 R144, [R215+0x1b000] ;  /* 0x01b00000d790783b */ /* 0x000eae0000004200 */
[C---:B----4-:R-:W-:Y:S08]  /*11200*/  HMMA.16816.F32 R12, R132.reuse, R148, R12 ;  /* 0x00000094840c723c */ /* 0x050ff0000000180c */
[C---:B------:R-:W-:Y:S01]  /*11210*/  HMMA.16816.F32 R16, R132.reuse, R150, R16 ;  /* 0x000000968410723c */ /* 0x040fe20000001810 */
[----:B------:R-:W3:Y:S07]  /*11220*/  LDSM.16.MT88.4 R148, [R184+0x3000] ;  /* 0x00300000b894783b */ /* 0x000eee0000004200 */
[C---:B-1----:R-:W-:Y:S08]  /*11230*/  HMMA.16816.F32 R20, R132.reuse, R136, R20 ;  /* 0x000000888414723c */ /* 0x042ff00000001814 */
[C---:B------:R-:W-:Y:S01]  /*11240*/  HMMA.16816.F32 R24, R132.reuse, R138, R24 ;  /* 0x0000008a8418723c */ /* 0x040fe20000001818 */
[----:B------:R-:W1:Y:S07]  /*11250*/  LDSM.16.MT88.4 R136, [R220+0x1d000] ;  /* 0x01d00000dc88783b */ /* 0x000e6e0000004200 */
[C---:B------:R-:W-:Y:S08]  /*11260*/  HMMA.16816.F32 R28, R132.reuse, R152, R28 ;  /* 0x00000098841c723c */ /* 0x040ff0000000181c */
[C---:B------:R-:W-:Y:S01]  /*11270*/  HMMA.16816.F32 R32, R132.reuse, R154, R32 ;  /* 0x0000009a8420723c */ /* 0x040fe20000001820 */
[----:B------:R-:W4:Y:S07]  /*11280*/  LDSM.16.MT88.4 R152, [R215+0x1f000] ;  /* 0x01f00000d798783b */ /* 0x000f2e0000004200 */
[C---:B-----5:R-:W-:Y:S08]  /*11290*/  HMMA.16816.F32 R36, R132.reuse, R140, R36 ;  /* 0x0000008c8424723c */ /* 0x060ff00000001824 */
[C---:B------:R-:W-:Y:S01]  /*112a0*/  HMMA.16816.F32 R40, R132.reuse, R142, R40 ;  /* 0x0000008e8428723c */ /* 0x040fe20000001828 */
[----:B------:R-:W5:Y:S07]  /*112b0*/  LDSM.16.MT88.4 R140, [R167+0x7000] ;  /* 0x00700000a78c783b */ /* 0x000f6e0000004200 */
        /* <DEDUP_REMOVED lines=14> */
[----:B------:R-:W4:Y:S10]  /*113a0*/  MUFU.EX2 R207, R144 ;  /* 0x0000009000cf7308 */ /* 0x000f340000000800 */
        /* <DEDUP_REMOVED lines=12> */
[----:B----4-:R-:W-:Y:S01]  /*11470*/  F2FP.F16.F32.PACK_AB R168, R207, R206 ;  /* 0x000000cecfa8723e */ /* 0x010fe200000000ff */
        /* <DEDUP_REMOVED lines=20> */
[C---:B-----5:R-:W-:Y:S08]  /*115c0*/  HMMA.16816.F32 R116, R132.reuse, R140, R116 ;  /* 0x0000008c8474723c */ /* 0x060ff00000001874 */
        /* <DEDUP_REMOVED lines=48> */
.L_x_550:
[----:B------:R-:W1:Y:S01]  /*118d0*/  SHFL.BFLY PT, R0, R249, 0x2, 0x1f ;  /* 0x0c401f00f9007f89 */ /* 0x000e6200000e0000 */
[C---:B------:R-:W-:Y:S01]  /*118e0*/  LOP3.LUT P1, RZ, R216.reuse, 0x10, RZ, 0xc0, !PT ;  /* 0x00000010d8ff7812 */ /* 0x040fe2000782c0ff */
[----:B------:R-:W-:Y:S01]  /*118f0*/  UISETP.NE.AND UP3, UPT, UR20, -0x1, UPT ;  /* 0xffffffff1400788c */ /* 0x000fe2000bf65270 */
[C---:B------:R-:W-:Y:S01]  /*11900*/  LOP3.LUT P2, RZ, R216.reuse, 0x8, RZ, 0xc0, !PT ;  /* 0x00000008d8ff7812 */ /* 0x040fe2000784c0ff */
[----:B------:R-:W2:Y:S01]  /*11910*/  SHFL.BFLY PT, R8, R251, 0x2, 0x1f ;  /* 0x0c401f00fb087f89 */ /* 0x000ea200000e0000 */
[----:B------:R-:W-:Y:S01]  /*11920*/  LOP3.LUT P0, RZ, R216, 0x4, RZ, 0xc0, !PT ;  /* 0x00000004d8ff7812 */ /* 0x000fe2000780c0ff */
[----:B------:R-:W3:Y:S01]  /*11930*/  S2UR UR12, SR_CTAID.Y ;  /* 0x00000000000c79c3 */ /* 0x000ee20000002600 */
[----:B------:R-:W4:Y:S01]  /*11940*/  LDCU.U8 UR4, c[0x0][0x549] ;  /* 0x0000a920ff0477ac */ /* 0x000f220008000000 */
[----:B------:R-:W5:Y:S05]  /*11950*/  LDCU UR10, c[0x0][0x434] ;  /* 0x00008680ff0a77ac */ /* 0x000f6a0008000800 */
        /* <DEDUP_REMOVED lines=13> */
[----:B------:R-:W4:Y:S01]  /*11a30*/  LDCU UR13, c[0x0][0x434] ;  /* 0x00008680ff0d77ac */ /* 0x000f220008000800 */
[----:B-----5:R-:W-:Y:S01]  /*11a40*/  @UP3 UIMAD.WIDE.U32 UR16, UR20, UR6, URZ ;  /* 0x00000006141032a5 */ /* 0x020fe2000f8e00ff */
[----:B------:R-:W4:Y:S05]  /*11a50*/  @UP1 LDCU UR4, c[0x0][0x430] ;  /* 0x00008600ff0417ac */ /* 0x000f2a0008000800 */
[----:B------:R-:W3:Y:S01]  /*11a60*/  S2UR UR6, SR_CTAID.Z ;  /* 0x00000000000679c3 */ /* 0x000ee20000002700 */
[----:B------:R-:W-:-:S02]  /*11a70*/  @!UP3 UIMAD UR9, UR12, UR9, UR15 ;  /* 0x000000090c09b2a4 */ /* 0x000fc4000f8e020f */
[----:B------:R-:W-:Y:S02]  /*11a80*/  @UP3 UIMAD UR9, UR20, UR7, UR17 ;  /* 0x00000007140932a4 */ /* 0x000fe4000f8e0211 */
[----:B------:R-:W-:Y:S02]  /*11a90*/  @!UP2 UIMAD UR20, UR12, UR10, URZ ;  /* 0x0000000a0c14a2a4 */ /* 0x000fe4000f8e02ff */
        /* <DEDUP_REMOVED lines=300> */
.L_x_554:
        /* <DEDUP_REMOVED lines=9> */
[----:B------:R-:W-:Y:S01]  /*12df0*/  SHF.R.U32.HI R6, RZ, 0x2, R216 ;  /* 0x00000002ff067819 */ /* 0x000fe200000116d8 */
[----:B------:R-:W-:Y:S01]  /*12e00*/  USHF.L.U32 UR10, UR10, 0x7, URZ ;  /* 0x000000070a0a7899 */ /* 0x000fe200080006ff */
[----:B------:R-:W-:Y:S01]  /*12e10*/  BSSY.RECONVERGENT B0, `(.L_x_555) ;  /* 0x0000022000007945 */ /* 0x000fe20003800200 */
[----:B------:R-:W-:Y:S01]  /*12e20*/  USEL UR4, UR4, URZ, UP0 ;  /* 0x000000ff04047287 */ /* 0x000fe20008000000 */
[----:B------:R-:W-:Y:S01]  /*12e30*/  MOV R12, 0x7f800000 ;  /* 0x7f800000000c7802 */ /* 0x000fe20000000f00 */
[----:B------:R-:W3:Y:S01]  /*12e40*/  @P3 LDC R14, c[0x0][0x458] ;  /* 0x00011600ff0e3b82 */ /* 0x000ee20000000800 */
[----:B------:R-:W5:Y:S01]  /*12e50*/  @P3 MUFU.LG2 R2, R2 ;  /* 0x0000000200023308 */ /* 0x000f620000000c00 */
[----:B------:R-:W-:Y:S01]  /*12e60*/  USHF.R.S32.HI UR7, URZ, 0x1f, UR13 ;  /* 0x0000001fff077899 */ /* 0x000fe2000801140d */
[----:B----4-:R-:W-:Y:S01]  /*12e70*/  MOV R7, 0x7f800000 ;  /* 0x7f80000000077802 */ /* 0x010fe20000000f00 */
[----:B------:R-:W-:Y:S01]  /*12e80*/  USHF.R.S32.HI UR5, URZ, 0x1f, UR10 ;  /* 0x0000001fff057899 */ /* 0x000fe2000801140a */
[----:B------:R-:W-:Y:S01]  /*12e90*/  LOP3.LUT R6, R221, 0x7, R6, 0xf8, !PT ;  /* 0x00000007dd067812 */ /* 0x000fe200078ef806 */
[----:B------:R-:W-:Y:S01]  /*12ea0*/  UIADD3 UR20, UP1, UP0, UR10, UR20, UR13 ;  /* 0x000000140a147290 */ /* 0x000fe2000f83e00d */
[----:B------:R4:W3:Y:S01]  /*12eb0*/  LDS.128 R8, [R0+0x3000] ;  /* 0x0030000000087984 */ /* 0x0008e20000000c00 */
[----:B--2---:R-:W-:-:S02]  /*12ec0*/  @P4 FMUL.FTZ R13, R4, 0.69314718246459960938 ;  /* 0x3f317218040d4820 */ /* 0x004fc40000410000 */
[----:B------:R-:W-:Y:S02]  /*12ed0*/  UIADD3.X UR4, UPT, UPT, UR5, UR4, UR7, UP1, UP0 ;  /* 0x0000000405047290 */ /* 0x000fe40008fe0407 */
        /* <DEDUP_REMOVED lines=21> */
.L_x_556:
[----:B------:R-:W-:Y:S05]  /*13030*/  BSYNC.RECONVERGENT B0 ;  /* 0x0000000000007941 */ /* 0x000fea0003800200 */
.L_x_555:
        /* <DEDUP_REMOVED lines=42> */
.L_x_558:
[----:B------:R-:W-:Y:S05]  /*132e0*/  BSYNC.RECONVERGENT B0 ;  /* 0x0000000000007941 */ /* 0x000fea0003800200 */
.L_x_557:
        /* <DEDUP_REMOVED lines=27> */
.L_x_560:
[----:B------:R-:W-:Y:S05]  /*134a0*/  BSYNC.RECONVERGENT B0 ;  /* 0x0000000000007941 */ /* 0x000fea0003800200 */
.L_x_559:
        /* <DEDUP_REMOVED lines=27> */
.L_x_562:
[----:B------:R-:W-:Y:S05]  /*13660*/  BSYNC.RECONVERGENT B0 ;  /* 0x0000000000007941 */ /* 0x000fea0003800200 */
.L_x_561:
        /* <DEDUP_REMOVED lines=27> */
.L_x_563:
        /* <DEDUP_REMOVED lines=14> */
.L_x_2343:


//--------------------- .text._ZN5flash16flash_fwd_kernelI23Flash_fwd_kernel_traitsILi256ELi128ELi64ELi8ELb0ELb0EN7cutlass6half_tE19Flash_kernel_traitsILi256ELi128ELi64ELi8ES3_EELb0ELb0ELb1ELb1ELb0ELb0ELb0ELb0EEEvNS_16Flash_fwd_paramsE --------------------------
	.section	.text._ZN5flash16flash_fwd_kernelI23Flash_fwd_kernel_traitsILi256ELi128ELi64ELi8ELb0ELb0EN7cutlass6half_tE19Flash_kernel_traitsILi256ELi128ELi64ELi8ES3_EELb0ELb0ELb1ELb1ELb0ELb0ELb0ELb0EEEvNS_16Flash_fwd_paramsE,"ax",@progbits
	.align	128
        .global         _ZN5flash16flash_fwd_kernelI23Flash_fwd_kernel_traitsILi256ELi128ELi64ELi8ELb0ELb0EN7cutlass6half_tE19Flash_kernel_traitsILi256ELi128ELi64ELi8ES3_EELb0ELb0ELb1ELb1ELb0ELb0ELb0ELb0EEEvNS_16Flash_fwd_paramsE
        .type           _ZN5flash16flash_fwd_kernelI23Flash_fwd_kernel_traitsILi256ELi128ELi64ELi8ELb0ELb0EN7cutlass6half_tE19Flash_kernel_traitsILi256ELi128ELi64ELi8ES3_EELb0ELb0ELb1ELb1ELb0ELb0ELb0ELb0EEEvNS_16Flash_fwd_paramsE,@function
        .size           _ZN5flash16flash_fwd_kernelI23Flash_fwd_kernel_traitsILi256ELi128ELi64ELi8ELb0ELb0EN7cutlass6half_tE19Flash_kernel_traitsILi256ELi128ELi64ELi8ES3_EELb0ELb0ELb1ELb1ELb0ELb0ELb0ELb0EEEvNS_16Flash_fwd_paramsE,(.L_x_2344 - _ZN5flash16flash_fwd_kernelI23Flash_fwd_kernel_traitsILi256ELi128ELi64ELi8ELb0ELb0EN7cutlass6half_tE19Flash_kernel_traitsILi256ELi128ELi64ELi8ES3_EELb0ELb0ELb1ELb1ELb0ELb0ELb0ELb0EEEvNS_16Flash_fwd_paramsE)
        .other          _ZN5flash16flash_fwd_kernelI23Flash_fwd_kernel_traitsILi256ELi128ELi64ELi8ELb0ELb0EN7cutlass6half_tE19Flash_kernel_traitsILi256ELi128ELi64ELi8ES3_EELb0ELb0ELb1ELb1ELb0ELb0ELb0ELb0EEEvNS_16Flash_fwd_paramsE,@"STO_CUDA_ENTRY STV_DEFAULT"
_ZN5flash16flash_fwd_kernelI23Flash_fwd_kernel_traitsILi256ELi128ELi64ELi8ELb0ELb0EN7cutlass6half_tE19Flash_kernel_traitsILi256ELi128ELi64ELi8ES3_EELb0ELb0ELb1ELb1ELb0ELb0ELb0ELb0EEEvNS_16Flash_fwd_paramsE:
.text._ZN5flash16flash_fwd_kernelI23Flash_fwd_kernel_traitsILi256ELi128ELi64ELi8ELb0ELb0EN7cutlass6half_tE19Flash_kernel_traitsILi256ELi128ELi64ELi8ES3_EELb0ELb0ELb1ELb1ELb0ELb0ELb0ELb0EEEvNS_16Flash_fwd_paramsE:
        /* <DEDUP_REMOVED lines=71> */
.L_x_564:
        /* <DEDUP_REMOVED lines=57> */
.L_x_566:
        /* <DEDUP_REMOVED lines=15> */
[----:B-1----:R-:W-:Y:S01]  /*08f0*/  UIMAD UR30, UR30, UR6, URZ ;  /* 0x000000061e1e72a4 */ /* 0x002fe2000f8e02ff */
[----:B------:R-:W-:Y:S01]  /*0900*/  ISETP.GE.AND P0, PT, R216, UR21, PT ;  /* 0x00000015d8007c0c */ /* 0x000fe2000bf06270 */
[----:B--2---:R-:W-:Y:S01]  /*0910*/  UIMAD UR7, UR27, UR7, URZ ;  /* 0x000000071b0772a4 */ /* 0x004fe2000f8e02ff */
[----:B------:R-:W-:Y:S01]  /*0920*/  ISETP.GE.AND P2, PT, R10, UR21, PT ;  /* 0x000000150a007c0c */ /* 0x000fe2000bf46270 */
[----:B------:R-:W-:Y:S01]  /*0930*/  USHF.R.S32.HI UR12, URZ, 0x1f, UR30 ;  /* 0x0000001fff0c7899 */ /* 0x000fe2000801141e */
[----:B------:R-:W-:Y:S01]  /*0940*/  ISETP.GE.AND P1, PT, R9, UR21, PT ;  /* 0x0000001509007c0c */ /* 0x000fe2000bf26270 */
[----:B---3--:R-:W-:Y:S01]  /*0950*/  IMAD.U32 R4, RZ, RZ, UR4 ;  /* 0x00000004ff047e24 */ /* 0x008fe2000f8e00ff */
[----:B------:R-:W-:Y:S01]  /*0960*/  USEL UR7, UR7, UR20, !UP0 ;  /* 0x0000001407077287 */ /* 0x000fe2000c000000 */
[----:B------:R-:W-:Y:S01]  /*0970*/  IMAD.U32 R15, RZ, RZ, UR5 ;  /* 0x00000005ff0f7e24 */ /* 0x000fe2000f8e00ff */
[----:B----4-:R-:W-:Y:S01]  /*0980*/  UIMAD UR4, UR26, UR11, URZ ;  /* 0x0000000b1a0472a4 */ /* 0x010fe2000f8e02ff */
[----:B------:R-:W-:Y:S01]  /*0990*/  IMAD.WIDE.U32 R4, R4, UR26, R2 ;  /* 0x0000001a04047c25 */ /* 0x000fe2000f8e0002 */
[----:B------:R-:W-:Y:S01]  /*09a0*/  USHF.R.S32.HI UR5, URZ, 0x1f, UR7 ;  /* 0x0000001fff057899 */ /* 0x000fe20008011407 */
[C---:B------:R-:W-:Y:S01]  /*09b0*/  LOP3.LUT R12, R0.reuse, 0x80, RZ, 0xfc, !PT ;  /* 0x00000080000c7812 */ /* 0x040fe200078efcff */
[----:B------:R-:W-:Y:S01]  /*09c0*/  @!UP1 UIMAD UR4, UR27, UR8, UR4 ;  /* 0x000000081b0492a4 */ /* 0x000fe2000f8e0204 */
[----:B------:R-:W-:Y:S01]  /*09d0*/  LOP3.LUT R11, R0, 0xc0, RZ, 0xfc, !PT ;  /* 0x000000c0000b7812 */ /* 0x000fe200078efcff */
[----:B------:R-:W-:Y:S01]  /*09e0*/  USEL UR7, UR7, URZ, UP1 ;  /* 0x000000ff07077287 */ /* 0x000fe20008800000 */
[----:B------:R-:W-:Y:S01]  /*09f0*/  IMAD R15, R15, UR26, R5 ;  /* 0x0000001a0f0f7c24 */ /* 0x000fe2000f8e0205 */
[----:B------:R-:W-:-:S02]  /*0a00*/  USEL UR5, UR5, URZ, UP1 ;  /* 0x000000ff05057287 */ /* 0x000fc40008800000 */
        /* <DEDUP_REMOVED lines=24> */
.L_x_568:
[----:B------:R-:W-:Y:S05]  /*0b90*/  BSYNC.RECONVERGENT B0 ;  /* 0x0000000000007941 */ /* 0x000fea0003800200 */
.L_x_567:
        /* <DEDUP_REMOVED lines=24> */
.L_x_570:
[----:B------:R-:W-:Y:S05]  /*0d20*/  BSYNC.RECONVERGENT B0 ;  /* 0x0000000000007941 */ /* 0x000fea0003800200 */
.L_x_569:
        /* <DEDUP_REMOVED lines=24> */
.L_x_572:
[----:B------:R-:W-:Y:S05]  /*0eb0*/  BSYNC.RECONVERGENT B0 ;  /* 0x0000000000007941 */ /* 0x000fea0003800200 */
.L_x_571:
        /* <DEDUP_REMOVED lines=26> */
.L_x_574:
[----:B------:R-:W-:Y:S05]  /*1060*/  BSYNC.RECONVERGENT B0 ;  /* 0x0000000000007941 */ /* 0x000fea0003800200 */
.L_x_573:
        /* <DEDUP_REMOVED lines=10> */
.L_x_576:
[----:B------:R-:W-:Y:S05]  /*1110*/  BSYNC.RECONVERGENT B0 ;  /* 0x0000000000007941 */ /* 0x000fea0003800200 */
.L_x_575:
        /* <DEDUP_REMOVED lines=10> */
.L_x_578:
[----:B------:R-:W-:Y:S05]  /*11c0*/  BSYNC.RECONVERGENT B0 ;  /* 0x0000000000007941 */ /* 0x000fea0003800200 */
.L_x_577:
        /* <DEDUP_REMOVED lines=10> */
.L_x_580:
[----:B------:R-:W-:Y:S05]  /*1270*/  BSYNC.RECONVERGENT B0 ;  /* 0x0000000000007941 */ /* 0x000fea0003800200 */
.L_x_579:
        /* <DEDUP_REMOVED lines=10> */
.L_x_565:
        /* <DEDUP_REMOVED lines=22> */
.L_x_581:
[----:B------:R-:W1:Y:S01]  /*1480*/  LDCU.64 UR10, c[0x0][0x3b8] ;  /* 0x00007700ff0a77ac */ /* 0x000e620008000a00 */
[----:B------:R-:W-:-:S04]  /*1490*/  UIADD3 UR14, UPT, UPT, UR12, UR13, URZ ;  /* 0x0000000d0c0e7290 */ /* 0x000fc8000fffe0ff */
[----:B-1----:R-:W-:Y:S02]  /*14a0*/  UIMAD.WIDE.U32 UR6, UR14, UR10, URZ ;  /* 0x0000000a0e0672a5 */ /* 0x002fe4000f8e00ff */
[----:B------:R-:W-:-:S04]  /*14b0*/  UIMAD UR14, UR14, UR11, URZ ;  /* 0x0000000b0e0e72a4 */ /* 0x000fc8000f8e02ff */
[----:B------:R-:W-:Y:S02]  /*14c0*/  UIADD3 UR14, UPT, UPT, UR7, UR14, URZ ;  /* 0x0000000e070e7290 */ /* 0x000fe4000fffe0ff */
.L_x_582:
        /* <DEDUP_REMOVED lines=38> */
.L_x_583:
[----:B------:R-:W1:Y:S01]  /*1730*/  LDCU.64 UR8, c[0x0][0x3c0] ;  /* 0x00007800ff0877ac */ /* 0x000e620008000a00 */
[----:B------:R-:W-:-:S04]  /*1740*/  UIADD3 UR12, UPT, UPT, UR12, UR13, URZ ;  /* 0x0000000d0c0c7290 */ /* 0x000fc8000fffe0ff */
[----:B-1----:R-:W-:Y:S02]  /*1750*/  UIMAD.WIDE.U32 UR4, UR12, UR8, URZ ;  /* 0x000000080c0472a5 */ /* 0x002fe4000f8e00ff */
[----:B------:R-:W-:-:S04]  /*1760*/  UIMAD UR12, UR12, UR9, URZ ;  /* 0x000000090c0c72a4 */ /* 0x000fc8000f8e02ff */
[----:B------:R-:W-:-:S12]  /*1770*/  UIADD3 UR15, UPT, UPT, UR5, UR12, URZ ;  /* 0x0000000c050f7290 */ /* 0x000fd8000fffe0ff */
.L_x_584:
        /* <DEDUP_REMOVED lines=30> */
[----:B------:R-:W-:Y:S01]  /*1960*/  USHF.R.U32.HI UR32, URZ, 0x19, UR37 ;  /* 0x00000019ff207899 */ /* 0x000fe20008011625 */
[----:B------:R-:W-:Y:S01]  /*1970*/  IMAD R7, R7, UR6, RZ ;  /* 0x0000000607077c24 */ /* 0x000fe2000f8e02ff */
[----:B------:R-:W-:Y:S01]  /*1980*/  ISETP.GE.AND P1, PT, R0, UR18, PT ;  /* 0x0000001200007c0c */ /* 0x000fe2000bf26270 */
[C---:B------:R-:W-:Y:S01]  /*1990*/  IMAD R13, R2.reuse, UR5, R13 ;  /* 0x00000005020d7c24 */ /* 0x040fe2000f8e020d */
[----:B-1----:R-:W-:Y:S01]  /*19a0*/  ULEA UR5, UR34, UR35, 0x18 ;  /* 0x0000002322057291 */ /* 0x002fe2000f8ec0ff */
[C---:B------:R-:W-:Y:S01]  /*19b0*/  IMAD R7, R2.reuse, UR7, R7 ;  /* 0x0000000702077c24 */ /* 0x040fe2000f8e0207 */
[C---:B------:R-:W-:Y:S01]  /*19c0*/  LOP3.LUT R239, R215.reuse, 0x40, RZ, 0xfc, !PT ;  /* 0x00000040d7ef7812 */ /* 0x040fe200078efcff */
[----:B------:R-:W-:Y:S01]  /*19d0*/  IMAD.WIDE.U32 R10, R2, UR4, R10 ;  /* 0x00000004020a7c25 */ /* 0x000fe2000f8e000a */
[----:B------:R-:W-:Y:S01]  /*19e0*/  USHF.L.U64.HI UR4, UR10, 0x6, UR11 ;  /* 0x000000060a047899 */ /* 0x000fe2000801020b */
[----:B------:R-:W-:-:S02]  /*19f0*/  LOP3.LUT R238, R215, 0x80, RZ, 0xfc, !PT ;  /* 0x00000080d7ee7812 */ /* 0x000fc400078efcff */
[----:B------:R-:W-:Y:S01]  /*1a00*/  IMAD.WIDE.U32 R2, R2, UR6, R16 ;  /* 0x0000000602027c25 */ /* 0x000fe2000f8e0010 */
[----:B---3--:R-:W-:Y:S01]  /*1a10*/  LEA R235, P2, R10, UR16, 0x1 ;  /* 0x000000100aeb7c11 */ /* 0x008fe2000f8408ff */
[----:B------:R-:W-:Y:S01]  /*1a20*/  UIADD3 UR16, UPT, UPT, UR22, -0x1, URZ ;  /* 0xffffffff16107890 */ /* 0x000fe2000fffe0ff */
[----:B------:R-:W-:Y:S01]  /*1a30*/  LOP3.LUT R237, R215, 0xc0, RZ, 0xfc, !PT ;  /* 0x000000c0d7ed7812 */ /* 0x000fe200078efcff */
[----:B------:R-:W-:Y:S01]  /*1a40*/  IMAD.IADD R232, R3, 0x1, R7 ;  /* 0x0000000103e87824 */ /* 0x000fe200078e0207 */
[C---:B-----5:R-:W-:Y:S01]  /*1a50*/  LEA R233, P0, R2.reuse, UR14, 0x1 ;  /* 0x0000000e02e97c11 */ /* 0x060fe2000f8008ff */
[----:B--2---:R-:W-:Y:S01]  /*1a60*/  IMAD.U32 R8, RZ, RZ, UR12 ;  /* 0x0000000cff087e24 */ /* 0x004fe2000f8e00ff */
[----:B------:R-:W-:Y:S01]  /*1a70*/  USHF.L.U32 UR14, UR10, 0x6, URZ ;  /* 0x000000060a0e7899 */ /* 0x000fe200080006ff */
[----:B------:R-:W-:Y:S01]  /*1a80*/  IMAD.IADD R234, R11, 0x1, R13 ;  /* 0x000000010bea7824 */ /* 0x000fe200078e020d */
[----:B------:R-:W-:Y:S01]  /*1a90*/  LEA.HI.X R232, R2, UR15, R232, 0x1, P0 ;  /* 0x0000000f02e87c11 */ /* 0x000fe200080f0ce8 */
[----:B------:R-:W-:Y:S01]  /*1aa0*/  IMAD.WIDE.U32 R8, R8, UR26, R14 ;  /* 0x0000001a08087c25 */ /* 0x000fe2000f8e000e */
[C---:B------:R-:W-:Y:S01]  /*1ab0*/  ISETP.GE.AND P0, PT, R5.reuse, UR18, PT ;  /* 0x0000001205007c0c */ /* 0x040fe2000bf06270 */
[----:B------:R-:W-:Y:S01]  /*1ac0*/  USHF.L.U64.HI UR15, UR10, 0x5, UR11 ;  /* 0x000000050a0f7899 */ /* 0x000fe2000801020b */
[----:B------:R-:W-:Y:S01]  /*1ad0*/  MOV R11, UR13 ;  /* 0x0000000d000b7c02 */ /* 0x000fe20008000f00 */
[----:B------:R-:W-:Y:S01]  /*1ae0*/  VIADD R0, R5, 0x60 ;  /* 0x0000006005007836 */ /* 0x000fe20000000000 */
[----:B------:R-:W-:-:S02]  /*1af0*/  LEA.HI.X R234, R10, UR17, R234, 0x1, P2 ;  /* 0x000000110aea7c11 */ /* 0x000fc400090f0cea */
[----:B------:R-:W-:Y:S01]  /*1b00*/  LOP3.LUT R7, R5, UR33, RZ, 0xfc, !PT ;  /* 0x0000002105077c12 */ /* 0x000fe2000f8efcff */
[----:B------:R-:W-:Y:S01]  /*1b10*/  IMAD R11, R11, UR26, R9 ;  /* 0x0000001a0b0b7c24 */ /* 0x000fe2000f8e0209 */
[----:B------:R-:W-:Y:S02]  /*1b20*/  ISETP.GE.AND P2, PT, R4, UR18, PT ;  /* 0x0000001204007c0c */ /* 0x000fe4000bf46270 */
[----:B------:R-:W-:-:S03]  /*1b30*/  LEA R236, R236, UR5, 0x1 ;  /* 0x00000005ecec7c11 */ /* 0x000fc6000f8e08ff */
        /* <DEDUP_REMOVED lines=35> */
.L_x_586:
[----:B------:R-:W-:Y:S05]  /*1d70*/  BSYNC.RECONVERGENT B0 ;  /* 0x0000000000007941 */ /* 0x000fea0003800200 */
.L_x_585:
[----:B------:R-:W-:Y:S01]  /*1d80*/  UIMAD UR17, UR16, -0x40, UR31 ;  /* 0xffffffc0101178a4 */ /* 0x000fe2000f8e021f */
        /* <DEDUP_REMOVED lines=40> */
.L_x_588:
[----:B------:R-:W-:Y:S05]  /*2010*/  BSYNC.RECONVERGENT B0 ;  /* 0x0000000000007941 */ /* 0x000fea0003800200 */
.L_x_587:
[----:B------:R-:W-:Y:S01]  /*2020*/  USHF.L.U32 UR33, UR10, 0x5, URZ ;  /* 0x000000050a217899 */ /* 0x000fe200080006ff */
[----:B------:R-:W-:Y:S01]  /*2030*/  BSSY.RECONVERGENT B0, `(.L_x_589) ;  /* 0x0000028000007945 */ /* 0x000fe20003800200 */
[----:B------:R-:W-:-:S03]  /*2040*/  ISETP.GE.AND P6, PT, R5, UR17, PT ;  /* 0x0000001105007c0c */ /* 0x000fc6000bfc6270 */
[----:B------:R-:W-:Y:S10]  /*2050*/  @P1 BRA `(.L_x_590) ;  /* 0x0000000000941947 */ /* 0x000ff40003800000 */
        /* <DEDUP_REMOVED lines=37> */
.L_x_590:
[----:B------:R-:W-:Y:S05]  /*22b0*/  BSYNC.RECONVERGENT B0 ;  /* 0x0000000000007941 */ /* 0x000fea0003800200 */
.L_x_589:
[----:B------:R-:W-:Y:S01]  /*22c0*/  UIMAD.WIDE.U32 UR36, UR14, UR16, URZ ;  /* 0x000000100e2472a5 */ /* 0x000fe2000f8e00ff */
[----:B------:R-:W-:Y:S01]  /*22d0*/  BSSY.RECONVERGENT B0, `(.L_x_591) ;  /* 0x0000028000007945 */ /* 0x000fe20003800200 */
[----:B------:R-:W-:-:S03]  /*22e0*/  ISETP.GE.AND P5, PT, R4, UR17, PT ;  /* 0x0000001104007c0c */ /* 0x000fc6000bfa6270 */
[----:B------:R-:W-:Y:S10]  /*22f0*/  @P0 BRA `(.L_x_592) ;  /* 0x0000000000940947 */ /* 0x000ff40003800000 */
        /* <DEDUP_REMOVED lines=37> */
.L_x_592:
[----:B------:R-:W-:Y:S05]  /*2550*/  BSYNC.RECONVERGENT B0 ;  /* 0x0000000000007941 */ /* 0x000fea0003800200 */
.L_x_591:
[----:B------:R-:W-:Y:S01]  /*2560*/  UIMAD UR7, UR4, UR16, URZ ;  /* 0x00000010040772a4 */ /* 0x000fe2000f8e02ff */
[----:B------:R-:W-:Y:S03]  /*2570*/  BSSY.RECONVERGENT B0, `(.L_x_593) ;  /* 0x0000021000007945 */ /* 0x000fe60003800200 */
        /* <DEDUP_REMOVED lines=32> */
.L_x_594:
[----:B------:R-:W-:Y:S05]  /*2780*/  BSYNC.RECONVERGENT B0 ;  /* 0x0000000000007941 */ /* 0x000fea0003800200 */
.L_x_593:
[----:B------:R-:W-:Y:S04]  /*2790*/  BSSY.RECONVERGENT B0, `(.L_x_595) ;  /* 0x0000021000007945 */ /* 0x000fe80003800200 */
[----:B------:R-:W-:Y:S05]  /*27a0*/  @P5 BRA `(.L_x_596) ;  /* 0x00000000007c5947 */ /* 0x000fea0003800000 */
[----:B------:R-:W5:Y:S01]  /*27b0*/  LDCU UR6, c[0x0][0x440] ;  /* 0x00008800ff0677ac */ /* 0x000f620008000800 */
[----:B------:R-:W-:-:S04]  /*27c0*/  UIADD3 UR13, UP0, UPT, UR33, UR36, URZ ;  /* 0x00000024210d7290 */ /* 0x000fc8000ff1e0ff */
[----:B------:R-:W-:Y:S02]  /*27d0*/  UIADD3.X UR12, UPT, UPT, UR15, UR7, URZ, UP0, !UPT ;  /* 0x000000070f0c7290 */ /* 0x000fe400087fe4ff */
[----:B------:R-:W-:-:S04]  /*27e0*/  IMAD.U32 R0, RZ, RZ, UR13 ;  /* 0x0000000dff007e24 */ /* 0x000fc8000f8e00ff */
[----:B-123--:R-:W-:Y:S01]  /*27f0*/  IMAD.U32 R3, RZ, RZ, UR12 ;  /* 0x0000000cff037e24 */ /* 0x00efe2000f8e00ff */
        /* <DEDUP_REMOVED lines=26> */
.L_x_596:
[----:B------:R-:W-:Y:S05]  /*29a0*/  BSYNC.RECONVERGENT B0 ;  /* 0x0000000000007941 */ /* 0x000fea0003800200 */
.L_x_595:
        /* <DEDUP_REMOVED lines=16> */
[----:B-123--:R-:W-:-:S04]  /*2ab0*/  IMAD.U32 R2, RZ, RZ, UR12 ;  /* 0x0000000cff027e24 */ /* 0x00efc8000f8e00ff */
[----:B------:R-:W-:-:S06]  /*2ac0*/  IMAD.U32 R3, RZ, RZ, UR13 ;  /* 0x0000000dff037e24 */ /* 0x000fcc000f8e00ff */
[----:B------:R-:W2:Y:S01]  /*2ad0*/  @P0 LDG.E R3, desc[UR28][R2.64] ;  /* 0x0000001c02030981 */ /* 0x000ea2000c1e1900 */
[----:B-----5:R-:W2:Y:S01]  /*2ae0*/  @P0 MUFU.RCP R0, UR6 ;  /* 0x0000000600000d08 */ /* 0x020ea20008001000 */
[----:B------:R-:W-:Y:S01]  /*2af0*/  USHF.L.U32 UR26, UR8, 0x6, URZ ;  /* 0x00000006081a7899 */ /* 0x000fe200080006ff */
[----:B------:R-:W-:Y:S01]  /*2b00*/  LOP3.LUT R217, R217, 0x7c00, RZ, 0xc0, !PT ;  /* 0x00007c00d9d97812 */ /* 0x000fe200078ec0ff */
[----:B------:R-:W-:Y:S01]  /*2b10*/  USHF.L.U64.HI UR7, UR8, 0x6, UR9 ;  /* 0x0000000608077899 */ /* 0x000fe20008010209 */
[C---:B----4-:R-:W-:Y:S01]  /*2b20*/  LOP3.LUT R6, R219.reuse, 0x8, RZ, 0xc0, !PT ;  /* 0x00000008db067812 */ /* 0x050fe200078ec0ff */
[----:B------:R-:W-:Y:S01]  /*2b30*/  UIMAD.WIDE.U32 UR26, UR26, UR16, URZ ;  /* 0x000000101a1a72a5 */ /* 0x000fe2000f8e00ff */
[----:B------:R-:W-:Y:S01]  /*2b40*/  BSSY.RECONVERGENT B0, `(.L_x_597) ;  /* 0x0000031000007945 */ /* 0x000fe20003800200 */
[----:B------:R-:W-:Y:S01]  /*2b50*/  UIMAD UR7, UR7, UR16, URZ ;  /* 0x00000010070772a4 */ /* 0x000fe2000f8e02ff */
[----:B------:R-:W-:Y:S01]  /*2b60*/  LOP3.LUT R85, R219, 0x1f0, RZ, 0xc0, !PT ;  /* 0x000001f0db557812 */ /* 0x000fe200078ec0ff */
[----:B------:R-:W-:-:S02]  /*2b70*/  UMOV UR6, URZ ;  /* 0x000000ff00067c82 */ /* 0x000fc40008000000 */
[----:B------:R-:W-:Y:S01]  /*2b80*/  UIADD3 UR7, UPT, UPT, UR27, UR7, URZ ;  /* 0x000000071b077290 */ /* 0x000fe2000fffe0ff */
[----:B------:R-:W-:Y:S01]  /*2b90*/  BAR.SYNC.DEFER_BLOCKING 0x0 ;  /* 0x0000000000007b1d */ /* 0x000fe20000010000 */
[----:B--2---:R-:W-:-:S05]  /*2ba0*/  @P0 FMUL.FTZ R0, R3, R0 ;  /* 0x0000000003000220 */ /* 0x004fca0000410000 */
        /* <DEDUP_REMOVED lines=38> */
.L_x_598:
[----:B------:R2:W-:Y:S04]  /*2e10*/  STS.128 [R236+0x18000], RZ ;  /* 0x018000ffec007388 */ /* 0x0005e80000000c00 */
[----:B------:R2:W-:Y:S04]  /*2e20*/  STS.128 [R236+0x1a000], RZ ;  /* 0x01a000ffec007388 */ /* 0x0005e80000000c00 */
[----:B------:R2:W-:Y:S04]  /*2e30*/  STS.128 [R236+0x1c000], RZ ;  /* 0x01c000ffec007388 */ /* 0x0005e80000000c00 */
[----:B------:R2:W-:Y:S02]  /*2e40*/  STS.128 [R236+0x1e000], RZ ;  /* 0x01e000ffec007388 */ /* 0x0005e40000000c00 */
.L_x_599:
[----:B------:R-:W-:Y:S05]  /*2e50*/  BSYNC.RECONVERGENT B0 ;  /* 0x0000000000007941 */ /* 0x000fea0003800200 */
.L_x_597:
        /* <DEDUP_REMOVED lines=13> */
[----:B------:R-:W4:Y:S01]  /*2f30*/  LDCU UR12, c[0x0][0x440] ;  /* 0x00008800ff0c77ac */ /* 0x000f220008000800 */
[----:B------:R-:W-:-:S04]  /*2f40*/  ULEA UR17, UP0, UR8, UR26, 0x5 ;  /* 0x0000001a08117291 */ /* 0x000fc8000f8028ff */
[----:B------:R-:W-:Y:S02]  /*2f50*/  ULEA.HI.X UR13, UR8, UR7, UR9, 0x5, UP0 ;  /* 0x00000007080d7291 */ /* 0x000fe400080f2c09 */
[----:B------:R-:W-:-:S04]  /*2f60*/  IMAD.U32 R4, RZ, RZ, UR17 ;  /* 0x00000011ff047e24 */ /* 0x000fc8000f8e00ff */
[----:B------:R-:W-:Y:S01]  /*2f70*/  IMAD.U32 R3, RZ, RZ, UR13 ;  /* 0x0000000dff037e24 */ /* 0x000fe2000f8e00ff */
[----:B------:R-:W-:Y:S02]  /*2f80*/  LEA R6, P4, R4, R233, 0x1 ;  /* 0x000000e904067211 */ /* 0x000fe400078808ff */
[----:B----4-:R-:W-:Y:S02]  /*2f90*/  ISETP.GE.AND P3, PT, R215, UR12, PT ;  /* 0x0000000cd7007c0c */ /* 0x010fe4000bf66270 */
        /* <DEDUP_REMOVED lines=24> */
.L_x_601:
[----:B------:R-:W-:Y:S05]  /*3120*/  BSYNC.RECONVERGENT B0 ;  /* 0x0000000000007941 */ /* 0x000fea0003800200 */
.L_x_600:
[----:B------:R-:W-:Y:S01]  /*3130*/  LDSM.16.M88.4 R48, [R81] ;  /* 0x000000005130783b */ /* 0x000fe20000000200 */
[----:B------:R-:W-:Y:S01]  /*3140*/  IMAD.MOV.U32 R165, RZ, RZ, 0x20 ;  /* 0x00000020ffa57424 */ /* 0x000fe200078e00ff */
[C---:B------:R-:W-:Y:S01]  /*3150*/  LOP3.LUT P0, R176, R216.reuse, 0x2, RZ, 0xc0, !PT ;  /* 0x00000002d8b07812 */ /* 0x040fe2000780c0ff */
[----:B------:R-:W-:Y:S01]  /*3160*/  VIADD R209, R89, UR5 ;  /* 0x0000000559d17c36 */ /* 0x000fe20008000000 */
[----:B------:R-:W5:Y:S01]  /*3170*/  LDSM.16.M88.4 R20, [R89+UR5+0x10000] ;  /* 0x010000055914783b */ /* 0x000f620008000200 */
[C---:B------:R-:W-:Y:S01]  /*3180*/  LOP3.LUT R3, R216.reuse, 0x4, RZ, 0xc0, !PT ;  /* 0x00000004d8037812 */ /* 0x040fe200078ec0ff */
[----:B------:R-:W-:Y:S01]  /*3190*/  IMAD.MOV.U32 R196, RZ, RZ, 0x40 ;  /* 0x00000040ffc47424 */ /* 0x000fe200078e00ff */
[----:B------:R-:W-:Y:S01]  /*31a0*/  SEL R84, R165, 0xffffffe0, !P0 ;  /* 0xffffffe0a5547807 */ /* 0x000fe20004000000 */
[----:B------:R-:W2:Y:S01]  /*31b0*/  LDSM.16.M88.4 R64, [R89+UR5+0x10800] ;  /* 0x010800055940783b */ /* 0x000ea20008000200 */
[----:B------:R-:W-:Y:S01]  /*31c0*/  ISETP.NE.AND P0, PT, R3, RZ, PT ;  /* 0x000000ff0300720c */ /* 0x000fe20003f05270 */
[----:B------:R-:W-:Y:S01]  /*31d0*/  IMAD.SHL.U32 R206, R216, 0x2, RZ ;  /* 0x00000002d8ce7824 */ /* 0x000fe200078e00ff */
[----:B------:R-:W-:Y:S01]  /*31e0*/  UIADD3 UR24, UPT, UPT, UR31, UR24, -UR21 ;  /* 0x000000181f187290 */ /* 0x000fe2000fffe815 */
[--C-:B------:R-:W-:Y:S01]  /*31f0*/  IMAD.IADD R76, R81, 0x1, R84.reuse ;  /* 0x00000001514c7824 */ /* 0x100fe200078e0254 */
[----:B------:R-:W3:Y:S01]  /*3200*/  LDSM.16.M88.4 R56, [R89+UR5+0x11000] ;  /* 0x011000055938783b */ /* 0x000ee20008000200 */
[----:B------:R-:W-:Y:S01]  /*3210*/  IMAD.IADD R88, R209, 0x1, R84 ;  /* 0x00000001d1587824 */ /* 0x000fe200078e0254 */
[----:B------:R-:W-:Y:S01]  /*3220*/  SEL R196, R196, 0xffffffc0, !P0 ;  /* 0xffffffc0c4c47807 */ /* 0x000fe20004000000 */
[----:B------:R-:W-:Y:S01]  /*3230*/  IMAD.U32 R229, RZ, RZ, UR31 ;  /* 0x0000001fffe57e24 */ /* 0x000fe2000f8e00ff */
[----:B------:R-:W3:Y:S01]  /*3240*/  LDSM.16.M88.4 R28, [R89+UR5+0x11800] ;  /* 0x01180005591c783b */ /* 0x000ee20008000200 */
[----:B------:R-:W-:Y:S01]  /*3250*/  LOP3.LUT R208, R206, 0x6, RZ, 0xc0, !PT ;  /* 0x00000006ced07812 */ /* 0x000fe200078ec0ff */
[----:B------:R-:W-:Y:S01]  /*3260*/  UISETP.GT.U32.AND UP0, UPT, UR16, UR19, UPT ;  /* 0x000000131000728c */ /* 0x000fe2000bf04070 */
[--C-:B------:R-:W-:Y:S01]  /*3270*/  IMAD.IADD R87, R81, 0x1, R196.reuse ;  /* 0x0000000151577824 */ /* 0x100fe200078e02c4 */
[----:B------:R-:W-:Y:S01]  /*3280*/  LDSM.16.M88.4 R44, [R76] ;  /* 0x000000004c2c783b */ /* 0x000fe20000000200 */
[----:B------:R-:W-:-:S02]  /*3290*/  IMAD.IADD R167, R209, 0x1, R196 ;  /* 0x00000001d1a77824 */ /* 0x000fc400078e02c4 */
[C---:B------:R-:W-:Y:S01]  /*32a0*/  IMAD.IADD R86, R84.reuse, 0x1, R87 ;  /* 0x0000000154567824 */ /* 0x040fe200078e0257 */
[----:B------:R-:W3:Y:S01]  /*32b0*/  LDSM.16.M88.4 R12, [R88+0x10000] ;  /* 0x01000000580c783b */ /* 0x000ee20000000200 */
[----:B------:R-:W-:-:S03]  /*32c0*/  IMAD.IADD R3, R84, 0x1, R167 ;  /* 0x0000000154037824 */ /* 0x000fc600078e02a7 */
[----:B-1----:R-:W1:Y:S04]  /*32d0*/  LDSM.16.M88.4 R8, [R88+0x10800] ;  /* 0x010800005808783b */ /* 0x002e680000000200 */
[----:B----4-:R-:W-:Y:S04]  /*32e0*/  LDSM.16.M88.4 R4, [R87] ;  /* 0x000000005704783b */ /* 0x010fe80000000200 */
[----:B------:R-:W4:Y:S04]  /*32f0*/  LDSM.16.M88.4 R40, [R167+0x10000] ;  /* 0x01000000a728783b */ /* 0x000f280000000200 */
[----:B------:R-:W4:Y:S01]  /*3300*/  LDSM.16.M88.4 R32, [R167+0x10800] ;  /* 0x01080000a720783b */ /* 0x000f220000000200 */
[C---:B-----5:R-:W-:Y:S03]  /*3310*/  HMMA.16816.F32 R24, R48.reuse, R20, RZ ;  /* 0x000000143018723c */ /* 0x060fe600000018ff */
[----:B------:R-:W5:Y:S04]  /*3320*/  LDSM.16.M88.4 R72, [R88+0x11000] ;  /* 0x011000005848783b */ /* 0x000f680000000200 */
[----:B------:R-:W5:Y:S01]  /*3330*/  LDSM.16.M88.4 R68, [R88+0x11800] ;  /* 0x011800005844783b */ /* 0x000f620000000200 */
[C---:B--2---:R-:W-:Y:S03]  /*3340*/  HMMA.16816.F32 R16, R48.reuse, R64, RZ ;  /* 0x000000403010723c */ /* 0x044fe600000018ff */
[----:B------:R-:W-:Y:S04]  /*3350*/  LDSM.16.M88.4 R36, [R86] ;  /* 0x000000005624783b */ /* 0x000fe80000000200 */
[----:B------:R-:W0:Y:S01]  /*3360*/  LDGDEPBAR ;  /* 0x00000000000079af */ /* 0x000e220000000000 */
[C---:B------:R-:W-:Y:S08]  /*3370*/  HMMA.16816.F32 R20, R48.reuse, R22, RZ ;  /* 0x000000163014723c */ /* 0x040ff000000018ff */
[C---:B------:R-:W-:Y:S08]  /*3380*/  HMMA.16816.F32 R64, R48.reuse, R66, RZ ;  /* 0x000000423040723c */ /* 0x040ff000000018ff */
[C---:B---3--:R-:W-:Y:S08]  /*3390*/  HMMA.16816.F32 R60, R48.reuse, R56, RZ ;  /* 0x00000038303c723c */ /* 0x048ff000000018ff */
[C---:B------:R-:W-:Y:S08]  /*33a0*/  HMMA.16816.F32 R56, R48.reuse, R58, RZ ;  /* 0x0000003a3038723c */ /* 0x040ff000000018ff */
[C---:B------:R-:W-:Y:S08]  /*33b0*/  HMMA.16816.F32 R52, R48.reuse, R28, RZ ;  /* 0x0000001c3034723c */ /* 0x040ff000000018ff */
[----:B------:R-:W-:Y:S01]  /*33c0*/  HMMA.16816.F32 R48, R48, R30, RZ ;  /* 0x0000001e3030723c */ /* 0x000fe200000018ff */
[----:B------:R-:W2:Y:S07]  /*33d0*/  LDSM.16.M88.4 R28, [R167+0x11000] ;  /* 0x01100000a71c783b */ /* 0x000eae0000000200 */
[C---:B------:R-:W-:Y:S08]  /*33e0*/  HMMA.16816.F32 R24, R44.reuse, R12, R24 ;  /* 0x0000000c2c18723c */ /* 0x040ff00000001818 */
[C---:B------:R-:W-:Y:S01]  /*33f0*/  HMMA.16816.F32 R20, R44.reuse, R14, R20 ;  /* 0x0000000e2c14723c */ /* 0x040fe20000001814 */
[----:B------:R-:W3:Y:S07]  /*3400*/  LDSM.16.M88.4 R12, [R167+0x11800] ;  /* 0x01180000a70c783b */ /* 0x000eee0000000200 */
[C---:B-1----:R-:W-:Y:S08]  /*3410*/  HMMA.16816.F32 R16, R44.reuse, R8, R16 ;  /* 0x000000082c10723c */ /* 0x042ff00000001810 */
[----:B------:R-:W-:Y:S01]  /*3420*/  HMMA.16816.F32 R64, R44, R10, R64 ;  /* 0x0000000a2c40723c */ /* 0x000fe20000001840 */
[----:B------:R-:W1:Y:S07]  /*3430*/  LDSM.16.M88.4 R8, [R3+0x10000] ;  /* 0x010000000308783b */ /* 0x000e6e0000000200 */
[C---:B----4-:R-:W-:Y:S08]  /*3440*/  HMMA.16816.F32 R24, R4.reuse, R40, R24 ;  /* 0x000000280418723c */ /* 0x050ff00000001818 */
[C---:B------:R-:W-:Y:S01]  /*3450*/  HMMA.16816.F32 R20, R4.reuse, R42, R20 ;  /* 0x0000002a0414723c */ /* 0x040fe20000001814 */
[----:B------:R-:W4:Y:S07]  /*3460*/  LDSM.16.M88.4 R40, [R3+0x10800] ;  /* 0x010800000328783b */ /* 0x000f2e0000000200 */
[C---:B------:R-:W-:Y:S08]  /*3470*/  HMMA.16816.F32 R16, R4.reuse, R32, R16 ;  /* 0x000000200410723c */ /* 0x040ff00000001810 */
[----:B------:R-:W-:Y:S01]  /*3480*/  HMMA.16816.F32 R64, R4, R34, R64 ;  /* 0x000000220440723c */ /* 0x000fe20000001840 */
[----:B------:R-:W4:Y:S07]  /*3490*/  LDSM.16.M88.4 R32, [R3+0x11000] ;  /* 0x011000000320783b */ /* 0x000f2e0000000200 */
[C---:B-----5:R-:W-:Y:S08]  /*34a0*/  HMMA.16816.F32 R60, R44.reuse, R72, R60 ;  /* 0x000000482c3c723c */ /* 0x060ff0000000183c */
[C---:B------:R-:W-:Y:S01]  /*34b0*/  HMMA.16816.F32 R56, R44.reuse, R74, R56 ;  /* 0x0000004a2c38723c */ /* 0x040fe20000001838 */
[----:B------:R-:W-:Y:S07]  /*34c0*/  LDSM.16.M88.4 R72, [R167+0x13000] ;  /* 0x01300000a748783b */ /* 0x000fee0000000200 */
[C---:B------:R-:W-:Y:S08]  /*34d0*/  HMMA.16816.F32 R52, R44.reuse, R68, R52 ;  /* 0x000000442c34723c */ /* 0x040ff00000001834 */
[----:B------:R-:W-:Y:S01]  /*34e0*/  HMMA.16816.F32 R48, R44, R70, R48 ;  /* 0x000000462c30723c */ /* 0x000fe20000001830 */
[----:B------:R-:W5:Y:S04]  /*34f0*/  LDSM.16.M88.4 R44, [R3+0x11800] ;  /* 0x01180000032c783b */ /* 0x000f680000000200 */
[----:B------:R-:W-:Y:S03]  /*3500*/  LDSM.16.M88.4 R68, [R89+UR5+0x13800] ;  /* 0x013800055944783b */ /* 0x000fe60008000200 */
[C---:B--2---:R-:W-:Y:S08]  /*3510*/  HMMA.16816.F32 R60, R4.reuse, R28, R60 ;  /* 0x0000001c043c723c */ /* 0x044ff0000000183c */
[C---:B------:R-:W-:Y:S01]  /*3520*/  HMMA.16816.F32 R56, R4.reuse, R30, R56 ;  /* 0x0000001e0438723c */ /* 0x040fe20000001838 */
[----:B------:R-:W-:Y:S07]  /*3530*/  LDSM.16.M88.4 R28, [R89+UR5+0x12000] ;  /* 0x01200005591c783b */ /* 0x000fee0008000200 */
[C---:B---3--:R-:W-:Y:S08]  /*3540*/  HMMA.16816.F32 R52, R4.reuse, R12, R52 ;  /* 0x0000000c0434723c */ /* 0x048ff00000001834 */
[----:B------:R-:W-:Y:S01]  /*3550*/  HMMA.16816.F32 R48, R4, R14, R48 ;  /* 0x0000000e0430723c */ /* 0x000fe20000001830 */
[----:B------:R-:W2:Y:S04]  /*3560*/  LDSM.16.M88.4 R4, [R81+0x4000] ;  /* 0x004000005104783b */ /* 0x000ea80000000200 */
[----:B------:R-:W3:Y:S03]  /*3570*/  LDSM.16.M88.4 R12, [R89+UR5+0x12800] ;  /* 0x01280005590c783b */ /* 0x000ee60008000200 */
[C---:B-1----:R-:W-:Y:S08]  /*3580*/  HMMA.16816.F32 R24, R36.reuse, R8, R24 ;  /* 0x000000082418723c */ /* 0x042ff00000001818 */
[C---:B------:R-:W-:Y:S01]  /*3590*/  HMMA.16816.F32 R20, R36.reuse, R10, R20 ;  /* 0x0000000a2414723c */ /* 0x040fe20000001814 */
[----:B------:R-:W1:Y:S07]  /*35a0*/  LDSM.16.M88.4 R8, [R89+UR5+0x13000] ;  /* 0x013000055908783b */ /* 0x000e6e0008000200 */
[C---:B----4-:R-:W-:Y:S08]  /*35b0*/  HMMA.16816.F32 R16, R36.reuse, R40, R16 ;  /* 0x000000282410723c */ /* 0x050ff00000001810 */
[C---:B------:R-:W-:Y:S01]  /*35c0*/  HMMA.16816.F32 R64, R36.reuse, R42, R64 ;  /* 0x0000002a2440723c */ /* 0x040fe20000001840 */
[----:B------:R-:W-:Y:S07]  /*35d0*/  LDSM.16.M88.4 R40, [R88+0x12000] ;  /* 0x012000005828783b */ /* 0x000fee0000000200 */
[C---:B------:R-:W-:Y:S08]  /*35e0*/  HMMA.16816.F32 R60, R36.reuse, R32, R60 ;  /* 0x00000020243c723c */ /* 0x040ff0000000183c */
[C---:B------:R-:W-:Y:S01]  /*35f0*/  HMMA.16816.F32 R56, R36.reuse, R34, R56 ;  /* 0x000000222438723c */ /* 0x040fe20000001838 */
[----:B------:R-:W4:Y:S07]  /*3600*/  LDSM.16.M88.4 R32, [R76+0x4000] ;  /* 0x004000004c20783b */ /* 0x000f2e0000000200 */
[C---:B-----5:R-:W-:Y:S08]  /*3610*/  HMMA.16816.F32 R52, R36.reuse, R44, R52 ;  /* 0x0000002c2434723c */ /* 0x060ff00000001834 */
[----:B------:R-:W-:Y:S01]  /*3620*/  HMMA.16816.F32 R48, R36, R46, R48 ;  /* 0x0000002e2430723c */ /* 0x000fe20000001830 */
[----:B------:R-:W5:Y:S04]  /*3630*/  LDSM.16.M88.4 R36, [R88+0x12800] ;  /* 0x012800005824783b */ /* 0x000f680000000200 */
[----:B------:R-:W-:Y:S03]  /*3640*/  LDSM.16.M88.4 R44, [R88+0x13800] ;  /* 0x01380000582c783b */ /* 0x000fe60000000200 */
        /* <DEDUP_REMOVED lines=8> */
[----:B------:R-:W1:Y:S07]  /*36d0*/  LDSM.16.M88.4 R8, [R87+0x4000] ;  /* 0x004000005708783b */ /* 0x000e6e0000000200 */
[C---:B------:R-:W-:Y:S08]  /*36e0*/  HMMA.16816.F32 R52, R4.reuse, R68, R52 ;  /* 0x000000440434723c */ /* 0x040ff00000001834 */
[----:B------:R-:W-:Y:S01]  /*36f0*/  HMMA.16816.F32 R48, R4, R70, R48 ;  /* 0x000000460430723c */ /* 0x000fe20000001830 */
[----:B------:R-:W3:Y:S04]  /*3700*/  LDSM.16.M88.4 R4, [R167+0x12800] ;  /* 0x01280000a704783b */ /* 0x000ee80000000200 */
[----:B------:R-:W-:Y:S03]  /*3710*/  LDSM.16.M88.4 R68, [R3+0x12800] ;  /* 0x012800000344783b */ /* 0x000fe60000000200 */
[C---:B----4-:R-:W-:Y:S08]  /*3720*/  HMMA.16816.F32 R24, R32.reuse, R40, R24 ;  /* 0x000000282018723c */ /* 0x050ff00000001818 */
[C---:B------:R-:W-:Y:S01]  /*3730*/  HMMA.16816.F32 R20, R32.reuse, R42, R20 ;  /* 0x0000002a2014723c */ /* 0x040fe20000001814 */
[----:B------:R-:W4:Y:S07]  /*3740*/  LDSM.16.M88.4 R40, [R167+0x13800] ;  /* 0x01380000a728783b */ /* 0x000f2e0000000200 */
[C---:B-----5:R-:W-:Y:S08]  /*3750*/  HMMA.16816.F32 R16, R32.reuse, R36, R16 ;  /* 0x000000242010723c */ /* 0x060ff00000001810 */
[C---:B------:R-:W-:Y:S01]  /*3760*/  HMMA.16816.F32 R64, R32.reuse, R38, R64 ;  /* 0x000000262040723c */ /* 0x040fe20000001840 */
[----:B------:R-:W-:Y:S07]  /*3770*/  LDSM.16.M88.4 R36, [R3+0x12000] ;  /* 0x012000000324783b */ /* 0x000fee0000000200 */
[C---:B--2---:R-:W-:Y:S08]  /*3780*/  HMMA.16816.F32 R60, R32.reuse, R12, R60 ;  /* 0x0000000c203c723c */ /* 0x044ff0000000183c */
[C---:B------:R-:W-:Y:S01]  /*3790*/  HMMA.16816.F32 R56, R32.reuse, R14, R56 ;  /* 0x0000000e2038723c */ /* 0x040fe20000001838 */
[----:B------:R-:W2:Y:S07]  /*37a0*/  LDSM.16.M88.4 R12, [R86+0x4000] ;  /* 0x00400000560c783b */ /* 0x000eae0000000200 */
[C---:B------:R-:W-:Y:S08]  /*37b0*/  HMMA.16816.F32 R52, R32.reuse, R44, R52 ;  /* 0x0000002c2034723c */ /* 0x040ff00000001834 */
[----:B------:R-:W-:Y:S01]  /*37c0*/  HMMA.16816.F32 R48, R32, R46, R48 ;  /* 0x0000002e2030723c */ /* 0x000fe20000001830 */
[----:B------:R-:W-:Y:S04]  /*37d0*/  LDSM.16.M88.4 R44, [R3+0x13000] ;  /* 0x01300000032c783b */ /* 0x000fe80000000200 */
[----:B------:R-:W-:Y:S03]  /*37e0*/  LDSM.16.M88.4 R32, [R3+0x13800] ;  /* 0x013800000320783b */ /* 0x000fe60000000200 */
[C---:B-1----:R-:W-:Y:S08]  /*37f0*/  HMMA.16816.F32 R24, R8.reuse, R28, R24 ;  /* 0x0000001c0818723c */ /* 0x042ff00000001818 */
[C---:B------:R-:W-:Y:S01]  /*3800*/  HMMA.16816.F32 R20, R8.reuse, R30, R20 ;  /* 0x0000001e0814723c */ /* 0x040fe20000001814 */
[----:B------:R-:W-:Y:S07]  /*3810*/  LDSM.16.M88.4 R28, [R81+0x8000] ;  /* 0x00800000511c783b */ /* 0x000fee0000000200 */
[C---:B---3--:R-:W-:Y:S08]  /*3820*/  HMMA.16816.F32 R16, R8.reuse, R4, R16 ;  /* 0x000000040810723c */ /* 0x048ff00000001810 */
[C---:B------:R-:W-:Y:S01]  /*3830*/  HMMA.16816.F32 R64, R8.reuse, R6, R64 ;  /* 0x000000060840723c */ /* 0x040fe20000001840 */
[----:B------:R-:W1:Y:S07]  /*3840*/  LDSM.16.M88.4 R4, [R89+UR5+0x14000] ;  /* 0x014000055904783b */ /* 0x000e6e0008000200 */
[C---:B------:R-:W-:Y:S08]  /*3850*/  HMMA.16816.F32 R60, R8.reuse, R72, R60 ;  /* 0x00000048083c723c */ /* 0x040ff0000000183c */
[C---:B------:R-:W-:Y:S01]  /*3860*/  HMMA.16816.F32 R56, R8.reuse, R74, R56 ;  /* 0x0000004a0838723c */ /* 0x040fe20000001838 */
[----:B------:R-:W-:Y:S07]  /*3870*/  LDSM.16.M88.4 R72, [R88+0x15800] ;  /* 0x015800005848783b */ /* 0x000fee0000000200 */
[C---:B----4-:R-:W-:Y:S08]  /*3880*/  HMMA.16816.F32 R52, R8.reuse, R40, R52 ;  /* 0x000000280834723c */ /* 0x050ff00000001834 */
[----:B------:R-:W-:Y:S01]  /*3890*/  HMMA.16816.F32 R48, R8, R42, R48 ;  /* 0x0000002a0830723c */ /* 0x000fe20000001830 */
[----:B------:R-:W3:Y:S04]  /*38a0*/  LDSM.16.M88.4 R8, [R89+UR5+0x14800] ;  /* 0x014800055908783b */ /* 0x000ee80008000200 */
[----:B------:R-:W4:Y:S03]  /*38b0*/  LDSM.16.M88.4 R40, [R89+UR5+0x15000] ;  /* 0x015000055928783b */ /* 0x000f260008000200 */
[C---:B--2---:R-:W-:Y:S08]  /*38c0*/  HMMA.16816.F32 R24, R12.reuse, R36, R24 ;  /* 0x000000240c18723c */ /* 0x044ff00000001818 */
[C---:B------:R-:W-:Y:S01]  /*38d0*/  HMMA.16816.F32 R20, R12.reuse, R38, R20 ;  /* 0x000000260c14723c */ /* 0x040fe20000001814 */
[----:B------:R-:W2:Y:S07]  /*38e0*/  LDSM.16.M88.4 R36, [R89+UR5+0x15800] ;  /* 0x015800055924783b */ /* 0x000eae0008000200 */
[C---:B------:R-:W-:Y:S08]  /*38f0*/  HMMA.16816.F32 R16, R12.reuse, R68, R16 ;  /* 0x000000440c10723c */ /* 0x040ff00000001810 */
[----:B------:R-:W-:Y:S01]  /*3900*/  HMMA.16816.F32 R64, R12, R70, R64 ;  /* 0x000000460c40723c */ /* 0x000fe20000001840 */
[----:B------:R-:W-:Y:S07]  /*3910*/  LDSM.16.M88.4 R68, [R167+0x14800] ;  /* 0x01480000a744783b */ /* 0x000fee0000000200 */
[C---:B-1----:R-:W-:Y:S08]  /*3920*/  HMMA.16816.F32 R24, R28.reuse, R4, R24 ;  /* 0x000000041c18723c */ /* 0x042ff00000001818 */
[C---:B------:R-:W-:Y:S01]  /*3930*/  HMMA.16816.F32 R20, R28.reuse, R6, R20 ;  /* 0x000000061c14723c */ /* 0x040fe20000001814 */
[----:B------:R-:W-:Y:S04]  /*3940*/  LDSM.16.M88.4 R4, [R76+0x8000] ;  /* 0x008000004c04783b */ /* 0x000fe80000000200 */
[----:B------:R-:W-:Y:S03]  /*3950*/  LDSM.16.M88.4 R76, [R76+0xc000] ;  /* 0x00c000004c4c783b */ /* 0x000fe60000000200 */
[C---:B---3--:R-:W-:Y:S08]  /*3960*/  HMMA.16816.F32 R16, R28.reuse, R8, R16 ;  /* 0x000000081c10723c */ /* 0x048ff00000001810 */
[----:B------:R-:W-:Y:S01]  /*3970*/  HMMA.16816.F32 R64, R28, R10, R64 ;  /* 0x0000000a1c40723c */ /* 0x000fe20000001840 */
[----:B------:R-:W1:Y:S07]  /*3980*/  LDSM.16.M88.4 R8, [R88+0x15000] ;  /* 0x015000005808783b */ /* 0x000e6e0000000200 */
[C---:B------:R-:W-:Y:S08]  /*3990*/  HMMA.16816.F32 R60, R12.reuse, R44, R60 ;  /* 0x0000002c0c3c723c */ /* 0x040ff0000000183c */
[C---:B------:R-:W-:Y:S01]  /*39a0*/  HMMA.16816.F32 R56, R12.reuse, R46, R56 ;  /* 0x0000002e0c38723c */ /* 0x040fe20000001838 */
[----:B------:R-:W-:Y:S07]  /*39b0*/  LDSM.16.M88.4 R44, [R167+0x14000] ;  /* 0x01400000a72c783b */ /* 0x000fee0000000200 */
[C---:B------:R-:W-:Y:S08]  /*39c0*/  HMMA.16816.F32 R52, R12.reuse, R32, R52 ;  /* 0x000000200c34723c */ /* 0x040ff00000001834 */
[----:B------:R-:W-:Y:S01]  /*39d0*/  HMMA.16816.F32 R48, R12, R34, R48 ;  /* 0x000000220c30723c */ /* 0x000fe20000001830 */
[----:B------:R-:W3:Y:S04]  /*39e0*/  LDSM.16.M88.4 R32, [R88+0x14000] ;  /* 0x014000005820783b */ /* 0x000ee80000000200 */
[----:B------:R-:W5:Y:S03]  /*39f0*/  LDSM.16.M88.4 R12, [R88+0x14800] ;  /* 0x01480000580c783b */ /* 0x000f660000000200 */
[C---:B----4-:R-:W-:Y:S08]  /*3a00*/  HMMA.16816.F32 R60, R28.reuse, R40, R60 ;  /* 0x000000281c3c723c */ /* 0x050ff0000000183c */
[C---:B------:R-:W-:Y:S01]  /*3a10*/  HMMA.16816.F32 R56, R28.reuse, R42, R56 ;  /* 0x0000002a1c38723c */ /* 0x040fe20000001838 */
[----:B------:R-:W-:Y:S07]  /*3a20*/  LDSM.16.M88.4 R40, [R86+0x8000] ;  /* 0x008000005628783b */ /* 0x000fee0000000200 */
[C---:B--2---:R-:W-:Y:S08]  /*3a30*/  HMMA.16816.F32 R52, R28.reuse, R36, R52 ;  /* 0x000000241c34723c */ /* 0x044ff00000001834 */
[----:B------:R-:W-:Y:S01]  /*3a40*/  HMMA.16816.F32 R48, R28, R38, R48 ;  /* 0x000000261c30723c */ /* 0x000fe20000001830 */
[----:B------:R-:W2:Y:S04]  /*3a50*/  LDSM.16.M88.4 R28, [R87+0x8000] ;  /* 0x00800000571c783b */ /* 0x000ea80000000200 */
[----:B------:R-:W4:Y:S03]  /*3a60*/  LDSM.16.M88.4 R36, [R167+0x15000] ;  /* 0x01500000a724783b */ /* 0x000f260000000200 */
[C---:B-1----:R-:W-:Y:S08]  /*3a70*/  HMMA.16816.F32 R60, R4.reuse, R8, R60 ;  /* 0x00000008043c723c */ /* 0x042ff0000000183c */
[C---:B------:R-:W-:Y:S01]  /*3a80*/  HMMA.16816.F32 R56, R4.reuse, R10, R56 ;  /* 0x0000000a0438723c */ /* 0x040fe20000001838 */
[----:B------:R-:W1:Y:S07]  /*3a90*/  LDSM.16.M88.4 R8, [R3+0x14000] ;  /* 0x014000000308783b */ /* 0x000e6e0000000200 */
[C---:B---3--:R-:W-:Y:S08]  /*3aa0*/  HMMA.16816.F32 R24, R4.reuse, R32, R24 ;  /* 0x000000200418723c */ /* 0x048ff00000001818 */
[C---:B------:R-:W-:Y:S01]  /*3ab0*/  HMMA.16816.F32 R20, R4.reuse, R34, R20 ;  /* 0x000000220414723c */ /* 0x040fe20000001814 */
[----:B------:R-:W3:Y:S07]  /*3ac0*/  LDSM.16.M88.4 R32, [R167+0x15800] ;  /* 0x01580000a720783b */ /* 0x000eee0000000200 */
[C---:B-----5:R-:W-:Y:S08]  /*3ad0*/  HMMA.16816.F32 R16, R4.reuse, R12, R16 ;  /* 0x0000000c0410723c */ /* 0x060ff00000001810 */
[C---:B------:R-:W-:Y:S01]  /*3ae0*/  HMMA.16816.F32 R64, R4.reuse, R14, R64 ;  /* 0x0000000e0440723c */ /* 0x040fe20000001840 */
[----:B------:R-:W5:Y:S07]  /*3af0*/  LDSM.16.M88.4 R12, [R3+0x14800] ;  /* 0x01480000030c783b */ /* 0x000f6e0000000200 */
        /* <DEDUP_REMOVED lines=11> */
[----:B------:R-:W-:Y:S01]  /*3bb0*/  HMMA.16816.F32 R56, R28, R38, R56 ;  /* 0x000000261c38723c */ /* 0x000fe20000001838 */
[----:B------:R-:W-:Y:S07]  /*3bc0*/  LDSM.16.M88.4 R36, [R89+UR5+0x16000] ;  /* 0x016000055924783b */ /* 0x000fee0008000200 */
[C---:B-1----:R-:W-:Y:S08]  /*3bd0*/  HMMA.16816.F32 R24, R40.reuse, R8, R24 ;  /* 0x000000082818723c */ /* 0x042ff00000001818 */
[----:B------:R-:W-:Y:S01]  /*3be0*/  HMMA.16816.F32 R20, R40, R10, R20 ;  /* 0x0000000a2814723c */ /* 0x000fe20000001814 */
[----:B------:R-:W1:Y:S04]  /*3bf0*/  LDSM.16.M88.4 R8, [R81+0xc000] ;  /* 0x00c000005108783b */ /* 0x000e680000000200 */
[----:B------:R-:W-:Y:S03]  /*3c00*/  LDSM.16.M88.4 R80, [R88+0x16800] ;  /* 0x016800005850783b */ /* 0x000fe60000000200 */
[C---:B---3--:R-:W-:Y:S08]  /*3c10*/  HMMA.16816.F32 R52, R28.reuse, R32, R52 ;  /* 0x000000201c34723c */ /* 0x048ff00000001834 */
[----:B------:R-:W-:Y:S01]  /*3c20*/  HMMA.16816.F32 R48, R28, R34, R48 ;  /* 0x000000221c30723c */ /* 0x000fe20000001830 */
[----:B------:R-:W3:Y:S04]  /*3c30*/  LDSM.16.M88.4 R32, [R89+UR5+0x16800] ;  /* 0x016800055920783b */ /* 0x000ee80008000200 */
[----:B------:R-:W4:Y:S03]  /*3c40*/  LDSM.16.M88.4 R28, [R89+UR5+0x17000] ;  /* 0x01700005591c783b */ /* 0x000f260008000200 */
[C---:B-----5:R-:W-:Y:S08]  /*3c50*/  HMMA.16816.F32 R16, R40.reuse, R12, R16 ;  /* 0x0000000c2810723c */ /* 0x060ff00000001810 */
[C---:B------:R-:W-:Y:S01]  /*3c60*/  HMMA.16816.F32 R64, R40.reuse, R14, R64 ;  /* 0x0000000e2840723c */ /* 0x040fe20000001840 */
[----:B------:R-:W5:Y:S07]  /*3c70*/  LDSM.16.M88.4 R12, [R89+UR5+0x17800] ;  /* 0x01780005590c783b */ /* 0x000f6e0008000200 */
[C---:B------:R-:W-:Y:S08]  /*3c80*/  HMMA.16816.F32 R60, R40.reuse, R4, R60 ;  /* 0x00000004283c723c */ /* 0x040ff0000000183c */
[C---:B------:R-:W-:Y:S01]  /*3c90*/  HMMA.16816.F32 R56, R40.reuse, R6, R56 ;  /* 0x000000062838723c */ /* 0x040fe20000001838 */
[----:B------:R-:W5:Y:S07]  /*3ca0*/  LDSM.16.M88.4 R4, [R88+0x16000] ;  /* 0x016000005804783b */ /* 0x000f6e0000000200 */
[C---:B--2---:R-:W-:Y:S08]  /*3cb0*/  HMMA.16816.F32 R52, R40.reuse, R44, R52 ;  /* 0x0000002c2834723c */ /* 0x044ff00000001834 */
[----:B------:R-:W-:Y:S01]  /*3cc0*/  HMMA.16816.F32 R48, R40, R46, R48 ;  /* 0x0000002e2830723c */ /* 0x000fe20000001830 */
[----:B------:R-:W-:Y:S04]  /*3cd0*/  LDSM.16.M88.4 R44, [R87+0xc000] ;  /* 0x00c00000572c783b */ /* 0x000fe80000000200 */
[----:B------:R-:W2:Y:S03]  /*3ce0*/  LDSM.16.M88.4 R40, [R167+0x16000] ;  /* 0x01600000a728783b */ /* 0x000ea60000000200 */
[C---:B-1----:R-:W-:Y:S08]  /*3cf0*/  HMMA.16816.F32 R24, R8.reuse, R36, R24 ;  /* 0x000000240818723c */ /* 0x042ff00000001818 */
[C---:B------:R-:W-:Y:S01]  /*3d00*/  HMMA.16816.F32 R20, R8.reuse, R38, R20 ;  /* 0x000000260814723c */ /* 0x040fe20000001814 */
[----:B------:R-:W1:Y:S07]  /*3d10*/  LDSM.16.M88.4 R36, [R167+0x16800] ;  /* 0x01680000a724783b */ /* 0x000e6e0000000200 */
[C---:B---3--:R-:W-:Y:S08]  /*3d20*/  HMMA.16816.F32 R16, R8.reuse, R32, R16 ;  /* 0x000000200810723c */ /* 0x048ff00000001810 */
[C---:B------:R-:W-:Y:S01]  /*3d30*/  HMMA.16816.F32 R64, R8.reuse, R34, R64 ;  /* 0x000000220840723c */ /* 0x040fe20000001840 */
[----:B------:R-:W-:Y:S07]  /*3d40*/  LDSM.16.M88.4 R32, [R167+0x17000] ;  /* 0x01700000a720783b */ /* 0x000fee0000000200 */
[C---:B----4-:R-:W-:Y:S08]  /*3d50*/  HMMA.16816.F32 R60, R8.reuse, R28, R60 ;  /* 0x0000001c083c723c */ /* 0x050ff0000000183c */
[C---:B------:R-:W-:Y:S01]  /*3d60*/  HMMA.16816.F32 R56, R8.reuse, R30, R56 ;  /* 0x0000001e0838723c */ /* 0x040fe20000001838 */
[----:B------:R-:W-:Y:S07]  /*3d70*/  LDSM.16.M88.4 R28, [R167+0x17800] ;  /* 0x01780000a71c783b */ /* 0x000fee0000000200 */
[C---:B-----5:R-:W-:Y:S08]  /*3d80*/  HMMA.16816.F32 R52, R8.reuse, R12, R52 ;  /* 0x0000000c0834723c */ /* 0x060ff00000001834 */
[----:B------:R-:W-:Y:S01]  /*3d90*/  HMMA.16816.F32 R48, R8, R14, R48 ;  /* 0x0000000e0830723c */ /* 0x000fe20000001830 */
[----:B------:R-:W-:Y:S04]  /*3da0*/  LDSM.16.M88.4 R8, [R3+0x16800] ;  /* 0x016800000308783b */ /* 0x000fe80000000200 */
[----:B------:R-:W-:Y:S03]  /*3db0*/  LDSM.16.M88.4 R12, [R3+0x16000] ;  /* 0x01600000030c783b */ /* 0x000fe60000000200 */
[C---:B------:R-:W-:Y:S08]  /*3dc0*/  HMMA.16816.F32 R24, R76.reuse, R4, R24 ;  /* 0x000000044c18723c */ /* 0x040ff00000001818 */
[C---:B------:R-:W-:Y:S01]  /*3dd0*/  HMMA.16816.F32 R20, R76.reuse, R6, R20 ;  /* 0x000000064c14723c */ /* 0x040fe20000001814 */
[----:B------:R-:W3:Y:S07]  /*3de0*/  LDSM.16.M88.4 R4, [R86+0xc000] ;  /* 0x00c000005604783b */ /* 0x000eee0000000200 */
[C---:B------:R-:W-:Y:S08]  /*3df0*/  HMMA.16816.F32 R16, R76.reuse, R80, R16 ;  /* 0x000000504c10723c */ /* 0x040ff00000001810 */
[----:B------:R-:W-:Y:S08]  /*3e00*/  HMMA.16816.F32 R64, R76, R82, R64 ;  /* 0x000000524c40723c */ /* 0x000ff00000001840 */
[C---:B--2---:R-:W-:Y:S08]  /*3e10*/  HMMA.16816.F32 R24, R44.reuse, R40, R24 ;  /* 0x000000282c18723c */ /* 0x044ff00000001818 */
[C---:B-1----:R-:W-:Y:S08]  /*3e20*/  HMMA.16816.F32 R16, R44.reuse, R36, R16 ;  /* 0x000000242c10723c */ /* 0x042ff00000001810 */
[----:B------:R-:W-:Y:S01]  /*3e30*/  HMMA.16816.F32 R40, R44, R42, R20 ;  /* 0x0000002a2c28723c */ /* 0x000fe20000001814 */
[----:B------:R-:W1:Y:S07]  /*3e40*/  LDSM.16.M88.4 R20, [R3+0x17000] ;  /* 0x017000000314783b */ /* 0x000e6e0000000200 */
[C---:B------:R-:W-:Y:S08]  /*3e50*/  HMMA.16816.F32 R60, R76.reuse, R72, R60 ;  /* 0x000000484c3c723c */ /* 0x040ff0000000183c */
[----:B------:R-:W-:Y:S08]  /*3e60*/  HMMA.16816.F32 R52, R76, R68, R52 ;  /* 0x000000444c34723c */ /* 0x000ff00000001834 */
[----:B------:R-:W-:Y:S08]  /*3e70*/  HMMA.16816.F32 R64, R44, R38, R64 ;  /* 0x000000262c40723c */ /* 0x000ff00000001840 */
[----:B---3--:R-:W-:Y:S01]  /*3e80*/  HMMA.16816.F32 R16, R4, R8, R16 ;  /* 0x000000080410723c */ /* 0x008fe20000001810 */
[----:B------:R-:W-:Y:S01]  /*3e90*/  SHF.R.U32.HI R8, RZ, 0x2, R216 ;  /* 0x00000002ff087819 */ /* 0x000fe200000116d8 */
[----:B------:R-:W-:-:S03]  /*3ea0*/  IMAD.U32 R9, RZ, RZ, UR16 ;  /* 0x00000010ff097e24 */ /* 0x000fc6000f8e00ff */
[----:B------:R-:W-:-:S03]  /*3eb0*/  LOP3.LUT R8, R8, 0x7, RZ, 0xc0, !PT ;  /* 0x0000000708087812 */ /* 0x000fc600078ec0ff */
[----:B------:R-:W-:Y:S01]  /*3ec0*/  HMMA.16816.F32 R24, R4, R12, R24 ;  /* 0x0000000c0418723c */ /* 0x000fe20000001818 */
[----:B------:R-:W-:Y:S01]  /*3ed0*/  IMAD R12, R9, 0x40, R208 ;  /* 0x00000040090c7824 */ /* 0x000fe200078e02d0 */
[----:B------:R-:W-:-:S03]  /*3ee0*/  IADD3 R85, PT, PT, R8, UR30, R85 ;  /* 0x0000001e08557c10 */ /* 0x000fc6000fffe055 */
[C---:B------:R-:W-:Y:S02]  /*3ef0*/  VIADD R13, R12.reuse, UR21 ;  /* 0x000000150c0d7c36 */ /* 0x040fe40008000000 */
[----:B------:R-:W-:Y:S01]  /*3f00*/  VIADD R231, R85, UR31 ;  /* 0x0000001f55e77c36 */ /* 0x000fe20008000000 */
[----:B------:R-:W-:Y:S01]  /*3f10*/  HMMA.16816.F32 R60, R44, R32, R60 ;  /* 0x000000202c3c723c */ /* 0x000fe2000000183c */
[C---:B------:R-:W-:Y:S02]  /*3f20*/  VIADD R38, R12.reuse, 0x10 ;  /* 0x000000100c267836 */ /* 0x040fe40000000000 */
[----:B------:R-:W-:Y:S02]  /*3f30*/  VIADD R166, R231, 0x8 ;  /* 0x00000008e7a67836 */ /* 0x000fe40000000000 */
[----:B------:R-:W-:-:S03]  /*3f40*/  VIADD R36, R12, 0x11 ;  /* 0x000000110c247836 */ /* 0x000fc60000000000 */
[----:B------:R-:W-:Y:S01]  /*3f50*/  HMMA.16816.F32 R52, R44, R28, R52 ;  /* 0x0000001c2c34723c */ /* 0x000fe20000001834 */
[----:B------:R-:W-:-:S04]  /*3f60*/  VIADD R28, R12, 0x38 ;  /* 0x000000380c1c7836 */ /* 0x000fc80000000000 */
[----:B------:R-:W-:-:S03]  /*3f70*/  VIADD R29, R28, UR21 ;  /* 0x000000151c1d7c36 */ /* 0x000fc60008000000 */
[----:B------:R-:W-:Y:S02]  /*3f80*/  HMMA.16816.F32 R56, R76, R74, R56 ;  /* 0x0000004a4c38723c */ /* 0x000fe40000001838 */
[C-C-:B------:R-:W-:Y:S02]  /*3f90*/  IADD3 R8, PT, PT, R231.reuse, 0x2f, -R29.reuse ;  /* 0x0000002fe7087810 */ /* 0x140fe40007ffe81d */
[----:B------:R-:W-:Y:S02]  /*3fa0*/  IADD3 R9, PT, PT, R231, 0x18, -R29 ;  /* 0x00000018e7097810 */ /* 0x000fe40007ffe81d */
[----:B------:R-:W-:Y:S02]  /*3fb0*/  IABS R8, R8 ;  /* 0x0000000800087213 */ /* 0x000fe40000000000 */
[----:B------:R-:W-:Y:S01]  /*3fc0*/  HMMA.16816.F32 R40, R4, R14, R40 ;  /* 0x0000000e0428723c */ /* 0x000fe20000001828 */
[----:B------:R-:W-:Y:S01]  /*3fd0*/  IABS R9, R9 ;  /* 0x0000000900097213 */ /* 0x000fe20000000000 */
[----:B------:R-:W-:Y:S01]  /*3fe0*/  VIADD R14, R12, 0x20 ;  /* 0x000000200c0e7836 */ /* 0x000fe20000000000 */
[----:B------:R-:W-:-:S02]  /*3ff0*/  I2FP.F32.S32 R8, R8 ;  /* 0x0000000800087245 */ /* 0x000fc40000201400 */
[----:B------:R-:W-:Y:S02]  /*4000*/  I2FP.F32.S32 R9, R9 ;  /* 0x0000000900097245 */ /* 0x000fe40000201400 */
[C-C-:B------:R-:W-:Y:S01]  /*4010*/  IADD3 R33, PT, PT, R231.reuse, 0x28, -R29.reuse ;  /* 0x00000028e7217810 */ /* 0x140fe20007ffe81d */
[C---:B------:R-:W-:Y:S01]  /*4020*/  HMMA.16816.F32 R64, R4.reuse, R10, R64 ;  /* 0x0000000a0440723c */ /* 0x040fe20000001840 */
[C-C-:B------:R-:W-:Y:S02]  /*4030*/  IADD3 R10, PT, PT, R231.reuse, 0x37, -R29.reuse ;  /* 0x00000037e70a7810 */ /* 0x140fe40007ffe81d */
[C---:B------:R-:W-:Y:S02]  /*4040*/  IADD3 R11, PT, PT, R231.reuse, 0x20, -R29 ;  /* 0x00000020e70b7810 */ /* 0x040fe40007ffe81d */
[----:B------:R-:W-:Y:S02]  /*4050*/  IABS R10, R10 ;  /* 0x0000000a000a7213 */ /* 0x000fe40000000000 */
[----:B------:R-:W-:Y:S01]  /*4060*/  IABS R11, R11 ;  /* 0x0000000b000b7213 */ /* 0x000fe20000000000 */
[----:B-1----:R-:W-:Y:S01]  /*4070*/  HMMA.16816.F32 R60, R4, R20, R60 ;  /* 0x00000014043c723c */ /* 0x002fe2000000183c */
[----:B------:R-:W-:Y:S01]  /*4080*/  I2FP.F32.S32 R10, R10 ;  /* 0x0000000a000a7245 */ /* 0x000fe20000201400 */
[C---:B------:R-:W-:Y:S01]  /*4090*/  VIADD R21, R12.reuse, 0x31 ;  /* 0x000000310c157836 */ /* 0x040fe20000000000 */
[----:B------:R-:W-:Y:S01]  /*40a0*/  I2FP.F32.S32 R11, R11 ;  /* 0x0000000b000b7245 */ /* 0x000fe20000201400 */
[----:B------:R-:W-:Y:S01]  /*40b0*/  VIADD R20, R12, 0x39 ;  /* 0x000000390c147836 */ /* 0x000fe20000000000 */
[----:B------:R-:W-:Y:S01]  /*40c0*/  IABS R33, R33 ;  /* 0x0000002100217213 */ /* 0x000fe20000000000 */
[----:B------:R-:W-:Y:S01]  /*40d0*/  FFMA.FTZ R39, R10, -UR6, R25 ;  /* 0x800000060a277c23 */ /* 0x000fe20008010019 */
[C---:B------:R-:W-:Y:S01]  /*40e0*/  IADD3 R10, PT, PT, R231.reuse, 0x27, -R29 ;  /* 0x00000027e70a7810 */ /* 0x040fe20007ffe81d */
[----:B------:R-:W-:Y:S01]  /*40f0*/  HMMA.16816.F32 R56, R44, R34, R56 ;  /* 0x000000222c38723c */ /* 0x000fe20000001838 */
[----:B------:R-:W-:Y:S01]  /*4100*/  FFMA.FTZ R35, R8, -UR6, R41 ;  /* 0x8000000608237c23 */ /* 0x000fe20008010029 */
[--C-:B------:R-:W-:Y:S01]  /*4110*/  IADD3 R8, PT, PT, R231, 0x1f, -R29.reuse ;  /* 0x0000001fe7087810 */ /* 0x100fe20007ffe81d */
[----:B------:R-:W-:Y:S01]  /*4120*/  FFMA.FTZ R32, R11, -UR6, R64 ;  /* 0x800000060b207c23 */ /* 0x000fe20008010040 */
[----:B------:R-:W-:Y:S01]  /*4130*/  IABS R10, R10 ;  /* 0x0000000a000a7213 */ /* 0x000fe20000000000 */
[C---:B------:R-:W-:Y:S01]  /*4140*/  VIADD R34, R12.reuse, 0x18 ;  /* 0x000000180c227836 */ /* 0x040fe20000000000 */
[----:B------:R-:W-:Y:S01]  /*4150*/  IABS R8, R8 ;  /* 0x0000000800087213 */ /* 0x000fe20000000000 */
[----:B------:R-:W-:Y:S01]  /*4160*/  VIADD R25, R12, 0x28 ;  /* 0x000000280c197836 */ /* 0x000fe20000000000 */
[----:B------:R-:W-:Y:S01]  /*4170*/  I2FP.F32.S32 R10, R10 ;  /* 0x0000000a000a7245 */ /* 0x000fe20000201400 */
[----:B------:R-:W-:Y:S01]  /*4180*/  HMMA.16816.F32 R48, R76, R70, R48 ;  /* 0x000000464c30723c */ /* 0x000fe20000001830 */
[----:B------:R-:W-:Y:S01]  /*4190*/  I2FP.F32.S32 R8, R8 ;  /* 0x0000000800087245 */ /* 0x000fe20000201400 */
[----:B------:R-:W-:Y:S01]  /*41a0*/  FFMA.FTZ R60, R9, -UR6, R60 ;  /* 0x80000006093c7c23 */ /* 0x000fe2000801003c */
[C---:B------:R-:W-:Y:S01]  /*41b0*/  IADD3 R37, PT, PT, R231.reuse, 0x30, -R29 ;  /* 0x00000030e7257810 */ /* 0x040fe20007ffe81d */
[----:B------:R-:W-:Y:S01]  /*41c0*/  FFMA.FTZ R15, R10, -UR6, R17 ;  /* 0x800000060a0f7c23 */ /* 0x000fe20008010011 */
[----:B------:R-:W-:Y:S01]  /*41d0*/  I2FP.F32.S32 R33, R33 ;  /* 0x0000002100217245 */ /* 0x000fe20000201400 */
[----:B------:R-:W-:Y:S01]  /*41e0*/  FFMA.FTZ R65, R8, -UR6, R65 ;  /* 0x8000000608417c23 */ /* 0x000fe20008010041 */
[----:B------:R-:W-:Y:S01]  /*41f0*/  IABS R37, R37 ;  /* 0x0000002500257213 */ /* 0x000fe20000000000 */
[----:B------:R-:W1:Y:S01]  /*4200*/  LDSM.16.M88.4 R8, [R3+0x17800] ;  /* 0x017800000308783b */ /* 0x000e620000000200 */
[--C-:B------:R-:W-:Y:S01]  /*4210*/  IADD3 R64, PT, PT, R231, 0x17, -R29.reuse ;  /* 0x00000017e7407810 */ /* 0x100fe20007ffe81d */
[----:B------:R-:W-:Y:S01]  /*4220*/  FFMA.FTZ R33, R33, -UR6, R16 ;  /* 0x8000000621217c23 */ /* 0x000fe20008010010 */
[----:B------:R-:W-:Y:S01]  /*4230*/  HMMA.16816.F32 R56, R4, R22, R56 ;  /* 0x000000160438723c */ /* 0x000fe20000001838 */
[----:B------:R-:W-:Y:S01]  /*4240*/  I2FP.F32.S32 R37, R37 ;  /* 0x0000002500257245 */ /* 0x000fe20000201400 */
[C---:B------:R-:W-:Y:S01]  /*4250*/  VIADD R16, R12.reuse, 0x19 ;  /* 0x000000190c107836 */ /* 0x040fe20000000000 */
[----:B------:R-:W-:Y:S01]  /*4260*/  IADD3 R41, PT, PT, R231, 0x10, -R29 ;  /* 0x00000010e7297810 */ /* 0x000fe20007ffe81d */
[C---:B------:R-:W-:Y:S01]  /*4270*/  VIADD R23, R12.reuse, 0x29 ;  /* 0x000000290c177836 */ /* 0x040fe20000000000 */
[----:B------:R-:W-:Y:S01]  /*4280*/  IABS R64, R64 ;  /* 0x0000004000407213 */ /* 0x000fe20000000000 */
[----:B------:R-:W-:Y:S01]  /*4290*/  FFMA.FTZ R37, R37, -UR6, R40 ;  /* 0x8000000625257c23 */ /* 0x000fe20008010028 */
[C---:B------:R-:W-:Y:S01]  /*42a0*/  VIADD R40, R12.reuse, 0x9 ;  /* 0x000000090c287836 */ /* 0x040fe20000000000 */
[----:B------:R-:W-:Y:S01]  /*42b0*/  IABS R41, R41 ;  /* 0x0000002900297213 */ /* 0x000fe20000000000 */
[----:B------:R-:W-:Y:S01]  /*42c0*/  HMMA.16816.F32 R48, R44, R30, R48 ;  /* 0x0000001e2c30723c */ /* 0x000fe20000001830 */
[C---:B------:R-:W-:Y:S01]  /*42d0*/  IMAD.IADD R45, R231.reuse, 0x1, -R13 ;  /* 0x00000001e72d7824 */ /* 0x040fe200078e0a0d */
[----:B------:R-:W-:Y:S01]  /*42e0*/  I2FP.F32.S32 R64, R64 ;  /* 0x0000004000407245 */ /* 0x000fe20000201400 */
[----:B------:R-:W-:Y:S01]  /*42f0*/  VIADD R31, R231, -UR23 ;  /* 0x80000017e71f7c36 */ /* 0x000fe20008000000 */
[----:B------:R-:W-:Y:S01]  /*4300*/  I2FP.F32.S32 R41, R41 ;  /* 0x0000002900297245 */ /* 0x000fe20000201400 */
[----:B------:R-:W-:Y:S01]  /*4310*/  VIADD R46, R85, UR24 ;  /* 0x00000018552e7c36 */ /* 0x000fe20008000000 */
[----:B------:R-:W-:Y:S01]  /*4320*/  IABS R45, R45 ;  /* 0x0000002d002d7213 */ /* 0x000fe20000000000 */
[C---:B------:R-:W-:Y:S01]  /*4330*/  VIADD R44, R12.reuse, 0x1 ;  /* 0x000000010c2c7836 */ /* 0x040fe20000000000 */
[----:B------:R-:W-:Y:S01]  /*4340*/  ISETP.GT.AND P4, PT, R31, R12, PT ;  /* 0x0000000c1f00720c */ /* 0x000fe20003f84270 */
[C---:B------:R-:W-:Y:S01]  /*4350*/  VIADD R30, R12.reuse, 0x21 ;  /* 0x000000210c1e7836 */ /* 0x040fe20000000000 */
[----:B------:R-:W-:Y:S01]  /*4360*/  I2FP.F32.S32 R45, R45 ;  /* 0x0000002d002d7245 */ /* 0x000fe20000201400 */
[----:B------:R-:W-:Y:S01]  /*4370*/  VIADD R22, R12, 0x30 ;  /* 0x000000300c167836 */ /* 0x000fe20000000000 */
[----:B------:R-:W-:Y:S01]  /*4380*/  VIADDMNMX R230, R46, 0x1, R229, PT ;  /* 0x000000012ee67846 */ /* 0x000fe200038001e5 */
[----:B------:R-:W-:Y:S01]  /*4390*/  FFMA.FTZ R61, R64, -UR6, R61 ;  /* 0x80000006403d7c23 */ /* 0x000fe2000801003d */
[----:B------:R-:W-:Y:S01]  /*43a0*/  VIADDMNMX R229, R46, 0x9, R229, PT ;  /* 0x000000092ee57846 */ /* 0x000fe200038001e5 */
[----:B------:R-:W-:Y:S01]  /*43b0*/  FFMA.FTZ R45, R45, -UR6, R24 ;  /* 0x800000062d2d7c23 */ /* 0x000fe20008010018 */
[C---:B------:R-:W-:Y:S01]  /*43c0*/  ISETP.GE.AND P1, PT, R12.reuse, R230, PT ;  /* 0x000000e60c00720c */ /* 0x040fe20003f26270 */
[----:B------:R-:W-:Y:S01]  /*43d0*/  VIADD R24, R12, 0x8 ;  /* 0x000000080c187836 */ /* 0x000fe20000000000 */
[----:B------:R-:W-:Y:S01]  /*43e0*/  IADD3 R46, PT, PT, R231, 0xf, -R29 ;  /* 0x0000000fe72e7810 */ /* 0x000fe20007ffe81d */
[----:B------:R-:W-:Y:S01]  /*43f0*/  FFMA.FTZ R41, R41, -UR6, R56 ;  /* 0x8000000629297c23 */ /* 0x000fe20008010038 */
[----:B------:R-:W-:Y:S01]  /*4400*/  FSEL R17, R45, -INF , !P4 ;  /* 0xff8000002d117808 */ /* 0x000fe20006000000 */
[----:B------:R-:W-:-:S04]  /*4410*/  DEPBAR.LE SB0, 0x0 ;  /* 0x000080000000791a */ /* 0x000fc80000000000 */
[----:B------:R-:W-:Y:S02]  /*4420*/  FSEL R17, R17, -INF , !P1 ;  /* 0xff80000011117808 */ /* 0x000fe40004800000 */
[C---:B------:R-:W-:Y:S01]  /*4430*/  ISETP.GT.AND P3, PT, R31.reuse, R44, PT ;  /* 0x0000002c1f00720c */ /* 0x040fe20003f64270 */
[C---:B-1----:R-:W-:Y:S01]  /*4440*/  HMMA.16816.F32 R48, R4.reuse, R10, R48 ;  /* 0x0000000a0430723c */ /* 0x042fe20000001830 */
[----:B------:R-:W-:Y:S02]  /*4450*/  ISETP.GT.AND P1, PT, R31, R16, PT ;  /* 0x000000101f00720c */ /* 0x000fe40003f24270 */
[----:B------:R-:W-:Y:S02]  /*4460*/  IABS R46, R46 ;  /* 0x0000002e002e7213 */ /* 0x000fe40000000000 */
[----:B------:R-:W-:Y:S02]  /*4470*/  FSEL R39, R39, -INF , !P3 ;  /* 0xff80000027277808 */ /* 0x000fe40005800000 */
[----:B------:R-:W-:Y:S01]  /*4480*/  FSEL R3, R65, -INF , !P1 ;  /* 0xff80000041037808 */ /* 0x000fe20004800000 */
[----:B------:R-:W-:Y:S01]  /*4490*/  HMMA.16816.F32 R52, R4, R8, R52 ;  /* 0x000000080434723c */ /* 0x000fe20000001834 */
[C-C-:B------:R-:W-:Y:S01]  /*44a0*/  IMAD.IADD R7, R231.reuse, 0x1, -R29.reuse ;  /* 0x00000001e7077824 */ /* 0x140fe200078e0a1d */
[----:B------:R-:W-:Y:S01]  /*44b0*/  IADD3 R6, PT, PT, R231, -0x1, -R29 ;  /* 0xffffffffe7067810 */ /* 0x000fe20007ffe81d */
[C---:B------:R-:W-:Y:S01]  /*44c0*/  IMAD.IADD R5, R166.reuse, 0x1, -R13 ;  /* 0x00000001a6057824 */ /* 0x040fe200078e0a0d */
[----:B------:R-:W-:-:S02]  /*44d0*/  IADD3 R4, PT, PT, R166, 0x37, -R29 ;  /* 0x00000037a6047810 */ /* 0x000fc40007ffe81d */
[----:B------:R-:W-:Y:S02]  /*44e0*/  IABS R7, R7 ;  /* 0x0000000700077213 */ /* 0x000fe40000000000 */
[C-C-:B------:R-:W-:Y:S02]  /*44f0*/  IADD3 R9, PT, PT, R231.reuse, 0x8, -R29.reuse ;  /* 0x00000008e7097810 */ /* 0x140fe40007ffe81d */
[----:B------:R-:W-:Y:S02]  /*4500*/  I2FP.F32.S32 R7, R7 ;  /* 0x0000000700077245 */ /* 0x000fe40000201400 */
[----:B------:R-:W-:Y:S02]  /*4510*/  IADD3 R8, PT, PT, R231, 0x7, -R29 ;  /* 0x00000007e7087810 */ /* 0x000fe40007ffe81d */
[----:B------:R-:W-:Y:S01]  /*4520*/  IABS R5, R5 ;  /* 0x0000000500057213 */ /* 0x000fe20000000000 */
[----:B------:R-:W-:Y:S01]  /*4530*/  FFMA.FTZ R7, R7, -UR6, R48 ;  /* 0x8000000607077c23 */ /* 0x000fe20008010030 */
[----:B------:R-:W-:-:S02]  /*4540*/  IABS R6, R6 ;  /* 0x0000000600067213 */ /* 0x000fc40000000000 */
[----:B------:R-:W-:Y:S02]  /*4550*/  IABS R4, R4 ;  /* 0x0000000400047213 */ /* 0x000fe40000000000 */
[----:B------:R-:W-:Y:S02]  /*4560*/  IABS R9, R9 ;  /* 0x0000000900097213 */ /* 0x000fe40000000000 */
[----:B------:R-:W-:Y:S02]  /*4570*/  IABS R8, R8 ;  /* 0x0000000800087213 */ /* 0x000fe40000000000 */
[----:B------:R-:W-:Y:S02]  /*4580*/  I2FP.F32.S32 R5, R5 ;  /* 0x0000000500057245 */ /* 0x000fe40000201400 */
[C---:B------:R-:W-:Y:S02]  /*4590*/  ISETP.GT.AND P0, PT, R31.reuse, R24, PT ;  /* 0x000000181f00720c */ /* 0x040fe40003f04270 */
[----:B------:R-:W-:Y:S01]  /*45a0*/  ISETP.GT.AND P2, PT, R31, R40, PT ;  /* 0x000000281f00720c */ /* 0x000fe20003f44270 */
[----:B------:R-:W-:Y:S01]  /*45b0*/  FFMA.FTZ R26, R5, -UR6, R26 ;  /* 0x80000006051a7c23 */ /* 0x000fe2000801001a */
[----:B------:R-:W-:-:S02]  /*45c0*/  ISETP.GT.AND P4, PT, R31, R38, PT ;  /* 0x000000261f00720c */ /* 0x000fc40003f84270 */
[C---:B------:R-:W-:Y:S02]  /*45d0*/  ISETP.GT.AND P6, PT, R31.reuse, R36, PT ;  /* 0x000000241f00720c */ /* 0x040fe40003fc4270 */
[C---:B------:R-:W-:Y:S02]  /*45e0*/  ISETP.GT.AND P5, PT, R31.reuse, R34, PT ;  /* 0x000000221f00720c */ /* 0x040fe40003fa4270 */
[C---:B------:R-:W-:Y:S02]  /*45f0*/  ISETP.GT.AND P3, PT, R31.reuse, R14, PT ;  /* 0x0000000e1f00720c */ /* 0x040fe40003f64270 */
[----:B------:R-:W-:Y:S02]  /*4600*/  ISETP.GT.AND P1, PT, R31, R28, PT ;  /* 0x0000001c1f00720c */ /* 0x000fe40003f24270 */
[----:B------:R-:W-:Y:S02]  /*4610*/  I2FP.F32.S32 R46, R46 ;  /* 0x0000002e002e7245 */ /* 0x000fe40000201400 */
[----:B------:R-:W-:-:S02]  /*4620*/  I2FP.F32.S32 R6, R6 ;  /* 0x0000000600067245 */ /* 0x000fc40000201400 */
[----:B------:R-:W-:Y:S01]  /*4630*/  I2FP.F32.S32 R4, R4 ;  /* 0x0000000400047245 */ /* 0x000fe20000201400 */
[----:B------:R-:W-:Y:S01]  /*4640*/  FFMA.FTZ R46, R46, -UR6, R57 ;  /* 0x800000062e2e7c23 */ /* 0x000fe20008010039 */
[----:B------:R-:W-:Y:S01]  /*4650*/  I2FP.F32.S32 R9, R9 ;  /* 0x0000000900097245 */ /* 0x000fe20000201400 */
[----:B------:R-:W-:Y:S01]  /*4660*/  FFMA.FTZ R6, R6, -UR6, R49 ;  /* 0x8000000606067c23 */ /* 0x000fe20008010031 */
[----:B------:R-:W-:Y:S02]  /*4670*/  I2FP.F32.S32 R8, R8 ;  /* 0x0000000800087245 */ /* 0x000fe40000201400 */
[----:B------:R-:W-:Y:S01]  /*4680*/  FSEL R37, R37, -INF , !P0 ;  /* 0xff80000025257808 */ /* 0x000fe20004000000 */
[----:B------:R-:W-:Y:S01]  /*4690*/  FFMA.FTZ R9, R9, -UR6, R52 ;  /* 0x8000000609097c23 */ /* 0x000fe20008010034 */
[----:B------:R-:W-:Y:S01]  /*46a0*/  FSEL R35, R35, -INF , !P2 ;  /* 0xff80000023237808 */ /* 0x000fe20005000000 */
[----:B------:R-:W-:Y:S01]  /*46b0*/  FFMA.FTZ R8, R8, -UR6, R53 ;  /* 0x8000000608087c23 */ /* 0x000fe20008010035 */
[----:B------:R-:W-:-:S02]  /*46c0*/  FSEL R33, R33, -INF , !P4 ;  /* 0xff80000021217808 */ /* 0x000fc40006000000 */
[----:B------:R-:W-:Y:S02]  /*46d0*/  FSEL R15, R15, -INF , !P6 ;  /* 0xff8000000f0f7808 */ /* 0x000fe40007000000 */
[----:B------:R-:W-:Y:S02]  /*46e0*/  FSEL R32, R32, -INF , !P5 ;  /* 0xff80000020207808 */ /* 0x000fe40006800000 */
[----:B------:R-:W-:Y:S02]  /*46f0*/  FSEL R221, R60, -INF , !P3 ;  /* 0xff8000003cdd7808 */ /* 0x000fe40005800000 */
[----:B------:R-:W-:Y:S01]  /*4700*/  FSEL R211, R7, -INF , !P1 ;  /* 0xff80000007d37808 */ /* 0x000fe20004800000 */
[----:B------:R-:W-:Y:S01]  /*4710*/  FFMA.FTZ R7, R4, -UR6, R27 ;  /* 0x8000000604077c23 */ /* 0x000fe2000801001b */
[C---:B------:R-:W-:Y:S02]  /*4720*/  ISETP.GT.AND P0, PT, R31.reuse, R30, PT ;  /* 0x0000001e1f00720c */ /* 0x040fe40003f04270 */
[----:B------:R-:W-:-:S02]  /*4730*/  ISETP.GT.AND P2, PT, R31, R25, PT ;  /* 0x000000191f00720c */ /* 0x000fc40003f44270 */
[C---:B------:R-:W-:Y:S02]  /*4740*/  ISETP.GT.AND P4, PT, R31.reuse, R23, PT ;  /* 0x000000171f00720c */ /* 0x040fe40003f84270 */
[C---:B------:R-:W-:Y:S02]  /*4750*/  ISETP.GT.AND P6, PT, R31.reuse, R22, PT ;  /* 0x000000161f00720c */ /* 0x040fe40003fc4270 */
[C---:B------:R-:W-:Y:S02]  /*4760*/  ISETP.GT.AND P5, PT, R31.reuse, R21, PT ;  /* 0x000000151f00720c */ /* 0x040fe40003fa4270 */
[----:B------:R-:W-:Y:S01]  /*4770*/  ISETP.GT.AND P3, PT, R31, R20, PT ;  /* 0x000000141f00720c */ /* 0x000fe20003f64270 */
[C---:B------:R-:W-:Y:S01]  /*4780*/  VIADD R31, R166.reuse, -UR23 ;  /* 0x80000017a61f7c36 */ /* 0x040fe20008000000 */
[C-C-:B------:R-:W-:Y:S02]  /*4790*/  IADD3 R5, PT, PT, R166.reuse, 0x30, -R29.reuse ;  /* 0x00000030a6057810 */ /* 0x140fe40007ffe81d */
[----:B------:R-:W-:-:S02]  /*47a0*/  IADD3 R4, PT, PT, R166, 0x28, -R29 ;  /* 0x00000028a6047810 */ /* 0x000fc40007ffe81d */
[----:B------:R-:W-:Y:S02]  /*47b0*/  IABS R5, R5 ;  /* 0x0000000500057213 */ /* 0x000fe40000000000 */
[----:B------:R-:W-:Y:S02]  /*47c0*/  FSEL R205, R46, -INF , !P4 ;  /* 0xff8000002ecd7808 */ /* 0x000fe40006000000 */
[----:B------:R-:W-:Y:S02]  /*47d0*/  FSEL R207, R6, -INF , !P3 ;  /* 0xff80000006cf7808 */ /* 0x000fe40005800000 */
[----:B------:R-:W-:Y:S02]  /*47e0*/  IABS R4, R4 ;  /* 0x0000000400047213 */ /* 0x000fe40000000000 */
[----:B------:R-:W-:Y:S02]  /*47f0*/  ISETP.GT.AND P4, PT, R31, R44, PT ;  /* 0x0000002c1f00720c */ /* 0x000fe40003f84270 */
[----:B------:R-:W-:-:S02]  /*4800*/  IADD3 R6, PT, PT, R166, 0x2f, -R29 ;  /* 0x0000002fa6067810 */ /* 0x000fc40007ffe81d */
[----:B------:R-:W-:Y:S02]  /*4810*/  FSEL R225, R9, -INF , !P6 ;  /* 0xff80000009e17808 */ /* 0x000fe40007000000 */
[----:B------:R-:W-:Y:S02]  /*4820*/  FSEL R223, R8, -INF , !P5 ;  /* 0xff80000008df7808 */ /* 0x000fe40006800000 */
[----:B------:R-:W-:Y:S02]  /*4830*/  I2FP.F32.S32 R5, R5 ;  /* 0x0000000500057245 */ /* 0x000fe40000201400 */
[----:B------:R-:W-:Y:S02]  /*4840*/  IADD3 R8, PT, PT, R166, 0x27, -R29 ;  /* 0x00000027a6087810 */ /* 0x000fe40007ffe81d */
[----:B------:R-:W-:Y:S01]  /*4850*/  I2FP.F32.S32 R9, R4 ;  /* 0x0000000400097245 */ /* 0x000fe20000201400 */
[----:B------:R-:W-:Y:S01]  /*4860*/  FFMA.FTZ R5, R5, -UR6, R42 ;  /* 0x8000000605057c23 */ /* 0x000fe2000801002a */
[----:B------:R-:W-:-:S02]  /*4870*/  FSEL R199, R61, -INF , !P0 ;  /* 0xff8000003dc77808 */ /* 0x000fc40004000000 */
[----:B------:R-:W-:Y:S01]  /*4880*/  ISETP.GE.AND P5, PT, R44, R229, PT ;  /* 0x000000e52c00720c */ /* 0x000fe20003fa6270 */
[----:B------:R-:W-:Y:S01]  /*4890*/  FFMA.FTZ R18, R9, -UR6, R18 ;  /* 0x8000000609127c23 */ /* 0x000fe20008010012 */
[----:B------:R-:W-:Y:S02]  /*48a0*/  IABS R6, R6 ;  /* 0x0000000600067213 */ /* 0x000fe40000000000 */
[----:B------:R-:W-:Y:S02]  /*48b0*/  FSEL R7, R7, -INF , !P4 ;  /* 0xff80000007077808 */ /* 0x000fe40006000000 */
[----:B------:R-:W-:Y:S02]  /*48c0*/  ISETP.GT.AND P0, PT, R31, R12, PT ;  /* 0x0000000c1f00720c */ /* 0x000fe40003f04270 */
[----:B------:R-:W-:Y:S02]  /*48d0*/  IABS R8, R8 ;  /* 0x0000000800087213 */ /* 0x000fe40000000000 */
[----:B------:R-:W-:-:S02]  /*48e0*/  FSEL R213, R41, -INF , !P2 ;  /* 0xff80000029d57808 */ /* 0x000fc40005000000 */
[----:B------:R-:W-:Y:S02]  /*48f0*/  ISETP.GT.AND P1, PT, R31, R24, PT ;  /* 0x000000181f00720c */ /* 0x000fe40003f24270 */
[----:B------:R-:W-:Y:S02]  /*4900*/  FSEL R10, R7, -INF , !P5 ;  /* 0xff800000070a7808 */ /* 0x000fe40006800000 */
[----:B------:R-:W-:Y:S02]  /*4910*/  I2FP.F32.S32 R6, R6 ;  /* 0x0000000600067245 */ /* 0x000fe40000201400 */
[----:B------:R-:W-:Y:S02]  /*4920*/  ISETP.GE.AND P2, PT, R12, R229, PT ;  /* 0x000000e50c00720c */ /* 0x000fe40003f46270 */
[----:B------:R-:W-:Y:S01]  /*4930*/  FSEL R26, R26, -INF , !P0 ;  /* 0xff8000001a1a7808 */ /* 0x000fe20004000000 */
[----:B------:R-:W-:Y:S01]  /*4940*/  FFMA.FTZ R43, R6, -UR6, R43 ;  /* 0x80000006062b7c23 */ /* 0x000fe2000801002b */
[----:B------:R-:W-:-:S02]  /*4950*/  ISETP.GT.AND P5, PT, R31, R38, PT ;  /* 0x000000261f00720c */ /* 0x000fc40003fa4270 */
[C-C-:B------:R-:W-:Y:S02]  /*4960*/  IADD3 R11, PT, PT, R166.reuse, 0x20, -R29.reuse ;  /* 0x00000020a60b7810 */ /* 0x140fe40007ffe81d */
[----:B------:R-:W-:Y:S02]  /*4970*/  IADD3 R9, PT, PT, R166, 0x1f, -R29 ;  /* 0x0000001fa6097810 */ /* 0x000fe40007ffe81d */
[----:B------:R-:W-:Y:S02]  /*4980*/  I2FP.F32.S32 R8, R8 ;  /* 0x0000000800087245 */ /* 0x000fe40000201400 */
[-C--:B------:R-:W-:Y:S02]  /*4990*/  ISETP.GE.AND P6, PT, R44, R230.reuse, PT ;  /* 0x000000e62c00720c */ /* 0x080fe40003fc6270 */
[----:B------:R-:W-:Y:S01]  /*49a0*/  ISETP.GE.AND P3, PT, R24, R230, PT ;  /* 0x000000e61800720c */ /* 0x000fe20003f66270 */
[----:B------:R-:W-:Y:S01]  /*49b0*/  FFMA.FTZ R19, R8, -UR6, R19 ;  /* 0x8000000608137c23 */ /* 0x000fe20008010013 */
[----:B------:R-:W-:-:S02]  /*49c0*/  ISETP.GE.AND P0, PT, R24, R229, PT ;  /* 0x000000e51800720c */ /* 0x000fc40003f06270 */
[----:B------:R-:W-:Y:S02]  /*49d0*/  FSEL R5, R5, -INF , !P1 ;  /* 0xff80000005057808 */ /* 0x000fe40004800000 */
[----:B------:R-:W-:Y:S02]  /*49e0*/  FSEL R24, R26, -INF , !P2 ;  /* 0xff8000001a187808 */ /* 0x000fe40005000000 */
[----:B------:R-:W-:Y:S02]  /*49f0*/  ISETP.GE.AND P1, PT, R38, R229, PT ;  /* 0x000000e52600720c */ /* 0x000fe40003f26270 */
[----:B------:R-:W-:Y:S02]  /*4a00*/  IABS R11, R11 ;  /* 0x0000000b000b7213 */ /* 0x000fe40000000000 */
[----:B------:R-:W-:Y:S02]  /*4a10*/  FSEL R18, R18, -INF , !P5 ;  /* 0xff80000012127808 */ /* 0x000fe40006800000 */
[----:B------:R-:W-:-:S02]  /*4a20*/  ISETP.GT.AND P2, PT, R31, R40, PT ;  /* 0x000000281f00720c */ /* 0x000fc40003f44270 */
[----:B------:R-:W-:Y:S02]  /*4a30*/  IABS R9, R9 ;  /* 0x0000000900097213 */ /* 0x000fe40000000000 */
[----:B------:R-:W-:Y:S02]  /*4a40*/  FSEL R27, R39, -INF , !P6 ;  /* 0xff800000271b7808 */ /* 0x000fe40007000000 */
[----:B------:R-:W-:Y:S01]  /*4a50*/  ISETP.GE.AND P6, PT, R40, R230, PT ;  /* 0x000000e62800720c */ /* 0x000fe20003fc6270 */
[----:B------:R-:W-:Y:S01]  /*4a60*/  IMAD.MOV.U32 R12, RZ, RZ, R9 ;  /* 0x000000ffff0c7224 */ /* 0x000fe200078e0009 */
[----:B------:R-:W-:Y:S02]  /*4a70*/  FSEL R8, R18, -INF , !P1 ;  /* 0xff80000012087808 */ /* 0x000fe40004800000 */
[----:B------:R-:W-:Y:S02]  /*4a80*/  I2FP.F32.S32 R11, R11 ;  /* 0x0000000b000b7245 */ /* 0x000fe40000201400 */
[----:B------:R-:W-:-:S02]  /*4a90*/  ISETP.GE.AND P4, PT, R40, R229, PT ;  /* 0x000000e52800720c */ /* 0x000fc40003f86270 */
[----:B------:R-:W-:Y:S01]  /*4aa0*/  FSEL R4, R43, -INF , !P2 ;  /* 0xff8000002b047808 */ /* 0x000fe20005000000 */
[----:B------:R-:W-:Y:S01]  /*4ab0*/  FFMA.FTZ R66, R11, -UR6, R66 ;  /* 0x800000060b427c23 */ /* 0x000fe20008010042 */
[----:B------:R-:W-:Y:S02]  /*4ac0*/  IADD3 R18, PT, PT, R166, 0x17, -R29 ;  /* 0x00000017a6127810 */ /* 0x000fe40007ffe81d */
[----:B------:R-:W-:Y:S02]  /*4ad0*/  FSEL R7, R37, -INF , !P3 ;  /* 0xff80000025077808 */ /* 0x000fe40005800000 */
[----:B------:R-:W-:Y:S02]  /*4ae0*/  FSEL R6, R5, -INF , !P0 ;  /* 0xff80000005067808 */ /* 0x000fe40004000000 */
[----:B------:R-:W-:Y:S02]  /*4af0*/  ISETP.GE.AND P3, PT, R38, R230, PT ;  /* 0x000000e62600720c */ /* 0x000fe40003f66270 */
[----:B------:R-:W-:-:S02]  /*4b00*/  ISETP.GT.AND P0, PT, R31, R36, PT ;  /* 0x000000241f00720c */ /* 0x000fc40003f04270 */
[----:B------:R-:W-:Y:S02]  /*4b10*/  IADD3 R9, PT, PT, R166, 0x18, -R29 ;  /* 0x00000018a6097810 */ /* 0x000fe40007ffe81d */
[----:B------:R-:W-:Y:S02]  /*4b20*/  FSEL R5, R35, -INF , !P6 ;  /* 0xff80000023057808 */ /* 0x000fe40007000000 */
[----:B------:R-:W-:Y:S02]  /*4b30*/  ISETP.GE.AND P6, PT, R36, R230, PT ;  /* 0x000000e62400720c */ /* 0x000fe40003fc6270 */
[----:B------:R-:W-:Y:S02]  /*4b40*/  FSEL R4, R4, -INF , !P4 ;  /* 0xff80000004047808 */ /* 0x000fe40006000000 */
[----:B------:R-:W-:Y:S02]  /*4b50*/  IABS R18, R18 ;  /* 0x0000001200127213 */ /* 0x000fe40000000000 */
[----:B------:R-:W-:-:S02]  /*4b60*/  ISETP.GT.AND P4, PT, R31, R34, PT ;  /* 0x000000221f00720c */ /* 0x000fc40003f84270 */
[----:B------:R-:W-:Y:S02]  /*4b70*/  ISETP.GE.AND P2, PT, R36, R229, PT ;  /* 0x000000e52400720c */ /* 0x000fe40003f46270 */
[----:B------:R-:W-:Y:S02]  /*4b80*/  FSEL R13, R33, -INF , !P3 ;  /* 0xff800000210d7808 */ /* 0x000fe40005800000 */
[----:B------:R-:W-:Y:S02]  /*4b90*/  FSEL R19, R19, -INF , !P0 ;  /* 0xff80000013137808 */ /* 0x000fe40004000000 */
[----:B------:R-:W-:Y:S02]  /*4ba0*/  IABS R9, R9 ;  /* 0x0000000900097213 */ /* 0x000fe40000000000 */
[----:B------:R-:W-:Y:S02]  /*4bb0*/  ISETP.GE.AND P3, PT, R34, R230, PT ;  /* 0x000000e62200720c */ /* 0x000fe40003f66270 */
[----:B------:R-:W-:-:S02]  /*4bc0*/  I2FP.F32.S32 R12, R12 ;  /* 0x0000000c000c7245 */ /* 0x000fc40000201400 */
[----:B------:R-:W-:Y:S02]  /*4bd0*/  FSEL R15, R15, -INF , !P6 ;  /* 0xff8000000f0f7808 */ /* 0x000fe40007000000 */
[----:B------:R-:W-:Y:S01]  /*4be0*/  I2FP.F32.S32 R18, R18 ;  /* 0x0000001200127245 */ /* 0x000fe20000201400 */
[----:B------:R-:W-:Y:S01]  /*4bf0*/  FFMA.FTZ R67, R12, -UR6, R67 ;  /* 0x800000060c437c23 */ /* 0x000fe20008010043 */
[-C--:B------:R-:W-:Y:S01]  /*4c00*/  ISETP.GE.AND P5, PT, R34, R229.reuse, PT ;  /* 0x000000e52200720c */ /* 0x080fe20003fa6270 */
[----:B------:R-:W-:Y:S01]  /*4c10*/  BAR.SYNC.DEFER_BLOCKING 0x0 ;  /* 0x0000000000007b1d */ /* 0x000fe20000010000 */
[----:B------:R-:W-:Y:S01]  /*4c20*/  ISETP.GT.AND P1, PT, R31, R16, PT ;  /* 0x000000101f00720c */ /* 0x000fe20003f24270 */
[----:B------:R-:W-:Y:S01]  /*4c30*/  FFMA.FTZ R18, R18, -UR6, R63 ;  /* 0x8000000612127c23 */ /* 0x000fe2000801003f */
[C---:B------:R-:W-:Y:S02]  /*4c40*/  ISETP.GE.AND P6, PT, R16.reuse, R230, PT ;  /* 0x000000e61000720c */ /* 0x040fe40003fc6270 */
[----:B------:R-:W-:-:S02]  /*4c50*/  ISETP.GE.AND P0, PT, R16, R229, PT ;  /* 0x000000e51000720c */ /* 0x000fc40003f06270 */
[----:B------:R-:W-:Y:S02]  /*4c60*/  FSEL R66, R66, -INF , !P4 ;  /* 0xff80000042427808 */ /* 0x000fe40006000000 */
[----:B------:R-:W-:Y:S01]  /*4c70*/  FSEL R16, R19, -INF , !P2 ;  /* 0xff80000013107808 */ /* 0x000fe20005000000 */
[----:B------:R-:W-:Y:S01]  /*4c80*/  IMAD.MOV.U32 R19, RZ, RZ, R9 ;  /* 0x000000ffff137224 */ /* 0x000fe200078e0009 */
[----:B------:R-:W-:Y:S02]  /*4c90*/  FSEL R11, R32, -INF , !P3 ;  /* 0xff800000200b7808 */ /* 0x000fe40005800000 */
[----:B------:R-:W-:Y:S02]  /*4ca0*/  ISETP.GT.AND P2, PT, R31, R14, PT ;  /* 0x0000000e1f00720c */ /* 0x000fe40003f44270 */
[C---:B------:R-:W-:Y:S02]  /*4cb0*/  ISETP.GE.AND P3, PT, R14.reuse, R230, PT ;  /* 0x000000e60e00720c */ /* 0x040fe40003f66270 */
[----:B------:R-:W-:-:S02]  /*4cc0*/  ISETP.GE.AND P4, PT, R14, R229, PT ;  /* 0x000000e50e00720c */ /* 0x000fc40003f86270 */
[----:B------:R-:W-:Y:S02]  /*4cd0*/  FSEL R14, R66, -INF , !P5 ;  /* 0xff800000420e7808 */ /* 0x000fe40006800000 */
[----:B------:R-:W-:Y:S02]  /*4ce0*/  ISETP.GT.AND P5, PT, R31, R30, PT ;  /* 0x0000001e1f00720c */ /* 0x000fe40003fa4270 */
[----:B------:R-:W-:Y:S02]  /*4cf0*/  FSEL R9, R3, -INF , !P6 ;  /* 0xff80000003097808 */ /* 0x000fe40007000000 */
[----:B------:R-:W-:Y:S02]  /*4d00*/  IADD3 R3, PT, PT, R166, 0xf, -R29 ;  /* 0x0000000fa6037810 */ /* 0x000fe40007ffe81d */
[----:B------:R-:W-:Y:S02]  /*4d10*/  I2FP.F32.S32 R19, R19 ;  /* 0x0000001300137245 */ /* 0x000fe40000201400 */
[----:B------:R-:W-:-:S02]  /*4d20*/  FSEL R67, R67, -INF , !P1 ;  /* 0xff80000043437808 */ /* 0x000fc40004800000 */
[----:B------:R-:W-:Y:S01]  /*4d30*/  ISETP.GE.AND P1, PT, R30, R229, PT ;  /* 0x000000e51e00720c */ /* 0x000fe20003f26270 */
[----:B------:R-:W-:Y:S01]  /*4d40*/  FFMA.FTZ R19, R19, -UR6, R62 ;  /* 0x8000000613137c23 */ /* 0x000fe2000801003e */
[----:B------:R-:W-:Y:S02]  /*4d50*/  FSEL R18, R18, -INF , !P5 ;  /* 0xff80000012127808 */ /* 0x000fe40006800000 */
[----:B------:R-:W-:Y:S02]  /*4d60*/  IABS R3, R3 ;  /* 0x0000000300037213 */ /* 0x000fe40000000000 */
[----:B------:R-:W-:Y:S02]  /*4d70*/  FSEL R222, R18, -INF , !P1 ;  /* 0xff80000012de7808 */ /* 0x000fe40004800000 */
[----:B------:R-:W-:Y:S02]  /*4d80*/  IADD3 R12, PT, PT, R166, 0x10, -R29 ;  /* 0x00000010a60c7810 */ /* 0x000fe40007ffe81d */
[----:B------:R-:W-:-:S02]  /*4d90*/  I2FP.F32.S32 R18, R3 ;  /* 0x0000000300127245 */ /* 0x000fc40000201400 */
[----:B------:R-:W-:Y:S02]  /*4da0*/  FSEL R221, R221, -INF , !P3 ;  /* 0xff800000dddd7808 */ /* 0x000fe40005800000 */
[----:B------:R-:W-:Y:S01]  /*4db0*/  ISETP.GE.AND P3, PT, R25, R230, PT ;  /* 0x000000e61900720c */ /* 0x000fe20003f66270 */
[----:B------:R-:W-:Y:S01]  /*4dc0*/  FFMA.FTZ R59, R18, -UR6, R59 ;  /* 0x80000006123b7c23 */ /* 0x000fe2000801003b */
[----:B------:R-:W-:Y:S01]  /*4dd0*/  FSEL R19, R19, -INF , !P2 ;  /* 0xff80000013137808 */ /* 0x000fe20005000000 */
[C-C-:B------:R-:W-:Y:S01]  /*4de0*/  IMAD.IADD R18, R166.reuse, 0x1, -R29.reuse ;  /* 0x00000001a6127824 */ /* 0x140fe200078e0a1d */
[----:B------:R-:W-:Y:S02]  /*4df0*/  IABS R12, R12 ;  /* 0x0000000c000c7213 */ /* 0x000fe40000000000 */
[----:B------:R-:W-:Y:S02]  /*4e00*/  IADD3 R3, PT, PT, R166, 0x7, -R29 ;  /* 0x00000007a6037810 */ /* 0x000fe40007ffe81d */
[----:B------:R-:W-:Y:S01]  /*4e10*/  FSEL R204, R19, -INF , !P4 ;  /* 0xff80000013cc7808 */ /* 0x000fe20006000000 */
[----:B------:R-:W-:Y:S01]  /*4e20*/  IMAD.MOV.U32 R26, RZ, RZ, R12 ;  /* 0x000000ffff1a7224 */ /* 0x000fe200078e000c */
[----:B------:R-:W-:-:S02]  /*4e30*/  FSEL R213, R213, -INF , !P3 ;  /* 0xff800000d5d57808 */ /* 0x000fc40005800000 */
[-C--:B------:R-:W-:Y:S02]  /*4e40*/  ISETP.GE.AND P6, PT, R30, R230.reuse, PT ;  /* 0x000000e61e00720c */ /* 0x080fe40003fc6270 */
[----:B------:R-:W-:Y:S02]  /*4e50*/  ISETP.GT.AND P4, PT, R31, R23, PT ;  /* 0x000000171f00720c */ /* 0x000fe40003f84270 */
[----:B------:R-:W-:Y:S02]  /*4e60*/  ISETP.GE.AND P3, PT, R23, R230, PT ;  /* 0x000000e61700720c */ /* 0x000fe40003f66270 */
[----:B------:R-:W-:Y:S02]  /*4e70*/  IABS R3, R3 ;  /* 0x0000000300037213 */ /* 0x000fe40000000000 */
[----:B------:R-:W-:Y:S02]  /*4e80*/  IABS R18, R18 ;  /* 0x0000001200127213 */ /* 0x000fe40000000000 */
[----:B------:R-:W-:-:S02]  /*4e90*/  FSEL R199, R199, -INF , !P6 ;  /* 0xff800000c7c77808 */ /* 0x000fc40007000000 */
[----:B------:R-:W-:Y:S02]  /*4ea0*/  FSEL R205, R205, -INF , !P3 ;  /* 0xff800000cdcd7808 */ /* 0x000fe40005800000 */
[----:B------:R-:W-:Y:S02]  /*4eb0*/  FSEL R59, R59, -INF , !P4 ;  /* 0xff8000003b3b7808 */ /* 0x000fe40006000000 */
[----:B------:R-:W-:Y:S02]  /*4ec0*/  ISETP.GT.AND P6, PT, R31, R22, PT ;  /* 0x000000161f00720c */ /* 0x000fe40003fc4270 */
[C---:B------:R-:W-:Y:S02]  /*4ed0*/  ISETP.GE.AND P3, PT, R22.reuse, R230, PT ;  /* 0x000000e61600720c */ /* 0x040fe40003f66270 */
[----:B------:R-:W-:Y:S02]  /*4ee0*/  ISETP.GE.AND P4, PT, R22, R229, PT ;  /* 0x000000e51600720c */ /* 0x000fe40003f86270 */
[----:B------:R-:W-:-:S02]  /*4ef0*/  I2FP.F32.S32 R33, R26 ;  /* 0x0000001a00217245 */ /* 0x000fc40000201400 */
[----:B------:R-:W-:Y:S02]  /*4f00*/  I2FP.F32.S32 R22, R3 ;  /* 0x0000000300167245 */ /* 0x000fe40000201400 */
[----:B------:R-:W-:Y:S01]  /*4f10*/  IADD3 R19, PT, PT, R166, 0x8, -R29 ;  /* 0x00000008a6137810 */ /* 0x000fe20007ffe81d */
[----:B------:R-:W-:Y:S01]  /*4f20*/  FFMA.FTZ R33, R33, -UR6, R58 ;  /* 0x8000000621217c23 */ /* 0x000fe2000801003a */
[----:B------:R-:W-:Y:S01]  /*4f30*/  I2FP.F32.S32 R3, R18 ;  /* 0x0000001200037245 */ /* 0x000fe20000201400 */
[----:B------:R-:W-:Y:S01]  /*4f40*/  FFMA.FTZ R22, R22, -UR6, R55 ;  /* 0x8000000616167c23 */ /* 0x000fe20008010037 */
[----:B------:R-:W-:Y:S02]  /*4f50*/  FMNMX3.FTZ R18, R17, R27, R7, !PT ;  /* 0x0000001b11127276 */ /* 0x000fe40007810007 */
[----:B------:R-:W-:Y:S01]  /*4f60*/  FSEL R12, R67, -INF , !P0 ;  /* 0xff800000430c7808 */ /* 0x000fe20004000000 */
[----:B------:R-:W-:Y:S01]  /*4f70*/  FFMA.FTZ R3, R3, -UR6, R50 ;  /* 0x8000000603037c23 */ /* 0x000fe20008010032 */
[----:B------:R-:W-:-:S02]  /*4f80*/  IABS R19, R19 ;  /* 0x0000001300137213 */ /* 0x000fc40000000000 */
[C---:B------:R-:W-:Y:S02]  /*4f90*/  ISETP.GT.AND P0, PT, R31.reuse, R25, PT ;  /* 0x000000191f00720c */ /* 0x040fe40003f04270 */
[----:B------:R-:W-:Y:S02]  /*4fa0*/  ISETP.GT.AND P1, PT, R31, R28, PT ;  /* 0x0000001c1f00720c */ /* 0x000fe40003f24270 */
[----:B------:R-:W-:Y:S02]  /*4fb0*/  FMNMX3.FTZ R18, R18, R5, R13, !PT ;  /* 0x0000000512127276 */ /* 0x000fe4000781000d */
[----:B------:R-:W-:Y:S02]  /*4fc0*/  I2FP.F32.S32 R19, R19 ;  /* 0x0000001300137245 */ /* 0x000fe40000201400 */
[----:B------:R-:W-:Y:S02]  /*4fd0*/  ISETP.GE.AND P2, PT, R25, R229, PT ;  /* 0x000000e51900720c */ /* 0x000fe40003f46270 */
[----:B------:R-:W-:Y:S01]  /*4fe0*/  FSEL R33, R33, -INF , !P0 ;  /* 0xff80000021217808 */ /* 0x000fe20004000000 */
[----:B------:R-:W-:Y:S01]  /*4ff0*/  FFMA.FTZ R19, R19, -UR6, R54 ;  /* 0x8000000613137c23 */ /* 0x000fe20008010036 */
[----:B------:R-:W-:-:S02]  /*5000*/  FSEL R201, R3, -INF , !P1 ;  /* 0xff80000003c97808 */ /* 0x000fc40004800000 */
[----:B------:R-:W-:Y:S02]  /*5010*/  FMNMX3.FTZ R3, R24, R10, R6, !PT ;  /* 0x0000000a18037276 */ /* 0x000fe40007810006 */
[----:B------:R-:W-:Y:S02]  /*5020*/  FMNMX3.FTZ R18, R18, R15, R11, !PT ;  /* 0x0000000f12127276 */ /* 0x000fe4000781000b */
[----:B------:R-:W-:Y:S02]  /*5030*/  FSEL R218, R33, -INF , !P2 ;  /* 0xff80000021da7808 */ /* 0x000fe40005000000 */
[----:B------:R-:W-:Y:S02]  /*5040*/  IADD3 R29, PT, PT, R166, -0x1, -R29 ;  /* 0xffffffffa61d7810 */ /* 0x000fe40007ffe81d */
[----:B------:R-:W-:Y:S02]  /*5050*/  ISETP.GE.AND P2, PT, R23, R229, PT ;  /* 0x000000e51700720c */ /* 0x000fe40003f46270 */
[----:B------:R-:W-:-:S02]  /*5060*/  FMNMX3.FTZ R3, R3, R4, R8, !PT ;  /* 0x0000000403037276 */ /* 0x000fc40007810008 */
[----:B------:R-:W-:Y:S02]  /*5070*/  FMNMX3.FTZ R18, R18, R9, R221, !PT ;  /* 0x0000000912127276 */ /* 0x000fe400078100dd */
[----:B------:R-:W-:Y:S02]  /*5080*/  IABS R29, R29 ;  /* 0x0000001d001d7213 */ /* 0x000fe40000000000 */
[----:B------:R-:W-:Y:S02]  /*5090*/  ISETP.GT.AND P5, PT, R31, R21, PT ;  /* 0x000000151f00720c */ /* 0x000fe40003fa4270 */
[----:B------:R-:W-:Y:S02]  /*50a0*/  FSEL R220, R59, -INF , !P2 ;  /* 0xff8000003bdc7808 */ /* 0x000fe40005000000 */
[----:B------:R-:W-:Y:S02]  /*50b0*/  FSEL R19, R19, -INF , !P6 ;  /* 0xff80000013137808 */ /* 0x000fe40007000000 */
[----:B------:R-:W-:-:S02]  /*50c0*/  ISETP.GE.AND P2, PT, R21, R230, PT ;  /* 0x000000e61500720c */ /* 0x000fc40003f46270 */
[----:B------:R-:W-:Y:S02]  /*50d0*/  FSEL R225, R225, -INF , !P3 ;  /* 0xff800000e1e17808 */ /* 0x000fe40005800000 */
[----:B------:R-:W-:Y:S02]  /*50e0*/  ISETP.GE.AND P6, PT, R28, R230, PT ;  /* 0x000000e61c00720c */ /* 0x000fe40003fc6270 */
[----:B------:R-:W-:Y:S02]  /*50f0*/  FMNMX3.FTZ R3, R3, R16, R14, !PT ;  /* 0x0000001003037276 */ /* 0x000fe4000781000e */
[----:B------:R-:W-:Y:S02]  /*5100*/  FMNMX3.FTZ R18, R18, R199, R213, !PT ;  /* 0x000000c712127276 */ /* 0x000fe400078100d5 */
[----:B------:R-:W-:Y:S02]  /*5110*/  I2FP.F32.S32 R26, R29 ;  /* 0x0000001d001a7245 */ /* 0x000fe40000201400 */
[----:B------:R-:W-:-:S02]  /*5120*/  FSEL R22, R22, -INF , !P5 ;  /* 0xff80000016167808 */ /* 0x000fc40006800000 */
[----:B------:R-:W-:Y:S01]  /*5130*/  FSEL R223, R223, -INF , !P2 ;  /* 0xff800000dfdf7808 */ /* 0x000fe20005000000 */
[----:B------:R-:W-:Y:S01]  /*5140*/  FFMA.FTZ R26, R26, -UR6, R51 ;  /* 0x800000061a1a7c23 */ /* 0x000fe20008010033 */
[----:B------:R-:W-:Y:S02]  /*5150*/  ISETP.GE.AND P5, PT, R20, R230, PT ;  /* 0x000000e61400720c */ /* 0x000fe40003fa6270 */
[----:B------:R-:W-:Y:S02]  /*5160*/  FSEL R211, R211, -INF , !P6 ;  /* 0xff800000d3d37808 */ /* 0x000fe40007000000 */
[----:B------:R-:W-:Y:S02]  /*5170*/  FMNMX3.FTZ R3, R3, R12, R204, !PT ;  /* 0x0000000c03037276 */ /* 0x000fe400078100cc */
[----:B------:R-:W-:Y:S02]  /*5180*/  FMNMX3.FTZ R18, R18, R205, R225, !PT ;  /* 0x000000cd12127276 */ /* 0x000fe400078100e1 */
[----:B------:R-:W-:-:S02]  /*5190*/  ISETP.GT.AND P0, PT, R31, R20, PT ;  /* 0x000000141f00720c */ /* 0x000fc40003f04270 */
[-C--:B------:R-:W-:Y:S02]  /*51a0*/  ISETP.GE.AND P3, PT, R21, R229.reuse, PT ;  /* 0x000000e51500720c */ /* 0x080fe40003f66270 */
[----:B------:R-:W-:Y:S02]  /*51b0*/  ISETP.GE.AND P2, PT, R28, R229, PT ;  /* 0x000000e51c00720c */ /* 0x000fe40003f46270 */
[----:B------:R-:W-:Y:S02]  /*51c0*/  FSEL R210, R19, -INF , !P4 ;  /* 0xff80000013d27808 */ /* 0x000fe40006000000 */
[----:B------:R-:W-:Y:S02]  /*51d0*/  FSEL R207, R207, -INF , !P5 ;  /* 0xff800000cfcf7808 */ /* 0x000fe40006800000 */
[----:B------:R-:W-:Y:S02]  /*51e0*/  FMNMX3.FTZ R3, R3, R222, R218, !PT ;  /* 0x000000de03037276 */ /* 0x000fe400078100da */
[----:B------:R-:W-:-:S02]  /*51f0*/  FMNMX3.FTZ R18, R18, R223, R211, !PT ;  /* 0x000000df12127276 */ /* 0x000fc400078100d3 */
[----:B------:R-:W-:Y:S02]  /*5200*/  ISETP.GE.AND P1, PT, R20, R229, PT ;  /* 0x000000e51400720c */ /* 0x000fe40003f26270 */
[----:B------:R-:W-:Y:S02]  /*5210*/  FSEL R200, R26, -INF , !P0 ;  /* 0xff8000001ac87808 */ /* 0x000fe40004000000 */
[----:B------:R-:W-:Y:S02]  /*5220*/  FSEL R202, R22, -INF , !P3 ;  /* 0xff80000016ca7808 */ /* 0x000fe40005800000 */
[----:B------:R-:W-:Y:S02]  /*5230*/  FSEL R201, R201, -INF , !P2 ;  /* 0xff800000c9c97808 */ /* 0x000fe40005000000 */
[----:B------:R-:W-:Y:S02]  /*5240*/  FMNMX3.FTZ R3, R3, R220, R210, !PT ;  /* 0x000000dc03037276 */ /* 0x000fe400078100d2 */
        /* <DEDUP_REMOVED lines=63> */
.L_x_602:
        /* <DEDUP_REMOVED lines=64> */
[----:B------:R-:W2:Y:S01]  /*5a40*/  MUFU.EX2 R190, R190 ;  /* 0x000000be00be7308 */ /* 0x000ea20000000800 */
[----:B------:R-:W4:Y:S01]  /*5a50*/  LDSM.16.MT88.4 R12, [R197+0x18800] ;  /* 0x01880000c50c783b */ /* 0x000f220000004200 */
[----:B-1----:R-:W-:Y:S01]  /*5a60*/  F2FP.F16.F32.PACK_AB R128, R192, R193 ;  /* 0x000000c1c080723e */ /* 0x002fe200000000ff */
[--C-:B------:R-:W-:Y:S01]  /*5a70*/  FFMA.FTZ R220, R220, UR4, -R203.reuse ;  /* 0x00000004dcdc7c23 */ /* 0x100fe200080108cb */
[----:B------:R-:W-:Y:S01]  /*5a80*/  MUFU.EX2 R187, R187 ;  /* 0x000000bb00bb7308 */ /* 0x000fe20000000800 */
[----:B------:R-:W1:Y:S01]  /*5a90*/  LDSM.16.MT88.4 R24, [R198+0x18800] ;  /* 0x01880000c618783b */ /* 0x000e620000004200 */
[----:B-----5:R-:W-:Y:S01]  /*5aa0*/  F2FP.F16.F32.PACK_AB R130, R188, R189 ;  /* 0x000000bdbc82723e */ /* 0x020fe200000000ff */
[--C-:B------:R-:W-:Y:S01]  /*5ab0*/  FFMA.FTZ R222, R222, UR4, -R203.reuse ;  /* 0x00000004dede7c23 */ /* 0x100fe200080108cb */
[----:B------:R-:W5:Y:S01]  /*5ac0*/  MUFU.EX2 R186, R186 ;  /* 0x000000ba00ba7308 */ /* 0x000f620000000800 */
[----:B------:R-:W1:Y:S01]  /*5ad0*/  LDSM.16.MT88.4 R20, [R198+0x1c800] ;  /* 0x01c80000c614783b */ /* 0x000e620000004200 */
[----:B------:R-:W-:Y:S01]  /*5ae0*/  FFMA.FTZ R241, R200, UR4, -R203 ;  /* 0x00000004c8f17c23 */ /* 0x000fe200080108cb */
[----:B------:R-:W-:Y:S01]  /*5af0*/  FFMA.FTZ R223, R223, UR4, -R214 ;  /* 0x00000004dfdf7c23 */ /* 0x000fe200080108d6 */
[----:B------:R-:W-:Y:S01]  /*5b00*/  MUFU.EX2 R185, R185 ;  /* 0x000000b900b97308 */ /* 0x000fe20000000800 */
[----:B------:R-:W-:Y:S01]  /*5b10*/  LDSM.16.MT88.4 R28, [R194+0x1a800] ;  /* 0x01a80000c21c783b */ /* 0x000fe20000004200 */
[----:B--2---:R-:W-:Y:S01]  /*5b20*/  F2FP.F16.F32.PACK_AB R129, R190, R191 ;  /* 0x000000bfbe81723e */ /* 0x004fe200000000ff */
[----:B------:R-:W-:Y:S01]  /*5b30*/  FADD.FTZ R192, R193, R192 ;  /* 0x000000c0c1c07221 */ /* 0x000fe20000010000 */
[----:B------:R-:W2:Y:S01]  /*5b40*/  MUFU.EX2 R184, R184 ;  /* 0x000000b800b87308 */ /* 0x000ea20000000800 */
[----:B------:R-:W-:Y:S01]  /*5b50*/  LDSM.16.MT88.4 R32, [R195+0x1a800] ;  /* 0x01a80000c320783b */ /* 0x000fe20000004200 */
[----:B------:R-:W-:Y:S01]  /*5b60*/  FADD.FTZ R190, R191, R190 ;  /* 0x000000bebfbe7221 */ /* 0x000fe20000010000 */
        /* <DEDUP_REMOVED lines=10> */
[C---:B------:R-:W-:Y:S03]  /*5c10*/  HMMA.16816.F32 R44, R128.reuse, R48, RZ ;  /* 0x00000030802c723c */ /* 0x040fe600000018ff */
[----:B------:R-:W5:Y:S04]  /*5c20*/  MUFU.EX2 R182, R182 ;  /* 0x000000b600b67308 */ /* 0x000f680000000800 */
[----:B------:R-:W-:Y:S01]  /*5c30*/  MUFU.EX2 R179, R179 ;  /* 0x000000b300b37308 */ /* 0x000fe20000000800 */
[C---:B------:R-:W-:Y:S03]  /*5c40*/  HMMA.16816.F32 R48, R128.reuse, R50, RZ ;  /* 0x000000328030723c */ /* 0x040fe600000018ff */
[----:B------:R-:W1:Y:S04]  /*5c50*/  MUFU.EX2 R178, R178 ;  /* 0x000000b200b27308 */ /* 0x000e680000000800 */
        /* <DEDUP_REMOVED lines=41> */
[----:B------:R-:W-:Y:S02]  /*5ef0*/  FADD.FTZ R181, R181, R184 ;  /* 0x000000b8b5b57221 */ /* 0x000fe40000010000 */
[----:B------:R-:W-:Y:S02]  /*5f00*/  FADD.FTZ R179, R179, R182 ;  /* 0x000000b6b3b37221 */ /* 0x000fe40000010000 */
[----:B------:R-:W-:-:S02]  /*5f10*/  FADD.FTZ R180, R180, R181 ;  /* 0x000000b5b4b47221 */ /* 0x000fc40000010000 */
        /* <DEDUP_REMOVED lines=19> */
[C---:B------:R-:W-:Y:S08]  /*6050*/  HMMA.16816.F32 R60, R4.reuse, R28, R60 ;  /* 0x0000001c043c723c */ /* 0x040ff0000000183c */
[C---:B------:R-:W-:Y:S01]  /*6060*/  HMMA.16816.F32 R64, R4.reuse, R30, R64 ;  /* 0x0000001e0440723c */ /* 0x040fe20000001840 */
[----:B------:R-:W1:Y:S07]  /*6070*/  LDSM.16.MT88.4 R28, [R194+0x1e800] ;  /* 0x01e80000c21c783b */ /* 0x000e6e0000004200 */
[C---:B--2---:R-:W-:Y:S08]  /*6080*/  HMMA.16816.F32 R92, R4.reuse, R16, R92 ;  /* 0x00000010045c723c */ /* 0x044ff0000000185c */
[C---:B------:R-:W-:Y:S01]  /*6090*/  HMMA.16816.F32 R96, R4.reuse, R18, R96 ;  /* 0x000000120460723c */ /* 0x040fe20000001860 */
[----:B------:R-:W2:Y:S07]  /*60a0*/  LDSM.16.MT88.4 R16, [R198+0x1d000] ;  /* 0x01d00000c610783b */ /* 0x000eae0000004200 */
[C---:B------:R-:W-:Y:S01]  /*60b0*/  HMMA.16816.F32 R52, R4.reuse, R32, R52 ;  /* 0x000000200434723c */ /* 0x040fe20000001834 */
[--C-:B------:R-:W-:Y:S01]  /*60c0*/  FFMA.FTZ R33, R213, UR4, -R214.reuse ;  /* 0x00000004d5217c23 */ /* 0x100fe200080108d6 */
[--C-:B------:R-:W-:Y:S01]  /*60d0*/  FFMA.FTZ R213, R218, UR4, -R203.reuse ;  /* 0x00000004dad57c23 */ /* 0x100fe200080108cb */
[--C-:B------:R-:W-:Y:S01]  /*60e0*/  FFMA.FTZ R32, R205, UR4, -R214.reuse ;  /* 0x00000004cd207c23 */ /* 0x100fe200080108d6 */
[----:B------:R5:W-:Y:S04]  /*60f0*/  MUFU.EX2 R218, R222 ;  /* 0x000000de00da7308 */ /* 0x000be80000000800 */
[C---:B---3--:R-:W-:Y:S01]  /*6100*/  HMMA.16816.F32 R100, R4.reuse, R12, R100 ;  /* 0x0000000c0464723c */ /* 0x048fe20000001864 */
[--C-:B------:R-:W-:Y:S01]  /*6110*/  FFMA.FTZ R12, R221, UR4, -R214.reuse ;  /* 0x00000004dd0c7c23 */ /* 0x100fe200080108d6 */
[----:B------:R-:W-:Y:S01]  /*6120*/  FFMA.FTZ R221, R204, UR4, -R203 ;  /* 0x00000004ccdd7c23 */ /* 0x000fe200080108cb */
[----:B------:R-:W-:Y:S04]  /*6130*/  MUFU.EX2 R205, R33 ;  /* 0x0000002100cd7308 */ /* 0x000fe80000000800 */
[----:B------:R-:W3:Y:S01]  /*6140*/  MUFU.EX2 R199, R12 ;  /* 0x0000000c00c77308 */ /* 0x000ee20000000800 */
[----:B----4-:R-:W-:Y:S01]  /*6150*/  HMMA.16816.F32 R68, R4, R24, R68 ;  /* 0x000000180444723c */ /* 0x010fe20000001844 */
[----:B-----5:R-:W-:-:S02]  /*6160*/  FFMA.FTZ R222, R225, UR4, -R214 ;  /* 0x00000004e1de7c23 */ /* 0x020fc400080108d6 */
[----:B------:R4:W-:Y:S04]  /*6170*/  MUFU.EX2 R204, R32 ;  /* 0x0000002000cc7308 */ /* 0x0009e80000000800 */
[----:B------:R-:W5:Y:S01]  /*6180*/  MUFU.EX2 R221, R221 ;  /* 0x000000dd00dd7308 */ /* 0x000f620000000800 */
[C---:B------:R-:W-:Y:S01]  /*6190*/  HMMA.16816.F32 R72, R4.reuse, R26, R72 ;  /* 0x0000001a0448723c */ /* 0x040fe20000001848 */
[----:B------:R-:W2:Y:S02]  /*61a0*/  LDSM.16.MT88.4 R24, [R198+0x19000] ;  /* 0x01900000c618783b */ /* 0x000ea40000004200 */
[----:B------:R-:W5:Y:S04]  /*61b0*/  MUFU.EX2 R213, R213 ;  /* 0x000000d500d57308 */ /* 0x000f680000000800 */
[----:B------:R-:W-:Y:S01]  /*61c0*/  MUFU.EX2 R222, R222 ;  /* 0x000000de00de7308 */ /* 0x000fe20000000800 */
        /* <DEDUP_REMOVED lines=11> */
[C---:B------:R-:W-:Y:S01]  /*6280*/  HMMA.16816.F32 R104, R4.reuse, R14, R104 ;  /* 0x0000000e0468723c */ /* 0x040fe20000001868 */
[----:B------:R-:W-:Y:S07]  /*6290*/  LDSM.16.MT88.4 R12, [R198+0x1f000] ;  /* 0x01f00000c60c783b */ /* 0x000fee0000004200 */
[C---:B-1----:R-:W-:Y:S08]  /*62a0*/  HMMA.16816.F32 R116, R4.reuse, R8, R116 ;  /* 0x000000080474723c */ /* 0x042ff00000001874 */
[C---:B------:R-:W-:Y:S01]  /*62b0*/  HMMA.16816.F32 R120, R4.reuse, R10, R120 ;  /* 0x0000000a0478723c */ /* 0x040fe20000001878 */
[----:B------:R-:W1:Y:S07]  /*62c0*/  LDSM.16.MT88.4 R8, [R197+0x19000] ;  /* 0x01900000c508783b */ /* 0x000e6e0000004200 */
[C---:B------:R-:W-:Y:S08]  /*62d0*/  HMMA.16816.F32 R124, R4.reuse, R28, R124 ;  /* 0x0000001c047c723c */ /* 0x040ff0000000187c */
[----:B------:R-:W-:Y:S01]  /*62e0*/  HMMA.16816.F32 R128, R4, R30, R128 ;  /* 0x0000001e0480723c */ /* 0x000fe20000001880 */
[----:B---3--:R-:W-:Y:S01]  /*62f0*/  F2FP.F16.F32.PACK_AB R4, R212, R199 ;  /* 0x000000c7d404723e */ /* 0x008fe200000000ff */
[----:B------:R-:W-:Y:S01]  /*6300*/  LDSM.16.MT88.4 R28, [R194+0x1b000] ;  /* 0x01b00000c21c783b */ /* 0x000fe20000004200 */
[----:B-----5:R-:W-:Y:S01]  /*6310*/  F2FP.F16.F32.PACK_AB R5, R218, R221 ;  /* 0x000000ddda05723e */ /* 0x020fe200000000ff */
[----:B------:R-:W-:Y:S01]  /*6320*/  FADD.FTZ R199, R199, R180 ;  /* 0x000000b4c7c77221 */ /* 0x000fe20000010000 */
[----:B------:R-:W-:Y:S01]  /*6330*/  F2FP.F16.F32.PACK_AB R6, R204, R205 ;  /* 0x000000cdcc06723e */ /* 0x000fe200000000ff */
[----:B------:R-:W-:Y:S01]  /*6340*/  FADD.FTZ R221, R221, R178 ;  /* 0x000000b2dddd7221 */ /* 0x000fe20000010000 */
[----:B------:R-:W-:Y:S01]  /*6350*/  F2FP.F16.F32.PACK_AB R7, R220, R213 ;  /* 0x000000d5dc07723e */ /* 0x000fe200000000ff */
[----:B------:R-:W-:-:S02]  /*6360*/  FADD.FTZ R212, R212, R199 ;  /* 0x000000c7d4d47221 */ /* 0x000fc40000010000 */
[----:B------:R-:W-:-:S04]  /*6370*/  FADD.FTZ R218, R218, R221 ;  /* 0x000000dddada7221 */ /* 0x000fc80000010000 */
[C---:B--2---:R-:W-:Y:S08]  /*6380*/  HMMA.16816.F32 R76, R4.reuse, R16, R76 ;  /* 0x00000010044c723c */ /* 0x044ff0000000184c */
        /* <DEDUP_REMOVED lines=29> */
[C---:B-----5:R-:W-:Y:S01]  /*6560*/  HMMA.16816.F32 R84, R4.reuse, R20, R84 ;  /* 0x000000140454723c */ /* 0x060fe20000001854 */
[--C-:B------:R-:W-:Y:S01]  /*6570*/  FFMA.FTZ R20, R211, UR4, -R214.reuse ;  /* 0x00000004d3147c23 */ /* 0x100fe200080108d6 */
[----:B------:R-:W-:Y:S01]  /*6580*/  FFMA.FTZ R214, R207, UR4, -R214 ;  /* 0x00000004cfd67c23 */ /* 0x000fe200080108d6 */
[----:B------:R-:W5:Y:S04]  /*6590*/  MUFU.EX2 R211, R223 ;  /* 0x000000df00d37308 */ /* 0x000f680000000800 */
[----:B------:R-:W-:Y:S01]  /*65a0*/  MUFU.EX2 R207, R20 ;  /* 0x0000001400cf7308 */ /* 0x000fe20000000800 */
[C---:B------:R-:W-:Y:S01]  /*65b0*/  HMMA.16816.F32 R60, R4.reuse, R28, R60 ;  /* 0x0000001c043c723c */ /* 0x040fe2000000183c */
[--C-:B------:R-:W-:Y:S01]  /*65c0*/  FFMA.FTZ R28, R210, UR4, -R203.reuse ;  /* 0x00000004d21c7c23 */ /* 0x100fe200080108cb */
[--C-:B------:R-:W-:Y:S01]  /*65d0*/  FFMA.FTZ R29, R201, UR4, -R203.reuse ;  /* 0x00000004c91d7c23 */ /* 0x100fe200080108cb */
[----:B------:R-:W-:Y:S04]  /*65e0*/  MUFU.EX2 R210, R214 ;  /* 0x000000d600d27308 */ /* 0x000fe80000000800 */
[----:B------:R-:W-:Y:S01]  /*65f0*/  MUFU.EX2 R200, R29 ;  /* 0x0000001d00c87308 */ /* 0x000fe20000000800 */
[----:B------:R-:W-:Y:S01]  /*6600*/  HMMA.16816.F32 R64, R4, R30, R64 ;  /* 0x0000001e0440723c */ /* 0x000fe20000001840 */
[----:B------:R-:W-:-:S02]  /*6610*/  FFMA.FTZ R30, R202, UR4, -R203 ;  /* 0x00000004ca1e7c23 */ /* 0x000fc400080108cb */
[----:B------:R-:W-:Y:S04]  /*6620*/  MUFU.EX2 R202, R28 ;  /* 0x0000001c00ca7308 */ /* 0x000fe80000000800 */
[----:B------:R3:W1:Y:S01]  /*6630*/  MUFU.EX2 R201, R30 ;  /* 0x0000001e00c97308 */ /* 0x0006620000000800 */
[C---:B------:R-:W-:Y:S08]  /*6640*/  HMMA.16816.F32 R144, R4.reuse, R172, R144 ;  /* 0x000000ac0490723c */ /* 0x040ff00000001890 */
[C---:B------:R-:W-:Y:S01]  /*6650*/  HMMA.16816.F32 R140, R4.reuse, R174, R140 ;  /* 0x000000ae048c723c */ /* 0x040fe2000000188c */
[----:B------:R-:W-:Y:S04]  /*6660*/  LDSM.16.MT88.4 R172, [R197+0x1b800] ;  /* 0x01b80000c5ac783b */ /* 0x000fe80000004200 */
[----:B---3--:R-:W-:Y:S03]  /*6670*/  LDSM.16.MT88.4 R28, [R195+0x1b800] ;  /* 0x01b80000c31c783b */ /* 0x008fe60000004200 */
[C---:B------:R-:W-:Y:S08]  /*6680*/  HMMA.16816.F32 R136, R4.reuse, R168, R136 ;  /* 0x000000a80488723c */ /* 0x040ff00000001888 */
[C---:B------:R-:W-:Y:S01]  /*6690*/  HMMA.16816.F32 R132, R4.reuse, R170, R132 ;  /* 0x000000aa0484723c */ /* 0x040fe20000001884 */
[----:B------:R-:W-:Y:S07]  /*66a0*/  LDSM.16.MT88.4 R168, [R197+0x1d800] ;  /* 0x01d80000c5a8783b */ /* 0x000fee0000004200 */
[C---:B------:R-:W-:Y:S08]  /*66b0*/  HMMA.16816.F32 R52, R4.reuse, R32, R52 ;  /* 0x000000200434723c */ /* 0x040ff00000001834 */
[C---:B------:R-:W-:Y:S01]  /*66c0*/  HMMA.16816.F32 R56, R4.reuse, R34, R56 ;  /* 0x000000220438723c */ /* 0x040fe20000001838 */
[----:B------:R-:W-:Y:S07]  /*66d0*/  LDSM.16.MT88.4 R32, [R197+0x1f800] ;  /* 0x01f80000c520783b */ /* 0x000fee0000004200 */
[C---:B------:R-:W-:Y:S01]  /*66e0*/  HMMA.16816.F32 R88, R4.reuse, R22, R88 ;  /* 0x000000160458723c */ /* 0x040fe20000001858 */
[----:B------:R-:W3:Y:S07]  /*66f0*/  LDSM.16.MT88.4 R20, [R198+0x1d800] ;  /* 0x01d80000c614783b */ /* 0x000eee0000004200 */
[C---:B------:R-:W-:Y:S08]  /*6700*/  HMMA.16816.F32 R124, R4.reuse, R24, R124 ;  /* 0x00000018047c723c */ /* 0x040ff0000000187c */
[----:B------:R-:W-:Y:S01]  /*6710*/  HMMA.16816.F32 R128, R4, R26, R128 ;  /* 0x0000001a0480723c */ /* 0x000fe20000001880 */
[----:B-----5:R-:W-:Y:S01]  /*6720*/  F2FP.F16.F32.PACK_AB R4, R211, R222 ;  /* 0x000000ded304723e */ /* 0x020fe200000000ff */
[----:B------:R-:W-:Y:S01]  /*6730*/  LDSM.16.MT88.4 R24, [R195+0x1d800] ;  /* 0x01d80000c318783b */ /* 0x000fe20000004200 */
[----:B-1----:R-:W-:-:S02]  /*6740*/  F2FP.F16.F32.PACK_AB R5, R201, R202 ;  /* 0x000000cac905723e */ /* 0x002fc400000000ff */
[----:B------:R-:W-:Y:S02]  /*6750*/  F2FP.F16.F32.PACK_AB R6, R210, R207 ;  /* 0x000000cfd206723e */ /* 0x000fe400000000ff */
[----:B------:R-:W-:-:S07]  /*6760*/  F2FP.F16.F32.PACK_AB R7, R241, R200 ;  /* 0x000000c8f107723e */ /* 0x000fce00000000ff */
[C---:B------:R-:W-:Y:S08]  /*6770*/  HMMA.16816.F32 R44, R4.reuse, R8, R44 ;  /* 0x00000008042c723c */ /* 0x040ff0000000182c */
        /* <DEDUP_REMOVED lines=9> */
[C---:B-1----:R-:W-:Y:S08]  /*6810*/  HMMA.16816.F32 R144, R4.reuse, R8, R144 ;  /* 0x000000080490723c */ /* 0x042ff00000001890 */
[C---:B------:R-:W-:Y:S01]  /*6820*/  HMMA.16816.F32 R140, R4.reuse, R10, R140 ;  /* 0x0000000a048c723c */ /* 0x040fe2000000188c */
[----:B------:R-:W1:Y:S07]  /*6830*/  LDSM.16.MT88.4 R8, [R194+0x1d800] ;  /* 0x01d80000c208783b */ /* 0x000e6e0000004200 */
        /* <DEDUP_REMOVED lines=54> */
[-C--:B------:R-:W-:Y:S01]  /*6ba0*/  LEA R8, P1, R10, R233.reuse, 0x7 ;  /* 0x000000e90a087211 */ /* 0x080fe200078238ff */
[----:B------:R-:W-:Y:S01]  /*6bb0*/  IMAD.U32 R7, RZ, RZ, UR12 ;  /* 0x0000000cff077e24 */ /* 0x000fe2000f8e00ff */
[----:B------:R-:W-:Y:S01]  /*6bc0*/  UISETP.GT.U32.AND UP1, UPT, UR16, UR19, UPT ;  /* 0x000000131000728c */ /* 0x000fe2000bf24070 */
[----:B------:R-:W-:Y:S01]  /*6bd0*/  IMAD.U32 R4, RZ, RZ, UR13 ;  /* 0x0000000dff047e24 */ /* 0x000fe2000f8e00ff */
[----:B------:R-:W-:Y:S01]  /*6be0*/  ULEA.HI.X UR7, UR8, UR7, UR9, 0x5, UP0 ;  /* 0x0000000708077291 */ /* 0x000fe200080f2c09 */
[----:B------:R-:W-:Y:S01]  /*6bf0*/  IMAD.IADD R212, R204, 0x1, R2 ;  /* 0x00000001ccd47824 */ /* 0x000fe200078e0202 */
[-C--:B------:R-:W-:Y:S01]  /*6c00*/  LEA.HI.X R9, R10, R232.reuse, R7, 0x7, P1 ;  /* 0x000000e80a097211 */ /* 0x080fe200008f3c07 */
[----:B------:R-:W-:Y:S01]  /*6c10*/  IMAD.IADD R210, R209, 0x1, R204 ;  /* 0x00000001d1d27824 */ /* 0x000fe200078e02cc */
[----:B------:R-:W-:Y:S01]  /*6c20*/  BAR.SYNC.DEFER_BLOCKING 0x0 ;  /* 0x0000000000007b1d */ /* 0x000fe20000010000 */
[----:B-1----:R-:W-:Y:S01]  /*6c30*/  ISETP.GE.AND P3, PT, R215, UR4, PT ;  /* 0x00000004d7007c0c */ /* 0x002fe2000bf66270 */
[----:B------:R-:W-:Y:S01]  /*6c40*/  IMAD.U32 R5, RZ, RZ, UR7 ;  /* 0x00000007ff057e24 */ /* 0x000fe2000f8e00ff */
[----:B------:R-:W-:Y:S01]  /*6c50*/  LEA R6, P0, R4, R233, 0x1 ;  /* 0x000000e904067211 */ /* 0x000fe200078008ff */
[----:B------:R-:W-:Y:S01]  /*6c60*/  IMAD.IADD R207, R196, 0x1, R2 ;  /* 0x00000001c4cf7824 */ /* 0x000fe200078e0202 */
[----:B------:R-:W-:Y:S01]  /*6c70*/  ISETP.GE.AND P2, PT, R239, UR4, PT ;  /* 0x00000004ef007c0c */ /* 0x000fe2000bf46270 */
[----:B------:R-:W-:Y:S01]  /*6c80*/  IMAD.IADD R205, R204, 0x1, R167 ;  /* 0x00000001cccd7824 */ /* 0x000fe200078e02a7 */
[----:B------:R-:W-:Y:S01]  /*6c90*/  ISETP.GE.AND P1, PT, R238, UR4, PT ;  /* 0x00000004ee007c0c */ /* 0x000fe2000bf26270 */
[----:B------:R-:W-:Y:S01]  /*6ca0*/  IMAD.IADD R211, R204, 0x1, R207 ;  /* 0x00000001ccd37824 */ /* 0x000fe200078e02cf */
[----:B------:R-:W-:-:S02]  /*6cb0*/  LEA.HI.X R7, R4, R232, R5, 0x1, P0 ;  /* 0x000000e804077211 */ /* 0x000fc400000f0c05 */
[----:B------:R-:W-:Y:S01]  /*6cc0*/  ISETP.GE.AND P0, PT, R237, UR4, PT ;  /* 0x00000004ed007c0c */ /* 0x000fe2000bf06270 */
[----:B------:R-:W-:Y:S02]  /*6cd0*/  USHF.L.U32 UR4, UR22, 0x6, URZ ;  /* 0x0000000616047899 */ /* 0x000fe400080006ff */
        /* <DEDUP_REMOVED lines=41> */
[----:B------:R-:W2:Y:S04]  /*6f70*/  LDSM.16.M88.4 R180, [R209+0x10000] ;  /* 0x01000000d1b4783b */ /* 0x000ea80000000200 */
[----:B------:R-:W3:Y:S04]  /*6f80*/  LDSM.16.M88.4 R172, [R209+0x10800] ;  /* 0x01080000d1ac783b */ /* 0x000ee80000000200 */
[----:B------:R-:W4:Y:S04]  /*6f90*/  LDSM.16.M88.4 R32, [R209+0x11000] ;  /* 0x01100000d120783b */ /* 0x000f280000000200 */
[----:B------:R-:W5:Y:S04]  /*6fa0*/  LDSM.16.M88.4 R192, [R209+0x11800] ;  /* 0x01180000d1c0783b */ /* 0x000f680000000200 */
[----:B------:R-:W-:Y:S04]  /*6fb0*/  LDSM.16.M88.4 R16, [R212] ;  /* 0x00000000d410783b */ /* 0x000fe80000000200 */
[----:B-1----:R-:W1:Y:S04]  /*6fc0*/  LDSM.16.M88.4 R4, [R210+0x10000] ;  /* 0x01000000d204783b */ /* 0x002e680000000200 */
[----:B------:R-:W1:Y:S04]  /*6fd0*/  LDSM.16.M88.4 R188, [R210+0x10800] ;  /* 0x01080000d2bc783b */ /* 0x000e680000000200 */
[----:B------:R-:W1:Y:S04]  /*6fe0*/  LDSM.16.M88.4 R184, [R210+0x11000] ;  /* 0x01100000d2b8783b */ /* 0x000e680000000200 */
[----:B------:R-:W1:Y:S04]  /*6ff0*/  LDSM.16.M88.4 R24, [R210+0x11800] ;  /* 0x01180000d218783b */ /* 0x000e680000000200 */
[----:B------:R-:W-:Y:S01]  /*7000*/  LDSM.16.M88.4 R8, [R207] ;  /* 0x00000000cf08783b */ /* 0x000fe20000000200 */
[C---:B--2---:R-:W-:Y:S03]  /*7010*/  HMMA.16816.F32 R12, R28.reuse, R180, RZ ;  /* 0x000000b41c0c723c */ /* 0x044fe600000018ff */
[----:B------:R-:W2:Y:S04]  /*7020*/  LDSM.16.M88.4 R20, [R167+0x10000] ;  /* 0x01000000a714783b */ /* 0x000ea80000000200 */
[----:B------:R-:W-:Y:S01]  /*7030*/  LDSM.16.M88.4 R220, [R167+0x11000] ;  /* 0x01100000a7dc783b */ /* 0x000fe20000000200 */
[C---:B------:R-:W-:Y:S03]  /*7040*/  HMMA.16816.F32 R180, R28.reuse, R182, RZ ;  /* 0x000000b61cb4723c */ /* 0x040fe600000018ff */
[----:B------:R-:W-:Y:S04]  /*7050*/  LDSM.16.M88.4 R196, [R2+0x4000] ;  /* 0x0040000002c4783b */ /* 0x000fe80000000200 */
[----:B------:R-:W-:Y:S01]  /*7060*/  LDSM.16.M88.4 R244, [R209+0x17800] ;  /* 0x01780000d1f4783b */ /* 0x000fe20000000200 */
[C---:B---3--:R-:W-:Y:S03]  /*7070*/  HMMA.16816.F32 R176, R28.reuse, R172, RZ ;  /* 0x000000ac1cb0723c */ /* 0x048fe600000018ff */
[----:B------:R-:W-:Y:S04]  /*7080*/  LDSM.16.M88.4 R224, [R210+0x16000] ;  /* 0x01600000d2e0783b */ /* 0x000fe80000000200 */
[----:B------:R-:W0:Y:S01]  /*7090*/  LDGDEPBAR ;  /* 0x00000000000079af */ /* 0x000e220000000000 */
[C---:B----4-:R-:W-:Y:S08]  /*70a0*/  HMMA.16816.F32 R168, R28.reuse, R32, RZ ;  /* 0x000000201ca8723c */ /* 0x050ff000000018ff */
[C---:B------:R-:W-:Y:S08]  /*70b0*/  HMMA.16816.F32 R172, R28.reuse, R174, RZ ;  /* 0x000000ae1cac723c */ /* 0x040ff000000018ff */
[C---:B------:R-:W-:Y:S08]  /*70c0*/  HMMA.16816.F32 R32, R28.reuse, R34, RZ ;  /* 0x000000221c20723c */ /* 0x040ff000000018ff */
[C---:B-----5:R-:W-:Y:S08]  /*70d0*/  HMMA.16816.F32 R200, R28.reuse, R192, RZ ;  /* 0x000000c01cc8723c */ /* 0x060ff000000018ff */
[----:B------:R-:W-:Y:S01]  /*70e0*/  HMMA.16816.F32 R28, R28, R194, RZ ;  /* 0x000000c21c1c723c */ /* 0x000fe200000018ff */
[----:B------:R-:W-:Y:S07]  /*70f0*/  LDSM.16.M88.4 R192, [R167+0x11800] ;  /* 0x01180000a7c0783b */ /* 0x000fee0000000200 */
        /* <DEDUP_REMOVED lines=11> */
[----:B------:R-:W3:Y:S04]  /*71b0*/  LDSM.16.M88.4 R16, [R211] ;  /* 0x00000000d310783b */ /* 0x000ee80000000200 */
        /* <DEDUP_REMOVED lines=10> */
[C---:B------:R-:W-:Y:S08]  /*7260*/  HMMA.16816.F32 R200, R8.reuse, R192, R200 ;  /* 0x000000c008c8723c */ /* 0x040ff000000018c8 */
[----:B------:R-:W-:Y:S01]  /*7270*/  HMMA.16816.F32 R28, R8, R194, R28 ;  /* 0x000000c2081c723c */ /* 0x000fe2000000181c */
[----:B------:R-:W4:Y:S04]  /*7280*/  LDSM.16.M88.4 R8, [R209+0x12800] ;  /* 0x01280000d108783b */ /* 0x000f280000000200 */
[----:B------:R-:W-:Y:S03]  /*7290*/  LDSM.16.M88.4 R192, [R210+0x12000] ;  /* 0x01200000d2c0783b */ /* 0x000fe60000000200 */
[C---:B---3--:R-:W-:Y:S08]  /*72a0*/  HMMA.16816.F32 R12, R16.reuse, R188, R12 ;  /* 0x000000bc100c723c */ /* 0x048ff0000000180c */
[C---:B------:R-:W-:Y:S01]  /*72b0*/  HMMA.16816.F32 R180, R16.reuse, R190, R180 ;  /* 0x000000be10b4723c */ /* 0x040fe200000018b4 */
[----:B------:R-:W-:Y:S07]  /*72c0*/  LDSM.16.M88.4 R188, [R210+0x12800] ;  /* 0x01280000d2bc783b */ /* 0x000fee0000000200 */
[C---:B------:R-:W-:Y:S08]  /*72d0*/  HMMA.16816.F32 R176, R16.reuse, R184, R176 ;  /* 0x000000b810b0723c */ /* 0x040ff000000018b0 */
[C---:B------:R-:W-:Y:S01]  /*72e0*/  HMMA.16816.F32 R172, R16.reuse, R186, R172 ;  /* 0x000000ba10ac723c */ /* 0x040fe200000018ac */
[----:B------:R-:W3:Y:S07]  /*72f0*/  LDSM.16.M88.4 R184, [R209+0x13000] ;  /* 0x01300000d1b8783b */ /* 0x000eee0000000200 */
[C---:B--2---:R-:W-:Y:S08]  /*7300*/  HMMA.16816.F32 R200, R16.reuse, R20, R200 ;  /* 0x0000001410c8723c */ /* 0x044ff000000018c8 */
[----:B------:R-:W-:Y:S01]  /*7310*/  HMMA.16816.F32 R28, R16, R22, R28 ;  /* 0x00000016101c723c */ /* 0x000fe2000000181c */
[----:B------:R-:W-:Y:S07]  /*7320*/  LDSM.16.M88.4 R20, [R210+0x13000] ;  /* 0x01300000d214783b */ /* 0x000fee0000000200 */
[C---:B-1----:R-:W-:Y:S08]  /*7330*/  HMMA.16816.F32 R12, R196.reuse, R4, R12 ;  /* 0x00000004c40c723c */ /* 0x042ff0000000180c */
[C---:B------:R-:W-:Y:S01]  /*7340*/  HMMA.16816.F32 R180, R196.reuse, R6, R180 ;  /* 0x00000006c4b4723c */ /* 0x040fe200000018b4 */
[----:B------:R-:W1:Y:S07]  /*7350*/  LDSM.16.M88.4 R4, [R212+0x4000] ;  /* 0x00400000d404783b */ /* 0x000e6e0000000200 */
[C---:B----4-:R-:W-:Y:S08]  /*7360*/  HMMA.16816.F32 R176, R196.reuse, R8, R176 ;  /* 0x00000008c4b0723c */ /* 0x050ff000000018b0 */
[----:B------:R-:W-:Y:S01]  /*7370*/  HMMA.16816.F32 R172, R196, R10, R172 ;  /* 0x0000000ac4ac723c */ /* 0x000fe200000018ac */
[----:B------:R-:W2:Y:S07]  /*7380*/  LDSM.16.M88.4 R8, [R210+0x13800] ;  /* 0x01380000d208783b */ /* 0x000eae0000000200 */
[C---:B------:R-:W-:Y:S08]  /*7390*/  HMMA.16816.F32 R168, R16.reuse, R24, R168 ;  /* 0x0000001810a8723c */ /* 0x040ff000000018a8 */
[----:B------:R-:W-:Y:S01]  /*73a0*/  HMMA.16816.F32 R32, R16, R26, R32 ;  /* 0x0000001a1020723c */ /* 0x000fe20000001820 */
[----:B------:R-:W-:Y:S04]  /*73b0*/  LDSM.16.M88.4 R24, [R207+0x4000] ;  /* 0x00400000cf18783b */ /* 0x000fe80000000200 */
[----:B------:R-:W4:Y:S03]  /*73c0*/  LDSM.16.M88.4 R16, [R167+0x12000] ;  /* 0x01200000a710783b */ /* 0x000f260000000200 */
[C---:B------:R-:W-:Y:S08]  /*73d0*/  HMMA.16816.F32 R200, R196.reuse, R220, R200 ;  /* 0x000000dcc4c8723c */ /* 0x040ff000000018c8 */
[C---:B---3--:R-:W-:Y:S08]  /*73e0*/  HMMA.16816.F32 R168, R196.reuse, R184, R168 ;  /* 0x000000b8c4a8723c */ /* 0x048ff000000018a8 */
[C---:B------:R-:W-:Y:S01]  /*73f0*/  HMMA.16816.F32 R32, R196.reuse, R186, R32 ;  /* 0x000000bac420723c */ /* 0x040fe20000001820 */
[----:B------:R-:W3:Y:S07]  /*7400*/  LDSM.16.M88.4 R184, [R167+0x12800] ;  /* 0x01280000a7b8783b */ /* 0x000eee0000000200 */
        /* <DEDUP_REMOVED lines=14> */
[----:B------:R-:W-:Y:S04]  /*74f0*/  LDSM.16.M88.4 R8, [R211+0x4000] ;  /* 0x00400000d308783b */ /* 0x000fe80000000200 */
[----:B------:R-:W2:Y:S03]  /*7500*/  LDSM.16.M88.4 R4, [R205+0x12000] ;  /* 0x01200000cd04783b */ /* 0x000ea60000000200 */
[C---:B----4-:R-:W-:Y:S08]  /*7510*/  HMMA.16816.F32 R12, R24.reuse, R16, R12 ;  /* 0x00000010180c723c */ /* 0x050ff0000000180c */
[C---:B------:R-:W-:Y:S01]  /*7520*/  HMMA.16816.F32 R180, R24.reuse, R18, R180 ;  /* 0x0000001218b4723c */ /* 0x040fe200000018b4 */
[----:B------:R-:W4:Y:S07]  /*7530*/  LDSM.16.M88.4 R16, [R205+0x13000] ;  /* 0x01300000cd10783b */ /* 0x000f2e0000000200 */
[C---:B---3--:R-:W-:Y:S08]  /*7540*/  HMMA.16816.F32 R176, R24.reuse, R184, R176 ;  /* 0x000000b818b0723c */ /* 0x048ff000000018b0 */
[C---:B------:R-:W-:Y:S01]  /*7550*/  HMMA.16816.F32 R172, R24.reuse, R186, R172 ;  /* 0x000000ba18ac723c */ /* 0x040fe200000018ac */
[----:B------:R-:W3:Y:S07]  /*7560*/  LDSM.16.M88.4 R184, [R205+0x13800] ;  /* 0x01380000cdb8783b */ /* 0x000eee0000000200 */
[C---:B-1----:R-:W-:Y:S08]  /*7570*/  HMMA.16816.F32 R168, R24.reuse, R192, R168 ;  /* 0x000000c018a8723c */ /* 0x042ff000000018a8 */
[C---:B------:R-:W-:Y:S01]  /*7580*/  HMMA.16816.F32 R32, R24.reuse, R194, R32 ;  /* 0x000000c21820723c */ /* 0x040fe20000001820 */
[----:B------:R-:W-:Y:S07]  /*7590*/  LDSM.16.M88.4 R192, [R207+0x8000] ;  /* 0x00800000cfc0783b */ /* 0x000fee0000000200 */
[C---:B-----5:R-:W-:Y:S08]  /*75a0*/  HMMA.16816.F32 R200, R24.reuse, R188, R200 ;  /* 0x000000bc18c8723c */ /* 0x060ff000000018c8 */
[----:B------:R-:W-:Y:S01]  /*75b0*/  HMMA.16816.F32 R28, R24, R190, R28 ;  /* 0x000000be181c723c */ /* 0x000fe2000000181c */
[----:B------:R-:W-:Y:S04]  /*75c0*/  LDSM.16.M88.4 R188, [R2+0x8000] ;  /* 0x0080000002bc783b */ /* 0x000fe80000000200 */
[----:B------:R-:W1:Y:S03]  /*75d0*/  LDSM.16.M88.4 R24, [R209+0x14000] ;  /* 0x01400000d118783b */ /* 0x000e660000000200 */
        /* <DEDUP_REMOVED lines=9> */
[C---:B---3--:R-:W-:Y:S08]  /*7670*/  HMMA.16816.F32 R200, R8.reuse, R184, R200 ;  /* 0x000000b808c8723c */ /* 0x048ff000000018c8 */
[----:B------:R-:W-:Y:S01]  /*7680*/  HMMA.16816.F32 R28, R8, R186, R28 ;  /* 0x000000ba081c723c */ /* 0x000fe2000000181c */
[----:B------:R-:W3:Y:S04]  /*7690*/  LDSM.16.M88.4 R8, [R210+0x14800] ;  /* 0x01480000d208783b */ /* 0x000ee80000000200 */
[----:B------:R-:W5:Y:S03]  /*76a0*/  LDSM.16.M88.4 R184, [R210+0x15000] ;  /* 0x01500000d2b8783b */ /* 0x000f660000000200 */
        /* <DEDUP_REMOVED lines=15> */
[----:B------:R-:W4:Y:S07]  /*77a0*/  LDSM.16.M88.4 R16, [R167+0x14800] ;  /* 0x01480000a710783b */ /* 0x000f2e0000000200 */
[C---:B---3--:R-:W-:Y:S08]  /*77b0*/  HMMA.16816.F32 R176, R20.reuse, R8, R176 ;  /* 0x0000000814b0723c */ /* 0x048ff000000018b0 */
[C---:B------:R-:W-:Y:S01]  /*77c0*/  HMMA.16816.F32 R172, R20.reuse, R10, R172 ;  /* 0x0000000a14ac723c */ /* 0x040fe200000018ac */
[----:B------:R-:W3:Y:S07]  /*77d0*/  LDSM.16.M88.4 R8, [R167+0x15000] ;  /* 0x01500000a708783b */ /* 0x000eee0000000200 */
[C---:B-----5:R-:W-:Y:S08]  /*77e0*/  HMMA.16816.F32 R168, R20.reuse, R184, R168 ;  /* 0x000000b814a8723c */ /* 0x060ff000000018a8 */
[C---:B------:R-:W-:Y:S01]  /*77f0*/  HMMA.16816.F32 R32, R20.reuse, R186, R32 ;  /* 0x000000ba1420723c */ /* 0x040fe20000001820 */
[----:B------:R-:W-:Y:S07]  /*7800*/  LDSM.16.M88.4 R184, [R205+0x15000] ;  /* 0x01500000cdb8783b */ /* 0x000fee0000000200 */
[C---:B-1----:R-:W-:Y:S08]  /*7810*/  HMMA.16816.F32 R200, R20.reuse, R24, R200 ;  /* 0x0000001814c8723c */ /* 0x042ff000000018c8 */
[----:B------:R-:W-:Y:S01]  /*7820*/  HMMA.16816.F32 R28, R20, R26, R28 ;  /* 0x0000001a141c723c */ /* 0x000fe2000000181c */
[----:B------:R-:W-:Y:S04]  /*7830*/  LDSM.16.M88.4 R20, [R211+0x8000] ;  /* 0x00800000d314783b */ /* 0x000fe80000000200 */
[----:B------:R-:W-:Y:S03]  /*7840*/  LDSM.16.M88.4 R24, [R205+0x15800] ;  /* 0x01580000cd18783b */ /* 0x000fe60000000200 */
[C---:B--2---:R-:W-:Y:S08]  /*7850*/  HMMA.16816.F32 R12, R192.reuse, R4, R12 ;  /* 0x00000004c00c723c */ /* 0x044ff0000000180c */
[C---:B------:R-:W-:Y:S01]  /*7860*/  HMMA.16816.F32 R180, R192.reuse, R6, R180 ;  /* 0x00000006c0b4723c */ /* 0x040fe200000018b4 */
[----:B------:R-:W1:Y:S07]  /*7870*/  LDSM.16.M88.4 R4, [R205+0x14800] ;  /* 0x01480000cd04783b */ /* 0x000e6e0000000200 */
[C---:B----4-:R-:W-:Y:S08]  /*7880*/  HMMA.16816.F32 R176, R192.reuse, R16, R176 ;  /* 0x00000010c0b0723c */ /* 0x050ff000000018b0 */
[C---:B------:R-:W-:Y:S01]  /*7890*/  HMMA.16816.F32 R172, R192.reuse, R18, R172 ;  /* 0x00000012c0ac723c */ /* 0x040fe200000018ac */
[----:B------:R-:W2:Y:S07]  /*78a0*/  LDSM.16.M88.4 R16, [R209+0x16000] ;  /* 0x01600000d110783b */ /* 0x000eae0000000200 */
[C---:B---3--:R-:W-:Y:S08]  /*78b0*/  HMMA.16816.F32 R168, R192.reuse, R8, R168 ;  /* 0x00000008c0a8723c */ /* 0x048ff000000018a8 */
[C---:B------:R-:W-:Y:S01]  /*78c0*/  HMMA.16816.F32 R32, R192.reuse, R10, R32 ;  /* 0x0000000ac020723c */ /* 0x040fe20000001820 */
[----:B------:R-:W-:Y:S07]  /*78d0*/  LDSM.16.M88.4 R8, [R209+0x16800] ;  /* 0x01680000d108783b */ /* 0x000fee0000000200 */
[----:B------:R-:W-:Y:S08]  /*78e0*/  HMMA.16816.F32 R28, R192, R198, R28 ;  /* 0x000000c6c01c723c */ /* 0x000ff0000000181c */
[C---:B-1----:R-:W-:Y:S08]  /*78f0*/  HMMA.16816.F32 R176, R20.reuse, R4, R176 ;  /* 0x0000000414b0723c */ /* 0x042ff000000018b0 */
[----:B------:R-:W-:Y:S01]  /*7900*/  HMMA.16816.F32 R172, R20, R6, R172 ;  /* 0x0000000614ac723c */ /* 0x000fe200000018ac */
[----:B------:R-:W1:Y:S07]  /*7910*/  LDSM.16.M88.4 R4, [R209+0x17000] ;  /* 0x01700000d104783b */ /* 0x000e6e0000000200 */
[----:B------:R-:W-:Y:S01]  /*7920*/  HMMA.16816.F32 R200, R192, R196, R200 ;  /* 0x000000c4c0c8723c */ /* 0x000fe200000018c8 */
[----:B------:R-:W3:Y:S04]  /*7930*/  LDSM.16.M88.4 R196, [R212+0xc000] ;  /* 0x00c00000d4c4783b */ /* 0x000ee80000000200 */
[----:B------:R-:W-:Y:S03]  /*7940*/  LDSM.16.M88.4 R192, [R210+0x16800] ;  /* 0x01680000d2c0783b */ /* 0x000fe60000000200 */
[C---:B------:R-:W-:Y:S08]  /*7950*/  HMMA.16816.F32 R12, R20.reuse, R188, R12 ;  /* 0x000000bc140c723c */ /* 0x040ff0000000180c */
[C---:B------:R-:W-:Y:S01]  /*7960*/  HMMA.16816.F32 R180, R20.reuse, R190, R180 ;  /* 0x000000be14b4723c */ /* 0x040fe200000018b4 */
[----:B------:R-:W4:Y:S07]  /*7970*/  LDSM.16.M88.4 R188, [R210+0x17000] ;  /* 0x01700000d2bc783b */ /* 0x000f2e0000000200 */
[C---:B------:R-:W-:Y:S08]  /*7980*/  HMMA.16816.F32 R168, R20.reuse, R184, R168 ;  /* 0x000000b814a8723c */ /* 0x040ff000000018a8 */
[C---:B------:R-:W-:Y:S01]  /*7990*/  HMMA.16816.F32 R32, R20.reuse, R186, R32 ;  /* 0x000000ba1420723c */ /* 0x040fe20000001820 */
[----:B------:R5:W4:Y:S07]  /*79a0*/  LDSM.16.M88.4 R184, [R210+0x17800] ;  /* 0x01780000d2b8783b */ /* 0x000b2e0000000200 */
[C---:B------:R-:W-:Y:S08]  /*79b0*/  HMMA.16816.F32 R28, R20.reuse, R26, R28 ;  /* 0x0000001a141c723c */ /* 0x040ff0000000181c */
[----:B------:R-:W-:Y:S01]  /*79c0*/  HMMA.16816.F32 R200, R20, R24, R200 ;  /* 0x0000001814c8723c */ /* 0x000fe200000018c8 */
[----:B------:R-:W-:Y:S04]  /*79d0*/  LDSM.16.M88.4 R24, [R207+0xc000] ;  /* 0x00c00000cf18783b */ /* 0x000fe80000000200 */
[----:B------:R-:W4:Y:S03]  /*79e0*/  LDSM.16.M88.4 R20, [R167+0x16000] ;  /* 0x01600000a714783b */ /* 0x000f260000000200 */
[----:B--2---:R-:W-:Y:S01]  /*79f0*/  HMMA.16816.F32 R12, R220, R16, R12 ;  /* 0x00000010dc0c723c */ /* 0x004fe2000000180c */
[----:B-----5:R-:W-:-:S07]  /*7a00*/  LOP3.LUT R210, R208, UR4, RZ, 0xfc, !PT ;  /* 0x00000004d0d27c12 */ /* 0x020fce000f8efcff */
[C---:B-1----:R-:W-:Y:S08]  /*7a10*/  HMMA.16816.F32 R168, R220.reuse, R4, R168 ;  /* 0x00000004dca8723c */ /* 0x042ff000000018a8 */
[C---:B------:R-:W-:Y:S01]  /*7a20*/  HMMA.16816.F32 R180, R220.reuse, R18, R180 ;  /* 0x00000012dcb4723c */ /* 0x040fe200000018b4 */
[----:B------:R-:W1:Y:S07]  /*7a30*/  LDSM.16.M88.4 R16, [R167+0x17800] ;  /* 0x01780000a710783b */ /* 0x000e6e0000000200 */
[C---:B------:R-:W-:Y:S01]  /*7a40*/  HMMA.16816.F32 R32, R220.reuse, R6, R32 ;  /* 0x00000006dc20723c */ /* 0x040fe20000001820 */
[----:B------:R-:W-:Y:S07]  /*7a50*/  LDSM.16.M88.4 R4, [R205+0x16000] ;  /* 0x01600000cd04783b */ /* 0x000fee0000000200 */
[C---:B------:R-:W-:Y:S08]  /*7a60*/  HMMA.16816.F32 R28, R220.reuse, R246, R28 ;  /* 0x000000f6dc1c723c */ /* 0x040ff0000000181c */
[C---:B------:R-:W-:Y:S08]  /*7a70*/  HMMA.16816.F32 R176, R220.reuse, R8, R176 ;  /* 0x00000008dcb0723c */ /* 0x040ff000000018b0 */
[----:B------:R-:W-:Y:S01]  /*7a80*/  HMMA.16816.F32 R172, R220, R10, R172 ;  /* 0x0000000adcac723c */ /* 0x000fe200000018ac */
[----:B------:R-:W2:Y:S07]  /*7a90*/  LDSM.16.M88.4 R8, [R211+0xc000] ;  /* 0x00c00000d308783b */ /* 0x000eae0000000200 */
[C---:B---3--:R-:W-:Y:S08]  /*7aa0*/  HMMA.16816.F32 R12, R196.reuse, R224, R12 ;  /* 0x000000e0c40c723c */ /* 0x048ff0000000180c */
[C---:B----4-:R-:W-:Y:S08]  /*7ab0*/  HMMA.16816.F32 R168, R196.reuse, R188, R168 ;  /* 0x000000bcc4a8723c */ /* 0x050ff000000018a8 */
[C---:B------:R-:W-:Y:S01]  /*7ac0*/  HMMA.16816.F32 R188, R196.reuse, R190, R32 ;  /* 0x000000bec4bc723c */ /* 0x040fe20000001820 */
[----:B------:R-:W3:Y:S07]  /*7ad0*/  LDSM.16.M88.4 R32, [R205+0x17800] ;  /* 0x01780000cd20783b */ /* 0x000eee0000000200 */
[----:B------:R-:W-:Y:S08]  /*7ae0*/  HMMA.16816.F32 R28, R196, R186, R28 ;  /* 0x000000bac41c723c */ /* 0x000ff0000000181c */
[----:B------:R-:W-:Y:S01]  /*7af0*/  HMMA.16816.F32 R12, R24, R20, R12 ;  /* 0x00000014180c723c */ /* 0x000fe2000000180c */
[----:B------:R-:W-:-:S07]  /*7b00*/  VIADD R20, R210, 0xffffff81 ;  /* 0xffffff81d2147836 */ /* 0x000fce0000000000 */
[----:B------:R-:W-:Y:S08]  /*7b10*/  HMMA.16816.F32 R180, R196, R226, R180 ;  /* 0x000000e2c4b4723c */ /* 0x000ff000000018b4 */
[----:B-1----:R-:W-:Y:S01]  /*7b20*/  HMMA.16816.F32 R28, R24, R18, R28 ;  /* 0x00000012181c723c */ /* 0x002fe2000000181c */
[----:B------:R-:W-:Y:S02]  /*7b30*/  VIADD R18, R210, UR21 ;  /* 0x00000015d2127c36 */ /* 0x000fe40008000000 */
[----:B------:R-:W-:-:S03]  /*7b40*/  IMAD.U32 R19, RZ, RZ, UR21 ;  /* 0x00000015ff137e24 */ /* 0x000fc6000f8e00ff */
[C-C-:B------:R-:W-:Y:S02]  /*7b50*/  IADD3 R21, PT, PT, R231.reuse, 0x48, -R18.reuse ;  /* 0x00000048e7157810 */ /* 0x140fe40007ffe812 */
[----:B--2---:R-:W-:Y:S01]  /*7b60*/  HMMA.16816.F32 R12, R8, R4, R12 ;  /* 0x00000004080c723c */ /* 0x004fe2000000180c */
[----:B------:R-:W-:Y:S02]  /*7b70*/  IADD3 R4, PT, PT, R231, 0x80, -R18 ;  /* 0x00000080e7047810 */ /* 0x000fe40007ffe812 */
[----:B------:R-:W-:Y:S02]  /*7b80*/  IABS R21, R21 ;  /* 0x0000001500157213 */ /* 0x000fe40000000000 */
[----:B------:R-:W-:Y:S02]  /*7b90*/  IABS R4, R4 ;  /* 0x0000000400047213 */ /* 0x000fe40000000000 */
[----:B------:R-:W-:Y:S01]  /*7ba0*/  I2FP.F32.S32 R21, R21 ;  /* 0x0000001500157245 */ /* 0x000fe20000201400 */
[----:B------:R-:W-:Y:S01]  /*7bb0*/  HMMA.16816.F32 R176, R196, R192, R176 ;  /* 0x000000c0c4b0723c */ /* 0x000fe200000018b0 */
[----:B------:R-:W-:-:S02]  /*7bc0*/  I2FP.F32.S32 R5, R4 ;  /* 0x0000000400057245 */ /* 0x000fc40000201400 */
[----:B------:R-:W-:-:S05]  /*7bd0*/  IADD3 R19, PT, PT, R166, -UR25, -R19 ;  /* 0x80000019a6137c10 */ /* 0x000fca000fffe813 */
[----:B---3--:R-:W-:Y:S01]  /*7be0*/  HMMA.16816.F32 R28, R8, R34, R28 ;  /* 0x00000022081c723c */ /* 0x008fe2000000181c */
[----:B------:R-:W-:Y:S01]  /*7bf0*/  IMAD.U32 R34, RZ, RZ, UR21 ;  /* 0x00000015ff227e24 */ /* 0x000fe2000f8e00ff */
[----:B------:R-:W-:Y:S01]  /*7c00*/  IADD3 R35, PT, PT, R231, 0x78, -R18 ;  /* 0x00000078e7237810 */ /* 0x000fe20007ffe812 */
[----:B------:R-:W-:Y:S01]  /*7c10*/  FFMA.FTZ R4, R5, -UR6, R12 ;  /* 0x8000000605047c23 */ /* 0x000fe2000801000c */
[----:B------:R-:W-:Y:S01]  /*7c20*/  IADD3 R5, PT, PT, R166, 0x80, -R18 ;  /* 0x00000080a6057810 */ /* 0x000fe20007ffe812 */
[----:B------:R-:W-:Y:S01]  /*7c30*/  VIADD R12, R210, 0xffffff80 ;  /* 0xffffff80d20c7836 */ /* 0x000fe20000000000 */
[----:B------:R-:W-:Y:S02]  /*7c40*/  IADD3 R34, PT, PT, R231, -UR25, -R34 ;  /* 0x80000019e7227c10 */ /* 0x000fe4000fffe822 */
[----:B------:R-:W-:Y:S01]  /*7c50*/  HMMA.16816.F32 R172, R196, R194, R172 ;  /* 0x000000c2c4ac723c */ /* 0x000fe200000018ac */
[----:B------:R-:W-:Y:S01]  /*7c60*/  IABS R5, R5 ;  /* 0x0000000500057213 */ /* 0x000fe20000000000 */
[----:B------:R-:W1:Y:S01]  /*7c70*/  LDSM.16.M88.4 R192, [R167+0x16800] ;  /* 0x01680000a7c0783b */ /* 0x000e620000000200 */
[----:B------:R-:W-:-:S02]  /*7c80*/  ISETP.GT.AND P5, PT, R34, R12, PT ;  /* 0x0000000c2200720c */ /* 0x000fc40003fa4270 */
[----:B------:R-:W-:Y:S02]  /*7c90*/  I2FP.F32.S32 R5, R5 ;  /* 0x0000000500057245 */ /* 0x000fe40000201400 */
[----:B------:R-:W-:Y:S01]  /*7ca0*/  FSEL R4, R4, -INF , !P5 ;  /* 0xff80000004047808 */ /* 0x000fe20006800000 */
[----:B------:R-:W-:Y:S01]  /*7cb0*/  HMMA.16816.F32 R180, R24, R22, R180 ;  /* 0x0000001618b4723c */ /* 0x000fe200000018b4 */
[C---:B------:R-:W-:Y:S02]  /*7cc0*/  ISETP.GE.AND P6, PT, R12.reuse, R230, PT ;  /* 0x000000e60c00720c */ /* 0x040fe40003fc6270 */
[----:B------:R-:W-:Y:S01]  /*7cd0*/  ISETP.GT.AND P4, PT, R19, R12, PT ;  /* 0x0000000c1300720c */ /* 0x000fe20003f84270 */
[----:B------:R-:W-:Y:S01]  /*7ce0*/  FFMA.FTZ R28, R21, -UR6, R28 ;  /* 0x80000006151c7c23 */ /* 0x000fe2000801001c */
[----:B------:R-:W-:Y:S01]  /*7cf0*/  ISETP.GE.AND P5, PT, R12, R229, PT ;  /* 0x000000e50c00720c */ /* 0x000fe20003fa6270 */
[----:B------:R-:W-:Y:S01]  /*7d00*/  FFMA.FTZ R12, R5, -UR6, R14 ;  /* 0x80000006050c7c23 */ /* 0x000fe2000801000e */
[--C-:B------:R-:W-:Y:S01]  /*7d10*/  IADD3 R22, PT, PT, R231, 0x7f, -R18.reuse ;  /* 0x0000007fe7167810 */ /* 0x100fe20007ffe812 */
[----:B------:R-:W-:Y:S01]  /*7d20*/  VIADD R5, R210, 0xffffffb8 ;  /* 0xffffffb8d2057836 */ /* 0x000fe20000000000 */
[----:B------:R-:W-:Y:S01]  /*7d30*/  IADD3 R21, PT, PT, R166, 0x48, -R18 ;  /* 0x00000048a6157810 */ /* 0x000fe20007ffe812 */
[----:B------:R-:W-:Y:S01]  /*7d40*/  HMMA.16816.F32 R200, R220, R244, R200 ;  /* 0x000000f4dcc8723c */ /* 0x000fe200000018c8 */
[----:B------:R-:W-:-:S02]  /*7d50*/  IABS R22, R22 ;  /* 0x0000001600167213 */ /* 0x000fc40000000000 */
[----:B------:R-:W-:Y:S02]  /*7d60*/  IABS R21, R21 ;  /* 0x0000001500157213 */ /* 0x000fe40000000000 */
[----:B------:R-:W-:Y:S02]  /*7d70*/  FSEL R14, R4, -INF , !P6 ;  /* 0xff800000040e7808 */ /* 0x000fe40007000000 */
[----:B------:R-:W-:Y:S02]  /*7d80*/  ISETP.GT.AND P6, PT, R34, R5, PT ;  /* 0x000000052200720c */ /* 0x000fe40003fc4270 */
[----:B------:R-:W-:Y:S01]  /*7d90*/  FSEL R12, R12, -INF , !P4 ;  /* 0xff8000000c0c7808 */ /* 0x000fe20006000000 */
[----:B------:R-:W-:Y:S01]  /*7da0*/  HMMA.16816.F32 R180, R8, R6, R180 ;  /* 0x0000000608b4723c */ /* 0x000fe200000018b4 */
[----:B------:R-:W-:Y:S02]  /*7db0*/  I2FP.F32.S32 R22, R22 ;  /* 0x0000001600167245 */ /* 0x000fe40000201400 */
[----:B------:R-:W-:-:S02]  /*7dc0*/  I2FP.F32.S32 R21, R21 ;  /* 0x0000001500157245 */ /* 0x000fc40000201400 */
[----:B------:R-:W-:Y:S01]  /*7dd0*/  ISETP.GE.AND P4, PT, R5, R230, PT ;  /* 0x000000e60500720c */ /* 0x000fe20003f86270 */
[----:B------:R-:W-:Y:S01]  /*7de0*/  FFMA.FTZ R22, R22, -UR6, R13 ;  /* 0x8000000616167c23 */ /* 0x000fe2000801000d */
[----:B------:R-:W-:Y:S01]  /*7df0*/  FSEL R12, R12, -INF , !P5 ;  /* 0xff8000000c0c7808 */ /* 0x000fe20006800000 */
[----:B------:R-:W-:Y:S01]  /*7e00*/  FFMA.FTZ R13, R21, -UR6, R30 ;  /* 0x80000006150d7c23 */ /* 0x000fe2000801001e */
[----:B------:R-:W-:Y:S01]  /*7e10*/  FSEL R186, R28, -INF , !P6 ;  /* 0xff8000001cba7808 */ /* 0x000fe20007000000 */
[----:B------:R-:W-:Y:S01]  /*7e20*/  HMMA.16816.F32 R200, R196, R184, R200 ;  /* 0x000000b8c4c8723c */ /* 0x000fe200000018c8 */
[----:B------:R-:W-:Y:S02]  /*7e30*/  ISETP.GT.AND P5, PT, R19, R5, PT ;  /* 0x000000051300720c */ /* 0x000fe40003fa4270 */
[----:B------:R-:W-:Y:S02]  /*7e40*/  ISETP.GE.AND P6, PT, R5, R229, PT ;  /* 0x000000e50500720c */ /* 0x000fe40003fc6270 */
[----:B------:R-:W2:Y:S01]  /*7e50*/  LDSM.16.M88.4 R4, [R205+0x16800] ;  /* 0x01680000cd04783b */ /* 0x000ea20000000200 */
[----:B------:R-:W-:-:S02]  /*7e60*/  FSEL R186, R186, -INF , !P4 ;  /* 0xff800000baba7808 */ /* 0x000fc40006000000 */
[----:B------:R-:W-:Y:S01]  /*7e70*/  ISETP.GT.AND P4, PT, R34, R20, PT ;  /* 0x000000142200720c */ /* 0x000fe20003f84270 */
[C---:B-1----:R-:W-:Y:S01]  /*7e80*/  HMMA.16816.F32 R176, R24.reuse, R192, R176 ;  /* 0x000000c018b0723c */ /* 0x042fe200000018b0 */
[----:B------:R-:W-:Y:S02]  /*7e90*/  FSEL R13, R13, -INF , !P5 ;  /* 0xff8000000d0d7808 */ /* 0x000fe40006800000 */
[----:B------:R-:W-:Y:S02]  /*7ea0*/  ISETP.GE.AND P5, PT, R20, R230, PT ;  /* 0x000000e61400720c */ /* 0x000fe40003fa6270 */
[----:B------:R-:W-:Y:S02]  /*7eb0*/  FSEL R22, R22, -INF , !P4 ;  /* 0xff80000016167808 */ /* 0x000fe40006000000 */
[----:B------:R-:W-:Y:S01]  /*7ec0*/  ISETP.GT.AND P4, PT, R19, R20, PT ;  /* 0x000000141300720c */ /* 0x000fe20003f84270 */
[----:B------:R-:W-:Y:S01]  /*7ed0*/  HMMA.16816.F32 R172, R24, R194, R172 ;  /* 0x000000c218ac723c */ /* 0x000fe200000018ac */
[----:B------:R-:W-:-:S02]  /*7ee0*/  FSEL R30, R22, -INF , !P5 ;  /* 0xff800000161e7808 */ /* 0x000fc40006800000 */
[----:B------:R-:W-:Y:S02]  /*7ef0*/  ISETP.GE.AND P5, PT, R20, R229, PT ;  /* 0x000000e51400720c */ /* 0x000fe40003fa6270 */
[----:B------:R-:W1:Y:S01]  /*7f00*/  LDSM.16.M88.4 R20, [R167+0x17000] ;  /* 0x01700000a714783b */ /* 0x000e620000000200 */
[----:B------:R-:W-:Y:S02]  /*7f10*/  IADD3 R28, PT, PT, R166, 0x7f, -R18 ;  /* 0x0000007fa61c7810 */ /* 0x000fe40007ffe812 */
[----:B------:R-:W-:Y:S01]  /*7f20*/  IABS R35, R35 ;  /* 0x0000002300237213 */ /* 0x000fe20000000000 */
[----:B------:R-:W-:Y:S01]  /*7f30*/  HMMA.16816.F32 R200, R24, R16, R200 ;  /* 0x0000001018c8723c */ /* 0x000fe200000018c8 */
[----:B------:R-:W-:Y:S02]  /*7f40*/  IABS R28, R28 ;  /* 0x0000001c001c7213 */ /* 0x000fe40000000000 */
[----:B------:R-:W-:Y:S02]  /*7f50*/  I2FP.F32.S32 R35, R35 ;  /* 0x0000002300237245 */ /* 0x000fe40000201400 */
[----:B------:R-:W-:-:S02]  /*7f60*/  I2FP.F32.S32 R28, R28 ;  /* 0x0000001c001c7245 */ /* 0x000fc40000201400 */
[----:B------:R-:W-:Y:S01]  /*7f70*/  IADD3 R184, PT, PT, R231, 0x77, -R18 ;  /* 0x00000077e7b87810 */ /* 0x000fe20007ffe812 */
[----:B------:R-:W-:Y:S01]  /*7f80*/  FFMA.FTZ R180, R35, -UR6, R180 ;  /* 0x8000000623b47c23 */ /* 0x000fe200080100b4 */
[----:B------:R-:W-:Y:S02]  /*7f90*/  VIADD R35, R210, 0xffffff88 ;  /* 0xffffff88d2237836 */ /* 0x000fe40000000000 */
[----:B------:R-:W-:Y:S01]  /*7fa0*/  FFMA.FTZ R28, R28, -UR6, R15 ;  /* 0x800000061c1c7c23 */ /* 0x000fe2000801000f */
[----:B------:R-:W-:Y:S02]  /*7fb0*/  IADD3 R15, PT, PT, R166, 0x78, -R18 ;  /* 0x00000078a60f7810 */ /* 0x000fe40007ffe812 */
[----:B------:R-:W-:Y:S02]  /*7fc0*/  IABS R184, R184 ;  /* 0x000000b800b87213 */ /* 0x000fe40000000000 */
[----:B------:R-:W-:Y:S02]  /*7fd0*/  IABS R15, R15 ;  /* 0x0000000f000f7213 */ /* 0x000fe40000000000 */
[----:B------:R-:W-:-:S02]  /*7fe0*/  FSEL R28, R28, -INF , !P4 ;  /* 0xff8000001c1c7808 */ /* 0x000fc40006000000 */
[----:B------:R-:W-:Y:S01]  /*7ff0*/  I2FP.F32.S32 R15, R15 ;  /* 0x0000000f000f7245 */ /* 0x000fe20000201400 */
[C---:B--2---:R-:W-:Y:S01]  /*8000*/  HMMA.16816.F32 R176, R8.reuse, R4, R176 ;  /* 0x0000000408b0723c */ /* 0x044fe200000018b0 */
[----:B------:R-:W-:Y:S02]  /*8010*/  ISETP.GT.AND P4, PT, R34, R35, PT ;  /* 0x000000232200720c */ /* 0x000fe40003f84270 */
[----:B------:R-:W-:Y:S01]  /*8020*/  IADD3 R4, PT, PT, R166, 0x77, -R18 ;  /* 0x00000077a6047810 */ /* 0x000fe20007ffe812 */
[----:B------:R-:W-:Y:S01]  /*8030*/  FFMA.FTZ R182, R15, -UR6, R182 ;  /* 0x800000060fb67c23 */ /* 0x000fe200080100b6 */
[----:B------:R-:W-:Y:S01]  /*8040*/  FSEL R28, R28, -INF , !P5 ;  /* 0xff8000001c1c7808 */ /* 0x000fe20006800000 */
[----:B------:R-:W-:Y:S01]  /*8050*/  VIADD R15, R210, 0xffffff89 ;  /* 0xffffff89d20f7836 */ /* 0x000fe20000000000 */
[----:B------:R-:W-:Y:S01]  /*8060*/  I2FP.F32.S32 R184, R184 ;  /* 0x000000b800b87245 */ /* 0x000fe20000201400 */
[----:B------:R-:W-:Y:S01]  /*8070*/  HMMA.16816.F32 R172, R8, R6, R172 ;  /* 0x0000000608ac723c */ /* 0x000fe200000018ac */
[----:B------:R-:W-:-:S02]  /*8080*/  ISETP.GE.AND P5, PT, R35, R230, PT ;  /* 0x000000e62300720c */ /* 0x000fc40003fa6270 */
[----:B------:R-:W-:Y:S01]  /*8090*/  FSEL R180, R180, -INF , !P4 ;  /* 0xff800000b4b47808 */ /* 0x000fe20006000000 */
[----:B------:R-:W-:Y:S01]  /*80a0*/  FFMA.FTZ R181, R184, -UR6, R181 ;  /* 0x80000006b8b57c23 */ /* 0x000fe200080100b5 */
[----:B------:R-:W-:Y:S02]  /*80b0*/  ISETP.GT.AND P4, PT, R19, R35, PT ;  /* 0x000000231300720c */ /* 0x000fe40003f84270 */
[----:B------:R-:W-:Y:S01]  /*80c0*/  IABS R4, R4 ;  /* 0x0000000400047213 */ /* 0x000fe20000000000 */
[----:B-1----:R-:W-:Y:S01]  /*80d0*/  HMMA.16816.F32 R168, R24, R20, R168 ;  /* 0x0000001418a8723c */ /* 0x002fe200000018a8 */
[----:B------:R-:W-:Y:S01]  /*80e0*/  IADD3 R5, PT, PT, R231, 0x70, -R18 ;  /* 0x00000070e7057810 */ /* 0x000fe20007ffe812 */
[----:B------:R-:W-:Y:S01]  /*80f0*/  VIADD R21, R210, 0xffffff91 ;  /* 0xffffff91d2157836 */ /* 0x000fe20000000000 */
[----:B------:R-:W-:Y:S02]  /*8100*/  FSEL R180, R180, -INF , !P5 ;  /* 0xff800000b4b47808 */ /* 0x000fe40006800000 */
[----:B------:R-:W-:-:S02]  /*8110*/  ISETP.GE.AND P5, PT, R35, R229, PT ;  /* 0x000000e52300720c */ /* 0x000fc40003fa6270 */
[----:B------:R-:W-:Y:S01]  /*8120*/  FSEL R184, R182, -INF , !P4 ;  /* 0xff800000b6b87808 */ /* 0x000fe20006000000 */
[----:B------:R-:W-:Y:S01]  /*8130*/  HMMA.16816.F32 R188, R24, R22, R188 ;  /* 0x0000001618bc723c */ /* 0x000fe200000018bc */
[----:B------:R-:W-:Y:S02]  /*8140*/  I2FP.F32.S32 R4, R4 ;  /* 0x0000000400047245 */ /* 0x000fe40000201400 */
[----:B------:R-:W-:Y:S02]  /*8150*/  ISETP.GT.AND P4, PT, R34, R15, PT ;  /* 0x0000000f2200720c */ /* 0x000fe40003f84270 */
[----:B------:R-:W-:Y:S01]  /*8160*/  IABS R5, R5 ;  /* 0x0000000500057213 */ /* 0x000fe20000000000 */
[----:B------:R-:W-:Y:S01]  /*8170*/  FFMA.FTZ R20, R4, -UR6, R183 ;  /* 0x8000000604147c23 */ /* 0x000fe200080100b7 */
[----:B------:R-:W-:Y:S01]  /*8180*/  FSEL R184, R184, -INF , !P5 ;  /* 0xff800000b8b87808 */ /* 0x000fe20006800000 */
[----:B------:R-:W-:Y:S01]  /*8190*/  VIADD R4, R210, 0xffffff90 ;  /* 0xffffff90d2047836 */ /* 0x000fe20000000000 */
[----:B------:R-:W-:Y:S01]  /*81a0*/  ISETP.GE.AND P5, PT, R15, R230, PT ;  /* 0x000000e60f00720c */ /* 0x000fe20003fa6270 */
[----:B------:R-:W-:Y:S01]  /*81b0*/  HMMA.16816.F32 R200, R8, R32, R200 ;  /* 0x0000002008c8723c */ /* 0x000fe200000018c8 */
[----:B------:R-:W-:-:S02]  /*81c0*/  FSEL R182, R181, -INF , !P4 ;  /* 0xff800000b5b67808 */ /* 0x000fc40006000000 */
[----:B------:R-:W-:Y:S02]  /*81d0*/  I2FP.F32.S32 R5, R5 ;  /* 0x0000000500057245 */ /* 0x000fe40000201400 */
[----:B------:R-:W-:Y:S02]  /*81e0*/  ISETP.GT.AND P4, PT, R19, R15, PT ;  /* 0x0000000f1300720c */ /* 0x000fe40003f84270 */
[----:B------:R-:W-:Y:S01]  /*81f0*/  FSEL R182, R182, -INF , !P5 ;  /* 0xff800000b6b67808 */ /* 0x000fe20006800000 */
[----:B------:R-:W-:Y:S01]  /*8200*/  FFMA.FTZ R5, R5, -UR6, R176 ;  /* 0x8000000605057c23 */ /* 0x000fe200080100b0 */
[----:B------:R-:W-:Y:S02]  /*8210*/  ISETP.GE.AND P5, PT, R15, R229, PT ;  /* 0x000000e50f00720c */ /* 0x000fe40003fa6270 */
[----:B------:R-:W-:Y:S02]  /*8220*/  FSEL R20, R20, -INF , !P4 ;  /* 0xff80000014147808 */ /* 0x000fe40006000000 */
[----:B------:R-:W-:-:S02]  /*8230*/  ISETP.GT.AND P4, PT, R34, R4, PT ;  /* 0x000000042200720c */ /* 0x000fc40003f84270 */
[----:B------:R-:W-:Y:S02]  /*8240*/  FSEL R20, R20, -INF , !P5 ;  /* 0xff80000014147808 */ /* 0x000fe40006800000 */
[----:B------:R-:W-:Y:S02]  /*8250*/  ISETP.GE.AND P5, PT, R4, R230, PT ;  /* 0x000000e60400720c */ /* 0x000fe40003fa6270 */
[----:B------:R-:W-:Y:S02]  /*8260*/  FSEL R194, R5, -INF , !P4 ;  /* 0xff80000005c27808 */ /* 0x000fe40006000000 */
[----:B------:R-:W-:Y:S02]  /*8270*/  ISETP.GT.AND P4, PT, R19, R4, PT ;  /* 0x000000041300720c */ /* 0x000fe40003f84270 */
[----:B------:R-:W-:Y:S02]  /*8280*/  FSEL R194, R194, -INF , !P5 ;  /* 0xff800000c2c27808 */ /* 0x000fe40006800000 */
[----:B------:R-:W-:-:S02]  /*8290*/  ISETP.GE.AND P5, PT, R4, R229, PT ;  /* 0x000000e50400720c */ /* 0x000fc40003fa6270 */
[--C-:B------:R-:W-:Y:S01]  /*82a0*/  IADD3 R15, PT, PT, R166, 0x70, -R18.reuse ;  /* 0x00000070a60f7810 */ /* 0x100fe20007ffe812 */
[----:B------:R-:W1:Y:S01]  /*82b0*/  LDSM.16.M88.4 R4, [R205+0x17000] ;  /* 0x01700000cd04783b */ /* 0x000e620000000200 */
[----:B------:R-:W-:Y:S01]  /*82c0*/  IADD3 R176, PT, PT, R231, 0x6f, -R18 ;  /* 0x0000006fe7b07810 */ /* 0x000fe20007ffe812 */
[----:B------:R-:W-:-:S04]  /*82d0*/  DEPBAR.LE SB0, 0x0 ;  /* 0x000080000000791a */ /* 0x000fc80000000000 */
[----:B------:R-:W-:Y:S02]  /*82e0*/  IABS R15, R15 ;  /* 0x0000000f000f7213 */ /* 0x000fe40000000000 */
[----:B------:R-:W-:Y:S02]  /*82f0*/  IABS R176, R176 ;  /* 0x000000b000b07213 */ /* 0x000fe40000000000 */
[----:B------:R-:W-:Y:S02]  /*8300*/  I2FP.F32.S32 R15, R15 ;  /* 0x0000000f000f7245 */ /* 0x000fe40000201400 */
[----:B------:R-:W-:Y:S02]  /*8310*/  I2FP.F32.S32 R176, R176 ;  /* 0x000000b000b07245 */ /* 0x000fe40000201400 */
[----:B------:R-:W-:Y:S01]  /*8320*/  IADD3 R35, PT, PT, R231, 0x68, -R18 ;  /* 0x00000068e7237810 */ /* 0x000fe20007ffe812 */
[----:B------:R-:W-:Y:S01]  /*8330*/  FFMA.FTZ R15, R15, -UR6, R178 ;  /* 0x800000060f0f7c23 */ /* 0x000fe200080100b2 */
[--C-:B------:R-:W-:Y:S01]  /*8340*/  IADD3 R22, PT, PT, R231, 0x67, -R18.reuse ;  /* 0x00000067e7167810 */ /* 0x100fe20007ffe812 */
[----:B------:R-:W-:Y:S01]  /*8350*/  FFMA.FTZ R177, R176, -UR6, R177 ;  /* 0x80000006b0b17c23 */ /* 0x000fe200080100b1 */
[----:B------:R-:W-:-:S02]  /*8360*/  IADD3 R176, PT, PT, R166, 0x6f, -R18 ;  /* 0x0000006fa6b07810 */ /* 0x000fc40007ffe812 */
[----:B------:R-:W-:Y:S02]  /*8370*/  FSEL R224, R15, -INF , !P4 ;  /* 0xff8000000fe07808 */ /* 0x000fe40006000000 */
[----:B------:R-:W-:Y:S02]  /*8380*/  IABS R15, R35 ;  /* 0x00000023000f7213 */ /* 0x000fe40000000000 */
[----:B------:R-:W-:Y:S02]  /*8390*/  ISETP.GT.AND P4, PT, R34, R21, PT ;  /* 0x000000152200720c */ /* 0x000fe40003f84270 */
[----:B------:R-:W-:Y:S02]  /*83a0*/  IABS R176, R176 ;  /* 0x000000b000b07213 */ /* 0x000fe40000000000 */
[----:B------:R-:W-:Y:S02]  /*83b0*/  I2FP.F32.S32 R15, R15 ;  /* 0x0000000f000f7245 */ /* 0x000fe40000201400 */
[----:B------:R-:W-:-:S02]  /*83c0*/  FSEL R224, R224, -INF , !P5 ;  /* 0xff800000e0e07808 */ /* 0x000fc40006800000 */
[----:B------:R-:W-:Y:S01]  /*83d0*/  ISETP.GE.AND P5, PT, R21, R230, PT ;  /* 0x000000e61500720c */ /* 0x000fe20003fa6270 */
[----:B------:R-:W-:Y:S01]  /*83e0*/  FFMA.FTZ R167, R15, -UR6, R172 ;  /* 0x800000060fa77c23 */ /* 0x000fe200080100ac */
[----:B------:R-:W-:Y:S02]  /*83f0*/  FSEL R252, R177, -INF , !P4 ;  /* 0xff800000b1fc7808 */ /* 0x000fe40006000000 */
[----:B------:R-:W-:Y:S02]  /*8400*/  I2FP.F32.S32 R176, R176 ;  /* 0x000000b000b07245 */ /* 0x000fe40000201400 */
[----:B------:R-:W-:Y:S02]  /*8410*/  FSEL R252, R252, -INF , !P5 ;  /* 0xff800000fcfc7808 */ /* 0x000fe40006800000 */
[----:B------:R-:W-:Y:S01]  /*8420*/  IADD3 R15, PT, PT, R166, 0x68, -R18 ;  /* 0x00000068a60f7810 */ /* 0x000fe20007ffe812 */
[----:B------:R-:W-:Y:S01]  /*8430*/  FFMA.FTZ R176, R176, -UR6, R179 ;  /* 0x80000006b0b07c23 */ /* 0x000fe200080100b3 */
[----:B------:R-:W-:Y:S01]  /*8440*/  BAR.SYNC.DEFER_BLOCKING 0x0 ;  /* 0x0000000000007b1d */ /* 0x000fe20000010000 */
[----:B------:R-:W-:Y:S01]  /*8450*/  ISETP.GT.AND P4, PT, R19, R21, PT ;  /* 0x000000151300720c */ /* 0x000fe20003f84270 */
[----:B-1----:R-:W-:Y:S01]  /*8460*/  HMMA.16816.F32 R168, R8, R4, R168 ;  /* 0x0000000408a8723c */ /* 0x002fe200000018a8 */
[----:B------:R-:W-:Y:S01]  /*8470*/  ISETP.GE.AND P5, PT, R21, R229, PT ;  /* 0x000000e51500720c */ /* 0x000fe20003fa6270 */
[C---:B------:R-:W-:Y:S01]  /*8480*/  VIADD R21, R210.reuse, 0xffffff98 ;  /* 0xffffff98d2157836 */ /* 0x040fe20000000000 */
[----:B------:R-:W-:Y:S01]  /*8490*/  IABS R15, R15 ;  /* 0x0000000f000f7213 */ /* 0x000fe20000000000 */
[----:B------:R-:W-:Y:S01]  /*84a0*/  VIADD R4, R210, 0xffffff99 ;  /* 0xffffff99d2047836 */ /* 0x000fe20000000000 */
[----:B------:R-:W-:-:S02]  /*84b0*/  FSEL R196, R176, -INF , !P4 ;  /* 0xff800000b0c47808 */ /* 0x000fc40006000000 */
[----:B------:R-:W-:Y:S01]  /*84c0*/  ISETP.GT.AND P4, PT, R34, R21, PT ;  /* 0x000000152200720c */ /* 0x000fe20003f84270 */
[----:B------:R-:W-:Y:S01]  /*84d0*/  HMMA.16816.F32 R188, R8, R6, R188 ;  /* 0x0000000608bc723c */ /* 0x000fe200000018bc */
[----:B------:R-:W-:Y:S01]  /*84e0*/  I2FP.F32.S32 R15, R15 ;  /* 0x0000000f000f7245 */ /* 0x000fe20000201400 */
[----:B------:R-:W-:Y:S01]  /*84f0*/  VIADD R7, R210, 0xffffffa1 ;  /* 0xffffffa1d2077836 */ /* 0x000fe20000000000 */
[----:B------:R-:W-:Y:S02]  /*8500*/  IABS R22, R22 ;  /* 0x0000001600167213 */ /* 0x000fe40000000000 */
[----:B------:R-:W-:Y:S01]  /*8510*/  FSEL R196, R196, -INF , !P5 ;  /* 0xff800000c4c47808 */ /* 0x000fe20006800000 */
[----:B------:R-:W-:Y:S01]  /*8520*/  FFMA.FTZ R15, R15, -UR6, R174 ;  /* 0x800000060f0f7c23 */ /* 0x000fe200080100ae */
[----:B------:R-:W-:Y:S02]  /*8530*/  ISETP.GE.AND P5, PT, R21, R230, PT ;  /* 0x000000e61500720c */ /* 0x000fe40003fa6270 */
[----:B------:R-:W-:-:S02]  /*8540*/  FSEL R167, R167, -INF , !P4 ;  /* 0xff800000a7a77808 */ /* 0x000fc40006000000 */
[----:B------:R-:W-:Y:S02]  /*8550*/  I2FP.F32.S32 R22, R22 ;  /* 0x0000001600167245 */ /* 0x000fe40000201400 */
[----:B------:R-:W-:Y:S02]  /*8560*/  ISETP.GT.AND P4, PT, R19, R21, PT ;  /* 0x000000151300720c */ /* 0x000fe40003f84270 */
[----:B------:R-:W-:Y:S01]  /*8570*/  FSEL R167, R167, -INF , !P5 ;  /* 0xff800000a7a77808 */ /* 0x000fe20006800000 */
[----:B------:R-:W-:Y:S01]  /*8580*/  FFMA.FTZ R22, R22, -UR6, R173 ;  /* 0x8000000616167c23 */ /* 0x000fe200080100ad */
[----:B------:R-:W-:Y:S02]  /*8590*/  ISETP.GE.AND P5, PT, R21, R229, PT ;  /* 0x000000e51500720c */ /* 0x000fe40003fa6270 */
[--C-:B------:R-:W-:Y:S02]  /*85a0*/  IADD3 R5, PT, PT, R166, 0x67, -R18.reuse ;  /* 0x00000067a6057810 */ /* 0x100fe40007ffe812 */
[----:B------:R-:W-:-:S02]  /*85b0*/  IADD3 R21, PT, PT, R231, 0x60, -R18 ;  /* 0x00000060e7157810 */ /* 0x000fc40007ffe812 */
[----:B------:R-:W-:Y:S02]  /*85c0*/  FSEL R15, R15, -INF , !P4 ;  /* 0xff8000000f0f7808 */ /* 0x000fe40006000000 */
[----:B------:R-:W-:Y:S02]  /*85d0*/  ISETP.GT.AND P4, PT, R34, R4, PT ;  /* 0x000000042200720c */ /* 0x000fe40003f84270 */
[----:B------:R-:W-:Y:S02]  /*85e0*/  IABS R5, R5 ;  /* 0x0000000500057213 */ /* 0x000fe40000000000 */
[----:B------:R-:W-:Y:S02]  /*85f0*/  IABS R21, R21 ;  /* 0x0000001500157213 */ /* 0x000fe40000000000 */
[----:B------:R-:W-:Y:S02]  /*8600*/  FSEL R250, R15, -INF , !P5 ;  /* 0xff8000000ffa7808 */ /* 0x000fe40006800000 */
[----:B------:R-:W-:-:S02]  /*8610*/  FSEL R173, R22, -INF , !P4 ;  /* 0xff80000016ad7808 */ /* 0x000fc40006000000 */
[----:B------:R-:W-:Y:S02]  /*8620*/  ISETP.GE.AND P5, PT, R4, R230, PT ;  /* 0x000000e60400720c */ /* 0x000fe40003fa6270 */
[----:B------:R-:W-:Y:S02]  /*8630*/  I2FP.F32.S32 R22, R5 ;  /* 0x0000000500167245 */ /* 0x000fe40000201400 */
[----:B------:R-:W-:Y:S02]  /*8640*/  I2FP.F32.S32 R5, R21 ;  /* 0x0000001500057245 */ /* 0x000fe40000201400 */
[----:B------:R-:W-:Y:S01]  /*8650*/  FSEL R173, R173, -INF , !P5 ;  /* 0xff800000adad7808 */ /* 0x000fe20006800000 */
[----:B------:R-:W-:Y:S01]  /*8660*/  FFMA.FTZ R175, R22, -UR6, R175 ;  /* 0x8000000616af7c23 */ /* 0x000fe200080100af */
[----:B------:R-:W-:Y:S01]  /*8670*/  ISETP.GT.AND P4, PT, R19, R4, PT ;  /* 0x000000041300720c */ /* 0x000fe20003f84270 */
[----:B------:R-:W-:Y:S01]  /*8680*/  FFMA.FTZ R226, R5, -UR6, R168 ;  /* 0x8000000605e27c23 */ /* 0x000fe200080100a8 */
[----:B------:R-:W-:Y:S01]  /*8690*/  ISETP.GE.AND P5, PT, R4, R229, PT ;  /* 0x000000e50400720c */ /* 0x000fe20003fa6270 */
[----:B------:R-:W-:Y:S01]  /*86a0*/  VIADD R4, R210, 0xffffffa0 ;  /* 0xffffffa0d2047836 */ /* 0x000fe20000000000 */
[----:B------:R-:W-:-:S02]  /*86b0*/  IADD3 R5, PT, PT, R166, 0x60, -R18 ;  /* 0x00000060a6057810 */ /* 0x000fc40007ffe812 */
[----:B------:R-:W-:Y:S02]  /*86c0*/  FSEL R168, R175, -INF , !P4 ;  /* 0xff800000afa87808 */ /* 0x000fe40006000000 */
[----:B------:R-:W-:Y:S02]  /*86d0*/  ISETP.GT.AND P4, PT, R34, R4, PT ;  /* 0x000000042200720c */ /* 0x000fe40003f84270 */
[----:B------:R-:W-:Y:S02]  /*86e0*/  IABS R5, R5 ;  /* 0x0000000500057213 */ /* 0x000fe40000000000 */
[----:B------:R-:W-:Y:S02]  /*86f0*/  FSEL R168, R168, -INF , !P5 ;  /* 0xff800000a8a87808 */ /* 0x000fe40006800000 */
[----:B------:R-:W-:Y:S02]  /*8700*/  ISETP.GE.AND P5, PT, R4, R230, PT ;  /* 0x000000e60400720c */ /* 0x000fe40003fa6270 */
[----:B------:R-:W-:-:S02]  /*8710*/  FSEL R226, R226, -INF , !P4 ;  /* 0xff800000e2e27808 */ /* 0x000fc40006000000 */
[----:B------:R-:W-:Y:S02]  /*8720*/  I2FP.F32.S32 R5, R5 ;  /* 0x0000000500057245 */ /* 0x000fe40000201400 */
[----:B------:R-:W-:Y:S02]  /*8730*/  IADD3 R16, PT, PT, R231, 0x5f, -R18 ;  /* 0x0000005fe7107810 */ /* 0x000fe40007ffe812 */
[----:B------:R-:W-:Y:S01]  /*8740*/  FSEL R226, R226, -INF , !P5 ;  /* 0xff800000e2e27808 */ /* 0x000fe20006800000 */
[----:B------:R-:W-:Y:S01]  /*8750*/  FFMA.FTZ R5, R5, -UR6, R170 ;  /* 0x8000000605057c23 */ /* 0x000fe200080100aa */
[----:B------:R-:W-:Y:S02]  /*8760*/  IABS R16, R16 ;  /* 0x0000001000107213 */ /* 0x000fe40000000000 */
[----:B------:R-:W-:Y:S02]  /*8770*/  ISETP.GT.AND P4, PT, R19, R4, PT ;  /* 0x000000041300720c */ /* 0x000fe40003f84270 */
[----:B------:R-:W-:-:S02]  /*8780*/  ISETP.GE.AND P5, PT, R4, R229, PT ;  /* 0x000000e50400720c */ /* 0x000fc40003fa6270 */
[--C-:B------:R-:W-:Y:S02]  /*8790*/  IADD3 R4, PT, PT, R166, 0x5f, -R18.reuse ;  /* 0x0000005fa6047810 */ /* 0x100fe40007ffe812 */
[----:B------:R-:W-:Y:S02]  /*87a0*/  IADD3 R6, PT, PT, R231, 0x58, -R18 ;  /* 0x00000058e7067810 */ /* 0x000fe40007ffe812 */
[----:B------:R-:W-:Y:S02]  /*87b0*/  I2FP.F32.S32 R16, R16 ;  /* 0x0000001000107245 */ /* 0x000fe40000201400 */
[----:B------:R-:W-:Y:S02]  /*87c0*/  IABS R4, R4 ;  /* 0x0000000400047213 */ /* 0x000fe40000000000 */
[----:B------:R-:W-:Y:S01]  /*87d0*/  FSEL R5, R5, -INF , !P4 ;  /* 0xff80000005057808 */ /* 0x000fe20006000000 */
[----:B------:R-:W-:Y:S01]  /*87e0*/  FFMA.FTZ R16, R16, -UR6, R169 ;  /* 0x8000000610107c23 */ /* 0x000fe200080100a9 */
[----:B------:R-:W-:-:S02]  /*87f0*/  IABS R6, R6 ;  /* 0x0000000600067213 */ /* 0x000fc40000000000 */
[----:B------:R-:W-:Y:S02]  /*8800*/  I2FP.F32.S32 R4, R4 ;  /* 0x0000000400047245 */ /* 0x000fe40000201400 */
[----:B------:R-:W-:Y:S02]  /*8810*/  FSEL R174, R5, -INF , !P5 ;  /* 0xff80000005ae7808 */ /* 0x000fe40006800000 */
[-C--:B------:R-:W-:Y:S01]  /*8820*/  ISETP.GT.AND P4, PT, R34, R7.reuse, PT ;  /* 0x000000072200720c */ /* 0x080fe20003f84270 */
[----:B------:R-:W-:Y:S01]  /*8830*/  FFMA.FTZ R171, R4, -UR6, R171 ;  /* 0x8000000604ab7c23 */ /* 0x000fe200080100ab */
[----:B------:R-:W-:Y:S01]  /*8840*/  I2FP.F32.S32 R5, R6 ;  /* 0x0000000600057245 */ /* 0x000fe20000201400 */
[----:B------:R-:W-:Y:S01]  /*8850*/  VIADD R4, R210, 0xffffffa8 ;  /* 0xffffffa8d2047836 */ /* 0x000fe20000000000 */
[----:B------:R-:W-:Y:S02]  /*8860*/  ISETP.GE.AND P5, PT, R7, R230, PT ;  /* 0x000000e60700720c */ /* 0x000fe40003fa6270 */
[----:B------:R-:W-:Y:S01]  /*8870*/  FSEL R16, R16, -INF , !P4 ;  /* 0xff80000010107808 */ /* 0x000fe20006000000 */
[----:B------:R-:W-:Y:S01]  /*8880*/  FFMA.FTZ R188, R5, -UR6, R188 ;  /* 0x8000000605bc7c23 */ /* 0x000fe200080100bc */
[----:B------:R-:W-:-:S02]  /*8890*/  ISETP.GT.AND P4, PT, R19, R7, PT ;  /* 0x000000071300720c */ /* 0x000fc40003f84270 */
[----:B------:R-:W-:Y:S02]  /*88a0*/  IADD3 R5, PT, PT, R166, 0x58, -R18 ;  /* 0x00000058a6057810 */ /* 0x000fe40007ffe812 */
[----:B------:R-:W-:Y:S02]  /*88b0*/  FSEL R246, R16, -INF , !P5 ;  /* 0xff80000010f67808 */ /* 0x000fe40006800000 */
[----:B------:R-:W-:Y:S01]  /*88c0*/  ISETP.GE.AND P5, PT, R7, R229, PT ;  /* 0x000000e50700720c */ /* 0x000fe20003fa6270 */
[----:B------:R-:W-:Y:S01]  /*88d0*/  VIADD R7, R210, 0xffffffb0 ;  /* 0xffffffb0d2077836 */ /* 0x000fe20000000000 */
[----:B------:R-:W-:Y:S02]  /*88e0*/  FSEL R171, R171, -INF , !P4 ;  /* 0xff800000abab7808 */ /* 0x000fe40006000000 */
[----:B------:R-:W-:Y:S02]  /*88f0*/  ISETP.GT.AND P4, PT, R34, R4, PT ;  /* 0x000000042200720c */ /* 0x000fe40003f84270 */
[----:B------:R-:W-:-:S02]  /*8900*/  IABS R5, R5 ;  /* 0x0000000500057213 */ /* 0x000fc40000000000 */
[----:B------:R-:W-:Y:S02]  /*8910*/  IADD3 R6, PT, PT, R231, 0x57, -R18 ;  /* 0x00000057e7067810 */ /* 0x000fe40007ffe812 */
[----:B------:R-:W-:Y:S02]  /*8920*/  FSEL R172, R171, -INF , !P5 ;  /* 0xff800000abac7808 */ /* 0x000fe40006800000 */
[----:B------:R-:W-:Y:S02]  /*8930*/  ISETP.GE.AND P5, PT, R4, R230, PT ;  /* 0x000000e60400720c */ /* 0x000fe40003fa6270 */
[----:B------:R-:W-:Y:S02]  /*8940*/  FSEL R244, R188, -INF , !P4 ;  /* 0xff800000bcf47808 */ /* 0x000fe40006000000 */
[----:B------:R-:W-:Y:S02]  /*8950*/  I2FP.F32.S32 R5, R5 ;  /* 0x0000000500057245 */ /* 0x000fe40000201400 */
[----:B------:R-:W-:-:S02]  /*8960*/  IABS R6, R6 ;  /* 0x0000000600067213 */ /* 0x000fc40000000000 */
[----:B------:R-:W-:Y:S01]  /*8970*/  FSEL R244, R244, -INF , !P5 ;  /* 0xff800000f4f47808 */ /* 0x000fe20006800000 */
[----:B------:R-:W-:Y:S01]  /*8980*/  FFMA.FTZ R190, R5, -UR6, R190 ;  /* 0x8000000605be7c23 */ /* 0x000fe200080100be */
[----:B------:R-:W-:Y:S02]  /*8990*/  ISETP.GT.AND P4, PT, R19, R4, PT ;  /* 0x000000041300720c */ /* 0x000fe40003f84270 */
[----:B------:R-:W-:Y:S02]  /*89a0*/  ISETP.GE.AND P5, PT, R4, R229, PT ;  /* 0x000000e50400720c */ /* 0x000fe40003fa6270 */
[----:B------:R-:W-:Y:S02]  /*89b0*/  I2FP.F32.S32 R4, R6 ;  /* 0x0000000600047245 */ /* 0x000fe40000201400 */
[--C-:B------:R-:W-:Y:S02]  /*89c0*/  IADD3 R5, PT, PT, R166, 0x57, -R18.reuse ;  /* 0x00000057a6057810 */ /* 0x100fe40007ffe812 */
[----:B------:R-:W-:Y:S01]  /*89d0*/  IADD3 R6, PT, PT, R231, 0x50, -R18 ;  /* 0x00000050e7067810 */ /* 0x000fe20007ffe812 */
[----:B------:R-:W-:Y:S01]  /*89e0*/  FFMA.FTZ R189, R4, -UR6, R189 ;  /* 0x8000000604bd7c23 */ /* 0x000fe200080100bd */
[----:B------:R-:W-:Y:S01]  /*89f0*/  IABS R5, R5 ;  /* 0x0000000500057213 */ /* 0x000fe20000000000 */
[----:B------:R-:W-:Y:S01]  /*8a00*/  VIADD R4, R210, 0xffffffa9 ;  /* 0xffffffa9d2047836 */ /* 0x000fe20000000000 */
[----:B------:R-:W-:-:S02]  /*8a10*/  IABS R6, R6 ;  /* 0x0000000600067213 */ /* 0x000fc40000000000 */
[----:B------:R-:W-:Y:S02]  /*8a20*/  I2FP.F32.S32 R8, R5 ;  /* 0x0000000500087245 */ /* 0x000fe40000201400 */
[----:B------:R-:W-:Y:S02]  /*8a30*/  I2FP.F32.S32 R5, R6 ;  /* 0x0000000600057245 */ /* 0x000fe40000201400 */
[----:B------:R-:W-:Y:S01]  /*8a40*/  FSEL R190, R190, -INF , !P4 ;  /* 0xff800000bebe7808 */ /* 0x000fe20006000000 */
[----:B------:R-:W-:Y:S01]  /*8a50*/  FFMA.FTZ R8, R8, -UR6, R191 ;  /* 0x8000000608087c23 */ /* 0x000fe200080100bf */
[----:B------:R-:W-:Y:S01]  /*8a60*/  ISETP.GT.AND P4, PT, R34, R4, PT ;  /* 0x000000042200720c */ /* 0x000fe20003f84270 */
[----:B------:R-:W-:Y:S01]  /*8a70*/  FFMA.FTZ R200, R5, -UR6, R200 ;  /* 0x8000000605c87c23 */ /* 0x000fe200080100c8 */
[--C-:B------:R-:W-:Y:S02]  /*8a80*/  IADD3 R5, PT, PT, R166, 0x50, -R18.reuse ;  /* 0x00000050a6057810 */ /* 0x100fe40007ffe812 */
[----:B------:R-:W-:-:S02]  /*8a90*/  IADD3 R6, PT, PT, R231, 0x4f, -R18 ;  /* 0x0000004fe7067810 */ /* 0x000fc40007ffe812 */
[----:B------:R-:W-:Y:S02]  /*8aa0*/  FSEL R228, R190, -INF , !P5 ;  /* 0xff800000bee47808 */ /* 0x000fe40006800000 */
[----:B------:R-:W-:Y:S02]  /*8ab0*/  ISETP.GE.AND P5, PT, R4, R230, PT ;  /* 0x000000e60400720c */ /* 0x000fe40003fa6270 */
[----:B------:R-:W-:Y:S02]  /*8ac0*/  FSEL R189, R189, -INF , !P4 ;  /* 0xff800000bdbd7808 */ /* 0x000fe40006000000 */
[----:B------:R-:W-:Y:S02]  /*8ad0*/  ISETP.GT.AND P4, PT, R19, R4, PT ;  /* 0x000000041300720c */ /* 0x000fe40003f84270 */
[----:B------:R-:W-:Y:S02]  /*8ae0*/  IABS R5, R5 ;  /* 0x0000000500057213 */ /* 0x000fe40000000000 */
[----:B------:R-:W-:-:S02]  /*8af0*/  IABS R6, R6 ;  /* 0x0000000600067213 */ /* 0x000fc40000000000 */
[----:B------:R-:W-:Y:S02]  /*8b00*/  FSEL R248, R189, -INF , !P5 ;  /* 0xff800000bdf87808 */ /* 0x000fe40006800000 */
[----:B------:R-:W-:Y:S02]  /*8b10*/  ISETP.GE.AND P5, PT, R4, R229, PT ;  /* 0x000000e50400720c */ /* 0x000fe40003fa6270 */
[----:B------:R-:W-:Y:S02]  /*8b20*/  FSEL R242, R8, -INF , !P4 ;  /* 0xff80000008f27808 */ /* 0x000fe40006000000 */
[----:B------:R-:W-:Y:S02]  /*8b30*/  I2FP.F32.S32 R5, R5 ;  /* 0x0000000500057245 */ /* 0x000fe40000201400 */
[----:B------:R-:W-:Y:S02]  /*8b40*/  I2FP.F32.S32 R6, R6 ;  /* 0x0000000600067245 */ /* 0x000fe40000201400 */
[----:B------:R-:W-:Y:S01]  /*8b50*/  ISETP.GT.AND P4, PT, R34, R7, PT ;  /* 0x000000072200720c */ /* 0x000fe20003f84270 */
[----:B------:R-:W-:Y:S01]  /*8b60*/  FFMA.FTZ R5, R5, -UR6, R202 ;  /* 0x8000000605057c23 */ /* 0x000fe200080100ca */
[----:B------:R-:W-:Y:S01]  /*8b70*/  IADD3 R4, PT, PT, R166, 0x4f, -R18 ;  /* 0x0000004fa6047810 */ /* 0x000fe20007ffe812 */
[----:B------:R-:W-:Y:S01]  /*8b80*/  FFMA.FTZ R201, R6, -UR6, R201 ;  /* 0x8000000606c97c23 */ /* 0x000fe200080100c9 */
[----:B------:R-:W-:Y:S01]  /*8b90*/  FSEL R242, R242, -INF , !P5 ;  /* 0xff800000f2f27808 */ /* 0x000fe20006800000 */
[----:B------:R-:W-:Y:S01]  /*8ba0*/  VIADD R6, R210, 0xffffffb1 ;  /* 0xffffffb1d2067836 */ /* 0x000fe20000000000 */
[----:B------:R-:W-:-:S02]  /*8bb0*/  ISETP.GE.AND P5, PT, R7, R230, PT ;  /* 0x000000e60700720c */ /* 0x000fc40003fa6270 */
[----:B------:R-:W-:Y:S02]  /*8bc0*/  FSEL R220, R200, -INF , !P4 ;  /* 0xff800000c8dc7808 */ /* 0x000fe40006000000 */
[----:B------:R-:W-:Y:S02]  /*8bd0*/  ISETP.GT.AND P4, PT, R19, R7, PT ;  /* 0x000000071300720c */ /* 0x000fe40003f84270 */
[----:B------:R-:W-:Y:S02]  /*8be0*/  IABS R4, R4 ;  /* 0x0000000400047213 */ /* 0x000fe40000000000 */
[----:B------:R-:W-:Y:S02]  /*8bf0*/  FSEL R220, R220, -INF , !P5 ;  /* 0xff800000dcdc7808 */ /* 0x000fe40006800000 */
[----:B------:R-:W-:Y:S02]  /*8c00*/  ISETP.GE.AND P5, PT, R7, R229, PT ;  /* 0x000000e50700720c */ /* 0x000fe40003fa6270 */
[----:B------:R-:W-:-:S02]  /*8c10*/  FSEL R5, R5, -INF , !P4 ;  /* 0xff80000005057808 */ /* 0x000fc40006000000 */
[----:B------:R-:W-:Y:S02]  /*8c20*/  I2FP.F32.S32 R4, R4 ;  /* 0x0000000400047245 */ /* 0x000fe40000201400 */
[----:B------:R-:W-:Y:S02]  /*8c30*/  ISETP.GT.AND P4, PT, R34, R6, PT ;  /* 0x000000062200720c */ /* 0x000fe40003f84270 */
[----:B------:R-:W-:Y:S01]  /*8c40*/  FSEL R214, R5, -INF , !P5 ;  /* 0xff80000005d67808 */ /* 0x000fe20006800000 */
[----:B------:R-:W-:Y:S01]  /*8c50*/  FFMA.FTZ R4, R4, -UR6, R203 ;  /* 0x8000000604047c23 */ /* 0x000fe200080100cb */
[----:B------:R-:W-:Y:S01]  /*8c60*/  ISETP.GE.AND P5, PT, R6, R230, PT ;  /* 0x000000e60600720c */ /* 0x000fe20003fa6270 */
[----:B------:R-:W-:Y:S01]  /*8c70*/  VIADD R5, R210, 0xffffffb9 ;  /* 0xffffffb9d2057836 */ /* 0x000fe20000000000 */
[----:B------:R-:W-:Y:S02]  /*8c80*/  FSEL R201, R201, -INF , !P4 ;  /* 0xff800000c9c97808 */ /* 0x000fe40006000000 */
[----:B------:R-:W-:-:S02]  /*8c90*/  ISETP.GT.AND P4, PT, R19, R6, PT ;  /* 0x000000061300720c */ /* 0x000fc40003f84270 */
[----:B------:R-:W-:Y:S02]  /*8ca0*/  IADD3 R166, PT, PT, R166, 0x47, -R18 ;  /* 0x00000047a6a67810 */ /* 0x000fe40007ffe812 */
[----:B------:R-:W-:Y:S02]  /*8cb0*/  FMNMX3.FTZ R7, R164, R14, R30, !PT ;  /* 0x0000000ea4077276 */ /* 0x000fe4000781001e */
[----:B------:R-:W-:Y:S02]  /*8cc0*/  IADD3 R18, PT, PT, R231, 0x47, -R18 ;  /* 0x00000047e7127810 */ /* 0x000fe40007ffe812 */
[----:B------:R-:W-:Y:S02]  /*8cd0*/  FSEL R222, R201, -INF , !P5 ;  /* 0xff800000c9de7808 */ /* 0x000fe40006800000 */
[----:B------:R-:W-:Y:S02]  /*8ce0*/  ISETP.GE.AND P5, PT, R6, R229, PT ;  /* 0x000000e50600720c */ /* 0x000fe40003fa6270 */
[----:B------:R-:W-:-:S02]  /*8cf0*/  FSEL R4, R4, -INF , !P4 ;  /* 0xff80000004047808 */ /* 0x000fc40006000000 */
[----:B------:R-:W-:Y:S02]  /*8d00*/  FMNMX3.FTZ R7, R7, R180, R182, !PT ;  /* 0x000000b407077276 */ /* 0x000fe400078100b6 */
[----:B------:R-:W-:Y:S02]  /*8d10*/  IABS R18, R18 ;  /* 0x0000001200127213 */ /* 0x000fe40000000000 */
[----:B------:R-:W-:Y:S02]  /*8d20*/  FSEL R202, R4, -INF , !P5 ;  /* 0xff80000004ca7808 */ /* 0x000fe40006800000 */
[----:B------:R-:W-:Y:S02]  /*8d30*/  IABS R166, R166 ;  /* 0x000000a600a67213 */ /* 0x000fe40000000000 */
[----:B------:R-:W-:Y:S02]  /*8d40*/  FMNMX3.FTZ R9, R3, R12, R28, !PT ;  /* 0x0000000c03097276 */ /* 0x000fe4000781001c */
[----:B------:R-:W-:-:S02]  /*8d50*/  FMNMX3.FTZ R4, R7, R194, R252, !PT ;  /* 0x000000c207047276 */ /* 0x000fc400078100fc */
[----:B------:R-:W-:Y:S02]  /*8d60*/  I2FP.F32.S32 R18, R18 ;  /* 0x0000001200127245 */ /* 0x000fe40000201400 */
[----:B------:R-:W-:Y:S02]  /*8d70*/  I2FP.F32.S32 R166, R166 ;  /* 0x000000a600a67245 */ /* 0x000fe40000201400 */
[----:B------:R-:W-:Y:S01]  /*8d80*/  FMNMX3.FTZ R9, R9, R184, R20, !PT ;  /* 0x000000b809097276 */ /* 0x000fe20007810014 */
[----:B------:R-:W-:Y:S01]  /*8d90*/  FFMA.FTZ R18, R18, -UR6, R29 ;  /* 0x8000000612127c23 */ /* 0x000fe2000801001d */
[----:B------:R-:W-:Y:S01]  /*8da0*/  FMNMX3.FTZ R7, R4, R167, R173, !PT ;  /* 0x000000a704077276 */ /* 0x000fe200078100ad */
[----:B------:R-:W-:Y:S01]  /*8db0*/  FFMA.FTZ R31, R166, -UR6, R31 ;  /* 0x80000006a61f7c23 */ /* 0x000fe2000801001f */
[----:B------:R-:W-:Y:S02]  /*8dc0*/  ISETP.GT.AND P4, PT, R34, R5, PT ;  /* 0x000000052200720c */ /* 0x000fe40003f84270 */
[----:B------:R-:W-:-:S02]  /*8dd0*/  FMNMX3.FTZ R9, R9, R224, R196, !PT ;  /* 0x000000e009097276 */ /* 0x000fc400078100c4 */
[----:B------:R-:W-:Y:S02]  /*8de0*/  FMNMX3.FTZ R7, R7, R226, R246, !PT ;  /* 0x000000e207077276 */ /* 0x000fe400078100f6 */
[----:B------:R-:W-:Y:S02]  /*8df0*/  ISETP.GT.AND P5, PT, R19, R5, PT ;  /* 0x000000051300720c */ /* 0x000fe40003fa4270 */
[----:B------:R-:W-:Y:S02]  /*8e00*/  FSEL R18, R18, -INF , !P4 ;  /* 0xff80000012127808 */ /* 0x000fe40006000000 */
[----:B------:R-:W-:Y:S02]  /*8e10*/  ISETP.GE.AND P4, PT, R5, R230, PT ;  /* 0x000000e60500720c */ /* 0x000fe40003f86270 */
[----:B------:R-:W-:Y:S02]  /*8e20*/  FMNMX3.FTZ R9, R9, R250, R168, !PT ;  /* 0x000000fa09097276 */ /* 0x000fe400078100a8 */
[----:B------:R-:W-:-:S02]  /*8e30*/  FMNMX3.FTZ R7, R7, R244, R248, !PT ;  /* 0x000000f407077276 */ /* 0x000fc400078100f8 */
[----:B------:R-:W-:Y:S02]  /*8e40*/  FSEL R198, R31, -INF , !P5 ;  /* 0xff8000001fc67808 */ /* 0x000fe40006800000 */
[----:B------:R-:W-:Y:S02]  /*8e50*/  ISETP.GE.AND P5, PT, R5, R229, PT ;  /* 0x000000e50500720c */ /* 0x000fe40003fa6270 */
[----:B------:R-:W-:Y:S02]  /*8e60*/  FSEL R218, R18, -INF , !P4 ;  /* 0xff80000012da7808 */ /* 0x000fe40006000000 */
[----:B------:R-:W-:Y:S02]  /*8e70*/  FMNMX3.FTZ R5, R9, R174, R172, !PT ;  /* 0x000000ae09057276 */ /* 0x000fe400078100ac */
[----:B------:R-:W-:Y:S02]  /*8e80*/  FMNMX3.FTZ R7, R7, R220, R222, !PT ;  /* 0x000000dc07077276 */ /* 0x000fe400078100de */
[----:B------:R-:W-:-:S02]  /*8e90*/  FMNMX3.FTZ R5, R5, R228, R242, !PT ;  /* 0x000000e405057276 */ /* 0x000fc400078100f2 */
        /* <DEDUP_REMOVED lines=59> */
.L_x_604:
[----:B------:R-:W-:Y:S01]  /*9250*/  FSEL R200, R13, -INF , !P6 ;  /* 0xff8000000dc87808 */ /* 0x000fe20007000000 */
[----:B------:R-:W2:Y:S01]  /*9260*/  LDCU UR4, c[0x0][0x45c] ;  /* 0x00008b80ff0477ac */ /* 0x000ea20008000800 */
[----:B------:R-:W-:Y:S02]  /*9270*/  FSEL R198, R198, -INF , !P5 ;  /* 0xff800000c6c67808 */ /* 0x000fe40006800000 */
[----:B------:R-:W-:Y:S02]  /*9280*/  FMNMX3.FTZ R7, R5, R214, R202, !PT ;  /* 0x000000d605077276 */ /* 0x000fe400078100ca */
[----:B------:R-:W3:Y:S01]  /*9290*/  SHFL.BFLY PT, R5, R4, 0x2, 0x1f ;  /* 0x0c401f0004057f89 */ /* 0x000ee200000e0000 */
[----:B------:R-:W-:Y:S02]  /*92a0*/  LEA R0, R0, UR5, 0x1 ;  /* 0x0000000500007c11 */ /* 0x000fe4000f8e08ff */
[----:B------:R-:W-:Y:S02]  /*92b0*/  FMNMX3.FTZ R7, R7, R200, R198, !PT ;  /* 0x000000c807077276 */ /* 0x000fe400078100c6 */
[----:B------:R-:W-:-:S02]  /*92c0*/  IADD3 R16, PT, PT, R0, 0x18000, RZ ;  /* 0x0001800000107810 */ /* 0x000fc40007ffe0ff */
[----:B------:R-:W-:Y:S01]  /*92d0*/  IADD3 R187, PT, PT, R0, 0x18040, RZ ;  /* 0x0001804000bb7810 */ /* 0x000fe20007ffe0ff */
[----:B------:R-:W4:Y:S01]  /*92e0*/  SHFL.BFLY PT, R6, R7, 0x2, 0x1f ;  /* 0x0c401f0007067f89 */ /* 0x000f2200000e0000 */
[----:B---3--:R-:W-:-:S05]  /*92f0*/  FMNMX.FTZ R5, R4, R5, !PT ;  /* 0x0000000504057209 */ /* 0x008fca0007810000 */
[----:B------:R-:W3:Y:S01]  /*9300*/  SHFL.BFLY PT, R212, R5, 0x1, 0x1f ;  /* 0x0c201f0005d47f89 */ /* 0x000ee200000e0000 */
[----:B----4-:R-:W-:-:S05]  /*9310*/  FMNMX.FTZ R6, R7, R6, !PT ;  /* 0x0000000607067209 */ /* 0x010fca0007810000 */
[----:B------:R-:W4:Y:S01]  /*9320*/  SHFL.BFLY PT, R211, R6, 0x1, 0x1f ;  /* 0x0c201f0006d37f89 */ /* 0x000f2200000e0000 */
[----:B---3--:R-:W-:-:S04]  /*9330*/  FMNMX.FTZ R212, R5, R212, !PT ;  /* 0x000000d405d47209 */ /* 0x008fc80007810000 */
[C---:B------:R-:W-:Y:S01]  /*9340*/  FSETP.NEU.FTZ.AND P5, PT, R212.reuse, -INF , PT ;  /* 0xff800000d400780b */ /* 0x040fe20003fbd000 */
[----:B--2---:R-:W-:Y:S01]  /*9350*/  FMUL.FTZ R199, R212, UR4 ;  /* 0x00000004d4c77c20 */ /* 0x004fe20008410000 */
[----:B----4-:R-:W-:-:S04]  /*9360*/  FMNMX.FTZ R211, R6, R211, !PT ;  /* 0x000000d306d37209 */ /* 0x010fc80007810000 */
[----:B------:R-:W-:Y:S02]  /*9370*/  FSEL R199, R199, RZ, P5 ;  /* 0x000000ffc7c77208 */ /* 0x000fe40002800000 */
[C---:B------:R-:W-:Y:S01]  /*9380*/  FSETP.NEU.FTZ.AND P4, PT, R211.reuse, -INF , PT ;  /* 0xff800000d300780b */ /* 0x040fe20003f9d000 */
[C---:B------:R-:W-:Y:S01]  /*9390*/  FMUL.FTZ R197, R211.reuse, UR4 ;  /* 0x00000004d3c57c20 */ /* 0x040fe20008410000 */
[----:B------:R-:W-:Y:S01]  /*93a0*/  FSEL R5, R212, RZ, P5 ;  /* 0x000000ffd4057208 */ /* 0x000fe20002800000 */
[--C-:B------:R-:W-:Y:S01]  /*93b0*/  FFMA.FTZ R176, R30, UR4, -R199.reuse ;  /* 0x000000041eb07c23 */ /* 0x100fe200080108c7 */
[----:B------:R-:W-:Y:S01]  /*93c0*/  FSEL R4, R211, RZ, P4 ;  /* 0x000000ffd3047208 */ /* 0x000fe20002000000 */
[----:B------:R-:W-:Y:S01]  /*93d0*/  FFMA.FTZ R6, R180, UR4, -R199 ;  /* 0x00000004b4067c23 */ /* 0x000fe200080108c7 */
[----:B------:R-:W-:Y:S01]  /*93e0*/  FSEL R197, R197, RZ, P4 ;  /* 0x000000ffc5c57208 */ /* 0x000fe20002000000 */
[----:B------:R-:W-:Y:S01]  /*93f0*/  FADD.FTZ R5, R164, -R5 ;  /* 0x80000005a4057221 */ /* 0x000fe20000010000 */
[----:B------:R-:W-:Y:S01]  /*9400*/  LOP3.LUT P4, RZ, R216, 0x2, RZ, 0xc0, !PT ;  /* 0x00000002d8ff7812 */ /* 0x000fe2000788c0ff */
[----:B------:R-:W-:Y:S01]  /*9410*/  FADD.FTZ R4, R3, -R4 ;  /* 0x8000000403047221 */ /* 0x000fe20000010000 */
[----:B------:R-:W-:Y:S01]  /*9420*/  FFMA.FTZ R178, R14, UR4, -R199 ;  /* 0x000000040eb27c23 */ /* 0x000fe200080108c7 */
[--C-:B------:R-:W-:Y:S01]  /*9430*/  FFMA.FTZ R177, R28, UR4, -R197.reuse ;  /* 0x000000041cb17c23 */ /* 0x100fe200080108c5 */
[----:B------:R-:W-:Y:S01]  /*9440*/  SEL R165, R165, 0xffffffe0, !P4 ;  /* 0xffffffe0a5a57807 */ /* 0x000fe20006000000 */
[----:B------:R-:W-:Y:S01]  /*9450*/  FFMA.FTZ R181, R184, UR4, -R197 ;  /* 0x00000004b8b57c23 */ /* 0x000fe200080108c5 */
[----:B------:R-:W-:Y:S01]  /*9460*/  LOP3.LUT P4, R192, R216, 0x4, RZ, 0xc0, !PT ;  /* 0x00000004d8c07812 */ /* 0x000fe2000788c0ff */
[----:B------:R-:W-:Y:S01]  /*9470*/  FFMA.FTZ R179, R182, UR4, -R199 ;  /* 0x00000004b6b37c23 */ /* 0x000fe200080108c7 */
[--C-:B------:R-:W-:Y:S01]  /*9480*/  FFMA.FTZ R180, R12, UR4, -R197.reuse ;  /* 0x000000040cb47c23 */ /* 0x100fe200080108c5 */
[----:B------:R-:W-:Y:S01]  /*9490*/  FFMA.FTZ R184, R20, UR4, -R197 ;  /* 0x0000000414b87c23 */ /* 0x000fe200080108c5 */
[----:B------:R-:W-:Y:S01]  /*94a0*/  FMUL.FTZ R183, R5, UR4 ;  /* 0x0000000405b77c20 */ /* 0x000fe20008410000 */
[----:B------:R-:W-:Y:S01]  /*94b0*/  FMUL.FTZ R3, R4, UR4 ;  /* 0x0000000404037c20 */ /* 0x000fe20008410000 */
[----:B------:R-:W-:Y:S01]  /*94c0*/  MUFU.EX2 R178, R178 ;  /* 0x000000b200b27308 */ /* 0x000fe20000000800 */
[----:B------:R-:W-:Y:S01]  /*94d0*/  IADD3 R188, PT, PT, R165, R0, RZ ;  /* 0x00000000a5bc7210 */ /* 0x000fe20007ffe0ff */
[----:B------:R-:W-:Y:S01]  /*94e0*/  LDSM.16.MT88.4 R12, [R0+0x18000] ;  /* 0x01800000000c783b */ /* 0x000fe20000004200 */
[--C-:B------:R-:W-:Y:S01]  /*94f0*/  FFMA.FTZ R194, R194, UR4, -R199.reuse ;  /* 0x00000004c2c27c23 */ /* 0x100fe200080108c7 */
[----:B------:R-:W2:Y:S01]  /*9500*/  MUFU.EX2 R176, R176 ;  /* 0x000000b000b07308 */ /* 0x000ea20000000800 */
[--C-:B------:R-:W-:Y:S01]  /*9510*/  FFMA.FTZ R191, R252, UR4, -R199.reuse ;  /* 0x00000004fcbf7c23 */ /* 0x100fe200080108c7 */
[----:B------:R-:W-:Y:S01]  /*9520*/  LDSM.16.MT88.4 R20, [R188+0x18000] ;  /* 0x01800000bc14783b */ /* 0x000fe20000004200 */
[----:B------:R-:W-:Y:S01]  /*9530*/  @P4 IADD3 R187, PT, PT, R16, -0x40, RZ ;  /* 0xffffffc010bb4810 */ /* 0x000fe20007ffe0ff */
[----:B------:R-:W-:Y:S01]  /*9540*/  MUFU.EX2 R182, R6 ;  /* 0x0000000600b67308 */ /* 0x000fe20000000800 */
[--C-:B------:R-:W-:Y:S01]  /*9550*/  FFMA.FTZ R190, R167, UR4, -R199.reuse ;  /* 0x00000004a7be7c23 */ /* 0x100fe200080108c7 */
[----:B------:R-:W-:Y:S01]  /*9560*/  FFMA.FTZ R189, R173, UR4, -R199 ;  /* 0x00000004adbd7c23 */ /* 0x000fe200080108c7 */
[----:B------:R-:W-:Y:S01]  /*9570*/  IADD3 R185, PT, PT, R165, R187, RZ ;  /* 0x000000bba5b97210 */ /* 0x000fe20007ffe0ff */
[----:B------:R-:W3:Y:S01]  /*9580*/  LDSM.16.MT88.4 R28, [R187] ;  /* 0x00000000bb1c783b */ /* 0x000ee20000004200 */
[----:B------:R-:W4:Y:S01]  /*9590*/  MUFU.EX2 R179, R179 ;  /* 0x000000b300b37308 */ /* 0x000f220000000800 */
[--C-:B------:R-:W-:Y:S01]  /*95a0*/  FFMA.FTZ R195, R196, UR4, -R197.reuse ;  /* 0x00000004c4c37c23 */ /* 0x100fe200080108c5 */
[----:B------:R-:W-:Y:S01]  /*95b0*/  FFMA.FTZ R193, R250, UR4, -R197 ;  /* 0x00000004fac17c23 */ /* 0x000fe200080108c5 */
[----:B------:R-:W-:Y:S01]  /*95c0*/  LDSM.16.MT88.4 R164, [R187+0x2800] ;  /* 0x00280000bba4783b */ /* 0x000fe20000004200 */
[----:B------:R-:W-:Y:S01]  /*95d0*/  MUFU.EX2 R180, R180 ;  /* 0x000000b400b47308 */ /* 0x000fe20000000800 */
[----:B--2---:R-:W-:Y:S01]  /*95e0*/  F2FP.F16.F32.PACK_AB R4, R176, R178 ;  /* 0x000000b2b004723e */ /* 0x004fe200000000ff */
[--C-:B------:R-:W-:Y:S01]  /*95f0*/  FFMA.FTZ R201, R226, UR4, -R199.reuse ;  /* 0x00000004e2c97c23 */ /* 0x100fe200080108c7 */
[----:B------:R-:W-:Y:S01]  /*9600*/  FFMA.FTZ R226, R246, UR4, -R199 ;  /* 0x00000004f6e27c23 */ /* 0x000fe200080108c7 */
[----:B------:R-:W2:Y:S01]  /*9610*/  MUFU.EX2 R177, R177 ;  /* 0x000000b100b17308 */ /* 0x000ea20000000800 */
[----:B------:R-:W-:Y:S01]  /*9620*/  FFMA.FTZ R207, R228, UR4, -R197 ;  /* 0x00000004e4cf7c23 */ /* 0x000fe200080108c5 */
[--C-:B------:R-:W-:Y:S01]  /*9630*/  FFMA.FTZ R244, R244, UR4, -R199.reuse ;  /* 0x00000004f4f47c23 */ /* 0x100fe200080108c7 */
[----:B------:R-:W-:Y:S01]  /*9640*/  FFMA.FTZ R203, R248, UR4, -R199 ;  /* 0x00000004f8cb7c23 */ /* 0x000fe200080108c7 */
[----:B------:R-:W-:Y:S01]  /*9650*/  MUFU.EX2 R181, R181 ;  /* 0x000000b500b57308 */ /* 0x000fe20000000800 */
[--C-:B------:R-:W-:Y:S01]  /*9660*/  FFMA.FTZ R246, R174, UR4, -R197.reuse ;  /* 0x00000004aef67c23 */ /* 0x100fe200080108c5 */
[----:B----4-:R-:W-:Y:S01]  /*9670*/  F2FP.F16.F32.PACK_AB R6, R179, R182 ;  /* 0x000000b6b306723e */ /* 0x010fe200000000ff */
[--C-:B------:R-:W-:Y:S01]  /*9680*/  FFMA.FTZ R205, R172, UR4, -R197.reuse ;  /* 0x00000004accd7c23 */ /* 0x100fe200080108c5 */
[----:B------:R-:W4:Y:S01]  /*9690*/  MUFU.EX2 R184, R184 ;  /* 0x000000b800b87308 */ /* 0x000f220000000800 */
[----:B------:R-:W-:Y:S01]  /*96a0*/  FFMA.FTZ R228, R242, UR4, -R197 ;  /* 0x00000004f2e47c23 */ /* 0x000fe200080108c5 */
[----:B------:R-:W-:Y:S01]  /*96b0*/  LDSM.16.MT88.4 R172, [R188+0x1b000] ;  /* 0x01b00000bcac783b */ /* 0x000fe20000004200 */
[--C-:B------:R-:W-:Y:S01]  /*96c0*/  FFMA.FTZ R213, R220, UR4, -R199.reuse ;  /* 0x00000004dcd57c23 */ /* 0x100fe200080108c7 */
[----:B------:R-:W5:Y:S01]  /*96d0*/  MUFU.EX2 R183, R183 ;  /* 0x000000b700b77308 */ /* 0x000f620000000800 */
[--C-:B------:R-:W-:Y:S01]  /*96e0*/  FFMA.FTZ R222, R222, UR4, -R199.reuse ;  /* 0x00000004dede7c23 */ /* 0x100fe200080108c7 */
[----:B--2---:R-:W-:Y:S01]  /*96f0*/  F2FP.F16.F32.PACK_AB R5, R177, R180 ;  /* 0x000000b4b105723e */ /* 0x004fe200000000ff */
[----:B------:R-:W-:Y:S01]  /*9700*/  FFMA.FTZ R218, R218, UR4, -R199 ;  /* 0x00000004dada7c23 */ /* 0x000fe200080108c7 */
[----:B------:R-:W2:Y:S01]  /*9710*/  MUFU.EX2 R3, R3 ;  /* 0x0000000300037308 */ /* 0x000ea20000000800 */
[--C-:B------:R-:W-:Y:S01]  /*9720*/  FFMA.FTZ R221, R214, UR4, -R197.reuse ;  /* 0x00000004d6dd7c23 */ /* 0x100fe200080108c5 */
[--C-:B------:R-:W-:Y:S01]  /*9730*/  FFMA.FTZ R198, R198, UR4, -R197.reuse ;  /* 0x00000004c6c67c23 */ /* 0x100fe200080108c5 */
[----:B------:R-:W-:Y:S01]  /*9740*/  FFMA.FTZ R202, R202, UR4, -R197 ;  /* 0x00000004caca7c23 */ /* 0x000fe200080108c5 */
        /* <DEDUP_REMOVED lines=67> */
[-C--:B------:R-:W-:Y:S01]  /*9b80*/  FMUL.FTZ R92, R92, R183.reuse ;  /* 0x000000b75c5c7220 */ /* 0x080fe20000410000 */
        /* <DEDUP_REMOVED lines=11> */
[-C--:B-1----:R-:W-:Y:S01]  /*9c40*/  FMUL.FTZ R8, R160, R183.reuse ;  /* 0x000000b7a0087220 */ /* 0x082fe20000410000 */
        /* <DEDUP_REMOVED lines=38> */
[----:B------:R-:W-:Y:S01]  /*9eb0*/  MUFU.EX2 R190, R190 ;  /* 0x000000be00be7308 */ /* 0x000fe20000000800 */
[-C--:B------:R-:W-:Y:S01]  /*9ec0*/  FMUL.FTZ R148, R148, R183.reuse ;  /* 0x000000b794947220 */ /* 0x080fe20000410000 */
[----:B------:R-:W-:Y:S01]  /*9ed0*/  FMUL.FTZ R149, R149, R183 ;  /* 0x000000b795957220 */ /* 0x000fe20000410000 */
[-C--:B------:R-:W-:Y:S01]  /*9ee0*/  FMUL.FTZ R150, R150, R3.reuse ;  /* 0x0000000396967220 */ /* 0x080fe20000410000 */
[----:B------:R-:W-:Y:S01]  /*9ef0*/  MUFU.EX2 R189, R189 ;  /* 0x000000bd00bd7308 */ /* 0x000fe20000000800 */
[----:B------:R-:W-:Y:S01]  /*9f00*/  FMUL.FTZ R151, R151, R3 ;  /* 0x0000000397977220 */ /* 0x000fe20000410000 */
[-C--:B------:R-:W-:Y:S01]  /*9f10*/  FMUL.FTZ R100, R100, R183.reuse ;  /* 0x000000b764647220 */ /* 0x080fe20000410000 */
[C---:B---3--:R-:W-:Y:S01]  /*9f20*/  HMMA.16816.F32 R68, R4.reuse, R136, R68 ;  /* 0x000000880444723c */ /* 0x048fe20000001844 */
[----:B------:R-:W-:Y:S01]  /*9f30*/  MUFU.EX2 R195, R195 ;  /* 0x000000c300c37308 */ /* 0x000fe20000000800 */
        /* <DEDUP_REMOVED lines=35> */
[----:B------:R-:W-:Y:S01]  /*a170*/  LDSM.16.MT88.4 R160, [R0+0x1c800] ;  /* 0x01c8000000a0783b */ /* 0x000fe20000004200 */
[----:B------:R-:W-:Y:S01]  /*a180*/  MUFU.EX2 R201, R201 ;  /* 0x000000c900c97308 */ /* 0x000fe20000000800 */
[----:B------:R-:W-:Y:S01]  /*a190*/  FFMA.FTZ R183, R243, R183, R178 ;  /* 0x000000b7f3b77223 */ /* 0x000fe200000100b2 */
[C---:B--2---:R-:W-:Y:S01]  /*a1a0*/  HMMA.16816.F32 R84, R4.reuse, R140, R84 ;  /* 0x0000008c0454723c */ /* 0x044fe20000001854 */
[----:B------:R-:W-:Y:S01]  /*a1b0*/  FFMA.FTZ R180, R241, R3, R180 ;  /* 0x00000003f1b47223 */ /* 0x000fe200000100b4 */
[----:B------:R-:W-:Y:S01]  /*a1c0*/  MUFU.EX2 R226, R226 ;  /* 0x000000e200e27308 */ /* 0x000fe20000000800 */
[----:B------:R-:W-:Y:S01]  /*a1d0*/  FADD.FTZ R183, R176, R183 ;  /* 0x000000b7b0b77221 */ /* 0x000fe20000010000 */
[----:B------:R-:W-:Y:S01]  /*a1e0*/  MOV R3, R211 ;  /* 0x000000d300037202 */ /* 0x000fe20000000f00 */
[----:B------:R-:W-:Y:S01]  /*a1f0*/  FADD.FTZ R180, R177, R180 ;  /* 0x000000b4b1b47221 */ /* 0x000fe20000010000 */
[----:B------:R-:W-:Y:S01]  /*a200*/  MUFU.EX2 R244, R244 ;  /* 0x000000f400f47308 */ /* 0x000fe20000000800 */
[----:B------:R-:W-:Y:S01]  /*a210*/  FADD.FTZ R182, R182, R183 ;  /* 0x000000b7b6b67221 */ /* 0x000fe20000010000 */
[----:B------:R-:W-:Y:S01]  /*a220*/  HMMA.16816.F32 R88, R4, R142, R88 ;  /* 0x0000008e0458723c */ /* 0x000fe20000001858 */
[----:B------:R-:W-:Y:S01]  /*a230*/  LDSM.16.MT88.4 R140, [R188+0x1e000] ;  /* 0x01e00000bc8c783b */ /* 0x000fe20000004200 */
[----:B------:R-:W-:Y:S01]  /*a240*/  MUFU.EX2 R203, R203 ;  /* 0x000000cb00cb7308 */ /* 0x000fe20000000800 */
[----:B------:R-:W-:Y:S01]  /*a250*/  FADD.FTZ R181, R181, R180 ;  /* 0x000000b4b5b57221 */ /* 0x000fe20000010000 */
[----:B------:R-:W-:-:S02]  /*a260*/  FADD.FTZ R179, R179, R182 ;  /* 0x000000b6b3b37221 */ /* 0x000fc40000010000 */
[----:B------:R-:W-:Y:S01]  /*a270*/  MUFU.EX2 R246, R246 ;  /* 0x000000f600f67308 */ /* 0x000fe20000000800 */
[----:B------:R-:W-:Y:S01]  /*a280*/  FADD.FTZ R181, R184, R181 ;  /* 0x000000b5b8b57221 */ /* 0x000fe20000010000 */
[C---:B---3--:R-:W-:Y:S02]  /*a290*/  HMMA.16816.F32 R92, R4.reuse, R136, R92 ;  /* 0x00000088045c723c */ /* 0x048fe4000000185c */
[----:B------:R-:W-:Y:S04]  /*a2a0*/  MUFU.EX2 R205, R205 ;  /* 0x000000cd00cd7308 */ /* 0x000fe80000000800 */
[----:B------:R-:W-:Y:S02]  /*a2b0*/  MUFU.EX2 R207, R207 ;  /* 0x000000cf00cf7308 */ /* 0x000fe40000000800 */
[C---:B------:R-:W-:Y:S01]  /*a2c0*/  HMMA.16816.F32 R96, R4.reuse, R138, R96 ;  /* 0x0000008a0460723c */ /* 0x040fe20000001860 */
[----:B------:R-:W2:Y:S01]  /*a2d0*/  LDSM.16.MT88.4 R136, [R187+0x6000] ;  /* 0x00600000bb88783b */ /* 0x000ea20000004200 */
[----:B------:R-:W-:Y:S04]  /*a2e0*/  MUFU.EX2 R228, R228 ;  /* 0x000000e400e47308 */ /* 0x000fe80000000800 */
[----:B------:R-:W-:Y:S02]  /*a2f0*/  MUFU.EX2 R213, R213 ;  /* 0x000000d500d57308 */ /* 0x000fe40000000800 */
[C---:B------:R-:W-:Y:S02]  /*a300*/  HMMA.16816.F32 R32, R4.reuse, R152, R32 ;  /* 0x000000980420723c */ /* 0x040fe40000001820 */
[----:B------:R-:W-:Y:S04]  /*a310*/  MUFU.EX2 R214, R218 ;  /* 0x000000da00d67308 */ /* 0x000fe80000000800 */
[----:B------:R-:W-:Y:S02]  /*a320*/  MUFU.EX2 R221, R221 ;  /* 0x000000dd00dd7308 */ /* 0x000fe40000000800 */
[C---:B------:R-:W-:Y:S01]  /*a330*/  HMMA.16816.F32 R132, R4.reuse, R154, R132 ;  /* 0x0000009a0484723c */ /* 0x040fe20000001884 */
[----:B------:R-:W3:Y:S01]  /*a340*/  LDSM.16.MT88.4 R152, [R0+0x18800] ;  /* 0x018800000098783b */ /* 0x000ee20000004200 */
[----:B------:R-:W-:Y:S06]  /*a350*/  MUFU.EX2 R198, R198 ;  /* 0x000000c600c67308 */ /* 0x000fec0000000800 */
[C---:B------:R-:W-:Y:S08]  /*a360*/  HMMA.16816.F32 R16, R4.reuse, R20, R16 ;  /* 0x000000140410723c */ /* 0x040ff00000001810 */
[C---:B------:R-:W-:Y:S01]  /*a370*/  HMMA.16816.F32 R20, R4.reuse, R22, R148 ;  /* 0x000000160414723c */ /* 0x040fe20000001894 */
[----:B------:R-:W-:Y:S07]  /*a380*/  LDSM.16.MT88.4 R148, [R188+0x18800] ;  /* 0x01880000bc94783b */ /* 0x000fee0000004200 */
[C---:B-1----:R-:W-:Y:S08]  /*a390*/  HMMA.16816.F32 R100, R4.reuse, R144, R100 ;  /* 0x000000900464723c */ /* 0x042ff00000001864 */
[----:B--2---:R-:W-:Y:S01]  /*a3a0*/  HMMA.16816.F32 R116, R4, R136, R116 ;  /* 0x000000880474723c */ /* 0x004fe20000001874 */
[--C-:B------:R-:W-:Y:S01]  /*a3b0*/  FFMA.FTZ R136, R224, UR4, -R197.reuse ;  /* 0x00000004e0887c23 */ /* 0x100fe200080108c5 */
[----:B------:R-:W-:-:S02]  /*a3c0*/  FFMA.FTZ R224, R168, UR4, -R197 ;  /* 0x00000004a8e07c23 */ /* 0x000fc400080108c5 */
[----:B------:R-:W-:Y:S01]  /*a3d0*/  LDSM.16.MT88.4 R168, [R188+0x1a800] ;  /* 0x01a80000bca8783b */ /* 0x000fe20000004200 */
[----:B------:R1:W2:Y:S03]  /*a3e0*/  MUFU.EX2 R196, R136 ;  /* 0x0000008800c47308 */ /* 0x0002a60000000800 */
[C---:B------:R-:W-:Y:S01]  /*a3f0*/  HMMA.16816.F32 R104, R4.reuse, R146, R104 ;  /* 0x000000920468723c */ /* 0x040fe20000001868 */
[----:B------:R-:W5:Y:S01]  /*a400*/  MUFU.EX2 R224, R224 ;  /* 0x000000e000e07308 */ /* 0x000f620000000800 */
[----:B------:R-:W-:Y:S06]  /*a410*/  LDSM.16.MT88.4 R144, [R187+0x800] ;  /* 0x00080000bb90783b */ /* 0x000fec0000004200 */
[C---:B------:R-:W-:Y:S08]  /*a420*/  HMMA.16816.F32 R108, R4.reuse, R140, R108 ;  /* 0x0000008c046c723c */ /* 0x040ff0000000186c */
[C---:B------:R-:W-:Y:S01]  /*a430*/  HMMA.16816.F32 R112, R4.reuse, R142, R112 ;  /* 0x0000008e0470723c */ /* 0x040fe20000001870 */
[----:B------:R-:W-:Y:S07]  /*a440*/  LDSM.16.MT88.4 R140, [R185+0x800] ;  /* 0x00080000b98c783b */ /* 0x000fee0000004200 */
[C---:B------:R-:W-:Y:S01]  /*a450*/  HMMA.16816.F32 R120, R4.reuse, R138, R120 ;  /* 0x0000008a0478723c */ /* 0x040fe20000001878 */
[----:B-1----:R-:W1:Y:S07]  /*a460*/  LDSM.16.MT88.4 R136, [R0+0x1a800] ;  /* 0x01a800000088783b */ /* 0x002e6e0000004200 */
[C---:B------:R-:W-:Y:S08]  /*a470*/  HMMA.16816.F32 R124, R4.reuse, R156, R124 ;  /* 0x0000009c047c723c */ /* 0x040ff0000000187c */
[----:B------:R-:W-:Y:S01]  /*a480*/  HMMA.16816.F32 R4, R4, R158, R128 ;  /* 0x0000009e0404723c */ /* 0x000fe20000001880 */
[----:B----4-:R-:W-:Y:S01]  /*a490*/  F2FP.F16.F32.PACK_AB R128, R191, R194 ;  /* 0x000000c2bf80723e */ /* 0x010fe200000000ff */
[----:B------:R-:W-:Y:S01]  /*a4a0*/  LDSM.16.MT88.4 R156, [R188+0x1c800] ;  /* 0x01c80000bc9c783b */ /* 0x000fe20000004200 */
[----:B--2---:R-:W-:Y:S01]  /*a4b0*/  F2FP.F16.F32.PACK_AB R129, R195, R196 ;  /* 0x000000c4c381723e */ /* 0x004fe200000000ff */
[----:B------:R-:W-:Y:S01]  /*a4c0*/  FADD.FTZ R194, R194, R179 ;  /* 0x000000b3c2c27221 */ /* 0x000fe20000010000 */
[----:B------:R-:W-:Y:S01]  /*a4d0*/  F2FP.F16.F32.PACK_AB R130, R189, R190 ;  /* 0x000000bebd82723e */ /* 0x000fe200000000ff */
[----:B------:R-:W-:Y:S01]  /*a4e0*/  FADD.FTZ R196, R196, R181 ;  /* 0x000000b5c4c47221 */ /* 0x000fe20000010000 */
[----:B-----5:R-:W-:Y:S01]  /*a4f0*/  F2FP.F16.F32.PACK_AB R131, R224, R193 ;  /* 0x000000c1e083723e */ /* 0x020fe200000000ff */
[----:B------:R-:W-:-:S02]  /*a500*/  FADD.FTZ R191, R191, R194 ;  /* 0x000000c2bfbf7221 */ /* 0x000fc40000010000 */
[----:B------:R-:W-:Y:S02]  /*a510*/  FADD.FTZ R196, R195, R196 ;  /* 0x000000c4c3c47221 */ /* 0x000fe40000010000 */
[----:B------:R-:W-:Y:S02]  /*a520*/  FADD.FTZ R190, R190, R191 ;  /* 0x000000bfbebe7221 */ /* 0x000fe40000010000 */
[----:B---3--:R-:W-:Y:S01]  /*a530*/  HMMA.16816.F32 R8, R128, R152, R8 ;  /* 0x000000988008723c */ /* 0x008fe20000001808 */
[----:B------:R-:W-:Y:S01]  /*a540*/  FADD.FTZ R193, R193, R196 ;  /* 0x000000c4c1c17221 */ /* 0x000fe20000010000 */
[----:B------:R-:W-:-:S03]  /*a550*/  FADD.FTZ R190, R189, R190 ;  /* 0x000000bebdbe7221 */ /* 0x000fc60000010000 */
[----:B------:R-:W-:-:S03]  /*a560*/  FADD.FTZ R193, R224, R193 ;  /* 0x000000c1e0c17221 */ /* 0x000fc60000010000 */
        /* <DEDUP_REMOVED lines=20> */
[C---:B------:R-:W-:Y:S08]  /*a6b0*/  HMMA.16816.F32 R76, R128.reuse, R156, R76 ;  /* 0x0000009c804c723c */ /* 0x040ff0000000184c */
        /* <DEDUP_REMOVED lines=18> */
[C---:B------:R-:W-:Y:S01]  /*a7e0*/  HMMA.16816.F32 R96, R128.reuse, R146, R96 ;  /* 0x000000928060723c */ /* 0x040fe20000001860 */
[----:B------:R-:W5:Y:S07]  /*a7f0*/  LDSM.16.MT88.4 R144, [R0+0x1b000] ;  /* 0x01b000000090783b */ /* 0x000f6e0000004200 */
[C---:B--2---:R-:W-:Y:S08]  /*a800*/  HMMA.16816.F32 R116, R128.reuse, R152, R116 ;  /* 0x000000988074723c */ /* 0x044ff00000001874 */
[C---:B------:R-:W-:Y:S01]  /*a810*/  HMMA.16816.F32 R120, R128.reuse, R154, R120 ;  /* 0x0000009a8078723c */ /* 0x040fe20000001878 */
[----:B------:R-:W-:Y:S07]  /*a820*/  LDSM.16.MT88.4 R152, [R0+0x1d000] ;  /* 0x01d000000098783b */ /* 0x000fee0000004200 */
[C---:B------:R-:W-:Y:S08]  /*a830*/  HMMA.16816.F32 R124, R128.reuse, R160, R124 ;  /* 0x000000a0807c723c */ /* 0x040ff0000000187c */
[----:B------:R-:W-:Y:S01]  /*a840*/  HMMA.16816.F32 R128, R128, R162, R4 ;  /* 0x000000a28080723c */ /* 0x000fe20000001804 */
[----:B------:R-:W-:Y:S01]  /*a850*/  F2FP.F16.F32.PACK_AB R4, R226, R201 ;  /* 0x000000c9e204723e */ /* 0x000fe200000000ff */
[----:B------:R-:W-:Y:S01]  /*a860*/  FADD.FTZ R201, R201, R190 ;  /* 0x000000bec9c97221 */ /* 0x000fe20000010000 */
        /* <DEDUP_REMOVED lines=13> */
[----:B------:R-:W2:Y:S07]  /*a940*/  LDSM.16.MT88.4 R12, [R0+0x1f000] ;  /* 0x01f00000000c783b */ /* 0x000eae0000004200 */
[C---:B-1----:R-:W-:Y:S08]  /*a950*/  HMMA.16816.F32 R24, R4.reuse, R136, R24 ;  /* 0x000000880418723c */ /* 0x042ff00000001818 */
[C---:B------:R-:W-:Y:S08]  /*a960*/  HMMA.16816.F32 R28, R4.reuse, R138, R28 ;  /* 0x0000008a041c723c */ /* 0x040ff0000000181c */
[C---:B---3--:R-:W-:Y:S01]  /*a970*/  HMMA.16816.F32 R136, R4.reuse, R140, R32 ;  /* 0x0000008c0488723c */ /* 0x048fe20000001820 */
[----:B------:R-:W-:Y:S07]  /*a980*/  LDSM.16.MT88.4 R32, [R185+0x5000] ;  /* 0x00500000b920783b */ /* 0x000fee0000004200 */
[C---:B------:R-:W-:Y:S01]  /*a990*/  HMMA.16816.F32 R132, R4.reuse, R142, R132 ;  /* 0x0000008e0484723c */ /* 0x040fe20000001884 */
[----:B------:R-:W1:Y:S07]  /*a9a0*/  LDSM.16.MT88.4 R140, [R187+0x5000] ;  /* 0x00500000bb8c783b */ /* 0x000e6e0000004200 */
[C---:B----4-:R-:W-:Y:S08]  /*a9b0*/  HMMA.16816.F32 R16, R4.reuse, R148, R16 ;  /* 0x000000940410723c */ /* 0x050ff00000001810 */
[C---:B------:R-:W-:Y:S01]  /*a9c0*/  HMMA.16816.F32 R20, R4.reuse, R150, R20 ;  /* 0x000000960414723c */ /* 0x040fe20000001814 */
[----:B------:R-:W3:Y:S07]  /*a9d0*/  LDSM.16.MT88.4 R148, [R188+0x1d000] ;  /* 0x01d00000bc94783b */ /* 0x000eee0000004200 */
[C---:B-----5:R-:W-:Y:S08]  /*a9e0*/  HMMA.16816.F32 R36, R4.reuse, R144, R36 ;  /* 0x000000900424723c */ /* 0x060ff00000001824 */
[C---:B------:R-:W-:Y:S01]  /*a9f0*/  HMMA.16816.F32 R40, R4.reuse, R146, R40 ;  /* 0x000000920428723c */ /* 0x040fe20000001828 */
[----:B------:R-:W4:Y:S07]  /*aa00*/  LDSM.16.MT88.4 R144, [R187+0x7000] ;  /* 0x00700000bb90783b */ /* 0x000f2e0000004200 */
[C---:B--2---:R-:W-:Y:S08]  /*aa10*/  HMMA.16816.F32 R100, R4.reuse, R12, R100 ;  /* 0x0000000c0464723c */ /* 0x044ff00000001864 */
[C---:B------:R-:W-:Y:S01]  /*aa20*/  HMMA.16816.F32 R104, R4.reuse, R14, R104 ;  /* 0x0000000e0468723c */ /* 0x040fe20000001868 */
[----:B------:R-:W2:Y:S07]  /*aa30*/  LDSM.16.MT88.4 R12, [R185+0x7000] ;  /* 0x00700000b90c783b */ /* 0x000eae0000004200 */
[----:B------:R-:W-:Y:S01]  /*aa40*/  HMMA.16816.F32 R108, R4, R8, R108 ;  /* 0x00000008046c723c */ /* 0x000fe2000000186c */
[----:B------:R-:W-:-:S02]  /*aa50*/  FFMA.FTZ R8, R186, UR4, -R199 ;  /* 0x00000004ba087c23 */ /* 0x000fc400080108c7 */
[----:B------:R-:W5:Y:S04]  /*aa60*/  MUFU.EX2 R186, R222 ;  /* 0x000000de00ba7308 */ /* 0x000f680000000800 */
[----:B------:R3:W-:Y:S01]  /*aa70*/  MUFU.EX2 R199, R8 ;  /* 0x0000000800c77308 */ /* 0x0007e20000000800 */
[C---:B------:R-:W-:Y:S08]  /*aa80*/  HMMA.16816.F32 R112, R4.reuse, R10, R112 ;  /* 0x0000000a0470723c */ /* 0x040ff00000001870 */
[----:B-1----:R-:W-:Y:S01]  /*aa90*/  HMMA.16816.F32 R84, R4, R140, R84 ;  /* 0x0000008c0454723c */ /* 0x002fe20000001854 */
[----:B------:R-:W-:-:S02]  /*aaa0*/  FFMA.FTZ R140, R200, UR4, -R197 ;  /* 0x00000004c88c7c23 */ /* 0x000fc400080108c5 */
[----:B------:R-:W1:Y:S01]  /*aab0*/  MUFU.EX2 R200, R202 ;  /* 0x000000ca00c87308 */ /* 0x000e620000000800 */
[----:B---3--:R-:W3:Y:S03]  /*aac0*/  LDSM.16.MT88.4 R8, [R188+0x1f800] ;  /* 0x01f80000bc08783b */ /* 0x008ee60000004200 */
        /* <DEDUP_REMOVED lines=15> */
[C---:B------:R-:W-:Y:S01]  /*abc0*/  HMMA.16816.F32 R88, R4.reuse, R142, R88 ;  /* 0x0000008e0458723c */ /* 0x040fe20000001858 */
[----:B----4-:R-:W-:Y:S07]  /*abd0*/  LDSM.16.MT88.4 R140, [R187+0x1800] ;  /* 0x00180000bb8c783b */ /* 0x010fee0000004200 */
[C---:B------:R-:W-:Y:S08]  /*abe0*/  HMMA.16816.F32 R92, R4.reuse, R32, R92 ;  /* 0x00000020045c723c */ /* 0x040ff0000000185c */
[C---:B------:R-:W-:Y:S01]  /*abf0*/  HMMA.16816.F32 R96, R4.reuse, R34, R96 ;  /* 0x000000220460723c */ /* 0x040fe20000001860 */
[----:B------:R-:W-:Y:S07]  /*ac00*/  LDSM.16.MT88.4 R32, [R188+0x1b800] ;  /* 0x01b80000bc20783b */ /* 0x000fee0000004200 */
[C---:B------:R-:W-:Y:S08]  /*ac10*/  HMMA.16816.F32 R116, R4.reuse, R144, R116 ;  /* 0x000000900474723c */ /* 0x040ff00000001874 */
[C---:B------:R-:W-:Y:S01]  /*ac20*/  HMMA.16816.F32 R120, R4.reuse, R146, R120 ;  /* 0x000000920478723c */ /* 0x040fe20000001878 */
[----:B------:R-:W4:Y:S07]  /*ac30*/  LDSM.16.MT88.4 R144, [R188+0x1d800] ;  /* 0x01d80000bc90783b */ /* 0x000f2e0000004200 */
[C---:B--2---:R-:W-:Y:S08]  /*ac40*/  HMMA.16816.F32 R124, R4.reuse, R12, R124 ;  /* 0x0000000c047c723c */ /* 0x044ff0000000187c */
[----:B------:R-:W-:Y:S01]  /*ac50*/  HMMA.16816.F32 R128, R4, R14, R128 ;  /* 0x0000000e0480723c */ /* 0x000fe20000001880 */
[----:B-----5:R-:W-:Y:S01]  /*ac60*/  F2FP.F16.F32.PACK_AB R4, R186, R213 ;  /* 0x000000d5ba04723e */ /* 0x020fe200000000ff */
[----:B------:R-:W2:Y:S01]  /*ac70*/  LDSM.16.MT88.4 R12, [R187+0x3800] ;  /* 0x00380000bb0c783b */ /* 0x000ea20000004200 */
        /* <DEDUP_REMOVED lines=13> */
[----:B------:R-:W1:Y:S07]  /*ad50*/  LDSM.16.MT88.4 R8, [R0+0x1d800] ;  /* 0x01d800000008783b */ /* 0x000e6e0000004200 */
[C---:B------:R-:W-:Y:S01]  /*ad60*/  HMMA.16816.F32 R152, R4.reuse, R148, R16 ;  /* 0x000000940498723c */ /* 0x040fe20000001810 */
[----:B------:R-:W-:Y:S07]  /*ad70*/  LDSM.16.MT88.4 R16, [R185+0x3800] ;  /* 0x00380000b910783b */ /* 0x000fee0000004200 */
[C---:B----4-:R-:W-:Y:S08]  /*ad80*/  HMMA.16816.F32 R76, R4.reuse, R144, R76 ;  /* 0x00000090044c723c */ /* 0x050ff0000000184c */
[C---:B------:R-:W-:Y:S08]  /*ad90*/  HMMA.16816.F32 R80, R4.reuse, R146, R80 ;  /* 0x000000920450723c */ /* 0x040ff00000001850 */
[C---:B------:R-:W-:Y:S01]  /*ada0*/  HMMA.16816.F32 R148, R4.reuse, R150, R20 ;  /* 0x000000960494723c */ /* 0x040fe20000001814 */
[----:B------:R-:W-:Y:S07]  /*adb0*/  LDSM.16.MT88.4 R20, [R0+0x1b800] ;  /* 0x01b800000014783b */ /* 0x000fee0000004200 */
[C---:B------:R-:W-:Y:S08]  /*adc0*/  HMMA.16816.F32 R44, R4.reuse, R32, R44 ;  /* 0x00000020042c723c */ /* 0x040ff0000000182c */
[C---:B------:R-:W-:Y:S01]  /*add0*/  HMMA.16816.F32 R48, R4.reuse, R34, R48 ;  /* 0x000000220430723c */ /* 0x040fe20000001830 */
[----:B------:R-:W3:Y:S07]  /*ade0*/  LDSM.16.MT88.4 R32, [R185+0x1800] ;  /* 0x00180000b920783b */ /* 0x000eee0000004200 */
[C---:B------:R-:W-:Y:S01]  /*adf0*/  HMMA.16816.F32 R144, R4.reuse, R140, R24 ;  /* 0x0000008c0490723c */ /* 0x040fe20000001818 */
[----:B------:R-:W-:Y:S07]  /*ae00*/  LDSM.16.MT88.4 R24, [R0+0x1f800] ;  /* 0x01f800000018783b */ /* 0x000fee0000004200 */
[C---:B--2---:R-:W-:Y:S08]  /*ae10*/  HMMA.16816.F32 R52, R4.reuse, R12, R52 ;  /* 0x0000000c0434723c */ /* 0x044ff00000001834 */
[C---:B------:R-:W-:Y:S01]  /*ae20*/  HMMA.16816.F32 R56, R4.reuse, R14, R56 ;  /* 0x0000000e0438723c */ /* 0x040fe20000001838 */
[----:B------:R-:W2:Y:S07]  /*ae30*/  LDSM.16.MT88.4 R12, [R185+0x5800] ;  /* 0x00580000b90c783b */ /* 0x000eae0000004200 */
        /* <DEDUP_REMOVED lines=41> */
[-C--:B------:R-:W-:Y:S01]  /*b0d0*/  LEA.HI.X R7, R8, R232.reuse, R3, 0x7, P4 ;  /* 0x000000e808077211 */ /* 0x080fe200020f3c03 */
[----:B------:R-:W-:Y:S02]  /*b0e0*/  UISETP.GT.U32.AND UP0, UPT, UR16, UR19, UPT ;  /* 0x000000131000728c */ /* 0x000fe4000bf04070 */
[----:B------:R-:W-:Y:S01]  /*b0f0*/  IMAD.U32 R3, RZ, RZ, UR7 ;  /* 0x00000007ff037e24 */ /* 0x000fe2000f8e00ff */
[C---:B------:R-:W-:Y:S01]  /*b100*/  LEA R8, P4, R4.reuse, R233, 0x1 ;  /* 0x000000e904087211 */ /* 0x040fe200078808ff */
[----:B------:R-:W1:Y:S03]  /*b110*/  LDCU UR4, c[0x0][0x504] ;  /* 0x0000a080ff0477ac */ /* 0x000e660008000800 */
        /* <DEDUP_REMOVED lines=49> */
[----:B------:R-:W4:Y:S04]  /*b430*/  LDSM.16.M88.4 R12, [R209+0x10000] ;  /* 0x01000000d10c783b */ /* 0x000f280000000200 */
[----:B------:R-:W5:Y:S04]  /*b440*/  LDSM.16.M88.4 R184, [R209+0x10800] ;  /* 0x01080000d1b8783b */ /* 0x000f680000000200 */
[----:B------:R-:W1:Y:S04]  /*b450*/  LDSM.16.M88.4 R176, [R209+0x11000] ;  /* 0x01100000d1b0783b */ /* 0x000e680000000200 */
[----:B--2---:R-:W2:Y:S04]  /*b460*/  LDSM.16.M88.4 R4, [R209+0x11800] ;  /* 0x01180000d104783b */ /* 0x004ea80000000200 */
[----:B------:R-:W-:Y:S04]  /*b470*/  LDSM.16.M88.4 R20, [R218] ;  /* 0x00000000da14783b */ /* 0x000fe80000000200 */
[----:B------:R-:W2:Y:S04]  /*b480*/  LDSM.16.M88.4 R32, [R214+0x10000] ;  /* 0x01000000d620783b */ /* 0x000ea80000000200 */
[----:B---3--:R-:W3:Y:S04]  /*b490*/  LDSM.16.M88.4 R8, [R214+0x10800] ;  /* 0x01080000d608783b */ /* 0x008ee80000000200 */
[----:B------:R-:W3:Y:S04]  /*b4a0*/  LDSM.16.M88.4 R28, [R214+0x11000] ;  /* 0x01100000d61c783b */ /* 0x000ee80000000200 */
[----:B------:R-:W3:Y:S04]  /*b4b0*/  LDSM.16.M88.4 R24, [R214+0x11800] ;  /* 0x01180000d618783b */ /* 0x000ee80000000200 */
[----:B------:R-:W-:Y:S01]  /*b4c0*/  LDSM.16.M88.4 R164, [R221] ;  /* 0x00000000dda4783b */ /* 0x000fe20000000200 */
[C---:B----4-:R-:W-:Y:S03]  /*b4d0*/  HMMA.16816.F32 R16, R168.reuse, R12, RZ ;  /* 0x0000000ca810723c */ /* 0x050fe600000018ff */
[----:B------:R-:W-:Y:S04]  /*b4e0*/  LDSM.16.M88.4 R192, [R213+0x11800] ;  /* 0x01180000d5c0783b */ /* 0x000fe80000000200 */
[----:B------:R-:W-:Y:S01]  /*b4f0*/  LDSM.16.M88.4 R200, [R213+0x10800] ;  /* 0x01080000d5c8783b */ /* 0x000fe20000000200 */
[C---:B-----5:R-:W-:Y:S03]  /*b500*/  HMMA.16816.F32 R188, R168.reuse, R184, RZ ;  /* 0x000000b8a8bc723c */ /* 0x060fe600000018ff */
[----:B------:R-:W-:Y:S04]  /*b510*/  LDSM.16.M88.4 R196, [R213+0x11000] ;  /* 0x01100000d5c4783b */ /* 0x000fe80000000200 */
[----:B------:R-:W-:Y:S01]  /*b520*/  LDSM.16.M88.4 R204, [R2+0x4000] ;  /* 0x0040000002cc783b */ /* 0x000fe20000000200 */
[C---:B-1----:R-:W-:Y:S03]  /*b530*/  HMMA.16816.F32 R180, R168.reuse, R176, RZ ;  /* 0x000000b0a8b4723c */ /* 0x042fe600000018ff */
[----:B------:R-:W0:Y:S05]  /*b540*/  LDGDEPBAR ;  /* 0x00000000000079af */ /* 0x000e2a0000000000 */
[C---:B------:R-:W-:Y:S08]  /*b550*/  HMMA.16816.F32 R12, R168.reuse, R14, RZ ;  /* 0x0000000ea80c723c */ /* 0x040ff000000018ff */
[C---:B------:R-:W-:Y:S08]  /*b560*/  HMMA.16816.F32 R184, R168.reuse, R186, RZ ;  /* 0x000000baa8b8723c */ /* 0x040ff000000018ff */
[C---:B------:R-:W-:Y:S08]  /*b570*/  HMMA.16816.F32 R176, R168.reuse, R178, RZ ;  /* 0x000000b2a8b0723c */ /* 0x040ff000000018ff */
[C---:B--2---:R-:W-:Y:S08]  /*b580*/  HMMA.16816.F32 R172, R168.reuse, R4, RZ ;  /* 0x00000004a8ac723c */ /* 0x044ff000000018ff */
[----:B------:R-:W-:Y:S01]  /*b590*/  HMMA.16816.F32 R168, R168, R6, RZ ;  /* 0x00000006a8a8723c */ /* 0x000fe200000018ff */
[----:B------:R-:W1:Y:S07]  /*b5a0*/  LDSM.16.M88.4 R4, [R213+0x10000] ;  /* 0x01000000d504783b */ /* 0x000e6e0000000200 */
[C---:B------:R-:W-:Y:S08]  /*b5b0*/  HMMA.16816.F32 R16, R20.reuse, R32, R16 ;  /* 0x000000201410723c */ /* 0x040ff00000001810 */
[C---:B------:R-:W-:Y:S01]  /*b5c0*/  HMMA.16816.F32 R12, R20.reuse, R34, R12 ;  /* 0x00000022140c723c */ /* 0x040fe2000000180c */
[----:B------:R-:W-:Y:S07]  /*b5d0*/  LDSM.16.M88.4 R32, [R3+0x10000] ;  /* 0x010000000320783b */ /* 0x000fee0000000200 */
[C---:B---3--:R-:W-:Y:S08]  /*b5e0*/  HMMA.16816.F32 R188, R20.reuse, R8, R188 ;  /* 0x0000000814bc723c */ /* 0x048ff000000018bc */
[C---:B------:R-:W-:Y:S01]  /*b5f0*/  HMMA.16816.F32 R184, R20.reuse, R10, R184 ;  /* 0x0000000a14b8723c */ /* 0x040fe200000018b8 */
[----:B------:R-:W2:Y:S07]  /*b600*/  LDSM.16.M88.4 R8, [R208] ;  /* 0x00000000d008783b */ /* 0x000eae0000000200 */
[C---:B------:R-:W-:Y:S08]  /*b610*/  HMMA.16816.F32 R180, R20.reuse, R28, R180 ;  /* 0x0000001c14b4723c */ /* 0x040ff000000018b4 */
        /* <DEDUP_REMOVED lines=24> */
[----:B------:R-:W-:Y:S07]  /*b7a0*/  LDSM.16.M88.4 R28, [R214+0x12800] ;  /* 0x01280000d61c783b */ /* 0x000fee0000000200 */
[C---:B----4-:R-:W-:Y:S08]  /*b7b0*/  HMMA.16816.F32 R180, R8.reuse, R24, R180 ;  /* 0x0000001808b4723c */ /* 0x050ff000000018b4 */
[C---:B------:R-:W-:Y:S01]  /*b7c0*/  HMMA.16816.F32 R176, R8.reuse, R26, R176 ;  /* 0x0000001a08b0723c */ /* 0x040fe200000018b0 */
[----:B------:R-:W3:Y:S07]  /*b7d0*/  LDSM.16.M88.4 R24, [R214+0x13000] ;  /* 0x01300000d618783b */ /* 0x000eee0000000200 */
[C---:B-----5:R-:W-:Y:S08]  /*b7e0*/  HMMA.16816.F32 R172, R8.reuse, R20, R172 ;  /* 0x0000001408ac723c */ /* 0x060ff000000018ac */
[----:B------:R-:W-:Y:S01]  /*b7f0*/  HMMA.16816.F32 R168, R8, R22, R168 ;  /* 0x0000001608a8723c */ /* 0x000fe200000018a8 */
[----:B------:R-:W4:Y:S04]  /*b800*/  LDSM.16.M88.4 R20, [R214+0x13800] ;  /* 0x01380000d614783b */ /* 0x000f280000000200 */
[----:B------:R-:W-:Y:S03]  /*b810*/  LDSM.16.M88.4 R8, [R221+0x4000] ;  /* 0x00400000dd08783b */ /* 0x000fe60000000200 */
[C---:B-1----:R-:W-:Y:S08]  /*b820*/  HMMA.16816.F32 R16, R204.reuse, R4, R16 ;  /* 0x00000004cc10723c */ /* 0x042ff00000001810 */
[C---:B------:R-:W-:Y:S01]  /*b830*/  HMMA.16816.F32 R12, R204.reuse, R6, R12 ;  /* 0x00000006cc0c723c */ /* 0x040fe2000000180c */
[----:B------:R-:W1:Y:S07]  /*b840*/  LDSM.16.M88.4 R4, [R213+0x12000] ;  /* 0x01200000d504783b */ /* 0x000e6e0000000200 */
[C---:B------:R-:W-:Y:S08]  /*b850*/  HMMA.16816.F32 R172, R204.reuse, R192, R172 ;  /* 0x000000c0ccac723c */ /* 0x040ff000000018ac */
[C---:B------:R-:W-:Y:S08]  /*b860*/  HMMA.16816.F32 R180, R204.reuse, R196, R180 ;  /* 0x000000c4ccb4723c */ /* 0x040ff000000018b4 */
[C---:B------:R-:W-:Y:S01]  /*b870*/  HMMA.16816.F32 R176, R204.reuse, R198, R176 ;  /* 0x000000c6ccb0723c */ /* 0x040fe200000018b0 */
[----:B------:R-:W5:Y:S07]  /*b880*/  LDSM.16.M88.4 R196, [R213+0x13000] ;  /* 0x01300000d5c4783b */ /* 0x000f6e0000000200 */
[----:B------:R-:W-:Y:S01]  /*b890*/  HMMA.16816.F32 R192, R204, R194, R168 ;  /* 0x000000c2ccc0723c */ /* 0x000fe200000018a8 */
[----:B------:R-:W5:Y:S07]  /*b8a0*/  LDSM.16.M88.4 R168, [R213+0x12800] ;  /* 0x01280000d5a8783b */ /* 0x000f6e0000000200 */
[C---:B--2---:R-:W-:Y:S08]  /*b8b0*/  HMMA.16816.F32 R16, R164.reuse, R32, R16 ;  /* 0x00000020a410723c */ /* 0x044ff00000001810 */
[----:B------:R-:W-:Y:S01]  /*b8c0*/  HMMA.16816.F32 R12, R164, R34, R12 ;  /* 0x00000022a40c723c */ /* 0x000fe2000000180c */
[----:B------:R-:W-:Y:S07]  /*b8d0*/  LDSM.16.M88.4 R32, [R3+0x12800] ;  /* 0x012800000320783b */ /* 0x000fee0000000200 */
[C---:B------:R-:W-:Y:S08]  /*b8e0*/  HMMA.16816.F32 R188, R204.reuse, R200, R188 ;  /* 0x000000c8ccbc723c */ /* 0x040ff000000018bc */
[----:B------:R-:W-:Y:S08]  /*b8f0*/  HMMA.16816.F32 R184, R204, R202, R184 ;  /* 0x000000caccb8723c */ /* 0x000ff000000018b8 */
        /* <DEDUP_REMOVED lines=12> */
[----:B------:R-:W4:Y:S03]  /*b9c0*/  LDSM.16.M88.4 R164, [R3+0x13800] ;  /* 0x0138000003a4783b */ /* 0x000f260000000200 */
[C---:B-----5:R-:W-:Y:S08]  /*b9d0*/  HMMA.16816.F32 R180, R8.reuse, R196, R180 ;  /* 0x000000c408b4723c */ /* 0x060ff000000018b4 */
[C---:B------:R-:W-:Y:S08]  /*b9e0*/  HMMA.16816.F32 R188, R8.reuse, R168, R188 ;  /* 0x000000a808bc723c */ /* 0x040ff000000018bc */
[C---:B------:R-:W-:Y:S01]  /*b9f0*/  HMMA.16816.F32 R184, R8.reuse, R170, R184 ;  /* 0x000000aa08b8723c */ /* 0x040fe200000018b8 */
[----:B------:R-:W-:Y:S07]  /*ba00*/  LDSM.16.M88.4 R168, [R209+0x14000] ;  /* 0x01400000d1a8783b */ /* 0x000fee0000000200 */
[C---:B------:R-:W-:Y:S01]  /*ba10*/  HMMA.16816.F32 R196, R8.reuse, R198, R176 ;  /* 0x000000c608c4723c */ /* 0x040fe200000018b0 */
[----:B------:R-:W5:Y:S07]  /*ba20*/  LDSM.16.M88.4 R176, [R2+0x8000] ;  /* 0x0080000002b0783b */ /* 0x000f6e0000000200 */
        /* <DEDUP_REMOVED lines=13> */
[----:B------:R-:W-:Y:S07]  /*bb00*/  LDSM.16.M88.4 R28, [R214+0x14800] ;  /* 0x01480000d61c783b */ /* 0x000fee0000000200 */
[C---:B----4-:R-:W-:Y:S08]  /*bb10*/  HMMA.16816.F32 R200, R24.reuse, R164, R200 ;  /* 0x000000a418c8723c */ /* 0x050ff000000018c8 */
[----:B------:R-:W-:Y:S01]  /*bb20*/  HMMA.16816.F32 R192, R24, R166, R192 ;  /* 0x000000a618c0723c */ /* 0x000fe200000018c0 */
[----:B------:R-:W3:Y:S04]  /*bb30*/  LDSM.16.M88.4 R24, [R218+0x8000] ;  /* 0x00800000da18783b */ /* 0x000ee80000000200 */
[----:B------:R-:W-:Y:S03]  /*bb40*/  LDSM.16.M88.4 R164, [R213+0x14000] ;  /* 0x01400000d5a4783b */ /* 0x000fe60000000200 */
[C---:B-----5:R-:W-:Y:S08]  /*bb50*/  HMMA.16816.F32 R16, R176.reuse, R168, R16 ;  /* 0x000000a8b010723c */ /* 0x060ff00000001810 */
        /* <DEDUP_REMOVED lines=30> */
[----:B------:R5:W-:Y:S07]  /*bd40*/  LDSM.16.M88.4 R164, [R2+0xc000] ;  /* 0x00c0000002a4783b */ /* 0x000bee0000000200 */
[C---:B---3--:R-:W-:Y:S08]  /*bd50*/  HMMA.16816.F32 R180, R168.reuse, R20, R180 ;  /* 0x00000014a8b4723c */ /* 0x048ff000000018b4 */
[C---:B------:R-:W-:Y:S01]  /*bd60*/  HMMA.16816.F32 R196, R168.reuse, R22, R196 ;  /* 0x00000016a8c4723c */ /* 0x040fe200000018c4 */
[----:B------:R-:W3:Y:S07]  /*bd70*/  LDSM.16.M88.4 R20, [R209+0x16800] ;  /* 0x01680000d114783b */ /* 0x000eee0000000200 */
[----:B------:R-:W-:Y:S01]  /*bd80*/  HMMA.16816.F32 R200, R168, R172, R200 ;  /* 0x000000aca8c8723c */ /* 0x000fe200000018c8 */
[----:B-----5:R-:W-:-:S05]  /*bd90*/  VIADD R2, R210, 0xffffff40 ;  /* 0xffffff40d2027836 */ /* 0x020fca0000000000 */
[C---:B------:R-:W-:Y:S02]  /*bda0*/  ISETP.GE.AND P4, PT, R2.reuse, R230, PT ;  /* 0x000000e60200720c */ /* 0x040fe40003f86270 */
[----:B------:R-:W-:Y:S01]  /*bdb0*/  HMMA.16816.F32 R192, R168, R174, R192 ;  /* 0x000000aea8c0723c */ /* 0x000fe200000018c0 */
[----:B------:R-:W-:Y:S01]  /*bdc0*/  LDSM.16.M88.4 R172, [R218+0xc000] ;  /* 0x00c00000daac783b */ /* 0x000fe20000000200 */
[----:B------:R-:W-:-:S03]  /*bdd0*/  ISETP.GE.AND P5, PT, R2, R229, PT ;  /* 0x000000e50200720c */ /* 0x000fc60003fa6270 */
        /* <DEDUP_REMOVED lines=39> */
[----:B------:R4:W2:Y:S01]  /*c050*/  LDSM.16.M88.4 R172, [R3+0x17800] ;  /* 0x0178000003ac783b */ /* 0x0008a20000000200 */
[----:B------:R-:W-:-:S04]  /*c060*/  DEPBAR.LE SB0, 0x0 ;  /* 0x000080000000791a */ /* 0x000fc80000000000 */
[C---:B---3--:R-:W-:Y:S08]  /*c070*/  HMMA.16816.F32 R16, R28.reuse, R24, R16 ;  /* 0x000000181c10723c */ /* 0x048ff00000001810 */
[C---:B------:R-:W-:Y:S08]  /*c080*/  HMMA.16816.F32 R12, R28.reuse, R26, R12 ;  /* 0x0000001a1c0c723c */ /* 0x040ff0000000180c */
[----:B-1----:R-:W-:Y:S01]  /*c090*/  HMMA.16816.F32 R188, R28, R4, R188 ;  /* 0x000000041cbc723c */ /* 0x002fe200000018bc */
[----:B------:R-:W-:-:S02]  /*c0a0*/  IMAD.U32 R4, RZ, RZ, UR4 ;  /* 0x00000004ff047e24 */ /* 0x000fc4000f8e00ff */
[----:B------:R-:W-:-:S05]  /*c0b0*/  VIADD R5, R231, 0x8 ;  /* 0x00000008e7057836 */ /* 0x000fca0000000000 */
[----:B------:R-:W-:Y:S01]  /*c0c0*/  HMMA.16816.F32 R184, R28, R6, R184 ;  /* 0x000000061cb8723c */ /* 0x000fe200000018b8 */
[--C-:B------:R-:W-:Y:S02]  /*c0d0*/  IADD3 R7, PT, PT, R231, -UR21, -R4.reuse ;  /* 0x80000015e7077c10 */ /* 0x100fe4000fffe804 */
[----:B----4-:R-:W-:Y:S02]  /*c0e0*/  IADD3 R3, PT, PT, R5, -UR21, -R4 ;  /* 0x8000001505037c10 */ /* 0x010fe4000fffe804 */
[----:B------:R-:W-:-:S03]  /*c0f0*/  ISETP.GT.AND P6, PT, R7, R2, PT ;  /* 0x000000020700720c */ /* 0x000fc60003fc4270 */
[C---:B------:R-:W-:Y:S08]  /*c100*/  HMMA.16816.F32 R196, R28.reuse, R34, R196 ;  /* 0x000000221cc4723c */ /* 0x040ff000000018c4 */
[C---:B------:R-:W-:Y:S08]  /*c110*/  HMMA.16816.F32 R200, R28.reuse, R8, R200 ;  /* 0x000000081cc8723c */ /* 0x040ff000000018c8 */
[----:B------:R-:W-:Y:S01]  /*c120*/  HMMA.16816.F32 R192, R28, R10, R192 ;  /* 0x0000000a1cc0723c */ /* 0x000fe200000018c0 */
[----:B------:R-:W-:-:S05]  /*c130*/  VIADD R10, R210, UR21 ;  /* 0x00000015d20a7c36 */ /* 0x000fca0008000000 */
[--C-:B------:R-:W-:Y:S02]  /*c140*/  IADD3 R11, PT, PT, R231, 0xc0, -R10.reuse ;  /* 0x000000c0e70b7810 */ /* 0x100fe40007ffe80a */
[----:B------:R-:W-:Y:S01]  /*c150*/  HMMA.16816.F32 R180, R28, R32, R180 ;  /* 0x000000201cb4723c */ /* 0x000fe200000018b4 */
[--C-:B------:R-:W-:Y:S02]  /*c160*/  IADD3 R6, PT, PT, R5, 0xc0, -R10.reuse ;  /* 0x000000c005067810 */ /* 0x100fe40007ffe80a */
[----:B------:R-:W-:Y:S02]  /*c170*/  IABS R11, R11 ;  /* 0x0000000b000b7213 */ /* 0x000fe40000000000 */
[----:B------:R-:W-:Y:S02]  /*c180*/  IADD3 R8, PT, PT, R231, 0xbf, -R10 ;  /* 0x000000bfe7087810 */ /* 0x000fe40007ffe80a */
[----:B------:R-:W-:Y:S01]  /*c190*/  I2FP.F32.S32 R11, R11 ;  /* 0x0000000b000b7245 */ /* 0x000fe20000201400 */
        /* <DEDUP_REMOVED lines=8> */
[----:B------:R-:W-:Y:S01]  /*c220*/  P2R R20, PR, RZ, 0x10 ;  /* 0x00000010ff147803 */ /* 0x000fe20000000000 */
[----:B------:R-:W-:Y:S06]  /*c230*/  BAR.SYNC.DEFER_BLOCKING 0x0 ;  /* 0x0000000000007b1d */ /* 0x000fec0000010000 */
[----:B------:R-:W-:-:S12]  /*c240*/  BRA.U !UP0, `(.L_x_605) ;  /* 0x0000000108e47547 */ /* 0x000fd8000b800000 */
[----:B------:R-:W-:-:S04]  /*c250*/  UIADD3 UR7, UPT, UPT, UR22, -0x4, URZ ;  /* 0xfffffffc16077890 */ /* 0x000fc8000fffe0ff */
[----:B------:R-:W-:-:S04]  /*c260*/  UIMAD.WIDE.U32 UR8, UR7, UR10, URZ ;  /* 0x0000000a070872a5 */ /* 0x000fc8000f8e00ff */
[----:B------:R-:W-:Y:S02]  /*c270*/  UIMAD UR7, UR7, UR11, UR9 ;  /* 0x0000000b070772a4 */ /* 0x000fe4000f8e0209 */
[----:B------:R-:W-:Y:S01]  /*c280*/  USHF.L.U32 UR4, UR8, 0x6, URZ ;  /* 0x0000000608047899 */ /* 0x000fe200080006ff */
[----:B------:R-:W-:Y:S02]  /*c290*/  IMAD.U32 R22, RZ, RZ, UR8 ;  /* 0x00000008ff167e24 */ /* 0x000fe4000f8e00ff */
[----:B------:R-:W-:Y:S01]  /*c2a0*/  IMAD.U32 R23, RZ, RZ, UR9 ;  /* 0x00000009ff177e24 */ /* 0x000fe2000f8e00ff */
[----:B------:R-:W-:Y:S01]  /*c2b0*/  MOV R9, UR7 ;  /* 0x0000000700097c02 */ /* 0x000fe20008000f00 */
[----:B------:R-:W-:Y:S01]  /*c2c0*/  ULEA UR4, UP1, UR10, UR4, 0x5 ;  /* 0x000000040a047291 */ /* 0x000fe2000f8228ff */
[----:B------:R-:W-:Y:S01]  /*c2d0*/  LEA R24, P4, R22, R235, 0x7 ;  /* 0x000000eb16187211 */ /* 0x000fe200078838ff */
[----:B------:R-:W-:-:S03]  /*c2e0*/  USHF.L.U64.HI UR7, UR8, 0x6, UR7 ;  /* 0x0000000608077899 */ /* 0x000fc60008010207 */
[----:B------:R-:W-:Y:S01]  /*c2f0*/  LEA.HI.X R25, R22, R234, R9, 0x7, P4 ;  /* 0x000000ea16197211 */ /* 0x000fe200020f3c09 */
[----:B------:R-:W-:Y:S01]  /*c300*/  ULEA.HI.X UR7, UR10, UR7, UR11, 0x5, UP1 ;  /* 0x000000070a077291 */ /* 0x000fe200088f2c0b */
[----:B------:R-:W-:-:S03]  /*c310*/  IMAD.U32 R4, RZ, RZ, UR4 ;  /* 0x00000004ff047e24 */ /* 0x000fc6000f8e00ff */
[----:B------:R-:W-:Y:S01]  /*c320*/  @!PT LDS RZ, [RZ] ;  /* 0x00000000fffff984 */ /* 0x000fe20000000800 */
[----:B------:R-:W-:Y:S01]  /*c330*/  @!PT LDS RZ, [RZ] ;  /* 0x00000000fffff984 */ /* 0x000fe20000000800 */
[----:B------:R-:W-:Y:S01]  /*c340*/  @!PT LDS RZ, [RZ] ;  /* 0x00000000fffff984 */ /* 0x000fe20000000800 */
[----:B------:R1:W-:Y:S02]  /*c350*/  @!P3 LDGSTS.E.BYPASS.LTC128B.128 [R236+0x10000], desc[UR28][R24.64] ;  /* 0x1000000018ecbfae */ /* 0x0003e4000b981a1c */
[----:B------:R-:W-:Y:S02]  /*c360*/  MOV R9, UR7 ;  /* 0x0000000700097c02 */ /* 0x000fe40008000f00 */
        /* <DEDUP_REMOVED lines=39> */
.L_x_605:
[----:B------:R-:W-:Y:S01]  /*c5e0*/  IABS R8, R8 ;  /* 0x0000000800087213 */ /* 0x000fe20000000000 */
[----:B------:R-:W-:Y:S01]  /*c5f0*/  FFMA.FTZ R11, R11, -UR6, R16 ;  /* 0x800000060b0b7c23 */ /* 0x000fe20008010010 */
[----:B------:R-:W-:Y:S01]  /*c600*/  IABS R6, R6 ;  /* 0x0000000600067213 */ /* 0x000fe20000000000 */
[C---:B-1----:R-:W-:Y:S01]  /*c610*/  VIADD R22, R210.reuse, 0xffffff51 ;  /* 0xffffff51d2167836 */ /* 0x042fe20000000000 */
[----:B------:R-:W-:Y:S01]  /*c620*/  I2FP.F32.S32 R8, R8 ;  /* 0x0000000800087245 */ /* 0x000fe20000201400 */
[----:B------:R-:W1:Y:S01]  /*c630*/  LDCU UR4, c[0x0][0x45c] ;  /* 0x00008b80ff0477ac */ /* 0x000e620008000800 */
[----:B------:R-:W-:Y:S02]  /*c640*/  I2FP.F32.S32 R9, R6 ;  /* 0x0000000600097245 */ /* 0x000fe40000201400 */
[----:B------:R-:W-:Y:S01]  /*c650*/  ISETP.GT.AND P1, PT, R3, R2, PT ;  /* 0x000000020300720c */ /* 0x000fe20003f24270 */
[----:B------:R-:W-:Y:S01]  /*c660*/  VIADD R2, R210, 0xffffff41 ;  /* 0xffffff41d2027836 */ /* 0x000fe20000000000 */
[----:B------:R-:W-:Y:S01]  /*c670*/  FSEL R11, R11, -INF , !P6 ;  /* 0xff8000000b0b7808 */ /* 0x000fe20007000000 */
[----:B------:R-:W-:Y:S01]  /*c680*/  FFMA.FTZ R6, R8, -UR6, R17 ;  /* 0x8000000608067c23 */ /* 0x000fe20008010011 */
[----:B------:R-:W-:Y:S01]  /*c690*/  IADD3 R4, PT, PT, R5, 0xbf, -R10 ;  /* 0x000000bf05047810 */ /* 0x000fe20007ffe80a */
[----:B------:R-:W-:Y:S01]  /*c6a0*/  FFMA.FTZ R9, R9, -UR6, R18 ;  /* 0x8000000609097c23 */ /* 0x000fe20008010012 */
[----:B------:R-:W-:Y:S01]  /*c6b0*/  ISETP.NE.AND P6, PT, R20, RZ, PT ;  /* 0x000000ff1400720c */ /* 0x000fe20003fc5270 */
[----:B------:R-:W-:Y:S01]  /*c6c0*/  @UP0 UIADD3 UR22, UPT, UPT, UR22, -0x4, URZ ;  /* 0xfffffffc16160890 */ /* 0x000fe2000fffe0ff */
[----:B------:R-:W-:-:S02]  /*c6d0*/  IADD3 R8, PT, PT, R231, 0xb8, -R10 ;  /* 0x000000b8e7087810 */ /* 0x000fc40007ffe80a */
[----:B------:R-:W-:Y:S02]  /*c6e0*/  IABS R4, R4 ;  /* 0x0000000400047213 */ /* 0x000fe40000000000 */
[----:B------:R-:W-:Y:S02]  /*c6f0*/  FSEL R16, R11, -INF , !P6 ;  /* 0xff8000000b107808 */ /* 0x000fe40007000000 */
[C---:B------:R-:W-:Y:S02]  /*c700*/  ISETP.GE.AND P3, PT, R2.reuse, R230, PT ;  /* 0x000000e60200720c */ /* 0x040fe40003f66270 */
[----:B------:R-:W-:Y:S02]  /*c710*/  ISETP.GE.AND P0, PT, R2, R229, PT ;  /* 0x000000e50200720c */ /* 0x000fe40003f06270 */
[-C--:B------:R-:W-:Y:S02]  /*c720*/  ISETP.GT.AND P2, PT, R7, R2.reuse, PT ;  /* 0x000000020700720c */ /* 0x080fe40003f44270 */
[----:B------:R-:W-:Y:S01]  /*c730*/  ISETP.GT.AND P4, PT, R3, R2, PT ;  /* 0x000000020300720c */ /* 0x000fe20003f84270 */
[----:B------:R-:W-:Y:S01]  /*c740*/  VIADD R2, R210, 0xffffff48 ;  /* 0xffffff48d2027836 */ /* 0x000fe20000000000 */
[----:B------:R-:W-:-:S02]  /*c750*/  IABS R11, R8 ;  /* 0x00000008000b7213 */ /* 0x000fc40000000000 */
[----:B------:R-:W-:Y:S02]  /*c760*/  FSEL R8, R9, -INF , !P1 ;  /* 0xff80000009087808 */ /* 0x000fe40004800000 */
[----:B------:R-:W-:Y:S02]  /*c770*/  I2FP.F32.S32 R4, R4 ;  /* 0x0000000400047245 */ /* 0x000fe40000201400 */
[----:B------:R-:W-:Y:S02]  /*c780*/  FSEL R8, R8, -INF , !P5 ;  /* 0xff80000008087808 */ /* 0x000fe40006800000 */
[----:B------:R-:W-:Y:S02]  /*c790*/  FSEL R6, R6, -INF , !P2 ;  /* 0xff80000006067808 */ /* 0x000fe40005000000 */
[----:B------:R-:W-:Y:S02]  /*c7a0*/  IADD3 R9, PT, PT, R5, 0xb8, -R10 ;  /* 0x000000b805097810 */ /* 0x000fe40007ffe80a */
[----:B------:R-:W-:-:S02]  /*c7b0*/  ISETP.GE.AND P6, PT, R2, R230, PT ;  /* 0x000000e60200720c */ /* 0x000fc40003fc6270 */
[----:B------:R-:W-:Y:S02]  /*c7c0*/  ISETP.GE.AND P1, PT, R2, R229, PT ;  /* 0x000000e50200720c */ /* 0x000fe40003f26270 */
[-C--:B------:R-:W-:Y:S02]  /*c7d0*/  ISETP.GT.AND P5, PT, R7, R2.reuse, PT ;  /* 0x000000020700720c */ /* 0x080fe40003fa4270 */
[----:B------:R-:W-:Y:S02]  /*c7e0*/  I2FP.F32.S32 R11, R11 ;  /* 0x0000000b000b7245 */ /* 0x000fe40000201400 */
[----:B------:R-:W-:Y:S01]  /*c7f0*/  ISETP.GT.AND P2, PT, R3, R2, PT ;  /* 0x000000020300720c */ /* 0x000fe20003f44270 */
[----:B------:R-:W-:Y:S01]  /*c800*/  FFMA.FTZ R2, R4, -UR6, R19 ;  /* 0x8000000604027c23 */ /* 0x000fe20008010013 */
[----:B------:R-:W-:Y:S01]  /*c810*/  IABS R9, R9 ;  /* 0x0000000900097213 */ /* 0x000fe20000000000 */
[----:B------:R-:W-:Y:S01]  /*c820*/  FFMA.FTZ R18, R11, -UR6, R12 ;  /* 0x800000060b127c23 */ /* 0x000fe2000801000c */
[----:B------:R-:W-:Y:S01]  /*c830*/  VIADD R4, R210, 0xffffff49 ;  /* 0xffffff49d2047836 */ /* 0x000fe20000000000 */
[----:B------:R-:W-:-:S02]  /*c840*/  IADD3 R20, PT, PT, R231, 0xb7, -R10 ;  /* 0x000000b7e7147810 */ /* 0x000fc40007ffe80a */
[----:B------:R-:W-:Y:S02]  /*c850*/  FSEL R2, R2, -INF , !P4 ;  /* 0xff80000002027808 */ /* 0x000fe40006000000 */
[----:B------:R-:W-:Y:S02]  /*c860*/  I2FP.F32.S32 R9, R9 ;  /* 0x0000000900097245 */ /* 0x000fe40000201400 */
[----:B------:R-:W-:Y:S02]  /*c870*/  FSEL R12, R6, -INF , !P3 ;  /* 0xff800000060c7808 */ /* 0x000fe40005800000 */
[----:B------:R-:W-:Y:S02]  /*c880*/  FSEL R2, R2, -INF , !P0 ;  /* 0xff80000002027808 */ /* 0x000fe40004000000 */
[----:B------:R-:W-:Y:S02]  /*c890*/  FSEL R18, R18, -INF , !P5 ;  /* 0xff80000012127808 */ /* 0x000fe40006800000 */
[----:B------:R-:W-:-:S02]  /*c8a0*/  ISETP.GE.AND P3, PT, R4, R230, PT ;  /* 0x000000e60400720c */ /* 0x000fc40003f66270 */
[----:B------:R-:W-:Y:S02]  /*c8b0*/  ISETP.GE.AND P4, PT, R4, R229, PT ;  /* 0x000000e50400720c */ /* 0x000fe40003f86270 */
[-C--:B------:R-:W-:Y:S02]  /*c8c0*/  ISETP.GT.AND P0, PT, R7, R4.reuse, PT ;  /* 0x000000040700720c */ /* 0x080fe40003f04270 */
[----:B------:R-:W-:Y:S01]  /*c8d0*/  ISETP.GT.AND P5, PT, R3, R4, PT ;  /* 0x000000040300720c */ /* 0x000fe20003fa4270 */
[----:B------:R-:W-:Y:S01]  /*c8e0*/  FFMA.FTZ R4, R9, -UR6, R14 ;  /* 0x8000000609047c23 */ /* 0x000fe2000801000e */
[----:B------:R-:W-:Y:S02]  /*c8f0*/  IABS R20, R20 ;  /* 0x0000001400147213 */ /* 0x000fe40000000000 */
[----:B------:R-:W-:Y:S02]  /*c900*/  IADD3 R9, PT, PT, R231, 0xb0, -R10 ;  /* 0x000000b0e7097810 */ /* 0x000fe40007ffe80a */
[----:B------:R-:W-:-:S02]  /*c910*/  I2FP.F32.S32 R20, R20 ;  /* 0x0000001400147245 */ /* 0x000fc40000201400 */
[----:B------:R-:W-:Y:S02]  /*c920*/  IABS R9, R9 ;  /* 0x0000000900097213 */ /* 0x000fe40000000000 */
[C-C-:B------:R-:W-:Y:S01]  /*c930*/  IADD3 R11, PT, PT, R5.reuse, 0xb0, -R10.reuse ;  /* 0x000000b0050b7810 */ /* 0x140fe20007ffe80a */
[----:B------:R-:W-:Y:S01]  /*c940*/  FFMA.FTZ R13, R20, -UR6, R13 ;  /* 0x80000006140d7c23 */ /* 0x000fe2000801000d */
[----:B------:R-:W-:Y:S01]  /*c950*/  IADD3 R6, PT, PT, R5, 0xb7, -R10 ;  /* 0x000000b705067810 */ /* 0x000fe20007ffe80a */
[----:B------:R-:W-:Y:S01]  /*c960*/  VIADD R20, R210, 0xffffff50 ;  /* 0xffffff50d2147836 */ /* 0x000fe20000000000 */
[----:B------:R-:W-:Y:S02]  /*c970*/  I2FP.F32.S32 R9, R9 ;  /* 0x0000000900097245 */ /* 0x000fe40000201400 */
[----:B------:R-:W-:Y:S02]  /*c980*/  FSEL R4, R4, -INF , !P2 ;  /* 0xff80000004047808 */ /* 0x000fe40005000000 */
[----:B------:R-:W-:Y:S01]  /*c990*/  IABS R11, R11 ;  /* 0x0000000b000b7213 */ /* 0x000fe20000000000 */
[----:B------:R-:W-:Y:S01]  /*c9a0*/  FFMA.FTZ R9, R9, -UR6, R188 ;  /* 0x8000000609097c23 */ /* 0x000fe200080100bc */
[----:B------:R-:W-:-:S02]  /*c9b0*/  IABS R6, R6 ;  /* 0x0000000600067213 */ /* 0x000fc40000000000 */
[----:B------:R-:W-:Y:S02]  /*c9c0*/  FSEL R18, R18, -INF , !P6 ;  /* 0xff80000012127808 */ /* 0x000fe40007000000 */
[----:B------:R-:W-:Y:S02]  /*c9d0*/  FSEL R4, R4, -INF , !P1 ;  /* 0xff80000004047808 */ /* 0x000fe40004800000 */
[----:B------:R-:W-:Y:S02]  /*c9e0*/  FSEL R14, R13, -INF , !P0 ;  /* 0xff8000000d0e7808 */ /* 0x000fe40004000000 */
[----:B------:R-:W-:Y:S02]  /*c9f0*/  I2FP.F32.S32 R11, R11 ;  /* 0x0000000b000b7245 */ /* 0x000fe40000201400 */
[C---:B------:R-:W-:Y:S02]  /*ca00*/  ISETP.GE.AND P6, PT, R20.reuse, R230, PT ;  /* 0x000000e61400720c */ /* 0x040fe40003fc6270 */
[----:B------:R-:W-:Y:S01]  /*ca10*/  ISETP.GE.AND P2, PT, R20, R229, PT ;  /* 0x000000e51400720c */ /* 0x000fe20003f46270 */
[----:B------:R-:W-:Y:S01]  /*ca20*/  FFMA.FTZ R174, R11, -UR6, R190 ;  /* 0x800000060bae7c23 */ /* 0x000fe200080100be */
[----:B------:R-:W-:-:S02]  /*ca30*/  I2FP.F32.S32 R6, R6 ;  /* 0x0000000600067245 */ /* 0x000fc40000201400 */
[-C--:B------:R-:W-:Y:S02]  /*ca40*/  ISETP.GT.AND P1, PT, R7, R20.reuse, PT ;  /* 0x000000140700720c */ /* 0x080fe40003f24270 */
[----:B------:R-:W-:Y:S01]  /*ca50*/  ISETP.GT.AND P0, PT, R3, R20, PT ;  /* 0x000000140300720c */ /* 0x000fe20003f04270 */
[----:B------:R-:W-:Y:S01]  /*ca60*/  FFMA.FTZ R6, R6, -UR6, R15 ;  /* 0x8000000606067c23 */ /* 0x000fe2000801000f */
[--C-:B------:R-:W-:Y:S02]  /*ca70*/  IADD3 R20, PT, PT, R231, 0xaf, -R10.reuse ;  /* 0x000000afe7147810 */ /* 0x100fe40007ffe80a */
[----:B------:R-:W-:Y:S02]  /*ca80*/  IADD3 R172, PT, PT, R5, 0xaf, -R10 ;  /* 0x000000af05ac7810 */ /* 0x000fe40007ffe80a */
[----:B------:R-:W-:Y:S02]  /*ca90*/  FSEL R9, R9, -INF , !P1 ;  /* 0xff80000009097808 */ /* 0x000fe40004800000 */
[----:B------:R-:W-:-:S02]  /*caa0*/  IABS R20, R20 ;  /* 0x0000001400147213 */ /* 0x000fc40000000000 */
[--C-:B------:R-:W-:Y:S02]  /*cab0*/  IADD3 R11, PT, PT, R231, 0xa8, -R10.reuse ;  /* 0x000000a8e70b7810 */ /* 0x100fe40007ffe80a */
[----:B------:R-:W-:Y:S02]  /*cac0*/  IABS R172, R172 ;  /* 0x000000ac00ac7213 */ /* 0x000fe40000000000 */
[----:B------:R-:W-:Y:S02]  /*cad0*/  FSEL R190, R9, -INF , !P6 ;  /* 0xff80000009be7808 */ /* 0x000fe40007000000 */
[----:B------:R-:W-:Y:S02]  /*cae0*/  I2FP.F32.S32 R20, R20 ;  /* 0x0000001400147245 */ /* 0x000fe40000201400 */
[----:B------:R-:W-:Y:S02]  /*caf0*/  IABS R11, R11 ;  /* 0x0000000b000b7213 */ /* 0x000fe40000000000 */
[----:B------:R-:W-:Y:S01]  /*cb00*/  IADD3 R9, PT, PT, R5, 0xa8, -R10 ;  /* 0x000000a805097810 */ /* 0x000fe20007ffe80a */
[----:B------:R-:W-:Y:S01]  /*cb10*/  FFMA.FTZ R189, R20, -UR6, R189 ;  /* 0x8000000614bd7c23 */ /* 0x000fe200080100bd */
[----:B------:R-:W-:Y:S01]  /*cb20*/  FSEL R6, R6, -INF , !P5 ;  /* 0xff80000006067808 */ /* 0x000fe20006800000 */
[----:B------:R-:W-:Y:S01]  /*cb30*/  VIADD R20, R210, 0xffffff58 ;  /* 0xffffff58d2147836 */ /* 0x000fe20000000000 */
[----:B------:R-:W-:-:S02]  /*cb40*/  I2FP.F32.S32 R172, R172 ;  /* 0x000000ac00ac7245 */ /* 0x000fc40000201400 */
[----:B------:R-:W-:Y:S02]  /*cb50*/  I2FP.F32.S32 R11, R11 ;  /* 0x0000000b000b7245 */ /* 0x000fe40000201400 */
[----:B------:R-:W-:Y:S01]  /*cb60*/  IADD3 R176, PT, PT, R231, 0xa7, -R10 ;  /* 0x000000a7e7b07810 */ /* 0x000fe20007ffe80a */
[----:B------:R-:W-:Y:S01]  /*cb70*/  FFMA.FTZ R172, R172, -UR6, R191 ;  /* 0x80000006acac7c23 */ /* 0x000fe200080100bf */
[----:B------:R-:W-:Y:S01]  /*cb80*/  IABS R9, R9 ;  /* 0x0000000900097213 */ /* 0x000fe20000000000 */
[----:B------:R-:W-:Y:S01]  /*cb90*/  FFMA.FTZ R178, R11, -UR6, R184 ;  /* 0x800000060bb27c23 */ /* 0x000fe200080100b8 */
[----:B------:R-:W-:Y:S02]  /*cba0*/  FSEL R6, R6, -INF , !P4 ;  /* 0xff80000006067808 */ /* 0x000fe40006000000 */
[----:B------:R-:W-:Y:S02]  /*cbb0*/  ISETP.GT.AND P4, PT, R7, R22, PT ;  /* 0x000000160700720c */ /* 0x000fe40003f84270 */
[----:B------:R-:W-:-:S02]  /*cbc0*/  FSEL R174, R174, -INF , !P0 ;  /* 0xff800000aeae7808 */ /* 0x000fc40004000000 */
[----:B------:R-:W-:Y:S02]  /*cbd0*/  IADD3 R170, PT, PT, R5, 0xa7, -R10 ;  /* 0x000000a705aa7810 */ /* 0x000fe40007ffe80a */
[----:B------:R-:W-:Y:S02]  /*cbe0*/  ISETP.GT.AND P1, PT, R3, R22, PT ;  /* 0x000000160300720c */ /* 0x000fe40003f24270 */
[----:B------:R-:W-:Y:S02]  /*cbf0*/  IABS R176, R176 ;  /* 0x000000b000b07213 */ /* 0x000fe40000000000 */
[----:B------:R-:W-:Y:S02]  /*cc00*/  I2FP.F32.S32 R9, R9 ;  /* 0x0000000900097245 */ /* 0x000fe40000201400 */
[----:B------:R-:W-:Y:S02]  /*cc10*/  FSEL R174, R174, -INF , !P2 ;  /* 0xff800000aeae7808 */ /* 0x000fe40005000000 */
[----:B------:R-:W-:Y:S01]  /*cc20*/  FSEL R242, R189, -INF , !P4 ;  /* 0xff800000bdf27808 */ /* 0x000fe20006000000 */
[----:B------:R-:W-:Y:S01]  /*cc30*/  FFMA.FTZ R168, R9, -UR6, R186 ;  /* 0x8000000609a87c23 */ /* 0x000fe200080100ba */
[----:B------:R-:W-:Y:S01]  /*cc40*/  IADD3 R11, PT, PT, R231, 0xa0, -R10 ;  /* 0x000000a0e70b7810 */ /* 0x000fe20007ffe80a */
[----:B------:R-:W-:Y:S01]  /*cc50*/  IMAD.MOV.U32 R186, RZ, RZ, 0x20 ;  /* 0x00000020ffba7424 */ /* 0x000fe200078e00ff */
[----:B------:R-:W-:-:S02]  /*cc60*/  IABS R170, R170 ;  /* 0x000000aa00aa7213 */ /* 0x000fc40000000000 */
[----:B------:R-:W-:Y:S02]  /*cc70*/  FSEL R14, R14, -INF , !P3 ;  /* 0xff8000000e0e7808 */ /* 0x000fe40005800000 */
[C---:B------:R-:W-:Y:S02]  /*cc80*/  ISETP.GE.AND P6, PT, R20.reuse, R230, PT ;  /* 0x000000e61400720c */ /* 0x040fe40003fc6270 */
[----:B------:R-:W-:Y:S02]  /*cc90*/  ISETP.GE.AND P0, PT, R20, R229, PT ;  /* 0x000000e51400720c */ /* 0x000fe40003f06270 */
[-C--:B------:R-:W-:Y:S02]  /*cca0*/  ISETP.GT.AND P2, PT, R7, R20.reuse, PT ;  /* 0x000000140700720c */ /* 0x080fe40003f44270 */
[----:B------:R-:W-:Y:S01]  /*ccb0*/  ISETP.GT.AND P4, PT, R3, R20, PT ;  /* 0x000000140300720c */ /* 0x000fe20003f84270 */
[----:B------:R-:W-:Y:S01]  /*ccc0*/  VIADD R20, R210, 0xffffff59 ;  /* 0xffffff59d2147836 */ /* 0x000fe20000000000 */
[----:B------:R-:W-:-:S02]  /*ccd0*/  ISETP.GE.AND P3, PT, R22, R230, PT ;  /* 0x000000e61600720c */ /* 0x000fc40003f66270 */
[----:B------:R-:W-:Y:S02]  /*cce0*/  ISETP.GE.AND P5, PT, R22, R229, PT ;  /* 0x000000e51600720c */ /* 0x000fe40003fa6270 */
[----:B------:R-:W-:Y:S02]  /*ccf0*/  FSEL R172, R172, -INF , !P1 ;  /* 0xff800000acac7808 */ /* 0x000fe40004800000 */
[----:B------:R-:W-:Y:S02]  /*cd00*/  I2FP.F32.S32 R176, R176 ;  /* 0x000000b000b07245 */ /* 0x000fe40000201400 */
[----:B------:R-:W-:Y:S02]  /*cd10*/  IABS R11, R11 ;  /* 0x0000000b000b7213 */ /* 0x000fe40000000000 */
[----:B------:R-:W-:Y:S01]  /*cd20*/  I2FP.F32.S32 R170, R170 ;  /* 0x000000aa00aa7245 */ /* 0x000fe20000201400 */
[----:B------:R-:W-:Y:S01]  /*cd30*/  FFMA.FTZ R176, R176, -UR6, R185 ;  /* 0x80000006b0b07c23 */ /* 0x000fe200080100b9 */
[----:B------:R-:W-:-:S02]  /*cd40*/  FSEL R242, R242, -INF , !P3 ;  /* 0xff800000f2f27808 */ /* 0x000fc40005800000 */
[----:B------:R-:W-:Y:S01]  /*cd50*/  FSEL R172, R172, -INF , !P5 ;  /* 0xff800000acac7808 */ /* 0x000fe20006800000 */
[----:B------:R-:W-:Y:S01]  /*cd60*/  FFMA.FTZ R170, R170, -UR6, R187 ;  /* 0x80000006aaaa7c23 */ /* 0x000fe200080100bb */
[----:B------:R-:W-:Y:S01]  /*cd70*/  FSEL R178, R178, -INF , !P2 ;  /* 0xff800000b2b27808 */ /* 0x000fe20005000000 */
[----:B------:R-:W-:Y:S01]  /*cd80*/  VIADD R187, R0, 0x18040 ;  /* 0x0001804000bb7836 */ /* 0x000fe20000000000 */
[C---:B------:R-:W-:Y:S02]  /*cd90*/  ISETP.GE.AND P3, PT, R20.reuse, R230, PT ;  /* 0x000000e61400720c */ /* 0x040fe40003f66270 */
[----:B------:R-:W-:Y:S02]  /*cda0*/  ISETP.GE.AND P1, PT, R20, R229, PT ;  /* 0x000000e51400720c */ /* 0x000fe40003f26270 */
[-C--:B------:R-:W-:Y:S02]  /*cdb0*/  ISETP.GT.AND P5, PT, R7, R20.reuse, PT ;  /* 0x000000140700720c */ /* 0x080fe40003fa4270 */
[----:B------:R-:W-:Y:S01]  /*cdc0*/  ISETP.GT.AND P2, PT, R3, R20, PT ;  /* 0x000000140300720c */ /* 0x000fe20003f44270 */
[----:B------:R-:W-:Y:S01]  /*cdd0*/  VIADD R20, R210, 0xffffff60 ;  /* 0xffffff60d2147836 */ /* 0x000fe20000000000 */
[----:B------:R-:W-:-:S02]  /*cde0*/  FSEL R168, R168, -INF , !P4 ;  /* 0xff800000a8a87808 */ /* 0x000fc40006000000 */
[----:B------:R-:W-:Y:S02]  /*cdf0*/  I2FP.F32.S32 R11, R11 ;  /* 0x0000000b000b7245 */ /* 0x000fe40000201400 */
[----:B------:R-:W-:Y:S02]  /*ce00*/  FSEL R178, R178, -INF , !P6 ;  /* 0xff800000b2b27808 */ /* 0x000fe40007000000 */
[----:B------:R-:W-:Y:S01]  /*ce10*/  FSEL R168, R168, -INF , !P0 ;  /* 0xff800000a8a87808 */ /* 0x000fe20004000000 */
[----:B------:R-:W-:Y:S01]  /*ce20*/  FFMA.FTZ R180, R11, -UR6, R180 ;  /* 0x800000060bb47c23 */ /* 0x000fe200080100b4 */
[----:B------:R-:W-:Y:S02]  /*ce30*/  FSEL R176, R176, -INF , !P5 ;  /* 0xff800000b0b07808 */ /* 0x000fe40006800000 */
[C---:B------:R-:W-:Y:S02]  /*ce40*/  ISETP.GE.AND P6, PT, R20.reuse, R230, PT ;  /* 0x000000e61400720c */ /* 0x040fe40003fc6270 */
[----:B------:R-:W-:-:S02]  /*ce50*/  ISETP.GE.AND P4, PT, R20, R229, PT ;  /* 0x000000e51400720c */ /* 0x000fc40003f86270 */
[-C--:B------:R-:W-:Y:S02]  /*ce60*/  ISETP.GT.AND P0, PT, R7, R20.reuse, PT ;  /* 0x000000140700720c */ /* 0x080fe40003f04270 */
[----:B------:R-:W-:Y:S01]  /*ce70*/  ISETP.GT.AND P5, PT, R3, R20, PT ;  /* 0x000000140300720c */ /* 0x000fe20003fa4270 */
[----:B------:R-:W-:Y:S01]  /*ce80*/  VIADD R20, R210, 0xffffff61 ;  /* 0xffffff61d2147836 */ /* 0x000fe20000000000 */
[----:B------:R-:W-:Y:S02]  /*ce90*/  FSEL R170, R170, -INF , !P2 ;  /* 0xff800000aaaa7808 */ /* 0x000fe40005000000 */
[----:B------:R-:W-:Y:S02]  /*cea0*/  IADD3 R9, PT, PT, R5, 0xa0, -R10 ;  /* 0x000000a005097810 */ /* 0x000fe40007ffe80a */
[----:B------:R-:W-:Y:S02]  /*ceb0*/  FSEL R176, R176, -INF , !P3 ;  /* 0xff800000b0b07808 */ /* 0x000fe40005800000 */
[----:B------:R-:W-:-:S02]  /*cec0*/  FSEL R170, R170, -INF , !P1 ;  /* 0xff800000aaaa7808 */ /* 0x000fc40004800000 */
[----:B------:R-:W-:Y:S02]  /*ced0*/  FSEL R226, R180, -INF , !P0 ;  /* 0xff800000b4e27808 */ /* 0x000fe40004000000 */
[----:B------:R-:W-:Y:S02]  /*cee0*/  IADD3 R22, PT, PT, R231, 0x9f, -R10 ;  /* 0x0000009fe7167810 */ /* 0x000fe40007ffe80a */
[----:B------:R-:W-:Y:S02]  /*cef0*/  IABS R9, R9 ;  /* 0x0000000900097213 */ /* 0x000fe40000000000 */
[C---:B------:R-:W-:Y:S02]  /*cf00*/  ISETP.GE.AND P3, PT, R20.reuse, R230, PT ;  /* 0x000000e61400720c */ /* 0x040fe40003f66270 */
[----:B------:R-:W-:Y:S02]  /*cf10*/  ISETP.GE.AND P2, PT, R20, R229, PT ;  /* 0x000000e51400720c */ /* 0x000fe40003f46270 */
[----:B------:R-:W-:-:S02]  /*cf20*/  ISETP.GT.AND P1, PT, R7, R20, PT ;  /* 0x000000140700720c */ /* 0x000fc40003f24270 */
[----:B------:R-:W-:Y:S02]  /*cf30*/  ISETP.GT.AND P0, PT, R3, R20, PT ;  /* 0x000000140300720c */ /* 0x000fe40003f04270 */
[--C-:B------:R-:W-:Y:S02]  /*cf40*/  IADD3 R20, PT, PT, R5, 0x9f, -R10.reuse ;  /* 0x0000009f05147810 */ /* 0x100fe40007ffe80a */
[----:B------:R-:W-:Y:S02]  /*cf50*/  IABS R22, R22 ;  /* 0x0000001600167213 */ /* 0x000fe40000000000 */
[----:B------:R-:W-:Y:S02]  /*cf60*/  I2FP.F32.S32 R9, R9 ;  /* 0x0000000900097245 */ /* 0x000fe40000201400 */
[----:B------:R-:W-:Y:S02]  /*cf70*/  IADD3 R11, PT, PT, R231, 0x98, -R10 ;  /* 0x00000098e70b7810 */ /* 0x000fe40007ffe80a */
[----:B------:R-:W-:Y:S01]  /*cf80*/  IABS R20, R20 ;  /* 0x0000001400147213 */ /* 0x000fe20000000000 */
[----:B------:R-:W-:Y:S01]  /*cf90*/  FFMA.FTZ R182, R9, -UR6, R182 ;  /* 0x8000000609b67c23 */ /* 0x000fe200080100b6 */
[----:B------:R-:W-:-:S02]  /*cfa0*/  I2FP.F32.S32 R22, R22 ;  /* 0x0000001600167245 */ /* 0x000fc40000201400 */
[----:B------:R-:W-:Y:S02]  /*cfb0*/  IABS R11, R11 ;  /* 0x0000000b000b7213 */ /* 0x000fe40000000000 */
[----:B------:R-:W-:Y:S01]  /*cfc0*/  I2FP.F32.S32 R20, R20 ;  /* 0x0000001400147245 */ /* 0x000fe20000201400 */
[----:B------:R-:W-:Y:S01]  /*cfd0*/  FFMA.FTZ R181, R22, -UR6, R181 ;  /* 0x8000000616b57c23 */ /* 0x000fe200080100b5 */
[----:B------:R-:W-:Y:S01]  /*cfe0*/  I2FP.F32.S32 R11, R11 ;  /* 0x0000000b000b7245 */ /* 0x000fe20000201400 */
[----:B------:R-:W-:Y:S01]  /*cff0*/  VIADD R22, R210, 0xffffff68 ;  /* 0xffffff68d2167836 */ /* 0x000fe20000000000 */
[----:B------:R-:W-:Y:S01]  /*d000*/  FSEL R220, R182, -INF , !P5 ;  /* 0xff800000b6dc7808 */ /* 0x000fe20006800000 */
[----:B------:R-:W-:Y:S01]  /*d010*/  FFMA.FTZ R183, R20, -UR6, R183 ;  /* 0x8000000614b77c23 */ /* 0x000fe200080100b7 */
[----:B------:R-:W-:Y:S01]  /*d020*/  FSEL R228, R181, -INF , !P1 ;  /* 0xff800000b5e47808 */ /* 0x000fe20004800000 */
[----:B------:R-:W-:Y:S01]  /*d030*/  FFMA.FTZ R196, R11, -UR6, R196 ;  /* 0x800000060bc47c23 */ /* 0x000fe200080100c4 */
[----:B------:R-:W-:Y:S01]  /*d040*/  FSEL R220, R220, -INF , !P4 ;  /* 0xff800000dcdc7808 */ /* 0x000fe20006000000 */
[----:B------:R-:W-:Y:S01]  /*d050*/  VIADD R20, R210, 0xffffff69 ;  /* 0xffffff69d2147836 */ /* 0x000fe20000000000 */
[----:B------:R-:W-:-:S02]  /*d060*/  ISETP.GT.AND P4, PT, R7, R22, PT ;  /* 0x000000160700720c */ /* 0x000fc40003f84270 */
[----:B------:R-:W-:Y:S02]  /*d070*/  IADD3 R9, PT, PT, R5, 0x98, -R10 ;  /* 0x0000009805097810 */ /* 0x000fe40007ffe80a */
[----:B------:R-:W-:Y:S02]  /*d080*/  FSEL R214, R183, -INF , !P0 ;  /* 0xff800000b7d67808 */ /* 0x000fe40004000000 */
[----:B------:R-:W-:Y:S02]  /*d090*/  FSEL R226, R226, -INF , !P6 ;  /* 0xff800000e2e27808 */ /* 0x000fe40007000000 */
[C---:B------:R-:W-:Y:S02]  /*d0a0*/  ISETP.GE.AND P6, PT, R22.reuse, R230, PT ;  /* 0x000000e61600720c */ /* 0x040fe40003fc6270 */
[----:B------:R-:W-:Y:S02]  /*d0b0*/  ISETP.GE.AND P5, PT, R22, R229, PT ;  /* 0x000000e51600720c */ /* 0x000fe40003fa6270 */
[----:B------:R-:W-:-:S02]  /*d0c0*/  ISETP.GT.AND P1, PT, R3, R22, PT ;  /* 0x000000160300720c */ /* 0x000fc40003f24270 */
[----:B------:R-:W-:Y:S02]  /*d0d0*/  IADD3 R22, PT, PT, R231, 0x97, -R10 ;  /* 0x00000097e7167810 */ /* 0x000fe40007ffe80a */
[----:B------:R-:W-:Y:S02]  /*d0e0*/  IABS R9, R9 ;  /* 0x0000000900097213 */ /* 0x000fe40000000000 */
[----:B------:R-:W-:Y:S02]  /*d0f0*/  FSEL R228, R228, -INF , !P3 ;  /* 0xff800000e4e47808 */ /* 0x000fe40005800000 */
[----:B------:R-:W-:Y:S02]  /*d100*/  FSEL R214, R214, -INF , !P2 ;  /* 0xff800000d6d67808 */ /* 0x000fe40005000000 */
[----:B------:R-:W-:Y:S02]  /*d110*/  FSEL R224, R196, -INF , !P4 ;  /* 0xff800000c4e07808 */ /* 0x000fe40006000000 */
[----:B------:R-:W-:-:S02]  /*d120*/  ISETP.GE.AND P3, PT, R20, R230, PT ;  /* 0x000000e61400720c */ /* 0x000fc40003f66270 */
[----:B------:R-:W-:Y:S02]  /*d130*/  ISETP.GE.AND P0, PT, R20, R229, PT ;  /* 0x000000e51400720c */ /* 0x000fe40003f06270 */
[-C--:B------:R-:W-:Y:S02]  /*d140*/  ISETP.GT.AND P2, PT, R7, R20.reuse, PT ;  /* 0x000000140700720c */ /* 0x080fe40003f44270 */
[----:B------:R-:W-:Y:S02]  /*d150*/  ISETP.GT.AND P4, PT, R3, R20, PT ;  /* 0x000000140300720c */ /* 0x000fe40003f84270 */
[----:B------:R-:W-:Y:S02]  /*d160*/  IADD3 R20, PT, PT, R5, 0x97, -R10 ;  /* 0x0000009705147810 */ /* 0x000fe40007ffe80a */
[----:B------:R-:W-:Y:S02]  /*d170*/  IABS R22, R22 ;  /* 0x0000001600167213 */ /* 0x000fe40000000000 */
[----:B------:R-:W-:-:S02]  /*d180*/  I2FP.F32.S32 R9, R9 ;  /* 0x0000000900097245 */ /* 0x000fc40000201400 */
[----:B------:R-:W-:Y:S02]  /*d190*/  IADD3 R11, PT, PT, R231, 0x90, -R10 ;  /* 0x00000090e70b7810 */ /* 0x000fe40007ffe80a */
[----:B------:R-:W-:Y:S01]  /*d1a0*/  IABS R20, R20 ;  /* 0x0000001400147213 */ /* 0x000fe20000000000 */
[----:B------:R-:W-:Y:S01]  /*d1b0*/  FFMA.FTZ R198, R9, -UR6, R198 ;  /* 0x8000000609c67c23 */ /* 0x000fe200080100c6 */
[----:B------:R-:W-:Y:S02]  /*d1c0*/  I2FP.F32.S32 R22, R22 ;  /* 0x0000001600167245 */ /* 0x000fe40000201400 */
[----:B------:R-:W-:Y:S02]  /*d1d0*/  IABS R11, R11 ;  /* 0x0000000b000b7213 */ /* 0x000fe40000000000 */
[----:B------:R-:W-:Y:S01]  /*d1e0*/  I2FP.F32.S32 R20, R20 ;  /* 0x0000001400147245 */ /* 0x000fe20000201400 */
[----:B------:R-:W-:Y:S01]  /*d1f0*/  FFMA.FTZ R197, R22, -UR6, R197 ;  /* 0x8000000616c57c23 */ /* 0x000fe200080100c5 */
[----:B------:R-:W-:Y:S01]  /*d200*/  I2FP.F32.S32 R11, R11 ;  /* 0x0000000b000b7245 */ /* 0x000fe20000201400 */
[----:B------:R-:W-:Y:S01]  /*d210*/  VIADD R22, R210, 0xffffff70 ;  /* 0xffffff70d2167836 */ /* 0x000fe20000000000 */
[----:B------:R-:W-:Y:S01]  /*d220*/  FSEL R218, R198, -INF , !P1 ;  /* 0xff800000c6da7808 */ /* 0x000fe20004800000 */
[----:B------:R-:W-:Y:S01]  /*d230*/  FFMA.FTZ R9, R20, -UR6, R199 ;  /* 0x8000000614097c23 */ /* 0x000fe200080100c7 */
[----:B------:R-:W-:Y:S01]  /*d240*/  IADD3 R13, PT, PT, R5, 0x90, -R10 ;  /* 0x00000090050d7810 */ /* 0x000fe20007ffe80a */
        /* <DEDUP_REMOVED lines=12> */
[----:B------:R-:W-:Y:S02]  /*d310*/  FSEL R206, R200, -INF , !P5 ;  /* 0xff800000c8ce7808 */ /* 0x000fe40006800000 */
[----:B------:R-:W-:Y:S02]  /*d320*/  I2FP.F32.S32 R13, R13 ;  /* 0x0000000d000d7245 */ /* 0x000fe40000201400 */
[----:B------:R-:W-:-:S02]  /*d330*/  I2FP.F32.S32 R20, R20 ;  /* 0x0000001400147245 */ /* 0x000fc40000201400 */
[----:B------:R-:W-:Y:S01]  /*d340*/  FSEL R222, R222, -INF , !P3 ;  /* 0xff800000dede7808 */ /* 0x000fe20005800000 */
[----:B------:R-:W-:Y:S01]  /*d350*/  FFMA.FTZ R13, R13, -UR6, R202 ;  /* 0x800000060d0d7c23 */ /* 0x000fe200080100ca */
[----:B------:R-:W-:Y:S01]  /*d360*/  FSEL R9, R9, -INF , !P4 ;  /* 0xff80000009097808 */ /* 0x000fe20006000000 */
[----:B------:R-:W-:Y:S01]  /*d370*/  FFMA.FTZ R20, R20, -UR6, R201 ;  /* 0x8000000614147c23 */ /* 0x000fe200080100c9 */
[----:B------:R-:W-:Y:S02]  /*d380*/  FSEL R206, R206, -INF , !P6 ;  /* 0xff800000cece7808 */ /* 0x000fe40007000000 */
[C---:B------:R-:W-:Y:S02]  /*d390*/  ISETP.GE.AND P3, PT, R22.reuse, R230, PT ;  /* 0x000000e61600720c */ /* 0x040fe40003f66270 */
[----:B------:R-:W-:Y:S02]  /*d3a0*/  ISETP.GE.AND P4, PT, R22, R229, PT ;  /* 0x000000e51600720c */ /* 0x000fe40003f86270 */
[----:B------:R-:W-:-:S02]  /*d3b0*/  ISETP.GT.AND P5, PT, R7, R22, PT ;  /* 0x000000160700720c */ /* 0x000fc40003fa4270 */
[----:B------:R-:W-:Y:S01]  /*d3c0*/  ISETP.GT.AND P6, PT, R3, R22, PT ;  /* 0x000000160300720c */ /* 0x000fe20003fc4270 */
[C---:B------:R-:W-:Y:S01]  /*d3d0*/  VIADD R22, R210.reuse, 0xffffff78 ;  /* 0xffffff78d2167836 */ /* 0x040fe20000000000 */
[----:B------:R-:W-:Y:S01]  /*d3e0*/  FSEL R13, R13, -INF , !P2 ;  /* 0xff8000000d0d7808 */ /* 0x000fe20005000000 */
[----:B------:R-:W-:Y:S01]  /*d3f0*/  VIADD R210, R210, 0xffffff79 ;  /* 0xffffff79d2d27836 */ /* 0x000fe20000000000 */
[----:B------:R-:W-:Y:S02]  /*d400*/  FSEL R20, R20, -INF , !P5 ;  /* 0xff80000014147808 */ /* 0x000fe40006800000 */
[C---:B------:R-:W-:Y:S02]  /*d410*/  ISETP.GT.AND P2, PT, R7.reuse, R22, PT ;  /* 0x000000160700720c */ /* 0x040fe40003f44270 */
[----:B------:R-:W-:Y:S02]  /*d420*/  ISETP.GT.AND P5, PT, R7, R210, PT ;  /* 0x000000d20700720c */ /* 0x000fe40003fa4270 */
[----:B------:R-:W-:-:S02]  /*d430*/  IADD3 R11, PT, PT, R5, 0x8f, -R10 ;  /* 0x0000008f050b7810 */ /* 0x000fc40007ffe80a */
[--C-:B------:R-:W-:Y:S02]  /*d440*/  IADD3 R7, PT, PT, R5, 0x88, -R10.reuse ;  /* 0x0000008805077810 */ /* 0x100fe40007ffe80a */
[--C-:B------:R-:W-:Y:S02]  /*d450*/  IADD3 R15, PT, PT, R231, 0x88, -R10.reuse ;  /* 0x00000088e70f7810 */ /* 0x100fe40007ffe80a */
[--C-:B------:R-:W-:Y:S02]  /*d460*/  IADD3 R5, PT, PT, R5, 0x87, -R10.reuse ;  /* 0x0000008705057810 */ /* 0x100fe40007ffe80a */
[----:B------:R-:W-:Y:S02]  /*d470*/  IABS R15, R15 ;  /* 0x0000000f000f7213 */ /* 0x000fe40000000000 */
[----:B------:R-:W-:Y:S02]  /*d480*/  IABS R5, R5 ;  /* 0x0000000500057213 */ /* 0x000fe40000000000 */
[----:B------:R-:W-:-:S02]  /*d490*/  IADD3 R10, PT, PT, R231, 0x87, -R10 ;  /* 0x00000087e70a7810 */ /* 0x000fc40007ffe80a */
[----:B------:R-:W-:Y:S02]  /*d4a0*/  FSEL R208, R20, -INF , !P3 ;  /* 0xff80000014d07808 */ /* 0x000fe40005800000 */
[----:B------:R-:W-:Y:S02]  /*d4b0*/  I2FP.F32.S32 R15, R15 ;  /* 0x0000000f000f7245 */ /* 0x000fe40000201400 */
[----:B------:R-:W-:Y:S02]  /*d4c0*/  I2FP.F32.S32 R20, R5 ;  /* 0x0000000500147245 */ /* 0x000fe40000201400 */
[----:B------:R-:W-:Y:S01]  /*d4d0*/  IABS R10, R10 ;  /* 0x0000000a000a7213 */ /* 0x000fe20000000000 */
[----:B------:R-:W-:Y:S01]  /*d4e0*/  FFMA.FTZ R15, R15, -UR6, R192 ;  /* 0x800000060f0f7c23 */ /* 0x000fe200080100c0 */
[----:B------:R-:W-:Y:S01]  /*d4f0*/  IABS R7, R7 ;  /* 0x0000000700077213 */ /* 0x000fe20000000000 */
[----:B------:R-:W-:Y:S01]  /*d500*/  FFMA.FTZ R20, R20, -UR6, R195 ;  /* 0x8000000614147c23 */ /* 0x000fe200080100c3 */
[----:B------:R-:W-:-:S02]  /*d510*/  FMNMX3.FTZ R5, R211, R8, R2, !PT ;  /* 0x00000008d3057276 */ /* 0x000fc40007810002 */
[----:B------:R-:W-:Y:S02]  /*d520*/  IABS R11, R11 ;  /* 0x0000000b000b7213 */ /* 0x000fe40000000000 */
[----:B------:R-:W-:Y:S02]  /*d530*/  I2FP.F32.S32 R10, R10 ;  /* 0x0000000a000a7245 */ /* 0x000fe40000201400 */
[----:B------:R-:W-:Y:S02]  /*d540*/  I2FP.F32.S32 R7, R7 ;  /* 0x0000000700077245 */ /* 0x000fe40000201400 */
[----:B------:R-:W-:Y:S01]  /*d550*/  FMNMX3.FTZ R5, R5, R4, R6, !PT ;  /* 0x0000000405057276 */ /* 0x000fe20007810006 */
[----:B------:R-:W-:Y:S01]  /*d560*/  FFMA.FTZ R10, R10, -UR6, R193 ;  /* 0x800000060a0a7c23 */ /* 0x000fe200080100c1 */
[----:B------:R-:W-:Y:S01]  /*d570*/  I2FP.F32.S32 R24, R11 ;  /* 0x0000000b00187245 */ /* 0x000fe20000201400 */
[----:B------:R-:W-:Y:S01]  /*d580*/  FFMA.FTZ R7, R7, -UR6, R194 ;  /* 0x8000000607077c23 */ /* 0x000fe200080100c2 */
[----:B------:R-:W-:-:S02]  /*d590*/  FMNMX3.FTZ R11, R212, R16, R12, !PT ;  /* 0x00000010d40b7276 */ /* 0x000fc4000781000c */
[----:B------:R-:W-:Y:S01]  /*d5a0*/  FMNMX3.FTZ R5, R5, R174, R172, !PT ;  /* 0x000000ae05057276 */ /* 0x000fe200078100ac */
[----:B------:R-:W-:Y:S01]  /*d5b0*/  FFMA.FTZ R24, R24, -UR6, R203 ;  /* 0x8000000618187c23 */ /* 0x000fe200080100cb */
[----:B------:R-:W-:Y:S02]  /*d5c0*/  FSEL R15, R15, -INF , !P2 ;  /* 0xff8000000f0f7808 */ /* 0x000fe40005000000 */
[----:B------:R-:W-:Y:S02]  /*d5d0*/  ISETP.GE.AND P3, PT, R22, R230, PT ;  /* 0x000000e61600720c */ /* 0x000fe40003f66270 */
[----:B------:R-:W-:Y:S02]  /*d5e0*/  ISETP.GT.AND P2, PT, R3, R22, PT ;  /* 0x000000160300720c */ /* 0x000fe40003f44270 */
[----:B------:R-:W-:Y:S02]  /*d5f0*/  FMNMX3.FTZ R11, R11, R18, R14, !PT ;  /* 0x000000120b0b7276 */ /* 0x000fe4000781000e */
[----:B------:R-:W-:-:S02]  /*d600*/  FMNMX3.FTZ R5, R5, R168, R170, !PT ;  /* 0x000000a805057276 */ /* 0x000fc400078100aa */
[----:B------:R-:W-:Y:S02]  /*d610*/  FSEL R10, R10, -INF , !P5 ;  /* 0xff8000000a0a7808 */ /* 0x000fe40006800000 */
[----:B------:R-:W-:Y:S02]  /*d620*/  FSEL R204, R15, -INF , !P3 ;  /* 0xff8000000fcc7808 */ /* 0x000fe40005800000 */
[----:B------:R-:W-:Y:S02]  /*d630*/  FSEL R7, R7, -INF , !P2 ;  /* 0xff80000007077808 */ /* 0x000fe40005000000 */
[C---:B------:R-:W-:Y:S02]  /*d640*/  ISETP.GE.AND P5, PT, R210.reuse, R230, PT ;  /* 0x000000e6d200720c */ /* 0x040fe40003fa6270 */
[----:B------:R-:W-:Y:S02]  /*d650*/  ISETP.GE.AND P3, PT, R210, R229, PT ;  /* 0x000000e5d200720c */ /* 0x000fe40003f66270 */
[----:B------:R-:W-:-:S02]  /*d660*/  ISETP.GT.AND P2, PT, R3, R210, PT ;  /* 0x000000d20300720c */ /* 0x000fc40003f44270 */
[----:B------:R-:W-:Y:S02]  /*d670*/  FSEL R24, R24, -INF , !P6 ;  /* 0xff80000018187808 */ /* 0x000fe40007000000 */
[----:B------:R-:W-:Y:S02]  /*d680*/  FMNMX3.FTZ R11, R11, R190, R242, !PT ;  /* 0x000000be0b0b7276 */ /* 0x000fe400078100f2 */
[----:B------:R-:W-:Y:S02]  /*d690*/  FSEL R210, R9, -INF , !P0 ;  /* 0xff80000009d27808 */ /* 0x000fe40004000000 */
[----:B------:R-:W-:Y:S02]  /*d6a0*/  FMNMX3.FTZ R5, R5, R220, R214, !PT ;  /* 0x000000dc05057276 */ /* 0x000fe400078100d6 */
[----:B------:R-:W-:Y:S02]  /*d6b0*/  ISETP.GE.AND P6, PT, R22, R229, PT ;  /* 0x000000e51600720c */ /* 0x000fe40003fc6270 */
[----:B------:R-:W-:-:S02]  /*d6c0*/  FMNMX3.FTZ R11, R11, R178, R176, !PT ;  /* 0x000000b20b0b7276 */ /* 0x000fc400078100b0 */
        /* <DEDUP_REMOVED lines=9> */
[----:B------:R-:W-:Y:S02]  /*d760*/  FMNMX3.FTZ R9, R5, R198, R197, !PT ;  /* 0x000000c605097276 */ /* 0x000fe400078100c5 */
[----:B------:R-:W-:Y:S02]  /*d770*/  FSEL R201, R10, -INF , !P5 ;  /* 0xff8000000ac97808 */ /* 0x000fe40006800000 */
[----:B------:R-:W-:Y:S01]  /*d780*/  FMNMX3.FTZ R11, R11, R206, R208, !PT ;  /* 0x000000ce0b0b7276 */ /* 0x000fe200078100d0 */
[----:B------:R-:W2:Y:S03]  /*d790*/  SHFL.BFLY PT, R10, R9, 0x2, 0x1f ;  /* 0x0c401f00090a7f89 */ /* 0x000ea600000e0000 */
[----:B------:R-:W-:-:S05]  /*d7a0*/  FMNMX3.FTZ R3, R11, R204, R201, !PT ;  /* 0x000000cc0b037276 */ /* 0x000fca00078100c9 */
[----:B------:R-:W3:Y:S01]  /*d7b0*/  SHFL.BFLY PT, R20, R3, 0x2, 0x1f ;  /* 0x0c401f0003147f89 */ /* 0x000ee200000e0000 */
[----:B--2---:R-:W-:-:S05]  /*d7c0*/  FMNMX.FTZ R10, R9, R10, !PT ;  /* 0x0000000a090a7209 */ /* 0x004fca0007810000 */
[----:B------:R-:W2:Y:S01]  /*d7d0*/  SHFL.BFLY PT, R5, R10, 0x1, 0x1f ;  /* 0x0c201f000a057f89 */ /* 0x000ea200000e0000 */
[----:B---3--:R-:W-:-:S05]  /*d7e0*/  FMNMX.FTZ R7, R3, R20, !PT ;  /* 0x0000001403077209 */ /* 0x008fca0007810000 */
[----:B------:R-:W3:Y:S01]  /*d7f0*/  SHFL.BFLY PT, R164, R7, 0x1, 0x1f ;  /* 0x0c201f0007a47f89 */ /* 0x000ee200000e0000 */
[----:B--2---:R-:W-:-:S04]  /*d800*/  FMNMX.FTZ R3, R10, R5, !PT ;  /* 0x000000050a037209 */ /* 0x004fc80007810000 */
[C---:B------:R-:W-:Y:S01]  /*d810*/  FSETP.NEU.FTZ.AND P0, PT, R3.reuse, -INF , PT ;  /* 0xff8000000300780b */ /* 0x040fe20003f1d000 */
[----:B-1----:R-:W-:Y:S01]  /*d820*/  FMUL.FTZ R199, R3, UR4 ;  /* 0x0000000403c77c20 */ /* 0x002fe20008410000 */
[----:B---3--:R-:W-:-:S04]  /*d830*/  FMNMX.FTZ R164, R7, R164, !PT ;  /* 0x000000a407a47209 */ /* 0x008fc80007810000 */
[----:B------:R-:W-:Y:S02]  /*d840*/  FSEL R199, R199, RZ, P0 ;  /* 0x000000ffc7c77208 */ /* 0x000fe40000000000 */
[C---:B------:R-:W-:Y:S01]  /*d850*/  FSETP.NEU.FTZ.AND P1, PT, R164.reuse, -INF , PT ;  /* 0xff800000a400780b */ /* 0x040fe20003f3d000 */
[----:B------:R-:W-:Y:S02]  /*d860*/  FMUL.FTZ R203, R164, UR4 ;  /* 0x00000004a4cb7c20 */ /* 0x000fe40008410000 */
[--C-:B------:R-:W-:Y:S01]  /*d870*/  FFMA.FTZ R181, R4, UR4, -R199.reuse ;  /* 0x0000000404b57c23 */ /* 0x100fe200080108c7 */
[----:B------:R-:W-:Y:S01]  /*d880*/  FSEL R5, R164, RZ, P1 ;  /* 0x000000ffa4057208 */ /* 0x000fe20000800000 */
[--C-:B------:R-:W-:Y:S01]  /*d890*/  FFMA.FTZ R183, R2, UR4, -R199.reuse ;  /* 0x0000000402b77c23 */ /* 0x100fe200080108c7 */
[----:B------:R-:W-:Y:S01]  /*d8a0*/  FSEL R4, R3, RZ, P0 ;  /* 0x000000ff03047208 */ /* 0x000fe20000000000 */
[----:B------:R-:W-:Y:S01]  /*d8b0*/  FFMA.FTZ R182, R6, UR4, -R199 ;  /* 0x0000000406b67c23 */ /* 0x000fe200080108c7 */
[----:B------:R-:W-:Y:S01]  /*d8c0*/  FSEL R203, R203, RZ, P1 ;  /* 0x000000ffcbcb7208 */ /* 0x000fe20000800000 */
[----:B------:R-:W-:Y:S01]  /*d8d0*/  FADD.FTZ R5, R212, -R5 ;  /* 0x80000005d4057221 */ /* 0x000fe20000010000 */
[----:B------:R-:W-:Y:S01]  /*d8e0*/  R2P PR, R216, 0x6 ;  /* 0x00000006d8007804 */ /* 0x000fe20000000000 */
[----:B------:R-:W-:Y:S01]  /*d8f0*/  FADD.FTZ R4, R211, -R4 ;  /* 0x80000004d3047221 */ /* 0x000fe20000010000 */
[----:B------:R-:W-:Y:S01]  /*d900*/  FFMA.FTZ R8, R8, UR4, -R199 ;  /* 0x0000000408087c23 */ /* 0x000fe200080108c7 */
[----:B------:R-:W-:Y:S01]  /*d910*/  FMUL.FTZ R185, R5, UR4 ;  /* 0x0000000405b97c20 */ /* 0x000fe20008410000 */
[----:B------:R-:W-:Y:S01]  /*d920*/  FFMA.FTZ R180, R16, UR4, -R203 ;  /* 0x0000000410b47c23 */ /* 0x000fe200080108cb */
[----:B------:R-:W-:Y:S01]  /*d930*/  FMUL.FTZ R184, R4, UR4 ;  /* 0x0000000404b87c20 */ /* 0x000fe20008410000 */
[----:B------:R-:W-:Y:S01]  /*d940*/  SEL R186, R186, 0xffffffe0, !P1 ;  /* 0xffffffe0baba7807 */ /* 0x000fe20004800000 */
[----:B------:R-:W-:-:S02]  /*d950*/  VIADD R16, R0, 0x18000 ;  /* 0x0001800000107836 */ /* 0x000fc40000000000 */
[--C-:B------:R-:W-:Y:S01]  /*d960*/  FFMA.FTZ R167, R12, UR4, -R203.reuse ;  /* 0x000000040ca77c23 */ /* 0x100fe200080108cb */
[----:B------:R-:W1:Y:S01]  /*d970*/  MUFU.EX2 R185, R185 ;  /* 0x000000b900b97308 */ /* 0x000e620000000800 */
[--C-:B------:R-:W-:Y:S01]  /*d980*/  FFMA.FTZ R166, R18, UR4, -R203.reuse ;  /* 0x0000000412a67c23 */ /* 0x100fe200080108cb */
[----:B------:R-:W-:Y:S02]  /*d990*/  IMAD.IADD R188, R0, 0x1, R186 ;  /* 0x0000000100bc7824 */ /* 0x000fe400078e02ba */
[--C-:B------:R-:W-:Y:S01]  /*d9a0*/  FFMA.FTZ R165, R14, UR4, -R203.reuse ;  /* 0x000000040ea57c23 */ /* 0x100fe200080108cb */
[----:B------:R-:W2:Y:S01]  /*d9b0*/  MUFU.EX2 R184, R184 ;  /* 0x000000b800b87308 */ /* 0x000ea20000000800 */
[----:B------:R-:W-:Y:S01]  /*d9c0*/  @P2 VIADD R187, R16, 0xffffffc0 ;  /* 0xffffffc010bb2836 */ /* 0x000fe20000000000 */
[----:B------:R-:W-:Y:S01]  /*d9d0*/  LDSM.16.MT88.4 R12, [R0+0x18000] ;  /* 0x01800000000c783b */ /* 0x000fe20000004200 */
[----:B------:R-:W-:Y:S01]  /*d9e0*/  FFMA.FTZ R192, R190, UR4, -R203 ;  /* 0x00000004bec07c23 */ /* 0x000fe200080108cb */
[----:B------:R-:W-:Y:S01]  /*d9f0*/  MUFU.EX2 R180, R180 ;  /* 0x000000b400b47308 */ /* 0x000fe20000000800 */
[----:B------:R-:W-:Y:S01]  /*da00*/  IMAD.IADD R186, R186, 0x1, R187 ;  /* 0x00000001baba7824 */ /* 0x000fe200078e02bb */
[----:B------:R-:W3:Y:S01]  /*da10*/  LDSM.16.MT88.4 R28, [R187] ;  /* 0x00000000bb1c783b */ /* 0x000ee20000004200 */
[--C-:B------:R-:W-:Y:S01]  /*da20*/  FFMA.FTZ R191, R242, UR4, -R203.reuse ;  /* 0x00000004f2bf7c23 */ /* 0x100fe200080108cb */
[----:B------:R-:W4:Y:S01]  /*da30*/  MUFU.EX2 R167, R167 ;  /* 0x000000a700a77308 */ /* 0x000f220000000800 */
        /* <DEDUP_REMOVED lines=13> */
[----:B----4-:R-:W-:Y:S01]  /*db10*/  F2FP.F16.F32.PACK_AB R4, R167, R180 ;  /* 0x000000b4a704723e */ /* 0x010fe200000000ff */
[-C--:B------:R-:W-:Y:S01]  /*db20*/  FMUL.FTZ R48, R48, R185.reuse ;  /* 0x000000b930307220 */ /* 0x080fe20000410000 */
[----:B------:R-:W4:Y:S01]  /*db30*/  MUFU.EX2 R183, R183 ;  /* 0x000000b700b77308 */ /* 0x000f220000000800 */
        /* <DEDUP_REMOVED lines=9> */
[----:B------:R-:W-:Y:S01]  /*dbd0*/  FMUL.FTZ R27, R147, R184 ;  /* 0x000000b8931b7220 */ /* 0x000fe20000410000 */
[-C--:B------:R-:W-:Y:S01]  /*dbe0*/  FMUL.FTZ R140, R140, R185.reuse ;  /* 0x000000b98c8c7220 */ /* 0x080fe20000410000 */
[----:B------:R-:W5:Y:S01]  /*dbf0*/  LDSM.16.MT88.4 R144, [R187+0x2000] ;  /* 0x00200000bb90783b */ /* 0x000f620000004200 */
[-C--:B------:R-:W-:Y:S01]  /*dc00*/  FMUL.FTZ R141, R141, R185.reuse ;  /* 0x000000b98d8d7220 */ /* 0x080fe20000410000 */
[----:B----4-:R-:W-:Y:S01]  /*dc10*/  F2FP.F16.F32.PACK_AB R5, R183, R2 ;  /* 0x00000002b705723e */ /* 0x010fe200000000ff */
[-C--:B------:R-:W-:Y:S01]  /*dc20*/  FMUL.FTZ R142, R142, R184.reuse ;  /* 0x000000b88e8e7220 */ /* 0x080fe20000410000 */
[-C--:B------:R-:W-:Y:S01]  /*dc30*/  FMUL.FTZ R143, R143, R184.reuse ;  /* 0x000000b88f8f7220 */ /* 0x080fe20000410000 */
[----:B------:R-:W4:Y:S01]  /*dc40*/  LDSM.16.MT88.4 R20, [R188+0x18000] ;  /* 0x01800000bc14783b */ /* 0x000f220000004200 */
[-C--:B------:R-:W-:Y:S01]  /*dc50*/  FMUL.FTZ R68, R68, R185.reuse ;  /* 0x000000b944447220 */ /* 0x080fe20000410000 */
[----:B------:R-:W-:Y:S01]  /*dc60*/  FMUL.FTZ R69, R69, R185 ;  /* 0x000000b945457220 */ /* 0x000fe20000410000 */
[-C--:B------:R-:W-:Y:S01]  /*dc70*/  FMUL.FTZ R70, R70, R184.reuse ;  /* 0x000000b846467220 */ /* 0x080fe20000410000 */
        /* <DEDUP_REMOVED lines=35> */
[----:B------:R-:W2:Y:S01]  /*deb0*/  LDSM.16.MT88.4 R140, [R186+0x2000] ;  /* 0x00200000ba8c783b */ /* 0x000ea20000004200 */
        /* <DEDUP_REMOVED lines=20> */
[C---:B----4-:R-:W-:Y:S01]  /*e000*/  HMMA.16816.F32 R16, R4.reuse, R20, R16 ;  /* 0x000000140410723c */ /* 0x050fe20000001810 */
        /* <DEDUP_REMOVED lines=73> */
[----:B------:R-:W-:Y:S01]  /*e4a0*/  FFMA.FTZ R189, R176, UR4, -R203 ;  /* 0x00000004b0bd7c23 */ /* 0x000fe200080108cb */
[--C-:B------:R-:W-:Y:S01]  /*e4b0*/  FFMA.FTZ R196, R174, UR4, -R199.reuse ;  /* 0x00000004aec47c23 */ /* 0x100fe200080108c7 */
[--C-:B------:R-:W-:Y:S01]  /*e4c0*/  FFMA.FTZ R195, R172, UR4, -R199.reuse ;  /* 0x00000004acc37c23 */ /* 0x100fe200080108c7 */
[--C-:B------:R-:W-:Y:S01]  /*e4d0*/  FFMA.FTZ R194, R168, UR4, -R199.reuse ;  /* 0x00000004a8c27c23 */ /* 0x100fe200080108c7 */
[----:B------:R-:W-:Y:S01]  /*e4e0*/  FFMA.FTZ R193, R170, UR4, -R199 ;  /* 0x00000004aac17c23 */ /* 0x000fe200080108c7 */
[----:B------:R-:W-:Y:S01]  /*e4f0*/  MUFU.EX2 R192, R192 ;  /* 0x000000c000c07308 */ /* 0x000fe20000000800 */
[C---:B------:R-:W-:Y:S01]  /*e500*/  HMMA.16816.F32 R96, R4.reuse, R138, R96 ;  /* 0x0000008a0460723c */ /* 0x040fe20000001860 */
[----:B------:R-:W1:Y:S01]  /*e510*/  LDSM.16.MT88.4 R136, [R187+0x6000] ;  /* 0x00600000bb88783b */ /* 0x000e620000004200 */
[--C-:B------:R-:W-:Y:S01]  /*e520*/  FFMA.FTZ R205, R226, UR4, -R203.reuse ;  /* 0x00000004e2cd7c23 */ /* 0x100fe200080108cb */
[----:B------:R-:W3:Y:S01]  /*e530*/  MUFU.EX2 R191, R191 ;  /* 0x000000bf00bf7308 */ /* 0x000ee20000000800 */
[--C-:B------:R-:W-:Y:S01]  /*e540*/  FFMA.FTZ R212, R228, UR4, -R203.reuse ;  /* 0x00000004e4d47c23 */ /* 0x100fe200080108cb */
[----:B------:R-:W-:Y:S01]  /*e550*/  LDSM.16.MT88.4 R176, [R0+0x1a800] ;  /* 0x01a8000000b0783b */ /* 0x000fe20000004200 */
[----:B------:R-:W-:Y:S01]  /*e560*/  FFMA.FTZ R207, R222, UR4, -R203 ;  /* 0x00000004decf7c23 */ /* 0x000fe200080108cb */
[----:B------:R-:W-:Y:S01]  /*e570*/  MUFU.EX2 R190, R190 ;  /* 0x000000be00be7308 */ /* 0x000fe20000000800 */
[C---:B------:R-:W-:Y:S01]  /*e580*/  HMMA.16816.F32 R132, R4.reuse, R154, R132 ;  /* 0x0000009a0484723c */ /* 0x040fe20000001884 */
[----:B------:R-:W-:Y:S01]  /*e590*/  LDSM.16.MT88.4 R152, [R186+0x6000] ;  /* 0x00600000ba98783b */ /* 0x000fe20000004200 */
[--C-:B------:R-:W-:Y:S01]  /*e5a0*/  FFMA.FTZ R209, R214, UR4, -R199.reuse ;  /* 0x00000004d6d17c23 */ /* 0x100fe200080108c7 */
[----:B------:R-:W-:Y:S01]  /*e5b0*/  MUFU.EX2 R189, R189 ;  /* 0x000000bd00bd7308 */ /* 0x000fe20000000800 */
[----:B------:R-:W-:Y:S01]  /*e5c0*/  FFMA.FTZ R211, R210, UR4, -R199 ;  /* 0x00000004d2d37c23 */ /* 0x000fe200080108c7 */
[----:B------:R-:W-:Y:S01]  /*e5d0*/  LDSM.16.MT88.4 R172, [R188+0x1a800] ;  /* 0x01a80000bcac783b */ /* 0x000fe20000004200 */
[----:B------:R-:W-:Y:S01]  /*e5e0*/  FFMA.FTZ R224, R224, UR4, -R203 ;  /* 0x00000004e0e07c23 */ /* 0x000fe200080108cb */
[----:B------:R-:W-:Y:S01]  /*e5f0*/  MUFU.EX2 R196, R196 ;  /* 0x000000c400c47308 */ /* 0x000fe20000000800 */
[C---:B--2---:R-:W-:Y:S01]  /*e600*/  HMMA.16816.F32 R84, R4.reuse, R140, R84 ;  /* 0x0000008c0454723c */ /* 0x044fe20000001854 */
[----:B------:R-:W-:Y:S01]  /*e610*/  LDSM.16.MT88.4 R168, [R187+0x2800] ;  /* 0x00280000bba8783b */ /* 0x000fe20000004200 */
[--C-:B------:R-:W-:Y:S01]  /*e620*/  FFMA.FTZ R220, R220, UR4, -R199.reuse ;  /* 0x00000004dcdc7c23 */ /* 0x100fe200080108c7 */
[----:B------:R-:W2:Y:S01]  /*e630*/  MUFU.EX2 R195, R195 ;  /* 0x000000c300c37308 */ /* 0x000ea20000000800 */
[----:B------:R-:W-:Y:S01]  /*e640*/  FFMA.FTZ R218, R218, UR4, -R199 ;  /* 0x00000004dada7c23 */ /* 0x000fe200080108c7 */
[----:B------:R-:W-:Y:S01]  /*e650*/  LDSM.16.MT88.4 R160, [R0+0x1c800] ;  /* 0x01c8000000a0783b */ /* 0x000fe20000004200 */
[--C-:B------:R-:W-:Y:S01]  /*e660*/  FFMA.FTZ R206, R206, UR4, -R203.reuse ;  /* 0x00000004cece7c23 */ /* 0x100fe200080108cb */
[----:B------:R-:W-:Y:S01]  /*e670*/  MUFU.EX2 R194, R194 ;  /* 0x000000c200c27308 */ /* 0x000fe20000000800 */
[C---:B------:R-:W-:Y:S01]  /*e680*/  HMMA.16816.F32 R88, R4.reuse, R142, R88 ;  /* 0x0000008e0458723c */ /* 0x040fe20000001858 */
[----:B------:R-:W4:Y:S01]  /*e690*/  LDSM.16.MT88.4 R140, [R188+0x1e000] ;  /* 0x01e00000bc8c783b */ /* 0x000f220000004200 */
[--C-:B------:R-:W-:Y:S01]  /*e6a0*/  FFMA.FTZ R213, R208, UR4, -R203.reuse ;  /* 0x00000004d0d57c23 */ /* 0x100fe200080108cb */
[----:B------:R-:W5:Y:S01]  /*e6b0*/  MUFU.EX2 R193, R193 ;  /* 0x000000c100c17308 */ /* 0x000f620000000800 */
[--C-:B------:R-:W-:Y:S01]  /*e6c0*/  FFMA.FTZ R204, R204, UR4, -R203.reuse ;  /* 0x00000004cccc7c23 */ /* 0x100fe200080108cb */
[----:B------:R-:W-:Y:S01]  /*e6d0*/  FFMA.FTZ R201, R201, UR4, -R203 ;  /* 0x00000004c9c97c23 */ /* 0x000fe200080108cb */
[----:B------:R-:W-:Y:S01]  /*e6e0*/  FFMA.FTZ R203, R202, UR4, -R199 ;  /* 0x00000004cacb7c23 */ /* 0x000fe200080108c7 */
[----:B------:R-:W-:Y:S01]  /*e6f0*/  MUFU.EX2 R205, R205 ;  /* 0x000000cd00cd7308 */ /* 0x000fe20000000800 */
[C---:B------:R-:W-:Y:S01]  /*e700*/  HMMA.16816.F32 R36, R4.reuse, R148, R36 ;  /* 0x000000940424723c */ /* 0x040fe20000001824 */
[----:B------:R-:W-:Y:S01]  /*e710*/  FFMA.FTZ R180, R243, R185, R180 ;  /* 0x000000b9f3b47223 */ /* 0x000fe200000100b4 */
[----:B------:R-:W-:Y:S01]  /*e720*/  FFMA.FTZ R2, R241, R184, R2 ;  /* 0x000000b8f1027223 */ /* 0x000fe20000010002 */
[----:B------:R-:W5:Y:S02]  /*e730*/  MUFU.EX2 R212, R212 ;  /* 0x000000d400d47308 */ /* 0x000f640000000800 */
[----:B------:R-:W-:Y:S01]  /*e740*/  FADD.FTZ R167, R167, R180 ;  /* 0x000000b4a7a77221 */ /* 0x000fe20000010000 */
[----:B------:R-:W-:Y:S01]  /*e750*/  FADD.FTZ R2, R183, R2 ;  /* 0x00000002b7027221 */ /* 0x000fe20000010000 */
[----:B------:R-:W-:Y:S01]  /*e760*/  MUFU.EX2 R222, R224 ;  /* 0x000000e000de7308 */ /* 0x000fe20000000800 */
[----:B------:R-:W-:Y:S01]  /*e770*/  HMMA.16816.F32 R40, R4, R150, R40 ;  /* 0x000000960428723c */ /* 0x000fe20000001828 */
[----:B------:R-:W5:Y:S01]  /*e780*/  LDSM.16.MT88.4 R148, [R0+0x18800] ;  /* 0x018800000094783b */ /* 0x000f620000004200 */
[----:B------:R-:W-:Y:S01]  /*e790*/  FADD.FTZ R166, R166, R167 ;  /* 0x000000a7a6a67221 */ /* 0x000fe20000010000 */
[----:B------:R-:W-:Y:S01]  /*e7a0*/  MUFU.EX2 R207, R207 ;  /* 0x000000cf00cf7308 */ /* 0x000fe20000000800 */
[----:B------:R-:W-:-:S02]  /*e7b0*/  FADD.FTZ R181, R181, R2 ;  /* 0x00000002b5b57221 */ /* 0x000fc40000010000 */
[----:B------:R-:W-:Y:S01]  /*e7c0*/  FADD.FTZ R165, R165, R166 ;  /* 0x000000a6a5a57221 */ /* 0x000fe20000010000 */
[----:B------:R-:W-:Y:S01]  /*e7d0*/  MUFU.EX2 R214, R220 ;  /* 0x000000dc00d67308 */ /* 0x000fe20000000800 */
[C---:B-1----:R-:W-:Y:S01]  /*e7e0*/  HMMA.16816.F32 R116, R4.reuse, R136, R116 ;  /* 0x000000880474723c */ /* 0x042fe20000001874 */
[----:B------:R-:W-:Y:S02]  /*e7f0*/  FADD.FTZ R181, R182, R181 ;  /* 0x000000b5b6b57221 */ /* 0x000fe40000010000 */
[----:B------:R-:W1:Y:S04]  /*e800*/  MUFU.EX2 R209, R209 ;  /* 0x000000d100d17308 */ /* 0x000e680000000800 */
[----:B------:R-:W-:Y:S01]  /*e810*/  MUFU.EX2 R210, R218 ;  /* 0x000000da00d27308 */ /* 0x000fe20000000800 */
[C---:B------:R-:W-:Y:S01]  /*e820*/  HMMA.16816.F32 R120, R4.reuse, R138, R120 ;  /* 0x0000008a0478723c */ /* 0x040fe20000001878 */
[----:B------:R-:W1:Y:S02]  /*e830*/  LDSM.16.MT88.4 R136, [R186+0x800] ;  /* 0x00080000ba88783b */ /* 0x000e640000004200 */
[----:B------:R-:W1:Y:S04]  /*e840*/  MUFU.EX2 R211, R211 ;  /* 0x000000d300d37308 */ /* 0x000e680000000800 */
[----:B------:R-:W-:Y:S01]  /*e850*/  MUFU.EX2 R206, R206 ;  /* 0x000000ce00ce7308 */ /* 0x000fe20000000800 */
[C---:B------:R-:W-:Y:S03]  /*e860*/  HMMA.16816.F32 R100, R4.reuse, R144, R100 ;  /* 0x000000900464723c */ /* 0x040fe60000001864 */
[----:B------:R-:W1:Y:S04]  /*e870*/  MUFU.EX2 R213, R213 ;  /* 0x000000d500d57308 */ /* 0x000e680000000800 */
[----:B------:R-:W-:Y:S01]  /*e880*/  MUFU.EX2 R204, R204 ;  /* 0x000000cc00cc7308 */ /* 0x000fe20000000800 */
[C---:B------:R-:W-:Y:S01]  /*e890*/  HMMA.16816.F32 R104, R4.reuse, R146, R104 ;  /* 0x000000920468723c */ /* 0x040fe20000001868 */
[----:B------:R-:W1:Y:S02]  /*e8a0*/  LDSM.16.MT88.4 R144, [R188+0x18800] ;  /* 0x01880000bc90783b */ /* 0x000e640000004200 */
[----:B------:R-:W-:Y:S04]  /*e8b0*/  MUFU.EX2 R201, R201 ;  /* 0x000000c900c97308 */ /* 0x000fe80000000800 */
[----:B------:R-:W-:Y:S01]  /*e8c0*/  MUFU.EX2 R203, R203 ;  /* 0x000000cb00cb7308 */ /* 0x000fe20000000800 */
[C---:B------:R-:W-:Y:S08]  /*e8d0*/  HMMA.16816.F32 R8, R4.reuse, R12, R8 ;  /* 0x0000000c0408723c */ /* 0x040ff00000001808 */
[C---:B------:R-:W-:Y:S01]  /*e8e0*/  HMMA.16816.F32 R12, R4.reuse, R14, R156 ;  /* 0x0000000e040c723c */ /* 0x040fe2000000189c */
[----:B------:R-:W-:Y:S07]  /*e8f0*/  LDSM.16.MT88.4 R156, [R188+0x1c800] ;  /* 0x01c80000bc9c783b */ /* 0x000fee0000004200 */
[C---:B----4-:R-:W-:Y:S08]  /*e900*/  HMMA.16816.F32 R108, R4.reuse, R140, R108 ;  /* 0x0000008c046c723c */ /* 0x050ff0000000186c */
[C---:B------:R-:W-:Y:S01]  /*e910*/  HMMA.16816.F32 R112, R4.reuse, R142, R112 ;  /* 0x0000008e0470723c */ /* 0x040fe20000001870 */
[----:B------:R-:W4:Y:S07]  /*e920*/  LDSM.16.MT88.4 R140, [R187+0x800] ;  /* 0x00080000bb8c783b */ /* 0x000f2e0000004200 */
[C---:B------:R-:W-:Y:S08]  /*e930*/  HMMA.16816.F32 R124, R4.reuse, R152, R124 ;  /* 0x00000098047c723c */ /* 0x040ff0000000187c */
[----:B------:R-:W-:Y:S01]  /*e940*/  HMMA.16816.F32 R4, R4, R154, R128 ;  /* 0x0000009a0404723c */ /* 0x000fe20000001880 */
[----:B------:R-:W4:Y:S01]  /*e950*/  LDSM.16.MT88.4 R152, [R186+0x2800] ;  /* 0x00280000ba98783b */ /* 0x000f220000004200 */
[----:B---3--:R-:W-:Y:S01]  /*e960*/  F2FP.F16.F32.PACK_AB R128, R191, R192 ;  /* 0x000000c0bf80723e */ /* 0x008fe200000000ff */
[----:B------:R-:W-:Y:S01]  /*e970*/  FADD.FTZ R192, R192, R165 ;  /* 0x000000a5c0c07221 */ /* 0x000fe20000010000 */
        /* <DEDUP_REMOVED lines=9> */
[----:B------:R-:W-:Y:S01]  /*ea10*/  FADD.FTZ R190, R189, R190 ;  /* 0x000000bebdbe7221 */ /* 0x000fe20000010000 */
[----:B------:R-:W-:-:S06]  /*ea20*/  FADD.FTZ R193, R193, R194 ;  /* 0x000000c2c1c17221 */ /* 0x000fcc0000010000 */
        /* <DEDUP_REMOVED lines=41> */
[C---:B-----5:R-:W-:Y:S08]  /*ecc0*/  HMMA.16816.F32 R116, R128.reuse, R152, R116 ;  /* 0x000000988074723c */ /* 0x060ff00000001874 */
[C---:B------:R-:W-:Y:S01]  /*ecd0*/  HMMA.16816.F32 R120, R128.reuse, R154, R120 ;  /* 0x0000009a8078723c */ /* 0x040fe20000001878 */
[----:B------:R-:W-:Y:S07]  /*ece0*/  LDSM.16.MT88.4 R152, [R188+0x1d000] ;  /* 0x01d00000bc98783b */ /* 0x000fee0000004200 */
[C---:B------:R-:W-:Y:S08]  /*ecf0*/  HMMA.16816.F32 R124, R128.reuse, R156, R124 ;  /* 0x0000009c807c723c */ /* 0x040ff0000000187c */
[----:B------:R-:W-:Y:S01]  /*ed00*/  HMMA.16816.F32 R128, R128, R158, R4 ;  /* 0x0000009e8080723c */ /* 0x000fe20000001804 */
[----:B------:R-:W4:Y:S01]  /*ed10*/  LDSM.16.MT88.4 R156, [R187+0x3000] ;  /* 0x00300000bb9c783b */ /* 0x000f220000004200 */
        /* <DEDUP_REMOVED lines=12> */
[----:B------:R-:W-:-:S06]  /*ede0*/  FADD.FTZ R210, R211, R210 ;  /* 0x000000d2d3d27221 */ /* 0x000fcc0000010000 */
        /* <DEDUP_REMOVED lines=11> */
[C---:B------:R-:W-:Y:S08]  /*eea0*/  HMMA.16816.F32 R16, R4.reuse, R140, R16 ;  /* 0x0000008c0410723c */ /* 0x040ff00000001810 */
[C---:B------:R-:W-:Y:S01]  /*eeb0*/  HMMA.16816.F32 R20, R4.reuse, R142, R20 ;  /* 0x0000008e0414723c */ /* 0x040fe20000001814 */
[----:B------:R-:W4:Y:S07]  /*eec0*/  LDSM.16.MT88.4 R140, [R186+0x5000] ;  /* 0x00500000ba8c783b */ /* 0x000f2e0000004200 */
[C---:B--2---:R-:W-:Y:S08]  /*eed0*/  HMMA.16816.F32 R84, R4.reuse, R148, R84 ;  /* 0x000000940454723c */ /* 0x044ff00000001854 */
[C---:B------:R-:W-:Y:S01]  /*eee0*/  HMMA.16816.F32 R88, R4.reuse, R150, R88 ;  /* 0x000000960458723c */ /* 0x040fe20000001858 */
[----:B------:R-:W2:Y:S07]  /*eef0*/  LDSM.16.MT88.4 R148, [R186+0x7000] ;  /* 0x00700000ba94783b */ /* 0x000eae0000004200 */
[C---:B-1----:R-:W-:Y:S08]  /*ef00*/  HMMA.16816.F32 R108, R4.reuse, R144, R108 ;  /* 0x00000090046c723c */ /* 0x042ff0000000186c */
[C---:B------:R-:W-:Y:S01]  /*ef10*/  HMMA.16816.F32 R112, R4.reuse, R146, R112 ;  /* 0x000000920470723c */ /* 0x040fe20000001870 */
[----:B------:R-:W1:Y:S07]  /*ef20*/  LDSM.16.MT88.4 R144, [R0+0x19800] ;  /* 0x019800000090783b */ /* 0x000e6e0000004200 */
[----:B---3--:R-:W-:Y:S01]  /*ef30*/  HMMA.16816.F32 R116, R4, R156, R116 ;  /* 0x0000009c0474723c */ /* 0x008fe20000001874 */
[--C-:B------:R-:W-:Y:S01]  /*ef40*/  FFMA.FTZ R157, R200, UR4, -R199.reuse ;  /* 0x00000004c89d7c23 */ /* 0x100fe200080108c7 */
[--C-:B------:R-:W-:Y:S01]  /*ef50*/  FFMA.FTZ R200, R197, UR4, -R199.reuse ;  /* 0x00000004c5c87c23 */ /* 0x100fe200080108c7 */
[----:B------:R-:W-:-:S02]  /*ef60*/  FFMA.FTZ R156, R198, UR4, -R199 ;  /* 0x00000004c69c7c23 */ /* 0x000fc400080108c7 */
[----:B------:R-:W3:Y:S03]  /*ef70*/  MUFU.EX2 R198, R157 ;  /* 0x0000009d00c67308 */ /* 0x000ee60000000800 */
[C---:B------:R-:W-:Y:S01]  /*ef80*/  HMMA.16816.F32 R36, R4.reuse, R176, R36 ;  /* 0x000000b00424723c */ /* 0x040fe20000001824 */
[----:B------:R-:W-:Y:S04]  /*ef90*/  MUFU.EX2 R197, R156 ;  /* 0x0000009c00c57308 */ /* 0x000fe80000000800 */
[----:B------:R-:W5:Y:S03]  /*efa0*/  MUFU.EX2 R200, R200 ;  /* 0x000000c800c87308 */ /* 0x000f660000000800 */
        /* <DEDUP_REMOVED lines=20> */
[C---:B--2---:R-:W-:Y:S08]  /*f0f0*/  HMMA.16816.F32 R124, R4.reuse, R148, R124 ;  /* 0x00000094047c723c */ /* 0x044ff0000000187c */
[----:B------:R-:W-:Y:S01]  /*f100*/  HMMA.16816.F32 R128, R4, R150, R128 ;  /* 0x000000960480723c */ /* 0x000fe20000001880 */
[----:B------:R-:W-:Y:S01]  /*f110*/  F2FP.F16.F32.PACK_AB R4, R213, R206 ;  /* 0x000000ced504723e */ /* 0x000fe200000000ff */
[----:B------:R-:W2:Y:S01]  /*f120*/  LDSM.16.MT88.4 R148, [R188+0x19800] ;  /* 0x01980000bc94783b */ /* 0x000ea20000004200 */
[----:B---3--:R-:W-:Y:S01]  /*f130*/  F2FP.F16.F32.PACK_AB R5, R198, R203 ;  /* 0x000000cbc605723e */ /* 0x008fe200000000ff */
[----:B------:R-:W-:Y:S01]  /*f140*/  FADD.FTZ R206, R206, R207 ;  /* 0x000000cfcece7221 */ /* 0x000fe20000010000 */
[----:B------:R-:W-:Y:S01]  /*f150*/  F2FP.F16.F32.PACK_AB R6, R201, R204 ;  /* 0x000000ccc906723e */ /* 0x000fe200000000ff */
[----:B------:R-:W-:Y:S01]  /*f160*/  FADD.FTZ R203, R203, R210 ;  /* 0x000000d2cbcb7221 */ /* 0x000fe20000010000 */
[----:B-----5:R-:W-:Y:S01]  /*f170*/  F2FP.F16.F32.PACK_AB R7, R200, R197 ;  /* 0x000000c5c807723e */ /* 0x020fe200000000ff */
[----:B------:R-:W-:Y:S01]  /*f180*/  FADD.FTZ R213, R213, R206 ;  /* 0x000000ced5d57221 */ /* 0x000fe20000010000 */
[----:B------:R-:W-:-:S02]  /*f190*/  IMAD.SHL.U32 R206, R216, 0x2, RZ ;  /* 0x00000002d8ce7824 */ /* 0x000fc400078e00ff */
[----:B------:R-:W-:Y:S01]  /*f1a0*/  FADD.FTZ R198, R198, R203 ;  /* 0x000000cbc6c67221 */ /* 0x000fe20000010000 */
[----:B------:R-:W-:Y:S02]  /*f1b0*/  FADD.FTZ R204, R204, R213 ;  /* 0x000000d5cccc7221 */ /* 0x000fe40000010000 */
[C---:B-1----:R-:W-:Y:S01]  /*f1c0*/  HMMA.16816.F32 R160, R4.reuse, R144, R8 ;  /* 0x0000009004a0723c */ /* 0x042fe20000001808 */
[----:B------:R-:W1:Y:S01]  /*f1d0*/  LDSM.16.MT88.4 R8, [R186+0x1800] ;  /* 0x00180000ba08783b */ /* 0x000e620000004200 */
[----:B------:R-:W-:Y:S01]  /*f1e0*/  FADD.FTZ R197, R197, R198 ;  /* 0x000000c6c5c57221 */ /* 0x000fe20000010000 */
[----:B------:R-:W-:Y:S01]  /*f1f0*/  FADD.FTZ R243, R201, R204 ;  /* 0x000000ccc9f37221 */ /* 0x000fe20000010000 */
[----:B------:R-:W-:Y:S02]  /*f200*/  LOP3.LUT R208, R206, 0x6, RZ, 0xc0, !PT ;  /* 0x00000006ced07812 */ /* 0x000fe400078ec0ff */
[----:B------:R-:W-:Y:S02]  /*f210*/  FADD.FTZ R241, R200, R197 ;  /* 0x000000c5c8f17221 */ /* 0x000fe40000010000 */
[C---:B------:R-:W-:Y:S01]  /*f220*/  HMMA.16816.F32 R156, R4.reuse, R146, R12 ;  /* 0x00000092049c723c */ /* 0x040fe2000000180c */
[----:B------:R-:W3:Y:S04]  /*f230*/  LDSM.16.MT88.4 R144, [R188+0x1f800] ;  /* 0x01f80000bc90783b */ /* 0x000ee80000004200 */
[----:B------:R-:W-:Y:S03]  /*f240*/  LDSM.16.MT88.4 R12, [R187+0x7800] ;  /* 0x00780000bb0c783b */ /* 0x000fe60000004200 */
[C---:B------:R-:W-:Y:S08]  /*f250*/  HMMA.16816.F32 R100, R4.reuse, R152, R100 ;  /* 0x000000980464723c */ /* 0x040ff00000001864 */
[C---:B------:R-:W-:Y:S08]  /*f260*/  HMMA.16816.F32 R104, R4.reuse, R154, R104 ;  /* 0x0000009a0468723c */ /* 0x040ff00000001868 */
[C---:B----4-:R-:W-:Y:S08]  /*f270*/  HMMA.16816.F32 R36, R4.reuse, R140, R36 ;  /* 0x0000008c0424723c */ /* 0x050ff00000001824 */
[C---:B------:R-:W-:Y:S01]  /*f280*/  HMMA.16816.F32 R40, R4.reuse, R142, R40 ;  /* 0x0000008e0428723c */ /* 0x040fe20000001828 */
[----:B------:R-:W4:Y:S07]  /*f290*/  LDSM.16.MT88.4 R140, [R187+0x1800] ;  /* 0x00180000bb8c783b */ /* 0x000f2e0000004200 */
[C---:B--2---:R-:W-:Y:S01]  /*f2a0*/  HMMA.16816.F32 R152, R4.reuse, R148, R16 ;  /* 0x000000940498723c */ /* 0x044fe20000001810 */
[----:B------:R-:W-:Y:S07]  /*f2b0*/  LDSM.16.MT88.4 R16, [R186+0x3800] ;  /* 0x00380000ba10783b */ /* 0x000fee0000004200 */
[C---:B------:R-:W-:Y:S08]  /*f2c0*/  HMMA.16816.F32 R68, R4.reuse, R32, R68 ;  /* 0x000000200444723c */ /* 0x040ff00000001844 */
[C---:B------:R-:W-:Y:S01]  /*f2d0*/  HMMA.16816.F32 R72, R4.reuse, R34, R72 ;  /* 0x000000220448723c */ /* 0x040fe20000001848 */
[----:B------:R-:W2:Y:S07]  /*f2e0*/  LDSM.16.MT88.4 R32, [R187+0x5800] ;  /* 0x00580000bb20783b */ /* 0x000eae0000004200 */
[C---:B------:R-:W-:Y:S01]  /*f2f0*/  HMMA.16816.F32 R148, R4.reuse, R150, R20 ;  /* 0x000000960494723c */ /* 0x040fe20000001814 */
[----:B------:R-:W5:Y:S07]  /*f300*/  LDSM.16.MT88.4 R20, [R186+0x5800] ;  /* 0x00580000ba14783b */ /* 0x000f6e0000004200 */
[C---:B-1----:R-:W-:Y:S08]  /*f310*/  HMMA.16816.F32 R136, R4.reuse, R8, R136 ;  /* 0x000000080488723c */ /* 0x042ff00000001888 */
[C---:B------:R-:W-:Y:S01]  /*f320*/  HMMA.16816.F32 R132, R4.reuse, R10, R132 ;  /* 0x0000000a0484723c */ /* 0x040fe20000001884 */
[----:B------:R-:W1:Y:S07]  /*f330*/  LDSM.16.MT88.4 R8, [R186+0x7800] ;  /* 0x00780000ba08783b */ /* 0x000e6e0000004200 */
[C---:B---3--:R-:W-:Y:S08]  /*f340*/  HMMA.16816.F32 R108, R4.reuse, R144, R108 ;  /* 0x00000090046c723c */ /* 0x048ff0000000186c */
        /* <DEDUP_REMOVED lines=15> */
[C---:B-----5:R-:W-:Y:S08]  /*f440*/  HMMA.16816.F32 R92, R4.reuse, R20, R92 ;  /* 0x00000014045c723c */ /* 0x060ff0000000185c */
[C---:B------:R-:W-:Y:S08]  /*f450*/  HMMA.16816.F32 R96, R4.reuse, R22, R96 ;  /* 0x000000160460723c */ /* 0x040ff00000001860 */
[C---:B-1----:R-:W-:Y:S08]  /*f460*/  HMMA.16816.F32 R124, R4.reuse, R8, R124 ;  /* 0x00000008047c723c */ /* 0x042ff0000000187c */
[----:B------:R-:W-:Y:S01]  /*f470*/  HMMA.16816.F32 R128, R4, R10, R128 ;  /* 0x0000000a0480723c */ /* 0x000fe20000001880 */
[----:B------:R-:W-:-:S04]  /*f480*/  NOP ;  /* 0x0000000000007918 */ /* 0x000fc80000000000 */
[----:B------:R-:W-:-:S15]  /*f490*/  BRA.U UP0, `(.L_x_606) ;  /* 0x0000000100047547 */ /* 0x000fde000b800000 */
.L_x_603:
[----:B------:R-:W-:-:S12]  /*f4a0*/  UIADD3 UR22, UPT, UPT, UR16, -0x1, URZ ;  /* 0xffffffff10167890 */ /* 0x000fd8000fffe0ff */
.L_x_606:
[----:B------:R-:W-:-:S09]  /*f4b0*/  UISETP.GE.AND UP0, UPT, UR22, UR19, UPT ;  /* 0x000000131600728c */ /* 0x000fd2000bf06270 */
[----:B------:R-:W-:Y:S05]  /*f4c0*/  BRA.U !UP0, `(.L_x_607) ;  /* 0x0000004508d07547 */ /* 0x000fea000b800000 */
[----:B------:R-:W1:Y:S01]  /*f4d0*/  S2R R216, SR_TID.X ;  /* 0x0000000000d87919 */ /* 0x000e620000002100 */
[----:B------:R-:W2:Y:S01]  /*f4e0*/  S2UR UR5, SR_CgaCtaId ;  /* 0x00000000000579c3 */ /* 0x000ea20000008800 */
[----:B------:R-:W3:Y:S01]  /*f4f0*/  LDCU UR7, c[0x0][0x440] ;  /* 0x00008800ff0777ac */ /* 0x000ee20008000800 */
[----:B------:R-:W-:Y:S01]  /*f500*/  IMAD.MOV.U32 R218, RZ, RZ, 0x40 ;  /* 0x00000040ffda7424 */ /* 0x000fe200078e00ff */
[----:B------:R-:W-:Y:S01]  /*f510*/  MOV R212, 0x20 ;  /* 0x0000002000d47802 */ /* 0x000fe20000000f00 */
[----:B------:R-:W-:Y:S01]  /*f520*/  IMAD.MOV.U32 R2, RZ, RZ, R3 ;  /* 0x000000ffff027224 */ /* 0x000fe200078e0003 */
[----:B------:R-:W-:Y:S01]  /*f530*/  UMOV UR9, 0x400 ;  /* 0x0000040000097882 */ /* 0x000fe20000000000 */
[----:B------:R-:W-:Y:S01]  /*f540*/  IMAD.MOV.U32 R0, RZ, RZ, R164 ;  /* 0x000000ffff007224 */ /* 0x000fe200078e00a4 */
[----:B------:R-:W4:Y:S01]  /*f550*/  LDCU UR8, c[0x0][0x440] ;  /* 0x00008800ff0877ac */ /* 0x000f220008000800 */
[----:B------:R-:W4:Y:S01]  /*f560*/  LDC.64 R226, c[0x0][0x3c0] ;  /* 0x0000f000ffe27b82 */ /* 0x000f220000000a00 */
[----:B------:R-:W-:Y:S01]  /*f570*/  VIADD R224, R231, 0x8 ;  /* 0x00000008e7e07836 */ /* 0x000fe20000000000 */
[----:B------:R-:W1:Y:S01]  /*f580*/  LDCU UR4, c[0x0][0x45c] ;  /* 0x00008b80ff0477ac */ /* 0x000e620008000800 */
[----:B---3--:R-:W-:Y:S01]  /*f590*/  ISETP.GE.AND P3, PT, R215, UR7, PT ;  /* 0x00000007d7007c0c */ /* 0x008fe2000bf66270 */
[----:B------:R-:W3:Y:S01]  /*f5a0*/  LDCU UR7, c[0x0][0x504] ;  /* 0x0000a080ff0777ac */ /* 0x000ee20008000800 */
[----:B--2---:R-:W-:Y:S01]  /*f5b0*/  ULEA UR5, UR5, UR9, 0x18 ;  /* 0x0000000905057291 */ /* 0x004fe2000f8ec0ff */
[C---:B-1----:R-:W-:Y:S01]  /*f5c0*/  IMAD.SHL.U32 R214, R216.reuse, 0x40, RZ ;  /* 0x00000040d8d67824 */ /* 0x042fe200078e00ff */
[----:B------:R-:W-:-:S02]  /*f5d0*/  LOP3.LUT P2, RZ, R216, 0x4, RZ, 0xc0, !PT ;  /* 0x00000004d8ff7812 */ /* 0x000fc4000784c0ff */
[C---:B------:R-:W-:Y:S02]  /*f5e0*/  LOP3.LUT P0, RZ, R216.reuse, 0x2, RZ, 0xc0, !PT ;  /* 0x00000002d8ff7812 */ /* 0x040fe4000780c0ff */
[----:B------:R-:W-:Y:S02]  /*f5f0*/  SHF.L.U32 R228, R216, 0x5, RZ ;  /* 0x00000005d8e47819 */ /* 0x000fe400000006ff */
[----:B------:R-:W-:Y:S02]  /*f600*/  SEL R218, R218, 0xffffffc0, !P2 ;  /* 0xffffffc0dada7807 */ /* 0x000fe40005000000 */
[----:B------:R-:W-:Y:S02]  /*f610*/  SEL R212, R212, 0xffffffe0, !P0 ;  /* 0xffffffe0d4d47807 */ /* 0x000fe40004000000 */
[----:B------:R-:W-:Y:S01]  /*f620*/  LOP3.LUT R213, R214, 0x400, RZ, 0xc0, !PT ;  /* 0x00000400d6d57812 */ /* 0x000fe200078ec0ff */
[----:B---3--:R-:W-:Y:S06]  /*f630*/  BRA `(.L_x_608) ;  /* 0x0000000000ec7947 */ /* 0x008fec0003800000 */
.L_x_610:
[----:B------:R-:W1:Y:S01]  /*f640*/  LDC.64 R4, c[0x0][0x3b8] ;  /* 0x0000ee00ff047b82 */ /* 0x000e620000000a00 */
[----:B------:R-:W-:Y:S01]  /*f650*/  UIADD3 UR9, UPT, UPT, UR22, -0x1, URZ ;  /* 0xffffffff16097890 */ /* 0x000fe2000fffe0ff */
[----:B------:R-:W-:Y:S05]  /*f660*/  ISETP.GE.AND P3, PT, R215, UR8, PT ;  /* 0x00000008d7007c0c */ /* 0x000fea000bf66270 */
[----:B-1----:R-:W-:Y:S04]  /*f670*/  IMAD.WIDE.U32 R14, R4, UR9, RZ ;  /* 0x00000009040e7c25 */ /* 0x002fe8000f8e00ff */
[----:B------:R-:W-:Y:S01]  /*f680*/  IMAD R17, R5, UR9, R15 ;  /* 0x0000000905117c24 */ /* 0x000fe2000f8e020f */
[----:B------:R-:W-:Y:S01]  /*f690*/  LOP3.LUT R15, R240, 0x1f8, RZ, 0xc0, !PT ;  /* 0x000001f8f00f7812 */ /* 0x000fe200078ec0ff */
[C---:B------:R-:W-:Y:S03]  /*f6a0*/  IMAD.SHL.U32 R3, R14.reuse, 0x40, RZ ;  /* 0x000000400e037824 */ /* 0x040fe600078e00ff */
[----:B------:R-:W-:Y:S02]  /*f6b0*/  SHF.L.U64.HI R8, R14, 0x6, R17 ;  /* 0x000000060e087819 */ /* 0x000fe40000010211 */
[C---:B------:R-:W-:Y:S02]  /*f6c0*/  LEA R3, P5, R4.reuse, R3, 0x5 ;  /* 0x0000000304037211 */ /* 0x040fe400078a28ff */
[----:B------:R-:W-:Y:S02]  /*f6d0*/  LOP3.LUT R15, R15, 0x38, R216, 0x78, !PT ;  /* 0x000000380f0f7812 */ /* 0x000fe400078e78d8 */
[----:B------:R-:W-:Y:S02]  /*f6e0*/  LEA.HI.X R8, R4, R8, R5, 0x5, P5 ;  /* 0x0000000804087211 */ /* 0x000fe400028f2c05 */
[CC--:B------:R-:W-:Y:S02]  /*f6f0*/  LEA R4, P6, R14.reuse, R235.reuse, 0x7 ;  /* 0x000000eb0e047211 */ /* 0x0c0fe400078c38ff */
[----:B------:R-:W-:Y:S02]  /*f700*/  LOP3.LUT R15, R15, 0x1e00, R240, 0xf8, !PT ;  /* 0x00001e000f0f7812 */ /* 0x000fe400078ef8f0 */
[-C--:B------:R-:W-:Y:S02]  /*f710*/  LEA.HI.X R5, R14, R234.reuse, R17, 0x7, P6 ;  /* 0x000000ea0e057211 */ /* 0x080fe400030f3c11 */
[----:B------:R-:W-:Y:S02]  /*f720*/  LEA R236, R15, UR5, 0x1 ;  /* 0x000000050fec7c11 */ /* 0x000fe4000f8e08ff */
        /* <DEDUP_REMOVED lines=44> */
.L_x_608:
[----:B------:R-:W-:Y:S04]  /*f9f0*/  DEPBAR.LE SB0, 0x0 ;  /* 0x000080000000791a */ /* 0x000fe80000000000 */
[----:B------:R-:W-:Y:S01]  /*fa00*/  BAR.SYNC.DEFER_BLOCKING 0x0 ;  /* 0x0000000000007b1d */ /* 0x000fe20000010000 */
[----:B------:R-:W-:Y:S01]  /*fa10*/  IMAD.SHL.U32 R240, R216, 0x8, RZ ;  /* 0x00000008d8f07824 */ /* 0x000fe200078e00ff */
[----:B------:R-:W-:Y:S01]  /*fa20*/  SHF.R.U32.HI R219, RZ, 0x1, R216 ;  /* 0x00000001ffdb7819 */ /* 0x000fe200000116d8 */
[----:B----4-:R-:W-:Y:S01]  /*fa30*/  IMAD.WIDE.U32 R22, R226, UR22, RZ ;  /* 0x00000016e2167c25 */ /* 0x010fe2000f8e00ff */
[----:B------:R-:W-:Y:S01]  /*fa40*/  LOP3.LUT R217, R228, 0x7c00, RZ, 0xc0, !PT ;  /* 0x00007c00e4d97812 */ /* 0x000fe200078ec0ff */
[----:B------:R-:W-:Y:S01]  /*fa50*/  UISETP.GT.AND UP0, UPT, UR22, UR19, UPT ;  /* 0x000000131600728c */ /* 0x000fe2000bf04270 */
[----:B------:R-:W-:Y:S01]  /*fa60*/  LOP3.LUT R215, R240, 0x38, RZ, 0xc0, !PT ;  /* 0x00000038f0d77812 */ /* 0x000fe200078ec0ff */
[C---:B------:R-:W-:Y:S01]  /*fa70*/  IMAD.SHL.U32 R17, R22.reuse, 0x40, RZ ;  /* 0x0000004016117824 */ /* 0x040fe200078e00ff */
[----:B------:R-:W-:Y:S01]  /*fa80*/  LEA R18, P1, R22, R233, 0x7 ;  /* 0x000000e916127211 */ /* 0x000fe200078238ff */
[----:B------:R-:W-:Y:S01]  /*fa90*/  IMAD R19, R227, UR22, R23 ;  /* 0x00000016e3137c24 */ /* 0x000fe2000f8e0217 */
[----:B------:R-:W-:Y:S02]  /*faa0*/  LOP3.LUT R239, R215, 0x40, RZ, 0xfc, !PT ;  /* 0x00000040d7ef7812 */ /* 0x000fe400078efcff */
[----:B------:R-:W-:Y:S02]  /*fab0*/  LEA R20, P0, R226, R17, 0x5 ;  /* 0x00000011e2147211 */ /* 0x000fe400078028ff */
[C-C-:B------:R-:W-:Y:S02]  /*fac0*/  SHF.L.U64.HI R17, R22.reuse, 0x6, R19.reuse ;  /* 0x0000000616117819 */ /* 0x140fe40000010213 */
[-C--:B------:R-:W-:Y:S02]  /*fad0*/  LEA.HI.X R19, R22, R232.reuse, R19, 0x7, P1 ;  /* 0x000000e816137211 */ /* 0x080fe400008f3c13 */
[----:B------:R-:W-:Y:S02]  /*fae0*/  ISETP.GE.AND P4, PT, R239, UR8, PT ;  /* 0x00000008ef007c0c */ /* 0x000fe4000bf86270 */
[C---:B------:R-:W-:Y:S02]  /*faf0*/  LOP3.LUT R238, R215.reuse, 0x80, RZ, 0xfc, !PT ;  /* 0x00000080d7ee7812 */ /* 0x040fe400078efcff */
[----:B------:R-:W-:Y:S01]  /*fb00*/  LEA.HI.X R17, R226, R17, R227, 0x5, P0 ;  /* 0x00000011e2117211 */ /* 0x000fe200000f2ce3 */
[----:B------:R-:W-:Y:S01]  /*fb10*/  @!PT LDS RZ, [RZ] ;  /* 0x00000000fffff984 */ /* 0x000fe20000000800 */
[----:B------:R-:W-:Y:S01]  /*fb20*/  @!PT LDS RZ, [RZ] ;  /* 0x00000000fffff984 */ /* 0x000fe20000000800 */
[----:B------:R-:W-:Y:S01]  /*fb30*/  @!PT LDS RZ, [RZ] ;  /* 0x00000000fffff984 */ /* 0x000fe20000000800 */
[----:B------:R-:W-:Y:S01]  /*fb40*/  @!P3 LDGSTS.E.BYPASS.LTC128B.128 [R236+0x18000], desc[UR28][R18.64] ;  /* 0x1800000012ecbfae */ /* 0x000fe2000b981a1c */
[----:B------:R-:W-:Y:S02]  /*fb50*/  ISETP.GE.AND P1, PT, R238, UR8, PT ;  /* 0x00000008ee007c0c */ /* 0x000fe4000bf26270 */
[C---:B------:R-:W-:Y:S03]  /*fb60*/  LEA R16, P0, R20.reuse, R233, 0x1 ;  /* 0x000000e914107211 */ /* 0x040fe600078008ff */
[----:B------:R-:W-:Y:S01]  /*fb70*/  @P3 STS.128 [R236+0x18000], RZ ;  /* 0x018000ffec003388 */ /* 0x000fe20000000c00 */
[----:B------:R-:W-:Y:S02]  /*fb80*/  LOP3.LUT R237, R215, 0xc0, RZ, 0xfc, !PT ;  /* 0x000000c0d7ed7812 */ /* 0x000fe400078efcff */
[----:B------:R-:W-:Y:S03]  /*fb90*/  LEA.HI.X R17, R20, R232, R17, 0x1, P0 ;  /* 0x000000e814117211 */ /* 0x000fe600000f0c11 */
[----:B------:R-:W-:Y:S01]  /*fba0*/  @!PT LDS RZ, [RZ] ;  /* 0x00000000fffff984 */ /* 0x000fe20000000800 */
[----:B------:R-:W-:Y:S01]  /*fbb0*/  @!PT LDS RZ, [RZ] ;  /* 0x00000000fffff984 */ /* 0x000fe20000000800 */
[----:B------:R-:W-:Y:S01]  /*fbc0*/  @!PT LDS RZ, [RZ] ;  /* 0x00000000fffff984 */ /* 0x000fe20000000800 */
[----:B------:R-:W-:Y:S01]  /*fbd0*/  @!P4 LDGSTS.E.BYPASS.LTC128B.128 [R236+0x1a000], desc[UR28][R18.64+0x80] ;  /* 0x1a00008012eccfae */ /* 0x000fe2000b981a1c */
[----:B------:R-:W-:Y:S02]  /*fbe0*/  ISETP.GE.AND P0, PT, R237, UR8, PT ;  /* 0x00000008ed007c0c */ /* 0x000fe4000bf06270 */
[----:B------:R-:W-:Y:S03]  /*fbf0*/  LOP3.LUT R164, R219, 0x8, RZ, 0xc0, !PT ;  /* 0x00000008dba47812 */ /* 0x000fe600078ec0ff */
[----:B------:R-:W-:Y:S01]  /*fc00*/  @P4 STS.128 [R236+0x1a000], RZ ;  /* 0x01a000ffec004388 */ /* 0x000fe20000000c00 */
[--C-:B------:R-:W-:Y:S02]  /*fc10*/  LOP3.LUT R3, R215, 0x1c0, R214.reuse, 0xf8, !PT ;  /* 0x000001c0d7037812 */ /* 0x100fe400078ef8d6 */
[----:B------:R-:W-:Y:S03]  /*fc20*/  LOP3.LUT R168, R217, 0x200, R214, 0xf8, !PT ;  /* 0x00000200d9a87812 */ /* 0x000fe600078ef8d6 */
[----:B------:R-:W-:Y:S01]  /*fc30*/  @!PT LDS RZ, [RZ] ;  /* 0x00000000fffff984 */ /* 0x000fe20000000800 */
[----:B------:R-:W-:Y:S01]  /*fc40*/  @!PT LDS RZ, [RZ] ;  /* 0x00000000fffff984 */ /* 0x000fe20000000800 */
[----:B------:R-:W-:Y:S01]  /*fc50*/  @!PT LDS RZ, [RZ] ;  /* 0x00000000fffff984 */ /* 0x000fe20000000800 */
[----:B------:R-:W-:Y:S01]  /*fc60*/  @!P1 LDGSTS.E.BYPASS.LTC128B.128 [R236+0x1c000], desc[UR28][R18.64+0x100] ;  /* 0x1c00010012ec9fae */ /* 0x000fe2000b981a1c */
[C---:B------:R-:W-:Y:S02]  /*fc70*/  LOP3.LUT R221, R3.reuse, R164, RZ, 0x3c, !PT ;  /* 0x000000a403dd7212 */ /* 0x040fe400078e3cff */
[----:B------:R-:W-:Y:S03]  /*fc80*/  LOP3.LUT R164, R3, 0x8, R216, 0x78, !PT ;  /* 0x0000000803a47812 */ /* 0x000fe600078e78d8 */
[----:B------:R-:W-:Y:S01]  /*fc90*/  @P1 STS.128 [R236+0x1c000], RZ ;  /* 0x01c000ffec001388 */ /* 0x000fe20000000c00 */
[----:B------:R-:W-:Y:S05]  /*fca0*/  LOP3.LUT R207, R168, R221, RZ, 0xfc, !PT ;  /* 0x000000dda8cf7212 */ /* 0x000fea00078efcff */
[----:B------:R-:W-:Y:S01]  /*fcb0*/  @!PT LDS RZ, [RZ] ;  /* 0x00000000fffff984 */ /* 0x000fe20000000800 */
[----:B------:R-:W-:Y:S01]  /*fcc0*/  @!PT LDS RZ, [RZ] ;  /* 0x00000000fffff984 */ /* 0x000fe20000000800 */
[----:B------:R-:W-:Y:S01]  /*fcd0*/  @!PT LDS RZ, [RZ] ;  /* 0x00000000fffff984 */ /* 0x000fe20000000800 */
[----:B------:R-:W-:Y:S01]  /*fce0*/  @!P0 LDGSTS.E.BYPASS.LTC128B.128 [R236+0x1e000], desc[UR28][R18.64+0x180] ;  /* 0x1e00018012ec8fae */ /* 0x000fe2000b981a1c */
[----:B------:R-:W-:Y:S01]  /*fcf0*/  IMAD R205, R164, 0x2, R213 ;  /* 0x00000002a4cd7824 */ /* 0x000fe200078e02d5 */
[----:B------:R-:W-:Y:S04]  /*fd00*/  LEA R207, R207, UR5, 0x1 ;  /* 0x00000005cfcf7c11 */ /* 0x000fe8000f8e08ff */
[----:B------:R-:W-:Y:S01]  /*fd10*/  @P0 STS.128 [R236+0x1e000], RZ ;  /* 0x01e000ffec000388 */ /* 0x000fe20000000c00 */
[----:B------:R-:W-:Y:S02]  /*fd20*/  VIADD R223, R205, UR5 ;  /* 0x00000005cddf7c36 */ /* 0x000fe40008000000 */
[--C-:B------:R-:W-:Y:S03]  /*fd30*/  IMAD.IADD R204, R207, 0x1, R212.reuse ;  /* 0x00000001cfcc7824 */ /* 0x100fe600078e02d4 */
[----:B------:R-:W-:Y:S01]  /*fd40*/  @!PT LDS RZ, [RZ] ;  /* 0x00000000fffff984 */ /* 0x000fe20000000800 */
[----:B------:R-:W-:Y:S01]  /*fd50*/  @!PT LDS RZ, [RZ] ;  /* 0x00000000fffff984 */ /* 0x000fe20000000800 */
[----:B------:R-:W-:Y:S01]  /*fd60*/  @!PT LDS RZ, [RZ] ;  /* 0x00000000fffff984 */ /* 0x000fe20000000800 */
[----:B------:R-:W-:Y:S01]  /*fd70*/  @!P3 LDGSTS.E.BYPASS.LTC128B.128 [R236+0x19000], desc[UR28][R16.64] ;  /* 0x1900000010ecbfae */ /* 0x000fe2000b981a1c */
[----:B------:R-:W-:Y:S02]  /*fd80*/  IMAD.IADD R220, R223, 0x1, R212 ;  /* 0x00000001dfdc7824 */ /* 0x000fe400078e02d4 */
[--C-:B------:R-:W-:Y:S03]  /*fd90*/  IMAD.IADD R225, R207, 0x1, R218.reuse ;  /* 0x00000001cfe17824 */ /* 0x100fe600078e02da */
[----:B------:R-:W-:Y:S01]  /*fda0*/  @P3 STS.128 [R236+0x19000], RZ ;  /* 0x019000ffec003388 */ /* 0x000fe20000000c00 */
[----:B------:R-:W-:Y:S02]  /*fdb0*/  IMAD.IADD R223, R223, 0x1, R218 ;  /* 0x00000001dfdf7824 */ /* 0x000fe400078e02da */
[C---:B------:R-:W-:Y:S03]  /*fdc0*/  IMAD.IADD R222, R212.reuse, 0x1, R225 ;  /* 0x00000001d4de7824 */ /* 0x040fe600078e02e1 */
[----:B------:R-:W-:Y:S01]  /*fdd0*/  @!PT LDS RZ, [RZ] ;  /* 0x00000000fffff984 */ /* 0x000fe20000000800 */
[----:B------:R-:W-:Y:S01]  /*fde0*/  @!PT LDS RZ, [RZ] ;  /* 0x00000000fffff984 */ /* 0x000fe20000000800 */
[----:B------:R-:W-:Y:S01]  /*fdf0*/  @!PT LDS RZ, [RZ] ;  /* 0x00000000fffff984 */ /* 0x000fe20000000800 */
[----:B------:R-:W-:Y:S01]  /*fe00*/  @!P4 LDGSTS.E.BYPASS.LTC128B.128 [R236+0x1b000], desc[UR28][R16.64+0x80] ;  /* 0x1b00008010eccfae */ /* 0x000fe2000b981a1c */
[----:B------:R-:W-:Y:S05]  /*fe10*/  IMAD.IADD R3, R212, 0x1, R223 ;  /* 0x00000001d4037824 */ /* 0x000fea00078e02df */
[----:B------:R-:W-:Y:S06]  /*fe20*/  @P4 STS.128 [R236+0x1b000], RZ ;  /* 0x01b000ffec004388 */ /* 0x000fec0000000c00 */
[----:B------:R-:W-:Y:S01]  /*fe30*/  @!PT LDS RZ, [RZ] ;  /* 0x00000000fffff984 */ /* 0x000fe20000000800 */
[----:B------:R-:W-:Y:S01]  /*fe40*/  @!PT LDS RZ, [RZ] ;  /* 0x00000000fffff984 */ /* 0x000fe20000000800 */
[----:B------:R-:W-:Y:S01]  /*fe50*/  @!PT LDS RZ, [RZ] ;  /* 0x00000000fffff984 */ /* 0x000fe20000000800 */
[----:B------:R-:W-:Y:S06]  /*fe60*/  @!P1 LDGSTS.E.BYPASS.LTC128B.128 [R236+0x1d000], desc[UR28][R16.64+0x100] ;  /* 0x1d00010010ec9fae */ /* 0x000fec000b981a1c */
[----:B------:R-:W-:Y:S06]  /*fe70*/  @P1 STS.128 [R236+0x1d000], RZ ;  /* 0x01d000ffec001388 */ /* 0x000fec0000000c00 */
[----:B------:R-:W-:Y:S01]  /*fe80*/  @!PT LDS RZ, [RZ] ;  /* 0x00000000fffff984 */ /* 0x000fe20000000800 */
[----:B------:R-:W-:Y:S01]  /*fe90*/  @!PT LDS RZ, [RZ] ;  /* 0x00000000fffff984 */ /* 0x000fe20000000800 */
[----:B------:R-:W-:Y:S01]  /*fea0*/  @!PT LDS RZ, [RZ] ;  /* 0x00000000fffff984 */ /* 0x000fe20000000800 */
[----:B------:R1:W-:Y:S06]  /*feb0*/  @!P0 LDGSTS.E.BYPASS.LTC128B.128 [R236+0x1f000], desc[UR28][R16.64+0x180] ;  /* 0x1f00018010ec8fae */ /* 0x0003ec000b981a1c */
[----:B------:R-:W-:Y:S06]  /*fec0*/  @P0 STS.128 [R236+0x1f000], RZ ;  /* 0x01f000ffec000388 */ /* 0x000fec0000000c00 */
        /* <DEDUP_REMOVED lines=9> */
[----:B------:R-:W2:Y:S06]  /*ff60*/  LDSM.16.M88.4 R196, [R220+0x10800] ;  /* 0x01080000dcc4783b */ /* 0x000eac0000000200 */
[----:B------:R-:W2:Y:S01]  /*ff70*/  LDSM.16.M88.4 R200, [R220+0x11000] ;  /* 0x01100000dcc8783b */ /* 0x000ea20000000200 */
[C---:B------:R-:W-:Y:S05]  /*ff80*/  HMMA.16816.F32 R8, R168.reuse, R174, RZ ;  /* 0x000000aea808723c */ /* 0x040fea00000018ff */
[----:B------:R-:W2:Y:S03]  /*ff90*/  LDSM.16.M88.4 R164, [R220+0x11800] ;  /* 0x01180000dca4783b */ /* 0x000ea60000000200 */
[C---:B---3--:R-:W-:Y:S03]  /*ffa0*/  HMMA.16816.F32 R12, R168.reuse, R176, RZ ;  /* 0x000000b0a80c723c */ /* 0x048fe600000018ff */
[----:B------:R-:W-:Y:S05]  /*ffb0*/  LDSM.16.M88.4 R172, [R225] ;  /* 0x00000000e1ac783b */ /* 0x000fea0000000200 */
[C---:B-1----:R-:W-:Y:S01]  /*ffc0*/  HMMA.16816.F32 R16, R168.reuse, R178, RZ ;  /* 0x000000b2a810723c */ /* 0x042fe200000018ff */
[----:B------:R-:W1:Y:S06]  /*ffd0*/  LDSM.16.M88.4 R176, [R223+0x10000] ;  /* 0x01000000dfb0783b */ /* 0x000e6c0000000200 */
[----:B------:R-:W-:Y:S01]  /*ffe0*/  LDSM.16.M88.4 R208, [R223+0x17800] ;  /* 0x01780000dfd0783b */ /* 0x000fe20000000200 */
[C---:B----4-:R-:W-:Y:S08]  /*fff0*/  HMMA.16816.F32 R20, R168.reuse, R180, RZ ;  /* 0x000000b4a814723c */ /* 0x050ff000000018ff */
[C---:B------:R-:W-:Y:S01]  /*10000*/  HMMA.16816.F32 R24, R168.reuse, R182, RZ ;  /* 0x000000b6a818723c */ /* 0x040fe200000018ff */
[----:B------:R-:W-:Y:S07]  /*10010*/  LDSM.16.M88.4 R180, [R223+0x11000] ;  /* 0x01100000dfb4783b */ /* 0x000fee0000000200 */
[C---:B-----5:R-:W-:Y:S08]  /*10020*/  HMMA.16816.F32 R28, R168.reuse, R184, RZ ;  /* 0x000000b8a81c723c */ /* 0x060ff000000018ff */
[----:B------:R-:W-:Y:S01]  /*10030*/  HMMA.16816.F32 R32, R168, R186, RZ ;  /* 0x000000baa820723c */ /* 0x000fe200000018ff */
[----:B------:R-:W3:Y:S06]  /*10040*/  LDSM.16.M88.4 R168, [R223+0x10800] ;  /* 0x01080000dfa8783b */ /* 0x000eec0000000200 */
[----:B------:R-:W-:Y:S01]  /*10050*/  LDSM.16.M88.4 R184, [R222] ;  /* 0x00000000deb8783b */ /* 0x000fe20000000200 */
[C---:B------:R-:W-:Y:S08]  /*10060*/  HMMA.16816.F32 R4, R188.reuse, R192, R4 ;  /* 0x000000c0bc04723c */ /* 0x040ff00000001804 */
[C---:B------:R-:W-:Y:S01]  /*10070*/  HMMA.16816.F32 R8, R188.reuse, R194, R8 ;  /* 0x000000c2bc08723c */ /* 0x040fe20000001808 */
[----:B------:R-:W-:Y:S07]  /*10080*/  LDSM.16.M88.4 R192, [R3+0x10800] ;  /* 0x0108000003c0783b */ /* 0x000fee0000000200 */
[C---:B--2---:R-:W-:Y:S08]  /*10090*/  HMMA.16816.F32 R12, R188.reuse, R196, R12 ;  /* 0x000000c4bc0c723c */ /* 0x044ff0000000180c */
[C---:B------:R-:W-:Y:S01]  /*100a0*/  HMMA.16816.F32 R16, R188.reuse, R198, R16 ;  /* 0x000000c6bc10723c */ /* 0x040fe20000001810 */
[----:B------:R-:W-:Y:S07]  /*100b0*/  LDSM.16.M88.4 R196, [R205+UR5+0x12000] ;  /* 0x01200005cdc4783b */ /* 0x000fee0008000200 */
[C---:B------:R-:W-:Y:S08]  /*100c0*/  HMMA.16816.F32 R20, R188.reuse, R200, R20 ;  /* 0x000000c8bc14723c */ /* 0x040ff00000001814 */
[C---:B------:R-:W-:Y:S01]  /*100d0*/  HMMA.16816.F32 R24, R188.reuse, R202, R24 ;  /* 0x000000cabc18723c */ /* 0x040fe20000001818 */
[----:B------:R-:W-:Y:S07]  /*100e0*/  LDSM.16.M88.4 R200, [R3+0x12000] ;  /* 0x0120000003c8783b */ /* 0x000fee0000000200 */
[C---:B------:R-:W-:Y:S08]  /*100f0*/  HMMA.16816.F32 R28, R188.reuse, R164, R28 ;  /* 0x000000a4bc1c723c */ /* 0x040ff0000000181c */
[----:B------:R-:W-:Y:S01]  /*10100*/  HMMA.16816.F32 R32, R188, R166, R32 ;  /* 0x000000a6bc20723c */ /* 0x000fe20000001820 */
[----:B------:R-:W2:Y:S06]  /*10110*/  LDSM.16.M88.4 R164, [R223+0x11800] ;  /* 0x01180000dfa4783b */ /* 0x000eac0000000200 */
[----:B------:R-:W4:Y:S01]  /*10120*/  LDSM.16.M88.4 R188, [R3+0x10000] ;  /* 0x0100000003bc783b */ /* 0x000f220000000200 */
        /* <DEDUP_REMOVED lines=11> */
[----:B------:R-:W2:Y:S06]  /*101e0*/  LDSM.16.M88.4 R164, [R205+UR5+0x12800] ;  /* 0x01280005cda4783b */ /* 0x000eac0008000200 */
[----:B------:R-:W2:Y:S01]  /*101f0*/  LDSM.16.M88.4 R172, [R205+UR5+0x13000] ;  /* 0x01300005cdac783b */ /* 0x000ea20008000200 */
        /* <DEDUP_REMOVED lines=11> */
[----:B------:R-:W3:Y:S06]  /*102b0*/  LDSM.16.M88.4 R168, [R220+0x12800] ;  /* 0x01280000dca8783b */ /* 0x000eec0000000200 */
[----:B------:R-:W3:Y:S01]  /*102c0*/  LDSM.16.M88.4 R184, [R220+0x13000] ;  /* 0x01300000dcb8783b */ /* 0x000ee20000000200 */
        /* <DEDUP_REMOVED lines=11> */
[----:B------:R-:W4:Y:S06]  /*10380*/  LDSM.16.M88.4 R180, [R223+0x12800] ;  /* 0x01280000dfb4783b */ /* 0x000f2c0000000200 */
[----:B------:R-:W-:Y:S01]  /*10390*/  LDSM.16.M88.4 R188, [R223+0x13800] ;  /* 0x01380000dfbc783b */ /* 0x000fe20000000200 */
        /* <DEDUP_REMOVED lines=12> */
[----:B------:R-:W3:Y:S01]  /*10460*/  LDSM.16.M88.4 R176, [R3+0x13000] ;  /* 0x0130000003b0783b */ /* 0x000ee20000000200 */
        /* <DEDUP_REMOVED lines=11> */
[----:B------:R-:W1:Y:S06]  /*10520*/  LDSM.16.M88.4 R172, [R205+UR5+0x14000] ;  /* 0x01400005cdac783b */ /* 0x000e6c0008000200 */
[----:B------:R-:W-:Y:S01]  /*10530*/  LDSM.16.M88.4 R188, [R220+0x14000] ;  /* 0x01400000dcbc783b */ /* 0x000fe20000000200 */
        /* <DEDUP_REMOVED lines=11> */
[----:B------:R-:W4:Y:S06]  /*105f0*/  LDSM.16.M88.4 R184, [R204+0x8000] ;  /* 0x00800000ccb8783b */ /* 0x000f2c0000000200 */
[----:B------:R-:W-:Y:S01]  /*10600*/  LDSM.16.M88.4 R192, [R225+0x8000] ;  /* 0x00800000e1c0783b */ /* 0x000fe20000000200 */
        /* <DEDUP_REMOVED lines=11> */
[----:B------:R-:W3:Y:S06]  /*106c0*/  LDSM.16.M88.4 R168, [R223+0x15000] ;  /* 0x01500000dfa8783b */ /* 0x000eec0000000200 */
[----:B------:R-:W3:Y:S01]  /*106d0*/  LDSM.16.M88.4 R176, [R223+0x15800] ;  /* 0x01580000dfb0783b */ /* 0x000ee20000000200 */
        /* <DEDUP_REMOVED lines=25> */
[----:B------:R-:W-:Y:S01]  /*10870*/  LDSM.16.M88.4 R192, [R220+0x17000] ;  /* 0x01700000dcc0783b */ /* 0x000fe20000000200 */
        /* <DEDUP_REMOVED lines=11> */
[----:B------:R-:W3:Y:S06]  /*10930*/  LDSM.16.M88.4 R164, [R205+UR5+0x17800] ;  /* 0x01780005cda4783b */ /* 0x000eec0008000200 */
[----:B------:R-:W4:Y:S01]  /*10940*/  LDSM.16.M88.4 R168, [R204+0xc000] ;  /* 0x00c00000cca8783b */ /* 0x000f220000000200 */
[C---:B-----5:R-:W-:Y:S05]  /*10950*/  HMMA.16816.F32 R4, R176.reuse, R188, R4 ;  /* 0x000000bcb004723c */ /* 0x060fea0000001804 */
[----:B------:R-:W-:Y:S03]  /*10960*/  LDSM.16.M88.4 R204, [R223+0x17000] ;  /* 0x01700000dfcc783b */ /* 0x000fe60000000200 */
[C---:B------:R-:W-:Y:S03]  /*10970*/  HMMA.16816.F32 R8, R176.reuse, R190, R8 ;  /* 0x000000beb008723c */ /* 0x040fe60000001808 */
[----:B------:R-:W5:Y:S05]  /*10980*/  LDSM.16.M88.4 R188, [R220+0x16800] ;  /* 0x01680000dcbc783b */ /* 0x000f6a0000000200 */
        /* <DEDUP_REMOVED lines=8> */
[----:B------:R-:W-:Y:S06]  /*10a10*/  LDSM.16.M88.4 R164, [R222+0xc000] ;  /* 0x00c00000dea4783b */ /* 0x000fec0000000200 */
[----:B------:R-:W2:Y:S01]  /*10a20*/  LDSM.16.M88.4 R176, [R3+0x16000] ;  /* 0x0160000003b0783b */ /* 0x000ea20000000200 */
        /* <DEDUP_REMOVED lines=32> */
[----:B------:R-:W-:Y:S01]  /*10c30*/  IABS R242, R242 ;  /* 0x000000f200f27213 */ /* 0x000fe20000000000 */
[C-C-:B------:R-:W-:Y:S01]  /*10c40*/  IMAD.IADD R245, R231.reuse, 0x1, -R225.reuse ;  /* 0x00000001e7f57824 */ /* 0x140fe200078e0ae1 */
[----:B------:R-:W-:Y:S01]  /*10c50*/  I2FP.F32.S32 R222, R222 ;  /* 0x000000de00de7245 */ /* 0x000fe20000201400 */
[----:B------:R-:W-:Y:S01]  /*10c60*/  IMAD.IADD R225, R224, 0x1, -R225 ;  /* 0x00000001e0e17824 */ /* 0x000fe200078e0ae1 */
[----:B------:R-:W-:Y:S01]  /*10c70*/  I2FP.F32.S32 R242, R242 ;  /* 0x000000f200f27245 */ /* 0x000fe20000201400 */
[C---:B------:R-:W-:Y:S01]  /*10c80*/  HMMA.16816.F32 R16, R164.reuse, R170, R16 ;  /* 0x000000aaa410723c */ /* 0x040fe20000001810 */
[----:B------:R-:W1:Y:S02]  /*10c90*/  LDSM.16.M88.4 R168, [R3+0x17000] ;  /* 0x0170000003a8783b */ /* 0x000e640000000200 */
[----:B------:R-:W-:Y:S01]  /*10ca0*/  IABS R245, R245 ;  /* 0x000000f500f57213 */ /* 0x000fe20000000000 */
[----:B------:R-:W-:Y:S01]  /*10cb0*/  FFMA.FTZ R5, R222, -UR6, R5 ;  /* 0x80000006de057c23 */ /* 0x000fe20008010005 */
[----:B------:R-:W-:Y:S01]  /*10cc0*/  IABS R225, R225 ;  /* 0x000000e100e17213 */ /* 0x000fe20000000000 */
[----:B------:R-:W-:Y:S01]  /*10cd0*/  FFMA.FTZ R7, R242, -UR6, R7 ;  /* 0x80000006f2077c23 */ /* 0x000fe20008010007 */
[----:B------:R-:W-:Y:S01]  /*10ce0*/  I2FP.F32.S32 R245, R245 ;  /* 0x000000f500f57245 */ /* 0x000fe20000201400 */
[----:B------:R-:W-:Y:S01]  /*10cf0*/  IMAD.U32 R242, RZ, RZ, UR7 ;  /* 0x00000007fff27e24 */ /* 0x000fe2000f8e00ff */
[--C-:B------:R-:W-:Y:S02]  /*10d00*/  IADD3 R222, PT, PT, R231, 0x2f, -R211.reuse ;  /* 0x0000002fe7de7810 */ /* 0x100fe40007ffe8d3 */
[----:B------:R-:W-:Y:S01]  /*10d10*/  I2FP.F32.S32 R247, R225 ;  /* 0x000000e100f77245 */ /* 0x000fe20000201400 */
[----:B------:R-:W-:Y:S01]  /*10d20*/  FFMA.FTZ R4, R245, -UR6, R4 ;  /* 0x80000006f5047c23 */ /* 0x000fe20008010004 */
[--C-:B------:R-:W-:Y:S02]  /*10d30*/  IADD3 R245, PT, PT, R231, 0x30, -R211.reuse ;  /* 0x00000030e7f57810 */ /* 0x100fe40007ffe8d3 */
[----:B------:R-:W-:Y:S01]  /*10d40*/  IADD3 R225, PT, PT, R224, 0x30, -R211 ;  /* 0x00000030e0e17810 */ /* 0x000fe20007ffe8d3 */
[----:B------:R-:W-:Y:S01]  /*10d50*/  FFMA.FTZ R6, R247, -UR6, R6 ;  /* 0x80000006f7067c23 */ /* 0x000fe20008010006 */
[----:B------:R-:W-:Y:S02]  /*10d60*/  IABS R245, R245 ;  /* 0x000000f500f57213 */ /* 0x000fe40000000000 */
[----:B------:R-:W-:Y:S02]  /*10d70*/  IABS R222, R222 ;  /* 0x000000de00de7213 */ /* 0x000fe40000000000 */
[----:B------:R-:W-:Y:S02]  /*10d80*/  I2FP.F32.S32 R245, R245 ;  /* 0x000000f500f57245 */ /* 0x000fe40000201400 */
[----:B------:R-:W-:Y:S02]  /*10d90*/  IABS R225, R225 ;  /* 0x000000e100e17213 */ /* 0x000fe40000000000 */
[----:B------:R-:W-:Y:S01]  /*10da0*/  I2FP.F32.S32 R222, R222 ;  /* 0x000000de00de7245 */ /* 0x000fe20000201400 */
[----:B------:R-:W-:Y:S01]  /*10db0*/  FFMA.FTZ R8, R245, -UR6, R8 ;  /* 0x80000006f5087c23 */ /* 0x000fe20008010008 */
[----:B------:R-:W-:Y:S02]  /*10dc0*/  IADD3 R245, PT, PT, R231, -UR21, -R242 ;  /* 0x80000015e7f57c10 */ /* 0x000fe4000fffe8f2 */
[----:B------:R-:W-:Y:S01]  /*10dd0*/  I2FP.F32.S32 R225, R225 ;  /* 0x000000e100e17245 */ /* 0x000fe20000201400 */
[----:B------:R-:W-:Y:S01]  /*10de0*/  FFMA.FTZ R9, R222, -UR6, R9 ;  /* 0x80000006de097c23 */ /* 0x000fe20008010009 */
[-C--:B------:R-:W-:Y:S02]  /*10df0*/  ISETP.GT.AND P6, PT, R245, R209.reuse, PT ;  /* 0x000000d1f500720c */ /* 0x080fe40003fc4270 */
[----:B------:R-:W-:Y:S01]  /*10e00*/  IADD3 R222, PT, PT, R224, 0x2f, -R211 ;  /* 0x0000002fe0de7810 */ /* 0x000fe20007ffe8d3 */
[----:B------:R-:W-:Y:S01]  /*10e10*/  FFMA.FTZ R10, R225, -UR6, R10 ;  /* 0x80000006e10a7c23 */ /* 0x000fe2000801000a */
[----:B------:R-:W-:Y:S02]  /*10e20*/  FSEL R179, R4, -INF , !P6 ;  /* 0xff80000004b37808 */ /* 0x000fe40007000000 */
[----:B------:R-:W-:Y:S02]  /*10e30*/  ISETP.GT.AND P6, PT, R245, R178, PT ;  /* 0x000000b2f500720c */ /* 0x000fe40003fc4270 */
[----:B------:R-:W-:Y:S02]  /*10e40*/  IADD3 R225, PT, PT, R224, -UR21, -R242 ;  /* 0x80000015e0e17c10 */ /* 0x000fe4000fffe8f2 */
[----:B------:R-:W-:Y:S01]  /*10e50*/  IABS R242, R222 ;  /* 0x000000de00f27213 */ /* 0x000fe20000000000 */
[C---:B-1----:R-:W-:Y:S03]  /*10e60*/  HMMA.16816.F32 R20, R164.reuse, R168, R20 ;  /* 0x000000a8a414723c */ /* 0x042fe60000001814 */
[----:B------:R-:W-:Y:S01]  /*10e70*/  FSEL R251, R5, -INF , !P6 ;  /* 0xff80000005fb7808 */ /* 0x000fe20007000000 */
[----:B------:R-:W-:Y:S01]  /*10e80*/  VIADD R222, R209, 0x9 ;  /* 0x00000009d1de7836 */ /* 0x000fe20000000000 */
[----:B------:R-:W-:Y:S02]  /*10e90*/  ISETP.GT.AND P6, PT, R225, R178, PT ;  /* 0x000000b2e100720c */ /* 0x000fe40003fc4270 */
[----:B------:R-:W-:Y:S01]  /*10ea0*/  I2FP.F32.S32 R242, R242 ;  /* 0x000000f200f27245 */ /* 0x000fe20000201400 */
[C---:B------:R-:W-:Y:S03]  /*10eb0*/  HMMA.16816.F32 R24, R164.reuse, R170, R24 ;  /* 0x000000aaa418723c */ /* 0x040fe60000001818 */
[----:B------:R-:W-:Y:S01]  /*10ec0*/  FSEL R244, R7, -INF , !P6 ;  /* 0xff80000007f47808 */ /* 0x000fe20007000000 */
[----:B------:R-:W-:Y:S01]  /*10ed0*/  FFMA.FTZ R11, R242, -UR6, R11 ;  /* 0x80000006f20b7c23 */ /* 0x000fe2000801000b */
[----:B------:R-:W-:Y:S02]  /*10ee0*/  ISETP.GT.AND P6, PT, R245, R222, PT ;  /* 0x000000def500720c */ /* 0x000fe40003fc4270 */
[--C-:B------:R-:W-:Y:S02]  /*10ef0*/  IADD3 R246, PT, PT, R231, 0x28, -R211.reuse ;  /* 0x00000028e7f67810 */ /* 0x100fe40007ffe8d3 */
[----:B------:R-:W-:Y:S02]  /*10f00*/  FSEL R247, R9, -INF , !P6 ;  /* 0xff80000009f77808 */ /* 0x000fe40007000000 */
[----:B------:R-:W-:Y:S02]  /*10f10*/  ISETP.GT.AND P6, PT, R225, R248, PT ;  /* 0x000000f8e100720c */ /* 0x000fe40003fc4270 */
[--C-:B------:R-:W-:Y:S02]  /*10f20*/  IADD3 R242, PT, PT, R231, 0x27, -R211.reuse ;  /* 0x00000027e7f27810 */ /* 0x100fe40007ffe8d3 */
[----:B------:R-:W-:Y:S02]  /*10f30*/  IABS R9, R246 ;  /* 0x000000f600097213 */ /* 0x000fe40000000000 */
[C---:B------:R-:W-:Y:S02]  /*10f40*/  ISETP.GT.AND P5, PT, R225.reuse, R209, PT ;  /* 0x000000d1e100720c */ /* 0x040fe40003fa4270 */
[----:B------:R-:W-:Y:S02]  /*10f50*/  FSEL R246, R10, -INF , !P6 ;  /* 0xff8000000af67808 */ /* 0x000fe40007000000 */
[----:B------:R-:W-:Y:S02]  /*10f60*/  ISETP.GT.AND P6, PT, R225, R222, PT ;  /* 0x000000dee100720c */ /* 0x000fe40003fc4270 */
[----:B------:R-:W-:Y:S02]  /*10f70*/  IABS R5, R242 ;  /* 0x000000f200057213 */ /* 0x000fe40000000000 */
[----:B------:R-:W-:Y:S02]  /*10f80*/  IADD3 R252, PT, PT, R224, 0x28, -R211 ;  /* 0x00000028e0fc7810 */ /* 0x000fe40007ffe8d3 */
[----:B------:R-:W-:Y:S02]  /*10f90*/  FSEL R250, R6, -INF , !P5 ;  /* 0xff80000006fa7808 */ /* 0x000fe40006800000 */
[----:B------:R-:W-:Y:S02]  /*10fa0*/  FSEL R242, R11, -INF , !P6 ;  /* 0xff8000000bf27808 */ /* 0x000fe40007000000 */
[----:B------:R-:W-:Y:S02]  /*10fb0*/  I2FP.F32.S32 R6, R5 ;  /* 0x0000000500067245 */ /* 0x000fe40000201400 */
[----:B------:R-:W-:Y:S02]  /*10fc0*/  ISETP.GE.AND P6, PT, R178, R230, PT ;  /* 0x000000e6b200720c */ /* 0x000fe40003fc6270 */
[----:B------:R-:W-:Y:S01]  /*10fd0*/  IABS R252, R252 ;  /* 0x000000fc00fc7213 */ /* 0x000fe20000000000 */
[----:B------:R-:W-:Y:S01]  /*10fe0*/  FFMA.FTZ R13, R6, -UR6, R13 ;  /* 0x80000006060d7c23 */ /* 0x000fe2000801000d */
[----:B------:R-:W-:Y:S01]  /*10ff0*/  ISETP.GT.AND P5, PT, R245, R248, PT ;  /* 0x000000f8f500720c */ /* 0x000fe20003fa4270 */
[----:B------:R-:W-:Y:S01]  /*11000*/  VIADD R6, R209, 0x10 ;  /* 0x00000010d1067836 */ /* 0x000fe20000000000 */
[----:B------:R-:W-:Y:S02]  /*11010*/  I2FP.F32.S32 R9, R9 ;  /* 0x0000000900097245 */ /* 0x000fe40000201400 */
[----:B------:R-:W-:Y:S01]  /*11020*/  FSEL R187, R251, -INF , !P6 ;  /* 0xff800000fbbb7808 */ /* 0x000fe20007000000 */
[----:B------:R-:W-:Y:S01]  /*11030*/  VIADD R251, R209, 0x11 ;  /* 0x00000011d1fb7836 */ /* 0x000fe20000000000 */
[----:B------:R-:W-:Y:S01]  /*11040*/  I2FP.F32.S32 R252, R252 ;  /* 0x000000fc00fc7245 */ /* 0x000fe20000201400 */
[----:B------:R-:W-:Y:S01]  /*11050*/  FFMA.FTZ R12, R9, -UR6, R12 ;  /* 0x80000006090c7c23 */ /* 0x000fe2000801000c */
[C---:B------:R-:W-:Y:S02]  /*11060*/  ISETP.GE.AND P6, PT, R209.reuse, R229, PT ;  /* 0x000000e5d100720c */ /* 0x040fe40003fc6270 */
[----:B------:R-:W-:Y:S01]  /*11070*/  IADD3 R5, PT, PT, R224, 0x27, -R211 ;  /* 0x00000027e0057810 */ /* 0x000fe20007ffe8d3 */
[----:B------:R-:W-:Y:S01]  /*11080*/  FFMA.FTZ R14, R252, -UR6, R14 ;  /* 0x80000006fc0e7c23 */ /* 0x000fe2000801000e */
[----:B------:R-:W-:Y:S02]  /*11090*/  FSEL R249, R8, -INF , !P5 ;  /* 0xff80000008f97808 */ /* 0x000fe40006800000 */
[----:B------:R-:W-:Y:S02]  /*110a0*/  ISETP.GE.AND P5, PT, R209, R230, PT ;  /* 0x000000e6d100720c */ /* 0x000fe40003fa6270 */
[----:B------:R-:W-:Y:S02]  /*110b0*/  FSEL R183, R250, -INF , !P6 ;  /* 0xff800000fab77808 */ /* 0x000fe40007000000 */
[----:B------:R-:W-:Y:S02]  /*110c0*/  ISETP.GT.AND P6, PT, R245, R6, PT ;  /* 0x00000006f500720c */ /* 0x000fe40003fc4270 */
[----:B------:R-:W-:Y:S02]  /*110d0*/  IABS R252, R5 ;  /* 0x0000000500fc7213 */ /* 0x000fe40000000000 */
[----:B------:R-:W-:Y:S02]  /*110e0*/  FSEL R7, R179, -INF , !P5 ;  /* 0xff800000b3077808 */ /* 0x000fe40006800000 */
[----:B------:R-:W-:Y:S02]  /*110f0*/  ISETP.GE.AND P5, PT, R178, R229, PT ;  /* 0x000000e5b200720c */ /* 0x000fe40003fa6270 */
[----:B------:R-:W-:Y:S02]  /*11100*/  FSEL R197, R12, -INF , !P6 ;  /* 0xff8000000cc57808 */ /* 0x000fe40007000000 */
[----:B------:R-:W-:Y:S02]  /*11110*/  I2FP.F32.S32 R250, R252 ;  /* 0x000000fc00fa7245 */ /* 0x000fe40000201400 */
[----:B------:R-:W-:Y:S02]  /*11120*/  ISETP.GT.AND P6, PT, R225, R6, PT ;  /* 0x00000006e100720c */ /* 0x000fe40003fc4270 */
[----:B------:R-:W-:Y:S01]  /*11130*/  FSEL R181, R244, -INF , !P5 ;  /* 0xff800000f4b57808 */ /* 0x000fe20006800000 */
[----:B------:R-:W-:Y:S01]  /*11140*/  FFMA.FTZ R15, R250, -UR6, R15 ;  /* 0x80000006fa0f7c23 */ /* 0x000fe2000801000f */
[----:B------:R-:W-:Y:S02]  /*11150*/  ISETP.GT.AND P5, PT, R245, R251, PT ;  /* 0x000000fbf500720c */ /* 0x000fe40003fa4270 */
[----:B------:R-:W-:Y:S02]  /*11160*/  FSEL R244, R14, -INF , !P6 ;  /* 0xff8000000ef47808 */ /* 0x000fe40007000000 */
[-C--:B------:R-:W-:Y:S02]  /*11170*/  ISETP.GE.AND P6, PT, R248, R230.reuse, PT ;  /* 0x000000e6f800720c */ /* 0x080fe40003fc6270 */
[--C-:B------:R-:W-:Y:S02]  /*11180*/  IADD3 R5, PT, PT, R231, 0x20, -R211.reuse ;  /* 0x00000020e7057810 */ /* 0x100fe40007ffe8d3 */
[----:B------:R-:W-:Y:S02]  /*11190*/  IADD3 R250, PT, PT, R224, 0x20, -R211 ;  /* 0x00000020e0fa7810 */ /* 0x000fe40007ffe8d3 */
[----:B------:R-:W-:Y:S02]  /*111a0*/  FSEL R193, R13, -INF , !P5 ;  /* 0xff8000000dc17808 */ /* 0x000fe40006800000 */
[----:B------:R-:W-:Y:S02]  /*111b0*/  FSEL R13, R249, -INF , !P6 ;  /* 0xff800000f90d7808 */ /* 0x000fe40007000000 */
[----:B------:R-:W-:Y:S02]  /*111c0*/  IABS R5, R5 ;  /* 0x0000000500057213 */ /* 0x000fe40000000000 */
[C---:B------:R-:W-:Y:S02]  /*111d0*/  ISETP.GE.AND P6, PT, R222.reuse, R230, PT ;  /* 0x000000e6de00720c */ /* 0x040fe40003fc6270 */
[----:B------:R-:W-:Y:S01]  /*111e0*/  IABS R250, R250 ;  /* 0x000000fa00fa7213 */ /* 0x000fe20000000000 */
[----:B------:R-:W-:Y:S01]  /*111f0*/  IMAD.MOV.U32 R249, RZ, RZ, R5 ;  /* 0x000000fffff97224 */ /* 0x000fe200078e0005 */
[----:B------:R-:W-:Y:S02]  /*11200*/  ISETP.GT.AND P5, PT, R225, R251, PT ;  /* 0x000000fbe100720c */ /* 0x000fe40003fa4270 */
[----:B------:R-:W-:Y:S01]  /*11210*/  FSEL R9, R247, -INF , !P6 ;  /* 0xff800000f7097808 */ /* 0x000fe20007000000 */
[----:B------:R-:W-:Y:S01]  /*11220*/  IMAD.MOV.U32 R247, RZ, RZ, R250 ;  /* 0x000000fffff77224 */ /* 0x000fe200078e00fa */
[----:B------:R-:W-:Y:S02]  /*11230*/  FSEL R252, R15, -INF , !P5 ;  /* 0xff8000000ffc7808 */ /* 0x000fe40006800000 */
[-C--:B------:R-:W-:Y:S02]  /*11240*/  ISETP.GE.AND P6, PT, R222, R229.reuse, PT ;  /* 0x000000e5de00720c */ /* 0x080fe40003fc6270 */
[----:B------:R-:W-:Y:S02]  /*11250*/  ISETP.GE.AND P5, PT, R248, R229, PT ;  /* 0x000000e5f800720c */ /* 0x000fe40003fa6270 */
[--C-:B------:R-:W-:Y:S02]  /*11260*/  IADD3 R222, PT, PT, R224, 0x1f, -R211.reuse ;  /* 0x0000001fe0de7810 */ /* 0x100fe40007ffe8d3 */
[----:B------:R-:W-:Y:S02]  /*11270*/  IADD3 R248, PT, PT, R231, 0x1f, -R211 ;  /* 0x0000001fe7f87810 */ /* 0x000fe40007ffe8d3 */
[----:B------:R-:W-:Y:S02]  /*11280*/  I2FP.F32.S32 R249, R249 ;  /* 0x000000f900f97245 */ /* 0x000fe40000201400 */
[----:B------:R-:W-:Y:S02]  /*11290*/  I2FP.F32.S32 R247, R247 ;  /* 0x000000f700f77245 */ /* 0x000fe40000201400 */
[----:B------:R-:W-:Y:S01]  /*112a0*/  IABS R222, R222 ;  /* 0x000000de00de7213 */ /* 0x000fe20000000000 */
[----:B------:R-:W-:Y:S01]  /*112b0*/  FFMA.FTZ R16, R249, -UR6, R16 ;  /* 0x80000006f9107c23 */ /* 0x000fe20008010010 */
[----:B------:R-:W-:Y:S01]  /*112c0*/  IABS R248, R248 ;  /* 0x000000f800f87213 */ /* 0x000fe20000000000 */
[----:B------:R-:W-:Y:S01]  /*112d0*/  FFMA.FTZ R18, R247, -UR6, R18 ;  /* 0x80000006f7127c23 */ /* 0x000fe20008010012 */
[----:B------:R-:W-:Y:S01]  /*112e0*/  FSEL R185, R246, -INF , !P5 ;  /* 0xff800000f6b97808 */ /* 0x000fe20006800000 */
[----:B------:R-:W-:Y:S01]  /*112f0*/  IMAD.MOV.U32 R247, RZ, RZ, R222 ;  /* 0x000000fffff77224 */ /* 0x000fe200078e00de */
[----:B------:R-:W-:Y:S01]  /*11300*/  I2FP.F32.S32 R248, R248 ;  /* 0x000000f800f87245 */ /* 0x000fe20000201400 */
[C---:B------:R-:W-:Y:S01]  /*11310*/  VIADD R222, R209.reuse, 0x19 ;  /* 0x00000019d1de7836 */ /* 0x040fe20000000000 */
[----:B------:R-:W-:Y:S01]  /*11320*/  FSEL R11, R242, -INF , !P6 ;  /* 0xff800000f20b7808 */ /* 0x000fe20007000000 */
[----:B------:R-:W-:Y:S01]  /*11330*/  VIADD R249, R209, 0x18 ;  /* 0x00000018d1f97836 */ /* 0x000fe20000000000 */
[----:B------:R-:W-:Y:S01]  /*11340*/  I2FP.F32.S32 R246, R247 ;  /* 0x000000f700f67245 */ /* 0x000fe20000201400 */
[----:B------:R-:W-:Y:S01]  /*11350*/  FFMA.FTZ R17, R248, -UR6, R17 ;  /* 0x80000006f8117c23 */ /* 0x000fe20008010011 */
[CC--:B------:R-:W-:Y:S02]  /*11360*/  ISETP.GT.AND P6, PT, R245.reuse, R222.reuse, PT ;  /* 0x000000def500720c */ /* 0x0c0fe40003fc4270 */
[-C--:B------:R-:W-:Y:S01]  /*11370*/  ISETP.GT.AND P5, PT, R245, R249.reuse, PT ;  /* 0x000000f9f500720c */ /* 0x080fe20003fa4270 */
[----:B------:R-:W-:Y:S01]  /*11380*/  FFMA.FTZ R19, R246, -UR6, R19 ;  /* 0x80000006f6137c23 */ /* 0x000fe20008010013 */
[----:B------:R-:W-:Y:S01]  /*11390*/  FSEL R250, R17, -INF , !P6 ;  /* 0xff80000011fa7808 */ /* 0x000fe20007000000 */
[----:B------:R-:W-:Y:S01]  /*113a0*/  VIADD R246, R209, 0x21 ;  /* 0x00000021d1f67836 */ /* 0x000fe20000000000 */
        /* <DEDUP_REMOVED lines=21> */
[-C--:B------:R-:W-:Y:S01]  /*11500*/  ISETP.GE.AND P6, PT, R6, R229.reuse, PT ;  /* 0x000000e50600720c */ /* 0x080fe20003fc6270 */
[----:B------:R-:W-:Y:S01]  /*11510*/  FFMA.FTZ R23, R16, -UR6, R23 ;  /* 0x8000000610177c23 */ /* 0x000fe20008010017 */
[----:B------:R-:W-:Y:S01]  /*11520*/  FSEL R197, R197, -INF , !P5 ;  /* 0xff800000c5c57808 */ /* 0x000fe20006800000 */
[----:B------:R-:W1:Y:S01]  /*11530*/  LDSM.16.M88.4 R16, [R3+0x17800] ;  /* 0x017800000310783b */ /* 0x000e620000000200 */
[----:B------:R-:W-:Y:S01]  /*11540*/  ISETP.GE.AND P5, PT, R251, R230, PT ;  /* 0x000000e6fb00720c */ /* 0x000fe20003fa6270 */
[----:B------:R-:W-:Y:S04]  /*11550*/  DEPBAR.LE SB0, 0x0 ;  /* 0x000080000000791a */ /* 0x000fe80000000000 */
[----:B------:R-:W-:Y:S01]  /*11560*/  FSEL R193, R193, -INF , !P5 ;  /* 0xff800000c1c17808 */ /* 0x000fe20006800000 */
[----:B------:R-:W-:Y:S01]  /*11570*/  BAR.SYNC.DEFER_BLOCKING 0x0 ;  /* 0x0000000000007b1d */ /* 0x000fe20000010000 */
[----:B------:R-:W-:Y:S01]  /*11580*/  ISETP.GE.AND P5, PT, R251, R229, PT ;  /* 0x000000e5fb00720c */ /* 0x000fe20003fa6270 */
[----:B------:R-:W-:Y:S01]  /*11590*/  VIADD R251, R209, 0x20 ;  /* 0x00000020d1fb7836 */ /* 0x000fe20000000000 */
[----:B------:R-:W-:Y:S02]  /*115a0*/  FSEL R199, R244, -INF , !P6 ;  /* 0xff800000f4c77808 */ /* 0x000fe40007000000 */
[----:B------:R-:W-:Y:S02]  /*115b0*/  FSEL R252, R252, -INF , !P5 ;  /* 0xff800000fcfc7808 */ /* 0x000fe40006800000 */
[CC--:B------:R-:W-:Y:S02]  /*115c0*/  ISETP.GT.AND P6, PT, R245.reuse, R251.reuse, PT ;  /* 0x000000fbf500720c */ /* 0x0c0fe40003fc4270 */
[----:B------:R-:W-:Y:S02]  /*115d0*/  ISETP.GT.AND P5, PT, R245, R246, PT ;  /* 0x000000f6f500720c */ /* 0x000fe40003fa4270 */
        /* <DEDUP_REMOVED lines=9> */
[----:B------:R-:W-:Y:S02]  /*11670*/  ISETP.GT.AND P5, PT, R225, R246, PT ;  /* 0x000000f6e100720c */ /* 0x000fe40003fa4270 */
[--C-:B------:R-:W-:Y:S02]  /*11680*/  IADD3 R20, PT, PT, R224, 0xf, -R211.reuse ;  /* 0x0000000fe0147810 */ /* 0x100fe40007ffe8d3 */
[--C-:B------:R-:W-:Y:S02]  /*11690*/  IADD3 R6, PT, PT, R231, 0xf, -R211.reuse ;  /* 0x0000000fe7067810 */ /* 0x100fe40007ffe8d3 */
[----:B------:R-:W-:Y:S01]  /*116a0*/  FSEL R23, R23, -INF , !P5 ;  /* 0xff80000017177808 */ /* 0x000fe20006800000 */
[C---:B-1----:R-:W-:Y:S05]  /*116b0*/  HMMA.16816.F32 R28, R164.reuse, R16, R28 ;  /* 0x00000010a41c723c */ /* 0x042fea000000181c */
[----:B------:R-:W-:Y:S02]  /*116c0*/  I2FP.F32.S32 R247, R247 ;  /* 0x000000f700f77245 */ /* 0x000fe40000201400 */
[----:B------:R-:W-:Y:S01]  /*116d0*/  ISETP.GE.AND P5, PT, R249, R229, PT ;  /* 0x000000e5f900720c */ /* 0x000fe20003fa6270 */
[----:B------:R-:W-:Y:S03]  /*116e0*/  HMMA.16816.F32 R32, R164, R18, R32 ;  /* 0x00000012a420723c */ /* 0x000fe60000001820 */
[----:B------:R-:W-:Y:S01]  /*116f0*/  IABS R20, R20 ;  /* 0x0000001400147213 */ /* 0x000fe20000000000 */
[----:B------:R-:W-:Y:S01]  /*11700*/  FFMA.FTZ R26, R247, -UR6, R26 ;  /* 0x80000006f71a7c23 */ /* 0x000fe2000801001a */
[----:B------:R-:W-:Y:S02]  /*11710*/  IABS R249, R6 ;  /* 0x0000000600f97213 */ /* 0x000fe40000000000 */
[----:B------:R-:W-:Y:S01]  /*11720*/  ISETP.GE.AND P6, PT, R222, R230, PT ;  /* 0x000000e6de00720c */ /* 0x000fe20003fc6270 */
[----:B------:R-:W-:Y:S01]  /*11730*/  IMAD.MOV.U32 R247, RZ, RZ, R20 ;  /* 0x000000fffff77224 */ /* 0x000fe200078e0014 */
[----:B------:R-:W-:Y:S01]  /*11740*/  IADD3 R5, PT, PT, R231, 0x10, -R211 ;  /* 0x00000010e7057810 */ /* 0x000fe20007ffe8d3 */
[----:B------:R-:W-:Y:S01]  /*11750*/  VIADD R20, R209, 0x29 ;  /* 0x00000029d1147836 */ /* 0x000fe20000000000 */
[----:B------:R-:W-:Y:S02]  /*11760*/  I2FP.F32.S32 R249, R249 ;  /* 0x000000f900f97245 */ /* 0x000fe40000201400 */
[----:B------:R-:W-:Y:S02]  /*11770*/  FSEL R250, R250, -INF , !P6 ;  /* 0xff800000fafa7808 */ /* 0x000fe40007000000 */
[----:B------:R-:W-:Y:S01]  /*11780*/  ISETP.GE.AND P6, PT, R222, R229, PT ;  /* 0x000000e5de00720c */ /* 0x000fe20003fc6270 */
[----:B------:R-:W-:Y:S01]  /*11790*/  FFMA.FTZ R25, R249, -UR6, R25 ;  /* 0x80000006f9197c23 */ /* 0x000fe20008010019 */
[----:B------:R-:W-:Y:S01]  /*117a0*/  IABS R5, R5 ;  /* 0x0000000500057213 */ /* 0x000fe20000000000 */
[----:B------:R-:W-:Y:S01]  /*117b0*/  VIADD R222, R209, 0x28 ;  /* 0x00000028d1de7836 */ /* 0x000fe20000000000 */
[----:B------:R-:W-:Y:S02]  /*117c0*/  FSEL R179, R242, -INF , !P5 ;  /* 0xff800000f2b37808 */ /* 0x000fe40006800000 */
[----:B------:R-:W-:Y:S02]  /*117d0*/  I2FP.F32.S32 R242, R247 ;  /* 0x000000f700f27245 */ /* 0x000fe40000201400 */
[----:B------:R-:W-:Y:S02]  /*117e0*/  FSEL R248, R248, -INF , !P6 ;  /* 0xff800000f8f87808 */ /* 0x000fe40007000000 */
[----:B------:R-:W-:Y:S01]  /*117f0*/  I2FP.F32.S32 R5, R5 ;  /* 0x0000000500057245 */ /* 0x000fe20000201400 */
[----:B------:R-:W-:Y:S01]  /*11800*/  FFMA.FTZ R27, R242, -UR6, R27 ;  /* 0x80000006f21b7c23 */ /* 0x000fe2000801001b */
[C---:B------:R-:W-:Y:S02]  /*11810*/  ISETP.GT.AND P6, PT, R245.reuse, R20, PT ;  /* 0x00000014f500720c */ /* 0x040fe40003fc4270 */
[----:B------:R-:W-:Y:S01]  /*11820*/  ISETP.GT.AND P5, PT, R245, R222, PT ;  /* 0x000000def500720c */ /* 0x000fe20003fa4270 */
[----:B------:R-:W-:Y:S01]  /*11830*/  FFMA.FTZ R24, R5, -UR6, R24 ;  /* 0x8000000605187c23 */ /* 0x000fe20008010018 */
[----:B------:R-:W-:Y:S02]  /*11840*/  FSEL R25, R25, -INF , !P6 ;  /* 0xff80000019197808 */ /* 0x000fe40007000000 */
[----:B------:R-:W-:Y:S02]  /*11850*/  ISETP.GT.AND P6, PT, R225, R20, PT ;  /* 0x00000014e100720c */ /* 0x000fe40003fc4270 */
[----:B------:R-:W-:Y:S02]  /*11860*/  FSEL R24, R24, -INF , !P5 ;  /* 0xff80000018187808 */ /* 0x000fe40006800000 */
[----:B------:R-:W-:Y:S02]  /*11870*/  FSEL R27, R27, -INF , !P6 ;  /* 0xff8000001b1b7808 */ /* 0x000fe40007000000 */
[----:B------:R-:W-:Y:S02]  /*11880*/  ISETP.GE.AND P6, PT, R246, R230, PT ;  /* 0x000000e6f600720c */ /* 0x000fe40003fc6270 */
[----:B------:R-:W-:Y:S02]  /*11890*/  ISETP.GT.AND P5, PT, R225, R222, PT ;  /* 0x000000dee100720c */ /* 0x000fe40003fa4270 */
[----:B------:R-:W-:Y:S02]  /*118a0*/  FSEL R242, R21, -INF , !P6 ;  /* 0xff80000015f27808 */ /* 0x000fe40007000000 */
[----:B------:R-:W-:Y:S02]  /*118b0*/  FSEL R26, R26, -INF , !P5 ;  /* 0xff8000001a1a7808 */ /* 0x000fe40006800000 */
[--C-:B------:R-:W-:Y:S02]  /*118c0*/  IADD3 R21, PT, PT, R231, 0x8, -R211.reuse ;  /* 0x00000008e7157810 */ /* 0x100fe40007ffe8d3 */
[--C-:B------:R-:W-:Y:S02]  /*118d0*/  IADD3 R16, PT, PT, R224, 0x7, -R211.reuse ;  /* 0x00000007e0107810 */ /* 0x100fe40007ffe8d3 */
[----:B------:R-:W-:Y:S02]  /*118e0*/  ISETP.GE.AND P5, PT, R251, R230, PT ;  /* 0x000000e6fb00720c */ /* 0x000fe40003fa6270 */
[----:B------:R-:W-:Y:S02]  /*118f0*/  IABS R21, R21 ;  /* 0x0000001500157213 */ /* 0x000fe40000000000 */
[----:B------:R-:W-:Y:S02]  /*11900*/  IABS R16, R16 ;  /* 0x0000001000107213 */ /* 0x000fe40000000000 */
[----:B------:R-:W-:Y:S02]  /*11910*/  FSEL R249, R244, -INF , !P5 ;  /* 0xff800000f4f97808 */ /* 0x000fe40006800000 */
[--C-:B------:R-:W-:Y:S02]  /*11920*/  IADD3 R17, PT, PT, R224, 0x8, -R211.reuse ;  /* 0x00000008e0117810 */ /* 0x100fe40007ffe8d3 */
[----:B------:R-:W-:Y:S02]  /*11930*/  IADD3 R244, PT, PT, R231, 0x7, -R211 ;  /* 0x00000007e7f47810 */ /* 0x000fe40007ffe8d3 */
        /* <DEDUP_REMOVED lines=9> */
[----:B------:R-:W-:Y:S02]  /*119d0*/  I2FP.F32.S32 R17, R17 ;  /* 0x0000001100117245 */ /* 0x000fe40000201400 */
[----:B------:R-:W-:Y:S02]  /*119e0*/  FSEL R203, R22, -INF , !P5 ;  /* 0xff80000016cb7808 */ /* 0x000fe40006800000 */
[----:B------:R-:W-:Y:S01]  /*119f0*/  I2FP.F32.S32 R244, R244 ;  /* 0x000000f400f47245 */ /* 0x000fe20000201400 */
[----:B------:R-:W-:Y:S01]  /*11a00*/  FFMA.FTZ R30, R17, -UR6, R30 ;  /* 0x80000006111e7c23 */ /* 0x000fe2000801001e */
[-C--:B------:R-:W-:Y:S01]  /*11a10*/  ISETP.GT.AND P5, PT, R245, R16.reuse, PT ;  /* 0x00000010f500720c */ /* 0x080fe20003fa4270 */
[----:B------:R-:W-:Y:S01]  /*11a20*/  IMAD.IADD R17, R231, 0x1, -R211 ;  /* 0x00000001e7117824 */ /* 0x000fe200078e0ad3 */
[----:B------:R-:W-:Y:S01]  /*11a30*/  ISETP.GE.AND P6, PT, R246, R229, PT ;  /* 0x000000e5f600720c */ /* 0x000fe20003fc6270 */
[----:B------:R-:W-:Y:S01]  /*11a40*/  FFMA.FTZ R29, R244, -UR6, R29 ;  /* 0x80000006f41d7c23 */ /* 0x000fe2000801001d */
[----:B------:R-:W-:Y:S02]  /*11a50*/  FSEL R28, R28, -INF , !P5 ;  /* 0xff8000001c1c7808 */ /* 0x000fe40006800000 */
[----:B------:R-:W-:Y:S02]  /*11a60*/  ISETP.GT.AND P5, PT, R225, R16, PT ;  /* 0x00000010e100720c */ /* 0x000fe40003fa4270 */
        /* <DEDUP_REMOVED lines=70> */
.L_x_609:
[----:B------:R-:W-:Y:S01]  /*11ed0*/  FMNMX3.FTZ R6, R6, R166, R165, !PT ;  /* 0x000000a606067276 */ /* 0x000fe200078100a5 */
[----:B------:R-:W1:Y:S01]  /*11ee0*/  SHFL.BFLY PT, R15, R16, 0x2, 0x1f ;  /* 0x0c401f00100f7f89 */ /* 0x000e6200000e0000 */
        /* <DEDUP_REMOVED lines=32> */
[----:B------:R-:W-:Y:S01]  /*120f0*/  FFMA.FTZ R9, R9, UR4, -R192 ;  /* 0x0000000409097c23 */ /* 0x000fe200080108c0 */
[----:B------:R-:W-:Y:S04]  /*12100*/  FMUL.FTZ R7, R2, UR4 ;  /* 0x0000000402077c20 */ /* 0x000fe80008410000 */
[----:B------:R-:W3:Y:S01]  /*12110*/  MUFU.EX2 R189, R189 ;  /* 0x000000bd00bd7308 */ /* 0x000ee20000000800 */
[----:B------:R-:W-:Y:S01]  /*12120*/  FMUL.FTZ R6, R0, UR4 ;  /* 0x0000000400067c20 */ /* 0x000fe20008410000 */
[----:B------:R-:W-:Y:S01]  /*12130*/  IADD3 R181, PT, PT, R167, 0x18040, RZ ;  /* 0x00018040a7b57810 */ /* 0x000fe20007ffe0ff */
[--C-:B------:R-:W-:Y:S07]  /*12140*/  FFMA.FTZ R196, R199, UR4, -R190.reuse ;  /* 0x00000004c7c47c23 */ /* 0x100fee00080108be */
[----:B------:R-:W-:Y:S01]  /*12150*/  MUFU.EX2 R191, R191 ;  /* 0x000000bf00bf7308 */ /* 0x000fe20000000800 */
[----:B------:R-:W-:Y:S01]  /*12160*/  @P2 IADD3 R181, PT, PT, R8, -0x40, RZ ;  /* 0xffffffc008b52810 */ /* 0x000fe20007ffe0ff */
[--C-:B------:R-:W-:Y:S01]  /*12170*/  FFMA.FTZ R199, R179, UR4, -R190.reuse ;  /* 0x00000004b3c77c23 */ /* 0x100fe200080108be */
[----:B--2---:R-:W-:Y:S07]  /*12180*/  FFMA.FTZ R187, R185, UR4, -R190 ;  /* 0x00000004b9bb7c23 */ /* 0x004fee00080108be */
[----:B------:R-:W2:Y:S01]  /*12190*/  MUFU.EX2 R184, R184 ;  /* 0x000000b800b87308 */ /* 0x000ea20000000800 */
[----:B------:R-:W-:Y:S01]  /*121a0*/  IADD3 R182, PT, PT, R212, R181, RZ ;  /* 0x000000b5d4b67210 */ /* 0x000fe20007ffe0ff */
[----:B------:R-:W4:Y:S01]  /*121b0*/  LDSM.16.MT88.4 R28, [R181] ;  /* 0x00000000b51c783b */ /* 0x000f220000004200 */
[--C-:B------:R-:W-:Y:S07]  /*121c0*/  FFMA.FTZ R197, R197, UR4, -R192.reuse ;  /* 0x00000004c5c57c23 */ /* 0x100fee00080108c0 */
[----:B------:R-:W-:Y:S01]  /*121d0*/  MUFU.EX2 R186, R186 ;  /* 0x000000ba00ba7308 */ /* 0x000fe20000000800 */
[--C-:B------:R-:W-:Y:S01]  /*121e0*/  FFMA.FTZ R194, R193, UR4, -R192.reuse ;  /* 0x00000004c1c27c23 */ /* 0x100fe200080108c0 */
[----:B---3--:R-:W-:Y:S01]  /*121f0*/  F2FP.F16.F32.PACK_AB R168, R183, R189 ;  /* 0x000000bdb7a8723e */ /* 0x008fe200000000ff */
[----:B------:R-:W-:Y:S07]  /*12200*/  FFMA.FTZ R198, R195, UR4, -R192 ;  /* 0x00000004c3c67c23 */ /* 0x000fee00080108c0 */
[----:B------:R-:W3:Y:S01]  /*12210*/  MUFU.EX2 R185, R9 ;  /* 0x0000000900b97308 */ /* 0x000ee20000000800 */
[--C-:B------:R-:W-:Y:S01]  /*12220*/  FFMA.FTZ R200, R248, UR4, -R190.reuse ;  /* 0x00000004f8c87c23 */ /* 0x100fe200080108be */
[----:B------:R-:W-:Y:S01]  /*12230*/  LDSM.16.MT88.4 R172, [R182+0x4800] ;  /* 0x00480000b6ac783b */ /* 0x000fe20000004200 */
[----:B------:R-:W-:Y:S07]  /*12240*/  FFMA.FTZ R252, R252, UR4, -R190 ;  /* 0x00000004fcfc7c23 */ /* 0x000fee00080108be */
[----:B------:R-:W-:Y:S01]  /*12250*/  MUFU.EX2 R187, R187 ;  /* 0x000000bb00bb7308 */ /* 0x000fe20000000800 */
[----:B------:R-:W-:Y:S01]  /*12260*/  FFMA.FTZ R202, R249, UR4, -R192 ;  /* 0x00000004f9ca7c23 */ /* 0x000fe200080108c0 */
[----:B--2---:R-:W-:Y:S01]  /*12270*/  F2FP.F16.F32.PACK_AB R169, R184, R191 ;  /* 0x000000bfb8a9723e */ /* 0x004fe200000000ff */
[--C-:B------:R-:W-:Y:S07]  /*12280*/  FFMA.FTZ R205, R203, UR4, -R190.reuse ;  /* 0x00000004cbcd7c23 */ /* 0x100fee00080108be */
[----:B------:R-:W2:Y:S01]  /*12290*/  MUFU.EX2 R188, R188 ;  /* 0x000000bc00bc7308 */ /* 0x000ea20000000800 */
[----:B------:R-:W-:Y:S01]  /*122a0*/  FFMA.FTZ R204, R244, UR4, -R190 ;  /* 0x00000004f4cc7c23 */ /* 0x000fe200080108be */
[----:B------:R-:W-:Y:S01]  /*122b0*/  LDSM.16.MT88.4 R176, [R180+0x1e800] ;  /* 0x01e80000b4b0783b */ /* 0x000fe20000004200 */
[----:B------:R-:W-:Y:S07]  /*122c0*/  FFMA.FTZ R220, R246, UR4, -R192 ;  /* 0x00000004f6dc7c23 */ /* 0x000fee00080108c0 */
[----:B------:R-:W5:Y:S01]  /*122d0*/  MUFU.EX2 R2, R6 ;  /* 0x0000000600027308 */ /* 0x000f620000000800 */
[--C-:B------:R-:W-:Y:S01]  /*122e0*/  FFMA.FTZ R207, R201, UR4, -R190.reuse ;  /* 0x00000004c9cf7c23 */ /* 0x100fe200080108be */
[----:B---3--:R-:W-:Y:S01]  /*122f0*/  F2FP.F16.F32.PACK_AB R170, R185, R186 ;  /* 0x000000bab9aa723e */ /* 0x008fe200000000ff */
[----:B------:R-:W-:Y:S07]  /*12300*/  FFMA.FTZ R222, R222, UR4, -R190 ;  /* 0x00000004dede7c23 */ /* 0x000fee00080108be */
[----:B------:R-:W3:Y:S01]  /*12310*/  MUFU.EX2 R0, R7 ;  /* 0x0000000700007308 */ /* 0x000ee20000000800 */
[--C-:B------:R-:W-:Y:S01]  /*12320*/  FFMA.FTZ R242, R242, UR4, -R192.reuse ;  /* 0x00000004f2f27c23 */ /* 0x100fe200080108c0 */
[----:B------:R-:W-:Y:S01]  /*12330*/  FFMA.FTZ R251, R251, UR4, -R192 ;  /* 0x00000004fbfb7c23 */ /* 0x000fe200080108c0 */
[--C-:B------:R-:W-:Y:S07]  /*12340*/  FFMA.FTZ R244, R211, UR4, -R190.reuse ;  /* 0x00000004d3f47c23 */ /* 0x100fee00080108be */
[----:B------:R4:W-:Y:S01]  /*12350*/  MUFU.EX2 R193, R197 ;  /* 0x000000c500c17308 */ /* 0x0009e20000000800 */
[--C-:B------:R-:W-:Y:S01]  /*12360*/  FFMA.FTZ R209, R209, UR4, -R190.reuse ;  /* 0x00000004d1d17c23 */ /* 0x100fe200080108be */
[----:B--2---:R-:W-:Y:S01]  /*12370*/  F2FP.F16.F32.PACK_AB R171, R188, R187 ;  /* 0x000000bbbcab723e */ /* 0x004fe200000000ff */
[----:B------:R-:W-:Y:S07]  /*12380*/  FFMA.FTZ R166, R166, UR4, -R190 ;  /* 0x00000004a6a67c23 */ /* 0x000fee00080108be */
[----:B------:R-:W2:Y:S01]  /*12390*/  MUFU.EX2 R194, R194 ;  /* 0x000000c200c27308 */ /* 0x000ea20000000800 */
[--C-:B------:R-:W-:Y:S01]  /*123a0*/  FFMA.FTZ R221, R247, UR4, -R192.reuse ;  /* 0x00000004f7dd7c23 */ /* 0x100fe200080108c0 */
        /* <DEDUP_REMOVED lines=30> */
[----:B------:R-:W3:Y:S01]  /*12590*/  LDSM.16.MT88.4 R152, [R182] ;  /* 0x00000000b698783b */ /* 0x000ee20000004200 */
        /* <DEDUP_REMOVED lines=29> */
[----:B------:R-:W4:Y:S01]  /*12770*/  LDSM.16.MT88.4 R136, [R180+0x1a000] ;  /* 0x01a00000b488783b */ /* 0x000f220000004200 */
[----:B------:R-:W-:Y:S01]  /*12780*/  FMUL.FTZ R45, R2, R45 ;  /* 0x0000002d022d7220 */ /* 0x000fe20000410000 */
[C---:B------:R-:W-:Y:S01]  /*12790*/  FMUL.FTZ R46, R0.reuse, R46 ;  /* 0x0000002e002e7220 */ /* 0x040fe20000410000 */
[----:B------:R-:W-:Y:S01]  /*127a0*/  FMUL.FTZ R47, R0, R47 ;  /* 0x0000002f002f7220 */ /* 0x000fe20000410000 */
[C---:B------:R-:W-:Y:S01]  /*127b0*/  FMUL.FTZ R48, R2.reuse, R48 ;  /* 0x0000003002307220 */ /* 0x040fe20000410000 */
[----:B------:R-:W-:Y:S01]  /*127c0*/  FMUL.FTZ R49, R2, R49 ;  /* 0x0000003102317220 */ /* 0x000fe20000410000 */
[C---:B------:R-:W-:Y:S01]  /*127d0*/  FMUL.FTZ R50, R0.reuse, R50 ;  /* 0x0000003200327220 */ /* 0x040fe20000410000 */
[----:B------:R-:W-:Y:S01]  /*127e0*/  FMUL.FTZ R51, R0, R51 ;  /* 0x0000003300337220 */ /* 0x000fe20000410000 */
[C---:B---3--:R-:W-:Y:S01]  /*127f0*/  HMMA.16816.F32 R28, R168.reuse, R152, R28 ;  /* 0x00000098a81c723c */ /* 0x048fe2000000181c */
[----:B------:R3:W-:Y:S02]  /*12800*/  MUFU.EX2 R203, R242 ;  /* 0x000000f200cb7308 */ /* 0x0007e40000000800 */
        /* <DEDUP_REMOVED lines=21> */
[----:B------:R-:W-:Y:S03]  /*12960*/  LDSM.16.MT88.4 R144, [R181+0x800] ;  /* 0x00080000b590783b */ /* 0x000fe60000004200 */
[----:B------:R-:W-:Y:S01]  /*12970*/  MUFU.EX2 R220, R220 ;  /* 0x000000dc00dc7308 */ /* 0x000fe20000000800 */
[----:B------:R-:W-:Y:S01]  /*12980*/  FMUL.FTZ R67, R0, R67 ;  /* 0x0000004300437220 */ /* 0x000fe20000410000 */
[C---:B------:R-:W-:Y:S01]  /*12990*/  FMUL.FTZ R68, R2.reuse, R68 ;  /* 0x0000004402447220 */ /* 0x040fe20000410000 */
[----:B------:R-:W-:Y:S01]  /*129a0*/  FMUL.FTZ R69, R2, R69 ;  /* 0x0000004502457220 */ /* 0x000fe20000410000 */
[C---:B------:R-:W-:Y:S01]  /*129b0*/  FMUL.FTZ R70, R0.reuse, R70 ;  /* 0x0000004600467220 */ /* 0x040fe20000410000 */
[----:B------:R-:W-:Y:S01]  /*129c0*/  FMUL.FTZ R71, R0, R71 ;  /* 0x0000004700477220 */ /* 0x000fe20000410000 */
[C---:B----4-:R-:W-:Y:S04]  /*129d0*/  HMMA.16816.F32 R44, R168.reuse, R136, R44 ;  /* 0x00000088a82c723c */ /* 0x050fe8000000182c */
[----:B------:R-:W-:Y:S01]  /*129e0*/  MUFU.EX2 R201, R251 ;  /* 0x000000fb00c97308 */ /* 0x000fe20000000800 */
[C---:B------:R-:W-:Y:S01]  /*129f0*/  FMUL.FTZ R72, R2.reuse, R72 ;  /* 0x0000004802487220 */ /* 0x040fe20000410000 */
[----:B------:R-:W-:Y:S01]  /*12a00*/  FMUL.FTZ R73, R2, R73 ;  /* 0x0000004902497220 */ /* 0x000fe20000410000 */
[C---:B------:R-:W-:Y:S01]  /*12a10*/  FMUL.FTZ R74, R0.reuse, R74 ;  /* 0x0000004a004a7220 */ /* 0x040fe20000410000 */
[----:B------:R-:W-:Y:S01]  /*12a20*/  FMUL.FTZ R75, R0, R75 ;  /* 0x0000004b004b7220 */ /* 0x000fe20000410000 */
[C---:B------:R-:W-:Y:S01]  /*12a30*/  FMUL.FTZ R76, R2.reuse, R76 ;  /* 0x0000004c024c7220 */ /* 0x040fe20000410000 */
[C---:B------:R-:W-:Y:S01]  /*12a40*/  HMMA.16816.F32 R48, R168.reuse, R138, R48 ;  /* 0x0000008aa830723c */ /* 0x040fe20000001830 */
[----:B------:R-:W4:Y:S03]  /*12a50*/  LDSM.16.MT88.4 R136, [R167+0x1c000] ;  /* 0x01c00000a788783b */ /* 0x000f260000004200 */
[----:B------:R-:W-:Y:S01]  /*12a60*/  MUFU.EX2 R207, R207 ;  /* 0x000000cf00cf7308 */ /* 0x000fe20000000800 */
[----:B------:R-:W-:Y:S01]  /*12a70*/  FMUL.FTZ R77, R2, R77 ;  /* 0x0000004d024d7220 */ /* 0x000fe20000410000 */
[C---:B------:R-:W-:Y:S01]  /*12a80*/  FMUL.FTZ R78, R0.reuse, R78 ;  /* 0x0000004e004e7220 */ /* 0x040fe20000410000 */
[----:B------:R-:W-:Y:S01]  /*12a90*/  FMUL.FTZ R79, R0, R79 ;  /* 0x0000004f004f7220 */ /* 0x000fe20000410000 */
[C---:B------:R-:W-:Y:S01]  /*12aa0*/  FMUL.FTZ R80, R2.reuse, R80 ;  /* 0x0000005002507220 */ /* 0x040fe20000410000 */
[----:B------:R-:W-:Y:S01]  /*12ab0*/  FMUL.FTZ R81, R2, R81 ;  /* 0x0000005102517220 */ /* 0x000fe20000410000 */
[C---:B------:R-:W-:Y:S04]  /*12ac0*/  HMMA.16816.F32 R52, R168.reuse, R132, R52 ;  /* 0x00000084a834723c */ /* 0x040fe80000001834 */
[----:B------:R-:W-:Y:S01]  /*12ad0*/  MUFU.EX2 R222, R222 ;  /* 0x000000de00de7308 */ /* 0x000fe20000000800 */
[C---:B------:R-:W-:Y:S01]  /*12ae0*/  FMUL.FTZ R82, R0.reuse, R82 ;  /* 0x0000005200527220 */ /* 0x040fe20000410000 */
[----:B------:R-:W-:Y:S01]  /*12af0*/  FMUL.FTZ R83, R0, R83 ;  /* 0x0000005300537220 */ /* 0x000fe20000410000 */
[C---:B------:R-:W-:Y:S01]  /*12b00*/  FMUL.FTZ R84, R2.reuse, R84 ;  /* 0x0000005402547220 */ /* 0x040fe20000410000 */
[----:B------:R-:W-:Y:S01]  /*12b10*/  FMUL.FTZ R85, R2, R85 ;  /* 0x0000005502557220 */ /* 0x000fe20000410000 */
[C---:B------:R-:W-:Y:S01]  /*12b20*/  FMUL.FTZ R86, R0.reuse, R86 ;  /* 0x0000005600567220 */ /* 0x040fe20000410000 */
[C---:B------:R-:W-:Y:S01]  /*12b30*/  HMMA.16816.F32 R56, R168.reuse, R134, R56 ;  /* 0x00000086a838723c */ /* 0x040fe20000001838 */
[----:B------:R-:W5:Y:S03]  /*12b40*/  LDSM.16.MT88.4 R132, [R180+0x1c000] ;  /* 0x01c00000b484783b */ /* 0x000f660000004200 */
        /* <DEDUP_REMOVED lines=14> */
[----:B------:R-:W2:Y:S03]  /*12c30*/  LDSM.16.MT88.4 R140, [R181+0x4000] ;  /* 0x00400000b58c783b */ /* 0x000ea60000004200 */
[----:B------:R-:W-:Y:S01]  /*12c40*/  MUFU.EX2 R209, R209 ;  /* 0x000000d100d17308 */ /* 0x000fe20000000800 */
[----:B------:R-:W-:Y:S01]  /*12c50*/  FMUL.FTZ R97, R2, R97 ;  /* 0x0000006102617220 */ /* 0x000fe20000410000 */
        /* <DEDUP_REMOVED lines=43> */
[--C-:B------:R-:W-:Y:S01]  /*12f10*/  FFMA.FTZ R197, R250, UR4, -R192.reuse ;  /* 0x00000004fac57c23 */ /* 0x100fe200080108c0 */
[----:B---3--:R-:W-:Y:S01]  /*12f20*/  FFMA.FTZ R242, R245, UR4, -R192 ;  /* 0x00000004f5f27c23 */ /* 0x008fe200080108c0 */
[C---:B----4-:R-:W-:Y:S03]  /*12f30*/  HMMA.16816.F32 R92, R168.reuse, R136, R92 ;  /* 0x00000088a85c723c */ /* 0x050fe6000000185c */
[----:B------:R-:W-:Y:S01]  /*12f40*/  FFMA.FTZ R190, R165, UR4, -R190 ;  /* 0x00000004a5be7c23 */ /* 0x000fe200080108be */
[----:B------:R-:W3:Y:S01]  /*12f50*/  MUFU.EX2 R197, R197 ;  /* 0x000000c500c57308 */ /* 0x000ee20000000800 */
[--C-:B------:R-:W-:Y:S01]  /*12f60*/  FFMA.FTZ R225, R225, UR4, -R192.reuse ;  /* 0x00000004e1e17c23 */ /* 0x100fe200080108c0 */
[----:B------:R-:W-:Y:S01]  /*12f70*/  FFMA.FTZ R192, R210, UR4, -R192 ;  /* 0x00000004d2c07c23 */ /* 0x000fe200080108c0 */
[----:B------:R-:W-:Y:S01]  /*12f80*/  FFMA.FTZ R189, R2, R243, R189 ;  /* 0x000000f302bd7223 */ /* 0x000fe200000100bd */
[C---:B------:R-:W-:Y:S01]  /*12f90*/  HMMA.16816.F32 R96, R168.reuse, R138, R96 ;  /* 0x0000008aa860723c */ /* 0x040fe20000001860 */
[----:B------:R-:W4:Y:S05]  /*12fa0*/  LDSM.16.MT88.4 R136, [R181+0x6000] ;  /* 0x00600000b588783b */ /* 0x000f2a0000004200 */
[----:B------:R-:W3:Y:S01]  /*12fb0*/  MUFU.EX2 R242, R242 ;  /* 0x000000f200f27308 */ /* 0x000ee20000000800 */
[----:B------:R-:W-:Y:S01]  /*12fc0*/  MOV R2, R3 ;  /* 0x0000000300027202 */ /* 0x000fe20000000f00 */
[----:B------:R-:W-:Y:S01]  /*12fd0*/  FFMA.FTZ R191, R0, R241, R191 ;  /* 0x000000f100bf7223 */ /* 0x000fe200000100bf */
[----:B------:R-:W-:Y:S07]  /*12fe0*/  FADD.FTZ R189, R183, R189 ;  /* 0x000000bdb7bd7221 */ /* 0x000fee0000010000 */
[----:B------:R-:W-:Y:S01]  /*12ff0*/  MUFU.EX2 R210, R225 ;  /* 0x000000e100d27308 */ /* 0x000fe20000000800 */
[----:B------:R-:W-:Y:S01]  /*13000*/  MOV R0, R164 ;  /* 0x000000a400007202 */ /* 0x000fe20000000f00 */
[C---:B-----5:R-:W-:Y:S08]  /*13010*/  HMMA.16816.F32 R100, R168.reuse, R132, R100 ;  /* 0x00000084a864723c */ /* 0x060ff00000001864 */
[----:B------:R-:W5:Y:S01]  /*13020*/  MUFU.EX2 R211, R192 ;  /* 0x000000c000d37308 */ /* 0x000f620000000800 */
[----:B------:R-:W-:Y:S01]  /*13030*/  FADD.FTZ R184, R184, R191 ;  /* 0x000000bfb8b87221 */ /* 0x000fe20000010000 */
[----:B------:R-:W-:Y:S08]  /*13040*/  FADD.FTZ R186, R186, R189 ;  /* 0x000000bdbaba7221 */ /* 0x000ff00000010000 */
[----:B------:R-:W-:Y:S01]  /*13050*/  MUFU.EX2 R165, R166 ;  /* 0x000000a600a57308 */ /* 0x000fe20000000800 */
[----:B------:R-:W-:Y:S01]  /*13060*/  FADD.FTZ R187, R187, R184 ;  /* 0x000000b8bbbb7221 */ /* 0x000fe20000010000 */
[C---:B------:R-:W-:Y:S01]  /*13070*/  HMMA.16816.F32 R104, R168.reuse, R134, R104 ;  /* 0x00000086a868723c */ /* 0x040fe20000001868 */
[----:B------:R-:W1:Y:S07]  /*13080*/  LDSM.16.MT88.4 R132, [R182+0x6000] ;  /* 0x00600000b684783b */ /* 0x000e6e0000004200 */
[----:B------:R-:W5:Y:S01]  /*13090*/  MUFU.EX2 R190, R190 ;  /* 0x000000be00be7308 */ /* 0x000f620000000800 */
[----:B------:R-:W-:Y:S01]  /*130a0*/  FADD.FTZ R186, R185, R186 ;  /* 0x000000bab9ba7221 */ /* 0x000fe20000010000 */
[----:B------:R-:W-:Y:S01]  /*130b0*/  FADD.FTZ R187, R188, R187 ;  /* 0x000000bbbcbb7221 */ /* 0x000fe20000010000 */
[C---:B--2---:R-:W-:Y:S08]  /*130c0*/  HMMA.16816.F32 R108, R168.reuse, R140, R108 ;  /* 0x0000008ca86c723c */ /* 0x044ff0000000186c */
[C---:B------:R-:W-:Y:S01]  /*130d0*/  HMMA.16816.F32 R112, R168.reuse, R142, R112 ;  /* 0x0000008ea870723c */ /* 0x040fe20000001870 */
[----:B------:R-:W2:Y:S07]  /*130e0*/  LDSM.16.MT88.4 R140, [R167+0x18800] ;  /* 0x01880000a78c783b */ /* 0x000eae0000004200 */
[C---:B----4-:R-:W-:Y:S08]  /*130f0*/  HMMA.16816.F32 R116, R168.reuse, R136, R116 ;  /* 0x00000088a874723c */ /* 0x050ff00000001874 */
[C---:B------:R-:W-:Y:S01]  /*13100*/  HMMA.16816.F32 R120, R168.reuse, R138, R120 ;  /* 0x0000008aa878723c */ /* 0x040fe20000001878 */
[----:B------:R-:W4:Y:S07]  /*13110*/  LDSM.16.MT88.4 R136, [R180+0x18800] ;  /* 0x01880000b488783b */ /* 0x000f2e0000004200 */
[C---:B-1----:R-:W-:Y:S03]  /*13120*/  HMMA.16816.F32 R124, R168.reuse, R132, R124 ;  /* 0x00000084a87c723c */ /* 0x042fe6000000187c */
        /* <DEDUP_REMOVED lines=8> */
[----:B------:R-:W-:Y:S01]  /*131b0*/  F2FP.F16.F32.PACK_AB R135, R200, R199 ;  /* 0x000000c7c887723e */ /* 0x000fe200000000ff */
        /* <DEDUP_REMOVED lines=8> */
[C---:B----4-:R-:W-:Y:S08]  /*13240*/  HMMA.16816.F32 R12, R132.reuse, R136, R12 ;  /* 0x00000088840c723c */ /* 0x050ff0000000180c */
        /* <DEDUP_REMOVED lines=23> */
[C---:B---3--:R-:W-:Y:S08]  /*133c0*/  HMMA.16816.F32 R76, R132.reuse, R144, R76 ;  /* 0x00000090844c723c */ /* 0x048ff0000000184c */
        /* <DEDUP_REMOVED lines=20> */
[----:B------:R-:W-:Y:S01]  /*13510*/  F2FP.F16.F32.PACK_AB R132, R203, R202 ;  /* 0x000000cacb84723e */ /* 0x000fe200000000ff */
        /* <DEDUP_REMOVED lines=26> */
[C---:B--2---:R-:W-:Y:S08]  /*136c0*/  HMMA.16816.F32 R44, R132.reuse, R144, R44 ;  /* 0x00000090842c723c */ /* 0x044ff0000000182c */
[C---:B------:R-:W-:Y:S08]  /*136d0*/  HMMA.16816.F32 R48, R132.reuse, R146, R48 ;  /* 0x000000928430723c */ /* 0x040ff00000001830 */
[C---:B------:R-:W-:Y:S08]  /*136e0*/  HMMA.16816.F32 R52, R132.reuse, R156, R52 ;  /* 0x0000009c8434723c */ /* 0x040ff00000001834 */
[C---:B------:R-:W-:Y:S01]  /*136f0*/  HMMA.16816.F32 R56, R132.reuse, R158, R56 ;  /* 0x0000009e8438723c */ /* 0x040fe20000001838 */
[----:B------:R-:W-:Y:S07]  /*13700*/  LDSM.16.MT88.4 R156, [R167+0x19800] ;  /* 0x01980000a79c783b */ /* 0x000fee0000004200 */
[C---:B---3--:R-:W-:Y:S08]  /*13710*/  HMMA.16816.F32 R60, R132.reuse, R148, R60 ;  /* 0x00000094843c723c */ /* 0x048ff0000000183c */
        /* <DEDUP_REMOVED lines=13> */
[----:B-----5:R-:W-:Y:S01]  /*137f0*/  F2FP.F16.F32.PACK_AB R170, R211, R210 ;  /* 0x000000d2d3aa723e */ /* 0x020fe200000000ff */
        /* <DEDUP_REMOVED lines=65> */
.L_x_607:
        /* <DEDUP_REMOVED lines=13> */
[----:B----4-:R-:W-:Y:S01]  /*13ce0*/  UISETP.NE.AND UP1, UPT, UR4, URZ, UPT ;  /* 0x000000ff0400728c */ /* 0x010fe2000bf25270 */
[----:B--2---:R-:W-:-:S03]  /*13cf0*/  FADD.FTZ R8, R8, R243 ;  /* 0x000000f308087221 */ /* 0x004fc60000010000 */
[----:B------:R-:W1:Y:S01]  /*13d00*/  SHFL.BFLY PT, R0, R7, 0x1, 0x1f ;  /* 0x0c201f0007007f89 */ /* 0x000e6200000e0000 */
[----:B------:R-:W-:Y:S01]  /*13d10*/  UISETP.NE.AND UP2, UPT, UR20, -0x1, UPT ;  /* 0xffffffff1400788c */ /* 0x000fe2000bf45270 */
[----:B------:R-:W2:Y:S02]  /*13d20*/  LDCU UR13, c[0x0][0x434] ;  /* 0x00008680ff0d77ac */ /* 0x000ea40008000800 */
[----:B------:R-:W4:Y:S01]  /*13d30*/  SHFL.BFLY PT, R5, R8, 0x1, 0x1f ;  /* 0x0c201f0008057f89 */ /* 0x000f2200000e0000 */
[----:B---3--:R-:W-:Y:S01]  /*13d40*/  @!UP3 UIMAD.WIDE.U32 UR14, UR12, UR8, URZ ;  /* 0x000000080c0eb2a5 */ /* 0x008fe2000f8e00ff */
[----:B------:R-:W3:Y:S01]  /*13d50*/  S2UR UR8, SR_CTAID.X ;  /* 0x00000000000879c3 */ /* 0x000ee20000002500 */
[----:B-----5:R-:W-:Y:S01]  /*13d60*/  @UP3 UIMAD.WIDE.U32 UR16, UR20, UR6, URZ ;  /* 0x00000006141032a5 */ /* 0x020fe2000f8e00ff */
[----:B------:R-:W2:Y:S01]  /*13d70*/  @UP1 LDCU UR4, c[0x0][0x430] ;  /* 0x00008600ff0417ac */ /* 0x000ea20008000800 */
[----:B------:R-:W-:-:S05]  /*13d80*/  @!UP3 UIMAD UR9, UR12, UR9, UR15 ;  /* 0x000000090c09b2a4 */ /* 0x000fca000f8e020f */
[----:B------:R-:W3:Y:S01]  /*13d90*/  S2UR UR6, SR_CTAID.Z ;  /* 0x00000000000679c3 */ /* 0x000ee20000002700 */
[----:B------:R-:W-:Y:S02]  /*13da0*/  @UP3 UIMAD UR9, UR20, UR7, UR17 ;  /* 0x00000007140932a4 */ /* 0x000fe4000f8e0211 */
[----:B------:R-:W-:Y:S02]  /*13db0*/  @!UP2 UIMAD UR20, UR12, UR10, URZ ;  /* 0x0000000a0c14a2a4 */ /* 0x000fe4000f8e02ff */
[----:B------:R-:W-:Y:S01]  /*13dc0*/  UISETP.NE.AND UP0, UPT, UR11, URZ, !UP1 ;  /* 0x000000ff0b00728c */ /* 0x000fe2000cf05270 */
[----:B------:R-:W3:Y:S01]  /*13dd0*/  @UP1 LDCU UR15, c[0x0][0x430] ;  /* 0x00008600ff0f17ac */ /* 0x000ee20008000800 */
[----:B-1----:R-:W-:Y:S01]  /*13de0*/  FADD.FTZ R0, R7, R0 ;  /* 0x0000000007007221 */ /* 0x002fe20000010000 */
[----:B------:R-:W-:Y:S01]  /*13df0*/  @UP1 UMOV UR7, 0x1 ;  /* 0x0000000100071882 */ /* 0x000fe20000000000 */
[----:B----4-:R-:W-:Y:S02]  /*13e00*/  FADD.FTZ R2, R8, R5 ;  /* 0x0000000508027221 */ /* 0x010fe40000010000 */
[----:B------:R-:W1:Y:S01]  /*13e10*/  MUFU.RCP R4, R0 ;  /* 0x0000000000047308 */ /* 0x000e620000001000 */
[----:B------:R-:W-:Y:S01]  /*13e20*/  SHF.L.U32 R5, R216, 0x4, RZ ;  /* 0x00000004d8057819 */ /* 0x000fe200000006ff */
[----:B--2---:R-:W-:Y:S01]  /*13e30*/  @UP1 UIMAD UR13, UR4, UR10, URZ ;  /* 0x0000000a040d12a4 */ /* 0x004fe2000f8e02ff */
[----:B------:R-:W-:Y:S01]  /*13e40*/  FSETP.NE.FTZ.AND P3, PT, R0, RZ, PT ;  /* 0x000000ff0000720b */ /* 0x000fe20003f75000 */
[----:B------:R-:W-:Y:S01]  /*13e50*/  @UP3 UMOV UR14, UR16 ;  /* 0x00000010000e3c82 */ /* 0x000fe20008000000 */
[----:B------:R-:W-:Y:S01]  /*13e60*/  LOP3.LUT R5, R5, 0x1c0, RZ, 0xc0, !PT ;  /* 0x000001c005057812 */ /* 0x000fe200078ec0ff */
[----:B------:R-:W-:Y:S01]  /*13e70*/  USHF.R.S32.HI UR4, URZ, 0x1f, UR20 ;  /* 0x0000001fff047899 */ /* 0x000fe20008011414 */
[----:B------:R-:W-:Y:S01]  /*13e80*/  FSETP.NE.FTZ.AND P4, PT, R2, RZ, PT ;  /* 0x000000ff0200720b */ /* 0x000fe20003f95000 */
[----:B------:R-:W2:Y:S01]  /*13e90*/  MUFU.RCP R6, R2 ;  /* 0x0000000200067308 */ /* 0x000ea20000001000 */
[----:B------:R-:W-:-:S04]  /*13ea0*/  LOP3.LUT R5, R5, 0x38, R206, 0xf8, !PT ;  /* 0x0000003805057812 */ /* 0x000fc800078ef8ce */
[----:B------:R-:W-:-:S04]  /*13eb0*/  LOP3.LUT R5, R5, R208, R217, 0xfe, !PT ;  /* 0x000000d005057212 */ /* 0x000fc800078efed9 */
[----:B------:R-:W-:Y:S02]  /*13ec0*/  LEA R5, R5, UR5, 0x1 ;  /* 0x0000000505057c11 */ /* 0x000fe4000f8e08ff */
[----:B-1----:R-:W-:Y:S02]  /*13ed0*/  FSEL R4, R4, 1, P3 ;  /* 0x3f80000004047808 */ /* 0x002fe40001800000 */
[C---:B------:R-:W-:Y:S02]  /*13ee0*/  IADD3 R11, PT, PT, R5.reuse, 0x40, RZ ;  /* 0x00000040050b7810 */ /* 0x040fe40007ffe0ff */
[----:B------:R-:W-:Y:S01]  /*13ef0*/  @P1 IADD3 R11, PT, PT, R5, -0x40, RZ ;  /* 0xffffffc0050b1810 */ /* 0x000fe20007ffe0ff */
[C---:B------:R-:W-:Y:S01]  /*13f00*/  FMUL.FTZ R162, R4.reuse, R162 ;  /* 0x000000a204a27220 */ /* 0x040fe20000410000 */
[----:B------:R-:W-:Y:S01]  /*13f10*/  FMUL.FTZ R163, R4, R163 ;  /* 0x000000a304a37220 */ /* 0x000fe20000410000 */
[----:B--2---:R-:W-:Y:S01]  /*13f20*/  FSEL R6, R6, 1, P4 ;  /* 0x3f80000006067808 */ /* 0x004fe20002000000 */
        /* <DEDUP_REMOVED lines=277> */
.L_x_611:
        /* <DEDUP_REMOVED lines=18> */
[----:B------:R-:W-:-:S02]  /*151a0*/  USHF.R.S32.HI UR5, URZ, 0x1f, UR10 ;  /* 0x0000001fff057899 */ /* 0x000fc4000801140a */
[----:B------:R-:W-:Y:S01]  /*151b0*/  UIADD3 UR20, UP1, UP0, UR10, UR20, UR13 ;  /* 0x000000140a147290 */ /* 0x000fe2000f83e00d */
[----:B------:R1:W3:Y:S01]  /*151c0*/  LDS.128 R4, [R8+0x3000] ;  /* 0x0030000008047984 */ /* 0x0002e20000000c00 */
[----:B--2---:R-:W-:Y:S02]  /*151d0*/  @P4 FMUL.FTZ R15, R2, 0.69314718246459960938 ;  /* 0x3f317218020f4820 */ /* 0x004fe40000410000 */
[----:B------:R-:W-:Y:S02]  /*151e0*/  UIADD3.X UR4, UPT, UPT, UR5, UR4, UR7, UP1, UP0 ;  /* 0x0000000405047290 */ /* 0x000fe40008fe0407 */
[----:B-1----:R-:W-:Y:S01]  /*151f0*/  @P4 FFMA.FTZ R12, R164, R11, R15 ;  /* 0x0000000ba40c4223 */ /* 0x002fe2000001000f */
[----:B----4-:R-:W-:Y:S01]  /*15200*/  @P3 FMUL.FTZ R2, R0, 0.69314718246459960938 ;  /* 0x3f31721800023820 */ /* 0x010fe20000410000 */
[----:B------:R-:W-:-:S03]  /*15210*/  LOP3.LUT R0, R14, 0x7, R13, 0xf8, !PT ;  /* 0x000000070e007812 */ /* 0x000fc600078ef80d */
        /* <DEDUP_REMOVED lines=19> */
.L_x_613:
[----:B------:R-:W-:Y:S05]  /*15350*/  BSYNC.RECONVERGENT B0 ;  /* 0x0000000000007941 */ /* 0x000fea0003800200 */
.L_x_612:
[----:B------:R2:W3:Y:S01]  /*15360*/  LDS.128 R24, [R8] ;  /* 0x0000000008187984 */ /* 0x0004e20000000c00 */
[----:B------:R-:W4:Y:S01]  /*15370*/  LDCU.64 UR4, c[0x0][0x410] ;  /* 0x00008200ff0477ac */ /* 0x000f220008000a00 */
[----:B------:R-:W-:Y:S01]  /*15380*/  SHF.R.U32.HI R0, RZ, 0x3, R216 ;  /* 0x00000003ff007819 */ /* 0x000fe200000116d8 */
[----:B------:R-:W-:Y:S01]  /*15390*/  BSSY.RECONVERGENT B0, `(.L_x_614) ;  /* 0x0000027000007945 */ /* 0x000fe20003800200 */
[----:B------:R2:W2:Y:S01]  /*153a0*/  LDS.128 R20, [R8+0x4000] ;  /* 0x0040000008147984 */ /* 0x0004a20000000c00 */
[----:B-1----:R-:W-:Y:S02]  /*153b0*/  IADD3 R10, P0, PT, R215, UR14, RZ ;  /* 0x0000000ed70a7c10 */ /* 0x002fe4000ff1e0ff */
[C---:B------:R-:W-:Y:S01]  /*153c0*/  VIADD R3, R0.reuse, 0x20 ;  /* 0x0000002000037836 */ /* 0x040fe20000000000 */
[----:B------:R1:W1:Y:S01]  /*153d0*/  LDS.128 R16, [R8+0x8000] ;  /* 0x0080000008107984 */ /* 0x0002620000000c00 */
[C---:B------:R-:W-:Y:S01]  /*153e0*/  VIADD R2, R0.reuse, 0x40 ;  /* 0x0000004000027836 */ /* 0x040fe20000000000 */
[----:B------:R-:W-:-:S02]  /*153f0*/  ISETP.GE.AND P3, PT, R0, UR18, PT ;  /* 0x0000001200007c0c */ /* 0x000fc4000bf66270 */
[----:B------:R1:W1:Y:S01]  /*15400*/  LDS.128 R12, [R8+0xc000] ;  /* 0x00c00000080c7984 */ /* 0x0002620000000c00 */
[----:B------:R-:W-:Y:S01]  /*15410*/  ISETP.GE.AND P2, PT, R3, UR18, PT ;  /* 0x0000001203007c0c */ /* 0x000fe2000bf46270 */
[----:B------:R-:W-:Y:S01]  /*15420*/  VIADD R3, R0, 0x60 ;  /* 0x0000006000037836 */ /* 0x000fe20000000000 */
[----:B------:R-:W-:Y:S02]  /*15430*/  ISETP.GE.AND P1, PT, R2, UR18, PT ;  /* 0x0000001202007c0c */ /* 0x000fe4000bf26270 */
[----:B------:R-:W-:Y:S01]  /*15440*/  IADD3.X R11, PT, PT, RZ, UR9, RZ, P0, !PT ;  /* 0x00000009ff0b7c10 */ /* 0x000fe200087fe4ff */
[----:B------:R-:W-:Y:S01]  /*15450*/  UIMAD.WIDE.U32 UR8, UR8, 0x80, URZ ;  /* 0x00000080080878a5 */ /* 0x000fe2000f8e00ff */
[----:B----4-:R-:W-:Y:S01]  /*15460*/  IMAD.U32 R2, RZ, RZ, UR4 ;  /* 0x00000004ff027e24 */ /* 0x010fe2000f8e00ff */
[----:B------:R-:W-:-:S03]  /*15470*/  ISETP.GE.AND P0, PT, R3, UR18, PT ;  /* 0x0000001203007c0c */ /* 0x000fc6000bf06270 */
[----:B------:R-:W-:Y:S01]  /*15480*/  IMAD.WIDE.U32 R2, R2, UR6, R10 ;  /* 0x0000000602027c25 */ /* 0x000fe2000f8e000a */
[----:B------:R-:W-:Y:S02]  /*15490*/  MOV R11, UR5 ;  /* 0x00000005000b7c02 */ /* 0x000fe40008000f00 */
[----:B------:R-:W-:-:S03]  /*154a0*/  LOP3.LUT R0, R0, UR8, RZ, 0xfc, !PT ;  /* 0x0000000800007c12 */ /* 0x000fc6000f8efcff */
[----:B------:R-:W-:Y:S01]  /*154b0*/  IMAD R11, R11, UR6, R3 ;  /* 0x000000060b0b7c24 */ /* 0x000fe2000f8e0203 */
[----:B------:R-:W-:Y:S06]  /*154c0*/  @P3 BRA `(.L_x_615) ;  /* 0x00000000004c3947 */ /* 0x000fec0003800000 */
[----:B------:R-:W4:Y:S01]  /*154d0*/  LDCU.64 UR6, c[0x0][0x408] ;  /* 0x00008100ff0677ac */ /* 0x000f220008000a00 */
[----:B------:R-:W-:Y:S01]  /*154e0*/  IMAD.MOV.U32 R10, RZ, RZ, R2 ;  /* 0x000000ffff0a7224 */ /* 0x000fe200078e0002 */
[----:B------:R-:W5:Y:S01]  /*154f0*/  LDCU.64 UR4, c[0x0][0x3f0] ;  /* 0x00007e00ff0477ac */ /* 0x000f620008000a00 */
[----:B------:R-:W3:Y:S01]  /*15500*/  LDCU UR11, c[0x0][0x440] ;  /* 0x00008800ff0b77ac */ /* 0x000ee20008000800 */
[----:B----4-:R-:W-:Y:S01]  /*15510*/  UIMAD UR10, UR9, UR6, URZ ;  /* 0x00000006090a72a4 */ /* 0x010fe2000f8e02ff */
[----:B------:R-:W-:-:S05]  /*15520*/  IMAD.WIDE.U32 R28, R0, UR6, R10 ;  /* 0x00000006001c7c25 */ /* 0x000fca000f8e000a */
[----:B------:R-:W-:Y:S01]  /*15530*/  IMAD.U32 R9, RZ, RZ, UR10 ;  /* 0x0000000aff097e24 */ /* 0x000fe2000f8e00ff */
[----:B-----5:R-:W-:Y:S02]  /*15540*/  LEA R30, P3, R28, UR4, 0x1 ;  /* 0x000000041c1e7c11 */ /* 0x020fe4000f8608ff */
[----:B---3--:R-:W-:Y:S01]  /*15550*/  ISETP.GE.AND P6, PT, R215, UR11, PT ;  /* 0x0000000bd7007c0c */ /* 0x008fe2000bfc6270 */
[----:B------:R-:W-:Y:S01]  /*15560*/  IMAD R9, R0, UR7, R9 ;  /* 0x0000000700097c24 */ /* 0x000fe2000f8e0209 */
[----:B------:R-:W-:Y:S02]  /*15570*/  ISETP.GE.AND P5, PT, R239, UR11, PT ;  /* 0x0000000bef007c0c */ /* 0x000fe4000bfa6270 */
[----:B------:R-:W-:Y:S01]  /*15580*/  ISETP.GE.AND P4, PT, R238, UR11, PT ;  /* 0x0000000bee007c0c */ /* 0x000fe2000bf86270 */
[----:B------:R-:W-:-:S05]  /*15590*/  IMAD.IADD R9, R9, 0x1, R29 ;  /* 0x0000000109097824 */ /* 0x000fca00078e021d */
[----:B------:R-:W-:Y:S02]  /*155a0*/  LEA.HI.X R31, R28, UR5, R9, 0x1, P3 ;  /* 0x000000051c1f7c11 */ /* 0x000fe400098f0c09 */
[----:B------:R-:W-:-:S03]  /*155b0*/  ISETP.GE.AND P3, PT, R237, UR11, PT ;  /* 0x0000000bed007c0c */ /* 0x000fc6000bf66270 */
[----:B------:R4:W-:Y:S04]  /*155c0*/  @!P6 STG.E.128 desc[UR28][R30.64], R24 ;  /* 0x000000181e00e986 */ /* 0x0009e8000c101d1c */
[----:B--2---:R4:W-:Y:S04]  /*155d0*/  @!P5 STG.E.128 desc[UR28][R30.64+0x80], R20 ;  /* 0x000080141e00d986 */ /* 0x0049e8000c101d1c */
[----:B-1----:R4:W-:Y:S04]  /*155e0*/  @!P4 STG.E.128 desc[UR28][R30.64+0x100], R16 ;  /* 0x000100101e00c986 */ /* 0x0029e8000c101d1c */
[----:B------:R4:W-:Y:S02]  /*155f0*/  @!P3 STG.E.128 desc[UR28][R30.64+0x180], R12 ;  /* 0x0001800c1e00b986 */ /* 0x0009e4000c101d1c */
.L_x_615:
[----:B------:R-:W-:Y:S05]  /*15600*/  BSYNC.RECONVERGENT B0 ;  /* 0x0000000000007941 */ /* 0x000fea0003800200 */
.L_x_614:
[----:B---34-:R3:W4:Y:S01]  /*15610*/  LDS.128 R24, [R8+0x1000] ;  /* 0x0010000008187984 */ /* 0x0187220000000c00 */
[----:B------:R-:W-:Y:S03]  /*15620*/  BSSY.RECONVERGENT B0, `(.L_x_616) ;  /* 0x000001a000007945 */ /* 0x000fe60003800200 */
[----:B--2---:R3:W2:Y:S04]  /*15630*/  LDS.128 R20, [R8+0x5000] ;  /* 0x0050000008147984 */ /* 0x0046a80000000c00 */
        /* <DEDUP_REMOVED lines=21> */
[----:B--2---:R3:W-:Y:S04]  /*15790*/  @!P4 STG.E.128 desc[UR28][R28.64+0x80], R20 ;  /* 0x000080141c00c986 */ /* 0x0047e8000c101d1c */
[----:B-1----:R3:W-:Y:S04]  /*157a0*/  @!P3 STG.E.128 desc[UR28][R28.64+0x100], R16 ;  /* 0x000100101c00b986 */ /* 0x0027e8000c101d1c */
[----:B------:R3:W-:Y:S02]  /*157b0*/  @!P2 STG.E.128 desc[UR28][R28.64+0x180], R12 ;  /* 0x0001800c1c00a986 */ /* 0x0007e4000c101d1c */
.L_x_617:
[----:B------:R-:W-:Y:S05]  /*157c0*/  BSYNC.RECONVERGENT B0 ;  /* 0x0000000000007941 */ /* 0x000fea0003800200 */
.L_x_616:
        /* <DEDUP_REMOVED lines=27> */
.L_x_619:
[----:B------:R-:W-:Y:S05]  /*15980*/  BSYNC.RECONVERGENT B0 ;  /* 0x0000000000007941 */ /* 0x000fea0003800200 */
.L_x_618:
[----:B-1-3--:R1:W3:Y:S04]  /*15990*/  LDS.128 R16, [R8+0x7000] ;  /* 0x0070000008107984 */ /* 0x00a2e80000000c00 */
[----:B------:R1:W1:Y:S01]  /*159a0*/  LDS.128 R12, [R8+0xb000] ;  /* 0x00b00000080c7984 */ /* 0x0002620000000c00 */
[----:B------:R-:W-:Y:S05]  /*159b0*/  @P0 EXIT ;  /* 0x000000000000094d */ /* 0x000fea0003800000 */
[----:B------:R-:W5:Y:S01]  /*159c0*/  LDCU.64 UR6, c[0x0][0x408] ;  /* 0x00008100ff0677ac */ /* 0x000f620008000a00 */
[----:B------:R-:W-:Y:S01]  /*159d0*/  IADD3 R3, P0, PT, R0, 0x60, RZ ;  /* 0x0000006000037810 */ /* 0x000fe20007f1e0ff */
[----:B--2---:R2:W1:Y:S01]  /*159e0*/  LDS.128 R20, [R8+0xf000] ;  /* 0x00f0000008147984 */ /* 0x0044620000000c00 */
[----:B------:R-:W-:Y:S01]  /*159f0*/  IMAD.MOV.U32 R10, RZ, RZ, R2 ;  /* 0x000000ffff0a7224 */ /* 0x000fe200078e0002 */
[----:B------:R-:W4:Y:S02]  /*15a00*/  LDCU.64 UR4, c[0x0][0x3f0] ;  /* 0x00007e00ff0477ac */ /* 0x000f240008000a00 */
[----:B------:R-:W-:Y:S01]  /*15a10*/  IMAD.X R0, RZ, RZ, UR9, P0 ;  /* 0x00000009ff007e24 */ /* 0x000fe200080e06ff */
[----:B------:R-:W2:Y:S03]  /*15a20*/  LDCU UR10, c[0x0][0x440] ;  /* 0x00008800ff0a77ac */ /* 0x000ea60008000800 */
[----:B-----5:R-:W-:-:S02]  /*15a30*/  IMAD R0, R0, UR6, RZ ;  /* 0x0000000600007c24 */ /* 0x020fc4000f8e02ff */
[----:B------:R-:W-:-:S04]  /*15a40*/  IMAD.WIDE.U32 R10, R3, UR6, R10 ;  /* 0x00000006030a7c25 */ /* 0x000fc8000f8e000a */
[----:B------:R-:W-:Y:S01]  /*15a50*/  IMAD R0, R3, UR7, R0 ;  /* 0x0000000703007c24 */ /* 0x000fe2000f8e0200 */
[----:B----4-:R-:W-:Y:S02]  /*15a60*/  LEA R2, P0, R10, UR4, 0x1 ;  /* 0x000000040a027c11 */ /* 0x010fe4000f8008ff */
[----:B--2---:R-:W-:Y:S01]  /*15a70*/  ISETP.GE.AND P3, PT, R215, UR10, PT ;  /* 0x0000000ad7007c0c */ /* 0x004fe2000bf66270 */
[----:B------:R-:W-:Y:S01]  /*15a80*/  IMAD.IADD R0, R0, 0x1, R11 ;  /* 0x0000000100007824 */ /* 0x000fe200078e020b */
[----:B------:R-:W-:Y:S02]  /*15a90*/  ISETP.GE.AND P2, PT, R239, UR10, PT ;  /* 0x0000000aef007c0c */ /* 0x000fe4000bf46270 */
[----:B------:R-:W-:Y:S02]  /*15aa0*/  ISETP.GE.AND P1, PT, R238, UR10, PT ;  /* 0x0000000aee007c0c */ /* 0x000fe4000bf26270 */
[----:B------:R-:W-:Y:S02]  /*15ab0*/  LEA.HI.X R3, R10, UR5, R0, 0x1, P0 ;  /* 0x000000050a037c11 */ /* 0x000fe400080f0c00 */
[----:B------:R-:W-:-:S05]  /*15ac0*/  ISETP.GE.AND P0, PT, R237, UR10, PT ;  /* 0x0000000aed007c0c */ /* 0x000fca000bf06270 */
[----:B------:R2:W-:Y:S04]  /*15ad0*/  @!P3 STG.E.128 desc[UR28][R2.64], R4 ;  /* 0x000000040200b986 */ /* 0x0005e8000c101d1c */
[----:B---3--:R2:W-:Y:S04]  /*15ae0*/  @!P2 STG.E.128 desc[UR28][R2.64+0x80], R16 ;  /* 0x000080100200a986 */ /* 0x0085e8000c101d1c */
[----:B-1----:R2:W-:Y:S01]  /*15af0*/  @!P1 STG.E.128 desc[UR28][R2.64+0x100], R12 ;  /* 0x0001000c02009986 */ /* 0x0025e2000c101d1c */
[----:B------:R-:W-:Y:S05]  /*15b00*/  @P0 EXIT ;  /* 0x000000000000094d */ /* 0x000fea0003800000 */
[----:B------:R-:W-:Y:S01]  /*15b10*/  STG.E.128 desc[UR28][R2.64+0x180], R20 ;  /* 0x0001801402007986 */ /* 0x000fe2000c101d1c */
[----:B------:R-:W-:Y:S05]  /*15b20*/  EXIT ;  /* 0x000000000000794d */ /* 0x000fea0003800000 */
.L_x_620:
        /* <DEDUP_REMOVED lines=13> */
.L_x_2344:


//--------------------- .text._ZN5flash16flash_fwd_kernelI23Flash_fwd_kernel_traitsILi256ELi64ELi64ELi4ELb0ELb0EN7cutlass6half_tE19Flash_kernel_traitsILi256ELi64ELi64ELi4ES3_EELb1ELb0ELb0ELb0ELb0ELb0ELb0ELb0EEEvNS_16Flash_fwd_paramsE --------------------------
	.section	.text._ZN5flash16flash_fwd_kernelI23Flash_fwd_kernel_traitsILi256ELi64ELi64ELi4ELb0ELb0EN7cutlass6half_tE19Flash_kernel_traitsILi256ELi64ELi64ELi4ES3_EELb1ELb0ELb0ELb0ELb0ELb0ELb0ELb0EEEvNS_16Flash_fwd_paramsE,"ax",@progbits
	.align	128
        .global         _ZN5flash16flash_fwd_kernelI23Flash_fwd_kernel_traitsILi256ELi64ELi64ELi4ELb0ELb0EN7cutlass6half_tE19Flash_kernel_traitsILi256ELi64ELi64ELi4ES3_EELb1ELb0ELb0ELb0ELb0ELb0ELb0ELb0EEEvNS_16Flash_fwd_paramsE
        .type           _ZN5flash16flash_fwd_kernelI23Flash_fwd_kernel_traitsILi256ELi64ELi64ELi4ELb0ELb0EN7cutlass6half_tE19Flash_kernel_traitsILi256ELi64ELi64ELi4ES3_EELb1ELb0ELb0ELb0ELb0ELb0ELb0ELb0EEEvNS_16Flash_fwd_paramsE,@function
        .size           _ZN5flash16flash_fwd_kernelI23Flash_fwd_kernel_traitsILi256ELi64ELi64ELi4ELb0ELb0EN7cutlass6half_tE19Flash_kernel_traitsILi256ELi64ELi64ELi4ES3_EELb1ELb0ELb0ELb0ELb0ELb0ELb0ELb0EEEvNS_16Flash_fwd_paramsE,(.L_x_2345 - _ZN5flash16flash_fwd_kernelI23Flash_fwd_kernel_traitsILi256ELi64ELi64ELi4ELb0ELb0EN7cutlass6half_tE19Flash_kernel_traitsILi256ELi64ELi64ELi4ES3_EELb1ELb0ELb0ELb0ELb0ELb0ELb0ELb0EEEvNS_16Flash_fwd_paramsE)
        .other          _ZN5flash16flash_fwd_kernelI23Flash_fwd_kernel_traitsILi256ELi64ELi64ELi4ELb0ELb0EN7cutlass6half_tE19Flash_kernel_traitsILi256ELi64ELi64ELi4ES3_EELb1ELb0ELb0ELb0ELb0ELb0ELb0ELb0EEEvNS_16Flash_fwd_paramsE,@"STO_CUDA_ENTRY STV_DEFAULT"
_ZN5flash16flash_fwd_kernelI23Flash_fwd_kernel_traitsILi256ELi64ELi64ELi4ELb0ELb0EN7cutlass6half_tE19Flash_kernel_traitsILi256ELi64ELi64ELi4ES3_EELb1ELb0ELb0ELb0ELb0ELb0ELb0ELb0EEEvNS_16Flash_fwd_paramsE:
.text._ZN5flash16flash_fwd_kernelI23Flash_fwd_kernel_traitsILi256ELi64ELi64ELi4ELb0ELb0EN7cutlass6half_tE19Flash_kernel_traitsILi256ELi64ELi64ELi4ES3_EELb1ELb0ELb0ELb0ELb0ELb0ELb0ELb0EEEvNS_16Flash_fwd_paramsE:
[----:B------:R-:W-:Y:S01]  /*0000*/  LDC R1, c[0x0][0x37c] ;  /* 0x0000df00ff017b82 */ /* 0x000fe20000000800 */
[----:B------:R-:W1:Y:S07]  /*0010*/  LDCU.U8 UR4, c[0x0][0x524] ;  /* 0x0000a480ff0477ac */ /* 0x000e6e0008000000 */
[----:B------:R-:W2:Y:S01]  /*0020*/  LDC R80, c[0x0][0x518] ;  /* 0x00014600ff507b82 */ /* 0x000ea20000000800 */
[----:B------:R-:W3:Y:S01]  /*0030*/  LDCU.64 UR26, c[0x0][0x510] ;  /* 0x0000a200ff1a77ac */ /* 0x000ee20008000a00 */
[----:B------:R-:W4:Y:S06]  /*0040*/  LDCU.64 UR22, c[0x0][0x358] ;  /* 0x00006b00ff1677ac */ /* 0x000f2c0008000a00 */
[----:B------:R-:W5:Y:S01]  /*0050*/  LDC R3, c[0x0][0x51c] ;  /* 0x00014700ff037b82 */ /* 0x000f620000000800 */
[----:B------:R-:W5:Y:S01]  /*0060*/  S2R R210, SR_TID.X ;  /* 0x0000000000d27919 */ /* 0x000f620000002100 */
[----:B------:R-:W5:Y:S01]  /*0070*/  LDCU.64 UR10, c[0x0][0x460] ;  /* 0x00008c00ff0a77ac */ /* 0x000f620008000a00 */
[----:B------:R-:W5:Y:S01]  /*0080*/  LDCU.64 UR8, c[0x0][0x470] ;  /* 0x00008e00ff0877ac */ /* 0x000f620008000a00 */
[----:B-1----:R-:W-:-:S04]  /*0090*/  ISETP.NE.AND P2, PT, RZ, UR4, PT ;  /* 0x00000004ff007c0c */ /* 0x002fc8000bf45270 */
[----:B------:R-:W-:Y:S01]  /*00a0*/  S2UR UR14, SR_CTAID.X ;  /* 0x00000000000e79c3 */ /* 0x000fe20000002500 */
[----:B------:R-:W1:Y:S01]  /*00b0*/  LDCU.64 UR6, c[0x0][0x478] ;  /* 0x00008f00ff0677ac */ /* 0x000e620008000a00 */
[----:B---3--:R-:W-:Y:S02]  /*00c0*/  IMAD.U32 R8, RZ, RZ, UR26 ;  /* 0x0000001aff087e24 */ /* 0x008fe4000f8e00ff */
[----:B------:R-:W-:Y:S01]  /*00d0*/  IMAD.U32 R9, RZ, RZ, UR27 ;  /* 0x0000001bff097e24 */ /* 0x000fe2000f8e00ff */
[----:B------:R-:W3:Y:S04]  /*00e0*/  LDCU.64 UR16, c[0x0][0x460] ;  /* 0x00008c00ff1077ac */ /* 0x000ee80008000a00 */
[----:B--2---:R-:W-:Y:S01]  /*00f0*/  @P2 IMAD.MOV.U32 R2, RZ, RZ, R80 ;  /* 0x000000ffff022224 */ /* 0x004fe200078e0050 */
[----:B----4-:R-:W2:Y:S01]  /*0100*/  @P2 LDG.E.64 R8, desc[UR22][R8.64] ;  /* 0x0000001608082981 */ /* 0x010ea2000c1e1b00 */
[----:B------:R-:W4:Y:S03]  /*0110*/  S2UR UR21, SR_CTAID.Y ;  /* 0x00000000001579c3 */ /* 0x000f260000002600 */
[----:B-----5:R-:W5:Y:S01]  /*0120*/  @P2 LDG.E.64 R6, desc[UR22][R2.64] ;  /* 0x0000001602062981 */ /* 0x020f62000c1e1b00 */
[----:B------:R-:W-:Y:S01]  /*0130*/  UISETP.NE.U32.AND UP0, UPT, UR10, URZ, UPT ;  /* 0x000000ff0a00728c */ /* 0x000fe2000bf05070 */
[----:B------:R-:W-:Y:S01]  /*0140*/  ISETP.NE.U32.AND P4, PT, RZ, UR10, PT ;  /* 0x0000000aff007c0c */ /* 0x000fe2000bf85070 */
[----:B------:R-:W-:-:S02]  /*0150*/  UISETP.NE.U32.AND UP4, UPT, UR8, URZ, UPT ;  /* 0x000000ff0800728c */ /* 0x000fc4000bf85070 */
[----:B------:R-:W3:Y:S01]  /*0160*/  S2UR UR20, SR_CTAID.Z ;  /* 0x00000000001479c3 */ /* 0x000ee20000002700 */
[----:B------:R-:W5:Y:S01]  /*0170*/  LDCU.U8 UR12, c[0x0][0x532] ;  /* 0x0000a640ff0c77ac */ /* 0x000f620008000000 */
[----:B------:R-:W-:Y:S01]  /*0180*/  ISETP.NE.AND.EX P4, PT, RZ, UR11, PT, P4 ;  /* 0x0000000bff007c0c */ /* 0x000fe2000bf85340 */
[----:B------:R-:W-:Y:S02]  /*0190*/  UISETP.NE.AND.EX UP0, UPT, UR11, URZ, UPT, UP0 ;  /* 0x000000ff0b00728c */ /* 0x000fe4000bf05300 */
[----:B------:R-:W-:-:S03]  /*01a0*/  UISETP.NE.AND.EX UP4, UPT, UR9, URZ, UPT, UP4 ;  /* 0x000000ff0900728c */ /* 0x000fc6000bf85340 */
[----:B------:R-:W5:Y:S01]  /*01b0*/  @P2 LDC R0, c[0x0][0x520] ;  /* 0x00014800ff002b82 */ /* 0x000f620000000800 */
[----:B-1----:R-:W-:-:S04]  /*01c0*/  UISETP.NE.U32.AND UP3, UPT, UR6, URZ, UPT ;  /* 0x000000ff0600728c */ /* 0x002fc8000bf65070 */
[----:B------:R-:W-:Y:S02]  /*01d0*/  UISETP.NE.AND.EX UP3, UPT, UR7, URZ, UPT, UP3 ;  /* 0x000000ff0700728c */ /* 0x000fe4000bf65330 */
[----:B----4-:R-:W-:Y:S02]  /*01e0*/  USHF.L.U32 UR11, UR21, 0x2, URZ ;  /* 0x00000002150b7899 */ /* 0x010fe400080006ff */
[----:B---3--:R-:W-:Y:S02]  /*01f0*/  UIMAD.WIDE.U32 UR16, UR21, 0x4, UR16 ;  /* 0x00000004151078a5 */ /* 0x008fe4000f8e0010 */
[----:B------:R-:W-:Y:S02]  /*0200*/  USHF.R.U32.HI UR10, URZ, 0x1e, UR21 ;  /* 0x0000001eff0a7899 */ /* 0x000fe40008011615 */
[----:B------:R-:W-:Y:S02]  /*0210*/  @UP4 UIADD3 UR8, UP2, UPT, UR11, UR8, URZ ;  /* 0x000000080b084290 */ /* 0x000fe4000ff5e0ff */
[----:B------:R-:W-:Y:S01]  /*0220*/  ULOP3.LUT UR4, UR20, UR14, UR21, 0xfe, !UPT ;  /* 0x0000000e14047292 */ /* 0x000fe2000f8efe15 */
[----:B------:R-:W-:Y:S01]  /*0230*/  IMAD.U32 R14, RZ, RZ, UR16 ;  /* 0x00000010ff0e7e24 */ /* 0x000fe2000f8e00ff */
[----:B------:R-:W-:Y:S01]  /*0240*/  @UP4 UIADD3.X UR9, UPT, UPT, UR10, UR9, URZ, UP2, !UPT ;  /* 0x000000090a094290 */ /* 0x000fe200097fe4ff */
[----:B------:R-:W-:Y:S01]  /*0250*/  IMAD.U32 R15, RZ, RZ, UR17 ;  /* 0x00000011ff0f7e24 */ /* 0x000fe2000f8e00ff */
[----:B------:R-:W-:-:S02]  /*0260*/  @UP3 UIADD3 UR6, UP1, UPT, UR11, UR6, URZ ;  /* 0x000000060b063290 */ /* 0x000fc4000ff3e0ff */
[----:B------:R-:W-:Y:S02]  /*0270*/  LOP3.LUT P0, RZ, R210, UR4, RZ, 0xfc, !PT ;  /* 0x00000004d2ff7c12 */ /* 0x000fe4000f80fcff */
[----:B------:R-:W-:-:S03]  /*0280*/  @UP3 UIADD3.X UR7, UPT, UPT, UR10, UR7, URZ, UP1, !UPT ;  /* 0x000000070a073290 */ /* 0x000fc60008ffe4ff */
[----:B------:R-:W1:Y:S08]  /*0290*/  LDCU.64 UR4, c[0x0][0x468] ;  /* 0x00008d00ff0477ac */ /* 0x000e700008000a00 */
[----:B------:R-:W3:Y:S01]  /*02a0*/  @!P0 LDC.64 R4, c[0x0][0x528] ;  /* 0x00014a00ff048b82 */ /* 0x000ee20000000a00 */
[----:B-1----:R-:W-:Y:S02]  /*02b0*/  UISETP.EQ.U32.AND UP2, UPT, UR4, URZ, UPT ;  /* 0x000000ff0400728c */ /* 0x002fe4000bf42070 */
[----:B------:R-:W-:-:S04]  /*02c0*/  UIADD3 UR11, UP1, UPT, UR11, UR4, URZ ;  /* 0x000000040b0b7290 */ /* 0x000fc8000ff3e0ff */
[----:B------:R-:W-:Y:S01]  /*02d0*/  UIADD3.X UR10, UPT, UPT, UR10, UR5, URZ, UP1, !UPT ;  /* 0x000000050a0a7290 */ /* 0x000fe20008ffe4ff */
[----:B------:R-:W-:Y:S01]  /*02e0*/  IMAD.U32 R12, RZ, RZ, UR8 ;  /* 0x00000008ff0c7e24 */ /* 0x000fe2000f8e00ff */
[----:B--2---:R-:W-:Y:S02]  /*02f0*/  @P2 R2UR UR26, R8 ;  /* 0x00000000081a22ca */ /* 0x004fe400000e0000 */
[----:B------:R-:W-:Y:S02]  /*0300*/  @P2 R2UR UR27, R9 ;  /* 0x00000000091b22ca */ /* 0x000fe400000e0000 */
[----:B-----5:R-:W-:Y:S01]  /*0310*/  @P2 IADD3 R80, P1, PT, R6, R0, RZ ;  /* 0x0000000006502210 */ /* 0x020fe20007f3e0ff */
[----:B------:R-:W-:Y:S01]  /*0320*/  IMAD.U32 R13, RZ, RZ, UR9 ;  /* 0x00000009ff0d7e24 */ /* 0x000fe2000f8e00ff */
[----:B------:R-:W-:Y:S01]  /*0330*/  UMOV UR18, 0xffffffff ;  /* 0xffffffff00127882 */ /* 0x000fe20000000000 */
[----:B------:R-:W-:Y:S01]  /*0340*/  IMAD.U32 R10, RZ, RZ, UR6 ;  /* 0x00000006ff0a7e24 */ /* 0x000fe2000f8e00ff */
[----:B------:R-:W1:Y:S01]  /*0350*/  @!UP0 LDCU UR30, c[0x0][0x434] ;  /* 0x00008680ff1e87ac */ /* 0x000e620008000800 */
[----:B------:R-:W-:Y:S01]  /*0360*/  @P2 IMAD.X R3, RZ, RZ, R7, P1 ;  /* 0x000000ffff032224 */ /* 0x000fe200008e0607 */
[----:B------:R-:W-:-:S02]  /*0370*/  PLOP3.LUT P2, PT, PT, PT, UP0, 0x80, 0x8 ;  /* 0x000000000008781c */ /* 0x000fc40003f4f008 */
[----:B------:R-:W-:Y:S01]  /*0380*/  PLOP3.LUT P1, PT, PT, PT, UP4, 0x80, 0x8 ;  /* 0x000000000008781c */ /* 0x000fe20003f2f048 */
[----:B------:R-:W-:Y:S01]  /*0390*/  IMAD.U32 R8, RZ, RZ, UR26 ;  /* 0x0000001aff087e24 */ /* 0x000fe2000f8e00ff */
[----:B------:R-:W2:Y:S01]  /*03a0*/  @!UP3 LDCU UR8, c[0x0][0x43c] ;  /* 0x00008780ff08b7ac */ /* 0x000ea20008000800 */
[----:B------:R-:W-:Y:S02]  /*03b0*/  IMAD.U32 R9, RZ, RZ, UR27 ;  /* 0x0000001bff097e24 */ /* 0x000fe4000f8e00ff */
[----:B------:R-:W-:Y:S01]  /*03c0*/  @!P0 IMAD.MOV.U32 R81, RZ, RZ, R3 ;  /* 0x000000ffff518224 */ /* 0x000fe200078e0003 */
[----:B------:R-:W-:Y:S02]  /*03d0*/  UISETP.NE.AND UP4, UPT, UR12, URZ, UPT ;  /* 0x000000ff0c00728c */ /* 0x000fe4000bf85270 */
[----:B---3--:R3:W-:Y:S02]  /*03e0*/  @!P0 STG.E.64 desc[UR22][R4.64], R8 ;  /* 0x0000000804008986 */ /* 0x0087e4000c101b16 */
[----:B------:R-:W-:-:S02]  /*03f0*/  UISETP.EQ.OR.EX UP2, UPT, UR5, URZ, !UP4, UP2 ;  /* 0x000000ff0500728c */ /* 0x000fc4000e742720 */
[----:B------:R4:W-:Y:S01]  /*0400*/  @!P0 STG.E.64 desc[UR22][R4.64+0x8], R80 ;  /* 0x0000085004008986 */ /* 0x0009e2000c101b16 */
[----:B------:R-:W-:-:S03]  /*0410*/  PLOP3.LUT P0, PT, PT, PT, UP3, 0x80, 0x8 ;  /* 0x000000000008781c */ /* 0x000fc60003f0f038 */
[----:B------:R-:W5:Y:S04]  /*0420*/  @P4 LDG.E R6, desc[UR22][R14.64] ;  /* 0x000000160e064981 */ /* 0x000f68000c1e1900 */
[----:B------:R-:W5:Y:S01]  /*0430*/  @P2 LDG.E R2, desc[UR22][R14.64+0x4] ;  /* 0x000004160e022981 */ /* 0x000f62000c1e1900 */
[----:B------:R-:W-:Y:S01]  /*0440*/  PLOP3.LUT P3, PT, PT, PT, UP2, 0x80, 0x8 ;  /* 0x000000000008781c */ /* 0x000fe20003f6f028 */
[----:B------:R-:W-:Y:S01]  /*0450*/  IMAD.U32 R11, RZ, RZ, UR7 ;  /* 0x00000007ff0b7e24 */ /* 0x000fe2000f8e00ff */
[----:B------:R-:W1:Y:S04]  /*0460*/  @!UP3 LDCU.64 UR6, c[0x0][0x488] ;  /* 0x00009100ff06b7ac */ /* 0x000e680008000a00 */
[----:B------:R-:W5:Y:S01]  /*0470*/  @P0 LDG.E R0, desc[UR22][R10.64] ;  /* 0x000000160a000981 */ /* 0x000f62000c1e1900 */
[----:B---3--:R-:W-:-:S02]  /*0480*/  IMAD.U32 R8, RZ, RZ, UR11 ;  /* 0x0000000bff087e24 */ /* 0x008fc4000f8e00ff */
[----:B------:R-:W-:Y:S01]  /*0490*/  IMAD.U32 R9, RZ, RZ, UR10 ;  /* 0x0000000aff097e24 */ /* 0x000fe2000f8e00ff */
[----:B----4-:R-:W3:Y:S04]  /*04a0*/  @P1 LDG.E R4, desc[UR22][R12.64] ;  /* 0x000000160c041981 */ /* 0x010ee8000c1e1900 */
[----:B------:R-:W4:Y:S01]  /*04b0*/  @!P3 LDG.E R5, desc[UR22][R8.64] ;  /* 0x000000160805b981 */ /* 0x000f22000c1e1900 */
[----:B------:R-:W-:Y:S01]  /*04c0*/  UMOV UR12, URZ ;  /* 0x000000ff000c7c82 */ /* 0x000fe20008000000 */
[----:B------:R-:W-:Y:S01]  /*04d0*/  USHF.L.U32 UR29, UR14, 0x6, URZ ;  /* 0x000000060e1d7899 */ /* 0x000fe200080006ff */
[----:B------:R-:W-:Y:S01]  /*04e0*/  UMOV UR13, 0xffffffff ;  /* 0xffffffff000d7882 */ /* 0x000fe20000000000 */
[----:B-1----:R-:W-:-:S04]  /*04f0*/  @!UP3 UISETP.NE.U32.AND UP2, UPT, UR6, URZ, UPT ;  /* 0x000000ff0600b28c */ /* 0x002fc8000bf45070 */
[----:B------:R-:W-:-:S04]  /*0500*/  @!UP3 UISETP.NE.AND.EX UP2, UPT, UR7, URZ, UPT, UP2 ;  /* 0x000000ff0700b28c */ /* 0x000fc8000bf45320 */
[----:B--2---:R-:W-:Y:S01]  /*0510*/  @!UP3 USEL UR8, UR8, URZ, UP2 ;  /* 0x000000ff0808b287 */ /* 0x004fe20009000000 */
[----:B-----5:R-:W-:Y:S02]  /*0520*/  @P4 R2UR UR18, R6 ;  /* 0x00000000061242ca */ /* 0x020fe400000e0000 */
[----:B------:R-:W-:Y:S02]  /*0530*/  @P2 R2UR UR9, R2 ;  /* 0x00000000020922ca */ /* 0x000fe400000e0000 */
[----:B------:R-:W-:-:S11]  /*0540*/  @P0 R2UR UR24, R0 ;  /* 0x00000000001802ca */ /* 0x000fd600000e0000 */
[----:B------:R-:W-:Y:S02]  /*0550*/  @UP0 UIADD3 UR30, UPT, UPT, UR9, -UR18, URZ ;  /* 0x80000012091e0290 */ /* 0x000fe4000fffe0ff */
[----:B------:R-:W-:-:S04]  /*0560*/  UISETP.NE.U32.AND UP0, UPT, UR4, URZ, UPT ;  /* 0x000000ff0400728c */ /* 0x000fc8000bf05070 */
[----:B------:R-:W-:Y:S01]  /*0570*/  UISETP.NE.AND.EX UP0, UPT, UR5, URZ, UPT, UP0 ;  /* 0x000000ff0500728c */ /* 0x000fe2000bf05300 */
[----:B---3--:R-:W-:Y:S01]  /*0580*/  @P1 R2UR UR12, R4 ;  /* 0x00000000040c12ca */ /* 0x008fe200000e0000 */
[----:B------:R-:W-:Y:S01]  /*0590*/  UISETP.GT.AND UP1, UPT, UR30, UR29, UPT ;  /* 0x0000001d1e00728c */ /* 0x000fe2000bf24270 */
[----:B----4-:R-:W-:-:S05]  /*05a0*/  @!P3 R2UR UR13, R5 ;  /* 0x00000000050db2ca */ /* 0x010fca00000e0000 */
[----:B------:R-:W-:-:S03]  /*05b0*/  PLOP3.LUT P0, PT, PT, PT, UP1, 0x80, 0x8 ;  /* 0x000000000008781c */ /* 0x000fc60003f0f018 */
[----:B------:R-:W1:Y:S03]  /*05c0*/  @!UP0 LDCU UR4, c[0x0][0x438] ;  /* 0x00008700ff0487ac */ /* 0x000e660008000800 */
        /* <DEDUP_REMOVED lines=8> */
.L_x_621:
[----:B-1----:R-:W-:Y:S01]  /*0650*/  @!UP3 UIADD3 UR24, UPT, UPT, UR8, UR4, -UR12 ;  /* 0x000000040818b290 */ /* 0x002fe2000fffe80c */
[----:B------:R-:W-:Y:S11]  /*0660*/  @!P0 EXIT ;  /* 0x000000000000894d */ /* 0x000ff60003800000 */
[----:B------:R-:W-:Y:S02]  /*0670*/  UISETP.GT.AND UP0, UPT, UR24, URZ, UPT ;  /* 0x000000ff1800728c */ /* 0x000fe4000bf04270 */
[----:B------:R-:W-:-:S04]  /*0680*/  UIADD3 UR5, UPT, UPT, UR24, 0x3f, URZ ;  /* 0x0000003f18057890 */ /* 0x000fc8000fffe0ff */
[----:B------:R-:W-:-:S04]  /*0690*/  USHF.R.S32.HI UR4, URZ, 0x1f, UR5 ;  /* 0x0000001fff047899 */ /* 0x000fc80008011405 */
[----:B------:R-:W-:-:S04]  /*06a0*/  ULEA.HI UR4, UR4, UR5, URZ, 0x6 ;  /* 0x0000000504047291 */ /* 0x000fc8000f8f30ff */
[----:B------:R-:W-:Y:S01]  /*06b0*/  USHF.R.S32.HI UR19, URZ, 0x6, UR4 ;  /* 0x00000006ff137899 */ /* 0x000fe20008011404 */
        /* <DEDUP_REMOVED lines=28> */
.L_x_623:
        /* <DEDUP_REMOVED lines=56> */
.L_x_625:
[----:B------:R-:W-:Y:S05]  /*0c00*/  BSYNC.RECONVERGENT B0 ;  /* 0x0000000000007941 */ /* 0x000fea0003800200 */
.L_x_624:
        /* <DEDUP_REMOVED lines=25> */
.L_x_627:
[----:B------:R-:W-:Y:S05]  /*0da0*/  BSYNC.RECONVERGENT B0 ;  /* 0x0000000000007941 */ /* 0x000fea0003800200 */
.L_x_626:
        /* <DEDUP_REMOVED lines=24> */
.L_x_629:
[----:B------:R-:W-:Y:S05]  /*0f30*/  BSYNC.RECONVERGENT B0 ;  /* 0x0000000000007941 */ /* 0x000fea0003800200 */
.L_x_628:
        /* <DEDUP_REMOVED lines=26> */
.L_x_631:
[----:B------:R-:W-:Y:S05]  /*10e0*/  BSYNC.RECONVERGENT B0 ;  /* 0x0000000000007941 */ /* 0x000fea0003800200 */
.L_x_630:
        /* <DEDUP_REMOVED lines=10> */
.L_x_633:
[----:B------:R-:W-:Y:S05]  /*1190*/  BSYNC.RECONVERGENT B0 ;  /* 0x0000000000007941 */ /* 0x000fea0003800200 */
.L_x_632:
        /* <DEDUP_REMOVED lines=10> */
.L_x_635:
[----:B------:R-:W-:Y:S05]  /*1240*/  BSYNC.RECONVERGENT B0 ;  /* 0x0000000000007941 */ /* 0x000fea0003800200 */
.L_x_634:
        /* <DEDUP_REMOVED lines=10> */
.L_x_637:
[----:B------:R-:W-:Y:S05]  /*12f0*/  BSYNC.RECONVERGENT B0 ;  /* 0x0000000000007941 */ /* 0x000fea0003800200 */
.L_x_636:
        /* <DEDUP_REMOVED lines=10> */
.L_x_622:
        /* <DEDUP_REMOVED lines=22> */
.L_x_638:
[----:B------:R-:W1:Y:S01]  /*1500*/  LDCU.64 UR10, c[0x0][0x3b8] ;  /* 0x00007700ff0a77ac */ /* 0x000e620008000a00 */
[----:B------:R-:W-:-:S04]  /*1510*/  UIADD3 UR14, UPT, UPT, UR12, UR13, URZ ;  /* 0x0000000d0c0e7290 */ /* 0x000fc8000fffe0ff */
[----:B-1----:R-:W-:Y:S02]  /*1520*/  UIMAD.WIDE.U32 UR6, UR14, UR10, URZ ;  /* 0x0000000a0e0672a5 */ /* 0x002fe4000f8e00ff */
[----:B------:R-:W-:-:S04]  /*1530*/  UIMAD UR14, UR14, UR11, URZ ;  /* 0x0000000b0e0e72a4 */ /* 0x000fc8000f8e02ff */
[----:B------:R-:W-:Y:S02]  /*1540*/  UIADD3 UR14, UPT, UPT, UR7, UR14, URZ ;  /* 0x0000000e070e7290 */ /* 0x000fe4000fffe0ff */
.L_x_639:
        /* <DEDUP_REMOVED lines=21> */
[----:B------:R-:W-:-:S04]  /*16a0*/  LOP3.LUT R2, R0, UR20, RZ, 0x3c, !PT ;  /* 0x0000001400027c12 */ /* 0x000fc8000f8e3cff */
[----:B------:R-:W-:-:S07]  /*16b0*/  ISETP.GE.AND P0, PT, R2, RZ, PT ;  /* 0x000000ff0200720c */ /* 0x000fce0003f06270 */
        /* <DEDUP_REMOVED lines=15> */
.L_x_640:
[----:B------:R-:W1:Y:S01]  /*17b0*/  LDCU.64 UR8, c[0x0][0x3c0] ;  /* 0x00007800ff0877ac */ /* 0x000e620008000a00 */
[----:B------:R-:W-:-:S04]  /*17c0*/  UIADD3 UR12, UPT, UPT, UR12, UR13, URZ ;  /* 0x0000000d0c0c7290 */ /* 0x000fc8000fffe0ff */
[----:B-1----:R-:W-:Y:S02]  /*17d0*/  UIMAD.WIDE.U32 UR16, UR12, UR8, URZ ;  /* 0x000000080c1072a5 */ /* 0x002fe4000f8e00ff */
[----:B------:R-:W-:-:S04]  /*17e0*/  UIMAD UR12, UR12, UR9, URZ ;  /* 0x000000090c0c72a4 */ /* 0x000fc8000f8e02ff */
[----:B------:R-:W-:-:S12]  /*17f0*/  UIADD3 UR15, UPT, UPT, UR17, UR12, URZ ;  /* 0x0000000c110f7290 */ /* 0x000fd8000fffe0ff */
.L_x_641:
[----:B------:R-:W-:Y:S01]  /*1800*/  IMAD.SHL.U32 R231, R210, 0x8, RZ ;  /* 0x00000008d2e77824 */ /* 0x000fe200078e00ff */
[----:B------:R-:W-:Y:S01]  /*1810*/  SHF.R.U32.HI R14, RZ, 0x3, R210 ;  /* 0x00000003ff0e7819 */ /* 0x000fe200000116d2 */
[----:B------:R-:W1:Y:S01]  /*1820*/  S2R R9, SR_CTAID.X ;  /* 0x0000000000097919 */ /* 0x000e620000002500 */
[----:B------:R-:W-:Y:S01]  /*1830*/  SHF.R.S32.HI R5, RZ, 0x1f, R4 ;  /* 0x0000001fff057819 */ /* 0x000fe20000011404 */
[----:B------:R-:W2:Y:S01]  /*1840*/  S2UR UR31, SR_CgaCtaId ;  /* 0x00000000001f79c3 */ /* 0x000ea20000008800 */
[C---:B------:R-:W-:Y:S01]  /*1850*/  LOP3.LUT R211, R231.reuse, 0x38, RZ, 0xc0, !PT ;  /* 0x00000038e7d37812 */ /* 0x040fe200078ec0ff */
[----:B------:R-:W3:Y:S01]  /*1860*/  LDCU.64 UR12, c[0x0][0x3c8] ;  /* 0x00007900ff0c77ac */ /* 0x000ee20008000a00 */
[----:B------:R-:W-:Y:S01]  /*1870*/  LOP3.LUT R227, R231, 0x1f8, RZ, 0xc0, !PT ;  /* 0x000001f8e7e37812 */ /* 0x000fe200078ec0ff */
[----:B------:R-:W-:Y:S01]  /*1880*/  BSSY.RECONVERGENT B0, `(.L_x_642) ;  /* 0x0000055000007945 */ /* 0x000fe20003800200 */
[C---:B------:R-:W-:Y:S01]  /*1890*/  IADD3 R6, P1, PT, R211.reuse, UR6, RZ ;  /* 0x00000006d3067c10 */ /* 0x040fe2000ff3e0ff */
[----:B------:R-:W4:Y:S01]  /*18a0*/  LDCU.128 UR4, c[0x0][0x3d0] ;  /* 0x00007a00ff0477ac */ /* 0x000f220008000c00 */
[----:B------:R-:W-:-:S02]  /*18b0*/  IADD3 R16, P0, PT, R211, UR16, RZ ;  /* 0x00000010d3107c10 */ /* 0x000fc4000ff1e0ff */
[----:B------:R-:W-:Y:S01]  /*18c0*/  LOP3.LUT R0, R231, 0x1e00, RZ, 0xc0, !PT ;  /* 0x00001e00e7007812 */ /* 0x000fe200078ec0ff */
[----:B------:R-:W-:Y:S01]  /*18d0*/  IMAD.X R7, RZ, RZ, UR14, P1 ;  /* 0x0000000eff077e24 */ /* 0x000fe200088e06ff */
[----:B------:R-:W5:Y:S01]  /*18e0*/  LDCU.64 UR16, c[0x0][0x388] ;  /* 0x00007100ff1077ac */ /* 0x000f620008000a00 */
[----:B------:R-:W-:Y:S01]  /*18f0*/  IMAD.X R17, RZ, RZ, UR15, P0 ;  /* 0x0000000fff117e24 */ /* 0x000fe200080e06ff */
[----:B------:R-:W-:Y:S01]  /*1900*/  IADD3 R12, P0, PT, R211, UR28, RZ ;  /* 0x0000001cd30c7c10 */ /* 0x000fe2000ff1e0ff */
[C---:B------:R-:W-:Y:S01]  /*1910*/  IMAD.WIDE.U32 R6, R14.reuse, UR10, R6 ;  /* 0x0000000a0e067c25 */ /* 0x040fe2000f8e0006 */
[----:B------:R-:W3:Y:S01]  /*1920*/  LDCU.64 UR14, c[0x0][0x390] ;  /* 0x00007200ff0e77ac */ /* 0x000ee20008000a00 */
[----:B------:R-:W-:Y:S02]  /*1930*/  LOP3.LUT R227, R227, 0x38, R210, 0x78, !PT ;  /* 0x00000038e3e37812 */ /* 0x000fe400078e78d2 */
[----:B------:R-:W-:Y:S01]  /*1940*/  IMAD.WIDE.U32 R16, R14, UR8, R16 ;  /* 0x000000080e107c25 */ /* 0x000fe2000f8e0010 */
[----:B------:R-:W-:-:S02]  /*1950*/  MOV R15, RZ ;  /* 0x000000ff000f7202 */ /* 0x000fc40000000f00 */
[----:B------:R-:W-:Y:S01]  /*1960*/  LOP3.LUT R227, R227, R0, RZ, 0xfc, !PT ;  /* 0x00000000e3e37212 */ /* 0x000fe200078efcff */
[C---:B------:R-:W-:Y:S01]  /*1970*/  IMAD R7, R14.reuse, UR11, R7 ;  /* 0x0000000b0e077c24 */ /* 0x040fe2000f8e0207 */
[----:B------:R-:W-:Y:S01]  /*1980*/  LOP3.LUT R230, R211, 0x40, RZ, 0xfc, !PT ;  /* 0x00000040d3e67812 */ /* 0x000fe200078efcff */
[----:B----4-:R-:W-:Y:S01]  /*1990*/  IMAD R225, R5, UR4, RZ ;  /* 0x0000000405e17c24 */ /* 0x010fe2000f8e02ff */
[----:B------:R-:W-:Y:S01]  /*19a0*/  LOP3.LUT R229, R211, 0x80, RZ, 0xfc, !PT ;  /* 0x00000080d3e57812 */ /* 0x000fe200078efcff */
[----:B------:R-:W-:Y:S01]  /*19b0*/  IMAD R5, R5, UR6, RZ ;  /* 0x0000000605057c24 */ /* 0x000fe2000f8e02ff */
[----:B------:R-:W-:Y:S01]  /*19c0*/  LOP3.LUT R228, R211, 0xc0, RZ, 0xfc, !PT ;  /* 0x000000c0d3e47812 */ /* 0x000fe200078efcff */
[----:B------:R-:W-:Y:S02]  /*19d0*/  IMAD R17, R14, UR9, R17 ;  /* 0x000000090e117c24 */ /* 0x000fe4000f8e0211 */
[C---:B------:R-:W-:Y:S01]  /*19e0*/  IMAD R225, R4.reuse, UR5, R225 ;  /* 0x0000000504e17c24 */ /* 0x040fe2000f8e02e1 */
[----:B------:R-:W-:Y:S01]  /*19f0*/  UMOV UR5, 0x400 ;  /* 0x0000040000057882 */ /* 0x000fe20000000000 */
[C---:B------:R-:W-:Y:S01]  /*1a00*/  IMAD R220, R4.reuse, UR7, R5 ;  /* 0x0000000704dc7c24 */ /* 0x040fe2000f8e0205 */
[----:B--2---:R-:W-:Y:S01]  /*1a10*/  ULEA UR5, UR31, UR5, 0x18 ;  /* 0x000000051f057291 */ /* 0x004fe2000f8ec0ff */
[----:B------:R-:W-:Y:S01]  /*1a20*/  IMAD.WIDE.U32 R6, R4, UR4, R6 ;  /* 0x0000000404067c25 */ /* 0x000fe2000f8e0006 */
[----:B------:R-:W-:-:S03]  /*1a30*/  USHF.L.U64.HI UR4, UR10, 0x6, UR11 ;  /* 0x000000060a047899 */ /* 0x000fc6000801020b */
[----:B------:R-:W-:Y:S01]  /*1a40*/  IMAD.WIDE.U32 R4, R4, UR6, R16 ;  /* 0x0000000604047c25 */ /* 0x000fe2000f8e0010 */
[----:B------:R-:W-:Y:S02]  /*1a50*/  IADD3 R225, PT, PT, R7, R225, RZ ;  /* 0x000000e107e17210 */ /* 0x000fe40007ffe0ff */
[----:B-----5:R-:W-:Y:S01]  /*1a60*/  LEA R226, P1, R6, UR16, 0x1 ;  /* 0x0000001006e27c11 */ /* 0x020fe2000f8208ff */
[----:B------:R-:W-:Y:S01]  /*1a70*/  IMAD.X R13, RZ, RZ, UR25, P0 ;  /* 0x00000019ff0d7e24 */ /* 0x000fe200080e06ff */
[----:B---3--:R-:W-:Y:S01]  /*1a80*/  LEA R224, P0, R4, UR14, 0x1 ;  /* 0x0000000e04e07c11 */ /* 0x008fe2000f8008ff */
[----:B------:R-:W-:Y:S01]  /*1a90*/  UIADD3 UR14, UPT, UPT, -UR29, UR30, URZ ;  /* 0x0000001e1d0e7290 */ /* 0x000fe2000fffe1ff */
[----:B------:R-:W-:Y:S01]  /*1aa0*/  IMAD.U32 R10, RZ, RZ, UR12 ;  /* 0x0000000cff0a7e24 */ /* 0x000fe2000f8e00ff */
[----:B------:R-:W-:Y:S01]  /*1ab0*/  UIADD3 UR16, UPT, UPT, UR19, -0x1, URZ ;  /* 0xffffffff13107890 */ /* 0x000fe2000fffe0ff */
[----:B------:R-:W-:Y:S01]  /*1ac0*/  IMAD.IADD R220, R5, 0x1, R220 ;  /* 0x0000000105dc7824 */ /* 0x000fe200078e02dc */
[----:B------:R-:W-:Y:S01]  /*1ad0*/  LEA.HI.X R225, R6, UR17, R225, 0x1, P1 ;  /* 0x0000001106e17c11 */ /* 0x000fe200088f0ce1 */
[----:B------:R-:W-:Y:S01]  /*1ae0*/  IMAD.WIDE.U32 R10, R10, UR20, R12 ;  /* 0x000000140a0a7c25 */ /* 0x000fe2000f8e000c */
[----:B------:R-:W-:-:S02]  /*1af0*/  ISETP.GE.AND P2, PT, R14, UR14, PT ;  /* 0x0000000e0e007c0c */ /* 0x000fc4000bf46270 */
[----:B------:R-:W-:Y:S01]  /*1b00*/  LEA.HI.X R220, R4, UR15, R220, 0x1, P0 ;  /* 0x0000000f04dc7c11 */ /* 0x000fe200080f0cdc */
[C---:B------:R-:W-:Y:S01]  /*1b10*/  VIADD R6, R14.reuse, 0x10 ;  /* 0x000000100e067836 */ /* 0x040fe20000000000 */
[----:B------:R-:W-:Y:S01]  /*1b20*/  IADD3 R5, PT, PT, R14, 0x20, RZ ;  /* 0x000000200e057810 */ /* 0x000fe20007ffe0ff */
[----:B------:R-:W-:Y:S01]  /*1b30*/  IMAD.U32 R13, RZ, RZ, UR13 ;  /* 0x0000000dff0d7e24 */ /* 0x000fe2000f8e00ff */
[----:B------:R-:W-:Y:S01]  /*1b40*/  UIMAD UR15, UR16, -0x40, UR24 ;  /* 0xffffffc0100f78a4 */ /* 0x000fe2000f8e0218 */
[----:B-1----:R-:W-:Y:S01]  /*1b50*/  IMAD.WIDE.U32 R8, R9, 0x40, R14 ;  /* 0x0000004009087825 */ /* 0x002fe200078e000e */
[----:B------:R-:W-:Y:S02]  /*1b60*/  ISETP.GE.AND P1, PT, R6, UR14, PT ;  /* 0x0000000e06007c0c */ /* 0x000fe4000bf26270 */
[----:B------:R-:W-:Y:S01]  /*1b70*/  ISETP.GE.AND P0, PT, R5, UR14, PT ;  /* 0x0000000e05007c0c */ /* 0x000fe2000bf06270 */
[----:B------:R-:W-:Y:S01]  /*1b80*/  IMAD R13, R13, UR20, R11 ;  /* 0x000000140d0d7c24 */ /* 0x000fe2000f8e020b */
[----:B------:R-:W-:Y:S01]  /*1b90*/  LEA R227, R227, UR5, 0x1 ;  /* 0x00000005e3e37c11 */ /* 0x000fe2000f8e08ff */
        /* <DEDUP_REMOVED lines=35> */
.L_x_643:
[----:B------:R-:W-:Y:S05]  /*1dd0*/  BSYNC.RECONVERGENT B0 ;  /* 0x0000000000007941 */ /* 0x000fea0003800200 */
.L_x_642:
[----:B------:R-:W-:Y:S01]  /*1de0*/  USHF.L.U32 UR17, UR10, 0x6, URZ ;  /* 0x000000060a117899 */ /* 0x000fe200080006ff */
[----:B------:R-:W-:Y:S01]  /*1df0*/  BSSY.RECONVERGENT B0, `(.L_x_644) ;  /* 0x0000029000007945 */ /* 0x000fe20003800200 */
[C---:B------:R-:W-:Y:S02]  /*1e00*/  ISETP.GE.AND P6, PT, R14.reuse, UR15, PT ;  /* 0x0000000f0e007c0c */ /* 0x040fe4000bfc6270 */
[----:B------:R-:W-:Y:S01]  /*1e10*/  IADD3 R4, PT, PT, R14, 0x30, RZ ;  /* 0x000000300e047810 */ /* 0x000fe20007ffe0ff */
[----:B------:R-:W-:Y:S10]  /*1e20*/  @P1 BRA `(.L_x_645) ;  /* 0x0000000000941947 */ /* 0x000ff40003800000 */
[----:B------:R-:W2:Y:S01]  /*1e30*/  LDCU.64 UR12, c[0x0][0x3b0] ;  /* 0x00007600ff0c77ac */ /* 0x000ea20008000a00 */
[----:B------:R-:W-:Y:S01]  /*1e40*/  IADD3 R2, P1, PT, R8, 0x10, RZ ;  /* 0x0000001008027810 */ /* 0x000fe20007f3e0ff */
[----:B------:R-:W-:Y:S01]  /*1e50*/  IMAD.MOV.U32 R14, RZ, RZ, R10 ;  /* 0x000000ffff0e7224 */ /* 0x000fe200078e000a */
[----:B------:R-:W3:Y:S01]  /*1e60*/  LDCU UR25, c[0x0][0x440] ;  /* 0x00008800ff1977ac */ /* 0x000ee20008000800 */
[----:B------:R-:W-:Y:S02]  /*1e70*/  IMAD.MOV.U32 R15, RZ, RZ, R13 ;  /* 0x000000ffff0f7224 */ /* 0x000fe400078e000d */
[----:B------:R-:W-:Y:S01]  /*1e80*/  IMAD.X R0, RZ, RZ, R9, P1 ;  /* 0x000000ffff007224 */ /* 0x000fe200008e0609 */
[----:B------:R-:W4:Y:S03]  /*1e90*/  LDCU.64 UR6, c[0x0][0x380] ;  /* 0x00007000ff0677ac */ /* 0x000f260008000a00 */
[----:B--2---:R-:W-:-:S02]  /*1ea0*/  IMAD R7, R0, UR12, RZ ;  /* 0x0000000c00077c24 */ /* 0x004fc4000f8e02ff */
[----:B------:R-:W-:Y:S01]  /*1eb0*/  IMAD.WIDE.U32 R14, R2, UR12, R14 ;  /* 0x0000000c020e7c25 */ /* 0x000fe2000f8e000e */
[----:B---3--:R-:W-:-:S03]  /*1ec0*/  ISETP.GE.AND P4, PT, R211, UR25, PT ;  /* 0x00000019d3007c0c */ /* 0x008fc6000bf86270 */
        /* <DEDUP_REMOVED lines=27> */
.L_x_645:
[----:B------:R-:W-:Y:S05]  /*2080*/  BSYNC.RECONVERGENT B0 ;  /* 0x0000000000007941 */ /* 0x000fea0003800200 */
.L_x_644:
[----:B------:R-:W-:Y:S01]  /*2090*/  USHF.R.S32.HI UR25, URZ, 0x1f, UR16 ;  /* 0x0000001fff197899 */ /* 0x000fe20008011410 */
        /* <DEDUP_REMOVED lines=9> */
[----:B------:R-:W2:Y:S03]  /*2130*/  LDCU.64 UR6, c[0x0][0x380] ;  /* 0x00007000ff0677ac */ /* 0x000ea60008000a00 */
[----:B---3--:R-:W-:-:S02]  /*2140*/  IMAD R7, R0, UR12, RZ ;  /* 0x0000000c00077c24 */ /* 0x008fc4000f8e02ff */
[----:B------:R-:W-:Y:S01]  /*2150*/  IMAD.WIDE.U32 R14, R2, UR12, R14 ;  /* 0x0000000c020e7c25 */ /* 0x000fe2000f8e000e */
[----:B----4-:R-:W-:-:S03]  /*2160*/  ISETP.GE.AND P3, PT, R211, UR28, PT ;  /* 0x0000001cd3007c0c */ /* 0x010fc6000bf66270 */
        /* <DEDUP_REMOVED lines=27> */
.L_x_647:
[----:B------:R-:W-:Y:S05]  /*2320*/  BSYNC.RECONVERGENT B0 ;  /* 0x0000000000007941 */ /* 0x000fea0003800200 */
.L_x_646:
[----:B------:R-:W-:Y:S04]  /*2330*/  BSSY.RECONVERGENT B0, `(.L_x_648) ;  /* 0x0000027000007945 */ /* 0x000fe80003800200 */
[----:B------:R-:W-:Y:S05]  /*2340*/  @P5 BRA `(.L_x_649) ;  /* 0x0000000000945947 */ /* 0x000fea0003800000 */
[----:B------:R-:W4:Y:S01]  /*2350*/  LDCU.64 UR12, c[0x0][0x3b0] ;  /* 0x00007600ff0c77ac */ /* 0x000f220008000a00 */
[----:B------:R-:W-:Y:S01]  /*2360*/  IADD3 R0, P0, PT, R8, 0x30, RZ ;  /* 0x0000003008007810 */ /* 0x000fe20007f1e0ff */
[----:B------:R-:W5:Y:S04]  /*2370*/  LDCU UR28, c[0x0][0x440] ;  /* 0x00008800ff1c77ac */ /* 0x000f680008000800 */
[----:B------:R-:W-:Y:S01]  /*2380*/  IMAD.X R8, RZ, RZ, R9, P0 ;  /* 0x000000ffff087224 */ /* 0x000fe200000e0609 */
[----:B------:R-:W1:Y:S01]  /*2390*/  LDCU.64 UR6, c[0x0][0x380] ;  /* 0x00007000ff0677ac */ /* 0x000e620008000a00 */
[----:B------:R-:W-:Y:S02]  /*23a0*/  IMAD.MOV.U32 R9, RZ, RZ, R13 ;  /* 0x000000ffff097224 */ /* 0x000fe400078e000d */
[----:B----4-:R-:W-:-:S02]  /*23b0*/  IMAD R7, R8, UR12, RZ ;  /* 0x0000000c08077c24 */ /* 0x010fc4000f8e02ff */
[----:B------:R-:W-:Y:S02]  /*23c0*/  IMAD.MOV.U32 R8, RZ, RZ, R10 ;  /* 0x000000ffff087224 */ /* 0x000fe400078e000a */
[C---:B------:R-:W-:Y:S01]  /*23d0*/  IMAD R7, R0.reuse, UR13, R7 ;  /* 0x0000000d00077c24 */ /* 0x040fe2000f8e0207 */
[----:B-----5:R-:W-:Y:S01]  /*23e0*/  ISETP.GE.AND P3, PT, R211, UR28, PT ;  /* 0x0000001cd3007c0c */ /* 0x020fe2000bf66270 */
[----:B------:R-:W-:Y:S01]  /*23f0*/  IMAD.WIDE.U32 R8, R0, UR12, R8 ;  /* 0x0000000c00087c25 */ /* 0x000fe2000f8e0008 */
[----:B------:R-:W-:Y:S02]  /*2400*/  ISETP.GE.AND P2, PT, R230, UR28, PT ;  /* 0x0000001ce6007c0c */ /* 0x000fe4000bf46270 */
[----:B------:R-:W-:Y:S01]  /*2410*/  ISETP.GE.AND P1, PT, R229, UR28, PT ;  /* 0x0000001ce5007c0c */ /* 0x000fe2000bf26270 */
[----:B------:R-:W-:Y:S01]  /*2420*/  IMAD.IADD R7, R9, 0x1, R7 ;  /* 0x0000000109077824 */ /* 0x000fe200078e0207 */
[----:B-1----:R-:W-:Y:S02]  /*2430*/  LEA R10, P4, R8, UR6, 0x1 ;  /* 0x00000006080a7c11 */ /* 0x002fe4000f8808ff */
[----:B------:R-:W-:-:S02]  /*2440*/  ISETP.GE.AND P0, PT, R228, UR28, PT ;  /* 0x0000001ce4007c0c */ /* 0x000fc4000bf06270 */
        /* <DEDUP_REMOVED lines=21> */
.L_x_649:
[----:B------:R-:W-:Y:S05]  /*25a0*/  BSYNC.RECONVERGENT B0 ;  /* 0x0000000000007941 */ /* 0x000fea0003800200 */
.L_x_648:
[----:B------:R-:W-:Y:S01]  /*25b0*/  UIMAD UR7, UR4, UR16, URZ ;  /* 0x00000010040772a4 */ /* 0x000fe2000f8e02ff */
[----:B------:R-:W-:Y:S01]  /*25c0*/  BSSY.RECONVERGENT B0, `(.L_x_650) ;  /* 0x0000024000007945 */ /* 0x000fe20003800200 */
[----:B------:R-:W-:Y:S01]  /*25d0*/  UIMAD.WIDE.U32 UR32, UR17, UR16, URZ ;  /* 0x00000010112072a5 */ /* 0x000fe2000f8e00ff */
[----:B------:R-:W-:Y:S01]  /*25e0*/  ISETP.GE.AND P1, PT, R6, UR15, PT ;  /* 0x0000000f06007c0c */ /* 0x000fe2000bf26270 */
[----:B------:R-:W-:-:S04]  /*25f0*/  UIMAD UR7, UR25, UR17, UR7 ;  /* 0x00000011190772a4 */ /* 0x000fc8000f8e0207 */
        /* <DEDUP_REMOVED lines=32> */
.L_x_651:
[----:B------:R-:W-:Y:S05]  /*2800*/  BSYNC.RECONVERGENT B0 ;  /* 0x0000000000007941 */ /* 0x000fea0003800200 */
.L_x_650:
        /* <DEDUP_REMOVED lines=37> */
.L_x_653:
[----:B------:R-:W-:Y:S05]  /*2a60*/  BSYNC.RECONVERGENT B0 ;  /* 0x0000000000007941 */ /* 0x000fea0003800200 */
.L_x_652:
        /* <DEDUP_REMOVED lines=37> */
.L_x_655:
[----:B------:R-:W-:Y:S05]  /*2cc0*/  BSYNC.RECONVERGENT B0 ;  /* 0x0000000000007941 */ /* 0x000fea0003800200 */
.L_x_654:
        /* <DEDUP_REMOVED lines=37> */
.L_x_657:
[----:B------:R-:W-:Y:S05]  /*2f20*/  BSYNC.RECONVERGENT B0 ;  /* 0x0000000000007941 */ /* 0x000fea0003800200 */
.L_x_656:
[----:B------:R-:W0:Y:S01]  /*2f30*/  LDGDEPBAR ;  /* 0x00000000000079af */ /* 0x000e220000000000 */
[----:B------:R-:W-:Y:S01]  /*2f40*/  UIMAD UR30, UR30, UR16, URZ ;  /* 0x000000101e1e72a4 */ /* 0x000fe2000f8e02ff */
[----:B------:R-:W-:Y:S01]  /*2f50*/  IMAD.SHL.U32 R2, R210, 0x40, RZ ;  /* 0x00000040d2027824 */ /* 0x000fe200078e00ff */
[----:B------:R-:W-:Y:S01]  /*2f60*/  SHF.R.U32.HI R212, RZ, 0x1, R210 ;  /* 0x00000001ffd47819 */ /* 0x000fe200000116d2 */
[----:B------:R-:W-:Y:S01]  /*2f70*/  UIMAD.WIDE.U32 UR32, UR31, UR16, URZ ;  /* 0x000000101f2072a5 */ /* 0x000fe2000f8e00ff */
[----:B------:R-:W-:Y:S01]  /*2f80*/  BSSY.RECONVERGENT B0, `(.L_x_658) ;  /* 0x000002c000007945 */ /* 0x000fe20003800200 */
[----:B------:R-:W-:Y:S01]  /*2f90*/  UIMAD UR7, UR25, UR31, UR30 ;  /* 0x0000001f190772a4 */ /* 0x000fe2000f8e021e */
[----:B------:R-:W-:Y:S02]  /*2fa0*/  LOP3.LUT R7, R212, 0x8, RZ, 0xc0, !PT ;  /* 0x00000008d4077812 */ /* 0x000fe400078ec0ff */
[----:B-1----:R-:W-:Y:S01]  /*2fb0*/  LOP3.LUT R8, R211, 0x1c0, R2, 0xf8, !PT ;  /* 0x000001c0d3087812 */ /* 0x002fe200078ef802 */
[----:B------:R-:W-:-:S03]  /*2fc0*/  UIADD3 UR7, UPT, UPT, UR33, UR7, URZ ;  /* 0x0000000721077290 */ /* 0x000fc6000fffe0ff */
[----:B------:R-:W-:Y:S01]  /*2fd0*/  LOP3.LUT R0, R8, R7, RZ, 0x3c, !PT ;  /* 0x0000000708007212 */ /* 0x000fe200078e3cff */
[----:B------:R-:W-:-:S04]  /*2fe0*/  DEPBAR.LE SB0, 0x0 ;  /* 0x000080000000791a */ /* 0x000fc80000000000 */
[----:B------:R-:W-:Y:S06]  /*2ff0*/  BAR.SYNC.DEFER_BLOCKING 0x0 ;  /* 0x0000000000007b1d */ /* 0x000fec0000010000 */
[----:B------:R-:W-:Y:S05]  /*3000*/  @P6 BRA `(.L_x_659) ;  /* 0x00000000007c6947 */ /* 0x000fea0003800000 */
[----:B------:R-:W1:Y:S01]  /*3010*/  LDCU UR6, c[0x0][0x440] ;  /* 0x00008800ff0677ac */ /* 0x000e620008000800 */
[----:B----4-:R-:W-:Y:S02]  /*3020*/  IMAD.U32 R10, RZ, RZ, UR32 ;  /* 0x00000020ff0a7e24 */ /* 0x010fe4000f8e00ff */
        /* <DEDUP_REMOVED lines=29> */
.L_x_659:
[----:B------:R1:W-:Y:S04]  /*3200*/  STS.128 [R227+0x10000], RZ ;  /* 0x010000ffe3007388 */ /* 0x0003e80000000c00 */
[----:B------:R1:W-:Y:S04]  /*3210*/  STS.128 [R227+0x12000], RZ ;  /* 0x012000ffe3007388 */ /* 0x0003e80000000c00 */
[----:B------:R1:W-:Y:S04]  /*3220*/  STS.128 [R227+0x14000], RZ ;  /* 0x014000ffe3007388 */ /* 0x0003e80000000c00 */
[----:B------:R1:W-:Y:S02]  /*3230*/  STS.128 [R227+0x16000], RZ ;  /* 0x016000ffe3007388 */ /* 0x0003e40000000c00 */
.L_x_660:
[----:B------:R-:W-:Y:S05]  /*3240*/  BSYNC.RECONVERGENT B0 ;  /* 0x0000000000007941 */ /* 0x000fea0003800200 */
.L_x_658:
        /* <DEDUP_REMOVED lines=47> */
.L_x_662:
[----:B------:R-:W-:Y:S05]  /*3540*/  BSYNC.RECONVERGENT B0 ;  /* 0x0000000000007941 */ /* 0x000fea0003800200 */
.L_x_661:
        /* <DEDUP_REMOVED lines=41> */
.L_x_664:
[----:B------:R-:W-:Y:S05]  /*37e0*/  BSYNC.RECONVERGENT B0 ;  /* 0x0000000000007941 */ /* 0x000fea0003800200 */
.L_x_663:
        /* <DEDUP_REMOVED lines=41> */
.L_x_666:
[----:B------:R-:W-:Y:S05]  /*3a80*/  BSYNC.RECONVERGENT B0 ;  /* 0x0000000000007941 */ /* 0x000fea0003800200 */
.L_x_665:
[----:B------:R-:W-:Y:S01]  /*3a90*/  LDSM.16.M88.4 R48, [R90] ;  /* 0x000000005a30783b */ /* 0x000fe20000000200 */
[----:B------:R-:W-:Y:S01]  /*3aa0*/  R2P PR, R210, 0x6 ;  /* 0x00000006d2007804 */ /* 0x000fe20000000000 */
[----:B------:R-:W-:Y:S01]  /*3ab0*/  IMAD.MOV.U32 R81, RZ, RZ, 0x20 ;  /* 0x00000020ff517424 */ /* 0x000fe200078e00ff */
[----:B------:R-:W-:Y:S01]  /*3ac0*/  UISETP.GE.U32.AND UP1, UPT, UR24, 0x41, UPT ;  /* 0x000000411800788c */ /* 0x000fe2000bf26070 */
[----:B------:R-:W5:Y:S01]  /*3ad0*/  LDSM.16.M88.4 R20, [R89+UR5+0x8000] ;  /* 0x008000055914783b */ /* 0x000f620008000200 */
[----:B------:R-:W-:Y:S02]  /*3ae0*/  VIADD R84, R89, UR5 ;  /* 0x0000000559547c36 */ /* 0x000fe40008000000 */
[----:B------:R-:W-:Y:S01]  /*3af0*/  SEL R81, R81, 0xffffffe0, !P1 ;  /* 0xffffffe051517807 */ /* 0x000fe20004800000 */
[----:B-1----:R-:W2:Y:S01]  /*3b00*/  LDSM.16.M88.4 R12, [R89+UR5+0x8800] ;  /* 0x00880005590c783b */ /* 0x002ea20008000200 */
[----:B------:R-:W-:-:S03]  /*3b10*/  IMAD.MOV.U32 R83, RZ, RZ, 0x40 ;  /* 0x00000040ff537424 */ /* 0x000fc600078e00ff */
[----:B------:R-:W1:Y:S01]  /*3b20*/  LDSM.16.M88.4 R56, [R89+UR5+0x9000] ;  /* 0x009000055938783b */ /* 0x000e620008000200 */
[--C-:B------:R-:W-:Y:S01]  /*3b30*/  IMAD.IADD R87, R90, 0x1, R81.reuse ;  /* 0x000000015a577824 */ /* 0x100fe200078e0251 */
[----:B------:R-:W-:Y:S01]  /*3b40*/  SEL R83, R83, 0xffffffc0, !P2 ;  /* 0xffffffc053537807 */ /* 0x000fe20005000000 */
[----:B------:R-:W-:Y:S01]  /*3b50*/  IMAD.IADD R85, R84, 0x1, R81 ;  /* 0x0000000154557824 */ /* 0x000fe200078e0251 */
[----:B------:R-:W1:Y:S03]  /*3b60*/  LDSM.16.M88.4 R4, [R89+UR5+0x9800] ;  /* 0x009800055904783b */ /* 0x000e660008000200 */
[--C-:B------:R-:W-:Y:S01]  /*3b70*/  IMAD.IADD R88, R90, 0x1, R83.reuse ;  /* 0x000000015a587824 */ /* 0x100fe200078e0253 */
[----:B------:R-:W-:Y:S01]  /*3b80*/  LDSM.16.M88.4 R36, [R87] ;  /* 0x000000005724783b */ /* 0x000fe20000000200 */
[----:B------:R-:W-:Y:S02]  /*3b90*/  IMAD.IADD R84, R84, 0x1, R83 ;  /* 0x0000000154547824 */ /* 0x000fe400078e0253 */
[C---:B------:R-:W-:Y:S01]  /*3ba0*/  IMAD.IADD R86, R81.reuse, 0x1, R88 ;  /* 0x0000000151567824 */ /* 0x040fe200078e0258 */
[----:B------:R-:W1:Y:S01]  /*3bb0*/  LDSM.16.M88.4 R40, [R85+0x8000] ;  /* 0x008000005528783b */ /* 0x000e620000000200 */
[----:B------:R-:W-:-:S03]  /*3bc0*/  IMAD.IADD R82, R81, 0x1, R84 ;  /* 0x0000000151527824 */ /* 0x000fc600078e0254 */
[----:B------:R-:W1:Y:S04]  /*3bd0*/  LDSM.16.M88.4 R32, [R85+0x8800] ;  /* 0x008800005520783b */ /* 0x000e680000000200 */
[----:B------:R-:W1:Y:S04]  /*3be0*/  LDSM.16.M88.4 R44, [R85+0x9800] ;  /* 0x00980000552c783b */ /* 0x000e680000000200 */
[----:B------:R-:W-:Y:S04]  /*3bf0*/  LDSM.16.M88.4 R28, [R88] ;  /* 0x00000000581c783b */ /* 0x000fe80000000200 */
[----:B----4-:R-:W4:Y:S01]  /*3c00*/  LDSM.16.M88.4 R8, [R84+0x8000] ;  /* 0x008000005408783b */ /* 0x010f220000000200 */
[C---:B-----5:R-:W-:Y:S03]  /*3c10*/  HMMA.16816.F32 R24, R48.reuse, R20, RZ ;  /* 0x000000143018723c */ /* 0x060fe600000018ff */
[----:B------:R-:W-:Y:S04]  /*3c20*/  LDSM.16.M88.4 R64, [R85+0x9000] ;  /* 0x009000005540783b */ /* 0x000fe80000000200 */
[----:B------:R-:W-:Y:S01]  /*3c30*/  LDSM.16.M88.4 R72, [R82+0x9800] ;  /* 0x009800005248783b */ /* 0x000fe20000000200 */
[C---:B--23--:R-:W-:Y:S03]  /*3c40*/  HMMA.16816.F32 R16, R48.reuse, R12, RZ ;  /* 0x0000000c3010723c */ /* 0x04cfe600000018ff */
[----:B------:R-:W-:Y:S04]  /*3c50*/  LDSM.16.M88.4 R68, [R89+UR5+0xa800] ;  /* 0x00a800055944783b */ /* 0x000fe80008000200 */
[----:B------:R-:W-:Y:S01]  /*3c60*/  LDSM.16.M88.4 R76, [R84+0xc800] ;  /* 0x00c80000544c783b */ /* 0x000fe20000000200 */
[C---:B-1----:R-:W-:Y:S03]  /*3c70*/  HMMA.16816.F32 R60, R48.reuse, R56, RZ ;  /* 0x00000038303c723c */ /* 0x042fe600000018ff */
[----:B------:R-:W0:Y:S05]  /*3c80*/  LDGDEPBAR ;  /* 0x00000000000079af */ /* 0x000e2a0000000000 */
        /* <DEDUP_REMOVED lines=8> */
[----:B------:R-:W-:Y:S07]  /*3d10*/  LDSM.16.M88.4 R40, [R84+0x9000] ;  /* 0x009000005428783b */ /* 0x000fee0000000200 */
[C---:B------:R-:W-:Y:S08]  /*3d20*/  HMMA.16816.F32 R16, R36.reuse, R32, R16 ;  /* 0x000000202410723c */ /* 0x040ff00000001810 */
[C---:B------:R-:W-:Y:S01]  /*3d30*/  HMMA.16816.F32 R12, R36.reuse, R34, R12 ;  /* 0x00000022240c723c */ /* 0x040fe2000000180c */
[----:B------:R-:W2:Y:S07]  /*3d40*/  LDSM.16.M88.4 R32, [R84+0x9800] ;  /* 0x009800005420783b */ /* 0x000eae0000000200 */
[C---:B------:R-:W-:Y:S08]  /*3d50*/  HMMA.16816.F32 R52, R36.reuse, R44, R52 ;  /* 0x0000002c2434723c */ /* 0x040ff00000001834 */
[----:B------:R-:W-:Y:S01]  /*3d60*/  HMMA.16816.F32 R48, R36, R46, R48 ;  /* 0x0000002e2430723c */ /* 0x000fe20000001830 */
[----:B------:R-:W-:Y:S07]  /*3d70*/  LDSM.16.M88.4 R44, [R86] ;  /* 0x00000000562c783b */ /* 0x000fee0000000200 */
[C---:B----4-:R-:W-:Y:S08]  /*3d80*/  HMMA.16816.F32 R24, R28.reuse, R8, R24 ;  /* 0x000000081c18723c */ /* 0x050ff00000001818 */
[C---:B------:R-:W-:Y:S01]  /*3d90*/  HMMA.16816.F32 R20, R28.reuse, R10, R20 ;  /* 0x0000000a1c14723c */ /* 0x040fe20000001814 */
[----:B------:R-:W3:Y:S07]  /*3da0*/  LDSM.16.M88.4 R8, [R82+0x8800] ;  /* 0x008800005208783b */ /* 0x000eee0000000200 */
[C---:B-1----:R-:W-:Y:S08]  /*3db0*/  HMMA.16816.F32 R16, R28.reuse, R4, R16 ;  /* 0x000000041c10723c */ /* 0x042ff00000001810 */
[----:B------:R-:W-:Y:S01]  /*3dc0*/  HMMA.16816.F32 R12, R28, R6, R12 ;  /* 0x000000061c0c723c */ /* 0x000fe2000000180c */
[----:B------:R-:W1:Y:S07]  /*3dd0*/  LDSM.16.M88.4 R4, [R82+0x9000] ;  /* 0x009000005204783b */ /* 0x000e6e0000000200 */
[C---:B------:R-:W-:Y:S08]  /*3de0*/  HMMA.16816.F32 R60, R36.reuse, R64, R60 ;  /* 0x00000040243c723c */ /* 0x040ff0000000183c */
[----:B------:R-:W-:Y:S01]  /*3df0*/  HMMA.16816.F32 R56, R36, R66, R56 ;  /* 0x000000422438723c */ /* 0x000fe20000001838 */
[----:B------:R-:W4:Y:S04]  /*3e00*/  LDSM.16.M88.4 R36, [R82+0x8000] ;  /* 0x008000005224783b */ /* 0x000f280000000200 */
[----:B------:R-:W-:Y:S03]  /*3e10*/  LDSM.16.M88.4 R64, [R89+UR5+0xb000] ;  /* 0x00b000055940783b */ /* 0x000fe60008000200 */
[C---:B--2---:R-:W-:Y:S08]  /*3e20*/  HMMA.16816.F32 R52, R28.reuse, R32, R52 ;  /* 0x000000201c34723c */ /* 0x044ff00000001834 */
[C---:B------:R-:W-:Y:S08]  /*3e30*/  HMMA.16816.F32 R60, R28.reuse, R40, R60 ;  /* 0x000000281c3c723c */ /* 0x040ff0000000183c */
[C---:B------:R-:W-:Y:S01]  /*3e40*/  HMMA.16816.F32 R56, R28.reuse, R42, R56 ;  /* 0x0000002a1c38723c */ /* 0x040fe20000001838 */
[----:B------:R-:W-:Y:S07]  /*3e50*/  LDSM.16.M88.4 R40, [R89+UR5+0xb800] ;  /* 0x00b800055928783b */ /* 0x000fee0008000200 */
[----:B------:R-:W-:Y:S01]  /*3e60*/  HMMA.16816.F32 R48, R28, R34, R48 ;  /* 0x000000221c30723c */ /* 0x000fe20000001830 */
[----:B------:R-:W-:Y:S04]  /*3e70*/  LDSM.16.M88.4 R28, [R90+0x2000] ;  /* 0x002000005a1c783b */ /* 0x000fe80000000200 */
[----:B------:R-:W2:Y:S03]  /*3e80*/  LDSM.16.M88.4 R32, [R89+UR5+0xa000] ;  /* 0x00a000055920783b */ /* 0x000ea60008000200 */
[C---:B---3--:R-:W-:Y:S08]  /*3e90*/  HMMA.16816.F32 R16, R44.reuse, R8, R16 ;  /* 0x000000082c10723c */ /* 0x048ff00000001810 */
        /* <DEDUP_REMOVED lines=20> */
[----:B------:R-:W-:Y:S07]  /*3fe0*/  LDSM.16.M88.4 R64, [R89+UR5+0xd800] ;  /* 0x00d800055940783b */ /* 0x000fee0008000200 */
[C---:B------:R-:W-:Y:S08]  /*3ff0*/  HMMA.16816.F32 R52, R28.reuse, R40, R52 ;  /* 0x000000281c34723c */ /* 0x040ff00000001834 */
[----:B------:R-:W-:Y:S01]  /*4000*/  HMMA.16816.F32 R48, R28, R42, R48 ;  /* 0x0000002a1c30723c */ /* 0x000fe20000001830 */
[----:B------:R-:W-:Y:S04]  /*4010*/  LDSM.16.M88.4 R40, [R88+0x2000] ;  /* 0x002000005828783b */ /* 0x000fe80000000200 */
        /* <DEDUP_REMOVED lines=12> */
[----:B------:R-:W-:Y:S04]  /*40e0*/  LDSM.16.M88.4 R8, [R86+0x2000] ;  /* 0x002000005608783b */ /* 0x000fe80000000200 */
[----:B------:R-:W2:Y:S03]  /*40f0*/  LDSM.16.M88.4 R32, [R82+0xa000] ;  /* 0x00a000005220783b */ /* 0x000ea60000000200 */
[C---:B-----5:R-:W-:Y:S08]  /*4100*/  HMMA.16816.F32 R24, R40.reuse, R28, R24 ;  /* 0x0000001c2818723c */ /* 0x060ff00000001818 */
[C---:B------:R-:W-:Y:S01]  /*4110*/  HMMA.16816.F32 R20, R40.reuse, R30, R20 ;  /* 0x0000001e2814723c */ /* 0x040fe20000001814 */
[----:B------:R-:W5:Y:S07]  /*4120*/  LDSM.16.M88.4 R28, [R82+0xa800] ;  /* 0x00a80000521c783b */ /* 0x000f6e0000000200 */
        /* <DEDUP_REMOVED lines=8> */
[----:B------:R-:W-:Y:S04]  /*41b0*/  LDSM.16.M88.4 R44, [R90+0x4000] ;  /* 0x004000005a2c783b */ /* 0x000fe80000000200 */
[----:B------:R-:W-:Y:S03]  /*41c0*/  LDSM.16.M88.4 R40, [R85+0xc000] ;  /* 0x00c000005528783b */ /* 0x000fe60000000200 */
[C---:B--2---:R-:W-:Y:S08]  /*41d0*/  HMMA.16816.F32 R24, R8.reuse, R32, R24 ;  /* 0x000000200818723c */ /* 0x044ff00000001818 */
[C---:B------:R-:W-:Y:S01]  /*41e0*/  HMMA.16816.F32 R20, R8.reuse, R34, R20 ;  /* 0x000000220814723c */ /* 0x040fe20000001814 */
[----:B------:R-:W2:Y:S07]  /*41f0*/  LDSM.16.M88.4 R32, [R89+UR5+0xc000] ;  /* 0x00c000055920783b */ /* 0x000eae0008000200 */
[C---:B-----5:R-:W-:Y:S08]  /*4200*/  HMMA.16816.F32 R16, R8.reuse, R28, R16 ;  /* 0x0000001c0810723c */ /* 0x060ff00000001810 */
[C---:B------:R-:W-:Y:S01]  /*4210*/  HMMA.16816.F32 R12, R8.reuse, R30, R12 ;  /* 0x0000001e080c723c */ /* 0x040fe2000000180c */
[----:B------:R-:W4:Y:S07]  /*4220*/  LDSM.16.M88.4 R28, [R89+UR5+0xc800] ;  /* 0x00c80005591c783b */ /* 0x000f2e0008000200 */
[C---:B-1----:R-:W-:Y:S08]  /*4230*/  HMMA.16816.F32 R60, R8.reuse, R4, R60 ;  /* 0x00000004083c723c */ /* 0x042ff0000000183c */
[C---:B------:R-:W-:Y:S01]  /*4240*/  HMMA.16816.F32 R56, R8.reuse, R6, R56 ;  /* 0x000000060838723c */ /* 0x040fe20000001838 */
[----:B------:R-:W1:Y:S07]  /*4250*/  LDSM.16.M88.4 R4, [R89+UR5+0xd000] ;  /* 0x00d000055904783b */ /* 0x000e6e0008000200 */
[C---:B---3--:R-:W-:Y:S08]  /*4260*/  HMMA.16816.F32 R52, R8.reuse, R36, R52 ;  /* 0x000000240834723c */ /* 0x048ff00000001834 */
[----:B------:R-:W-:Y:S01]  /*4270*/  HMMA.16816.F32 R48, R8, R38, R48 ;  /* 0x000000260830723c */ /* 0x000fe20000001830 */
[----:B------:R-:W3:Y:S04]  /*4280*/  LDSM.16.M88.4 R8, [R87+0x4000] ;  /* 0x004000005708783b */ /* 0x000ee80000000200 */
[----:B------:R-:W-:Y:S03]  /*4290*/  LDSM.16.M88.4 R36, [R85+0xc800] ;  /* 0x00c800005524783b */ /* 0x000fe60000000200 */
[C---:B--2---:R-:W-:Y:S08]  /*42a0*/  HMMA.16816.F32 R24, R44.reuse, R32, R24 ;  /* 0x000000202c18723c */ /* 0x044ff00000001818 */
[C---:B------:R-:W-:Y:S01]  /*42b0*/  HMMA.16816.F32 R20, R44.reuse, R34, R20 ;  /* 0x000000222c14723c */ /* 0x040fe20000001814 */
[----:B------:R-:W2:Y:S07]  /*42c0*/  LDSM.16.M88.4 R32, [R85+0xd000] ;  /* 0x00d000005520783b */ /* 0x000eae0000000200 */
[C---:B----4-:R-:W-:Y:S08]  /*42d0*/  HMMA.16816.F32 R16, R44.reuse, R28, R16 ;  /* 0x0000001c2c10723c */ /* 0x050ff00000001810 */
[C---:B------:R-:W-:Y:S01]  /*42e0*/  HMMA.16816.F32 R12, R44.reuse, R30, R12 ;  /* 0x0000001e2c0c723c */ /* 0x040fe2000000180c */
[----:B------:R-:W4:Y:S07]  /*42f0*/  LDSM.16.M88.4 R28, [R85+0xd800] ;  /* 0x00d80000551c783b */ /* 0x000f2e0000000200 */
[C---:B-1----:R-:W-:Y:S08]  /*4300*/  HMMA.16816.F32 R60, R44.reuse, R4, R60 ;  /* 0x000000042c3c723c */ /* 0x042ff0000000183c */
[C---:B------:R-:W-:Y:S01]  /*4310*/  HMMA.16816.F32 R56, R44.reuse, R6, R56 ;  /* 0x000000062c38723c */ /* 0x040fe20000001838 */
[----:B------:R-:W1:Y:S07]  /*4320*/  LDSM.16.M88.4 R4, [R84+0xc000] ;  /* 0x00c000005404783b */ /* 0x000e6e0000000200 */
[C---:B------:R-:W-:Y:S08]  /*4330*/  HMMA.16816.F32 R52, R44.reuse, R64, R52 ;  /* 0x000000402c34723c */ /* 0x040ff00000001834 */
[----:B------:R-:W-:Y:S01]  /*4340*/  HMMA.16816.F32 R48, R44, R66, R48 ;  /* 0x000000422c30723c */ /* 0x000fe20000001830 */
[----:B------:R-:W5:Y:S04]  /*4350*/  LDSM.16.M88.4 R64, [R84+0xd800] ;  /* 0x00d800005440783b */ /* 0x000f680000000200 */
[----:B------:R-:W-:Y:S03]  /*4360*/  LDSM.16.M88.4 R44, [R86+0x4000] ;  /* 0x00400000562c783b */ /* 0x000fe60000000200 */
[C---:B---3--:R-:W-:Y:S08]  /*4370*/  HMMA.16816.F32 R24, R8.reuse, R40, R24 ;  /* 0x000000280818723c */ /* 0x048ff00000001818 */
[C---:B------:R-:W-:Y:S01]  /*4380*/  HMMA.16816.F32 R20, R8.reuse, R42, R20 ;  /* 0x0000002a0814723c */ /* 0x040fe20000001814 */
[----:B------:R-:W3:Y:S07]  /*4390*/  LDSM.16.M88.4 R40, [R82+0xc000] ;  /* 0x00c000005228783b */ /* 0x000eee0000000200 */
        /* <DEDUP_REMOVED lines=8> */
[----:B------:R-:W4:Y:S04]  /*4420*/  LDSM.16.M88.4 R36, [R82+0xc800] ;  /* 0x00c800005224783b */ /* 0x000f280000000200 */
[----:B------:R-:W-:Y:S03]  /*4430*/  LDSM.16.M88.4 R8, [R90+0x6000] ;  /* 0x006000005a08783b */ /* 0x000fe60000000200 */
[C---:B-1----:R-:W-:Y:S08]  /*4440*/  HMMA.16816.F32 R24, R72.reuse, R4, R24 ;  /* 0x000000044818723c */ /* 0x042ff00000001818 */
[C---:B------:R-:W-:Y:S01]  /*4450*/  HMMA.16816.F32 R20, R72.reuse, R6, R20 ;  /* 0x000000064814723c */ /* 0x040fe20000001814 */
[----:B------:R-:W1:Y:S07]  /*4460*/  LDSM.16.M88.4 R4, [R89+UR5+0xe000] ;  /* 0x00e000055904783b */ /* 0x000e6e0008000200 */
[C---:B-----5:R-:W-:Y:S08]  /*4470*/  HMMA.16816.F32 R52, R72.reuse, R64, R52 ;  /* 0x000000404834723c */ /* 0x060ff00000001834 */
[C---:B------:R-:W-:Y:S08]  /*4480*/  HMMA.16816.F32 R60, R72.reuse, R68, R60 ;  /* 0x00000044483c723c */ /* 0x040ff0000000183c */
[C---:B------:R-:W-:Y:S01]  /*4490*/  HMMA.16816.F32 R56, R72.reuse, R70, R56 ;  /* 0x000000464838723c */ /* 0x040fe20000001838 */
[----:B------:R-:W-:Y:S07]  /*44a0*/  LDSM.16.M88.4 R68, [R89+UR5+0xf000] ;  /* 0x00f000055944783b */ /* 0x000fee0008000200 */
[C---:B------:R-:W-:Y:S01]  /*44b0*/  HMMA.16816.F32 R64, R72.reuse, R66, R48 ;  /* 0x000000424840723c */ /* 0x040fe20000001830 */
[----:B------:R-:W5:Y:S07]  /*44c0*/  LDSM.16.M88.4 R48, [R89+UR5+0xe800] ;  /* 0x00e800055930783b */ /* 0x000f6e0008000200 */
[C---:B------:R-:W-:Y:S08]  /*44d0*/  HMMA.16816.F32 R16, R72.reuse, R76, R16 ;  /* 0x0000004c4810723c */ /* 0x040ff00000001810 */
[----:B------:R-:W-:Y:S08]  /*44e0*/  HMMA.16816.F32 R12, R72, R78, R12 ;  /* 0x0000004e480c723c */ /* 0x000ff0000000180c */
[C---:B---3--:R-:W-:Y:S08]  /*44f0*/  HMMA.16816.F32 R24, R44.reuse, R40, R24 ;  /* 0x000000282c18723c */ /* 0x048ff00000001818 */
[C---:B------:R-:W-:Y:S01]  /*4500*/  HMMA.16816.F32 R20, R44.reuse, R42, R20 ;  /* 0x0000002a2c14723c */ /* 0x040fe20000001814 */
[----:B------:R-:W3:Y:S04]  /*4510*/  LDSM.16.M88.4 R40, [R89+UR5+0xf800] ;  /* 0x00f800055928783b */ /* 0x000ee80008000200 */
[----:B------:R-:W-:Y:S03]  /*4520*/  LDSM.16.M88.4 R88, [R88+0x6000] ;  /* 0x006000005858783b */ /* 0x000fe60000000200 */
[C---:B--2---:R-:W-:Y:S08]  /*4530*/  HMMA.16816.F32 R60, R44.reuse, R32, R60 ;  /* 0x000000202c3c723c */ /* 0x044ff0000000183c */
[C---:B------:R-:W-:Y:S01]  /*4540*/  HMMA.16816.F32 R56, R44.reuse, R34, R56 ;  /* 0x000000222c38723c */ /* 0x040fe20000001838 */
[----:B------:R-:W-:Y:S07]  /*4550*/  LDSM.16.M88.4 R32, [R87+0x6000] ;  /* 0x006000005720783b */ /* 0x000fee0000000200 */
[C---:B----4-:R-:W-:Y:S08]  /*4560*/  HMMA.16816.F32 R52, R44.reuse, R28, R52 ;  /* 0x0000001c2c34723c */ /* 0x050ff00000001834 */
        /* <DEDUP_REMOVED lines=8> */
[----:B------:R-:W1:Y:S07]  /*45f0*/  LDSM.16.M88.4 R4, [R85+0xe800] ;  /* 0x00e800005504783b */ /* 0x000e6e0000000200 */
[C---:B-----5:R-:W-:Y:S08]  /*4600*/  HMMA.16816.F32 R16, R8.reuse, R48, R16 ;  /* 0x000000300810723c */ /* 0x060ff00000001810 */
[C---:B------:R-:W-:Y:S01]  /*4610*/  HMMA.16816.F32 R12, R8.reuse, R50, R12 ;  /* 0x00000032080c723c */ /* 0x040fe2000000180c */
[----:B------:R-:W4:Y:S07]  /*4620*/  LDSM.16.M88.4 R48, [R84+0xe000] ;  /* 0x00e000005430783b */ /* 0x000f2e0000000200 */
[C---:B------:R-:W-:Y:S08]  /*4630*/  HMMA.16816.F32 R60, R8.reuse, R68, R60 ;  /* 0x00000044083c723c */ /* 0x040ff0000000183c */
[C---:B------:R-:W-:Y:S08]  /*4640*/  HMMA.16816.F32 R56, R8.reuse, R70, R56 ;  /* 0x000000460838723c */ /* 0x040ff00000001838 */
[C---:B---3--:R-:W-:Y:S08]  /*4650*/  HMMA.16816.F32 R52, R8.reuse, R40, R52 ;  /* 0x000000280834723c */ /* 0x048ff00000001834 */
[----:B------:R-:W-:Y:S01]  /*4660*/  HMMA.16816.F32 R64, R8, R42, R64 ;  /* 0x0000002a0840723c */ /* 0x000fe20000001840 */
[----:B------:R-:W3:Y:S04]  /*4670*/  LDSM.16.M88.4 R8, [R84+0xe800] ;  /* 0x00e800005408783b */ /* 0x000ee80000000200 */
[----:B------:R-:W-:Y:S03]  /*4680*/  LDSM.16.M88.4 R40, [R84+0xf800] ;  /* 0x00f800005428783b */ /* 0x000fe60000000200 */
[C---:B--2---:R-:W-:Y:S08]  /*4690*/  HMMA.16816.F32 R24, R32.reuse, R28, R24 ;  /* 0x0000001c2018723c */ /* 0x044ff00000001818 */
[C---:B------:R-:W-:Y:S01]  /*46a0*/  HMMA.16816.F32 R20, R32.reuse, R30, R20 ;  /* 0x0000001e2014723c */ /* 0x040fe20000001814 */
[----:B------:R-:W2:Y:S07]  /*46b0*/  LDSM.16.M88.4 R28, [R84+0xf000] ;  /* 0x00f00000541c783b */ /* 0x000eae0000000200 */
[C---:B-1----:R-:W-:Y:S08]  /*46c0*/  HMMA.16816.F32 R16, R32.reuse, R4, R16 ;  /* 0x000000042010723c */ /* 0x042ff00000001810 */
[C---:B------:R-:W-:Y:S01]  /*46d0*/  HMMA.16816.F32 R12, R32.reuse, R6, R12 ;  /* 0x00000006200c723c */ /* 0x040fe2000000180c */
[----:B------:R-:W-:Y:S07]  /*46e0*/  LDSM.16.M88.4 R4, [R86+0x6000] ;  /* 0x006000005604783b */ /* 0x000fee0000000200 */
[C---:B------:R-:W-:Y:S08]  /*46f0*/  HMMA.16816.F32 R60, R32.reuse, R36, R60 ;  /* 0x00000024203c723c */ /* 0x040ff0000000183c */
[C---:B------:R-:W-:Y:S01]  /*4700*/  HMMA.16816.F32 R56, R32.reuse, R38, R56 ;  /* 0x000000262038723c */ /* 0x040fe20000001838 */
[----:B------:R-:W1:Y:S07]  /*4710*/  LDSM.16.M88.4 R36, [R82+0xe000] ;  /* 0x00e000005224783b */ /* 0x000e6e0000000200 */
[----:B------:R-:W-:Y:S08]  /*4720*/  HMMA.16816.F32 R52, R32, R44, R52 ;  /* 0x0000002c2034723c */ /* 0x000ff00000001834 */
[C---:B----4-:R-:W-:Y:S08]  /*4730*/  HMMA.16816.F32 R24, R88.reuse, R48, R24 ;  /* 0x000000305818723c */ /* 0x050ff00000001818 */
[C---:B------:R-:W-:Y:S08]  /*4740*/  HMMA.16816.F32 R20, R88.reuse, R50, R20 ;  /* 0x000000325814723c */ /* 0x040ff00000001814 */
[----:B---3--:R-:W-:Y:S01]  /*4750*/  HMMA.16816.F32 R16, R88, R8, R16 ;  /* 0x000000085810723c */ /* 0x008fe20000001810 */
[----:B------:R-:W-:-:S07]  /*4760*/  IMAD.SHL.U32 R8, R210, 0x2, RZ ;  /* 0x00000002d2087824 */ /* 0x000fce00078e00ff */
[----:B--2---:R-:W-:Y:S01]  /*4770*/  HMMA.16816.F32 R60, R88, R28, R60 ;  /* 0x0000001c583c723c */ /* 0x004fe2000000183c */
[----:B------:R-:W-:-:S07]  /*4780*/  LOP3.LUT R28, R8, 0x6, RZ, 0xc0, !PT ;  /* 0x00000006081c7812 */ /* 0x000fce00078ec0ff */
[----:B------:R-:W-:Y:S01]  /*4790*/  HMMA.16816.F32 R52, R88, R40, R52 ;  /* 0x000000285834723c */ /* 0x000fe20000001834 */
[----:B------:R-:W-:-:S04]  /*47a0*/  IMAD.U32 R41, RZ, RZ, UR16 ;  /* 0x00000010ff297e24 */ /* 0x000fc8000f8e00ff */
[----:B------:R-:W-:-:S03]  /*47b0*/  IMAD R41, R41, 0x40, R28 ;  /* 0x0000004029297824 */ /* 0x000fc600078e021c */
[----:B------:R-:W-:Y:S01]  /*47c0*/  HMMA.16816.F32 R64, R32, R46, R64 ;  /* 0x0000002e2040723c */ /* 0x000fe20000001840 */
[----:B------:R-:W2:Y:S01]  /*47d0*/  LDSM.16.M88.4 R32, [R82+0xe800] ;  /* 0x00e800005220783b */ /* 0x000ea20000000200 */
[C---:B------:R-:W-:Y:S01]  /*47e0*/  VIADD R28, R41.reuse, 0x1 ;  /* 0x00000001291c7836 */ /* 0x040fe20000000000 */
[----:B------:R-:W-:-:S04]  /*47f0*/  ISETP.GE.AND P4, PT, R41, UR24, PT ;  /* 0x0000001829007c0c */ /* 0x000fc8000bf86270 */
[----:B------:R-:W-:Y:S01]  /*4800*/  ISETP.GE.AND P3, PT, R28, UR24, PT ;  /* 0x000000181c007c0c */ /* 0x000fe2000bf66270 */
[----:B-1----:R-:W-:Y:S01]  /*4810*/  HMMA.16816.F32 R24, R4, R36, R24 ;  /* 0x000000240418723c */ /* 0x002fe20000001818 */
[----:B------:R-:W-:-:S05]  /*4820*/  VIADD R28, R41, 0x8 ;  /* 0x00000008291c7836 */ /* 0x000fca0000000000 */
[----:B------:R-:W-:Y:S01]  /*4830*/  ISETP.GE.AND P1, PT, R28, UR24, PT ;  /* 0x000000181c007c0c */ /* 0x000fe2000bf26270 */
[C---:B------:R-:W-:Y:S01]  /*4840*/  VIADD R28, R41.reuse, 0x11 ;  /* 0x00000011291c7836 */ /* 0x040fe20000000000 */
[----:B------:R-:W-:Y:S01]  /*4850*/  HMMA.16816.F32 R36, R4, R38, R20 ;  /* 0x000000260424723c */ /* 0x000fe20000001814 */
[C---:B------:R-:W-:Y:S02]  /*4860*/  VIADD R21, R41.reuse, 0x9 ;  /* 0x0000000929157836 */ /* 0x040fe40000000000 */
[----:B------:R-:W-:Y:S01]  /*4870*/  VIADD R20, R41, 0x10 ;  /* 0x0000001029147836 */ /* 0x000fe20000000000 */
[----:B------:R-:W-:Y:S02]  /*4880*/  ISETP.GE.AND P5, PT, R28, UR24, PT ;  /* 0x000000181c007c0c */ /* 0x000fe4000bfa6270 */
[----:B------:R-:W-:Y:S02]  /*4890*/  ISETP.GE.AND P0, PT, R21, UR24, PT ;  /* 0x0000001815007c0c */ /* 0x000fe4000bf06270 */
[----:B------:R-:W-:Y:S01]  /*48a0*/  HMMA.16816.F32 R12, R88, R10, R12 ;  /* 0x0000000a580c723c */ /* 0x000fe2000000180c */
[----:B------:R-:W1:Y:S01]  /*48b0*/  LDSM.16.M88.4 R8, [R82+0xf000] ;  /* 0x00f000005208783b */ /* 0x000e620000000200 */
[----:B------:R-:W-:-:S02]  /*48c0*/  ISETP.GE.AND P6, PT, R20, UR24, PT ;  /* 0x0000001814007c0c */ /* 0x000fc4000bfc6270 */
[----:B------:R-:W-:Y:S01]  /*48d0*/  FSEL R40, R26, -INF , !P4 ;  /* 0xff8000001a287808 */ /* 0x000fe20006000000 */
[----:B------:R-:W3:Y:S01]  /*48e0*/  LDSM.16.M88.4 R20, [R82+0xf800] ;  /* 0x00f800005214783b */ /* 0x000ee20000000200 */
[----:B------:R-:W-:-:S04]  /*48f0*/  DEPBAR.LE SB0, 0x0 ;  /* 0x000080000000791a */ /* 0x000fc80000000000 */
[C---:B------:R-:W-:Y:S01]  /*4900*/  HMMA.16816.F32 R64, R88.reuse, R42, R64 ;  /* 0x0000002a5840723c */ /* 0x040fe20000001840 */
[----:B------:R-:W-:Y:S02]  /*4910*/  FSEL R42, R24, -INF , !P4 ;  /* 0xff800000182a7808 */ /* 0x000fe40006000000 */
[----:B------:R-:W-:Y:S02]  /*4920*/  FSEL R38, R38, -INF , !P1 ;  /* 0xff80000026267808 */ /* 0x000fe40004800000 */
[----:B------:R-:W-:Y:S02]  /*4930*/  FSEL R50, R36, -INF , !P1 ;  /* 0xff80000024327808 */ /* 0x000fe40004800000 */
[----:B------:R-:W-:Y:S01]  /*4940*/  FSEL R44, R27, -INF , !P3 ;  /* 0xff8000001b2c7808 */ /* 0x000fe20005800000 */
[----:B------:R-:W-:Y:S01]  /*4950*/  HMMA.16816.F32 R56, R88, R30, R56 ;  /* 0x0000001e5838723c */ /* 0x000fe20000001838 */
[----:B------:R-:W-:Y:S02]  /*4960*/  FSEL R46, R25, -INF , !P3 ;  /* 0xff800000192e7808 */ /* 0x000fe40005800000 */
[----:B------:R-:W-:-:S02]  /*4970*/  FSEL R36, R39, -INF , !P0 ;  /* 0xff80000027247808 */ /* 0x000fc40004000000 */
[----:B------:R-:W-:-:S03]  /*4980*/  FSEL R48, R37, -INF , !P0 ;  /* 0xff80000025307808 */ /* 0x000fc60004000000 */
[----:B--2---:R-:W-:Y:S01]  /*4990*/  HMMA.16816.F32 R28, R4, R32, R16 ;  /* 0x00000020041c723c */ /* 0x004fe20000001810 */
[C---:B------:R-:W-:Y:S02]  /*49a0*/  VIADD R17, R41.reuse, 0x18 ;  /* 0x0000001829117836 */ /* 0x040fe40000000000 */
[----:B------:R-:W-:-:S03]  /*49b0*/  VIADD R16, R41, 0x19 ;  /* 0x0000001929107836 */ /* 0x000fc60000000000 */
[----:B------:R-:W-:Y:S01]  /*49c0*/  ISETP.GE.AND P4, PT, R17, UR24, PT ;  /* 0x0000001811007c0c */ /* 0x000fe2000bf86270 */
[C---:B------:R-:W-:Y:S01]  /*49d0*/  VIADD R17, R41.reuse, 0x38 ;  /* 0x0000003829117836 */ /* 0x040fe20000000000 */
[C---:B------:R-:W-:Y:S01]  /*49e0*/  HMMA.16816.F32 R32, R4.reuse, R34, R12 ;  /* 0x000000220420723c */ /* 0x040fe2000000180c */
[C---:B------:R-:W-:Y:S01]  /*49f0*/  VIADD R13, R41.reuse, 0x20 ;  /* 0x00000020290d7836 */ /* 0x040fe20000000000 */
[----:B------:R-:W-:Y:S01]  /*4a00*/  ISETP.GE.AND P3, PT, R16, UR24, PT ;  /* 0x0000001810007c0c */ /* 0x000fe2000bf66270 */
[C---:B------:R-:W-:Y:S02]  /*4a10*/  VIADD R12, R41.reuse, 0x21 ;  /* 0x00000021290c7836 */ /* 0x040fe40000000000 */
[----:B------:R-:W-:Y:S01]  /*4a20*/  VIADD R15, R41, 0x31 ;  /* 0x00000031290f7836 */ /* 0x000fe20000000000 */
[----:B------:R-:W-:Y:S01]  /*4a30*/  ISETP.GE.AND P1, PT, R13, UR24, PT ;  /* 0x000000180d007c0c */ /* 0x000fe2000bf26270 */
[C---:B------:R-:W-:Y:S01]  /*4a40*/  VIADD R13, R41.reuse, 0x29 ;  /* 0x00000029290d7836 */ /* 0x040fe20000000000 */
[----:B-1----:R-:W-:Y:S01]  /*4a50*/  HMMA.16816.F32 R60, R4, R8, R60 ;  /* 0x00000008043c723c */ /* 0x002fe2000000183c */
[----:B------:R-:W-:Y:S01]  /*4a60*/  VIADD R8, R41, 0x28 ;  /* 0x0000002829087836 */ /* 0x000fe20000000000 */
[----:B------:R-:W-:-:S02]  /*4a70*/  ISETP.GE.AND P0, PT, R12, UR24, PT ;  /* 0x000000180c007c0c */ /* 0x000fc4000bf06270 */
[----:B------:R-:W-:Y:S02]  /*4a80*/  FSEL R16, R30, -INF , !P6 ;  /* 0xff8000001e107808 */ /* 0x000fe40007000000 */
[----:B------:R-:W-:Y:S02]  /*4a90*/  FSEL R12, R28, -INF , !P6 ;  /* 0xff8000001c0c7808 */ /* 0x000fe40007000000 */
[C---:B---3--:R-:W-:Y:S01]  /*4aa0*/  HMMA.16816.F32 R52, R4.reuse, R20, R52 ;  /* 0x000000140434723c */ /* 0x048fe20000001834 */
[----:B------:R-:W-:Y:S02]  /*4ab0*/  ISETP.GE.AND P6, PT, R8, UR24, PT ;  /* 0x0000001808007c0c */ /* 0x000fe4000bfc6270 */
[----:B------:R-:W-:Y:S02]  /*4ac0*/  FSEL R14, R34, -INF , !P4 ;  /* 0xff800000220e7808 */ /* 0x000fe40006000000 */
[----:B------:R-:W-:Y:S02]  /*4ad0*/  FSEL R26, R32, -INF , !P4 ;  /* 0xff800000201a7808 */ /* 0x000fe40006000000 */
[----:B------:R-:W-:Y:S01]  /*4ae0*/  FSEL R8, R31, -INF , !P5 ;  /* 0xff8000001f087808 */ /* 0x000fe20006800000 */
[----:B------:R-:W-:Y:S01]  /*4af0*/  HMMA.16816.F32 R64, R4, R22, R64 ;  /* 0x000000160440723c */ /* 0x000fe20000001840 */
[----:B------:R-:W-:-:S02]  /*4b00*/  FSEL R18, R29, -INF , !P5 ;  /* 0xff8000001d127808 */ /* 0x000fc40006800000 */
[----:B------:R-:W-:Y:S02]  /*4b10*/  ISETP.GE.AND P5, PT, R13, UR24, PT ;  /* 0x000000180d007c0c */ /* 0x000fe4000bfa6270 */
[----:B------:R-:W-:Y:S02]  /*4b20*/  FSEL R24, R33, -INF , !P3 ;  /* 0xff80000021187808 */ /* 0x000fe40005800000 */
[----:B------:R-:W-:Y:S01]  /*4b30*/  P2R R9, PR, RZ, 0x40 ;  /* 0x00000040ff097803 */ /* 0x000fe20000000000 */
[----:B------:R-:W-:Y:S01]  /*4b40*/  HMMA.16816.F32 R56, R4, R10, R56 ;  /* 0x0000000a0438723c */ /* 0x000fe20000001838 */
[C---:B------:R-:W-:Y:S01]  /*4b50*/  VIADD R10, R41.reuse, 0x30 ;  /* 0x00000030290a7836 */ /* 0x040fe20000000000 */
[----:B------:R-:W-:Y:S01]  /*4b60*/  P2R R11, PR, RZ, 0x20 ;  /* 0x00000020ff0b7803 */ /* 0x000fe20000000000 */
[----:B------:R-:W-:Y:S01]  /*4b70*/  VIADD R41, R41, 0x39 ;  /* 0x0000003929297836 */ /* 0x000fe20000000000 */
[----:B------:R-:W-:Y:S01]  /*4b80*/  FSEL R192, R62, -INF , !P1 ;  /* 0xff8000003ec07808 */ /* 0x000fe20004800000 */
[----:B------:R-:W-:Y:S01]  /*4b90*/  BAR.SYNC.DEFER_BLOCKING 0x0 ;  /* 0x0000000000007b1d */ /* 0x000fe20000010000 */
[----:B------:R-:W-:-:S02]  /*4ba0*/  ISETP.GE.AND P4, PT, R10, UR24, PT ;  /* 0x000000180a007c0c */ /* 0x000fc4000bf86270 */
[----:B------:R-:W-:Y:S02]  /*4bb0*/  FSEL R10, R35, -INF , !P3 ;  /* 0xff800000230a7808 */ /* 0x000fe40005800000 */
[----:B------:R-:W-:Y:S02]  /*4bc0*/  ISETP.GE.AND P3, PT, R15, UR24, PT ;  /* 0x000000180f007c0c */ /* 0x000fe4000bf66270 */
[----:B------:R-:W-:Y:S02]  /*4bd0*/  P2R R13, PR, RZ, 0x10 ;  /* 0x00000010ff0d7803 */ /* 0x000fe40000000000 */
[----:B------:R-:W-:Y:S02]  /*4be0*/  P2R R15, PR, RZ, 0x8 ;  /* 0x00000008ff0f7803 */ /* 0x000fe40000000000 */
[----:B------:R-:W-:Y:S02]  /*4bf0*/  FSEL R238, R60, -INF , !P1 ;  /* 0xff8000003cee7808 */ /* 0x000fe40004800000 */
[----:B------:R-:W-:-:S02]  /*4c00*/  ISETP.GE.AND P6, PT, R17, UR24, PT ;  /* 0x0000001811007c0c */ /* 0x000fc4000bfc6270 */
[----:B------:R-:W-:Y:S02]  /*4c10*/  FSEL R206, R63, -INF , !P0 ;  /* 0xff8000003fce7808 */ /* 0x000fe40004000000 */
[----:B------:R-:W-:Y:S02]  /*4c20*/  FSEL R222, R61, -INF , !P0 ;  /* 0xff8000003dde7808 */ /* 0x000fe40004000000 */
[----:B------:R-:W-:Y:S01]  /*4c30*/  ISETP.GE.AND P5, PT, R41, UR24, PT ;  /* 0x0000001829007c0c */ /* 0x000fe2000bfa6270 */
[----:B------:R-:W-:-:S12]  /*4c40*/  BRA.U !UP1, `(.L_x_667) ;  /* 0x0000000509c47547 */ /* 0x000fd8000b800000 */
[----:B------:R-:W-:-:S04]  /*4c50*/  UIADD3 UR6, UPT, UPT, UR19, -0x2, URZ ;  /* 0xfffffffe13067890 */ /* 0x000fc8000fffe0ff */
[----:B------:R-:W-:Y:S02]  /*4c60*/  UIMAD.WIDE.U32 UR8, UR17, UR6, URZ ;  /* 0x00000006110872a5 */ /* 0x000fe4000f8e00ff */
[----:B------:R-:W-:-:S04]  /*4c70*/  UIMAD UR4, UR4, UR6, URZ ;  /* 0x00000006040472a4 */ /* 0x000fc8000f8e02ff */
[----:B------:R-:W-:Y:S01]  /*4c80*/  UIADD3 UR4, UPT, UPT, UR9, UR4, URZ ;  /* 0x0000000409047290 */ /* 0x000fe2000fffe0ff */
[----:B------:R-:W-:Y:S01]  /*4c90*/  IMAD.U32 R6, RZ, RZ, UR8 ;  /* 0x00000008ff067e24 */ /* 0x000fe2000f8e00ff */
[----:B------:R-:W-:Y:S01]  /*4ca0*/  UIADD3 UR8, UP0, UPT, UR29, UR8, URZ ;  /* 0x000000081d087290 */ /* 0x000fe2000ff1e0ff */
[----:B------:R-:W-:-:S03]  /*4cb0*/  IMAD.U32 R7, RZ, RZ, UR9 ;  /* 0x00000009ff077e24 */ /* 0x000fc6000f8e00ff */
[----:B------:R-:W-:Y:S01]  /*4cc0*/  IMAD.U32 R4, RZ, RZ, UR4 ;  /* 0x00000004ff047e24 */ /* 0x000fe2000f8e00ff */
[----:B------:R-:W-:Y:S01]  /*4cd0*/  UIADD3.X UR4, UPT, UPT, UR28, UR4, URZ, UP0, !UPT ;  /* 0x000000041c047290 */ /* 0x000fe200087fe4ff */
[CC--:B------:R-:W-:Y:S01]  /*4ce0*/  LEA R22, P0, R6.reuse, R226.reuse, 0x1 ;  /* 0x000000e206167211 */ /* 0x0c0fe200078008ff */
[----:B------:R-:W-:Y:S01]  /*4cf0*/  IMAD.U32 R5, RZ, RZ, UR8 ;  /* 0x00000008ff057e24 */ /* 0x000fe2000f8e00ff */
[----:B------:R-:W-:Y:S02]  /*4d00*/  UIADD3 UR29, UP0, UPT, UR29, UR8, URZ ;  /* 0x000000081d1d7290 */ /* 0x000fe4000ff1e0ff */
[-C--:B------:R-:W-:Y:S01]  /*4d10*/  LEA.HI.X R23, R6, R225.reuse, R4, 0x1, P0 ;  /* 0x000000e106177211 */ /* 0x080fe200000f0c04 */
[----:B------:R-:W-:Y:S01]  /*4d20*/  IMAD.U32 R4, RZ, RZ, UR4 ;  /* 0x00000004ff047e24 */ /* 0x000fe2000f8e00ff */
[C---:B------:R-:W-:Y:S01]  /*4d30*/  LEA R20, P0, R5.reuse, R226, 0x1 ;  /* 0x000000e205147211 */ /* 0x040fe200078008ff */
[----:B------:R-:W-:Y:S02]  /*4d40*/  UIADD3.X UR28, UPT, UPT, UR28, UR4, URZ, UP0, !UPT ;  /* 0x000000041c1c7290 */ /* 0x000fe400087fe4ff */
[----:B------:R-:W-:Y:S01]  /*4d50*/  ULEA UR8, UP0, UR10, UR8, 0x5 ;  /* 0x000000080a087291 */ /* 0x000fe2000f8028ff */
[----:B------:R-:W-:Y:S01]  /*4d60*/  LEA.HI.X R21, R5, R225, R4, 0x1, P0 ;  /* 0x000000e105157211 */ /* 0x000fe200000f0c04 */
[----:B------:R-:W-:-:S02]  /*4d70*/  IMAD.U32 R5, RZ, RZ, UR29 ;  /* 0x0000001dff057e24 */ /* 0x000fc4000f8e00ff */
[----:B------:R-:W-:Y:S01]  /*4d80*/  ULEA.HI.X UR4, UR10, UR4, UR11, 0x5, UP0 ;  /* 0x000000040a047291 */ /* 0x000fe200080f2c0b */
[----:B------:R-:W-:Y:S02]  /*4d90*/  IMAD.U32 R4, RZ, RZ, UR28 ;  /* 0x0000001cff047e24 */ /* 0x000fe4000f8e00ff */
[----:B------:R-:W-:-:S04]  /*4da0*/  LEA R6, P0, R5, R226, 0x1 ;  /* 0x000000e205067211 */ /* 0x000fc800078008ff */
[----:B------:R-:W-:Y:S01]  /*4db0*/  LEA.HI.X R7, R5, R225, R4, 0x1, P0 ;  /* 0x000000e105077211 */ /* 0x000fe200000f0c04 */
[----:B------:R-:W-:Y:S02]  /*4dc0*/  IMAD.U32 R4, RZ, RZ, UR4 ;  /* 0x00000004ff047e24 */ /* 0x000fe4000f8e00ff */
[----:B------:R-:W-:Y:S01]  /*4dd0*/  IMAD.U32 R5, RZ, RZ, UR8 ;  /* 0x00000008ff057e24 */ /* 0x000fe2000f8e00ff */
[----:B------:R-:W1:Y:S04]  /*4de0*/  LDCU UR4, c[0x0][0x440] ;  /* 0x00008800ff0477ac */ /* 0x000e680008000800 */
        /* <DEDUP_REMOVED lines=87> */
.L_x_667:
[----:B------:R-:W2:Y:S01]  /*5360*/  S2R R242, SR_CTAID.X ;  /* 0x0000000000f27919 */ /* 0x000ea20000002500 */
[----:B------:R-:W3:Y:S01]  /*5370*/  LDCU UR4, c[0x0][0x3e0] ;  /* 0x00007c00ff0477ac */ /* 0x000ee20008000800 */
[----:B-1----:R-:W-:Y:S02]  /*5380*/  FMNMX3.FTZ R7, R42, R46, R50, !PT ;  /* 0x0000002e2a077276 */ /* 0x002fe40007810032 */
[----:B------:R-:W-:Y:S01]  /*5390*/  SHF.R.U32.HI R5, RZ, 0x5, R210 ;  /* 0x00000005ff057819 */ /* 0x000fe200000116d2 */
[----:B------:R-:W-:Y:S01]  /*53a0*/  USHF.L.U32 UR12, UR19, 0x1, URZ ;  /* 0x00000001130c7899 */ /* 0x000fe200080006ff */
[----:B------:R-:W-:Y:S01]  /*53b0*/  FMNMX3.FTZ R7, R7, R48, R12, !PT ;  /* 0x0000003007077276 */ /* 0x000fe2000781000c */
[----:B------:R-:W-:Y:S01]  /*53c0*/  UIADD3 UR10, UPT, UPT, UR26, -0x61c88647, URZ ;  /* 0x9e3779b91a0a7890 */ /* 0x000fe2000fffe0ff */
[----:B------:R-:W-:Y:S01]  /*53d0*/  ISETP.NE.AND P4, PT, R9, RZ, PT ;  /* 0x000000ff0900720c */ /* 0x000fe20003f85270 */
[----:B------:R-:W-:Y:S01]  /*53e0*/  UIADD3 UR9, UPT, UPT, UR26, 0x3c6ef372, URZ ;  /* 0x3c6ef3721a097890 */ /* 0x000fe2000fffe0ff */
[----:B------:R-:W-:Y:S01]  /*53f0*/  FMNMX3.FTZ R7, R7, R18, R26, !PT ;  /* 0x0000001207077276 */ /* 0x000fe2000781001a */
[----:B------:R-:W-:Y:S01]  /*5400*/  UIADD3 UR17, UPT, UPT, UR27, 0x32370b8f, URZ ;  /* 0x32370b8f1b117890 */ /* 0x000fe2000fffe0ff */
[----:B------:R-:W-:Y:S01]  /*5410*/  ISETP.NE.AND P3, PT, R11, RZ, PT ;  /* 0x000000ff0b00720c */ /* 0x000fe20003f65270 */
[----:B------:R-:W-:Y:S01]  /*5420*/  UIADD3 UR8, UPT, UPT, UR26, -0x255992d5, URZ ;  /* 0xdaa66d2b1a087890 */ /* 0x000fe2000fffe0ff */
[----:B------:R-:W-:Y:S01]  /*5430*/  ISETP.NE.AND P1, PT, R13, RZ, PT ;  /* 0x000000ff0d00720c */ /* 0x000fe20003f25270 */
[----:B------:R-:W-:Y:S01]  /*5440*/  UIADD3 UR7, UPT, UPT, UR26, 0x78dde6e4, URZ ;  /* 0x78dde6e41a077890 */ /* 0x000fe2000fffe0ff */
[----:B------:R-:W-:Y:S01]  /*5450*/  FSEL R194, R56, -INF , !P4 ;  /* 0xff80000038c27808 */ /* 0x000fe20006000000 */
[----:B------:R-:W-:Y:S01]  /*5460*/  UIADD3 UR16, UPT, UPT, UR27, -0x126145ec, URZ ;  /* 0xed9eba141b107890 */ /* 0x000fe2000fffe0ff */
[----:B------:R-:W-:Y:S01]  /*5470*/  FMNMX3.FTZ R7, R7, R24, R238, !PT ;  /* 0x0000001807077276 */ /* 0x000fe200078100ee */
[----:B---3--:R-:W-:Y:S01]  /*5480*/  UIMAD UR4, UR21, UR4, UR20 ;  /* 0x00000004150472a4 */ /* 0x008fe2000f8e0214 */
[----:B------:R-:W-:Y:S01]  /*5490*/  ISETP.NE.AND P0, PT, R15, RZ, PT ;  /* 0x000000ff0f00720c */ /* 0x000fe20003f05270 */
[----:B------:R-:W-:Y:S01]  /*54a0*/  UIADD3 UR20, UPT, UPT, UR27, 0x76cf5d0a, URZ ;  /* 0x76cf5d0a1b147890 */ /* 0x000fe2000fffe0ff */
[----:B------:R-:W-:Y:S01]  /*54b0*/  FSEL R218, R57, -INF , !P3 ;  /* 0xff80000039da7808 */ /* 0x000fe20005800000 */
[----:B------:R-:W-:Y:S01]  /*54c0*/  USHF.L.U32 UR6, UR4, 0x5, URZ ;  /* 0x0000000504067899 */ /* 0x000fe200080006ff */
[----:B------:R-:W-:Y:S01]  /*54d0*/  FSEL R214, R52, -INF , !P1 ;  /* 0xff80000034d67808 */ /* 0x000fe20004800000 */
[----:B------:R-:W-:Y:S01]  /*54e0*/  UIADD3 UR15, UPT, UPT, UR27, -0x56f99767, URZ ;  /* 0xa90668991b0f7890 */ /* 0x000fe2000fffe0ff */
[----:B------:R-:W-:Y:S01]  /*54f0*/  FMNMX3.FTZ R7, R7, R222, R194, !PT ;  /* 0x000000de07077276 */ /* 0x000fe200078100c2 */
[----:B------:R-:W-:Y:S01]  /*5500*/  USHF.R.S32.HI UR4, URZ, 0x1f, UR6 ;  /* 0x0000001fff047899 */ /* 0x000fe20008011406 */
[----:B------:R-:W-:Y:S01]  /*5510*/  FSEL R208, R53, -INF , !P0 ;  /* 0xff80000035d07808 */ /* 0x000fe20004000000 */
[----:B------:R-:W1:Y:S01]  /*5520*/  LDCU UR11, c[0x0][0x45c] ;  /* 0x00008b80ff0b77ac */ /* 0x000e620008000800 */
[----:B------:R-:W-:Y:S01]  /*5530*/  FSEL R201, R64, -INF , !P6 ;  /* 0xff80000040c97808 */ /* 0x000fe20007000000 */
[----:B--2---:R-:W-:Y:S01]  /*5540*/  IMAD R242, R242, 0x4, R5 ;  /* 0x00000004f2f27824 */ /* 0x004fe200078e0205 */
[----:B------:R-:W-:Y:S01]  /*5550*/  FMNMX3.FTZ R5, R40, R44, R38, !PT ;  /* 0x0000002c28057276 */ /* 0x000fe20007810026 */
[----:B------:R-:W-:Y:S01]  /*5560*/  UIADD3 UR13, UPT, UPT, UR27, 0x646e171e, URZ ;  /* 0x646e171e1b0d7890 */ /* 0x000fe2000fffe0ff */
[----:B------:R-:W-:Y:S01]  /*5570*/  FMNMX3.FTZ R7, R7, R218, R214, !PT ;  /* 0x000000da07077276 */ /* 0x000fe200078100d6 */
[----:B------:R-:W-:Y:S01]  /*5580*/  IMAD.WIDE.U32 R242, R242, -0x326172a9, RZ ;  /* 0xcd9e8d57f2f27825 */ /* 0x000fe200078e00ff */
[----:B------:R-:W-:-:S02]  /*5590*/  FMNMX3.FTZ R5, R5, R36, R16, !PT ;  /* 0x0000002405057276 */ /* 0x000fc40007810010 */
[----:B------:R-:W-:Y:S02]  /*55a0*/  FSEL R204, R54, -INF , !P1 ;  /* 0xff80000036cc7808 */ /* 0x000fe40004800000 */
[----:B------:R-:W-:Y:S02]  /*55b0*/  FMNMX3.FTZ R5, R5, R8, R14, !PT ;  /* 0x0000000805057276 */ /* 0x000fe4000781000e */
[----:B------:R-:W-:Y:S02]  /*55c0*/  FSEL R203, R55, -INF , !P0 ;  /* 0xff80000037cb7808 */ /* 0x000fe40004000000 */
[----:B------:R-:W-:Y:S02]  /*55d0*/  FMNMX3.FTZ R9, R5, R10, R192, !PT ;  /* 0x0000000a05097276 */ /* 0x000fe400078100c0 */
[----:B------:R-:W-:Y:S02]  /*55e0*/  LOP3.LUT R5, R210, 0x1f, RZ, 0xc0, !PT ;  /* 0x0000001fd2057812 */ /* 0x000fe400078ec0ff */
[----:B------:R-:W-:-:S02]  /*55f0*/  FSEL R198, R65, -INF , !P5 ;  /* 0xff80000041c67808 */ /* 0x000fc40006800000 */
[----:B------:R-:W-:Y:S02]  /*5600*/  FMNMX3.FTZ R7, R7, R208, R201, !PT ;  /* 0x000000d007077276 */ /* 0x000fe400078100c9 */
[----:B------:R-:W-:Y:S01]  /*5610*/  IADD3 R236, P1, P0, R80, UR6, R5 ;  /* 0x0000000650ec7c10 */ /* 0x000fe2000f83e005 */
[----:B------:R-:W-:Y:S01]  /*5620*/  UIADD3 UR6, UPT, UPT, UR12, -0x2, URZ ;  /* 0xfffffffe0c067890 */ /* 0x000fe2000fffe0ff */
[----:B------:R-:W-:Y:S01]  /*5630*/  FSEL R216, R58, -INF , !P4 ;  /* 0xff8000003ad87808 */ /* 0x000fe20006000000 */
[----:B------:R-:W-:Y:S01]  /*5640*/  UIADD3 UR12, UPT, UPT, UR12, -0x1, URZ ;  /* 0xffffffff0c0c7890 */ /* 0x000fe2000fffe0ff */
[----:B------:R-:W-:Y:S01]  /*5650*/  FMNMX.FTZ R7, R198, R7, !PT ;  /* 0x00000007c6077209 */ /* 0x000fe20007810000 */
[----:B------:R-:W-:Y:S01]  /*5660*/  IMAD.WIDE.U32 R236, R236, -0x2daee0ad, RZ ;  /* 0xd2511f53ecec7825 */ /* 0x000fe200078e00ff */
[----:B------:R-:W-:Y:S01]  /*5670*/  IADD3.X R5, PT, PT, R3, UR4, RZ, P1, P0 ;  /* 0x0000000403057c10 */ /* 0x000fe20008fe04ff */
[----:B------:R-:W-:Y:S01]  /*5680*/  UIADD3 UR4, UPT, UPT, UR27, -0x4498517b, URZ ;  /* 0xbb67ae851b047890 */ /* 0x000fe2000fffe0ff */
[----:B------:R-:W-:Y:S01]  /*5690*/  FSEL R196, R59, -INF , !P3 ;  /* 0xff8000003bc47808 */ /* 0x000fe20005800000 */
[----:B------:R-:W2:Y:S01]  /*56a0*/  SHFL.BFLY PT, R6, R7, 0x2, 0x1f ;  /* 0x0c401f0007067f89 */ /* 0x000ea200000e0000 */
[----:B------:R-:W-:-:S02]  /*56b0*/  FMNMX3.FTZ R9, R9, R206, R216, !PT ;  /* 0x000000ce09097276 */ /* 0x000fc400078100d8 */
[----:B------:R-:W-:Y:S01]  /*56c0*/  LOP3.LUT R234, R5, UR26, R243, 0x96, !PT ;  /* 0x0000001a05ea7c12 */ /* 0x000fe2000f8e96f3 */
[----:B------:R-:W-:Y:S01]  /*56d0*/  IMAD.U32 R5, RZ, RZ, UR6 ;  /* 0x00000006ff057e24 */ /* 0x000fe2000f8e00ff */
[----:B------:R-:W-:Y:S01]  /*56e0*/  FSEL R202, R66, -INF , !P6 ;  /* 0xff80000042ca7808 */ /* 0x000fe20007000000 */
[----:B------:R-:W-:Y:S01]  /*56f0*/  UIADD3 UR6, UPT, UPT, UR26, 0x1715609d, URZ ;  /* 0x1715609d1a067890 */ /* 0x000fe2000fffe0ff */
[----:B------:R-:W-:Y:S01]  /*5700*/  FMNMX3.FTZ R9, R9, R196, R204, !PT ;  /* 0x000000c409097276 */ /* 0x000fe200078100cc */
[----:B------:R-:W-:Y:S01]  /*5710*/  IMAD.WIDE.U32 R234, R234, -0x2daee0ad, RZ ;  /* 0xd2511f53eaea7825 */ /* 0x000fe200078e00ff */
[----:B------:R-:W-:Y:S02]  /*5720*/  FSEL R200, R67, -INF , !P5 ;  /* 0xff80000043c87808 */ /* 0x000fe40006800000 */
[----:B------:R-:W-:Y:S02]  /*5730*/  FMNMX3.FTZ R9, R9, R203, R202, !PT ;  /* 0x000000cb09097276 */ /* 0x000fe400078100ca */
[----:B------:R-:W-:-:S02]  /*5740*/  LOP3.LUT R28, R5, UR27, R237, 0x96, !PT ;  /* 0x0000001b051c7c12 */ /* 0x000fc4000f8e96ed */
[----:B------:R-:W-:Y:S02]  /*5750*/  FMNMX.FTZ R3, R200, R9, !PT ;  /* 0x00000009c8037209 */ /* 0x000fe40007810000 */
[----:B------:R-:W-:Y:S01]  /*5760*/  LOP3.LUT R232, R236, UR4, R235, 0x96, !PT ;  /* 0x00000004ece87c12 */ /* 0x000fe2000f8e96eb */
[----:B------:R-:W-:Y:S01]  /*5770*/  IMAD.WIDE.U32 R28, R28, -0x326172a9, RZ ;  /* 0xcd9e8d571c1c7825 */ /* 0x000fe200078e00ff */
[----:B------:R-:W-:Y:S01]  /*5780*/  UIADD3 UR4, UPT, UPT, UR26, -0x4ab325aa, URZ ;  /* 0xb54cda561a047890 */ /* 0x000fe2000fffe0ff */
[----:B------:R-:W3:Y:S01]  /*5790*/  SHFL.BFLY PT, R22, R3, 0x2, 0x1f ;  /* 0x0c401f0003167f89 */ /* 0x000ee200000e0000 */
[----:B------:R-:W-:Y:S01]  /*57a0*/  LOP3.LUT R190, R0, 0x200, R2, 0xf8, !PT ;  /* 0x0000020000be7812 */ /* 0x000fe200078ef802 */
[----:B------:R-:W-:Y:S01]  /*57b0*/  IMAD.WIDE.U32 R232, R232, -0x326172a9, RZ ;  /* 0xcd9e8d57e8e87825 */ /* 0x000fe200078e00ff */
[----:B------:R-:W-:Y:S02]  /*57c0*/  LOP3.LUT R4, R242, UR10, R29, 0x96, !PT ;  /* 0x0000000af2047c12 */ /* 0x000fe4000f8e961d */
[----:B--2---:R-:W-:-:S02]  /*57d0*/  FMNMX.FTZ R7, R7, R6, !PT ;  /* 0x0000000607077209 */ /* 0x004fc40007810000 */
[----:B------:R-:W-:Y:S01]  /*57e0*/  LOP3.LUT R28, R28, UR9, R233, 0x96, !PT ;  /* 0x000000091c1c7c12 */ /* 0x000fe2000f8e96e9 */
[----:B------:R-:W-:Y:S01]  /*57f0*/  IMAD.WIDE.U32 R20, R4, -0x2daee0ad, RZ ;  /* 0xd2511f5304147825 */ /* 0x000fe200078e00ff */
[----:B------:R-:W-:Y:S01]  /*5800*/  LEA R190, R190, UR5, 0x1 ;  /* 0x00000005bebe7c11 */ /* 0x000fe2000f8e08ff */
[----:B------:R-:W2:Y:S02]  /*5810*/  SHFL.BFLY PT, R164, R7, 0x1, 0x1f ;  /* 0x0c201f0007a47f89 */ /* 0x000ea400000e0000 */
[----:B------:R-:W-:Y:S01]  /*5820*/  IMAD.WIDE.U32 R28, R28, -0x2daee0ad, RZ ;  /* 0xd2511f531c1c7825 */ /* 0x000fe200078e00ff */
[----:B------:R-:W-:Y:S01]  /*5830*/  LOP3.LUT R4, R234, UR20, R21, 0x96, !PT ;  /* 0x00000014ea047c12 */ /* 0x000fe2000f8e9615 */
[----:B------:R-:W-:Y:S02]  /*5840*/  LDSM.16.MT88.4 R156, [R190+0x10000] ;  /* 0x01000000be9c783b */ /* 0x000fe40000004200 */
[--C-:B------:R-:W-:Y:S01]  /*5850*/  IMAD.IADD R188, R83, 0x1, R190.reuse ;  /* 0x0000000153bc7824 */ /* 0x100fe200078e02be */
[----:B------:R-:W-:Y:S01]  /*5860*/  LOP3.LUT R20, R20, UR17, R29, 0x96, !PT ;  /* 0x0000001114147c12 */ /* 0x000fe2000f8e961d */
[----:B------:R-:W-:Y:S01]  /*5870*/  IMAD.WIDE.U32 R4, R4, -0x326172a9, RZ ;  /* 0xcd9e8d5704047825 */ /* 0x000fe200078e00ff */
[----:B------:R-:W-:Y:S03]  /*5880*/  LDSM.16.MT88.4 R64, [R190+0x12000] ;  /* 0x01200000be40783b */ /* 0x000fe60000004200 */
[----:B------:R-:W-:Y:S01]  /*5890*/  IMAD.WIDE.U32 R20, R20, -0x326172a9, RZ ;  /* 0xcd9e8d5714147825 */ /* 0x000fe200078e00ff */
[----:B------:R-:W-:Y:S01]  /*58a0*/  LOP3.LUT R5, R232, UR8, R5, 0x96, !PT ;  /* 0x00000008e8057c12 */ /* 0x000fe2000f8e9605 */
[----:B------:R-:W-:Y:S01]  /*58b0*/  LDSM.16.MT88.4 R96, [R190+0x14000] ;  /* 0x01400000be60783b */ /* 0x000fe20000004200 */
[----:B---3--:R-:W-:Y:S01]  /*58c0*/  FMNMX.FTZ R22, R3, R22, !PT ;  /* 0x0000001603167209 */ /* 0x008fe20007810000 */
[----:B------:R-:W-:Y:S01]  /*58d0*/  IMAD.IADD R189, R81, 0x1, R190 ;  /* 0x0000000151bd7824 */ /* 0x000fe200078e02be */
[----:B------:R-:W-:Y:S01]  /*58e0*/  LOP3.LUT R4, R4, UR7, R21, 0x96, !PT ;  /* 0x0000000704047c12 */ /* 0x000fe2000f8e9615 */
[----:B------:R-:W-:Y:S01]  /*58f0*/  IMAD.WIDE.U32 R30, R5, -0x2daee0ad, RZ ;  /* 0xd2511f53051e7825 */ /* 0x000fe200078e00ff */
[----:B------:R-:W-:Y:S03]  /*5900*/  LDSM.16.MT88.4 R112, [R188+0x14000] ;  /* 0x01400000bc70783b */ /* 0x000fe60000004200 */
[----:B------:R-:W-:Y:S01]  /*5910*/  IMAD.WIDE.U32 R4, R4, -0x2daee0ad, RZ ;  /* 0xd2511f5304047825 */ /* 0x000fe200078e00ff */
[----:B------:R-:W3:Y:S01]  /*5920*/  SHFL.BFLY PT, R3, R22, 0x1, 0x1f ;  /* 0x0c201f0016037f89 */ /* 0x000ee200000e0000 */
[----:B------:R-:W-:-:S02]  /*5930*/  LOP3.LUT R6, R28, UR16, R31, 0x96, !PT ;  /* 0x000000101c067c12 */ /* 0x000fc4000f8e961f */
[----:B--2---:R-:W-:Y:S01]  /*5940*/  FMNMX.FTZ R164, R7, R164, !PT ;  /* 0x000000a407a47209 */ /* 0x004fe20007810000 */
[----:B------:R-:W-:Y:S01]  /*5950*/  IMAD.IADD R186, R81, 0x1, R188 ;  /* 0x0000000151ba7824 */ /* 0x000fe200078e02bc */
[----:B------:R-:W-:Y:S01]  /*5960*/  LOP3.LUT R28, R30, UR15, R5, 0x96, !PT ;  /* 0x0000000f1e1c7c12 */ /* 0x000fe2000f8e9605 */
[----:B------:R-:W-:Y:S01]  /*5970*/  IMAD.WIDE.U32 R6, R6, -0x326172a9, RZ ;  /* 0xcd9e8d5706067825 */ /* 0x000fe200078e00ff */
[----:B------:R-:W-:-:S03]  /*5980*/  FSETP.NEU.FTZ.AND P0, PT, R164, -INF , PT ;  /* 0xff800000a400780b */ /* 0x000fc60003f1d000 */
[----:B-1----:R-:W-:Y:S01]  /*5990*/  FMUL.FTZ R207, R164, UR11 ;  /* 0x0000000ba4cf7c20 */ /* 0x002fe20008410000 */
[----:B------:R-:W-:Y:S01]  /*59a0*/  LDSM.16.MT88.4 R56, [R186+0x10000] ;  /* 0x01000000ba38783b */ /* 0x000fe20000004200 */
[----:B------:R-:W-:-:S03]  /*59b0*/  IMAD.WIDE.U32 R28, R28, -0x326172a9, RZ ;  /* 0xcd9e8d571c1c7825 */ /* 0x000fc600078e00ff */
[----:B------:R-:W-:Y:S01]  /*59c0*/  FSEL R207, R207, RZ, P0 ;  /* 0x000000ffcfcf7208 */ /* 0x000fe20000000000 */
[----:B------:R-:W-:Y:S01]  /*59d0*/  LDSM.16.MT88.4 R72, [R189+0x12000] ;  /* 0x01200000bd48783b */ /* 0x000fe20000004200 */
[----:B------:R-:W-:Y:S02]  /*59e0*/  LOP3.LUT R5, R6, UR4, R29, 0x96, !PT ;  /* 0x0000000406057c12 */ /* 0x000fe4000f8e961d */
[----:B------:R-:W1:Y:S01]  /*59f0*/  LDC R6, c[0x0][0x4f8] ;  /* 0x00013e00ff067b82 */ /* 0x000e620000000800 */
[----:B------:R-:W-:Y:S01]  /*5a00*/  PRMT R9, R28, 0x7773, RZ ;  /* 0x000077731c097816 */ /* 0x000fe200000000ff */
[--C-:B------:R-:W-:Y:S01]  /*5a10*/  FFMA.FTZ R185, R50, UR11, -R207.reuse ;  /* 0x0000000b32b97c23 */ /* 0x100fe200080108cf */
[----:B------:R-:W-:Y:S01]  /*5a20*/  PRMT R0, R28, 0x7772, RZ ;  /* 0x000077721c007816 */ /* 0x000fe200000000ff */
[--C-:B------:R-:W-:Y:S01]  /*5a30*/  FFMA.FTZ R180, R48, UR11, -R207.reuse ;  /* 0x0000000b30b47c23 */ /* 0x100fe200080108cf */
[----:B------:R-:W-:Y:S01]  /*5a40*/  PRMT R2, R28, 0x7771, RZ ;  /* 0x000077711c027816 */ /* 0x000fe200000000ff */
[----:B------:R-:W-:Y:S01]  /*5a50*/  FFMA.FTZ R187, R42, UR11, -R207 ;  /* 0x0000000b2abb7c23 */ /* 0x000fe200080108cf */
[----:B---3--:R-:W-:Y:S01]  /*5a60*/  FMNMX.FTZ R3, R22, R3, !PT ;  /* 0x0000000316037209 */ /* 0x008fe20007810000 */
[--C-:B------:R-:W-:Y:S01]  /*5a70*/  IMAD.MOV.U32 R22, RZ, RZ, R28.reuse ;  /* 0x000000ffff167224 */ /* 0x100fe200078e001c */
[----:B------:R-:W-:Y:S01]  /*5a80*/  PRMT R0, R0, 0x5410, R9 ;  /* 0x0000541000007816 */ /* 0x000fe20000000009 */
[--C-:B------:R-:W-:Y:S01]  /*5a90*/  FFMA.FTZ R184, R46, UR11, -R207.reuse ;  /* 0x0000000b2eb87c23 */ /* 0x100fe200080108cf */
[C---:B------:R-:W-:Y:S01]  /*5aa0*/  FSETP.NEU.FTZ.AND P0, PT, R3.reuse, -INF , PT ;  /* 0xff8000000300780b */ /* 0x040fe20003f1d000 */
[----:B------:R-:W-:Y:S01]  /*5ab0*/  FMUL.FTZ R205, R3, UR11 ;  /* 0x0000000b03cd7c20 */ /* 0x000fe20008410000 */
[----:B------:R-:W-:Y:S01]  /*5ac0*/  LOP3.LUT R9, R22, 0xff, RZ, 0xc0, !PT ;  /* 0x000000ff16097812 */ /* 0x000fe200078ec0ff */
[----:B------:R-:W-:Y:S01]  /*5ad0*/  MUFU.EX2 R185, R185 ;  /* 0x000000b900b97308 */ /* 0x000fe20000000800 */
[----:B------:R-:W-:Y:S01]  /*5ae0*/  PRMT R28, R5, 0x7632, R28 ;  /* 0x00007632051c7816 */ /* 0x000fe2000000001c */
[----:B------:R-:W-:Y:S01]  /*5af0*/  FFMA.FTZ R181, R12, UR11, -R207 ;  /* 0x0000000b0cb57c23 */ /* 0x000fe200080108cf */
[----:B------:R-:W-:Y:S01]  /*5b00*/  FSEL R205, R205, RZ, P0 ;  /* 0x000000ffcdcd7208 */ /* 0x000fe20000000000 */
[----:B------:R-:W2:Y:S01]  /*5b10*/  MUFU.EX2 R180, R180 ;  /* 0x000000b400b47308 */ /* 0x000ea20000000800 */
[----:B------:R-:W-:Y:S01]  /*5b20*/  PRMT R2, R9, 0x5410, R2 ;  /* 0x0000541009027816 */ /* 0x000fe20000000002 */
[----:B------:R-:W-:Y:S01]  /*5b30*/  LDSM.16.MT88.4 R48, [R188+0x10000] ;  /* 0x01000000bc30783b */ /* 0x000fe20000004200 */
[C---:B------:R-:W-:Y:S01]  /*5b40*/  LOP3.LUT R9, R5.reuse, 0xffff, RZ, 0xc0, !PT ;  /* 0x0000ffff05097812 */ /* 0x040fe200078ec0ff */
[--C-:B------:R-:W-:Y:S01]  /*5b50*/  FFMA.FTZ R183, R40, UR11, -R205.reuse ;  /* 0x0000000b28b77c23 */ /* 0x100fe200080108cd */
[--C-:B------:R-:W-:Y:S01]  /*5b60*/  FFMA.FTZ R182, R44, UR11, -R205.reuse ;  /* 0x0000000b2cb67c23 */ /* 0x100fe200080108cd */
[----:B------:R-:W-:Y:S01]  /*5b70*/  LOP3.LUT R22, R5, 0xff, RZ, 0xc0, !PT ;  /* 0x000000ff05167812 */ /* 0x000fe200078ec0ff */
[----:B------:R-:W-:Y:S01]  /*5b80*/  MUFU.EX2 R187, R187 ;  /* 0x000000bb00bb7308 */ /* 0x000fe20000000800 */
[----:B-1----:R-:W-:Y:S01]  /*5b90*/  LOP3.LUT R191, R6, 0xff, RZ, 0xc0, !PT ;  /* 0x000000ff06bf7812 */ /* 0x002fe200078ec0ff */
[----:B------:R-:W-:Y:S01]  /*5ba0*/  FFMA.FTZ R179, R38, UR11, -R205 ;  /* 0x0000000b26b37c23 */ /* 0x000fe200080108cd */
[----:B------:R-:W-:Y:S01]  /*5bb0*/  SHF.R.U32.HI R5, RZ, 0x18, R5 ;  /* 0x00000018ff057819 */ /* 0x000fe20000011605 */
[----:B------:R-:W1:Y:S01]  /*5bc0*/  MUFU.EX2 R184, R184 ;  /* 0x000000b800b87308 */ /* 0x000e620000000800 */
[----:B------:R-:W-:Y:S01]  /*5bd0*/  LOP3.LUT R28, R28, 0xff, RZ, 0xc0, !PT ;  /* 0x000000ff1c1c7812 */ /* 0x000fe200078ec0ff */
[----:B------:R-:W-:Y:S01]  /*5be0*/  IMAD R191, R191, 0x10000, R191 ;  /* 0x00010000bfbf7824 */ /* 0x000fe200078e02bf */
[----:B------:R-:W-:Y:S01]  /*5bf0*/  SHF.R.U32.HI R9, RZ, 0x8, R9 ;  /* 0x00000008ff097819 */ /* 0x000fe20000011609 */
[----:B------:R-:W-:Y:S01]  /*5c00*/  MUFU.EX2 R183, R183 ;  /* 0x000000b700b77308 */ /* 0x000fe20000000800 */
[----:B------:R-:W-:Y:S01]  /*5c10*/  PRMT R6, R28, 0x5410, R5 ;  /* 0x000054101c067816 */ /* 0x000fe20000000005 */
[----:B------:R-:W-:Y:S01]  /*5c20*/  FFMA.FTZ R178, R36, UR11, -R205 ;  /* 0x0000000b24b27c23 */ /* 0x000fe200080108cd */
[----:B------:R-:W-:Y:S01]  /*5c30*/  PRMT R22, R22, 0x5410, R9 ;  /* 0x0000541016167816 */ /* 0x000fe20000000009 */
[----:B------:R-:W3:Y:S01]  /*5c40*/  MUFU.EX2 R182, R182 ;  /* 0x000000b600b67308 */ /* 0x000ee20000000800 */
[----:B------:R-:W-:Y:S01]  /*5c50*/  LOP3.LUT R0, R0, 0xff00ff, RZ, 0xc0, !PT ;  /* 0x00ff00ff00007812 */ /* 0x000fe200078ec0ff */
[----:B------:R-:W4:Y:S01]  /*5c60*/  LDSM.16.MT88.4 R40, [R189+0x10000] ;  /* 0x01000000bd28783b */ /* 0x000f220000004200 */
[--C-:B------:R-:W-:Y:S01]  /*5c70*/  HSET2.LE.AND R145, R6, R191.reuse, PT ;  /* 0x000000bf06917233 */ /* 0x100fe20003803000 */
[----:B------:R-:W-:Y:S01]  /*5c80*/  FFMA.FTZ R165, R14, UR11, -R205 ;  /* 0x0000000b0ea57c23 */ /* 0x000fe200080108cd */
[----:B------:R-:W-:Y:S01]  /*5c90*/  LOP3.LUT R6, R20, UR6, R7, 0x96, !PT ;  /* 0x0000000614067c12 */ /* 0x000fe2000f8e9607 */
[----:B------:R-:W5:Y:S01]  /*5ca0*/  LDSM.16.MT88.4 R12, [R186+0x16000] ;  /* 0x01600000ba0c783b */ /* 0x000f620000004200 */
[--C-:B------:R-:W-:Y:S01]  /*5cb0*/  HSET2.LE.AND R9, R2, R191.reuse, PT ;  /* 0x000000bf02097233 */ /* 0x100fe20003803000 */
[----:B------:R-:W-:Y:S01]  /*5cc0*/  MUFU.EX2 R179, R179 ;  /* 0x000000b300b37308 */ /* 0x000fe20000000800 */
[----:B--2---:R-:W-:Y:S01]  /*5cd0*/  F2FP.F16.F32.PACK_AB R146, R180, R185 ;  /* 0x000000b9b492723e */ /* 0x004fe200000000ff */
[----:B------:R-:W-:Y:S01]  /*5ce0*/  IMAD.WIDE.U32 R6, R6, -0x2daee0ad, RZ ;  /* 0xd2511f5306067825 */ /* 0x000fe200078e00ff */
[--C-:B------:R-:W-:Y:S01]  /*5cf0*/  HSET2.LE.AND R2, R0, R191.reuse, PT ;  /* 0x000000bf00027233 */ /* 0x100fe20003803000 */
[----:B------:R-:W2:Y:S01]  /*5d00*/  MUFU.EX2 R178, R178 ;  /* 0x000000b200b27308 */ /* 0x000ea20000000800 */
[--C-:B------:R-:W-:Y:S01]  /*5d10*/  HSET2.LE.AND R5, R22, R191.reuse, PT ;  /* 0x000000bf16057233 */ /* 0x100fe20003803000 */
[----:B------:R-:W5:Y:S01]  /*5d20*/  LDSM.16.MT88.4 R80, [R188+0x12000] ;  /* 0x01200000bc50783b */ /* 0x000f620000004200 */
[----:B-1----:R-:W-:Y:S01]  /*5d30*/  F2FP.F16.F32.PACK_AB R144, R184, R187 ;  /* 0x000000bbb890723e */ /* 0x002fe200000000ff */
[--C-:B------:R-:W-:Y:S01]  /*5d40*/  FFMA.FTZ R167, R16, UR11, -R205.reuse ;  /* 0x0000000b10a77c23 */ /* 0x100fe200080108cd */
[----:B---3--:R-:W-:Y:S01]  /*5d50*/  F2FP.F16.F32.PACK_AB R0, R182, R183 ;  /* 0x000000b7b600723e */ /* 0x008fe200000000ff */
[----:B------:R-:W1:Y:S01]  /*5d60*/  LDSM.16.MT88.4 R88, [R186+0x12000] ;  /* 0x01200000ba58783b */ /* 0x000e620000004200 */
[----:B------:R-:W-:Y:S01]  /*5d70*/  LOP3.LUT R146, R146, R9, RZ, 0xc0, !PT ;  /* 0x0000000992927212 */ /* 0x000fe200078ec0ff */
[--C-:B------:R-:W-:Y:S01]  /*5d80*/  FFMA.FTZ R166, R8, UR11, -R205.reuse ;  /* 0x0000000b08a67c23 */ /* 0x100fe200080108cd */
[----:B------:R-:W-:Y:S01]  /*5d90*/  LOP3.LUT R144, R144, R5, RZ, 0xc0, !PT ;  /* 0x0000000590907212 */ /* 0x000fe200078ec0ff */
[----:B------:R-:W3:Y:S01]  /*5da0*/  LDSM.16.MT88.4 R104, [R189+0x14000] ;  /* 0x01400000bd68783b */ /* 0x000ee20000004200 */
[----:B------:R-:W-:Y:S01]  /*5db0*/  LOP3.LUT R145, R0, R145, RZ, 0xc0, !PT ;  /* 0x0000009100917212 */ /* 0x000fe200078ec0ff */
[----:B------:R-:W-:Y:S01]  /*5dc0*/  FFMA.FTZ R0, R10, UR11, -R205 ;  /* 0x0000000b0a007c23 */ /* 0x000fe200080108cd */
[----:B------:R-:W-:Y:S01]  /*5dd0*/  LOP3.LUT R9, R4, UR13, R7, 0x96, !PT ;  /* 0x0000000d04097c12 */ /* 0x000fe2000f8e9607 */
[----:B------:R-:W3:Y:S01]  /*5de0*/  LDSM.16.MT88.4 R120, [R186+0x14000] ;  /* 0x01400000ba78783b */ /* 0x000ee20000004200 */
[----:B------:R-:W-:Y:S01]  /*5df0*/  IMAD.MOV.U32 R4, RZ, RZ, R6 ;  /* 0x000000ffff047224 */ /* 0x000fe200078e0006 */
[----:B------:R-:W-:Y:S01]  /*5e00*/  PRMT R5, R6, 0x7773, RZ ;  /* 0x0000777306057816 */ /* 0x000fe200000000ff */
[--C-:B------:R-:W-:Y:S01]  /*5e10*/  FFMA.FTZ R176, R18, UR11, -R207.reuse ;  /* 0x0000000b12b07c23 */ /* 0x100fe200080108cf */
[----:B------:R-:W3:Y:S01]  /*5e20*/  LDSM.16.MT88.4 R128, [R190+0x16000] ;  /* 0x01600000be80783b */ /* 0x000ee20000004200 */
[----:B------:R-:W-:Y:S01]  /*5e30*/  PRMT R10, R6, 0x7772, RZ ;  /* 0x00007772060a7816 */ /* 0x000fe200000000ff */
[----:B------:R-:W-:Y:S01]  /*5e40*/  FFMA.FTZ R177, R26, UR11, -R207 ;  /* 0x0000000b1ab17c23 */ /* 0x000fe200080108cf */
[----:B------:R-:W-:Y:S01]  /*5e50*/  PRMT R11, R6, 0x7771, RZ ;  /* 0x00007771060b7816 */ /* 0x000fe200000000ff */
[----:B------:R-:W3:Y:S01]  /*5e60*/  LDSM.16.MT88.4 R136, [R189+0x16000] ;  /* 0x01600000bd88783b */ /* 0x000ee20000004200 */
[----:B------:R-:W-:Y:S01]  /*5e70*/  PRMT R10, R10, 0x5410, R5 ;  /* 0x000054100a0a7816 */ /* 0x000fe20000000005 */
[----:B------:R-:W-:Y:S01]  /*5e80*/  MUFU.EX2 R181, R181 ;  /* 0x000000b500b57308 */ /* 0x000fe20000000800 */
[----:B------:R-:W-:Y:S01]  /*5e90*/  LOP3.LUT R16, R4, 0xff, RZ, 0xc0, !PT ;  /* 0x000000ff04107812 */ /* 0x000fe200078ec0ff */
[----:B------:R-:W3:Y:S01]  /*5ea0*/  LDSM.16.MT88.4 R152, [R188+0x16000] ;  /* 0x01600000bc98783b */ /* 0x000ee20000004200 */
[----:B--2---:R-:W-:Y:S01]  /*5eb0*/  F2FP.F16.F32.PACK_AB R147, R178, R179 ;  /* 0x000000b3b293723e */ /* 0x004fe200000000ff */
[----:B------:R-:W-:Y:S01]  /*5ec0*/  MUFU.EX2 R177, R177 ;  /* 0x000000b100b17308 */ /* 0x000fe20000000800 */
[----:B------:R-:W-:Y:S01]  /*5ed0*/  PRMT R8, R16, 0x5410, R11 ;  /* 0x0000541010087816 */ /* 0x000fe2000000000b */
[----:B------:R-:W2:Y:S01]  /*5ee0*/  LDSM.16.MT88.4 R4, [R190+0x10800] ;  /* 0x01080000be04783b */ /* 0x000ea20000004200 */
[----:B------:R-:W-:Y:S01]  /*5ef0*/  LOP3.LUT R147, R147, R2, RZ, 0xc0, !PT ;  /* 0x0000000293937212 */ /* 0x000fe200078ec0ff */
[--C-:B------:R-:W-:Y:S01]  /*5f00*/  FFMA.FTZ R2, R24, UR11, -R207.reuse ;  /* 0x0000000b18027c23 */ /* 0x100fe200080108cf */
[----:B------:R-:W-:Y:S01]  /*5f10*/  MUFU.EX2 R165, R165 ;  /* 0x000000a500a57308 */ /* 0x000fe20000000800 */
[----:B------:R-:W2:Y:S01]  /*5f20*/  LDSM.16.MT88.4 R16, [R189+0x10800] ;  /* 0x01080000bd10783b */ /* 0x000ea20000004200 */
[C---:B------:R-:W-:Y:S01]  /*5f30*/  LOP3.LUT R21, R9.reuse, 0xffff, RZ, 0xc0, !PT ;  /* 0x0000ffff09157812 */ /* 0x040fe200078ec0ff */
[----:B------:R-:W-:Y:S01]  /*5f40*/  FFMA.FTZ R193, R238, UR11, -R207 ;  /* 0x0000000beec17c23 */ /* 0x000fe200080108cf */
[----:B------:R-:W-:Y:S01]  /*5f50*/  MUFU.EX2 R0, R0 ;  /* 0x0000000000007308 */ /* 0x000fe20000000800 */
[C---:B------:R-:W-:Y:S01]  /*5f60*/  PRMT R11, R9.reuse, 0x7632, R11 ;  /* 0x00007632090b7816 */ /* 0x040fe2000000000b */
[C---:B------:R-:W-:Y:S01]  /*5f70*/  HMMA.16816.F32 R160, R144.reuse, R156, RZ ;  /* 0x0000009c90a0723c */ /* 0x040fe200000018ff */
[----:B------:R-:W-:Y:S01]  /*5f80*/  LOP3.LUT R28, R9, 0xff, RZ, 0xc0, !PT ;  /* 0x000000ff091c7812 */ /* 0x000fe200078ec0ff */
[----:B------:R-:W5:Y:S01]  /*5f90*/  MUFU.EX2 R2, R2 ;  /* 0x0000000200027308 */ /* 0x000f620000000800 */
[----:B------:R-:W-:Y:S01]  /*5fa0*/  SHF.R.U32.HI R20, RZ, 0x18, R9 ;  /* 0x00000018ff147819 */ /* 0x000fe20000011609 */
[----:B------:R-:W-:Y:S01]  /*5fb0*/  LDSM.16.MT88.4 R32, [R190+0x12800] ;  /* 0x01280000be20783b */ /* 0x000fe20000004200 */
[----:B------:R-:W-:Y:S01]  /*5fc0*/  SHF.R.U32.HI R21, RZ, 0x8, R21 ;  /* 0x00000008ff157819 */ /* 0x000fe20000011615 */
[----:B------:R-:W1:Y:S01]  /*5fd0*/  MUFU.EX2 R176, R176 ;  /* 0x000000b000b07308 */ /* 0x000e620000000800 */
[----:B------:R-:W-:Y:S01]  /*5fe0*/  LOP3.LUT R11, R11, 0xff, RZ, 0xc0, !PT ;  /* 0x000000ff0b0b7812 */ /* 0x000fe200078ec0ff */
[C---:B------:R-:W-:Y:S01]  /*5ff0*/  HMMA.16816.F32 R156, R144.reuse, R158, RZ ;  /* 0x0000009e909c723c */ /* 0x040fe200000018ff */
[----:B------:R-:W-:Y:S01]  /*6000*/  LOP3.LUT R10, R10, 0xff00ff, RZ, 0xc0, !PT ;  /* 0x00ff00ff0a0a7812 */ /* 0x000fe200078ec0ff */
[----:B------:R-:W-:Y:S01]  /*6010*/  MUFU.EX2 R167, R167 ;  /* 0x000000a700a77308 */ /* 0x000fe20000000800 */
[----:B------:R-:W-:Y:S01]  /*6020*/  PRMT R28, R28, 0x5410, R21 ;  /* 0x000054101c1c7816 */ /* 0x000fe20000000015 */
[----:B------:R-:W-:Y:S01]  /*6030*/  LDSM.16.MT88.4 R24, [R188+0x12800] ;  /* 0x01280000bc18783b */ /* 0x000fe20000004200 */
[----:B------:R-:W-:Y:S01]  /*6040*/  PRMT R20, R11, 0x5410, R20 ;  /* 0x000054100b147816 */ /* 0x000fe20000000014 */
[----:B------:R-:W3:Y:S01]  /*6050*/  MUFU.EX2 R166, R166 ;  /* 0x000000a600a67308 */ /* 0x000ee20000000800 */
[--C-:B------:R-:W-:Y:S01]  /*6060*/  HSET2.LE.AND R9, R8, R191.reuse, PT ;  /* 0x000000bf08097233 */ /* 0x100fe20003803000 */
[C---:B----4-:R-:W-:Y:S01]  /*6070*/  HMMA.16816.F32 R36, R144.reuse, R40, RZ ;  /* 0x000000289024723c */ /* 0x050fe200000018ff */
[--C-:B------:R-:W-:Y:S01]  /*6080*/  HSET2.LE.AND R8, R10, R191.reuse, PT ;  /* 0x000000bf0a087233 */ /* 0x100fe20003803000 */
[----:B------:R-:W-:Y:S01]  /*6090*/  LDSM.16.MT88.4 R168, [R186+0x10800] ;  /* 0x01080000baa8783b */ /* 0x000fe20000004200 */
[--C-:B------:R-:W-:Y:S01]  /*60a0*/  HSET2.LE.AND R28, R28, R191.reuse, PT ;  /* 0x000000bf1c1c7233 */ /* 0x100fe20003803000 */
[----:B------:R-:W-:Y:S01]  /*60b0*/  FFMA.FTZ R195, R194, UR11, -R207 ;  /* 0x0000000bc2c37c23 */ /* 0x000fe200080108cf */
[----:B------:R-:W-:Y:S01]  /*60c0*/  HSET2.LE.AND R29, R20, R191, PT ;  /* 0x000000bf141d7233 */ /* 0x000fe20003803000 */
[--C-:B------:R-:W-:Y:S01]  /*60d0*/  FFMA.FTZ R197, R192, UR11, -R205.reuse ;  /* 0x0000000bc0c57c23 */ /* 0x100fe200080108cd */
[----:B-----5:R-:W-:Y:S01]  /*60e0*/  F2FP.F16.F32.PACK_AB R30, R2, R177 ;  /* 0x000000b1021e723e */ /* 0x020fe200000000ff */
[C---:B------:R-:W-:Y:S01]  /*60f0*/  HMMA.16816.F32 R40, R144.reuse, R42, RZ ;  /* 0x0000002a9028723c */ /* 0x040fe200000018ff */
[----:B------:R-:W-:Y:S01]  /*6100*/  F2FP.F16.F32.PACK_AB R31, R0, R165 ;  /* 0x000000a5001f723e */ /* 0x000fe200000000ff */
[--C-:B------:R-:W-:Y:S01]  /*6110*/  FFMA.FTZ R199, R196, UR11, -R205.reuse ;  /* 0x0000000bc4c77c23 */ /* 0x100fe200080108cd */
[----:B------:R-:W-:Y:S01]  /*6120*/  LOP3.LUT R30, R30, R9, RZ, 0xc0, !PT ;  /* 0x000000091e1e7212 */ /* 0x000fe200078ec0ff */
[----:B------:R-:W-:Y:S01]  /*6130*/  FFMA.FTZ R206, R206, UR11, -R205 ;  /* 0x0000000bcece7c23 */ /* 0x000fe200080108cd */
[----:B------:R-:W-:Y:S01]  /*6140*/  LOP3.LUT R31, R31, R8, RZ, 0xc0, !PT ;  /* 0x000000081f1f7212 */ /* 0x000fe200078ec0ff */
[----:B------:R-:W-:Y:S01]  /*6150*/  FFMA.FTZ R218, R218, UR11, -R207 ;  /* 0x0000000bdada7c23 */ /* 0x000fe200080108cf */
[----:B------:R-:W4:Y:S01]  /*6160*/  LDSM.16.MT88.4 R8, [R189+0x12800] ;  /* 0x01280000bd08783b */ /* 0x000f220000004200 */
[C---:B------:R-:W-:Y:S01]  /*6170*/  HMMA.16816.F32 R148, R144.reuse, R12, RZ ;  /* 0x0000000c9094723c */ /* 0x040fe200000018ff */
[----:B-1----:R-:W-:Y:S01]  /*6180*/  F2FP.F16.F32.PACK_AB R13, R176, R181 ;  /* 0x000000b5b00d723e */ /* 0x002fe200000000ff */
[--C-:B------:R-:W-:Y:S01]  /*6190*/  FFMA.FTZ R216, R216, UR11, -R205.reuse ;  /* 0x0000000bd8d87c23 */ /* 0x100fe200080108cd */
[----:B---3--:R-:W-:Y:S01]  /*61a0*/  F2FP.F16.F32.PACK_AB R12, R166, R167 ;  /* 0x000000a7a60c723e */ /* 0x008fe200000000ff */
[----:B------:R-:W-:Y:S01]  /*61b0*/  MUFU.EX2 R193, R193 ;  /* 0x000000c100c17308 */ /* 0x000fe20000000800 */
[----:B------:R-:W-:Y:S01]  /*61c0*/  LOP3.LUT R28, R13, R28, RZ, 0xc0, !PT ;  /* 0x0000001c0d1c7212 */ /* 0x000fe200078ec0ff */
[----:B------:R-:W-:Y:S01]  /*61d0*/  LDSM.16.MT88.4 R172, [R188+0x10800] ;  /* 0x01080000bcac783b */ /* 0x000fe20000004200 */
[----:B------:R-:W-:Y:S01]  /*61e0*/  LOP3.LUT R29, R12, R29, RZ, 0xc0, !PT ;  /* 0x0000001d0c1d7212 */ /* 0x000fe200078ec0ff */
[C---:B------:R-:W-:Y:S01]  /*61f0*/  HMMA.16816.F32 R44, R144.reuse, R48, RZ ;  /* 0x00000030902c723c */ /* 0x040fe200000018ff */
[----:B------:R-:W-:Y:S01]  /*6200*/  MUFU.EX2 R195, R195 ;  /* 0x000000c300c37308 */ /* 0x000fe20000000800 */
[----:B------:R-:W-:Y:S01]  /*6210*/  LDSM.16.MT88.4 R20, [R186+0x12800] ;  /* 0x01280000ba14783b */ /* 0x000fe20000004200 */
[--C-:B------:R-:W-:Y:S01]  /*6220*/  FFMA.FTZ R203, R203, UR11, -R205.reuse ;  /* 0x0000000bcbcb7c23 */ /* 0x100fe200080108cd */
[--C-:B------:R-:W-:Y:S01]  /*6230*/  FFMA.FTZ R202, R202, UR11, -R205.reuse ;  /* 0x0000000bcaca7c23 */ /* 0x100fe200080108cd */
[----:B------:R-:W1:Y:S01]  /*6240*/  MUFU.EX2 R192, R218 ;  /* 0x000000da00c07308 */ /* 0x000e620000000800 */
[----:B------:R-:W-:Y:S01]  /*6250*/  FFMA.FTZ R239, R200, UR11, -R205 ;  /* 0x0000000bc8ef7c23 */ /* 0x000fe200080108cd */
[----:B------:R-:W-:Y:S01]  /*6260*/  FFMA.FTZ R214, R214, UR11, -R207 ;  /* 0x0000000bd6d67c23 */ /* 0x000fe200080108cf */
[C---:B------:R-:W-:Y:S01]  /*6270*/  HMMA.16816.F32 R52, R144.reuse, R56, RZ ;  /* 0x000000389034723c */ /* 0x040fe200000018ff */
[----:B------:R-:W-:Y:S01]  /*6280*/  MUFU.EX2 R197, R197 ;  /* 0x000000c500c57308 */ /* 0x000fe20000000800 */
[----:B------:R-:W-:Y:S01]  /*6290*/  FFMA.FTZ R204, R204, UR11, -R205 ;  /* 0x0000000bcccc7c23 */ /* 0x000fe200080108cd */
[----:B------:R-:W-:Y:S01]  /*62a0*/  FADD.FTZ R184, R187, R184 ;  /* 0x000000b8bbb87221 */ /* 0x000fe20000010000 */
[----:B------:R-:W-:Y:S01]  /*62b0*/  FADD.FTZ R182, R183, R182 ;  /* 0x000000b6b7b67221 */ /* 0x000fe20000010000 */
[----:B------:R-:W-:Y:S02]  /*62c0*/  MUFU.EX2 R196, R216 ;  /* 0x000000d800c47308 */ /* 0x000fe40000000800 */
[----:B------:R-:W-:Y:S01]  /*62d0*/  FADD.FTZ R185, R185, R184 ;  /* 0x000000b8b9b97221 */ /* 0x000fe20000010000 */
[----:B------:R-:W-:Y:S01]  /*62e0*/  HMMA.16816.F32 R60, R144, R64, RZ ;  /* 0x00000040903c723c */ /* 0x000fe200000018ff */
[----:B------:R-:W3:Y:S01]  /*62f0*/  MUFU.EX2 R199, R199 ;  /* 0x000000c700c77308 */ /* 0x000ee20000000800 */
[----:B------:R-:W-:Y:S01]  /*6300*/  FADD.FTZ R179, R179, R182 ;  /* 0x000000b6b3b37221 */ /* 0x000fe20000010000 */
[----:B------:R-:W-:-:S02]  /*6310*/  FADD.FTZ R180, R180, R185 ;  /* 0x000000b9b4b47221 */ /* 0x000fc40000010000 */
[----:B------:R-:W-:Y:S01]  /*6320*/  MUFU.EX2 R206, R206 ;  /* 0x000000ce00ce7308 */ /* 0x000fe20000000800 */
[----:B------:R-:W-:Y:S01]  /*6330*/  FADD.FTZ R178, R178, R179 ;  /* 0x000000b3b2b27221 */ /* 0x000fe20000010000 */
[----:B------:R-:W-:Y:S01]  /*6340*/  FADD.FTZ R181, R181, R180 ;  /* 0x000000b4b5b57221 */ /* 0x000fe20000010000 */
[C---:B------:R-:W-:Y:S01]  /*6350*/  HMMA.16816.F32 R68, R144.reuse, R72, RZ ;  /* 0x000000489044723c */ /* 0x040fe200000018ff */
[----:B------:R-:W-:Y:S01]  /*6360*/  MUFU.EX2 R200, R204 ;  /* 0x000000cc00c87308 */ /* 0x000fe20000000800 */
[----:B------:R-:W-:Y:S01]  /*6370*/  FADD.FTZ R167, R167, R178 ;  /* 0x000000b2a7a77221 */ /* 0x000fe20000010000 */
[----:B------:R-:W-:Y:S02]  /*6380*/  FADD.FTZ R176, R176, R181 ;  /* 0x000000b5b0b07221 */ /* 0x000fe40000010000 */
[----:B------:R-:W-:Y:S01]  /*6390*/  MUFU.EX2 R202, R202 ;  /* 0x000000ca00ca7308 */ /* 0x000fe20000000800 */
[----:B------:R-:W-:Y:S01]  /*63a0*/  FADD.FTZ R166, R166, R167 ;  /* 0x000000a7a6a67221 */ /* 0x000fe20000010000 */
[----:B------:R-:W-:Y:S01]  /*63b0*/  FADD.FTZ R177, R177, R176 ;  /* 0x000000b0b1b17221 */ /* 0x000fe20000010000 */
[----:B------:R-:W-:Y:S01]  /*63c0*/  HMMA.16816.F32 R76, R144, R80, RZ ;  /* 0x00000050904c723c */ /* 0x000fe200000018ff */
[----:B------:R-:W-:Y:S01]  /*63d0*/  MUFU.EX2 R239, R239 ;  /* 0x000000ef00ef7308 */ /* 0x000fe20000000800 */
[----:B------:R-:W-:Y:S01]  /*63e0*/  FADD.FTZ R165, R165, R166 ;  /* 0x000000a6a5a57221 */ /* 0x000fe20000010000 */
[----:B------:R-:W-:-:S02]  /*63f0*/  FADD.FTZ R2, R2, R177 ;  /* 0x000000b102027221 */ /* 0x000fc40000010000 */
[----:B------:R-:W-:Y:S01]  /*6400*/  MUFU.EX2 R203, R203 ;  /* 0x000000cb00cb7308 */ /* 0x000fe20000000800 */
[----:B------:R-:W-:Y:S02]  /*6410*/  FADD.FTZ R0, R0, R165 ;  /* 0x000000a500007221 */ /* 0x000fe40000010000 */
        /* <DEDUP_REMOVED lines=22> */
[----:B------:R-:W5:Y:S07]  /*6580*/  LDSM.16.MT88.4 R12, [R190+0x14800] ;  /* 0x01480000be0c783b */ /* 0x000f6e0000004200 */
[C---:B--2---:R-:W-:Y:S08]  /*6590*/  HMMA.16816.F32 R160, R28.reuse, R4, R160 ;  /* 0x000000041ca0723c */ /* 0x044ff000000018a0 */
[C---:B------:R-:W-:Y:S01]  /*65a0*/  HMMA.16816.F32 R156, R28.reuse, R6, R156 ;  /* 0x000000061c9c723c */ /* 0x040fe2000000189c */
[----:B------:R-:W2:Y:S07]  /*65b0*/  LDSM.16.MT88.4 R4, [R189+0x14800] ;  /* 0x01480000bd04783b */ /* 0x000eae0000004200 */
[C---:B------:R-:W-:Y:S08]  /*65c0*/  HMMA.16816.F32 R36, R28.reuse, R16, R36 ;  /* 0x000000101c24723c */ /* 0x040ff00000001824 */
[C---:B------:R-:W-:Y:S01]  /*65d0*/  HMMA.16816.F32 R40, R28.reuse, R18, R40 ;  /* 0x000000121c28723c */ /* 0x040fe20000001828 */
[----:B------:R-:W1:Y:S07]  /*65e0*/  LDSM.16.MT88.4 R16, [R188+0x14800] ;  /* 0x01480000bc10783b */ /* 0x000e6e0000004200 */
[C---:B----4-:R-:W-:Y:S08]  /*65f0*/  HMMA.16816.F32 R68, R28.reuse, R8, R68 ;  /* 0x000000081c44723c */ /* 0x050ff00000001844 */
[C---:B-----5:R-:W-:Y:S08]  /*6600*/  HMMA.16816.F32 R92, R28.reuse, R12, R92 ;  /* 0x0000000c1c5c723c */ /* 0x060ff0000000185c */
[C---:B------:R-:W-:Y:S01]  /*6610*/  HMMA.16816.F32 R96, R28.reuse, R14, R96 ;  /* 0x0000000e1c60723c */ /* 0x040fe20000001860 */
[----:B------:R-:W4:Y:S07]  /*6620*/  LDSM.16.MT88.4 R12, [R190+0x16800] ;  /* 0x01680000be0c783b */ /* 0x000f2e0000004200 */
[----:B--2---:R-:W-:Y:S01]  /*6630*/  HMMA.16816.F32 R100, R28, R4, R100 ;  /* 0x000000041c64723c */ /* 0x004fe20000001864 */
[----:B------:R-:W-:-:S07]  /*6640*/  IMAD.U32 R5, RZ, RZ, UR12 ;  /* 0x0000000cff057e24 */ /* 0x000fce000f8e00ff */
[C---:B------:R-:W-:Y:S08]  /*6650*/  HMMA.16816.F32 R104, R28.reuse, R6, R104 ;  /* 0x000000061c68723c */ /* 0x040ff00000001868 */
[C---:B-1----:R-:W-:Y:S01]  /*6660*/  HMMA.16816.F32 R108, R28.reuse, R16, R108 ;  /* 0x000000101c6c723c */ /* 0x042fe2000000186c */
[----:B------:R-:W-:Y:S02]  /*6670*/  LOP3.LUT R16, R5, UR27, R237, 0x96, !PT ;  /* 0x0000001b05107c12 */ /* 0x000fe4000f8e96ed */
[----:B------:R-:W1:Y:S05]  /*6680*/  LDSM.16.MT88.4 R4, [R189+0x16800] ;  /* 0x01680000bd04783b */ /* 0x000e6a0000004200 */
[----:B------:R-:W-:Y:S01]  /*6690*/  HMMA.16816.F32 R112, R28, R18, R112 ;  /* 0x000000121c70723c */ /* 0x000fe20000001870 */
[----:B------:R-:W-:-:S05]  /*66a0*/  IMAD.WIDE.U32 R18, R16, -0x326172a9, RZ ;  /* 0xcd9e8d5710127825 */ /* 0x000fca00078e00ff */
[----:B------:R-:W-:Y:S02]  /*66b0*/  LOP3.LUT R16, R242, UR10, R19, 0x96, !PT ;  /* 0x0000000af2107c12 */ /* 0x000fe4000f8e9613 */
[----:B------:R-:W-:Y:S01]  /*66c0*/  LOP3.LUT R17, R18, UR9, R233, 0x96, !PT ;  /* 0x0000000912117c12 */ /* 0x000fe2000f8e96e9 */
[----:B------:R-:W-:Y:S01]  /*66d0*/  HMMA.16816.F32 R72, R28, R10, R72 ;  /* 0x0000000a1c48723c */ /* 0x000fe20000001848 */
[----:B------:R-:W2:Y:S01]  /*66e0*/  LDSM.16.MT88.4 R8, [R186+0x14800] ;  /* 0x01480000ba08783b */ /* 0x000ea20000004200 */
[----:B------:R-:W-:-:S04]  /*66f0*/  IMAD.WIDE.U32 R244, R16, -0x2daee0ad, RZ ;  /* 0xd2511f5310f47825 */ /* 0x000fc800078e00ff */
[----:B------:R-:W-:Y:S01]  /*6700*/  IMAD.WIDE.U32 R16, R17, -0x2daee0ad, RZ ;  /* 0xd2511f5311107825 */ /* 0x000fe200078e00ff */
[----:B------:R-:W-:Y:S01]  /*6710*/  LOP3.LUT R240, R234, UR20, R245, 0x96, !PT ;  /* 0x00000014eaf07c12 */ /* 0x000fe2000f8e96f5 */
[----:B----4-:R-:W-:Y:S03]  /*6720*/  HMMA.16816.F32 R124, R28, R12, R124 ;  /* 0x0000000c1c7c723c */ /* 0x010fe6000000187c */
[----:B------:R-:W-:Y:S01]  /*6730*/  LOP3.LUT R244, R244, UR17, R17, 0x96, !PT ;  /* 0x00000011f4f47c12 */ /* 0x000fe2000f8e9611 */
[----:B------:R-:W-:-:S04]  /*6740*/  IMAD.WIDE.U32 R240, R240, -0x326172a9, RZ ;  /* 0xcd9e8d57f0f07825 */ /* 0x000fc800078e00ff */
[----:B------:R-:W-:Y:S01]  /*6750*/  IMAD.WIDE.U32 R244, R244, -0x326172a9, RZ ;  /* 0xcd9e8d57f4f47825 */ /* 0x000fe200078e00ff */
[----:B------:R-:W-:Y:S01]  /*6760*/  LOP3.LUT R12, R232, UR8, R241, 0x96, !PT ;  /* 0x00000008e80c7c12 */ /* 0x000fe2000f8e96f1 */
[----:B------:R-:W-:Y:S03]  /*6770*/  HMMA.16816.F32 R128, R28, R14, R128 ;  /* 0x0000000e1c80723c */ /* 0x000fe60000001880 */
[----:B------:R-:W-:Y:S01]  /*6780*/  LOP3.LUT R240, R240, UR7, R245, 0x96, !PT ;  /* 0x00000007f0f07c12 */ /* 0x000fe2000f8e96f5 */
[----:B------:R-:W-:-:S04]  /*6790*/  IMAD.WIDE.U32 R12, R12, -0x2daee0ad, RZ ;  /* 0xd2511f530c0c7825 */ /* 0x000fc800078e00ff */
[----:B------:R-:W-:Y:S01]  /*67a0*/  IMAD.WIDE.U32 R240, R240, -0x2daee0ad, RZ ;  /* 0xd2511f53f0f07825 */ /* 0x000fe200078e00ff */
[----:B------:R-:W-:Y:S01]  /*67b0*/  HMMA.16816.F32 R60, R28, R32, R60 ;  /* 0x000000201c3c723c */ /* 0x000fe2000000183c */
[----:B------:R-:W-:Y:S02]  /*67c0*/  LOP3.LUT R223, R16, UR16, R13, 0x96, !PT ;  /* 0x0000001010df7c12 */ /* 0x000fe4000f8e960d */
[----:B------:R-:W-:Y:S01]  /*67d0*/  LDSM.16.MT88.4 R16, [R188+0x11000] ;  /* 0x01100000bc10783b */ /* 0x000fe20000004200 */
[----:B------:R-:W-:Y:S01]  /*67e0*/  LOP3.LUT R14, R12, UR15, R241, 0x96, !PT ;  /* 0x0000000f0c0e7c12 */ /* 0x000fe2000f8e96f1 */
[----:B------:R-:W-:Y:S01]  /*67f0*/  FFMA.FTZ R12, R222, UR11, -R207 ;  /* 0x0000000bde0c7c23 */ /* 0x000fe200080108cf */
[----:B------:R-:W-:-:S04]  /*6800*/  IMAD.WIDE.U32 R222, R223, -0x326172a9, RZ ;  /* 0xcd9e8d57dfde7825 */ /* 0x000fc800078e00ff */
[----:B------:R-:W-:Y:S01]  /*6810*/  FFMA.FTZ R241, R198, UR11, -R207 ;  /* 0x0000000bc6f17c23 */ /* 0x000fe200080108cf */
[C---:B------:R-:W-:Y:S01]  /*6820*/  HMMA.16816.F32 R64, R28.reuse, R34, R64 ;  /* 0x000000221c40723c */ /* 0x040fe20000001840 */
[----:B------:R-:W4:Y:S01]  /*6830*/  LDSM.16.MT88.4 R32, [R186+0x16800] ;  /* 0x01680000ba20783b */ /* 0x000f220000004200 */
[----:B------:R-:W-:Y:S01]  /*6840*/  IMAD.WIDE.U32 R14, R14, -0x326172a9, RZ ;  /* 0xcd9e8d570e0e7825 */ /* 0x000fe200078e00ff */
[----:B------:R5:W3:Y:S04]  /*6850*/  MUFU.EX2 R194, R12 ;  /* 0x0000000c00c27308 */ /* 0x000ae80000000800 */
[----:B------:R-:W-:Y:S01]  /*6860*/  MUFU.EX2 R241, R241 ;  /* 0x000000f100f17308 */ /* 0x000fe20000000800 */
[----:B-1----:R-:W-:Y:S01]  /*6870*/  HMMA.16816.F32 R136, R28, R6, R136 ;  /* 0x000000061c88723c */ /* 0x002fe20000001888 */
[----:B------:R-:W-:-:S07]  /*6880*/  IMAD.MOV.U32 R6, RZ, RZ, R14 ;  /* 0x000000ffff067224 */ /* 0x000fce00078e000e */
[C---:B--2---:R-:W-:Y:S08]  /*6890*/  HMMA.16816.F32 R116, R28.reuse, R8, R116 ;  /* 0x000000081c74723c */ /* 0x044ff00000001874 */
[C---:B------:R-:W-:Y:S01]  /*68a0*/  HMMA.16816.F32 R120, R28.reuse, R10, R120 ;  /* 0x0000000a1c78723c */ /* 0x040fe20000001878 */
[----:B------:R-:W1:Y:S07]  /*68b0*/  LDSM.16.MT88.4 R8, [R188+0x16800] ;  /* 0x01680000bc08783b */ /* 0x000e6e0000004200 */
[----:B------:R-:W-:Y:S01]  /*68c0*/  HMMA.16816.F32 R132, R28, R4, R132 ;  /* 0x000000041c84723c */ /* 0x000fe20000001884 */
[----:B------:R-:W-:-:S02]  /*68d0*/  PRMT R4, R14, 0x7773, RZ ;  /* 0x000077730e047816 */ /* 0x000fc400000000ff */
[----:B------:R-:W-:-:S05]  /*68e0*/  LOP3.LUT R5, R6, 0xff, RZ, 0xc0, !PT ;  /* 0x000000ff06057812 */ /* 0x000fca00078ec0ff */
[C---:B------:R-:W-:Y:S01]  /*68f0*/  HMMA.16816.F32 R76, R28.reuse, R24, R76 ;  /* 0x000000181c4c723c */ /* 0x040fe2000000184c */
[----:B------:R-:W-:Y:S02]  /*6900*/  PRMT R25, R14, 0x7772, RZ ;  /* 0x000077720e197816 */ /* 0x000fe400000000ff */
[----:B------:R-:W-:Y:S02]  /*6910*/  LOP3.LUT R24, R222, UR4, R15, 0x96, !PT ;  /* 0x00000004de187c12 */ /* 0x000fe4000f8e960f */
[----:B------:R-:W-:Y:S02]  /*6920*/  PRMT R25, R25, 0x5410, R4 ;  /* 0x0000541019197816 */ /* 0x000fe40000000004 */
[----:B------:R-:W-:Y:S01]  /*6930*/  LOP3.LUT R222, R244, UR6, R223, 0x96, !PT ;  /* 0x00000006f4de7c12 */ /* 0x000fe2000f8e96df */
[C---:B------:R-:W-:Y:S01]  /*6940*/  HMMA.16816.F32 R80, R28.reuse, R26, R80 ;  /* 0x0000001a1c50723c */ /* 0x040fe20000001850 */
[----:B------:R-:W-:Y:S02]  /*6950*/  PRMT R26, R14, 0x7771, RZ ;  /* 0x000077710e1a7816 */ /* 0x000fe400000000ff */
[----:B------:R-:W-:Y:S01]  /*6960*/  PRMT R27, R24, 0x7632, R27 ;  /* 0x00007632181b7816 */ /* 0x000fe2000000001b */
[----:B-----5:R-:W-:Y:S01]  /*6970*/  LDSM.16.MT88.4 R12, [R186+0x11000] ;  /* 0x01100000ba0c783b */ /* 0x020fe20000004200 */
[----:B------:R-:W-:Y:S01]  /*6980*/  PRMT R26, R5, 0x5410, R26 ;  /* 0x00005410051a7816 */ /* 0x000fe2000000001a */
[----:B------:R-:W-:Y:S01]  /*6990*/  IMAD.WIDE.U32 R222, R222, -0x2daee0ad, RZ ;  /* 0xd2511f53dede7825 */ /* 0x000fe200078e00ff */
[----:B------:R-:W-:Y:S01]  /*69a0*/  LOP3.LUT R27, R27, 0xff, RZ, 0xc0, !PT ;  /* 0x000000ff1b1b7812 */ /* 0x000fe200078ec0ff */
[----:B------:R-:W2:Y:S01]  /*69b0*/  LDSM.16.MT88.4 R4, [R190+0x11000] ;  /* 0x01100000be04783b */ /* 0x000ea20000004200 */
[----:B------:R-:W-:Y:S01]  /*69c0*/  HMMA.16816.F32 R56, R28, R170, R56 ;  /* 0x000000aa1c38723c */ /* 0x000fe20000001838 */
[----:B------:R-:W-:-:S02]  /*69d0*/  LOP3.LUT R170, R24, 0xffff, RZ, 0xc0, !PT ;  /* 0x0000ffff18aa7812 */ /* 0x000fc400078ec0ff */
[----:B------:R-:W-:Y:S02]  /*69e0*/  LOP3.LUT R171, R24, 0xff, RZ, 0xc0, !PT ;  /* 0x000000ff18ab7812 */ /* 0x000fe400078ec0ff */
[----:B------:R-:W-:Y:S02]  /*69f0*/  SHF.R.U32.HI R170, RZ, 0x8, R170 ;  /* 0x00000008ffaa7819 */ /* 0x000fe400000116aa */
[----:B------:R-:W-:Y:S01]  /*6a00*/  HSET2.LE.AND R26, R26, R191, PT ;  /* 0x000000bf1a1a7233 */ /* 0x000fe20003803000 */
[----:B------:R-:W-:Y:S01]  /*6a10*/  HMMA.16816.F32 R52, R28, R168, R52 ;  /* 0x000000a81c34723c */ /* 0x000fe20000001834 */
[----:B------:R-:W-:Y:S02]  /*6a20*/  SHF.R.U32.HI R168, RZ, 0x18, R24 ;  /* 0x00000018ffa87819 */ /* 0x000fe40000011618 */
[----:B------:R-:W-:Y:S02]  /*6a30*/  PRMT R24, R171, 0x5410, R170 ;  /* 0x00005410ab187816 */ /* 0x000fe400000000aa */
[----:B------:R-:W-:-:S02]  /*6a40*/  LOP3.LUT R170, R25, 0xff00ff, RZ, 0xc0, !PT ;  /* 0x00ff00ff19aa7812 */ /* 0x000fc400078ec0ff */
[----:B------:R-:W-:Y:S01]  /*6a50*/  PRMT R168, R27, 0x5410, R168 ;  /* 0x000054101ba87816 */ /* 0x000fe200000000a8 */
[C---:B----4-:R-:W-:Y:S01]  /*6a60*/  HMMA.16816.F32 R148, R28.reuse, R32, R148 ;  /* 0x000000201c94723c */ /* 0x050fe20000001894 */
[--C-:B------:R-:W-:Y:S02]  /*6a70*/  HSET2.LE.AND R24, R24, R191.reuse, PT ;  /* 0x000000bf18187233 */ /* 0x100fe40003803000 */
[--C-:B------:R-:W-:Y:S02]  /*6a80*/  HSET2.LE.AND R170, R170, R191.reuse, PT ;  /* 0x000000bfaaaa7233 */ /* 0x100fe40003803000 */
[----:B------:R-:W-:Y:S02]  /*6a90*/  HSET2.LE.AND R25, R168, R191, PT ;  /* 0x000000bfa8197233 */ /* 0x000fe40003803000 */
[----:B------:R-:W-:Y:S01]  /*6aa0*/  F2FP.F16.F32.PACK_AB R169, R192, R195 ;  /* 0x000000c3c0a9723e */ /* 0x000fe200000000ff */
[----:B-1----:R-:W-:Y:S01]  /*6ab0*/  HMMA.16816.F32 R140, R28, R8, R140 ;  /* 0x000000081c8c723c */ /* 0x002fe2000000188c */
[----:B---3--:R-:W-:-:S02]  /*6ac0*/  F2FP.F16.F32.PACK_AB R27, R199, R196 ;  /* 0x000000c4c71b723e */ /* 0x008fc400000000ff */
[----:B------:R-:W-:Y:S01]  /*6ad0*/  F2FP.F16.F32.PACK_AB R33, R194, R193 ;  /* 0x000000c1c221723e */ /* 0x000fe200000000ff */
[----:B------:R-:W-:Y:S01]  /*6ae0*/  FADD.FTZ R193, R193, R2 ;  /* 0x00000002c1c17221 */ /* 0x000fe20000010000 */
[----:B------:R-:W-:Y:S02]  /*6af0*/  F2FP.F16.F32.PACK_AB R32, R206, R197 ;  /* 0x000000c5ce20723e */ /* 0x000fe400000000ff */
[----:B------:R-:W-:Y:S01]  /*6b00*/  LOP3.LUT R26, R169, R26, RZ, 0xc0, !PT ;  /* 0x0000001aa91a7212 */ /* 0x000fe200078ec0ff */
[C---:B------:R-:W-:Y:S01]  /*6b10*/  HMMA.16816.F32 R152, R28.reuse, R10, R152 ;  /* 0x0000000a1c98723c */ /* 0x040fe20000001898 */
[----:B------:R-:W-:Y:S01]  /*6b20*/  LOP3.LUT R27, R27, R170, RZ, 0xc0, !PT ;  /* 0x000000aa1b1b7212 */ /* 0x000fe200078ec0ff */
[----:B------:R-:W1:Y:S01]  /*6b30*/  LDSM.16.MT88.4 R8, [R190+0x13000] ;  /* 0x01300000be08783b */ /* 0x000e620000004200 */
[----:B------:R-:W-:Y:S01]  /*6b40*/  LOP3.LUT R24, R33, R24, RZ, 0xc0, !PT ;  /* 0x0000001821187212 */ /* 0x000fe200078ec0ff */
[----:B------:R-:W-:Y:S01]  /*6b50*/  FADD.FTZ R194, R194, R193 ;  /* 0x000000c1c2c27221 */ /* 0x000fe20000010000 */
[----:B------:R-:W-:Y:S01]  /*6b60*/  LOP3.LUT R25, R32, R25, RZ, 0xc0, !PT ;  /* 0x0000001920197212 */ /* 0x000fe200078ec0ff */
[----:B------:R-:W-:Y:S02]  /*6b70*/  LDSM.16.MT88.4 R168, [R186+0x13000] ;  /* 0x01300000baa8783b */ /* 0x000fe40000004200 */
[----:B------:R-:W-:Y:S01]  /*6b80*/  HMMA.16816.F32 R44, R28, R172, R44 ;  /* 0x000000ac1c2c723c */ /* 0x000fe2000000182c */
[----:B------:R-:W-:-:S04]  /*6b90*/  FADD.FTZ R195, R195, R194 ;  /* 0x000000c2c3c37221 */ /* 0x000fc80000010000 */
[----:B------:R-:W-:-:S03]  /*6ba0*/  FADD.FTZ R195, R192, R195 ;  /* 0x000000c3c0c37221 */ /* 0x000fc60000010000 */
[C---:B--2---:R-:W-:Y:S08]  /*6bb0*/  HMMA.16816.F32 R160, R24.reuse, R4, R160 ;  /* 0x0000000418a0723c */ /* 0x044ff000000018a0 */
[----:B------:R-:W-:Y:S01]  /*6bc0*/  HMMA.16816.F32 R156, R24, R6, R156 ;  /* 0x00000006189c723c */ /* 0x000fe2000000189c */
[----:B------:R-:W2:Y:S07]  /*6bd0*/  LDSM.16.MT88.4 R4, [R189+0x13000] ;  /* 0x01300000bd04783b */ /* 0x000eae0000004200 */
[C---:B------:R-:W-:Y:S01]  /*6be0*/  HMMA.16816.F32 R48, R28.reuse, R174, R48 ;  /* 0x000000ae1c30723c */ /* 0x040fe20000001830 */
[----:B------:R-:W-:Y:S07]  /*6bf0*/  LDSM.16.MT88.4 R172, [R188+0x13000] ;  /* 0x01300000bcac783b */ /* 0x000fee0000004200 */
[C---:B------:R-:W-:Y:S08]  /*6c00*/  HMMA.16816.F32 R84, R28.reuse, R20, R84 ;  /* 0x000000141c54723c */ /* 0x040ff00000001854 */
[C---:B------:R-:W-:Y:S01]  /*6c10*/  HMMA.16816.F32 R88, R28.reuse, R22, R88 ;  /* 0x000000161c58723c */ /* 0x040fe20000001858 */
[----:B------:R-:W-:Y:S07]  /*6c20*/  LDSM.16.MT88.4 R20, [R189+0x11000] ;  /* 0x01100000bd14783b */ /* 0x000fee0000004200 */
[----:B------:R-:W-:Y:S01]  /*6c30*/  HMMA.16816.F32 R144, R28, R34, R144 ;  /* 0x000000221c90723c */ /* 0x000fe20000001890 */
[----:B------:R-:W3:Y:S04]  /*6c40*/  LDSM.16.MT88.4 R28, [R189+0x15000] ;  /* 0x01500000bd1c783b */ /* 0x000ee80000004200 */
[----:B------:R-:W-:Y:S03]  /*6c50*/  LDSM.16.MT88.4 R32, [R190+0x15000] ;  /* 0x01500000be20783b */ /* 0x000fe60000004200 */
        /* <DEDUP_REMOVED lines=15> */
[C---:B-1----:R-:W-:Y:S01]  /*6d50*/  HMMA.16816.F32 R132, R24.reuse, R8, R132 ;  /* 0x000000081884723c */ /* 0x042fe20000001884 */
[--C-:B------:R-:W-:Y:S01]  /*6d60*/  FFMA.FTZ R8, R208, UR11, -R207.reuse ;  /* 0x0000000bd0087c23 */ /* 0x100fe200080108cf */
[----:B------:R-:W-:Y:S01]  /*6d70*/  IMAD.MOV.U32 R9, RZ, RZ, R222 ;  /* 0x000000ffff097224 */ /* 0x000fe200078e00de */
[----:B------:R-:W-:Y:S04]  /*6d80*/  MUFU.EX2 R208, R214 ;  /* 0x000000d600d07308 */ /* 0x000fe80000000800 */
[----:B------:R-:W-:Y:S01]  /*6d90*/  LOP3.LUT R9, R9, 0xff, RZ, 0xc0, !PT ;  /* 0x000000ff09097812 */ /* 0x000fe200078ec0ff */
[----:B------:R-:W-:Y:S01]  /*6da0*/  HMMA.16816.F32 R136, R24, R10, R136 ;  /* 0x0000000a1888723c */ /* 0x000fe20000001888 */
[----:B------:R-:W-:-:S02]  /*6db0*/  FFMA.FTZ R10, R201, UR11, -R207 ;  /* 0x0000000bc90a7c23 */ /* 0x000fc400080108cf */
[----:B------:R1:W-:Y:S04]  /*6dc0*/  MUFU.EX2 R201, R8 ;  /* 0x0000000800c97308 */ /* 0x0003e80000000800 */
[----:B------:R5:W3:Y:S01]  /*6dd0*/  MUFU.EX2 R198, R10 ;  /* 0x0000000a00c67308 */ /* 0x000ae20000000800 */
[----:B----4-:R-:W-:Y:S01]  /*6de0*/  HMMA.16816.F32 R116, R24, R16, R116 ;  /* 0x000000101874723c */ /* 0x010fe20000001874 */
[----:B------:R-:W-:-:S04]  /*6df0*/  LOP3.LUT R16, R240, UR13, R223, 0x96, !PT ;  /* 0x0000000df0107c12 */ /* 0x000fc8000f8e96df */
[----:B------:R-:W-:-:S03]  /*6e00*/  LOP3.LUT R17, R16, 0xff, RZ, 0xc0, !PT ;  /* 0x000000ff10117812 */ /* 0x000fc600078ec0ff */
[C---:B--2---:R-:W-:Y:S01]  /*6e10*/  HMMA.16816.F32 R140, R24.reuse, R4, R140 ;  /* 0x00000004188c723c */ /* 0x044fe2000000188c */
[C---:B-1----:R-:W-:Y:S02]  /*6e20*/  PRMT R8, R222.reuse, 0x7773, RZ ;  /* 0x00007773de087816 */ /* 0x042fe400000000ff */
[C---:B------:R-:W-:Y:S02]  /*6e30*/  PRMT R4, R222.reuse, 0x7771, RZ ;  /* 0x00007771de047816 */ /* 0x040fe400000000ff */
[----:B------:R-:W-:Y:S02]  /*6e40*/  PRMT R5, R222, 0x7772, RZ ;  /* 0x00007772de057816 */ /* 0x000fe400000000ff */
[----:B------:R-:W-:Y:S01]  /*6e50*/  PRMT R4, R9, 0x5410, R4 ;  /* 0x0000541009047816 */ /* 0x000fe20000000004 */
[----:B------:R-:W-:Y:S01]  /*6e60*/  HMMA.16816.F32 R120, R24, R18, R120 ;  /* 0x000000121878723c */ /* 0x000fe20000001878 */
[----:B------:R-:W-:Y:S02]  /*6e70*/  LOP3.LUT R18, R16, 0xffff, RZ, 0xc0, !PT ;  /* 0x0000ffff10127812 */ /* 0x000fe400078ec0ff */
[----:B------:R-:W-:-:S02]  /*6e80*/  PRMT R5, R5, 0x5410, R8 ;  /* 0x0000541005057816 */ /* 0x000fc40000000008 */
[----:B-----5:R-:W1:Y:S01]  /*6e90*/  LDSM.16.MT88.4 R8, [R190+0x13800] ;  /* 0x01380000be08783b */ /* 0x020e620000004200 */
[----:B------:R-:W-:Y:S02]  /*6ea0*/  SHF.R.U32.HI R18, RZ, 0x8, R18 ;  /* 0x00000008ff127819 */ /* 0x000fe40000011612 */
[C---:B------:R-:W-:Y:S01]  /*6eb0*/  HMMA.16816.F32 R152, R24.reuse, R6, R152 ;  /* 0x000000061898723c */ /* 0x040fe20000001898 */
[----:B------:R-:W-:Y:S02]  /*6ec0*/  PRMT R7, R16, 0x7632, R7 ;  /* 0x0000763210077816 */ /* 0x000fe40000000007 */
[----:B------:R-:W-:Y:S02]  /*6ed0*/  SHF.R.U32.HI R16, RZ, 0x18, R16 ;  /* 0x00000018ff107819 */ /* 0x000fe40000011610 */
[----:B------:R-:W-:Y:S02]  /*6ee0*/  LOP3.LUT R7, R7, 0xff, RZ, 0xc0, !PT ;  /* 0x000000ff07077812 */ /* 0x000fe400078ec0ff */
[----:B------:R-:W-:Y:S01]  /*6ef0*/  PRMT R18, R17, 0x5410, R18 ;  /* 0x0000541011127816 */ /* 0x000fe20000000012 */
[----:B------:R-:W-:Y:S01]  /*6f00*/  HMMA.16816.F32 R92, R24, R32, R92 ;  /* 0x00000020185c723c */ /* 0x000fe2000000185c */
[----:B------:R-:W-:-:S02]  /*6f10*/  PRMT R16, R7, 0x5410, R16 ;  /* 0x0000541007107816 */ /* 0x000fc40000000010 */
[----:B------:R-:W-:Y:S02]  /*6f20*/  LOP3.LUT R32, R5, 0xff00ff, RZ, 0xc0, !PT ;  /* 0x00ff00ff05207812 */ /* 0x000fe400078ec0ff */
[--C-:B------:R-:W-:Y:S02]  /*6f30*/  HSET2.LE.AND R6, R4, R191.reuse, PT ;  /* 0x000000bf04067233 */ /* 0x100fe40003803000 */
[--C-:B------:R-:W-:Y:S01]  /*6f40*/  HSET2.LE.AND R4, R18, R191.reuse, PT ;  /* 0x000000bf12047233 */ /* 0x100fe20003803000 */
[----:B------:R-:W-:Y:S01]  /*6f50*/  HMMA.16816.F32 R36, R24, R20, R36 ;  /* 0x000000141824723c */ /* 0x000fe20000001824 */
[--C-:B------:R-:W-:Y:S02]  /*6f60*/  HSET2.LE.AND R5, R16, R191.reuse, PT ;  /* 0x000000bf10057233 */ /* 0x100fe40003803000 */
[----:B------:R-:W-:Y:S01]  /*6f70*/  LDSM.16.MT88.4 R16, [R190+0x17800] ;  /* 0x01780000be10783b */ /* 0x000fe20000004200 */
[----:B------:R-:W-:Y:S02]  /*6f80*/  HSET2.LE.AND R7, R32, R191, PT ;  /* 0x000000bf20077233 */ /* 0x000fe40003803000 */
[----:B---3--:R-:W-:-:S02]  /*6f90*/  F2FP.F16.F32.PACK_AB R33, R241, R198 ;  /* 0x000000c6f121723e */ /* 0x008fc400000000ff */
[C---:B------:R-:W-:Y:S01]  /*6fa0*/  HMMA.16816.F32 R40, R24.reuse, R22, R40 ;  /* 0x000000161828723c */ /* 0x040fe20000001828 */
[----:B------:R-:W2:Y:S01]  /*6fb0*/  LDSM.16.MT88.4 R20, [R188+0x15000] ;  /* 0x01500000bc14783b */ /* 0x000ea20000004200 */
[----:B------:R-:W-:Y:S02]  /*6fc0*/  F2FP.F16.F32.PACK_AB R32, R239, R202 ;  /* 0x000000caef20723e */ /* 0x000fe400000000ff */
[----:B------:R-:W-:Y:S02]  /*6fd0*/  LOP3.LUT R6, R33, R6, RZ, 0xc0, !PT ;  /* 0x0000000621067212 */ /* 0x000fe400078ec0ff */
[----:B------:R-:W-:Y:S02]  /*6fe0*/  LOP3.LUT R7, R32, R7, RZ, 0xc0, !PT ;  /* 0x0000000720077212 */ /* 0x000fe400078ec0ff */
[C---:B------:R-:W-:Y:S08]  /*6ff0*/  HMMA.16816.F32 R124, R24.reuse, R12, R124 ;  /* 0x0000000c187c723c */ /* 0x040ff0000000187c */
[C---:B------:R-:W-:Y:S01]  /*7000*/  HMMA.16816.F32 R128, R24.reuse, R14, R128 ;  /* 0x0000000e1880723c */ /* 0x040fe20000001880 */
[----:B------:R-:W3:Y:S07]  /*7010*/  LDSM.16.MT88.4 R12, [R190+0x11800] ;  /* 0x01180000be0c783b */ /* 0x000eee0000004200 */
[----:B------:R-:W-:Y:S01]  /*7020*/  HMMA.16816.F32 R148, R24, R28, R148 ;  /* 0x0000001c1894723c */ /* 0x000fe20000001894 */
[----:B------:R-:W-:Y:S01]  /*7030*/  F2FP.F16.F32.PACK_AB R29, R201, R208 ;  /* 0x000000d0c91d723e */ /* 0x000fe200000000ff */
[----:B------:R-:W-:Y:S01]  /*7040*/  FADD.FTZ R208, R208, R195 ;  /* 0x000000c3d0d07221 */ /* 0x000fe20000010000 */
[----:B------:R-:W-:-:S02]  /*7050*/  F2FP.F16.F32.PACK_AB R28, R203, R200 ;  /* 0x000000c8cb1c723e */ /* 0x000fc400000000ff */
[----:B------:R-:W-:Y:S01]  /*7060*/  LOP3.LUT R4, R29, R4, RZ, 0xc0, !PT ;  /* 0x000000041d047212 */ /* 0x000fe200078ec0ff */
[----:B------:R-:W-:Y:S01]  /*7070*/  FADD.FTZ R201, R201, R208 ;  /* 0x000000d0c9c97221 */ /* 0x000fe20000010000 */
[----:B------:R-:W-:Y:S01]  /*7080*/  LOP3.LUT R5, R28, R5, RZ, 0xc0, !PT ;  /* 0x000000051c057212 */ /* 0x000fe200078ec0ff */
[----:B------:R-:W-:Y:S01]  /*7090*/  HMMA.16816.F32 R96, R24, R34, R96 ;  /* 0x000000221860723c */ /* 0x000fe20000001860 */
[----:B------:R-:W-:Y:S01]  /*70a0*/  LDSM.16.MT88.4 R32, [R189+0x17800] ;  /* 0x01780000bd20783b */ /* 0x000fe20000004200 */
[----:B------:R-:W-:-:S04]  /*70b0*/  FADD.FTZ R198, R198, R201 ;  /* 0x000000c9c6c67221 */ /* 0x000fc80000010000 */
[----:B------:R-:W-:Y:S02]  /*70c0*/  FADD.FTZ R241, R241, R198 ;  /* 0x000000c6f1f17221 */ /* 0x000fe40000010000 */
[C---:B-1----:R-:W-:Y:S08]  /*70d0*/  HMMA.16816.F32 R60, R4.reuse, R8, R60 ;  /* 0x00000008043c723c */ /* 0x042ff0000000183c */
[----:B------:R-:W-:Y:S01]  /*70e0*/  HMMA.16816.F32 R64, R4, R10, R64 ;  /* 0x0000000a0440723c */ /* 0x000fe20000001840 */
[----:B------:R-:W1:Y:S07]  /*70f0*/  LDSM.16.MT88.4 R8, [R188+0x11800] ;  /* 0x01180000bc08783b */ /* 0x000e6e0000004200 */
[C---:B--2---:R-:W-:Y:S08]  /*7100*/  HMMA.16816.F32 R108, R24.reuse, R20, R108 ;  /* 0x00000014186c723c */ /* 0x044ff0000000186c */
[----:B------:R-:W-:Y:S01]  /*7110*/  HMMA.16816.F32 R112, R24, R22, R112 ;  /* 0x000000161870723c */ /* 0x000fe20000001870 */
        /* <DEDUP_REMOVED lines=8> */
[----:B------:R-:W-:Y:S01]  /*71a0*/  HMMA.16816.F32 R48, R4, R10, R48 ;  /* 0x0000000a0430723c */ /* 0x000fe20000001830 */
[----:B------:R-:W1:Y:S07]  /*71b0*/  LDSM.16.MT88.4 R8, [R186+0x15800] ;  /* 0x01580000ba08783b */ /* 0x000e6e0000004200 */
[C---:B------:R-:W-:Y:S08]  /*71c0*/  HMMA.16816.F32 R76, R24.reuse, R172, R76 ;  /* 0x000000ac184c723c */ /* 0x040ff0000000184c */
[C---:B------:R-:W-:Y:S01]  /*71d0*/  HMMA.16816.F32 R80, R24.reuse, R174, R80 ;  /* 0x000000ae1850723c */ /* 0x040fe20000001850 */
[----:B------:R-:W5:Y:S07]  /*71e0*/  LDSM.16.MT88.4 R172, [R189+0x13800] ;  /* 0x01380000bdac783b */ /* 0x000f6e0000004200 */
[C---:B------:R-:W-:Y:S08]  /*71f0*/  HMMA.16816.F32 R84, R24.reuse, R168, R84 ;  /* 0x000000a81854723c */ /* 0x040ff00000001854 */
[C---:B------:R-:W-:Y:S01]  /*7200*/  HMMA.16816.F32 R88, R24.reuse, R170, R88 ;  /* 0x000000aa1858723c */ /* 0x040fe20000001858 */
[----:B------:R-:W5:Y:S07]  /*7210*/  LDSM.16.MT88.4 R168, [R189+0x15800] ;  /* 0x01580000bda8783b */ /* 0x000f6e0000004200 */
[----:B------:R-:W-:Y:S01]  /*7220*/  HMMA.16816.F32 R144, R24, R30, R144 ;  /* 0x0000001e1890723c */ /* 0x000fe20000001890 */
[----:B------:R-:W5:Y:S04]  /*7230*/  LDSM.16.MT88.4 R28, [R188+0x13800] ;  /* 0x01380000bc1c783b */ /* 0x000f680000004200 */
[----:B------:R-:W5:Y:S03]  /*7240*/  LDSM.16.MT88.4 R24, [R188+0x15800] ;  /* 0x01580000bc18783b */ /* 0x000f660000004200 */
        /* <DEDUP_REMOVED lines=9> */
[----:B-1----:R-:W-:Y:S01]  /*72e0*/  HMMA.16816.F32 R116, R4, R8, R116 ;  /* 0x000000080474723c */ /* 0x002fe20000001874 */
[----:B------:R-:W-:-:S04]  /*72f0*/  FADD.FTZ R9, R197, R0 ;  /* 0x00000000c5097221 */ /* 0x000fc80000010000 */
[----:B------:R-:W-:-:S03]  /*7300*/  FADD.FTZ R9, R206, R9 ;  /* 0x00000009ce097221 */ /* 0x000fc60000010000 */
[----:B-----5:R-:W-:Y:S01]  /*7310*/  HMMA.16816.F32 R68, R4, R172, R68 ;  /* 0x000000ac0444723c */ /* 0x020fe20000001844 */
        /* <DEDUP_REMOVED lines=17> */
[C---:B---3--:R-:W-:Y:S08]  /*7430*/  HMMA.16816.F32 R84, R4.reuse, R12, R84 ;  /* 0x0000000c0454723c */ /* 0x048ff00000001854 */
[C---:B------:R-:W-:Y:S08]  /*7440*/  HMMA.16816.F32 R88, R4.reuse, R14, R88 ;  /* 0x0000000e0458723c */ /* 0x040ff00000001858 */
[C---:B------:R-:W-:Y:S08]  /*7450*/  HMMA.16816.F32 R120, R4.reuse, R10, R120 ;  /* 0x0000000a0478723c */ /* 0x040ff00000001878 */
[C---:B----4-:R-:W-:Y:S08]  /*7460*/  HMMA.16816.F32 R148, R4.reuse, R16, R148 ;  /* 0x000000100494723c */ /* 0x050ff00000001894 */
[----:B------:R-:W-:Y:S01]  /*7470*/  HMMA.16816.F32 R144, R4, R18, R144 ;  /* 0x000000120490723c */ /* 0x000fe20000001890 */
[----:B------:R-:W-:-:S04]  /*7480*/  NOP ;  /* 0x0000000000007918 */ /* 0x000fc80000000000 */
[----:B------:R-:W-:-:S15]  /*7490*/  BRA.U !UP1, `(.L_x_668) ;  /* 0x00000045094c7547 */ /* 0x000fde000b800000 */
        /* <DEDUP_REMOVED lines=8> */
[----:B------:R-:W-:Y:S01]  /*7520*/  UIADD3 UR21, UPT, UPT, UR19, -0x2, URZ ;  /* 0xfffffffe13157890 */ /* 0x000fe2000fffe0ff */
[----:B------:R-:W4:Y:S01]  /*7530*/  LDC.64 R222, c[0x0][0x3c0] ;  /* 0x0000f000ffde7b82 */ /* 0x000f220000000a00 */
[----:B------:R-:W1:Y:S01]  /*7540*/  LDCU UR19, c[0x0][0x440] ;  /* 0x00008800ff1377ac */ /* 0x000e620008000800 */
[----:B---3--:R-:W-:Y:S01]  /*7550*/  ISETP.GE.AND P1, PT, R211, UR4, PT ;  /* 0x00000004d3007c0c */ /* 0x008fe2000bf26270 */
[----:B------:R-:W3:Y:S01]  /*7560*/  LDCU UR4, c[0x0][0x45c] ;  /* 0x00008b80ff0477ac */ /* 0x000ee20008000800 */
[----:B--2---:R-:W-:Y:S01]  /*7570*/  ULEA UR5, UR5, UR6, 0x18 ;  /* 0x0000000605057291 */ /* 0x004fe2000f8ec0ff */
[C---:B-1----:R-:W-:Y:S01]  /*7580*/  IMAD.SHL.U32 R208, R210.reuse, 0x40, RZ ;  /* 0x00000040d2d07824 */ /* 0x042fe200078e00ff */
[----:B------:R-:W-:-:S02]  /*7590*/  LOP3.LUT P0, RZ, R210, 0x2, RZ, 0xc0, !PT ;  /* 0x00000002d2ff7812 */ /* 0x000fc4000780c0ff */
[----:B------:R-:W-:Y:S02]  /*75a0*/  SHF.L.U32 R218, R210, 0x5, RZ ;  /* 0x00000005d2da7819 */ /* 0x000fe400000006ff */
[----:B------:R-:W-:Y:S02]  /*75b0*/  SEL R166, R166, 0xffffffe0, !P0 ;  /* 0xffffffe0a6a67807 */ /* 0x000fe40004000000 */
[----:B------:R-:W-:Y:S01]  /*75c0*/  LOP3.LUT R167, R208, 0x400, RZ, 0xc0, !PT ;  /* 0x00000400d0a77812 */ /* 0x000fe200078ec0ff */
[----:B---3--:R-:W-:Y:S06]  /*75d0*/  BRA `(.L_x_669) ;  /* 0x0000000400a87947 */ /* 0x008fec0003800000 */
.L_x_671:
[----:B------:R-:W1:Y:S01]  /*75e0*/  LDC.64 R168, c[0x0][0x3b8] ;  /* 0x0000ee00ffa87b82 */ /* 0x000e620000000a00 */
[----:B------:R-:W-:Y:S01]  /*75f0*/  UIADD3 UR6, UPT, UPT, UR21, -0x1, URZ ;  /* 0xffffffff15067890 */ /* 0x000fe2000fffe0ff */
[----:B------:R-:W-:Y:S05]  /*7600*/  LOP3.LUT R175, R231, 0x1f8, RZ, 0xc0, !PT ;  /* 0x000001f8e7af7812 */ /* 0x000fea00078ec0ff */
[----:B-1----:R-:W-:Y:S04]  /*7610*/  IMAD.WIDE.U32 R170, R168, UR6, RZ ;  /* 0x00000006a8aa7c25 */ /* 0x002fe8000f8e00ff */
[----:B------:R-:W-:Y:S01]  /*7620*/  IMAD R2, R169, UR6, R171 ;  /* 0x00000006a9027c24 */ /* 0x000fe2000f8e02ab */
[C---:B------:R-:W-:Y:S01]  /*7630*/  LEA R176, P5, R170.reuse, R226, 0x7 ;  /* 0x000000e2aab07211 */ /* 0x040fe200078a38ff */
[C---:B------:R-:W-:Y:S03]  /*7640*/  IMAD.SHL.U32 R173, R170.reuse, 0x40, RZ ;  /* 0x00000040aaad7824 */ /* 0x040fe600078e00ff */
[C-C-:B------:R-:W-:Y:S02]  /*7650*/  LEA.HI.X R177, R170.reuse, R225, R2.reuse, 0x7, P5 ;  /* 0x000000e1aab17211 */ /* 0x140fe400028f3c02 */
[----:B------:R-:W-:Y:S02]  /*7660*/  SHF.L.U64.HI R172, R170, 0x6, R2 ;  /* 0x00000006aaac7819 */ /* 0x000fe40000010202 */
[----:B------:R-:W-:Y:S02]  /*7670*/  LOP3.LUT R170, R175, 0x38, R210, 0x78, !PT ;  /* 0x00000038afaa7812 */ /* 0x000fe400078e78d2 */
[----:B------:R-:W-:Y:S02]  /*7680*/  LEA R173, P6, R168, R173, 0x4 ;  /* 0x000000ada8ad7211 */ /* 0x000fe400078c20ff */
[----:B------:R-:W-:Y:S02]  /*7690*/  LOP3.LUT R170, R170, 0x1e00, R231, 0xf8, !PT ;  /* 0x00001e00aaaa7812 */ /* 0x000fe400078ef8e7 */
[--C-:B------:R-:W-:Y:S02]  /*76a0*/  LEA.HI.X R172, R168, R172, R169.reuse, 0x4, P6 ;  /* 0x000000aca8ac7211 */ /* 0x100fe400030f24a9 */
[----:B------:R-:W-:Y:S02]  /*76b0*/  LEA R227, R170, UR5, 0x1 ;  /* 0x00000005aae37c11 */ /* 0x000fe4000f8e08ff */
[CC--:B------:R-:W-:Y:S02]  /*76c0*/  LEA R171, P6, R168.reuse, R173.reuse, 0x4 ;  /* 0x000000ada8ab7211 */ /* 0x0c0fe400078c20ff */
[C---:B------:R-:W-:Y:S01]  /*76d0*/  LEA R164, P5, R168.reuse, R173, 0x5 ;  /* 0x000000ada8a47211 */ /* 0x040fe200078a28ff */
[----:B------:R-:W-:Y:S01]  /*76e0*/  @!PT LDS RZ, [RZ] ;  /* 0x00000000fffff984 */ /* 0x000fe20000000800 */
[----:B------:R-:W-:Y:S01]  /*76f0*/  @!PT LDS RZ, [RZ] ;  /* 0x00000000fffff984 */ /* 0x000fe20000000800 */
[----:B------:R-:W-:Y:S01]  /*7700*/  @!PT LDS RZ, [RZ] ;  /* 0x00000000fffff984 */ /* 0x000fe20000000800 */
[----:B------:R1:W-:Y:S01]  /*7710*/  @!P1 LDGSTS.E.BYPASS.LTC128B.128 [R227+0x8000], desc[UR22][R176.64] ;  /* 0x08000000b0e39fae */ /* 0x0003e2000b981a16 */
[C-C-:B------:R-:W-:Y:S02]  /*7720*/  LEA.HI.X R2, R168.reuse, R172, R169.reuse, 0x4, P6 ;  /* 0x000000aca8027211 */ /* 0x140fe400030f24a9 */
[C---:B------:R-:W-:Y:S01]  /*7730*/  LEA R174, P6, R173.reuse, R226, 0x1 ;  /* 0x000000e2adae7211 */ /* 0x040fe200078c08ff */
[----:B------:R1:W-:Y:S01]  /*7740*/  @P1 STS.128 [R227+0x8000], RZ ;  /* 0x008000ffe3001388 */ /* 0x0003e20000000c00 */
[----:B------:R-:W-:Y:S02]  /*7750*/  LEA.HI.X R168, R168, R172, R169, 0x5, P5 ;  /* 0x000000aca8a87211 */ /* 0x000fe400028f2ca9 */
[-C--:B------:R-:W-:Y:S01]  /*7760*/  LEA.HI.X R175, R173, R225.reuse, R172, 0x1, P6 ;  /* 0x000000e1adaf7211 */ /* 0x080fe200030f0cac */
[----:B------:R-:W-:Y:S01]  /*7770*/  @!PT LDS RZ, [RZ] ;  /* 0x00000000fffff984 */ /* 0x000fe20000000800 */
[----:B------:R-:W-:Y:S01]  /*7780*/  @!PT LDS RZ, [RZ] ;  /* 0x00000000fffff984 */ /* 0x000fe20000000800 */
[----:B------:R-:W-:Y:S01]  /*7790*/  @!PT LDS RZ, [RZ] ;  /* 0x00000000fffff984 */ /* 0x000fe20000000800 */
[----:B------:R1:W-:Y:S01]  /*77a0*/  @!P4 LDGSTS.E.BYPASS.LTC128B.128 [R227+0xa000], desc[UR22][R176.64+0x80] ;  /* 0x0a000080b0e3cfae */ /* 0x0003e2000b981a16 */
[CC--:B------:R-:W-:Y:S02]  /*77b0*/  LEA R178, P6, R171.reuse, R226.reuse, 0x1 ;  /* 0x000000e2abb27211 */ /* 0x0c0fe400078c08ff */
[C---:B------:R-:W-:Y:S01]  /*77c0*/  LEA R172, P5, R164.reuse, R226, 0x1 ;  /* 0x000000e2a4ac7211 */ /* 0x040fe200078a08ff */
        /* <DEDUP_REMOVED lines=75> */
.L_x_669:
[----:B------:R-:W-:Y:S04]  /*7c80*/  DEPBAR.LE SB0, 0x0 ;  /* 0x000080000000791a */ /* 0x000fe80000000000 */
[----:B------:R-:W-:Y:S01]  /*7c90*/  BAR.SYNC.DEFER_BLOCKING 0x0 ;  /* 0x0000000000007b1d */ /* 0x000fe20000010000 */
[----:B----4-:R-:W-:Y:S01]  /*7ca0*/  IMAD.WIDE.U32 R2, R222, UR21, RZ ;  /* 0x00000015de027c25 */ /* 0x010fe2000f8e00ff */
[----:B------:R-:W-:Y:S01]  /*7cb0*/  SHF.R.U32.HI R212, RZ, 0x1, R210 ;  /* 0x00000001ffd47819 */ /* 0x000fe200000116d2 */
[----:B------:R-:W-:Y:S01]  /*7cc0*/  UISETP.NE.AND UP0, UPT, UR21, URZ, UPT ;  /* 0x000000ff1500728c */ /* 0x000fe2000bf05270 */
[----:B------:R-:W-:Y:S01]  /*7cd0*/  LOP3.LUT R213, R218, 0x7c00, RZ, 0xc0, !PT ;  /* 0x00007c00dad57812 */ /* 0x000fe200078ec0ff */
[----:B------:R-:W-:Y:S01]  /*7ce0*/  IMAD R3, R223, UR21, R3 ;  /* 0x00000015df037c24 */ /* 0x000fe2000f8e0203 */
[C---:B------:R-:W-:Y:S01]  /*7cf0*/  LEA R244, P2, R2.reuse, R224, 0x7 ;  /* 0x000000e002f47211 */ /* 0x040fe200078438ff */
[----:B------:R-:W-:Y:S01]  /*7d00*/  IMAD.SHL.U32 R205, R2, 0x40, RZ ;  /* 0x0000004002cd7824 */ /* 0x000fe200078e00ff */
[----:B------:R-:W-:Y:S01]  /*7d10*/  LOP3.LUT R164, R212, 0x8, RZ, 0xc0, !PT ;  /* 0x00000008d4a47812 */ /* 0x000fe200078ec0ff */
[----:B------:R-:W-:Y:S01]  /*7d20*/  IMAD.SHL.U32 R231, R210, 0x8, RZ ;  /* 0x00000008d2e77824 */ /* 0x000fe200078e00ff */
[--C-:B------:R-:W-:Y:S01]  /*7d30*/  SHF.L.U64.HI R203, R2, 0x6, R3.reuse ;  /* 0x0000000602cb7819 */ /* 0x100fe20000010203 */
[----:B------:R-:W-:Y:S01]  /*7d40*/  USHF.L.U32 UR20, UR21, 0x1, URZ ;  /* 0x0000000115147899 */ /* 0x000fe200080006ff */
[----:B------:R-:W-:Y:S02]  /*7d50*/  LEA R205, P0, R222, R205, 0x4 ;  /* 0x000000cddecd7211 */ /* 0x000fe400078020ff */
[----:B------:R-:W-:Y:S02]  /*7d60*/  LOP3.LUT R211, R231, 0x38, RZ, 0xc0, !PT ;  /* 0x00000038e7d37812 */ /* 0x000fe400078ec0ff */
[----:B------:R-:W-:Y:S02]  /*7d70*/  LEA.HI.X R245, R2, R220, R3, 0x7, P2 ;  /* 0x000000dc02f57211 */ /* 0x000fe400010f3c03 */
[C-C-:B------:R-:W-:Y:S02]  /*7d80*/  LEA.HI.X R203, R222.reuse, R203, R223.reuse, 0x4, P0 ;  /* 0x000000cbdecb7211 */ /* 0x140fe400000f24df */
[C---:B------:R-:W-:Y:S02]  /*7d90*/  LEA R229, P2, R222.reuse, R205, 0x4 ;  /* 0x000000cddee57211 */ /* 0x040fe400078420ff */
[----:B------:R-:W-:Y:S02]  /*7da0*/  LOP3.LUT R230, R211, 0x40, RZ, 0xfc, !PT ;  /* 0x00000040d3e67812 */ /* 0x000fe400078efcff */
[C---:B------:R-:W-:Y:S01]  /*7db0*/  LEA.HI.X R207, R222.reuse, R203, R223, 0x4, P2 ;  /* 0x000000cbdecf7211 */ /* 0x040fe200010f24df */
[----:B------:R-:W-:Y:S01]  /*7dc0*/  @!PT LDS RZ, [RZ] ;  /* 0x00000000fffff984 */ /* 0x000fe20000000800 */
[----:B------:R-:W-:Y:S01]  /*7dd0*/  @!PT LDS RZ, [RZ] ;  /* 0x00000000fffff984 */ /* 0x000fe20000000800 */
[----:B------:R-:W-:Y:S01]  /*7de0*/  @!PT LDS RZ, [RZ] ;  /* 0x00000000fffff984 */ /* 0x000fe20000000800 */
[----:B------:R-:W-:Y:S01]  /*7df0*/  @!P1 LDGSTS.E.BYPASS.LTC128B.128 [R227+0x10000], desc[UR22][R244.64] ;  /* 0x10000000f4e39fae */ /* 0x000fe2000b981a16 */
[-C--:B------:R-:W-:Y:S02]  /*7e00*/  LEA R204, P3, R205, R224.reuse, 0x1 ;  /* 0x000000e0cdcc7211 */ /* 0x080fe400078608ff */
[----:B------:R-:W-:Y:S01]  /*7e10*/  LEA R201, P0, R222, R205, 0x5 ;  /* 0x000000cddec97211 */ /* 0x000fe200078028ff */
[----:B------:R-:W-:Y:S01]  /*7e20*/  @P1 STS.128 [R227+0x10000], RZ ;  /* 0x010000ffe3001388 */ /* 0x000fe20000000c00 */
[----:B------:R-:W-:Y:S02]  /*7e30*/  LEA R202, P2, R229, R224, 0x1 ;  /* 0x000000e0e5ca7211 */ /* 0x000fe400078408ff */
[----:B------:R-:W-:Y:S02]  /*7e40*/  ISETP.GE.AND P4, PT, R230, UR19, PT ;  /* 0x00000013e6007c0c */ /* 0x000fe4000bf86270 */
[-C--:B------:R-:W-:Y:S02]  /*7e50*/  LEA.HI.X R205, R205, R220.reuse, R203, 0x1, P3 ;  /* 0x000000dccdcd7211 */ /* 0x080fe400018f0ccb */
[----:B------:R-:W-:Y:S02]  /*7e60*/  LEA.HI.X R3, R222, R203, R223, 0x5, P0 ;  /* 0x000000cbde037211 */ /* 0x000fe400000f2cdf */
[----:B------:R-:W-:Y:S02]  /*7e70*/  LEA.HI.X R203, R229, R220, R207, 0x1, P2 ;  /* 0x000000dce5cb7211 */ /* 0x000fe400010f0ccf */
[----:B------:R-:W-:Y:S02]  /*7e80*/  LOP3.LUT R229, R211, 0x80, RZ, 0xfc, !PT ;  /* 0x00000080d3e57812 */ /* 0x000fe400078efcff */
[----:B------:R-:W-:Y:S02]  /*7e90*/  LEA R200, P0, R201, R224, 0x1 ;  /* 0x000000e0c9c87211 */ /* 0x000fe400078008ff */
[----:B------:R-:W-:Y:S01]  /*7ea0*/  ISETP.GE.AND P3, PT, R229, UR19, PT ;  /* 0x00000013e5007c0c */ /* 0x000fe2000bf66270 */
[----:B------:R-:W-:Y:S01]  /*7eb0*/  @!PT LDS RZ, [RZ] ;  /* 0x00000000fffff984 */ /* 0x000fe20000000800 */
[----:B------:R-:W-:Y:S01]  /*7ec0*/  @!PT LDS RZ, [RZ] ;  /* 0x00000000fffff984 */ /* 0x000fe20000000800 */
[----:B------:R-:W-:Y:S01]  /*7ed0*/  @!PT LDS RZ, [RZ] ;  /* 0x00000000fffff984 */ /* 0x000fe20000000800 */
[----:B------:R-:W-:Y:S01]  /*7ee0*/  @!P4 LDGSTS.E.BYPASS.LTC128B.128 [R227+0x12000], desc[UR22][R244.64+0x80] ;  /* 0x12000080f4e3cfae */ /* 0x000fe2000b981a16 */
[----:B------:R-:W-:Y:S02]  /*7ef0*/  LOP3.LUT R228, R211, 0xc0, RZ, 0xfc, !PT ;  /* 0x000000c0d3e47812 */ /* 0x000fe400078efcff */
[----:B------:R-:W-:Y:S01]  /*7f00*/  LEA.HI.X R201, R201, R220, R3, 0x1, P0 ;  /* 0x000000dcc9c97211 */ /* 0x000fe200000f0c03 */
[----:B------:R-:W-:Y:S01]  /*7f10*/  @P4 STS.128 [R227+0x12000], RZ ;  /* 0x012000ffe3004388 */ /* 0x000fe20000000c00 */
[----:B------:R-:W-:Y:S02]  /*7f20*/  ISETP.GE.AND P0, PT, R228, UR19, PT ;  /* 0x00000013e4007c0c */ /* 0x000fe4000bf06270 */
[C---:B------:R-:W-:Y:S02]  /*7f30*/  ISETP.GE.AND P1, PT, R211.reuse, UR19, PT ;  /* 0x00000013d3007c0c */ /* 0x040fe4000bf26270 */
[--C-:B------:R-:W-:Y:S02]  /*7f40*/  LOP3.LUT R169, R211, 0x1c0, R208.reuse, 0xf8, !PT ;  /* 0x000001c0d3a97812 */ /* 0x100fe400078ef8d0 */
[----:B------:R-:W-:Y:S01]  /*7f50*/  LOP3.LUT R2, R213, 0x200, R208, 0xf8, !PT ;  /* 0x00000200d5027812 */ /* 0x000fe200078ef8d0 */
[----:B------:R-:W-:Y:S01]  /*7f60*/  @!PT LDS RZ, [RZ] ;  /* 0x00000000fffff984 */ /* 0x000fe20000000800 */
[----:B------:R-:W-:Y:S01]  /*7f70*/  @!PT LDS RZ, [RZ] ;  /* 0x00000000fffff984 */ /* 0x000fe20000000800 */
[----:B------:R-:W-:Y:S01]  /*7f80*/  @!PT LDS RZ, [RZ] ;  /* 0x00000000fffff984 */ /* 0x000fe20000000800 */
[----:B------:R-:W-:Y:S01]  /*7f90*/  @!P3 LDGSTS.E.BYPASS.LTC128B.128 [R227+0x14000], desc[UR22][R244.64+0x100] ;  /* 0x14000100f4e3bfae */ /* 0x000fe2000b981a16 */
[C---:B------:R-:W-:Y:S02]  /*7fa0*/  LOP3.LUT R215, R169.reuse, R164, RZ, 0x3c, !PT ;  /* 0x000000a4a9d77212 */ /* 0x040fe400078e3cff */
[----:B------:R-:W-:Y:S01]  /*7fb0*/  LOP3.LUT R216, R169, 0x8, R210, 0x78, !PT ;  /* 0x00000008a9d87812 */ /* 0x000fe200078e78d2 */
[----:B------:R-:W-:Y:S01]  /*7fc0*/  @P3 STS.128 [R227+0x14000], RZ ;  /* 0x014000ffe3003388 */ /* 0x000fe20000000c00 */
[----:B------:R-:W-:Y:S02]  /*7fd0*/  LOP3.LUT R221, R2, R215, RZ, 0xfc, !PT ;  /* 0x000000d702dd7212 */ /* 0x000fe400078efcff */
        /* <DEDUP_REMOVED lines=288> */
[----:B------:R-:W-:Y:S01]  /*91e0*/  FMNMX3.FTZ R200, R201, R12, R13, !PT ;  /* 0x0000000cc9c87276 */ /* 0x000fe2000781000d */
[----:B------:R-:W-:Y:S01]  /*91f0*/  IMAD.U32 R201, RZ, RZ, UR20 ;  /* 0x00000014ffc97e24 */ /* 0x000fe2000f8e00ff */
        /* <DEDUP_REMOVED lines=12> */
[----:B------:R-:W-:Y:S01]  /*92c0*/  FMNMX3.FTZ R200, R200, R32, R33, !PT ;  /* 0x00000020c8c87276 */ /* 0x000fe20007810021 */
[----:B------:R-:W-:Y:S06]  /*92d0*/  BRA.U.ANY UP0, `(.L_x_671) ;  /* 0xffffffe100c07547 */ /* 0x000fec000b93ffff */
.L_x_670:
[----:B------:R-:W2:Y:S01]  /*92e0*/  SHFL.BFLY PT, R169, R200, 0x2, 0x1f ;  /* 0x0c401f00c8a97f89 */ /* 0x000ea200000e0000 */
[----:B------:R-:W-:Y:S01]  /*92f0*/  LOP3.LUT R201, R201, UR27, R237, 0x96, !PT ;  /* 0x0000001bc9c97c12 */ /* 0x000fe2000f8e96ed */
[----:B------:R-:W-:Y:S01]  /*9300*/  UIADD3 UR6, UPT, UPT, UR26, -0x61c88647, URZ ;  /* 0x9e3779b91a067890 */ /* 0x000fe2000fffe0ff */
[----:B------:R-:W-:Y:S01]  /*9310*/  FMNMX3.FTZ R3, R3, R34, R35, !PT ;  /* 0x0000002203037276 */ /* 0x000fe20007810023 */
[----:B------:R-:W-:Y:S01]  /*9320*/  UIADD3 UR11, UPT, UPT, UR26, 0x3c6ef372, URZ ;  /* 0x3c6ef3721a0b7890 */ /* 0x000fe2000fffe0ff */
[----:B------:R-:W-:Y:S01]  /*9330*/  LOP3.LUT R193, R215, 0x200, R208, 0xf8, !PT ;  /* 0x00000200d7c17812 */ /* 0x000fe200078ef8d0 */
[----:B------:R-:W-:Y:S01]  /*9340*/  IMAD.WIDE.U32 R184, R201, -0x326172a9, RZ ;  /* 0xcd9e8d57c9b87825 */ /* 0x000fe200078e00ff */
[----:B------:R-:W-:Y:S01]  /*9350*/  UIADD3 UR17, UPT, UPT, UR27, 0x76cf5d0a, URZ ;  /* 0x76cf5d0a1b117890 */ /* 0x000fe2000fffe0ff */
[----:B------:R-:W3:Y:S01]  /*9360*/  SHFL.BFLY PT, R2, R3, 0x2, 0x1f ;  /* 0x0c401f0003027f89 */ /* 0x000ee200000e0000 */
[----:B------:R-:W-:Y:S01]  /*9370*/  UIADD3 UR16, UPT, UPT, UR27, 0x32370b8f, URZ ;  /* 0x32370b8f1b107890 */ /* 0x000fe2000fffe0ff */
[----:B------:R-:W-:Y:S01]  /*9380*/  LEA R193, R193, UR5, 0x1 ;  /* 0x00000005c1c17c11 */ /* 0x000fe2000f8e08ff */
[----:B------:R-:W-:Y:S01]  /*9390*/  UIADD3 UR10, UPT, UPT, UR26, -0x255992d5, URZ ;  /* 0xdaa66d2b1a0a7890 */ /* 0x000fe2000fffe0ff */
[----:B------:R-:W-:Y:S01]  /*93a0*/  LOP3.LUT R164, R242, UR6, R185, 0x96, !PT ;  /* 0x00000006f2a47c12 */ /* 0x000fe2000f8e96b9 */
[----:B------:R-:W-:Y:S01]  /*93b0*/  UIADD3 UR9, UPT, UPT, UR26, 0x78dde6e4, URZ ;  /* 0x78dde6e41a097890 */ /* 0x000fe2000fffe0ff */
[----:B------:R-:W-:Y:S01]  /*93c0*/  LOP3.LUT R184, R233, UR11, R184, 0x96, !PT ;  /* 0x0000000be9b87c12 */ /* 0x000fe2000f8e96b8 */
[----:B------:R-:W-:Y:S01]  /*93d0*/  UIADD3 UR13, UPT, UPT, UR27, -0x56f99767, URZ ;  /* 0xa90668991b0d7890 */ /* 0x000fe2000fffe0ff */
[----:B------:R-:W-:Y:S01]  /*93e0*/  IADD3 R192, PT, PT, R166, R193, RZ ;  /* 0x000000c1a6c07210 */ /* 0x000fe20007ffe0ff */
[----:B------:R-:W-:Y:S01]  /*93f0*/  IMAD.WIDE.U32 R182, R164, -0x2daee0ad, RZ ;  /* 0xd2511f53a4b67825 */ /* 0x000fe200078e00ff */
[----:B------:R-:W-:Y:S01]  /*9400*/  UIADD3 UR15, UPT, UPT, UR27, -0x126145ec, URZ ;  /* 0xed9eba141b0f7890 */ /* 0x000fe2000fffe0ff */
[----:B------:R-:W-:Y:S01]  /*9410*/  LDSM.16.MT88.4 R188, [R193+0x14800] ;  /* 0x01480000c1bc783b */ /* 0x000fe20000004200 */
[----:B------:R-:W-:Y:S01]  /*9420*/  UIADD3 UR7, UPT, UPT, UR26, -0x4ab325aa, URZ ;  /* 0xb54cda561a077890 */ /* 0x000fe2000fffe0ff */
[----:B------:R-:W-:Y:S01]  /*9430*/  IMAD.WIDE.U32 R184, R184, -0x2daee0ad, RZ ;  /* 0xd2511f53b8b87825 */ /* 0x000fe200078e00ff */
[----:B------:R-:W-:Y:S01]  /*9440*/  LOP3.LUT R164, R234, UR17, R183, 0x96, !PT ;  /* 0x00000011eaa47c12 */ /* 0x000fe2000f8e96b7 */
[----:B------:R-:W-:Y:S02]  /*9450*/  UIADD3 UR8, UPT, UPT, UR26, 0x1715609d, URZ ;  /* 0x1715609d1a087890 */ /* 0x000fe4000fffe0ff */
[----:B------:R-:W-:Y:S01]  /*9460*/  UIADD3 UR12, UPT, UPT, UR27, 0x646e171e, URZ ;  /* 0x646e171e1b0c7890 */ /* 0x000fe2000fffe0ff */
[----:B------:R-:W-:Y:S01]  /*9470*/  LOP3.LUT R182, R182, UR16, R185, 0x96, !PT ;  /* 0x00000010b6b67c12 */ /* 0x000fe2000f8e96b9 */
[----:B------:R-:W-:Y:S01]  /*9480*/  IMAD.WIDE.U32 R180, R164, -0x326172a9, RZ ;  /* 0xcd9e8d57a4b47825 */ /* 0x000fe200078e00ff */
[----:B-1----:R-:W-:Y:S01]  /*9490*/  LDSM.16.MT88.4 R176, [R192+0x10000] ;  /* 0x01000000c0b0783b */ /* 0x002fe20000004200 */
[----:B------:R-:W-:Y:S02]  /*94a0*/  UIADD3 UR20, UPT, UPT, UR20, 0x1, URZ ;  /* 0x0000000114147890 */ /* 0x000fe4000fffe0ff */
[----:B------:R-:W-:Y:S01]  /*94b0*/  IMAD.WIDE.U32 R182, R182, -0x326172a9, RZ ;  /* 0xcd9e8d57b6b67825 */ /* 0x000fe200078e00ff */
[----:B------:R-:W-:Y:S01]  /*94c0*/  LOP3.LUT R168, R232, UR10, R181, 0x96, !PT ;  /* 0x0000000ae8a87c12 */ /* 0x000fe2000f8e96b5 */
[----:B------:R-:W-:Y:S03]  /*94d0*/  UISETP.GT.AND UP0, UPT, UR21, URZ, UPT ;  /* 0x000000ff1500728c */ /* 0x000fe6000bf04270 */
[----:B------:R-:W-:Y:S01]  /*94e0*/  LOP3.LUT R180, R180, UR9, R183, 0x96, !PT ;  /* 0x00000009b4b47c12 */ /* 0x000fe2000f8e96b7 */
[----:B------:R-:W-:Y:S04]  /*94f0*/  IMAD.WIDE.U32 R170, R168, -0x2daee0ad, RZ ;  /* 0xd2511f53a8aa7825 */ /* 0x000fe800078e00ff */
[----:B------:R-:W-:Y:S01]  /*9500*/  IMAD.WIDE.U32 R180, R180, -0x2daee0ad, RZ ;  /* 0xd2511f53b4b47825 */ /* 0x000fe200078e00ff */
[----:B------:R-:W-:Y:S04]  /*9510*/  LOP3.LUT R184, R184, UR15, R171, 0x96, !PT ;  /* 0x0000000fb8b87c12 */ /* 0x000fe8000f8e96ab */
[----:B------:R-:W-:Y:S01]  /*9520*/  LOP3.LUT R174, R170, UR13, R181, 0x96, !PT ;  /* 0x0000000daaae7c12 */ /* 0x000fe2000f8e96b5 */
[----:B------:R-:W-:Y:S04]  /*9530*/  IMAD.WIDE.U32 R184, R184, -0x326172a9, RZ ;  /* 0xcd9e8d57b8b87825 */ /* 0x000fe800078e00ff */
[----:B------:R-:W-:Y:S01]  /*9540*/  IMAD.WIDE.U32 R174, R174, -0x326172a9, RZ ;  /* 0xcd9e8d57aeae7825 */ /* 0x000fe200078e00ff */
[----:B------:R-:W-:Y:S02]  /*9550*/  LOP3.LUT R182, R182, UR8, R185, 0x96, !PT ;  /* 0x00000008b6b67c12 */ /* 0x000fe4000f8e96b9 */
[----:B------:R-:W-:Y:S03]  /*9560*/  PRMT R171, R174, 0x7773, RZ ;  /* 0x00007773aeab7816 */ /* 0x000fe600000000ff */
[----:B------:R-:W-:Y:S01]  /*9570*/  IMAD.WIDE.U32 R182, R182, -0x2daee0ad, RZ ;  /* 0xd2511f53b6b67825 */ /* 0x000fe200078e00ff */
[----:B------:R-:W-:Y:S02]  /*9580*/  PRMT R170, R174, 0x7772, RZ ;  /* 0x00007772aeaa7816 */ /* 0x000fe400000000ff */
[----:B------:R-:W-:Y:S02]  /*9590*/  LOP3.LUT R168, R184, UR7, R175, 0x96, !PT ;  /* 0x00000007b8a87c12 */ /* 0x000fe4000f8e96af */
[----:B------:R-:W-:Y:S01]  /*95a0*/  MOV R172, R174 ;  /* 0x000000ae00ac7202 */ /* 0x000fe20000000f00 */
[----:B------:R-:W-:Y:S01]  /*95b0*/  LDSM.16.MT88.4 R184, [R192+0x12800] ;  /* 0x01280000c0b8783b */ /* 0x000fe20000004200 */
[----:B------:R-:W-:Y:S02]  /*95c0*/  LOP3.LUT R180, R180, UR12, R183, 0x96, !PT ;  /* 0x0000000cb4b47c12 */ /* 0x000fe4000f8e96b7 */
[----:B------:R-:W-:Y:S02]  /*95d0*/  LOP3.LUT R172, R172, 0xff, RZ, 0xc0, !PT ;  /* 0x000000ffacac7812 */ /* 0x000fe400078ec0ff */
[----:B--2---:R-:W-:Y:S02]  /*95e0*/  FMNMX.FTZ R169, R200, R169, !PT ;  /* 0x000000a9c8a97209 */ /* 0x004fe40007810000 */
[----:B---3--:R-:W-:Y:S03]  /*95f0*/  FMNMX.FTZ R2, R3, R2, !PT ;  /* 0x0000000203027209 */ /* 0x008fe60007810000 */
[----:B------:R-:W1:Y:S08]  /*9600*/  SHFL.BFLY PT, R164, R169, 0x1, 0x1f ;  /* 0x0c201f00a9a47f89 */ /* 0x000e7000000e0000 */
[----:B------:R-:W2:Y:S01]  /*9610*/  SHFL.BFLY PT, R3, R2, 0x1, 0x1f ;  /* 0x0c201f0002037f89 */ /* 0x000ea200000e0000 */
[----:B-1----:R-:W-:Y:S02]  /*9620*/  FMNMX.FTZ R164, R169, R164, !PT ;  /* 0x000000a4a9a47209 */ /* 0x002fe40007810000 */
[----:B------:R-:W-:Y:S02]  /*9630*/  PRMT R169, R174, 0x7771, RZ ;  /* 0x00007771aea97816 */ /* 0x000fe400000000ff */
[C---:B------:R-:W-:Y:S01]  /*9640*/  FSETP.NEU.FTZ.AND P0, PT, R164.reuse, -INF , PT ;  /* 0xff800000a400780b */ /* 0x040fe20003f1d000 */
[----:B------:R-:W-:Y:S01]  /*9650*/  FMUL.FTZ R204, R164, UR4 ;  /* 0x00000004a4cc7c20 */ /* 0x000fe20008410000 */
[----:B--2---:R-:W-:Y:S02]  /*9660*/  FMNMX.FTZ R3, R2, R3, !PT ;  /* 0x0000000302037209 */ /* 0x004fe40007810000 */
[----:B------:R-:W-:Y:S02]  /*9670*/  PRMT R2, R170, 0x5410, R171 ;  /* 0x00005410aa027816 */ /* 0x000fe400000000ab */
[----:B------:R-:W-:Y:S01]  /*9680*/  FSEL R204, R204, RZ, P0 ;  /* 0x000000ffcccc7208 */ /* 0x000fe20000000000 */
[----:B------:R-:W1:Y:S01]  /*9690*/  LDC R170, c[0x0][0x4f8] ;  /* 0x00013e00ffaa7b82 */ /* 0x000e620000000800 */
[----:B------:R-:W-:Y:S01]  /*96a0*/  LOP3.LUT R171, R168, 0xffff, RZ, 0xc0, !PT ;  /* 0x0000ffffa8ab7812 */ /* 0x000fe200078ec0ff */
[C---:B------:R-:W-:Y:S01]  /*96b0*/  FMUL.FTZ R205, R3.reuse, UR4 ;  /* 0x0000000403cd7c20 */ /* 0x040fe20008410000 */
[----:B------:R-:W-:Y:S01]  /*96c0*/  FSETP.NEU.FTZ.AND P0, PT, R3, -INF , PT ;  /* 0xff8000000300780b */ /* 0x000fe20003f1d000 */
[--C-:B------:R-:W-:Y:S01]  /*96d0*/  FFMA.FTZ R195, R8, UR4, -R204.reuse ;  /* 0x0000000408c37c23 */ /* 0x100fe200080108cc */
[--C-:B------:R-:W-:Y:S01]  /*96e0*/  FFMA.FTZ R196, R9, UR4, -R204.reuse ;  /* 0x0000000409c47c23 */ /* 0x100fe200080108cc */
[----:B------:R-:W-:Y:S01]  /*96f0*/  LOP3.LUT R8, R168, 0xff, RZ, 0xc0, !PT ;  /* 0x000000ffa8087812 */ /* 0x000fe200078ec0ff */
[--C-:B------:R-:W-:Y:S01]  /*9700*/  FFMA.FTZ R201, R4, UR4, -R204.reuse ;  /* 0x0000000404c97c23 */ /* 0x100fe200080108cc */
[----:B------:R-:W-:Y:S01]  /*9710*/  SHF.R.U32.HI R9, RZ, 0x8, R171 ;  /* 0x00000008ff097819 */ /* 0x000fe200000116ab */
[----:B------:R-:W-:Y:S01]  /*9720*/  FFMA.FTZ R200, R5, UR4, -R204 ;  /* 0x0000000405c87c23 */ /* 0x000fe200080108cc */
[----:B------:R-:W-:Y:S01]  /*9730*/  FSEL R205, R205, RZ, P0 ;  /* 0x000000ffcdcd7208 */ /* 0x000fe20000000000 */
[----:B------:R-:W-:Y:S01]  /*9740*/  FADD.FTZ R5, -R164, R165 ;  /* 0x000000a5a4057221 */ /* 0x000fe20000010100 */
[----:B------:R-:W-:Y:S01]  /*9750*/  PRMT R9, R8, 0x5410, R9 ;  /* 0x0000541008097816 */ /* 0x000fe20000000009 */
[----:B------:R-:W-:Y:S01]  /*9760*/  MUFU.EX2 R195, R195 ;  /* 0x000000c300c37308 */ /* 0x000fe20000000800 */
[----:B------:R-:W-:Y:S01]  /*9770*/  PRMT R8, R168, 0x7632, R8 ;  /* 0x00007632a8087816 */ /* 0x000fe20000000008 */
[----:B------:R-:W-:Y:S01]  /*9780*/  FFMA.FTZ R198, R11, UR4, -R205 ;  /* 0x000000040bc67c23 */ /* 0x000fe200080108cd */
[----:B------:R-:W-:Y:S01]  /*9790*/  PRMT R169, R172, 0x5410, R169 ;  /* 0x00005410aca97816 */ /* 0x000fe200000000a9 */
[--C-:B------:R-:W-:Y:S01]  /*97a0*/  FFMA.FTZ R197, R10, UR4, -R205.reuse ;  /* 0x000000040ac57c23 */ /* 0x100fe200080108cd */
[----:B------:R-:W2:Y:S01]  /*97b0*/  LDSM.16.MT88.4 R172, [R193+0x10000] ;  /* 0x01000000c1ac783b */ /* 0x000ea20000004200 */
[----:B------:R-:W-:Y:S01]  /*97c0*/  SHF.R.U32.HI R11, RZ, 0x18, R168 ;  /* 0x00000018ff0b7819 */ /* 0x000fe200000116a8 */
[--C-:B------:R-:W-:Y:S01]  /*97d0*/  FFMA.FTZ R203, R6, UR4, -R205.reuse ;  /* 0x0000000406cb7c23 */ /* 0x100fe200080108cd */
[----:B------:R-:W-:Y:S01]  /*97e0*/  LOP3.LUT R4, R8, 0xff, RZ, 0xc0, !PT ;  /* 0x000000ff08047812 */ /* 0x000fe200078ec0ff */
[----:B------:R-:W-:Y:S01]  /*97f0*/  FFMA.FTZ R199, R7, UR4, -R205 ;  /* 0x0000000407c77c23 */ /* 0x000fe200080108cd */
[----:B------:R-:W-:Y:S01]  /*9800*/  LOP3.LUT R171, R2, 0xff00ff, RZ, 0xc0, !PT ;  /* 0x00ff00ff02ab7812 */ /* 0x000fe200078ec0ff */
[----:B------:R-:W-:Y:S01]  /*9810*/  FMUL.FTZ R2, R5, UR4 ;  /* 0x0000000405027c20 */ /* 0x000fe20008410000 */
[----:B------:R-:W-:Y:S01]  /*9820*/  PRMT R11, R4, 0x5410, R11 ;  /* 0x00005410040b7816 */ /* 0x000fe2000000000b */
[----:B------:R-:W-:Y:S01]  /*9830*/  FADD.FTZ R4, -R3, R0 ;  /* 0x0000000003047221 */ /* 0x000fe20000010100 */
[----:B------:R-:W3:Y:S01]  /*9840*/  MUFU.EX2 R196, R196 ;  /* 0x000000c400c47308 */ /* 0x000ee20000000800 */
[----:B-1----:R-:W-:Y:S01]  /*9850*/  LOP3.LUT R170, R170, 0xff, RZ, 0xc0, !PT ;  /* 0x000000ffaaaa7812 */ /* 0x002fe200078ec0ff */
[--C-:B------:R-:W-:Y:S01]  /*9860*/  FFMA.FTZ R206, R16, UR4, -R204.reuse ;  /* 0x0000000410ce7c23 */ /* 0x100fe200080108cc */
[----:B------:R-:W-:Y:S07]  /*9870*/  FMUL.FTZ R0, R4, UR4 ;  /* 0x0000000404007c20 */ /* 0x000fee0008410000 */
[----:B------:R-:W-:Y:S01]  /*9880*/  MUFU.EX2 R197, R197 ;  /* 0x000000c500c57308 */ /* 0x000fe20000000800 */
[----:B------:R-:W-:Y:S01]  /*9890*/  LEA R202, R170, R170, 0x10 ;  /* 0x000000aaaaca7211 */ /* 0x000fe200078e80ff */
[--C-:B------:R-:W-:Y:S01]  /*98a0*/  FFMA.FTZ R207, R17, UR4, -R204.reuse ;  /* 0x0000000411cf7c23 */ /* 0x100fe200080108cc */
[C---:B------:R-:W-:Y:S07]  /*98b0*/  IADD3 R8, PT, PT, R193.reuse, 0x10000, RZ ;  /* 0x00010000c1087810 */ /* 0x040fee0007ffe0ff */
[----:B------:R-:W1:Y:S01]  /*98c0*/  MUFU.EX2 R198, R198 ;  /* 0x000000c600c67308 */ /* 0x000e620000000800 */
[----:B------:R-:W-:Y:S01]  /*98d0*/  IADD3 R165, PT, PT, R193, 0x10040, RZ ;  /* 0x00010040c1a57810 */ /* 0x000fe20007ffe0ff */
[--C-:B------:R-:W-:Y:S01]  /*98e0*/  FFMA.FTZ R215, R18, UR4, -R205.reuse ;  /* 0x0000000412d77c23 */ /* 0x100fe200080108cd */
[--C-:B------:R-:W-:Y:S07]  /*98f0*/  HSET2.LE.AND R170, R169, R202.reuse, PT ;  /* 0x000000caa9aa7233 */ /* 0x100fee0003803000 */
[----:B------:R-:W-:Y:S01]  /*9900*/  MUFU.EX2 R201, R201 ;  /* 0x000000c900c97308 */ /* 0x000fe20000000800 */
[--C-:B------:R-:W-:Y:S01]  /*9910*/  HSET2.LE.AND R171, R171, R202.reuse, PT ;  /* 0x000000caabab7233 */ /* 0x100fe20003803000 */
[--C-:B------:R-:W-:Y:S01]  /*9920*/  FFMA.FTZ R214, R19, UR4, -R205.reuse ;  /* 0x0000000413d67c23 */ /* 0x100fe200080108cd */
[--C-:B------:R-:W-:Y:S07]  /*9930*/  HSET2.LE.AND R168, R9, R202.reuse, PT ;  /* 0x000000ca09a87233 */ /* 0x100fee0003803000 */
[----:B------:R-:W4:Y:S01]  /*9940*/  MUFU.EX2 R200, R200 ;  /* 0x000000c800c87308 */ /* 0x000f220000000800 */
[--C-:B------:R-:W-:Y:S01]  /*9950*/  HSET2.LE.AND R169, R11, R202.reuse, PT ;  /* 0x000000ca0ba97233 */ /* 0x100fe20003803000 */
[--C-:B------:R-:W-:Y:S01]  /*9960*/  FFMA.FTZ R219, R14, UR4, -R205.reuse ;  /* 0x000000040edb7c23 */ /* 0x100fe200080108cd */
[----:B---3--:R-:W-:Y:S07]  /*9970*/  F2FP.F16.F32.PACK_AB R7, R196, R195 ;  /* 0x000000c3c407723e */ /* 0x008fee00000000ff */
[----:B------:R-:W-:Y:S01]  /*9980*/  MUFU.EX2 R203, R203 ;  /* 0x000000cb00cb7308 */ /* 0x000fe20000000800 */
[----:B------:R-:W-:Y:S01]  /*9990*/  @P2 IADD3 R165, PT, PT, R8, -0x40, RZ ;  /* 0xffffffc008a52810 */ /* 0x000fe20007ffe0ff */
[--C-:B------:R-:W-:Y:S01]  /*99a0*/  FFMA.FTZ R216, R15, UR4, -R205.reuse ;  /* 0x000000040fd87c23 */ /* 0x100fe200080108cd */
[----:B-1----:R-:W-:Y:S07]  /*99b0*/  F2FP.F16.F32.PACK_AB R6, R198, R197 ;  /* 0x000000c5c606723e */ /* 0x002fee00000000ff */
[----:B------:R-:W1:Y:S01]  /*99c0*/  MUFU.EX2 R199, R199 ;  /* 0x000000c700c77308 */ /* 0x000e620000000800 */
[----:B------:R-:W-:Y:S01]  /*99d0*/  LOP3.LUT R170, R7, R170, RZ, 0xc0, !PT ;  /* 0x000000aa07aa7212 */ /* 0x000fe200078ec0ff */
[--C-:B------:R-:W-:Y:S01]  /*99e0*/  FFMA.FTZ R245, R20, UR4, -R204.reuse ;  /* 0x0000000414f57c23 */ /* 0x100fe200080108cc */
[----:B------:R-:W-:Y:S07]  /*99f0*/  LOP3.LUT R171, R6, R171, RZ, 0xc0, !PT ;  /* 0x000000ab06ab7212 */ /* 0x000fee00078ec0ff */
[----:B------:R-:W3:Y:S01]  /*9a00*/  MUFU.EX2 R2, R2 ;  /* 0x0000000200027308 */ /* 0x000ee20000000800 */
[----:B------:R-:W-:Y:S01]  /*9a10*/  IADD3 R194, PT, PT, R166, R165, RZ ;  /* 0x000000a5a6c27210 */ /* 0x000fe20007ffe0ff */
[--C-:B------:R-:W-:Y:S01]  /*9a20*/  FFMA.FTZ R240, R22, UR4, -R205.reuse ;  /* 0x0000000416f07c23 */ /* 0x100fe200080108cd */
[----:B----4-:R-:W-:Y:S07]  /*9a30*/  F2FP.F16.F32.PACK_AB R5, R200, R201 ;  /* 0x000000c9c805723e */ /* 0x010fee00000000ff */
[----:B------:R-:W4:Y:S01]  /*9a40*/  MUFU.EX2 R0, R0 ;  /* 0x0000000000007308 */ /* 0x000f220000000800 */
[----:B------:R-:W-:Y:S01]  /*9a50*/  FFMA.FTZ R221, R23, UR4, -R205 ;  /* 0x0000000417dd7c23 */ /* 0x000fe200080108cd */
[--C-:B------:R-:W-:Y:S01]  /*9a60*/  FFMA.FTZ R217, R12, UR4, -R204.reuse ;  /* 0x000000040cd97c23 */ /* 0x100fe200080108cc */
[----:B------:R-:W-:Y:S07]  /*9a70*/  LOP3.LUT R168, R5, R168, RZ, 0xc0, !PT ;  /* 0x000000a805a87212 */ /* 0x000fee00078ec0ff */
[----:B------:R-:W-:Y:S01]  /*9a80*/  MUFU.EX2 R219, R219 ;  /* 0x000000db00db7308 */ /* 0x000fe20000000800 */
[--C-:B------:R-:W-:Y:S01]  /*9a90*/  FFMA.FTZ R238, R13, UR4, -R204.reuse ;  /* 0x000000040dee7c23 */ /* 0x100fe200080108cc */
[----:B-1----:R-:W-:Y:S01]  /*9aa0*/  F2FP.F16.F32.PACK_AB R4, R199, R203 ;  /* 0x000000cbc704723e */ /* 0x002fe200000000ff */
[----:B------:R-:W-:Y:S07]  /*9ab0*/  FFMA.FTZ R244, R21, UR4, -R204 ;  /* 0x0000000415f47c23 */ /* 0x000fee00080108cc */
[----:B------:R-:W-:Y:S01]  /*9ac0*/  MUFU.EX2 R217, R217 ;  /* 0x000000d900d97308 */ /* 0x000fe20000000800 */
[----:B------:R-:W-:Y:S01]  /*9ad0*/  LOP3.LUT R169, R4, R169, RZ, 0xc0, !PT ;  /* 0x000000a904a97212 */ /* 0x000fe200078ec0ff */
[C---:B---3--:R-:W-:Y:S01]  /*9ae0*/  FMUL.FTZ R4, R2.reuse, R160 ;  /* 0x000000a002047220 */ /* 0x048fe20000410000 */
[C---:B------:R-:W-:Y:S01]  /*9af0*/  FMUL.FTZ R5, R2.reuse, R161 ;  /* 0x000000a102057220 */ /* 0x040fe20000410000 */
[----:B------:R-:W-:Y:S01]  /*9b00*/  FMUL.FTZ R8, R2, R156 ;  /* 0x0000009c02087220 */ /* 0x000fe20000410000 */
[C---:B----4-:R-:W-:Y:S01]  /*9b10*/  FMUL.FTZ R6, R0.reuse, R162 ;  /* 0x000000a200067220 */ /* 0x050fe20000410000 */
[----:B------:R-:W-:Y:S01]  /*9b20*/  FMUL.FTZ R7, R0, R163 ;  /* 0x000000a300077220 */ /* 0x000fe20000410000 */
[----:B------:R-:W-:Y:S01]  /*9b30*/  FMUL.FTZ R9, R2, R157 ;  /* 0x0000009d02097220 */ /* 0x000fe20000410000 */
[----:B------:R-:W1:Y:S01]  /*9b40*/  LDSM.16.MT88.4 R160, [R165] ;  /* 0x00000000a5a0783b */ /* 0x000e620000004200 */
[C---:B------:R-:W-:Y:S01]  /*9b50*/  FMUL.FTZ R10, R0.reuse, R158 ;  /* 0x0000009e000a7220 */ /* 0x040fe20000410000 */
[----:B------:R-:W-:Y:S01]  /*9b60*/  FMUL.FTZ R11, R0, R159 ;  /* 0x0000009f000b7220 */ /* 0x000fe20000410000 */
[C---:B------:R-:W-:Y:S01]  /*9b70*/  FMUL.FTZ R16, R2.reuse, R152 ;  /* 0x0000009802107220 */ /* 0x040fe20000410000 */
[----:B------:R-:W-:Y:S01]  /*9b80*/  FMUL.FTZ R17, R2, R153 ;  /* 0x0000009902117220 */ /* 0x000fe20000410000 */
[C---:B--2---:R-:W-:Y:S01]  /*9b90*/  HMMA.16816.F32 R4, R168.reuse, R172, R4 ;  /* 0x000000aca804723c */ /* 0x044fe20000001804 */
[----:B------:R-:W-:Y:S02]  /*9ba0*/  MUFU.EX2 R238, R238 ;  /* 0x000000ee00ee7308 */ /* 0x000fe40000000800 */
[----:B------:R-:W2:Y:S02]  /*9bb0*/  LDSM.16.MT88.4 R156, [R194] ;  /* 0x00000000c29c783b */ /* 0x000ea40000004200 */
[C---:B------:R-:W-:Y:S01]  /*9bc0*/  FMUL.FTZ R18, R0.reuse, R154 ;  /* 0x0000009a00127220 */ /* 0x040fe20000410000 */
[----:B------:R-:W-:Y:S01]  /*9bd0*/  FMUL.FTZ R19, R0, R155 ;  /* 0x0000009b00137220 */ /* 0x000fe20000410000 */
[C---:B------:R-:W-:Y:S01]  /*9be0*/  FMUL.FTZ R36, R2.reuse, R36 ;  /* 0x0000002402247220 */ /* 0x040fe20000410000 */
[C---:B------:R-:W-:Y:S03]  /*9bf0*/  HMMA.16816.F32 R8, R168.reuse, R174, R8 ;  /* 0x000000aea808723c */ /* 0x040fe60000001808 */
[----:B------:R-:W-:Y:S01]  /*9c00*/  MUFU.EX2 R216, R216 ;  /* 0x000000d800d87308 */ /* 0x000fe20000000800 */
[----:B------:R-:W-:Y:S01]  /*9c10*/  FMUL.FTZ R37, R2, R37 ;  /* 0x0000002502257220 */ /* 0x000fe20000410000 */
[C---:B------:R-:W-:Y:S01]  /*9c20*/  FMUL.FTZ R38, R0.reuse, R38 ;  /* 0x0000002600267220 */ /* 0x040fe20000410000 */
[----:B------:R-:W-:Y:S01]  /*9c30*/  FMUL.FTZ R39, R0, R39 ;  /* 0x0000002700277220 */ /* 0x000fe20000410000 */
[----:B------:R-:W3:Y:S01]  /*9c40*/  LDSM.16.MT88.4 R172, [R193+0x12000] ;  /* 0x01200000c1ac783b */ /* 0x000ee20000004200 */
[C---:B------:R-:W-:Y:S01]  /*9c50*/  FMUL.FTZ R40, R2.reuse, R40 ;  /* 0x0000002802287220 */ /* 0x040fe20000410000 */
[----:B------:R-:W-:Y:S01]  /*9c60*/  FMUL.FTZ R41, R2, R41 ;  /* 0x0000002902297220 */ /* 0x000fe20000410000 */
[C---:B------:R-:W-:Y:S01]  /*9c70*/  FMUL.FTZ R42, R0.reuse, R42 ;  /* 0x0000002a002a7220 */ /* 0x040fe20000410000 */
[----:B------:R-:W-:Y:S01]  /*9c80*/  FMUL.FTZ R43, R0, R43 ;  /* 0x0000002b002b7220 */ /* 0x000fe20000410000 */
[C---:B------:R-:W-:Y:S01]  /*9c90*/  FMUL.FTZ R44, R2.reuse, R44 ;  /* 0x0000002c022c7220 */ /* 0x040fe20000410000 */
[C---:B------:R-:W-:Y:S01]  /*9ca0*/  HMMA.16816.F32 R36, R168.reuse, R176, R36 ;  /* 0x000000b0a824723c */ /* 0x040fe20000001824 */
[----:B------:R-:W-:Y:S01]  /*9cb0*/  MUFU.EX2 R245, R245 ;  /* 0x000000f500f57308 */ /* 0x000fe20000000800 */
[----:B------:R-:W-:Y:S01]  /*9cc0*/  LDSM.16.MT88.4 R152, [R193+0x10800] ;  /* 0x01080000c198783b */ /* 0x000fe20000004200 */
[----:B------:R-:W-:Y:S01]  /*9cd0*/  MOV R176, R182 ;  /* 0x000000b600b07202 */ /* 0x000fe20000000f00 */
[----:B------:R-:W-:Y:S01]  /*9ce0*/  FMUL.FTZ R45, R2, R45 ;  /* 0x0000002d022d7220 */ /* 0x000fe20000410000 */
[----:B------:R-:W-:Y:S01]  /*9cf0*/  LOP3.LUT R177, R180, 0xff, RZ, 0xc0, !PT ;  /* 0x000000ffb4b17812 */ /* 0x000fe200078ec0ff */
[C---:B------:R-:W-:Y:S01]  /*9d00*/  FMUL.FTZ R46, R0.reuse, R46 ;  /* 0x0000002e002e7220 */ /* 0x040fe20000410000 */
[----:B------:R-:W-:Y:S01]  /*9d10*/  FMUL.FTZ R47, R0, R47 ;  /* 0x0000002f002f7220 */ /* 0x000fe20000410000 */
[C---:B------:R-:W-:Y:S03]  /*9d20*/  HMMA.16816.F32 R40, R168.reuse, R178, R40 ;  /* 0x000000b2a828723c */ /* 0x040fe60000001828 */
[----:B------:R-:W-:Y:S01]  /*9d30*/  MUFU.EX2 R244, R244 ;  /* 0x000000f400f47308 */ /* 0x000fe20000000800 */
[C---:B------:R-:W-:Y:S01]  /*9d40*/  FMUL.FTZ R48, R2.reuse, R48 ;  /* 0x0000003002307220 */ /* 0x040fe20000410000 */
[----:B------:R-:W-:Y:S01]  /*9d50*/  FMUL.FTZ R49, R2, R49 ;  /* 0x0000003102317220 */ /* 0x000fe20000410000 */
[C---:B------:R-:W-:Y:S01]  /*9d60*/  FMUL.FTZ R50, R0.reuse, R50 ;  /* 0x0000003200327220 */ /* 0x040fe20000410000 */
[----:B------:R-:W-:Y:S01]  /*9d70*/  FMUL.FTZ R51, R0, R51 ;  /* 0x0000003300337220 */ /* 0x000fe20000410000 */
[C---:B------:R-:W-:Y:S01]  /*9d80*/  FMUL.FTZ R52, R2.reuse, R52 ;  /* 0x0000003402347220 */ /* 0x040fe20000410000 */
[C---:B-1----:R-:W-:Y:S04]  /*9d90*/  HMMA.16816.F32 R44, R168.reuse, R160, R44 ;  /* 0x000000a0a82c723c */ /* 0x042fe8000000182c */
[----:B------:R-:W-:Y:S01]  /*9da0*/  MUFU.EX2 R240, R240 ;  /* 0x000000f000f07308 */ /* 0x000fe20000000800 */
[----:B------:R-:W-:Y:S01]  /*9db0*/  FMUL.FTZ R53, R2, R53 ;  /* 0x0000003502357220 */ /* 0x000fe20000410000 */
[C---:B------:R-:W-:Y:S01]  /*9dc0*/  FMUL.FTZ R54, R0.reuse, R54 ;  /* 0x0000003600367220 */ /* 0x040fe20000410000 */
[----:B------:R-:W-:Y:S01]  /*9dd0*/  FMUL.FTZ R55, R0, R55 ;  /* 0x0000003700377220 */ /* 0x000fe20000410000 */
[C---:B------:R-:W-:Y:S01]  /*9de0*/  FMUL.FTZ R56, R2.reuse, R56 ;  /* 0x0000003802387220 */ /* 0x040fe20000410000 */
[----:B------:R-:W-:Y:S01]  /*9df0*/  FMUL.FTZ R57, R2, R57 ;  /* 0x0000003902397220 */ /* 0x000fe20000410000 */
[C---:B------:R-:W-:Y:S01]  /*9e00*/  HMMA.16816.F32 R48, R168.reuse, R162, R48 ;  /* 0x000000a2a830723c */ /* 0x040fe20000001830 */
[----:B------:R-:W1:Y:S03]  /*9e10*/  LDSM.16.MT88.4 R160, [R192+0x12000] ;  /* 0x01200000c0a0783b */ /* 0x000e660000004200 */
[----:B------:R-:W-:Y:S01]  /*9e20*/  MUFU.EX2 R221, R221 ;  /* 0x000000dd00dd7308 */ /* 0x000fe20000000800 */
[C---:B------:R-:W-:Y:S01]  /*9e30*/  FMUL.FTZ R58, R0.reuse, R58 ;  /* 0x0000003a003a7220 */ /* 0x040fe20000410000 */
[----:B------:R-:W-:Y:S01]  /*9e40*/  FMUL.FTZ R59, R0, R59 ;  /* 0x0000003b003b7220 */ /* 0x000fe20000410000 */
[C---:B------:R-:W-:Y:S01]  /*9e50*/  FMUL.FTZ R60, R2.reuse, R60 ;  /* 0x0000003c023c7220 */ /* 0x040fe20000410000 */
[----:B------:R-:W-:Y:S01]  /*9e60*/  FMUL.FTZ R61, R2, R61 ;  /* 0x0000003d023d7220 */ /* 0x000fe20000410000 */
[C---:B------:R-:W-:Y:S01]  /*9e70*/  FMUL.FTZ R62, R0.reuse, R62 ;  /* 0x0000003e003e7220 */ /* 0x040fe20000410000 */
[C---:B--2---:R-:W-:Y:S04]  /*9e80*/  HMMA.16816.F32 R52, R168.reuse, R156, R52 ;  /* 0x0000009ca834723c */ /* 0x044fe80000001834 */
[----:B------:R-:W-:Y:S01]  /*9e90*/  MUFU.EX2 R206, R206 ;  /* 0x000000ce00ce7308 */ /* 0x000fe20000000800 */
[----:B------:R-:W-:Y:S01]  /*9ea0*/  FMUL.FTZ R63, R0, R63 ;  /* 0x0000003f003f7220 */ /* 0x000fe20000410000 */
[C---:B------:R-:W-:Y:S01]  /*9eb0*/  FMUL.FTZ R64, R2.reuse, R64 ;  /* 0x0000004002407220 */ /* 0x040fe20000410000 */
[----:B------:R-:W-:Y:S01]  /*9ec0*/  FMUL.FTZ R65, R2, R65 ;  /* 0x0000004102417220 */ /* 0x000fe20000410000 */
[C---:B------:R-:W-:Y:S01]  /*9ed0*/  FMUL.FTZ R66, R0.reuse, R66 ;  /* 0x0000004200427220 */ /* 0x040fe20000410000 */
[----:B------:R-:W-:Y:S01]  /*9ee0*/  FMUL.FTZ R67, R0, R67 ;  /* 0x0000004300437220 */ /* 0x000fe20000410000 */
[C---:B------:R-:W-:Y:S01]  /*9ef0*/  HMMA.16816.F32 R56, R168.reuse, R158, R56 ;  /* 0x0000009ea838723c */ /* 0x040fe20000001838 */
[----:B------:R-:W2:Y:S03]  /*9f00*/  LDSM.16.MT88.4 R156, [R165+0x2000] ;  /* 0x00200000a59c783b */ /* 0x000ea60000004200 */
        /* <DEDUP_REMOVED lines=14> */
[----:B------:R-:W3:Y:S03]  /*9ff0*/  LDSM.16.MT88.4 R172, [R194+0x2000] ;  /* 0x00200000c2ac783b */ /* 0x000ee60000004200 */
[----:B------:R-:W5:Y:S01]  /*a000*/  MUFU.EX2 R214, R214 ;  /* 0x000000d600d67308 */ /* 0x000f620000000800 */
        /* <DEDUP_REMOVED lines=86> */
[C---:B-1----:R-:W-:Y:S03]  /*a570*/  HMMA.16816.F32 R116, R168.reuse, R160, R116 ;  /* 0x000000a0a874723c */ /* 0x042fe60000001874 */
[----:B------:R-:W-:Y:S01]  /*a580*/  PRMT R160, R182, 0x7771, RZ ;  /* 0x00007771b6a07816 */ /* 0x000fe200000000ff */
[----:B------:R-:W-:Y:S01]  /*a590*/  FMUL.FTZ R14, R0, R150 ;  /* 0x00000096000e7220 */ /* 0x000fe20000410000 */
[----:B------:R-:W-:Y:S01]  /*a5a0*/  PRMT R161, R182, 0x7772, RZ ;  /* 0x00007772b6a17816 */ /* 0x000fe200000000ff */
[----:B------:R-:W-:Y:S01]  /*a5b0*/  FMUL.FTZ R15, R0, R151 ;  /* 0x00000097000f7220 */ /* 0x000fe20000410000 */
[----:B------:R-:W-:Y:S01]  /*a5c0*/  FMUL.FTZ R144, R2, R144 ;  /* 0x0000009002907220 */ /* 0x000fe20000410000 */
[C---:B------:R-:W-:Y:S03]  /*a5d0*/  HMMA.16816.F32 R120, R168.reuse, R162, R120 ;  /* 0x000000a2a878723c */ /* 0x040fe60000001878 */
[----:B------:R-:W-:Y:S01]  /*a5e0*/  PRMT R162, R182, 0x7773, RZ ;  /* 0x00007773b6a27816 */ /* 0x000fe200000000ff */
[----:B------:R-:W-:Y:S01]  /*a5f0*/  FMUL.FTZ R145, R2, R145 ;  /* 0x0000009102917220 */ /* 0x000fe20000410000 */
[----:B------:R-:W-:Y:S01]  /*a600*/  LOP3.LUT R163, R180, 0xffff, RZ, 0xc0, !PT ;  /* 0x0000ffffb4a37812 */ /* 0x000fe200078ec0ff */
[C---:B------:R-:W-:Y:S01]  /*a610*/  FMUL.FTZ R146, R0.reuse, R146 ;  /* 0x0000009200927220 */ /* 0x040fe20000410000 */
[----:B------:R-:W-:Y:S01]  /*a620*/  FMUL.FTZ R147, R0, R147 ;  /* 0x0000009300937220 */ /* 0x000fe20000410000 */
[C---:B--2---:R-:W-:Y:S03]  /*a630*/  HMMA.16816.F32 R124, R168.reuse, R156, R124 ;  /* 0x0000009ca87c723c */ /* 0x044fe6000000187c */
[----:B----4-:R-:W-:Y:S01]  /*a640*/  F2FP.F16.F32.PACK_AB R150, R207, R206 ;  /* 0x000000cecf96723e */ /* 0x010fe200000000ff */
[----:B------:R-:W-:Y:S01]  /*a650*/  FFMA.FTZ R201, R2, R241, R201 ;  /* 0x000000f102c97223 */ /* 0x000fe200000100c9 */
[----:B-----5:R-:W-:Y:S01]  /*a660*/  F2FP.F16.F32.PACK_AB R151, R214, R215 ;  /* 0x000000d7d697723e */ /* 0x020fe200000000ff */
[----:B------:R-:W-:Y:S02]  /*a670*/  FFMA.FTZ R203, R0, R239, R203 ;  /* 0x000000ef00cb7223 */ /* 0x000fe400000100cb */
[C---:B------:R-:W-:Y:S01]  /*a680*/  HMMA.16816.F32 R128, R168.reuse, R158, R128 ;  /* 0x0000009ea880723c */ /* 0x040fe20000001880 */
[----:B------:R-:W1:Y:S02]  /*a690*/  LDSM.16.MT88.4 R156, [R165+0x6000] ;  /* 0x00600000a59c783b */ /* 0x000e640000004200 */
[----:B------:R-:W-:Y:S01]  /*a6a0*/  FADD.FTZ R200, R200, R201 ;  /* 0x000000c9c8c87221 */ /* 0x000fe20000010000 */
[----:B------:R-:W-:Y:S03]  /*a6b0*/  FADD.FTZ R0, R199, R203 ;  /* 0x000000cbc7007221 */ /* 0x000fe60000010000 */
[----:B------:R-:W-:Y:S01]  /*a6c0*/  FADD.FTZ R195, R195, R200 ;  /* 0x000000c8c3c37221 */ /* 0x000fe20000010000 */
[C---:B---3--:R-:W-:Y:S03]  /*a6d0*/  HMMA.16816.F32 R132, R168.reuse, R172, R132 ;  /* 0x000000aca884723c */ /* 0x048fe60000001884 */
[----:B------:R-:W-:Y:S01]  /*a6e0*/  LOP3.LUT R173, R176, 0xff, RZ, 0xc0, !PT ;  /* 0x000000ffb0ad7812 */ /* 0x000fe200078ec0ff */
[----:B------:R-:W-:Y:S01]  /*a6f0*/  FADD.FTZ R197, R197, R0 ;  /* 0x00000000c5c57221 */ /* 0x000fe20000010000 */
[----:B------:R-:W-:Y:S01]  /*a700*/  SHF.R.U32.HI R176, RZ, 0x8, R163 ;  /* 0x00000008ffb07819 */ /* 0x000fe200000116a3 */
[----:B------:R-:W-:Y:S01]  /*a710*/  FADD.FTZ R196, R196, R195 ;  /* 0x000000c3c4c47221 */ /* 0x000fe20000010000 */
[--C-:B------:R-:W-:Y:S01]  /*a720*/  PRMT R173, R173, 0x5410, R160.reuse ;  /* 0x00005410adad7816 */ /* 0x100fe200000000a0 */
[C---:B------:R-:W-:Y:S03]  /*a730*/  HMMA.16816.F32 R136, R168.reuse, R174, R136 ;  /* 0x000000aea888723c */ /* 0x040fe60000001888 */
[----:B------:R-:W-:Y:S01]  /*a740*/  PRMT R160, R180, 0x7632, R160 ;  /* 0x00007632b4a07816 */ /* 0x000fe200000000a0 */
[----:B------:R-:W-:Y:S01]  /*a750*/  FADD.FTZ R198, R198, R197 ;  /* 0x000000c5c6c67221 */ /* 0x000fe20000010000 */
[----:B------:R-:W-:Y:S02]  /*a760*/  PRMT R172, R161, 0x5410, R162 ;  /* 0x00005410a1ac7816 */ /* 0x000fe400000000a2 */
[----:B------:R-:W-:Y:S02]  /*a770*/  LOP3.LUT R174, R160, 0xff, RZ, 0xc0, !PT ;  /* 0x000000ffa0ae7812 */ /* 0x000fe400078ec0ff */
[----:B------:R-:W2:Y:S01]  /*a780*/  LDSM.16.MT88.4 R160, [R194+0x6000] ;  /* 0x00600000c2a0783b */ /* 0x000ea20000004200 */
[----:B------:R-:W-:Y:S02]  /*a790*/  SHF.R.U32.HI R175, RZ, 0x18, R180 ;  /* 0x00000018ffaf7819 */ /* 0x000fe400000116b4 */
[----:B------:R-:W-:Y:S02]  /*a7a0*/  PRMT R177, R177, 0x5410, R176 ;  /* 0x00005410b1b17816 */ /* 0x000fe400000000b0 */
[----:B------:R-:W-:Y:S02]  /*a7b0*/  PRMT R175, R174, 0x5410, R175 ;  /* 0x00005410aeaf7816 */ /* 0x000fe400000000af */
[--C-:B------:R-:W-:Y:S01]  /*a7c0*/  HSET2.LE.AND R173, R173, R202.reuse, PT ;  /* 0x000000caadad7233 */ /* 0x100fe20003803000 */
[----:B------:R-:W-:Y:S01]  /*a7d0*/  LDSM.16.MT88.4 R180, [R193+0x12800] ;  /* 0x01280000c1b4783b */ /* 0x000fe20000004200 */
[--C-:B------:R-:W-:Y:S02]  /*a7e0*/  HSET2.LE.AND R148, R177, R202.reuse, PT ;  /* 0x000000cab1947233 */ /* 0x100fe40003803000 */
[--C-:B------:R-:W-:Y:S02]  /*a7f0*/  HSET2.LE.AND R149, R175, R202.reuse, PT ;  /* 0x000000caaf957233 */ /* 0x100fe40003803000 */
[----:B------:R-:W-:Y:S01]  /*a800*/  LOP3.LUT R150, R150, R173, RZ, 0xc0, !PT ;  /* 0x000000ad96967212 */ /* 0x000fe200078ec0ff */
[C---:B-1----:R-:W-:Y:S02]  /*a810*/  HMMA.16816.F32 R140, R168.reuse, R156, R140 ;  /* 0x0000009ca88c723c */ /* 0x042fe4000000188c */
[----:B------:R-:W-:Y:S01]  /*a820*/  LDSM.16.MT88.4 R176, [R194+0x800] ;  /* 0x00080000c2b0783b */ /* 0x000fe20000004200 */
[----:B------:R-:W-:Y:S05]  /*a830*/  LOP3.LUT R157, R172, 0xff00ff, RZ, 0xc0, !PT ;  /* 0x00ff00ffac9d7812 */ /* 0x000fea00078ec0ff */
[C---:B------:R-:W-:Y:S03]  /*a840*/  HMMA.16816.F32 R16, R168.reuse, R158, R16 ;  /* 0x0000009ea810723c */ /* 0x040fe60000001810 */
[--C-:B------:R-:W-:Y:S02]  /*a850*/  HSET2.LE.AND R172, R157, R202.reuse, PT ;  /* 0x000000ca9dac7233 */ /* 0x100fe40003803000 */
[----:B------:R-:W1:Y:S03]  /*a860*/  LDSM.16.MT88.4 R156, [R192+0x10800] ;  /* 0x01080000c09c783b */ /* 0x000e660000004200 */
[----:B------:R-:W-:Y:S05]  /*a870*/  LOP3.LUT R151, R151, R172, RZ, 0xc0, !PT ;  /* 0x000000ac97977212 */ /* 0x000fea00078ec0ff */
[----:B------:R-:W3:Y:S01]  /*a880*/  LDSM.16.MT88.4 R172, [R165+0x800] ;  /* 0x00080000a5ac783b */ /* 0x000ee20000004200 */
[C---:B--2---:R-:W-:Y:S03]  /*a890*/  HMMA.16816.F32 R12, R168.reuse, R160, R12 ;  /* 0x000000a0a80c723c */ /* 0x044fe6000000180c */
[----:B------:R-:W-:Y:S02]  /*a8a0*/  F2FP.F16.F32.PACK_AB R161, R238, R217 ;  /* 0x000000d9eea1723e */ /* 0x000fe400000000ff */
[----:B------:R-:W-:Y:S01]  /*a8b0*/  F2FP.F16.F32.PACK_AB R160, R216, R219 ;  /* 0x000000dbd8a0723e */ /* 0x000fe200000000ff */
[----:B------:R-:W-:Y:S01]  /*a8c0*/  FADD.FTZ R219, R219, R198 ;  /* 0x000000c6dbdb7221 */ /* 0x000fe20000010000 */
[----:B------:R-:W-:Y:S01]  /*a8d0*/  LOP3.LUT R148, R161, R148, RZ, 0xc0, !PT ;  /* 0x00000094a1947212 */ /* 0x000fe200078ec0ff */
[----:B------:R-:W-:Y:S01]  /*a8e0*/  HMMA.16816.F32 R144, R168, R162, R144 ;  /* 0x000000a2a890723c */ /* 0x000fe20000001890 */
[----:B------:R-:W-:Y:S02]  /*a8f0*/  LDSM.16.MT88.4 R168, [R194+0x2800] ;  /* 0x00280000c2a8783b */ /* 0x000fe40000004200 */
[----:B------:R-:W-:Y:S01]  /*a900*/  LOP3.LUT R149, R160, R149, RZ, 0xc0, !PT ;  /* 0x00000095a0957212 */ /* 0x000fe200078ec0ff */
[----:B------:R-:W-:Y:S04]  /*a910*/  FADD.FTZ R216, R216, R219 ;  /* 0x000000dbd8d87221 */ /* 0x000fe80000010000 */
[----:B------:R-:W-:Y:S01]  /*a920*/  FADD.FTZ R215, R215, R216 ;  /* 0x000000d8d7d77221 */ /* 0x000fe20000010000 */
[----:B------:R-:W2:Y:S01]  /*a930*/  LDSM.16.MT88.4 R160, [R165+0x2800] ;  /* 0x00280000a5a0783b */ /* 0x000ea20000004200 */
[C---:B------:R-:W-:Y:S05]  /*a940*/  HMMA.16816.F32 R4, R148.reuse, R152, R4 ;  /* 0x000000989404723c */ /* 0x040fea0000001804 */
[----:B------:R-:W-:Y:S03]  /*a950*/  FADD.FTZ R215, R214, R215 ;  /* 0x000000d7d6d77221 */ /* 0x000fe60000010000 */
        /* <DEDUP_REMOVED lines=9> */
[C---:B------:R-:W-:Y:S08]  /*a9f0*/  HMMA.16816.F32 R56, R148.reuse, R178, R56 ;  /* 0x000000b29438723c */ /* 0x040ff00000001838 */
[C---:B------:R-:W-:Y:S08]  /*aa00*/  HMMA.16816.F32 R60, R148.reuse, R180, R60 ;  /* 0x000000b4943c723c */ /* 0x040ff0000000183c */
[C---:B------:R-:W-:Y:S01]  /*aa10*/  HMMA.16816.F32 R64, R148.reuse, R182, R64 ;  /* 0x000000b69440723c */ /* 0x040fe20000001840 */
[----:B------:R-:W-:Y:S07]  /*aa20*/  LDSM.16.MT88.4 R180, [R193+0x17000] ;  /* 0x01700000c1b4783b */ /* 0x000fee0000004200 */
[C---:B------:R-:W-:Y:S08]  /*aa30*/  HMMA.16816.F32 R68, R148.reuse, R184, R68 ;  /* 0x000000b89444723c */ /* 0x040ff00000001844 */
[C---:B------:R-:W-:Y:S01]  /*aa40*/  HMMA.16816.F32 R72, R148.reuse, R186, R72 ;  /* 0x000000ba9448723c */ /* 0x040fe20000001848 */
[----:B------:R-:W-:Y:S07]  /*aa50*/  LDSM.16.MT88.4 R184, [R192+0x17000] ;  /* 0x01700000c0b8783b */ /* 0x000fee0000004200 */
[C---:B--2---:R-:W-:Y:S01]  /*aa60*/  HMMA.16816.F32 R76, R148.reuse, R160, R76 ;  /* 0x000000a0944c723c */ /* 0x044fe2000000184c */
[----:B------:R-:W-:Y:S04]  /*aa70*/  MOV R161, UR20 ;  /* 0x0000001400a17c02 */ /* 0x000fe80008000f00 */
[----:B------:R-:W-:Y:S03]  /*aa80*/  LOP3.LUT R161, R237, UR27, R161, 0x96, !PT ;  /* 0x0000001beda17c12 */ /* 0x000fe6000f8e96a1 */
[C---:B------:R-:W-:Y:S08]  /*aa90*/  HMMA.16816.F32 R80, R148.reuse, R162, R80 ;  /* 0x000000a29450723c */ /* 0x040ff00000001850 */
[C---:B------:R-:W-:Y:S03]  /*aaa0*/  HMMA.16816.F32 R84, R148.reuse, R168, R84 ;  /* 0x000000a89454723c */ /* 0x040fe60000001854 */
[----:B------:R-:W-:Y:S05]  /*aab0*/  IMAD.WIDE.U32 R168, R161, -0x326172a9, RZ ;  /* 0xcd9e8d57a1a87825 */ /* 0x000fea00078e00ff */
[C---:B------:R-:W-:Y:S03]  /*aac0*/  HMMA.16816.F32 R88, R148.reuse, R170, R88 ;  /* 0x000000aa9458723c */ /* 0x040fe60000001858 */
[----:B------:R-:W-:Y:S01]  /*aad0*/  LOP3.LUT R160, R242, UR6, R169, 0x96, !PT ;  /* 0x00000006f2a07c12 */ /* 0x000fe2000f8e96a9 */
[----:B------:R-:W-:Y:S01]  /*aae0*/  UIADD3 UR6, UPT, UPT, UR21, -0x1, URZ ;  /* 0xffffffff15067890 */ /* 0x000fe2000fffe0ff */
[----:B------:R-:W-:Y:S03]  /*aaf0*/  LOP3.LUT R168, R233, UR11, R168, 0x96, !PT ;  /* 0x0000000be9a87c12 */ /* 0x000fe6000f8e96a8 */
[C---:B------:R-:W-:Y:S03]  /*ab00*/  HMMA.16816.F32 R92, R148.reuse, R188, R92 ;  /* 0x000000bc945c723c */ /* 0x040fe6000000185c */
[--C-:B------:R-:W-:Y:S01]  /*ab10*/  FFMA.FTZ R188, R24, UR4, -R204.reuse ;  /* 0x0000000418bc7c23 */ /* 0x100fe200080108cc */
[----:B------:R-:W-:Y:S01]  /*ab20*/  FFMA.FTZ R189, R25, UR4, -R204 ;  /* 0x0000000419bd7c23 */ /* 0x000fe200080108cc */
[----:B------:R-:W-:Y:S01]  /*ab30*/  IMAD.WIDE.U32 R248, R160, -0x2daee0ad, RZ ;  /* 0xd2511f53a0f87825 */ /* 0x000fe200078e00ff */
[----:B------:R-:W-:Y:S02]  /*ab40*/  UMOV UR21, UR6 ;  /* 0x0000000600157c82 */ /* 0x000fe40008000000 */
[C---:B------:R-:W-:Y:S01]  /*ab50*/  HMMA.16816.F32 R96, R148.reuse, R190, R96 ;  /* 0x000000be9460723c */ /* 0x040fe20000001860 */
[----:B------:R-:W-:Y:S02]  /*ab60*/  MUFU.EX2 R188, R188 ;  /* 0x000000bc00bc7308 */ /* 0x000fe40000000800 */
[----:B------:R-:W-:Y:S01]  /*ab70*/  LOP3.LUT R160, R234, UR17, R249, 0x96, !PT ;  /* 0x00000011eaa07c12 */ /* 0x000fe2000f8e96f9 */
[--C-:B------:R-:W-:Y:S01]  /*ab80*/  FFMA.FTZ R191, R26, UR4, -R205.reuse ;  /* 0x000000041abf7c23 */ /* 0x100fe200080108cd */
[----:B------:R-:W-:Y:S01]  /*ab90*/  FFMA.FTZ R190, R27, UR4, -R205 ;  /* 0x000000041bbe7c23 */ /* 0x000fe200080108cd */
[----:B------:R-:W-:Y:S01]  /*aba0*/  IMAD.WIDE.U32 R168, R168, -0x2daee0ad, RZ ;  /* 0xd2511f53a8a87825 */ /* 0x000fe200078e00ff */
[----:B------:R-:W-:Y:S01]  /*abb0*/  LDSM.16.MT88.4 R24, [R193+0x11000] ;  /* 0x01100000c118783b */ /* 0x000fe20000004200 */
[C---:B----4-:R-:W-:Y:S03]  /*abc0*/  HMMA.16816.F32 R100, R148.reuse, R152, R100 ;  /* 0x000000989464723c */ /* 0x050fe60000001864 */
[----:B------:R-:W2:Y:S01]  /*abd0*/  MUFU.EX2 R189, R189 ;  /* 0x000000bd00bd7308 */ /* 0x000ea20000000800 */
[----:B------:R-:W-:Y:S01]  /*abe0*/  IMAD.WIDE.U32 R246, R160, -0x326172a9, RZ ;  /* 0xcd9e8d57a0f67825 */ /* 0x000fe200078e00ff */
[----:B------:R-:W-:Y:S08]  /*abf0*/  LOP3.LUT R248, R248, UR16, R169, 0x96, !PT ;  /* 0x00000010f8f87c12 */ /* 0x000ff0000f8e96a9 */
[----:B------:R-:W-:Y:S01]  /*ac00*/  MUFU.EX2 R191, R191 ;  /* 0x000000bf00bf7308 */ /* 0x000fe20000000800 */
[----:B------:R-:W-:Y:S01]  /*ac10*/  LDSM.16.MT88.4 R160, [R165+0x6800] ;  /* 0x00680000a5a0783b */ /* 0x000fe20000004200 */
[C---:B------:R-:W-:Y:S08]  /*ac20*/  HMMA.16816.F32 R104, R148.reuse, R154, R104 ;  /* 0x0000009a9468723c */ /* 0x040ff00000001868 */
[----:B------:R-:W4:Y:S01]  /*ac30*/  MUFU.EX2 R190, R190 ;  /* 0x000000be00be7308 */ /* 0x000f220000000800 */
[----:B------:R-:W-:Y:S01]  /*ac40*/  LOP3.LUT R169, R232, UR10, R247, 0x96, !PT ;  /* 0x0000000ae8a97c12 */ /* 0x000fe2000f8e96f7 */
[----:B------:R-:W-:Y:S01]  /*ac50*/  IMAD.WIDE.U32 R248, R248, -0x326172a9, RZ ;  /* 0xcd9e8d57f8f87825 */ /* 0x000fe200078e00ff */
[----:B------:R-:W5:Y:S01]  /*ac60*/  LDSM.16.MT88.4 R152, [R193+0x16800] ;  /* 0x01680000c198783b */ /* 0x000f620000004200 */
[C---:B-1----:R-:W-:Y:S03]  /*ac70*/  HMMA.16816.F32 R108, R148.reuse, R156, R108 ;  /* 0x0000009c946c723c */ /* 0x042fe6000000186c */
[----:B------:R-:W-:Y:S01]  /*ac80*/  IMAD.WIDE.U32 R250, R169, -0x2daee0ad, RZ ;  /* 0xd2511f53a9fa7825 */ /* 0x000fe200078e00ff */
[----:B--2---:R-:W-:Y:S02]  /*ac90*/  F2FP.F16.F32.PACK_AB R21, R189, R188 ;  /* 0x000000bcbd15723e */ /* 0x004fe400000000ff */
[----:B------:R-:W-:Y:S02]  /*aca0*/  LOP3.LUT R246, R246, UR9, R249, 0x96, !PT ;  /* 0x00000009f6f67c12 */ /* 0x000fe4000f8e96f9 */
[C---:B------:R-:W-:Y:S01]  /*acb0*/  HMMA.16816.F32 R112, R148.reuse, R158, R112 ;  /* 0x0000009e9470723c */ /* 0x040fe20000001870 */
[----:B------:R-:W1:Y:S02]  /*acc0*/  LDSM.16.MT88.4 R156, [R192+0x16800] ;  /* 0x01680000c09c783b */ /* 0x000e640000004200 */
[----:B------:R-:W-:Y:S05]  /*acd0*/  IMAD.WIDE.U32 R246, R246, -0x2daee0ad, RZ ;  /* 0xd2511f53f6f67825 */ /* 0x000fea00078e00ff */
[C---:B---3--:R-:W-:Y:S08]  /*ace0*/  HMMA.16816.F32 R116, R148.reuse, R172, R116 ;  /* 0x000000ac9474723c */ /* 0x048ff00000001874 */
[C---:B------:R-:W-:Y:S08]  /*acf0*/  HMMA.16816.F32 R120, R148.reuse, R174, R120 ;  /* 0x000000ae9478723c */ /* 0x040ff00000001878 */
[C---:B-----5:R-:W-:Y:S03]  /*ad00*/  HMMA.16816.F32 R124, R148.reuse, R152, R124 ;  /* 0x00000098947c723c */ /* 0x060fe6000000187c */
[----:B------:R-:W-:Y:S02]  /*ad10*/  LOP3.LUT R152, R250, UR13, R247, 0x96, !PT ;  /* 0x0000000dfa987c12 */ /* 0x000fe4000f8e96f7 */
[----:B------:R-:W-:Y:S03]  /*ad20*/  LOP3.LUT R250, R168, UR15, R251, 0x96, !PT ;  /* 0x0000000fa8fa7c12 */ /* 0x000fe6000f8e96fb */
[C---:B------:R-:W-:Y:S03]  /*ad30*/  HMMA.16816.F32 R128, R148.reuse, R154, R128 ;  /* 0x0000009a9480723c */ /* 0x040fe60000001880 */
[----:B------:R-:W-:Y:S04]  /*ad40*/  IMAD.WIDE.U32 R152, R152, -0x326172a9, RZ ;  /* 0xcd9e8d5798987825 */ /* 0x000fe800078e00ff */
[----:B------:R-:W-:Y:S01]  /*ad50*/  IMAD.WIDE.U32 R250, R250, -0x326172a9, RZ ;  /* 0xcd9e8d57fafa7825 */ /* 0x000fe200078e00ff */
[C---:B-1----:R-:W-:Y:S03]  /*ad60*/  HMMA.16816.F32 R132, R148.reuse, R156, R132 ;  /* 0x0000009c9484723c */ /* 0x042fe60000001884 */
[----:B------:R-:W-:Y:S02]  /*ad70*/  MOV R156, R152 ;  /* 0x00000098009c7202 */ /* 0x000fe40000000f00 */
[C---:B------:R-:W-:Y:S02]  /*ad80*/  PRMT R170, R152.reuse, 0x7773, RZ ;  /* 0x0000777398aa7816 */ /* 0x040fe400000000ff */
[C---:B------:R-:W-:Y:S01]  /*ad90*/  PRMT R169, R152.reuse, 0x7772, RZ ;  /* 0x0000777298a97816 */ /* 0x040fe200000000ff */
[C---:B------:R-:W-:Y:S03]  /*ada0*/  HMMA.16816.F32 R136, R148.reuse, R158, R136 ;  /* 0x0000009e9488723c */ /* 0x040fe60000001888 */
[----:B------:R-:W-:Y:S02]  /*adb0*/  PRMT R173, R152, 0x7771, RZ ;  /* 0x0000777198ad7816 */ /* 0x000fe400000000ff */
[----:B------:R-:W-:Y:S02]  /*adc0*/  LOP3.LUT R168, R250, UR7, R153, 0x96, !PT ;  /* 0x00000007faa87c12 */ /* 0x000fe4000f8e9699 */
[----:B------:R-:W1:Y:S01]  /*add0*/  LDSM.16.MT88.4 R152, [R194+0x6800] ;  /* 0x00680000c298783b */ /* 0x000e620000004200 */
[C---:B------:R-:W-:Y:S03]  /*ade0*/  HMMA.16816.F32 R140, R148.reuse, R160, R140 ;  /* 0x000000a0948c723c */ /* 0x040fe6000000188c */
[----:B------:R-:W-:Y:S02]  /*adf0*/  LOP3.LUT R156, R156, 0xff, RZ, 0xc0, !PT ;  /* 0x000000ff9c9c7812 */ /* 0x000fe400078ec0ff */
[----:B------:R-:W-:Y:S02]  /*ae00*/  LOP3.LUT R172, R168, 0xffff, RZ, 0xc0, !PT ;  /* 0x0000ffffa8ac7812 */ /* 0x000fe400078ec0ff */
[----:B------:R-:W-:Y:S01]  /*ae10*/  PRMT R173, R156, 0x5410, R173 ;  /* 0x000054109cad7816 */ /* 0x000fe200000000ad */
[C---:B------:R-:W-:Y:S01]  /*ae20*/  HMMA.16816.F32 R16, R148.reuse, R162, R16 ;  /* 0x000000a29410723c */ /* 0x040fe20000001810 */
[----:B------:R-:W2:Y:S02]  /*ae30*/  LDSM.16.MT88.4 R156, [R192+0x11000] ;  /* 0x01100000c09c783b */ /* 0x000ea40000004200 */
[C---:B------:R-:W-:Y:S02]  /*ae40*/  PRMT R177, R168.reuse, 0x7632, R177 ;  /* 0x00007632a8b17816 */ /* 0x040fe400000000b1 */
[----:B------:R-:W-:Y:S02]  /*ae50*/  PRMT R169, R169, 0x5410, R170 ;  /* 0x00005410a9a97816 */ /* 0x000fe400000000aa */
[----:B------:R-:W-:Y:S02]  /*ae60*/  LOP3.LUT R175, R168, 0xff, RZ, 0xc0, !PT ;  /* 0x000000ffa8af7812 */ /* 0x000fe400078ec0ff */
[----:B------:R-:W-:Y:S01]  /*ae70*/  SHF.R.U32.HI R20, RZ, 0x18, R168 ;  /* 0x00000018ff147819 */ /* 0x000fe200000116a8 */
[----:B------:R-:W3:Y:S01]  /*ae80*/  LDSM.16.MT88.4 R160, [R165+0x1000] ;  /* 0x00100000a5a0783b */ /* 0x000ee20000004200 */
[----:B------:R-:W-:Y:S02]  /*ae90*/  LOP3.LUT R177, R177, 0xff, RZ, 0xc0, !PT ;  /* 0x000000ffb1b17812 */ /* 0x000fe400078ec0ff */
[----:B------:R-:W-:Y:S02]  /*aea0*/  SHF.R.U32.HI R172, RZ, 0x8, R172 ;  /* 0x00000008ffac7819 */ /* 0x000fe400000116ac */
[----:B------:R-:W-:Y:S02]  /*aeb0*/  LOP3.LUT R23, R169, 0xff00ff, RZ, 0xc0, !PT ;  /* 0x00ff00ffa9177812 */ /* 0x000fe400078ec0ff */
[--C-:B------:R-:W-:Y:S01]  /*aec0*/  HSET2.LE.AND R22, R173, R202.reuse, PT ;  /* 0x000000caad167233 */ /* 0x100fe20003803000 */
[----:B------:R-:W5:Y:S01]  /*aed0*/  LDSM.16.MT88.4 R168, [R194+0x1000] ;  /* 0x00100000c2a8783b */ /* 0x000f620000004200 */
[----:B------:R-:W-:Y:S02]  /*aee0*/  PRMT R175, R175, 0x5410, R172 ;  /* 0x00005410afaf7816 */ /* 0x000fe400000000ac */
[----:B------:R-:W-:Y:S02]  /*aef0*/  PRMT R173, R177, 0x5410, R20 ;  /* 0x00005410b1ad7816 */ /* 0x000fe40000000014 */
[----:B------:R-:W-:Y:S02]  /*af00*/  LOP3.LUT R22, R21, R22, RZ, 0xc0, !PT ;  /* 0x0000001615167212 */ /* 0x000fe400078ec0ff */
[----:B------:R-:W-:Y:S01]  /*af10*/  F2FP.F16.F32.PACK_AB R172, R244, R245 ;  /* 0x000000f5f4ac723e */ /* 0x000fe200000000ff */
[----:B------:R-:W-:Y:S01]  /*af20*/  LDSM.16.MT88.4 R176, [R165+0x5000] ;  /* 0x00500000a5b0783b */ /* 0x000fe20000004200 */
[--C-:B------:R-:W-:Y:S02]  /*af30*/  HSET2.LE.AND R21, R173, R202.reuse, PT ;  /* 0x000000caad157233 */ /* 0x100fe40003803000 */
[--C-:B------:R-:W-:Y:S01]  /*af40*/  HSET2.LE.AND R23, R23, R202.reuse, PT ;  /* 0x000000ca17177233 */ /* 0x100fe20003803000 */
[C---:B-1----:R-:W-:Y:S03]  /*af50*/  HMMA.16816.F32 R12, R148.reuse, R152, R12 ;  /* 0x00000098940c723c */ /* 0x042fe6000000180c */
[--C-:B------:R-:W-:Y:S02]  /*af60*/  HSET2.LE.AND R153, R175, R202.reuse, PT ;  /* 0x000000caaf997233 */ /* 0x100fe40003803000 */
[----:B----4-:R-:W-:Y:S02]  /*af70*/  F2FP.F16.F32.PACK_AB R20, R190, R191 ;  /* 0x000000bfbe14723e */ /* 0x010fe400000000ff */
[C---:B------:R-:W-:Y:S01]  /*af80*/  F2FP.F16.F32.PACK_AB R152, R221.reuse, R240 ;  /* 0x000000f0dd98723e */ /* 0x040fe200000000ff */
[----:B------:R-:W-:Y:S01]  /*af90*/  HMMA.16816.F32 R144, R148, R154, R144 ;  /* 0x0000009a9490723c */ /* 0x000fe20000001890 */
[----:B------:R-:W-:Y:S02]  /*afa0*/  LDSM.16.MT88.4 R148, [R165+0x3000] ;  /* 0x00300000a594783b */ /* 0x000fe40000004200 */
[----:B------:R-:W-:Y:S01]  /*afb0*/  LOP3.LUT R23, R20, R23, RZ, 0xc0, !PT ;  /* 0x0000001714177212 */ /* 0x000fe200078ec0ff */
[----:B------:R-:W-:Y:S01]  /*afc0*/  FADD.FTZ R240, R240, R215 ;  /* 0x000000d7f0f07221 */ /* 0x000fe20000010000 */
[----:B------:R-:W-:Y:S02]  /*afd0*/  LOP3.LUT R20, R172, R153, RZ, 0xc0, !PT ;  /* 0x00000099ac147212 */ /* 0x000fe400078ec0ff */
[----:B------:R-:W-:Y:S01]  /*afe0*/  LOP3.LUT R21, R152, R21, RZ, 0xc0, !PT ;  /* 0x0000001598157212 */ /* 0x000fe200078ec0ff */
[----:B------:R-:W-:Y:S01]  /*aff0*/  FADD.FTZ R240, R221, R240 ;  /* 0x000000f0ddf07221 */ /* 0x000fe20000010000 */
[----:B------:R-:W1:Y:S03]  /*b000*/  LDSM.16.MT88.4 R172, [R193+0x13000] ;  /* 0x01300000c1ac783b */ /* 0x000e660000004200 */
[----:B------:R-:W-:Y:S02]  /*b010*/  FADD.FTZ R191, R191, R240 ;  /* 0x000000f0bfbf7221 */ /* 0x000fe40000010000 */
[C---:B------:R-:W-:Y:S03]  /*b020*/  HMMA.16816.F32 R4, R20.reuse, R24, R4 ;  /* 0x000000181404723c */ /* 0x040fe60000001804 */
[----:B------:R-:W-:Y:S02]  /*b030*/  LDSM.16.MT88.4 R152, [R194+0x3000] ;  /* 0x00300000c298783b */ /* 0x000fe40000004200 */
[----:B------:R-:W-:Y:S03]  /*b040*/  FADD.FTZ R191, R190, R191 ;  /* 0x000000bfbebf7221 */ /* 0x000fe60000010000 */
[C---:B------:R-:W-:Y:S03]  /*b050*/  HMMA.16816.F32 R8, R20.reuse, R26, R8 ;  /* 0x0000001a1408723c */ /* 0x040fe60000001808 */
[----:B------:R-:W4:Y:S05]  /*b060*/  LDSM.16.MT88.4 R24, [R192+0x13000] ;  /* 0x01300000c018783b */ /* 0x000f2a0000004200 */
[C---:B--2---:R-:W-:Y:S08]  /*b070*/  HMMA.16816.F32 R36, R20.reuse, R156, R36 ;  /* 0x0000009c1424723c */ /* 0x044ff00000001824 */
[C---:B------:R-:W-:Y:S01]  /*b080*/  HMMA.16816.F32 R40, R20.reuse, R158, R40 ;  /* 0x0000009e1428723c */ /* 0x040fe20000001828 */
[----:B------:R-:W2:Y:S07]  /*b090*/  LDSM.16.MT88.4 R156, [R193+0x15000] ;  /* 0x01500000c19c783b */ /* 0x000eae0000004200 */
[C---:B---3--:R-:W-:Y:S08]  /*b0a0*/  HMMA.16816.F32 R44, R20.reuse, R160, R44 ;  /* 0x000000a0142c723c */ /* 0x048ff0000000182c */
[C---:B------:R-:W-:Y:S01]  /*b0b0*/  HMMA.16816.F32 R48, R20.reuse, R162, R48 ;  /* 0x000000a21430723c */ /* 0x040fe20000001830 */
[----:B------:R-:W3:Y:S07]  /*b0c0*/  LDSM.16.MT88.4 R160, [R192+0x15000] ;  /* 0x01500000c0a0783b */ /* 0x000eee0000004200 */
[C---:B-----5:R-:W-:Y:S08]  /*b0d0*/  HMMA.16816.F32 R52, R20.reuse, R168, R52 ;  /* 0x000000a81434723c */ /* 0x060ff00000001834 */
[C---:B------:R-:W-:Y:S01]  /*b0e0*/  HMMA.16816.F32 R56, R20.reuse, R170, R56 ;  /* 0x000000aa1438723c */ /* 0x040fe20000001838 */
[----:B------:R-:W5:Y:S07]  /*b0f0*/  LDSM.16.MT88.4 R168, [R194+0x5000] ;  /* 0x00500000c2a8783b */ /* 0x000f6e0000004200 */
[C---:B-1----:R-:W-:Y:S08]  /*b100*/  HMMA.16816.F32 R60, R20.reuse, R172, R60 ;  /* 0x000000ac143c723c */ /* 0x042ff0000000183c */
[C---:B------:R-:W-:Y:S01]  /*b110*/  HMMA.16816.F32 R64, R20.reuse, R174, R64 ;  /* 0x000000ae1440723c */ /* 0x040fe20000001840 */
[----:B------:R-:W-:Y:S07]  /*b120*/  LDSM.16.MT88.4 R172, [R165+0x5800] ;  /* 0x00580000a5ac783b */ /* 0x000fee0000004200 */
[C---:B----4-:R-:W-:Y:S08]  /*b130*/  HMMA.16816.F32 R68, R20.reuse, R24, R68 ;  /* 0x000000181444723c */ /* 0x050ff00000001844 */
[C---:B------:R-:W-:Y:S01]  /*b140*/  HMMA.16816.F32 R72, R20.reuse, R26, R72 ;  /* 0x0000001a1448723c */ /* 0x040fe20000001848 */
[----:B------:R-:W1:Y:S07]  /*b150*/  LDSM.16.MT88.4 R24, [R165+0x7000] ;  /* 0x00700000a518783b */ /* 0x000e6e0000004200 */
[C---:B------:R-:W-:Y:S08]  /*b160*/  HMMA.16816.F32 R76, R20.reuse, R148, R76 ;  /* 0x00000094144c723c */ /* 0x040ff0000000184c */
[C---:B------:R-:W-:Y:S01]  /*b170*/  HMMA.16816.F32 R80, R20.reuse, R150, R80 ;  /* 0x000000961450723c */ /* 0x040fe20000001850 */
[----:B------:R-:W4:Y:S07]  /*b180*/  LDSM.16.MT88.4 R148, [R194+0x7000] ;  /* 0x00700000c294783b */ /* 0x000f2e0000004200 */
[C---:B------:R-:W-:Y:S08]  /*b190*/  HMMA.16816.F32 R84, R20.reuse, R152, R84 ;  /* 0x000000981454723c */ /* 0x040ff00000001854 */
[C---:B------:R-:W-:Y:S03]  /*b1a0*/  HMMA.16816.F32 R88, R20.reuse, R154, R88 ;  /* 0x0000009a1458723c */ /* 0x040fe60000001858 */
[----:B------:R-:W-:Y:S05]  /*b1b0*/  LOP3.LUT R154, R248, UR8, R251, 0x96, !PT ;  /* 0x00000008f89a7c12 */ /* 0x000fea000f8e96fb */
[C---:B--2---:R-:W-:Y:S03]  /*b1c0*/  HMMA.16816.F32 R92, R20.reuse, R156, R92 ;  /* 0x0000009c145c723c */ /* 0x044fe6000000185c */
[----:B------:R-:W-:Y:S05]  /*b1d0*/  IMAD.WIDE.U32 R154, R154, -0x2daee0ad, RZ ;  /* 0xd2511f539a9a7825 */ /* 0x000fea00078e00ff */
[C---:B------:R-:W-:Y:S01]  /*b1e0*/  HMMA.16816.F32 R96, R20.reuse, R158, R96 ;  /* 0x0000009e1460723c */ /* 0x040fe20000001860 */
[----:B------:R-:W2:Y:S02]  /*b1f0*/  LDSM.16.MT88.4 R156, [R193+0x11800] ;  /* 0x01180000c19c783b */ /* 0x000ea40000004200 */
[----:B------:R-:W-:Y:S02]  /*b200*/  LOP3.LUT R246, R246, UR12, R155, 0x96, !PT ;  /* 0x0000000cf6f67c12 */ /* 0x000fe4000f8e969b */
[C---:B------:R-:W-:Y:S02]  /*b210*/  PRMT R153, R154.reuse, 0x7773, RZ ;  /* 0x000077739a997816 */ /* 0x040fe400000000ff */
[----:B------:R-:W-:Y:S01]  /*b220*/  PRMT R152, R154, 0x7772, RZ ;  /* 0x000077729a987816 */ /* 0x000fe200000000ff */
[C---:B---3--:R-:W-:Y:S03]  /*b230*/  HMMA.16816.F32 R100, R20.reuse, R160, R100 ;  /* 0x000000a01464723c */ /* 0x048fe60000001864 */
[----:B------:R-:W-:Y:S02]  /*b240*/  PRMT R152, R152, 0x5410, R153 ;  /* 0x0000541098987816 */ /* 0x000fe40000000099 */
[----:B------:R-:W-:Y:S02]  /*b250*/  MOV R160, R154 ;  /* 0x0000009a00a07202 */ /* 0x000fe40000000f00 */
[----:B------:R-:W-:Y:S01]  /*b260*/  PRMT R154, R154, 0x7771, RZ ;  /* 0x000077719a9a7816 */ /* 0x000fe200000000ff */
[C---:B------:R-:W-:Y:S08]  /*b270*/  HMMA.16816.F32 R104, R20.reuse, R162, R104 ;  /* 0x000000a21468723c */ /* 0x040ff00000001868 */
[C---:B------:R-:W-:Y:S03]  /*b280*/  HMMA.16816.F32 R108, R20.reuse, R176, R108 ;  /* 0x000000b0146c723c */ /* 0x040fe6000000186c */
[--C-:B------:R-:W-:Y:S01]  /*b290*/  FFMA.FTZ R176, R28, UR4, -R204.reuse ;  /* 0x000000041cb07c23 */ /* 0x100fe200080108cc */
[--C-:B------:R-:W-:Y:S04]  /*b2a0*/  FFMA.FTZ R177, R29, UR4, -R204.reuse ;  /* 0x000000041db17c23 */ /* 0x100fe800080108cc */
[C---:B------:R-:W-:Y:S01]  /*b2b0*/  HMMA.16816.F32 R112, R20.reuse, R178, R112 ;  /* 0x000000b21470723c */ /* 0x040fe20000001870 */
[----:B------:R-:W-:Y:S02]  /*b2c0*/  MUFU.EX2 R176, R176 ;  /* 0x000000b000b07308 */ /* 0x000fe40000000800 */
[--C-:B------:R-:W-:Y:S01]  /*b2d0*/  FFMA.FTZ R178, R30, UR4, -R205.reuse ;  /* 0x000000041eb27c23 */ /* 0x100fe200080108cd */
[--C-:B------:R-:W-:Y:S07]  /*b2e0*/  FFMA.FTZ R179, R31, UR4, -R205.reuse ;  /* 0x000000041fb37c23 */ /* 0x100fee00080108cd */
[----:B------:R-:W-:Y:S01]  /*b2f0*/  MUFU.EX2 R177, R177 ;  /* 0x000000b100b17308 */ /* 0x000fe20000000800 */
[----:B------:R-:W3:Y:S01]  /*b300*/  LDSM.16.MT88.4 R28, [R192+0x11800] ;  /* 0x01180000c01c783b */ /* 0x000ee20000004200 */
[C---:B-----5:R-:W-:Y:S08]  /*b310*/  HMMA.16816.F32 R116, R20.reuse, R168, R116 ;  /* 0x000000a81474723c */ /* 0x060ff00000001874 */
[----:B------:R-:W-:Y:S10]  /*b320*/  MUFU.EX2 R178, R178 ;  /* 0x000000b200b27308 */ /* 0x000ff40000000800 */
[----:B------:R-:W5:Y:S01]  /*b330*/  MUFU.EX2 R179, R179 ;  /* 0x000000b300b37308 */ /* 0x000f620000000800 */
[C---:B------:R-:W-:Y:S01]  /*b340*/  HMMA.16816.F32 R120, R20.reuse, R170, R120 ;  /* 0x000000aa1478723c */ /* 0x040fe20000001878 */
[----:B------:R-:W-:Y:S07]  /*b350*/  LDSM.16.MT88.4 R168, [R192+0x15800] ;  /* 0x01580000c0a8783b */ /* 0x000fee0000004200 */
[C---:B------:R-:W-:Y:S03]  /*b360*/  HMMA.16816.F32 R124, R20.reuse, R180, R124 ;  /* 0x000000b4147c723c */ /* 0x040fe6000000187c */
[--C-:B------:R-:W-:Y:S01]  /*b370*/  FFMA.FTZ R181, R32, UR4, -R204.reuse ;  /* 0x0000000420b57c23 */ /* 0x100fe200080108cc */
[--C-:B------:R-:W-:Y:S01]  /*b380*/  FFMA.FTZ R180, R34, UR4, -R205.reuse ;  /* 0x0000000422b47c23 */ /* 0x100fe200080108cd */
[----:B------:R-:W-:Y:S01]  /*b390*/  FFMA.FTZ R205, R35, UR4, -R205 ;  /* 0x0000000423cd7c23 */ /* 0x000fe200080108cd */
[----:B------:R-:W-:Y:S01]  /*b3a0*/  FFMA.FTZ R204, R33, UR4, -R204 ;  /* 0x0000000421cc7c23 */ /* 0x000fe200080108cc */
[----:B------:R-:W-:Y:S01]  /*b3b0*/  PRMT R33, R246, 0x7632, R33 ;  /* 0x00007632f6217816 */ /* 0x000fe20000000021 */
[C---:B------:R-:W-:Y:S01]  /*b3c0*/  HMMA.16816.F32 R128, R20.reuse, R182, R128 ;  /* 0x000000b61480723c */ /* 0x040fe20000001880 */
[----:B------:R-:W-:Y:S02]  /*b3d0*/  MUFU.EX2 R181, R181 ;  /* 0x000000b500b57308 */ /* 0x000fe40000000800 */
[----:B------:R-:W-:Y:S08]  /*b3e0*/  LOP3.LUT R33, R33, 0xff, RZ, 0xc0, !PT ;  /* 0x000000ff21217812 */ /* 0x000ff000078ec0ff */
[----:B------:R-:W2:Y:S01]  /*b3f0*/  MUFU.EX2 R204, R204 ;  /* 0x000000cc00cc7308 */ /* 0x000ea20000000800 */
[C---:B------:R-:W-:Y:S09]  /*b400*/  HMMA.16816.F32 R132, R20.reuse, R184, R132 ;  /* 0x000000b81484723c */ /* 0x040ff20000001884 */
[----:B------:R-:W-:Y:S10]  /*b410*/  MUFU.EX2 R180, R180 ;  /* 0x000000b400b47308 */ /* 0x000ff40000000800 */
[----:B------:R-:W3:Y:S01]  /*b420*/  MUFU.EX2 R205, R205 ;  /* 0x000000cd00cd7308 */ /* 0x000ee20000000800 */
[C---:B------:R-:W-:Y:S08]  /*b430*/  HMMA.16816.F32 R136, R20.reuse, R186, R136 ;  /* 0x000000ba1488723c */ /* 0x040ff00000001888 */
[C---:B-1----:R-:W-:Y:S03]  /*b440*/  HMMA.16816.F32 R140, R20.reuse, R24, R140 ;  /* 0x00000018148c723c */ /* 0x042fe6000000188c */
[----:B------:R-:W-:Y:S02]  /*b450*/  LOP3.LUT R25, R160, 0xff, RZ, 0xc0, !PT ;  /* 0x000000ffa0197812 */ /* 0x000fe400078ec0ff */
[C---:B------:R-:W-:Y:S02]  /*b460*/  LOP3.LUT R24, R246.reuse, 0xffff, RZ, 0xc0, !PT ;  /* 0x0000fffff6187812 */ /* 0x040fe400078ec0ff */
[----:B------:R-:W-:Y:S01]  /*b470*/  PRMT R153, R25, 0x5410, R154 ;  /* 0x0000541019997816 */ /* 0x000fe2000000009a */
[C---:B------:R-:W-:Y:S03]  /*b480*/  HMMA.16816.F32 R16, R20.reuse, R26, R16 ;  /* 0x0000001a1410723c */ /* 0x040fe60000001810 */
[----:B------:R-:W-:Y:S02]  /*b490*/  LOP3.LUT R27, R246, 0xff, RZ, 0xc0, !PT ;  /* 0x000000fff61b7812 */ /* 0x000fe400078ec0ff */
[----:B------:R-:W-:Y:S02]  /*b4a0*/  SHF.R.U32.HI R246, RZ, 0x18, R246 ;  /* 0x00000018fff67819 */ /* 0x000fe400000116f6 */
[----:B------:R-:W-:Y:S01]  /*b4b0*/  SHF.R.U32.HI R24, RZ, 0x8, R24 ;  /* 0x00000008ff187819 */ /* 0x000fe20000011618 */
[C---:B----4-:R-:W-:Y:S03]  /*b4c0*/  HMMA.16816.F32 R12, R20.reuse, R148, R12 ;  /* 0x00000094140c723c */ /* 0x050fe6000000180c */
[----:B------:R-:W-:Y:S02]  /*b4d0*/  PRMT R25, R33, 0x5410, R246 ;  /* 0x0000541021197816 */ /* 0x000fe400000000f6 */
[----:B------:R-:W-:Y:S01]  /*b4e0*/  PRMT R27, R27, 0x5410, R24 ;  /* 0x000054101b1b7816 */ /* 0x000fe20000000018 */
[----:B------:R-:W1:Y:S01]  /*b4f0*/  LDSM.16.MT88.4 R32, [R165+0x1800] ;  /* 0x00180000a520783b */ /* 0x000e620000004200 */
[----:B------:R-:W-:Y:S01]  /*b500*/  LOP3.LUT R149, R152, 0xff00ff, RZ, 0xc0, !PT ;  /* 0x00ff00ff98957812 */ /* 0x000fe200078ec0ff */
[----:B------:R-:W-:Y:S03]  /*b510*/  HMMA.16816.F32 R144, R20, R150, R144 ;  /* 0x000000961490723c */ /* 0x000fe60000001890 */
[--C-:B------:R-:W-:Y:S02]  /*b520*/  HSET2.LE.AND R25, R25, R202.reuse, PT ;  /* 0x000000ca19197233 */ /* 0x100fe40003803000 */
[C---:B-----5:R-:W-:Y:S01]  /*b530*/  F2FP.F16.F32.PACK_AB R148, R179.reuse, R178 ;  /* 0x000000b2b394723e */ /* 0x060fe200000000ff */
[----:B------:R-:W4:Y:S01]  /*b540*/  LDSM.16.MT88.4 R20, [R194+0x1800] ;  /* 0x00180000c214783b */ /* 0x000f220000004200 */
[--C-:B------:R-:W-:Y:S01]  /*b550*/  HSET2.LE.AND R24, R27, R202.reuse, PT ;  /* 0x000000ca1b187233 */ /* 0x100fe20003803000 */
[----:B------:R-:W-:Y:S01]  /*b560*/  FADD.FTZ R178, R178, R191 ;  /* 0x000000bfb2b27221 */ /* 0x000fe20000010000 */
[--C-:B------:R-:W-:Y:S02]  /*b570*/  HSET2.LE.AND R26, R153, R202.reuse, PT ;  /* 0x000000ca991a7233 */ /* 0x100fe40003803000 */
[----:B------:R-:W-:Y:S01]  /*b580*/  HSET2.LE.AND R27, R149, R202, PT ;  /* 0x000000ca951b7233 */ /* 0x000fe20003803000 */
[----:B------:R-:W-:Y:S01]  /*b590*/  FADD.FTZ R179, R179, R178 ;  /* 0x000000b2b3b37221 */ /* 0x000fe20000010000 */
[----:B------:R-:W-:Y:S02]  /*b5a0*/  LOP3.LUT R25, R148, R25, RZ, 0xc0, !PT ;  /* 0x0000001994197212 */ /* 0x000fe400078ec0ff */
[----:B------:R-:W-:Y:S02]  /*b5b0*/  F2FP.F16.F32.PACK_AB R153, R177, R176 ;  /* 0x000000b0b199723e */ /* 0x000fe400000000ff */
[----:B--2---:R-:W-:Y:S02]  /*b5c0*/  F2FP.F16.F32.PACK_AB R149, R204, R181 ;  /* 0x000000b5cc95723e */ /* 0x004fe400000000ff */
[----:B---3--:R-:W-:Y:S01]  /*b5d0*/  F2FP.F16.F32.PACK_AB R148, R205, R180 ;  /* 0x000000b4cd94723e */ /* 0x008fe200000000ff */
[----:B------:R-:W-:Y:S01]  /*b5e0*/  FADD.FTZ R180, R180, R179 ;  /* 0x000000b3b4b47221 */ /* 0x000fe20000010000 */
[----:B------:R-:W-:Y:S02]  /*b5f0*/  LOP3.LUT R24, R153, R24, RZ, 0xc0, !PT ;  /* 0x0000001899187212 */ /* 0x000fe400078ec0ff */
[----:B------:R-:W-:Y:S01]  /*b600*/  LOP3.LUT R26, R149, R26, RZ, 0xc0, !PT ;  /* 0x0000001a951a7212 */ /* 0x000fe200078ec0ff */
[----:B------:R-:W-:Y:S01]  /*b610*/  LDSM.16.MT88.4 R152, [R194+0x3800] ;  /* 0x00380000c298783b */ /* 0x000fe20000004200 */
[----:B------:R-:W-:Y:S01]  /*b620*/  LOP3.LUT R27, R148, R27, RZ, 0xc0, !PT ;  /* 0x0000001b941b7212 */ /* 0x000fe200078ec0ff */
[----:B------:R-:W-:Y:S06]  /*b630*/  FADD.FTZ R239, R205, R180 ;  /* 0x000000b4cdef7221 */ /* 0x000fec0000010000 */
[C---:B------:R-:W-:Y:S01]  /*b640*/  HMMA.16816.F32 R160, R24.reuse, R156, R4 ;  /* 0x0000009c18a0723c */ /* 0x040fe20000001804 */
[----:B------:R-:W2:Y:S07]  /*b650*/  LDSM.16.MT88.4 R4, [R193+0x13800] ;  /* 0x01380000c104783b */ /* 0x000eae0000004200 */
[C---:B------:R-:W-:Y:S01]  /*b660*/  HMMA.16816.F32 R156, R24.reuse, R158, R8 ;  /* 0x0000009e189c723c */ /* 0x040fe20000001808 */
[----:B------:R-:W3:Y:S07]  /*b670*/  LDSM.16.MT88.4 R8, [R192+0x13800] ;  /* 0x01380000c008783b */ /* 0x000eee0000004200 */
[C---:B------:R-:W-:Y:S01]  /*b680*/  HMMA.16816.F32 R36, R24.reuse, R28, R36 ;  /* 0x0000001c1824723c */ /* 0x040fe20000001824 */
[----:B------:R-:W5:Y:S07]  /*b690*/  LDSM.16.MT88.4 R148, [R165+0x3800] ;  /* 0x00380000a594783b */ /* 0x000f6e0000004200 */
        /* <DEDUP_REMOVED lines=13> */
[----:B------:R-:W-:Y:S07]  /*b770*/  LDSM.16.MT88.4 R8, [R194+0x7800] ;  /* 0x00780000c208783b */ /* 0x000fee0000004200 */
[C---:B-----5:R-:W-:Y:S08]  /*b780*/  HMMA.16816.F32 R76, R24.reuse, R148, R76 ;  /* 0x00000094184c723c */ /* 0x060ff0000000184c */
[C---:B------:R-:W-:Y:S08]  /*b790*/  HMMA.16816.F32 R80, R24.reuse, R150, R80 ;  /* 0x000000961850723c */ /* 0x040ff00000001850 */
[C---:B------:R-:W-:Y:S08]  /*b7a0*/  HMMA.16816.F32 R84, R24.reuse, R152, R84 ;  /* 0x000000981854723c */ /* 0x040ff00000001854 */
[C---:B------:R-:W-:Y:S01]  /*b7b0*/  HMMA.16816.F32 R88, R24.reuse, R154, R88 ;  /* 0x0000009a1858723c */ /* 0x040fe20000001858 */
[----:B------:R3:W5:Y:S07]  /*b7c0*/  LDSM.16.MT88.4 R152, [R165+0x7800] ;  /* 0x00780000a598783b */ /* 0x00076e0000004200 */
[C---:B------:R-:W-:Y:S08]  /*b7d0*/  HMMA.16816.F32 R92, R24.reuse, R28, R92 ;  /* 0x0000001c185c723c */ /* 0x040ff0000000185c */
[C---:B------:R-:W-:Y:S08]  /*b7e0*/  HMMA.16816.F32 R96, R24.reuse, R30, R96 ;  /* 0x0000001e1860723c */ /* 0x040ff00000001860 */
[C---:B------:R-:W-:Y:S03]  /*b7f0*/  HMMA.16816.F32 R100, R24.reuse, R168, R100 ;  /* 0x000000a81864723c */ /* 0x040fe60000001864 */
[----:B---3--:R-:W-:Y:S05]  /*b800*/  MOV R165, R164 ;  /* 0x000000a400a57202 */ /* 0x008fea0000000f00 */
[C---:B------:R-:W-:Y:S08]  /*b810*/  HMMA.16816.F32 R104, R24.reuse, R170, R104 ;  /* 0x000000aa1868723c */ /* 0x040ff00000001868 */
[C---:B------:R-:W-:Y:S08]  /*b820*/  HMMA.16816.F32 R108, R24.reuse, R172, R108 ;  /* 0x000000ac186c723c */ /* 0x040ff0000000186c */
[C---:B------:R-:W-:Y:S08]  /*b830*/  HMMA.16816.F32 R112, R24.reuse, R174, R112 ;  /* 0x000000ae1870723c */ /* 0x040ff00000001870 */
[C---:B-1----:R-:W-:Y:S08]  /*b840*/  HMMA.16816.F32 R116, R24.reuse, R32, R116 ;  /* 0x000000201874723c */ /* 0x042ff00000001874 */
[C---:B------:R-:W-:Y:S08]  /*b850*/  HMMA.16816.F32 R120, R24.reuse, R34, R120 ;  /* 0x000000221878723c */ /* 0x040ff00000001878 */
[C---:B----4-:R-:W-:Y:S08]  /*b860*/  HMMA.16816.F32 R124, R24.reuse, R20, R124 ;  /* 0x00000014187c723c */ /* 0x050ff0000000187c */
[C---:B------:R-:W-:Y:S08]  /*b870*/  HMMA.16816.F32 R128, R24.reuse, R22, R128 ;  /* 0x000000161880723c */ /* 0x040ff00000001880 */
[C---:B--2---:R-:W-:Y:S03]  /*b880*/  HMMA.16816.F32 R132, R24.reuse, R4, R132 ;  /* 0x000000041884723c */ /* 0x044fe60000001884 */
        /* <DEDUP_REMOVED lines=14> */
[----:B------:R-:W-:Y:S03]  /*b970*/  HMMA.16816.F32 R144, R24, R10, R144 ;  /* 0x0000000a1890723c */ /* 0x000fe60000001890 */
[----:B------:R-:W-:Y:S01]  /*b980*/  FADD.FTZ R181, R181, R0 ;  /* 0x00000000b5b57221 */ /* 0x000fe20000010000 */
[----:B------:R-:W-:Y:S03]  /*b990*/  MOV R0, R3 ;  /* 0x0000000300007202 */ /* 0x000fe60000000f00 */
[----:B------:R-:W-:Y:S01]  /*b9a0*/  FADD.FTZ R241, R204, R181 ;  /* 0x000000b5ccf17221 */ /* 0x000fe20000010000 */
[----:B------:R-:W-:Y:S01]  /*b9b0*/  @!UPT UIADD3 URZ, UPT, UPT, URZ, URZ, URZ ;  /* 0x000000fffffff290 */ /* 0x000fe2000fffe0ff */
[----:B------:R-:W-:Y:S11]  /*b9c0*/  BRA.U UP0, `(.L_x_669) ;  /* 0xffffffc100ac7547 */ /* 0x000ff6000b83ffff */
.L_x_668:
[----:B------:R-:W1:Y:S01]  /*b9d0*/  SHFL.BFLY PT, R8, R241, 0x2, 0x1f ;  /* 0x0c401f00f1087f89 */ /* 0x000e6200000e0000 */
[----:B------:R-:W2:Y:S01]  /*b9e0*/  LDCU UR4, c[0x0][0x4fc] ;  /* 0x00009f80ff0477ac */ /* 0x000ea20008000800 */
[C---:B------:R-:W-:Y:S01]  /*b9f0*/  SHF.L.U32 R7, R210.reuse, 0x4, RZ ;  /* 0x00000004d2077819 */ /* 0x040fe200000006ff */
[----:B------:R-:W3:Y:S01]  /*ba00*/  S2UR UR11, SR_CTAID.Y ;  /* 0x00000000000b79c3 */ /* 0x000ee20000002600 */
[----:B------:R-:W4:Y:S01]  /*ba10*/  SHFL.BFLY PT, R0, R239, 0x2, 0x1f ;  /* 0x0c401f00ef007f89 */ /* 0x000f2200000e0000 */
[----:B------:R-:W-:Y:S01]  /*ba20*/  UISETP.NE.AND UP3, UPT, UR18, -0x1, UPT ;  /* 0xffffffff1200788c */ /* 0x000fe2000bf65270 */
[----:B------:R-:W-:Y:S01]  /*ba30*/  LOP3.LUT R7, R7, 0x1c0, RZ, 0xc0, !PT ;  /* 0x000001c007077812 */ /* 0x000fe200078ec0ff */
[----:B------:R-:W5:Y:S01]  /*ba40*/  LDCU UR9, c[0x0][0x434] ;  /* 0x00008680ff0977ac */ /* 0x000f620008000800 */
[C---:B------:R-:W-:Y:S02]  /*ba50*/  LOP3.LUT P0, RZ, R210.reuse, 0x10, RZ, 0xc0, !PT ;  /* 0x00000010d2ff7812 */ /* 0x040fe4000780c0ff */
[----:B------:R-:W-:Y:S01]  /*ba60*/  LOP3.LUT P1, RZ, R210, 0x8, RZ, 0xc0, !PT ;  /* 0x00000008d2ff7812 */ /* 0x000fe2000782c0ff */
[----:B------:R-:W2:Y:S01]  /*ba70*/  LDCU.U8 UR10, c[0x0][0x548] ;  /* 0x0000a900ff0a77ac */ /* 0x000ea20008000000 */
[----:B------:R-:W-:-:S04]  /*ba80*/  UISETP.NE.AND UP2, UPT, UR18, -0x1, UPT ;  /* 0xffffffff1200788c */ /* 0x000fc8000bf45270 */
[----:B------:R-:W3:Y:S01]  /*ba90*/  @!UP3 LDCU.64 UR6, c[0x0][0x400] ;  /* 0x00008000ff06b7ac */ /* 0x000ee20008000a00 */
[----:B------:R-:W2:Y:S01]  /*baa0*/  LDCU UR13, c[0x0][0x434] ;  /* 0x00008680ff0d77ac */ /* 0x000ea20008000800 */
[----:B-1----:R-:W-:Y:S01]  /*bab0*/  FADD.FTZ R8, R8, R241 ;  /* 0x000000f108087221 */ /* 0x002fe20000010000 */
[----:B----4-:R-:W-:-:S04]  /*bac0*/  FADD.FTZ R9, R0, R239 ;  /* 0x000000ef00097221 */ /* 0x010fc80000010000 */
[----:B------:R-:W1:Y:S01]  /*bad0*/  SHFL.BFLY PT, R5, R8, 0x1, 0x1f ;  /* 0x0c201f0008057f89 */ /* 0x000e6200000e0000 */
[----:B------:R-:W-:-:S03]  /*bae0*/  SHF.L.U32 R0, R210, 0x1, RZ ;  /* 0x00000001d2007819 */ /* 0x000fc600000006ff */
[----:B------:R-:W4:Y:S01]  /*baf0*/  SHFL.BFLY PT, R4, R9, 0x1, 0x1f ;  /* 0x0c201f0009047f89 */ /* 0x000f2200000e0000 */
[--C-:B------:R-:W-:Y:S01]  /*bb00*/  LOP3.LUT R213, R213, 0x6, R0.reuse, 0xf8, !PT ;  /* 0x00000006d5d57812 */ /* 0x100fe200078ef800 */
[----:B---3--:R-:W-:Y:S01]  /*bb10*/  @!UP3 UIMAD.WIDE.U32 UR16, UR11, UR6, URZ ;  /* 0x000000060b10b2a5 */ /* 0x008fe2000f8e00ff */
[----:B------:R-:W-:-:S03]  /*bb20*/  LOP3.LUT R0, R7, 0x38, R0, 0xf8, !PT ;  /* 0x0000003807007812 */ /* 0x000fc600078ef800 */
[----:B------:R-:W-:Y:S01]  /*bb30*/  @!UP3 UIMAD UR12, UR11, UR7, UR17 ;  /* 0x000000070b0cb2a4 */ /* 0x000fe2000f8e0211 */
[----:B------:R-:W-:Y:S01]  /*bb40*/  LOP3.LUT R0, R213, R0, RZ, 0xfc, !PT ;  /* 0x00000000d5007212 */ /* 0x000fe200078efcff */
[----:B------:R-:W3:Y:S03]  /*bb50*/  @UP3 LDCU.64 UR6, c[0x0][0x408] ;  /* 0x00008100ff0637ac */ /* 0x000ee60008000a00 */
[----:B------:R-:W-:-:S04]  /*bb60*/  LEA R7, R0, UR5, 0x1 ;  /* 0x0000000500077c11 */ /* 0x000fc8000f8e08ff */
[C---:B------:R-:W-:Y:S02]  /*bb70*/  IADD3 R13, PT, PT, R7.reuse, 0x40, RZ ;  /* 0x00000040070d7810 */ /* 0x040fe40007ffe0ff */
[----:B------:R-:W-:Y:S01]  /*bb80*/  @P0 IADD3 R13, PT, PT, R7, -0x40, RZ ;  /* 0xffffffc0070d0810 */ /* 0x000fe20007ffe0ff */
[----:B-1----:R-:W-:Y:S01]  /*bb90*/  FADD.FTZ R5, R8, R5 ;  /* 0x0000000508057221 */ /* 0x002fe20000010000 */
[----:B----4-:R-:W-:-:S03]  /*bba0*/  FADD.FTZ R4, R9, R4 ;  /* 0x0000000409047221 */ /* 0x010fc60000010000 */
[----:B------:R-:W1:Y:S01]  /*bbb0*/  MUFU.RCP R2, R5 ;  /* 0x0000000500027308 */ /* 0x000e620000001000 */
[----:B------:R-:W-:Y:S01]  /*bbc0*/  FSETP.NE.FTZ.AND P4, PT, R5, RZ, PT ;  /* 0x000000ff0500720b */ /* 0x000fe20003f95000 */
[----:B---3--:R-:W-:Y:S01]  /*bbd0*/  @UP3 UIMAD.WIDE.U32 UR20, UR18, UR6, URZ ;  /* 0x00000006121432a5 */ /* 0x008fe2000f8e00ff */
[----:B------:R-:W3:Y:S01]  /*bbe0*/  S2UR UR6, SR_CTAID.Z ;  /* 0x00000000000679c3 */ /* 0x000ee20000002700 */
[----:B------:R-:W-:Y:S02]  /*bbf0*/  FSETP.NE.FTZ.AND P3, PT, R4, RZ, PT ;  /* 0x000000ff0400720b */ /* 0x000fe40003f75000 */
[----:B------:R-:W-:Y:S02]  /*bc00*/  @UP3 UIMAD UR12, UR18, UR7, UR21 ;  /* 0x00000007120c32a4 */ /* 0x000fe4000f8e0215 */
[----:B------:R-:W4:Y:S01]  /*bc10*/  MUFU.RCP R6, R4 ;  /* 0x0000000400067308 */ /* 0x000f220000001000 */
[----:B-----5:R-:W-:Y:S01]  /*bc20*/  @!UP2 UIMAD UR18, UR11, UR9, URZ ;  /* 0x000000090b12a2a4 */ /* 0x020fe2000f8e02ff */
[----:B------:R-:W-:Y:S01]  /*bc30*/  @UP3 UMOV UR16, UR20 ;  /* 0x0000001400103c82 */ /* 0x000fe20008000000 */
[----:B-1----:R-:W-:-:S05]  /*bc40*/  FSEL R2, R2, 1, P4 ;  /* 0x3f80000002027808 */ /* 0x002fca0002000000 */
[----:B--2---:R-:W-:Y:S01]  /*bc50*/  FMUL.FTZ R2, R2, UR4 ;  /* 0x0000000402027c20 */ /* 0x004fe20008410000 */
[----:B----4-:R-:W-:-:S03]  /*bc60*/  FSEL R6, R6, 1, P3 ;  /* 0x3f80000006067808 */ /* 0x010fc60001800000 */
[C---:B------:R-:W-:Y:S01]  /*bc70*/  FMUL.FTZ R160, R2.reuse, R160 ;  /* 0x000000a002a07220 */ /* 0x040fe20000410000 */
[C---:B------:R-:W-:Y:S01]  /*bc80*/  FMUL.FTZ R161, R2.reuse, R161 ;  /* 0x000000a102a17220 */ /* 0x040fe20000410000 */
[C---:B------:R-:W-:Y:S01]  /*bc90*/  FMUL.FTZ R156, R2.reuse, R156 ;  /* 0x0000009c029c7220 */ /* 0x040fe20000410000 */
[----:B------:R-:W-:Y:S01]  /*bca0*/  FMUL.FTZ R157, R2, R157 ;  /* 0x0000009d029d7220 */ /* 0x000fe20000410000 */
[----:B------:R-:W-:Y:S01]  /*bcb0*/  FMUL.FTZ R6, R6, UR4 ;  /* 0x0000000406067c20 */ /* 0x000fe20008410000 */
        /* <DEDUP_REMOVED lines=126> */
[----:B------:R-:W1:Y:S01]  /*c4a0*/  LDCU.U8 UR4, c[0x0][0x549] ;  /* 0x0000a920ff0477ac */ /* 0x000e620008000000 */
[----:B------:R-:W-:-:S02]  /*c4b0*/  SEL R2, R2, 0xffffffe0, !P1 ;  /* 0xffffffe002027807 */ /* 0x000fc40004800000 */
        /* <DEDUP_REMOVED lines=9> */
[----:B------:R-:W-:Y:S01]  /*c550*/  F2FP.F16.F32.PACK_AB R36, R37, R36 ;  /* 0x000000242524723e */ /* 0x000fe200000000ff */
[----:B-1----:R-:W-:Y:S01]  /*c560*/  UISETP.NE.AND UP1, UPT, UR4, URZ, UPT ;  /* 0x000000ff0400728c */ /* 0x002fe2000bf25270 */
[----:B------:R-:W-:Y:S01]  /*c570*/  F2FP.F16.F32.PACK_AB R38, R39, R38 ;  /* 0x000000262726723e */ /* 0x000fe200000000ff */
[----:B------:R-:W-:Y:S01]  /*c580*/  STS [R9], R156 ;  /* 0x0000009c09007388 */ /* 0x000fe20000000800 */
[----:B------:R-:W-:Y:S01]  /*c590*/  F2FP.F16.F32.PACK_AB R40, R41, R40 ;  /* 0x000000282928723e */ /* 0x000fe200000000ff */
[----:B------:R-:W1:Y:S01]  /*c5a0*/  S2UR UR4, SR_CTAID.X ;  /* 0x00000000000479c3 */ /* 0x000e620000002500 */
[----:B------:R-:W-:Y:S01]  /*c5b0*/  F2FP.F16.F32.PACK_AB R42, R43, R42 ;  /* 0x0000002a2b2a723e */ /* 0x000fe200000000ff */
[----:B------:R-:W-:Y:S01]  /*c5c0*/  STS [R9+0x400], R158 ;  /* 0x0004009e09007388 */ /* 0x000fe20000000800 */
[----:B------:R-:W-:Y:S01]  /*c5d0*/  IADD3 R15, PT, PT, R6, R11, RZ ;  /* 0x0000000b060f7210 */ /* 0x000fe20007ffe0ff */
[----:B------:R-:W-:Y:S01]  /*c5e0*/  UISETP.NE.AND UP0, UPT, UR10, URZ, !UP1 ;  /* 0x000000ff0a00728c */ /* 0x000fe2000cf05270 */
[-C--:B------:R-:W-:Y:S01]  /*c5f0*/  IADD3 R17, PT, PT, R2, R13.reuse, RZ ;  /* 0x0000000d02117210 */ /* 0x080fe20007ffe0ff */
[----:B------:R-:W-:Y:S01]  /*c600*/  STS [R11], R36 ;  /* 0x000000240b007388 */ /* 0x000fe20000000800 */
[----:B------:R-:W-:Y:S01]  /*c610*/  F2FP.F16.F32.PACK_AB R44, R45, R44 ;  /* 0x0000002c2d2c723e */ /* 0x000fe200000000ff */
[----:B------:R-:W2:Y:S01]  /*c620*/  @UP1 LDCU UR8, c[0x0][0x430] ;  /* 0x00008600ff0817ac */ /* 0x000ea20008000800 */
[----:B------:R-:W-:Y:S01]  /*c630*/  F2FP.F16.F32.PACK_AB R46, R47, R46 ;  /* 0x0000002e2f2e723e */ /* 0x000fe200000000ff */
[----:B------:R-:W-:Y:S01]  /*c640*/  STS [R11+0x400], R38 ;  /* 0x000400260b007388 */ /* 0x000fe20000000800 */
[----:B------:R-:W-:Y:S01]  /*c650*/  F2FP.F16.F32.PACK_AB R48, R49, R48 ;  /* 0x000000303130723e */ /* 0x000fe200000000ff */
[----:B------:R-:W4:Y:S01]  /*c660*/  @UP1 LDCU UR15, c[0x0][0x430] ;  /* 0x00008600ff0f17ac */ /* 0x000f220008000800 */
[----:B------:R-:W-:Y:S01]  /*c670*/  F2FP.F16.F32.PACK_AB R50, R51, R50 ;  /* 0x000000323332723e */ /* 0x000fe200000000ff */
[----:B------:R-:W-:Y:S01]  /*c680*/  STS [R15], R40 ;  /* 0x000000280f007388 */ /* 0x000fe20000000800 */
[----:B------:R-:W-:Y:S01]  /*c690*/  IADD3 R19, PT, PT, R6, R13, RZ ;  /* 0x0000000d06137210 */ /* 0x000fe20007ffe0ff */
[----:B------:R-:W-:Y:S01]  /*c6a0*/  @UP1 UMOV UR7, 0x1 ;  /* 0x0000000100071882 */ /* 0x000fe20000000000 */
[----:B------:R-:W-:Y:S01]  /*c6b0*/  F2FP.F16.F32.PACK_AB R52, R53, R52 ;  /* 0x000000343534723e */ /* 0x000fe200000000ff */
[----:B------:R-:W-:Y:S01]  /*c6c0*/  STS [R15+0x400], R42 ;  /* 0x0004002a0f007388 */ /* 0x000fe20000000800 */
[----:B------:R-:W-:-:S02]  /*c6d0*/  F2FP.F16.F32.PACK_AB R54, R55, R54 ;  /* 0x000000363736723e */ /* 0x000fc400000000ff */
[----:B------:R-:W-:Y:S01]  /*c6e0*/  F2FP.F16.F32.PACK_AB R56, R57, R56 ;  /* 0x000000383938723e */ /* 0x000fe200000000ff */
[----:B------:R-:W-:Y:S01]  /*c6f0*/  STS [R13], R44 ;  /* 0x0000002c0d007388 */ /* 0x000fe20000000800 */
[----:B------:R-:W-:Y:S02]  /*c700*/  F2FP.F16.F32.PACK_AB R58, R59, R58 ;  /* 0x0000003a3b3a723e */ /* 0x000fe400000000ff */
[----:B------:R-:W-:Y:S01]  /*c710*/  IADD3 R21, PT, PT, R6, R17, RZ ;  /* 0x0000001106157210 */ /* 0x000fe20007ffe0ff */
[----:B------:R-:W-:Y:S01]  /*c720*/  STS [R13+0x400], R46 ;  /* 0x0004002e0d007388 */ /* 0x000fe20000000800 */
[----:B------:R-:W-:Y:S01]  /*c730*/  F2FP.F16.F32.PACK_AB R60, R61, R60 ;  /* 0x0000003c3d3c723e */ /* 0x000fe200000000ff */
[----:B--2---:R-:W-:Y:S01]  /*c740*/  @UP1 UIMAD UR13, UR8, UR9, URZ ;  /* 0x00000009080d12a4 */ /* 0x004fe2000f8e02ff */
        /* <DEDUP_REMOVED lines=106> */
[----:B-1-34-:R-:W-:Y:S05]  /*cdf0*/  BRA.U UP1, `(.L_x_672) ;  /* 0x0000000101207547 */ /* 0x01afea000b800000 */
        /* <DEDUP_REMOVED lines=8> */
.L_x_672:
[----:B------:R-:W-:Y:S01]  /*ce80*/  BAR.SYNC.DEFER_BLOCKING 0x0 ;  /* 0x0000000000007b1d */ /* 0x000fe20000010000 */
[----:B------:R-:W-:Y:S01]  /*ce90*/  UIMAD UR13, UR6, UR13, URZ ;  /* 0x0000000d060d72a4 */ /* 0x000fe2000f8e02ff */
[----:B------:R-:W-:Y:S01]  /*cea0*/  LOP3.LUT P0, RZ, R210, 0x3, RZ, 0xc0, !PT ;  /* 0x00000003d2ff7812 */ /* 0x000fe2000780c0ff */
[----:B------:R-:W-:Y:S01]  /*ceb0*/  UIMAD UR9, UR4, UR15, URZ ;  /* 0x0000000f040972a4 */ /* 0x000fe2000f8e02ff */
[----:B------:R-:W-:Y:S01]  /*cec0*/  LOP3.LUT R7, R212, 0x30, RZ, 0xc0, !PT ;  /* 0x00000030d4077812 */ /* 0x000fe200078ec0ff */
[----:B------:R-:W-:-:S03]  /*ced0*/  USEL UR18, UR18, URZ, UP0 ;  /* 0x000000ff12127287 */ /* 0x000fc60008000000 */
[----:B------:R-:W1:Y:S01]  /*cee0*/  @P4 LDC R15, c[0x0][0x458] ;  /* 0x00011600ff0f4b82 */ /* 0x000e620000000800 */
[----:B------:R-:W3:Y:S01]  /*cef0*/  @P4 MUFU.LG2 R5, R5 ;  /* 0x0000000500054308 */ /* 0x000ee20000000c00 */
[----:B------:R-:W4:Y:S01]  /*cf00*/  S2R R6, SR_CTAID.X ;  /* 0x0000000000067919 */ /* 0x000f220000002500 */
[----:B------:R-:W-:Y:S01]  /*cf10*/  @!UP0 UIMAD UR13, UR11, UR7, UR13 ;  /* 0x000000070b0d82a4 */ /* 0x000fe2000f8e020d */
[----:B------:R-:W-:Y:S01]  /*cf20*/  SHF.R.U32.HI R14, RZ, 0x2, R210 ;  /* 0x00000002ff0e7819 */ /* 0x000fe200000116d2 */
[----:B------:R-:W-:Y:S01]  /*cf30*/  USHF.L.U32 UR9, UR9, 0x6, URZ ;  /* 0x0000000609097899 */ /* 0x000fe200080006ff */
[----:B------:R-:W-:Y:S01]  /*cf40*/  BSSY.RECONVERGENT B0, `(.L_x_673) ;  /* 0x0000022000007945 */ /* 0x000fe20003800200 */
[----:B------:R-:W-:Y:S01]  /*cf50*/  USEL UR5, UR5, URZ, UP0 ;  /* 0x000000ff05057287 */ /* 0x000fe20008000000 */
[----:B------:R-:W5:Y:S01]  /*cf60*/  @P3 LDC R2, c[0x0][0x458] ;  /* 0x00011600ff023b82 */ /* 0x000f620000000800 */
[----:B------:R-:W1:Y:S01]  /*cf70*/  @P3 MUFU.LG2 R4, R4 ;  /* 0x0000000400043308 */ /* 0x000e620000000c00 */
[----:B------:R-:W-:Y:S01]  /*cf80*/  USHF.R.S32.HI UR8, URZ, 0x1f, UR13 ;  /* 0x0000001fff087899 */ /* 0x000fe2000801140d */
[----:B--2---:R-:W-:Y:S01]  /*cf90*/  MOV R13, 0x7f800000 ;  /* 0x7f800000000d7802 */ /* 0x004fe20000000f00 */
[----:B------:R-:W-:Y:S01]  /*cfa0*/  USHF.R.S32.HI UR7, URZ, 0x1f, UR9 ;  /* 0x0000001fff077899 */ /* 0x000fe20008011409 */
[----:B------:R-:W-:Y:S01]  /*cfb0*/  MOV R12, 0x7f800000 ;  /* 0x7f800000000c7802 */ /* 0x000fe20000000f00 */
[----:B------:R-:W-:Y:S01]  /*cfc0*/  UIADD3 UR18, UP1, UP0, UR9, UR18, UR13 ;  /* 0x0000001209127290 */ /* 0x000fe2000f83e00d */
[----:B------:R-:W-:Y:S01]  /*cfd0*/  LOP3.LUT R7, R7, 0x7, R14, 0xf8, !PT ;  /* 0x0000000707077812 */ /* 0x000fe200078ef80e */
[----:B------:R2:W2:Y:S01]  /*cfe0*/  LDS.128 R8, [R0+0x1800] ;  /* 0x0018000000087984 */ /* 0x0004a20000000c00 */
[----:B---3--:R-:W-:Y:S01]  /*cff0*/  @P4 FMUL.FTZ R5, R5, 0.69314718246459960938 ;  /* 0x3f31721805054820 */ /* 0x008fe20000410000 */
[----:B------:R-:W-:-:S03]  /*d000*/  UIADD3.X UR5, UPT, UPT, UR7, UR5, UR8, UP1, UP0 ;  /* 0x0000000507057290 */ /* 0x000fc60008fe0408 */
[----:B-1----:R-:W-:Y:S01]  /*d010*/  @P4 FFMA.FTZ R13, R164, R15, R5 ;  /* 0x0000000fa40d4223 */ /* 0x002fe20000010005 */
[----:B------:R-:W-:-:S04]  /*d020*/  @P3 FMUL.FTZ R4, R4, 0.69314718246459960938 ;  /* 0x3f31721804043820 */ /* 0x000fc80000410000 */
[----:B-----5:R-:W-:Y:S01]  /*d030*/  @P3 FFMA.FTZ R12, R3, R2, R4 ;  /* 0x00000002030c3223 */ /* 0x020fe20000010004 */
[----:B--2-4-:R-:W-:Y:S06]  /*d040*/  @P0 BRA `(.L_x_674) ;  /* 0x0000000000440947 */ /* 0x014fec0003800000 */
        /* <DEDUP_REMOVED lines=17> */
.L_x_674:
[----:B------:R-:W-:Y:S05]  /*d160*/  BSYNC.RECONVERGENT B0 ;  /* 0x0000000000007941 */ /* 0x000fea0003800200 */
.L_x_673:
        /* <DEDUP_REMOVED lines=41> */
.L_x_676:
[----:B------:R-:W-:Y:S05]  /*d400*/  BSYNC.RECONVERGENT B0 ;  /* 0x0000000000007941 */ /* 0x000fea0003800200 */
.L_x_675:
        /* <DEDUP_REMOVED lines=27> */
.L_x_678:
[----:B------:R-:W-:Y:S05]  /*d5c0*/  BSYNC.RECONVERGENT B0 ;  /* 0x0000000000007941 */ /* 0x000fea0003800200 */
.L_x_677:
        /* <DEDUP_REMOVED lines=27> */
.L_x_680:
[----:B------:R-:W-:Y:S05]  /*d780*/  BSYNC.RECONVERGENT B0 ;  /* 0x0000000000007941 */ /* 0x000fea0003800200 */
.L_x_679:
        /* <DEDUP_REMOVED lines=27> */
.L_x_681:
        /* <DEDUP_REMOVED lines=12> */
.L_x_2345:


//--------------------- .text._ZN5flash16flash_fwd_kernelI23Flash_fwd_kernel_traitsILi256ELi64ELi64ELi4ELb0ELb0EN7cutlass6half_tE19Flash_kernel_traitsILi256ELi64ELi64ELi4ES3_EELb1ELb0ELb1ELb0ELb0ELb0ELb0ELb0EEEvNS_16Flash_fwd_paramsE --------------------------
	.section	.text._ZN5flash16flash_fwd_kernelI23Flash_fwd_kernel_traitsILi256ELi64ELi64ELi4ELb0ELb0EN7cutlass6half_tE19Flash_kernel_traitsILi256ELi64ELi64ELi4ES3_EELb1ELb0ELb1ELb0ELb0ELb0ELb0ELb0EEEvNS_16Flash_fwd_paramsE,"ax",@progbits
	.align	128
        .global         _ZN5flash16flash_fwd_kernelI23Flash_fwd_kernel_traitsILi256ELi64ELi64ELi4ELb0ELb0EN7cutlass6half_tE19Flash_kernel_traitsILi256ELi64ELi64ELi4ES3_EELb1ELb0ELb1ELb0ELb0ELb0ELb0ELb0EEEvNS_16Flash_fwd_paramsE
        .type           _ZN5flash16flash_fwd_kernelI23Flash_fwd_kernel_traitsILi256ELi64ELi64ELi4ELb0ELb0EN7cutlass6half_tE19Flash_kernel_traitsILi256ELi64ELi64ELi4ES3_EELb1ELb0ELb1ELb0ELb0ELb0ELb0ELb0EEEvNS_16Flash_fwd_paramsE,@function
        .size           _ZN5flash16flash_fwd_kernelI23Flash_fwd_kernel_traitsILi256ELi64ELi64ELi4ELb0ELb0EN7cutlass6half_tE19Flash_kernel_traitsILi256ELi64ELi64ELi4ES3_EELb1ELb0ELb1ELb0ELb0ELb0ELb0ELb0EEEvNS_16Flash_fwd_paramsE,(.L_x_2346 - _ZN5flash16flash_fwd_kernelI23Flash_fwd_kernel_traitsILi256ELi64ELi64ELi4ELb0ELb0EN7cutlass6half_tE19Flash_kernel_traitsILi256ELi64ELi64ELi4ES3_EELb1ELb0ELb1ELb0ELb0ELb0ELb0ELb0EEEvNS_16Flash_fwd_paramsE)
        .other          _ZN5flash16flash_fwd_kernelI23Flash_fwd_kernel_traitsILi256ELi64ELi64ELi4ELb0ELb0EN7cutlass6half_tE19Flash_kernel_traitsILi256ELi64ELi64ELi4ES3_EELb1ELb0ELb1ELb0ELb0ELb0ELb0ELb0EEEvNS_16Flash_fwd_paramsE,@"STO_CUDA_ENTRY STV_DEFAULT"
_ZN5flash16flash_fwd_kernelI23Flash_fwd_kernel_traitsILi256ELi64ELi64ELi4ELb0ELb0EN7cutlass6half_tE19Flash_kernel_traitsILi256ELi64ELi64ELi4ES3_EELb1ELb0ELb1ELb0ELb0ELb0ELb0ELb0EEEvNS_16Flash_fwd_paramsE:
.text._ZN5flash16flash_fwd_kernelI23Flash_fwd_kernel_traitsILi256ELi64ELi64ELi4ELb0ELb0EN7cutlass6half_tE19Flash_kernel_traitsILi256ELi64ELi64ELi4ES3_EELb1ELb0ELb1ELb0ELb0ELb0ELb0ELb0EEEvNS_16Flash_fwd_paramsE:
[----:B------:R-:W-:Y:S01]  /*0000*/  LDC R1, c[0x0][0x37c] ;  /* 0x0000df00ff017b82 */ /* 0x000fe20000000800 */
[----:B------:R-:W1:Y:S07]  /*0010*/  LDCU.U8 UR4, c[0x0][0x524] ;  /* 0x0000a480ff0477ac */ /* 0x000e6e0008000000 */
[----:B------:R-:W2:Y:S01]  /*0020*/  LDC R6, c[0x0][0x518] ;  /* 0x00014600ff067b82 */ /* 0x000ea20000000800 */
[----:B------:R-:W3:Y:S01]  /*0030*/  LDCU.64 UR30, c[0x0][0x510] ;  /* 0x0000a200ff1e77ac */ /* 0x000ee20008000a00 */
[----:B------:R-:W4:Y:S06]  /*0040*/  LDCU.64 UR26, c[0x0][0x358] ;  /* 0x00006b00ff1a77ac */ /* 0x000f2c0008000a00 */
[----:B------:R-:W2:Y:S01]  /*0050*/  LDC R78, c[0x0][0x51c] ;  /* 0x00014700ff4e7b82 */ /* 0x000ea20000000800 */
[----:B------:R-:W2:Y:S01]  /*0060*/  S2R R217, SR_TID.X ;  /* 0x0000000000d97919 */ /* 0x000ea20000002100 */
[----:B------:R-:W2:Y:S01]  /*0070*/  LDCU.64 UR10, c[0x0][0x460] ;  /* 0x00008c00ff0a77ac */ /* 0x000ea20008000a00 */
[----:B------:R-:W2:Y:S01]  /*0080*/  LDCU.64 UR8, c[0x0][0x470] ;  /* 0x00008e00ff0877ac */ /* 0x000ea20008000a00 */
[----:B-1----:R-:W-:-:S04]  /*0090*/  ISETP.NE.AND P1, PT, RZ, UR4, PT ;  /* 0x00000004ff007c0c */ /* 0x002fc8000bf25270 */
[----:B------:R-:W-:Y:S01]  /*00a0*/  S2UR UR13, SR_CTAID.X ;  /* 0x00000000000d79c3 */ /* 0x000fe20000002500 */
[----:B------:R-:W1:Y:S01]  /*00b0*/  LDCU.64 UR14, c[0x0][0x460] ;  /* 0x00008c00ff0e77ac */ /* 0x000e620008000a00 */
[----:B---3--:R-:W-:Y:S02]  /*00c0*/  IMAD.U32 R8, RZ, RZ, UR30 ;  /* 0x0000001eff087e24 */ /* 0x008fe4000f8e00ff */
[----:B------:R-:W-:-:S04]  /*00d0*/  IMAD.U32 R9, RZ, RZ, UR31 ;  /* 0x0000001fff097e24 */ /* 0x000fc8000f8e00ff */
[----:B------:R-:W1:Y:S08]  /*00e0*/  S2UR UR24, SR_CTAID.Y ;  /* 0x00000000001879c3 */ /* 0x000e700000002600 */
[----:B------:R-:W3:Y:S01]  /*00f0*/  S2UR UR23, SR_CTAID.Z ;  /* 0x00000000001779c3 */ /* 0x000ee20000002700 */
[----:B----4-:R-:W4:Y:S01]  /*0100*/  @P1 LDG.E.64 R8, desc[UR26][R8.64] ;  /* 0x0000001a08081981 */ /* 0x010f22000c1e1b00 */
[----:B--2---:R-:W-:Y:S01]  /*0110*/  @P1 IMAD.MOV.U32 R2, RZ, RZ, R6 ;  /* 0x000000ffff021224 */ /* 0x004fe200078e0006 */
[----:B------:R-:W2:Y:S01]  /*0120*/  LDCU.U8 UR12, c[0x0][0x532] ;  /* 0x0000a640ff0c77ac */ /* 0x000ea20008000000 */
[----:B------:R-:W-:Y:S01]  /*0130*/  @P1 IMAD.MOV.U32 R3, RZ, RZ, R78 ;  /* 0x000000ffff031224 */ /* 0x000fe200078e004e */
[----:B------:R-:W2:Y:S03]  /*0140*/  LDCU.64 UR6, c[0x0][0x468] ;  /* 0x00008d00ff0677ac */ /* 0x000ea60008000a00 */
[----:B------:R-:W4:Y:S01]  /*0150*/  @P1 LDC R0, c[0x0][0x520] ;  /* 0x00014800ff001b82 */ /* 0x000f220000000800 */
[----:B------:R2:W4:Y:S01]  /*0160*/  @P1 LDG.E.64 R4, desc[UR26][R2.64] ;  /* 0x0000001a02041981 */ /* 0x000522000c1e1b00 */
[----:B------:R-:W-:Y:S01]  /*0170*/  ISETP.NE.U32.AND P4, PT, RZ, UR10, PT ;  /* 0x0000000aff007c0c */ /* 0x000fe2000bf85070 */
[----:B------:R-:W-:-:S02]  /*0180*/  UISETP.NE.U32.AND UP4, UPT, UR10, URZ, UPT ;  /* 0x000000ff0a00728c */ /* 0x000fc4000bf85070 */
[----:B------:R-:W-:Y:S01]  /*0190*/  UISETP.NE.U32.AND UP3, UPT, UR8, URZ, UPT ;  /* 0x000000ff0800728c */ /* 0x000fe2000bf65070 */
[----:B------:R-:W-:Y:S01]  /*01a0*/  ISETP.NE.AND.EX P4, PT, RZ, UR11, PT, P4 ;  /* 0x0000000bff007c0c */ /* 0x000fe2000bf85340 */
[----:B------:R-:W-:Y:S02]  /*01b0*/  UISETP.NE.AND.EX UP4, UPT, UR11, URZ, UPT, UP4 ;  /* 0x000000ff0b00728c */ /* 0x000fe4000bf85340 */
[----:B------:R-:W-:Y:S02]  /*01c0*/  UISETP.NE.AND.EX UP3, UPT, UR9, URZ, UPT, UP3 ;  /* 0x000000ff0900728c */ /* 0x000fe4000bf65330 */
[----:B-1----:R-:W-:Y:S02]  /*01d0*/  UIMAD.WIDE.U32 UR14, UR24, 0x4, UR14 ;  /* 0x00000004180e78a5 */ /* 0x002fe4000f8e000e */
[----:B------:R-:W-:Y:S01]  /*01e0*/  PLOP3.LUT P2, PT, PT, PT, UP4, 0x80, 0x8 ;  /* 0x000000000008781c */ /* 0x000fe20003f4f048 */
[----:B------:R-:W-:Y:S02]  /*01f0*/  USHF.L.U32 UR11, UR24, 0x2, URZ ;  /* 0x00000002180b7899 */ /* 0x000fe400080006ff */
[----:B---3--:R-:W-:-:S02]  /*0200*/  ULOP3.LUT UR4, UR23, UR13, UR24, 0xfe, !UPT ;  /* 0x0000000d17047292 */ /* 0x008fc4000f8efe18 */
[----:B--2---:R-:W-:Y:S02]  /*0210*/  UISETP.NE.AND UP5, UPT, UR12, URZ, UPT ;  /* 0x000000ff0c00728c */ /* 0x004fe4000bfa5270 */
[----:B------:R-:W-:Y:S02]  /*0220*/  UISETP.EQ.U32.AND UP2, UPT, UR6, URZ, UPT ;  /* 0x000000ff0600728c */ /* 0x000fe4000bf42070 */
[----:B------:R-:W-:Y:S01]  /*0230*/  LOP3.LUT P3, RZ, R217, UR4, RZ, 0xfc, !PT ;  /* 0x00000004d9ff7c12 */ /* 0x000fe2000f86fcff */
[----:B------:R-:W-:-:S04]  /*0240*/  USHF.R.U32.HI UR10, URZ, 0x1e, UR24 ;  /* 0x0000001eff0a7899 */ /* 0x000fc80008011618 */
[----:B------:R-:W1:Y:S08]  /*0250*/  LDCU.64 UR4, c[0x0][0x478] ;  /* 0x00008f00ff0477ac */ /* 0x000e700008000a00 */
[----:B------:R-:W2:Y:S01]  /*0260*/  @!P3 LDC.64 R2, c[0x0][0x528] ;  /* 0x00014a00ff02bb82 */ /* 0x000ea20000000a00 */
[----:B------:R-:W-:Y:S02]  /*0270*/  UISETP.EQ.OR.EX UP2, UPT, UR7, URZ, !UP5, UP2 ;  /* 0x000000ff0700728c */ /* 0x000fe4000ef42720 */
[----:B-1----:R-:W-:-:S04]  /*0280*/  UISETP.NE.U32.AND UP0, UPT, UR4, URZ, UPT ;  /* 0x000000ff0400728c */ /* 0x002fc8000bf05070 */
[----:B------:R-:W-:Y:S01]  /*0290*/  UISETP.NE.AND.EX UP0, UPT, UR5, URZ, UPT, UP0 ;  /* 0x000000ff0500728c */ /* 0x000fe2000bf05300 */
[----:B----4-:R-:W-:Y:S02]  /*02a0*/  @P1 R2UR UR30, R8 ;  /* 0x00000000081e12ca */ /* 0x010fe400000e0000 */
[----:B------:R-:W-:Y:S02]  /*02b0*/  @P1 R2UR UR31, R9 ;  /* 0x00000000091f12ca */ /* 0x000fe400000e0000 */
[----:B------:R-:W-:-:S09]  /*02c0*/  @P1 IADD3 R6, P0, PT, R4, R0, RZ ;  /* 0x0000000004061210 */ /* 0x000fd20007f1e0ff */
[----:B------:R-:W-:Y:S02]  /*02d0*/  IMAD.U32 R8, RZ, RZ, UR30 ;  /* 0x0000001eff087e24 */ /* 0x000fe4000f8e00ff */
[----:B------:R-:W-:Y:S02]  /*02e0*/  IMAD.U32 R9, RZ, RZ, UR31 ;  /* 0x0000001fff097e24 */ /* 0x000fe4000f8e00ff */
[----:B------:R-:W-:Y:S02]  /*02f0*/  @P1 IMAD.X R78, RZ, RZ, R5, P0 ;  /* 0x000000ffff4e1224 */ /* 0x000fe400000e0605 */
[----:B------:R-:W-:Y:S01]  /*0300*/  @!P3 IMAD.MOV.U32 R4, RZ, RZ, R6 ;  /* 0x000000ffff04b224 */ /* 0x000fe200078e0006 */
[----:B--2---:R1:W-:Y:S01]  /*0310*/  @!P3 STG.E.64 desc[UR26][R2.64], R8 ;  /* 0x000000080200b986 */ /* 0x0043e2000c101b1a */
[----:B------:R-:W-:Y:S01]  /*0320*/  @!P3 IMAD.MOV.U32 R5, RZ, RZ, R78 ;  /* 0x000000ffff05b224 */ /* 0x000fe200078e004e */
[----:B------:R-:W-:-:S04]  /*0330*/  PLOP3.LUT P1, PT, PT, PT, UP3, 0x80, 0x8 ;  /* 0x000000000008781c */ /* 0x000fc80003f2f038 */
[----:B------:R2:W-:Y:S01]  /*0340*/  @!P3 STG.E.64 desc[UR26][R2.64+0x8], R4 ;  /* 0x000008040200b986 */ /* 0x0005e2000c101b1a */
[----:B------:R-:W-:Y:S01]  /*0350*/  PLOP3.LUT P3, PT, PT, PT, UP2, 0x80, 0x8 ;  /* 0x000000000008781c */ /* 0x000fe20003f6f028 */
[----:B-1----:R-:W-:Y:S01]  /*0360*/  IMAD.U32 R8, RZ, RZ, UR14 ;  /* 0x0000000eff087e24 */ /* 0x002fe2000f8e00ff */
[----:B------:R-:W-:Y:S01]  /*0370*/  @UP3 UIADD3 UR14, UP1, UPT, UR11, UR8, URZ ;  /* 0x000000080b0e3290 */ /* 0x000fe2000ff3e0ff */
[----:B------:R-:W-:-:S03]  /*0380*/  MOV R9, UR15 ;  /* 0x0000000f00097c02 */ /* 0x000fc60008000f00 */
[----:B------:R-:W-:Y:S02]  /*0390*/  @UP3 UIADD3.X UR15, UPT, UPT, UR10, UR9, URZ, UP1, !UPT ;  /* 0x000000090a0f3290 */ /* 0x000fe40008ffe4ff */
[----:B------:R-:W-:Y:S01]  /*03a0*/  UIADD3 UR9, UP1, UPT, UR11, UR6, URZ ;  /* 0x000000060b097290 */ /* 0x000fe2000ff3e0ff */
[----:B--2---:R-:W2:Y:S04]  /*03b0*/  @P4 LDG.E R5, desc[UR26][R8.64] ;  /* 0x0000001a08054981 */ /* 0x004ea8000c1e1900 */
[----:B------:R1:W3:Y:S01]  /*03c0*/  @P2 LDG.E R2, desc[UR26][R8.64+0x4] ;  /* 0x0000041a08022981 */ /* 0x0002e2000c1e1900 */
[----:B------:R-:W-:Y:S02]  /*03d0*/  UIADD3.X UR8, UPT, UPT, UR10, UR7, URZ, UP1, !UPT ;  /* 0x000000070a087290 */ /* 0x000fe40008ffe4ff */
[----:B------:R-:W-:Y:S01]  /*03e0*/  @UP0 UIADD3 UR4, UP1, UPT, UR11, UR4, URZ ;  /* 0x000000040b040290 */ /* 0x000fe2000ff3e0ff */
[----:B------:R-:W-:-:S03]  /*03f0*/  PLOP3.LUT P0, PT, PT, PT, UP0, 0x80, 0x8 ;  /* 0x000000000008781c */ /* 0x000fc60003f0f008 */
[----:B------:R-:W-:Y:S01]  /*0400*/  @UP0 UIADD3.X UR5, UPT, UPT, UR10, UR5, URZ, UP1, !UPT ;  /* 0x000000050a050290 */ /* 0x000fe20008ffe4ff */
[----:B-1----:R-:W-:Y:S02]  /*0410*/  IMAD.U32 R8, RZ, RZ, UR14 ;  /* 0x0000000eff087e24 */ /* 0x002fe4000f8e00ff */
[----:B------:R-:W-:-:S05]  /*0420*/  IMAD.U32 R9, RZ, RZ, UR15 ;  /* 0x0000000fff097e24 */ /* 0x000fca000f8e00ff */
[----:B------:R1:W4:Y:S01]  /*0430*/  @P1 LDG.E R3, desc[UR26][R8.64] ;  /* 0x0000001a08031981 */ /* 0x000322000c1e1900 */
[----:B------:R-:W-:Y:S02]  /*0440*/  IMAD.U32 R10, RZ, RZ, UR4 ;  /* 0x00000004ff0a7e24 */ /* 0x000fe4000f8e00ff */
[----:B------:R-:W-:Y:S01]  /*0450*/  IMAD.U32 R11, RZ, RZ, UR5 ;  /* 0x00000005ff0b7e24 */ /* 0x000fe2000f8e00ff */
[----:B------:R-:W3:Y:S04]  /*0460*/  @!UP4 LDCU UR28, c[0x0][0x434] ;  /* 0x00008680ff1cc7ac */ /* 0x000ee80008000800 */
[----:B------:R2:W5:Y:S01]  /*0470*/  @P0 LDG.E R0, desc[UR26][R10.64] ;  /* 0x0000001a0a000981 */ /* 0x000562000c1e1900 */
[----:B------:R-:W-:Y:S01]  /*0480*/  UMOV UR19, 0xffffffff ;  /* 0xffffffff00137882 */ /* 0x000fe20000000000 */
[----:B------:R-:W4:Y:S01]  /*0490*/  @!UP0 LDCU.64 UR4, c[0x0][0x488] ;  /* 0x00009100ff0487ac */ /* 0x000f220008000a00 */
[----:B-1----:R-:W-:Y:S01]  /*04a0*/  MOV R8, UR9 ;  /* 0x0000000900087c02 */ /* 0x002fe20008000f00 */
[----:B------:R-:W-:-:S05]  /*04b0*/  IMAD.U32 R9, RZ, RZ, UR8 ;  /* 0x00000008ff097e24 */ /* 0x000fca000f8e00ff */
[----:B------:R-:W4:Y:S01]  /*04c0*/  @!P3 LDG.E R4, desc[UR26][R8.64] ;  /* 0x0000001a0804b981 */ /* 0x000f22000c1e1900 */
[----:B------:R-:W-:Y:S01]  /*04d0*/  UISETP.NE.U32.AND UP1, UPT, UR6, URZ, UPT ;  /* 0x000000ff0600728c */ /* 0x000fe2000bf25070 */
[----:B------:R-:W-:Y:S01]  /*04e0*/  UMOV UR14, 0xffffffff ;  /* 0xffffffff000e7882 */ /* 0x000fe20000000000 */
[----:B------:R-:W-:Y:S02]  /*04f0*/  USHF.L.U32 UR29, UR13, 0x6, URZ ;  /* 0x000000060d1d7899 */ /* 0x000fe400080006ff */
[----:B------:R-:W-:Y:S01]  /*0500*/  UISETP.NE.AND.EX UP1, UPT, UR7, URZ, UPT, UP1 ;  /* 0x000000ff0700728c */ /* 0x000fe2000bf25310 */
[----:B------:R-:W-:Y:S01]  /*0510*/  UMOV UR12, URZ ;  /* 0x000000ff000c7c82 */ /* 0x000fe20008000000 */
[----:B------:R-:W1:Y:S01]  /*0520*/  @!UP0 LDCU UR6, c[0x0][0x43c] ;  /* 0x00008780ff0687ac */ /* 0x000e620008000800 */
[----:B--2---:R-:W-:Y:S02]  /*0530*/  @P4 R2UR UR19, R5 ;  /* 0x00000000051342ca */ /* 0x004fe400000e0000 */
[----:B---3--:R-:W-:-:S13]  /*0540*/  @P2 R2UR UR8, R2 ;  /* 0x00000000020822ca */ /* 0x008fda00000e0000 */
[----:B------:R-:W-:-:S04]  /*0550*/  @UP4 UIADD3 UR28, UPT, UPT, UR8, -UR19, URZ ;  /* 0x80000013081c4290 */ /* 0x000fc8000fffe0ff */
[----:B------:R-:W-:Y:S01]  /*0560*/  UISETP.GT.AND UP2, UPT, UR28, UR29, UPT ;  /* 0x0000001d1c00728c */ /* 0x000fe2000bf44270 */
[----:B----4-:R-:W-:-:S05]  /*0570*/  @P1 R2UR UR12, R3 ;  /* 0x00000000030c12ca */ /* 0x010fca00000e0000 */
[----:B------:R-:W-:Y:S01]  /*0580*/  PLOP3.LUT P1, PT, PT, PT, UP2, 0x80, 0x8 ;  /* 0x000000000008781c */ /* 0x000fe20003f2f028 */
[----:B------:R-:W-:Y:S01]  /*0590*/  @!UP0 UISETP.NE.U32.AND UP2, UPT, UR4, URZ, UPT ;  /* 0x000000ff0400828c */ /* 0x000fe2000bf45070 */
[----:B------:R-:W2:Y:S01]  /*05a0*/  @!UP1 LDCU UR4, c[0x0][0x438] ;  /* 0x00008700ff0497ac */ /* 0x000ea20008000800 */
        /* <DEDUP_REMOVED lines=8> */
.L_x_682:
[----:B-----5:R-:W-:Y:S01]  /*0630*/  @P0 R2UR UR25, R0 ;  /* 0x00000000001902ca */ /* 0x020fe200000e0000 */
[----:B------:R-:W-:Y:S01]  /*0640*/  @!UP0 UISETP.NE.AND.EX UP2, UPT, UR5, URZ, UPT, UP2 ;  /* 0x000000ff0500828c */ /* 0x000fe2000bf45320 */
[----:B------:R-:W-:-:S13]  /*0650*/  @!P1 EXIT ;  /* 0x000000000000994d */ /* 0x000fda0003800000 */
[----:B------:R-:W1:Y:S01]  /*0660*/  LDCU UR21, c[0x0][0x504] ;  /* 0x0000a080ff1577ac */ /* 0x000e620008000800 */
[----:B------:R-:W2:Y:S01]  /*0670*/  LDCU UR22, c[0x0][0x508] ;  /* 0x0000a100ff1677ac */ /* 0x000ea20008000800 */
[----:B------:R-:W-:Y:S02]  /*0680*/  @!UP0 USEL UR6, UR6, URZ, UP2 ;  /* 0x000000ff06068287 */ /* 0x000fe40009000000 */
[----:B------:R-:W-:Y:S02]  /*0690*/  @UP0 UIADD3 UR25, UPT, UPT, UR25, -UR12, URZ ;  /* 0x8000000c19190290 */ /* 0x000fe4000fffe0ff */
[----:B------:R-:W-:-:S04]  /*06a0*/  @!UP0 UIADD3 UR25, UPT, UPT, UR6, UR4, -UR12 ;  /* 0x0000000406198290 */ /* 0x000fc8000fffe80c */
[----:B------:R-:W-:Y:S02]  /*06b0*/  UIADD3 UR7, UPT, UPT, UR25, 0x3f, URZ ;  /* 0x0000003f19077890 */ /* 0x000fe4000fffe0ff */
[----:B-1----:R-:W-:Y:S02]  /*06c0*/  UIADD3 UR21, UPT, UPT, UR28, UR21, URZ ;  /* 0x000000151c157290 */ /* 0x002fe4000fffe0ff */
[----:B------:R-:W-:Y:S02]  /*06d0*/  UIADD3 UR5, UPT, UPT, UR7, UR29, -UR28 ;  /* 0x0000001d07057290 */ /* 0x000fe4000fffe81c */
[----:B------:R-:W-:Y:S02]  /*06e0*/  UIADD3 UR9, UPT, UPT, -UR21, UR29, UR25 ;  /* 0x0000001d15097290 */ /* 0x000fe4000fffe119 */
[----:B--2---:R-:W-:Y:S02]  /*06f0*/  UIADD3 UR5, UPT, UPT, UR5, 0x40, UR22 ;  /* 0x0000004005057890 */ /* 0x004fe4000fffe016 */
        /* <DEDUP_REMOVED lines=14> */
[----:B------:R-:W-:Y:S05]  /*07e0*/  BRA.U UP0, `(.L_x_683) ;  /* 0x0000000d00347547 */ /* 0x000fea000b800000 */
        /* <DEDUP_REMOVED lines=27> */
.L_x_684:
[----:B------:R-:W2:Y:S01]  /*09a0*/  LDCU UR7, c[0x0][0x434] ;  /* 0x00008680ff0777ac */ /* 0x000ea20008000800 */
[----:B------:R-:W-:Y:S01]  /*09b0*/  IMAD.SHL.U32 R9, R217, 0x8, RZ ;  /* 0x00000008d9097824 */ /* 0x000fe200078e00ff */
[----:B------:R-:W-:Y:S01]  /*09c0*/  SHF.R.U32.HI R16, RZ, 0x3, R217 ;  /* 0x00000003ff107819 */ /* 0x000fe200000116d9 */
[----:B------:R-:W-:Y:S01]  /*09d0*/  IMAD.MOV.U32 R17, RZ, RZ, RZ ;  /* 0x000000ffff117224 */ /* 0x000fe200078e00ff */
[----:B------:R-:W3:Y:S01]  /*09e0*/  LDCU.64 UR4, c[0x0][0x410] ;  /* 0x00008200ff0477ac */ /* 0x000ee20008000a00 */
[----:B------:R-:W-:Y:S01]  /*09f0*/  BSSY.RECONVERGENT B0, `(.L_x_685) ;  /* 0x0000033000007945 */ /* 0x000fe20003800200 */
[----:B------:R-:W-:Y:S01]  /*0a00*/  LOP3.LUT R9, R9, 0x38, RZ, 0xc0, !PT ;  /* 0x0000003809097812 */ /* 0x000fe200078ec0ff */
[----:B------:R-:W-:Y:S01]  /*0a10*/  VIADD R5, R16, 0x10 ;  /* 0x0000001010057836 */ /* 0x000fe20000000000 */
[----:B------:R-:W-:Y:S01]  /*0a20*/  UISETP.NE.AND UP1, UPT, UR11, URZ, !UP1 ;  /* 0x000000ff0b00728c */ /* 0x000fe2000cf25270 */
[----:B------:R-:W-:Y:S01]  /*0a30*/  IMAD.WIDE.U32 R14, R14, 0x40, R16 ;  /* 0x000000400e0e7825 */ /* 0x000fe200078e0010 */
[----:B------:R-:W-:Y:S01]  /*0a40*/  UIADD3 UR28, UPT, UPT, -UR29, UR28, URZ ;  /* 0x0000001c1d1c7290 */ /* 0x000fe2000fffe1ff */
[C---:B------:R-:W-:Y:S01]  /*0a50*/  IADD3 R2, P0, PT, R9.reuse, UR12, RZ ;  /* 0x0000000c09027c10 */ /* 0x040fe2000ff1e0ff */
[----:B------:R-:W-:Y:S01]  /*0a60*/  UISETP.NE.AND UP0, UPT, UR19, -0x1, UPT ;  /* 0xffffffff1300788c */ /* 0x000fe2000bf05270 */
[C---:B------:R-:W-:Y:S01]  /*0a70*/  IADD3 R4, PT, PT, R16.reuse, 0x20, RZ ;  /* 0x0000002010047810 */ /* 0x040fe20007ffe0ff */
[----:B----4-:R-:W-:Y:S01]  /*0a80*/  UIMAD UR10, UR23, UR10, URZ ;  /* 0x0000000a170a72a4 */ /* 0x010fe2000f8e02ff */
[----:B------:R-:W-:Y:S01]  /*0a90*/  ISETP.NE.AND P3, PT, R9, RZ, PT ;  /* 0x000000ff0900720c */ /* 0x000fe20003f65270 */
[----:B-1----:R-:W-:Y:S01]  /*0aa0*/  UIMAD UR11, UR29, UR6, URZ ;  /* 0x000000061d0b72a4 */ /* 0x002fe2000f8e02ff */
[----:B------:R-:W-:Y:S01]  /*0ab0*/  ISETP.GE.AND P1, PT, R16, UR28, PT ;  /* 0x0000001c10007c0c */ /* 0x000fe2000bf26270 */
[----:B--2---:R-:W-:Y:S01]  /*0ac0*/  UIMAD UR7, UR24, UR7, URZ ;  /* 0x00000007180772a4 */ /* 0x004fe2000f8e02ff */
[----:B------:R-:W-:Y:S01]  /*0ad0*/  IMAD.X R3, RZ, RZ, UR9, P0 ;  /* 0x00000009ff037e24 */ /* 0x000fe200080e06ff */
        /* <DEDUP_REMOVED lines=36> */
.L_x_686:
[----:B------:R-:W-:Y:S05]  /*0d20*/  BSYNC.RECONVERGENT B0 ;  /* 0x0000000000007941 */ /* 0x000fea0003800200 */
.L_x_685:
[----:B------:R-:W-:Y:S01]  /*0d30*/  BSSY.RECONVERGENT B0, `(.L_x_687) ;  /* 0x0000019000007945 */ /* 0x000fe20003800200 */
[----:B------:R-:W-:Y:S02]  /*0d40*/  ISETP.GE.AND P1, PT, R4, UR28, PT ;  /* 0x0000001c04007c0c */ /* 0x000fe4000bf26270 */
        /* <DEDUP_REMOVED lines=23> */
.L_x_688:
[----:B------:R-:W-:Y:S05]  /*0ec0*/  BSYNC.RECONVERGENT B0 ;  /* 0x0000000000007941 */ /* 0x000fea0003800200 */
.L_x_687:
[----:B------:R-:W-:Y:S01]  /*0ed0*/  BSSY.RECONVERGENT B0, `(.L_x_689) ;  /* 0x0000018000007945 */ /* 0x000fe20003800200 */
[----:B------:R-:W-:-:S03]  /*0ee0*/  ISETP.GE.AND P0, PT, R3, UR28, PT ;  /* 0x0000001c03007c0c */ /* 0x000fc6000bf06270 */
[----:B------:R-:W-:Y:S10]  /*0ef0*/  @P1 BRA `(.L_x_690) ;  /* 0x0000000000541947 */ /* 0x000ff40003800000 */
[----:B------:R-:W3:Y:S01]  /*0f00*/  LDCU.64 UR8, c[0x0][0x408] ;  /* 0x00008100ff0877ac */ /* 0x000ee20008000a00 */
[----:B------:R-:W-:Y:S01]  /*0f10*/  IADD3 R2, P1, PT, R14, 0x20, RZ ;  /* 0x000000200e027810 */ /* 0x000fe20007f3e0ff */
        /* <DEDUP_REMOVED lines=19> */
.L_x_690:
[----:B------:R-:W-:Y:S05]  /*1050*/  BSYNC.RECONVERGENT B0 ;  /* 0x0000000000007941 */ /* 0x000fea0003800200 */
.L_x_689:
        /* <DEDUP_REMOVED lines=26> */
.L_x_692:
[----:B------:R-:W-:Y:S05]  /*1200*/  BSYNC.RECONVERGENT B0 ;  /* 0x0000000000007941 */ /* 0x000fea0003800200 */
.L_x_691:
        /* <DEDUP_REMOVED lines=10> */
.L_x_694:
[----:B------:R-:W-:Y:S05]  /*12b0*/  BSYNC.RECONVERGENT B0 ;  /* 0x0000000000007941 */ /* 0x000fea0003800200 */
.L_x_693:
[----:B------:R-:W-:Y:S04]  /*12c0*/  BSSY.RECONVERGENT B0, `(.L_x_695) ;  /* 0x000000a000007945 */ /* 0x000fe80003800200 */
[----:B------:R-:W-:Y:S05]  /*12d0*/  @P5 BRA `(.L_x_696) ;  /* 0x0000000000205947 */ /* 0x000fea0003800000 */
[----:B------:R-:W5:Y:S01]  /*12e0*/  LDCU.64 UR4, c[0x0][0x420] ;  /* 0x00008400ff0477ac */ /* 0x000f620008000a00 */
[----:B-1----:R-:W-:-:S05]  /*12f0*/  IMAD R0, R5, UR6, RZ ;  /* 0x0000000605007c24 */ /* 0x002fca000f8e02ff */
[----:B------:R-:W-:-:S04]  /*1300*/  IADD3 R2, P0, PT, R0, UR7, RZ ;  /* 0x0000000700027c10 */ /* 0x000fc8000ff1e0ff */
[----:B------:R-:W-:Y:S02]  /*1310*/  LEA.HI.X.SX32 R0, R0, UR10, 0x1, P0 ;  /* 0x0000000a00007c11 */ /* 0x000fe400080f0eff */
[----:B-----5:R-:W-:-:S04]  /*1320*/  LEA R6, P0, R2, UR4, 0x2 ;  /* 0x0000000402067c11 */ /* 0x020fc8000f8010ff */
[----:B------:R-:W-:Y:S01]  /*1330*/  LEA.HI.X R7, R2, UR5, R0, 0x2, P0 ;  /* 0x0000000502077c11 */ /* 0x000fe200080f1400 */
[----:B------:R-:W-:-:S05]  /*1340*/  IMAD.MOV.U32 R0, RZ, RZ, 0x7f800000 ;  /* 0x7f800000ff007424 */ /* 0x000fca00078e00ff */
[----:B------:R1:W-:Y:S03]  /*1350*/  STG.E desc[UR26][R6.64], R0 ;  /* 0x0000000006007986 */ /* 0x0003e6000c10191a */
.L_x_696:
[----:B------:R-:W-:Y:S05]  /*1360*/  BSYNC.RECONVERGENT B0 ;  /* 0x0000000000007941 */ /* 0x000fea0003800200 */
.L_x_695:
        /* <DEDUP_REMOVED lines=10> */
.L_x_698:
[----:B------:R-:W-:Y:S05]  /*1410*/  BSYNC.RECONVERGENT B0 ;  /* 0x0000000000007941 */ /* 0x000fea0003800200 */
.L_x_697:
[----:B------:R-:W-:Y:S05]  /*1420*/  @P3 EXIT ;  /* 0x000000000000394d */ /* 0x000fea0003800000 */
[----:B------:R-:W5:Y:S01]  /*1430*/  LDCU.64 UR4, c[0x0][0x420] ;  /* 0x00008400ff0477ac */ /* 0x000f620008000a00 */
[----:B-1----:R-:W-:-:S05]  /*1440*/  IMAD R0, R3, UR6, RZ ;  /* 0x0000000603007c24 */ /* 0x002fca000f8e02ff */
[----:B------:R-:W-:-:S04]  /*1450*/  IADD3 R2, P0, PT, R0, UR7, RZ ;  /* 0x0000000700027c10 */ /* 0x000fc8000ff1e0ff */
[----:B------:R-:W-:Y:S02]  /*1460*/  LEA.HI.X.SX32 R0, R0, UR10, 0x1, P0 ;  /* 0x0000000a00007c11 */ /* 0x000fe400080f0eff */
[----:B-----5:R-:W-:-:S04]  /*1470*/  LEA R4, P0, R2, UR4, 0x2 ;  /* 0x0000000402047c11 */ /* 0x020fc8000f8010ff */
[----:B------:R-:W-:Y:S01]  /*1480*/  LEA.HI.X R5, R2, UR5, R0, 0x2, P0 ;  /* 0x0000000502057c11 */ /* 0x000fe200080f1400 */
[----:B------:R-:W-:-:S05]  /*1490*/  IMAD.MOV.U32 R0, RZ, RZ, 0x7f800000 ;  /* 0x7f800000ff007424 */ /* 0x000fca00078e00ff */
[----:B------:R-:W-:Y:S01]  /*14a0*/  STG.E desc[UR26][R4.64], R0 ;  /* 0x0000000004007986 */ /* 0x000fe2000c10191a */
[----:B------:R-:W-:Y:S05]  /*14b0*/  EXIT ;  /* 0x000000000000794d */ /* 0x000fea0003800000 */
.L_x_683:
        /* <DEDUP_REMOVED lines=21> */
.L_x_699:
[----:B------:R-:W1:Y:S01]  /*1610*/  LDCU.64 UR10, c[0x0][0x3b8] ;  /* 0x00007700ff0a77ac */ /* 0x000e620008000a00 */
[----:B------:R-:W-:-:S04]  /*1620*/  UIADD3 UR13, UPT, UPT, UR12, UR14, URZ ;  /* 0x0000000e0c0d7290 */ /* 0x000fc8000fffe0ff */
[----:B-1----:R-:W-:Y:S02]  /*1630*/  UIMAD.WIDE.U32 UR6, UR13, UR10, URZ ;  /* 0x0000000a0d0672a5 */ /* 0x002fe4000f8e00ff */
[----:B------:R-:W-:-:S04]  /*1640*/  UIMAD UR13, UR13, UR11, URZ ;  /* 0x0000000b0d0d72a4 */ /* 0x000fc8000f8e02ff */
[----:B------:R-:W-:Y:S02]  /*1650*/  UIADD3 UR13, UPT, UPT, UR7, UR13, URZ ;  /* 0x0000000d070d7290 */ /* 0x000fe4000fffe0ff */
.L_x_700:
        /* <DEDUP_REMOVED lines=39> */
.L_x_701:
[----:B------:R-:W1:Y:S01]  /*18d0*/  LDCU.64 UR8, c[0x0][0x3c0] ;  /* 0x00007800ff0877ac */ /* 0x000e620008000a00 */
[----:B------:R-:W-:-:S04]  /*18e0*/  UIADD3 UR12, UPT, UPT, UR12, UR14, URZ ;  /* 0x0000000e0c0c7290 */ /* 0x000fc8000fffe0ff */
[----:B-1----:R-:W-:Y:S02]  /*18f0*/  UIMAD.WIDE.U32 UR4, UR12, UR8, URZ ;  /* 0x000000080c0472a5 */ /* 0x002fe4000f8e00ff */
[----:B------:R-:W-:-:S04]  /*1900*/  UIMAD UR12, UR12, UR9, URZ ;  /* 0x000000090c0c72a4 */ /* 0x000fc8000f8e02ff */
[----:B------:R-:W-:-:S12]  /*1910*/  UIADD3 UR12, UPT, UPT, UR5, UR12, URZ ;  /* 0x0000000c050c7290 */ /* 0x000fd8000fffe0ff */
.L_x_702:
        /* <DEDUP_REMOVED lines=9> */
[----:B------:R-:W-:Y:S01]  /*19b0*/  IMAD.MOV.U32 R3, RZ, RZ, RZ ;  /* 0x000000ffff037224 */ /* 0x000fe200078e00ff */
[C---:B------:R-:W-:Y:S01]  /*19c0*/  IADD3 R12, P1, PT, R215.reuse, UR6, RZ ;  /* 0x00000006d70c7c10 */ /* 0x040fe2000ff3e0ff */
[----:B------:R-:W-:Y:S01]  /*19d0*/  BSSY.RECONVERGENT B0, `(.L_x_703) ;  /* 0x0000052000007945 */ /* 0x000fe20003800200 */
[----:B------:R-:W-:Y:S01]  /*19e0*/  IADD3 R16, P0, PT, R215, UR4, RZ ;  /* 0x00000004d7107c10 */ /* 0x000fe2000ff1e0ff */
[----:B------:R-:W5:Y:S01]  /*19f0*/  LDCU.128 UR4, c[0x0][0x3d0] ;  /* 0x00007a00ff0477ac */ /* 0x000f620008000c00 */
[----:B------:R-:W-:Y:S01]  /*1a00*/  LOP3.LUT R0, R243, 0x1e00, RZ, 0xc0, !PT ;  /* 0x00001e00f3007812 */ /* 0x000fe200078ec0ff */
[----:B------:R-:W-:Y:S01]  /*1a10*/  IMAD.X R13, RZ, RZ, UR13, P1 ;  /* 0x0000000dff0d7e24 */ /* 0x000fe200088e06ff */
[----:B------:R-:W-:Y:S01]  /*1a20*/  IADD3.X R17, PT, PT, RZ, UR12, RZ, P0, !PT ;  /* 0x0000000cff117c10 */ /* 0x000fe200087fe4ff */
[----:B------:R-:W2:Y:S01]  /*1a30*/  LDCU.64 UR12, c[0x0][0x3c8] ;  /* 0x00007900ff0c77ac */ /* 0x000ea20008000a00 */
[----:B------:R-:W-:Y:S01]  /*1a40*/  IADD3 R14, P0, PT, R215, UR34, RZ ;  /* 0x00000022d70e7c10 */ /* 0x000fe2000ff1e0ff */
[----:B------:R-:W-:Y:S01]  /*1a50*/  IMAD.WIDE.U32 R12, R2, UR10, R12 ;  /* 0x0000000a020c7c25 */ /* 0x000fe2000f8e000c */
[----:B------:R-:W-:-:S02]  /*1a60*/  LOP3.LUT R237, R237, 0x38, R217, 0x78, !PT ;  /* 0x00000038eded7812 */ /* 0x000fc400078e78d9 */
[----:B------:R-:W-:Y:S01]  /*1a70*/  LOP3.LUT R242, R215, 0x40, RZ, 0xfc, !PT ;  /* 0x00000040d7f27812 */ /* 0x000fe200078efcff */
[C---:B------:R-:W-:Y:S01]  /*1a80*/  IMAD.WIDE.U32 R16, R2.reuse, UR8, R16 ;  /* 0x0000000802107c25 */ /* 0x040fe2000f8e0010 */
[----:B------:R-:W-:Y:S02]  /*1a90*/  LOP3.LUT R237, R237, R0, RZ, 0xfc, !PT ;  /* 0x00000000eded7212 */ /* 0x000fe400078efcff */
[C---:B------:R-:W-:Y:S01]  /*1aa0*/  LOP3.LUT R241, R215.reuse, 0x80, RZ, 0xfc, !PT ;  /* 0x00000080d7f17812 */ /* 0x040fe200078efcff */
[C---:B------:R-:W-:Y:S01]  /*1ab0*/  IMAD R13, R2.reuse, UR11, R13 ;  /* 0x0000000b020d7c24 */ /* 0x040fe2000f8e020d */
[----:B------:R-:W-:Y:S01]  /*1ac0*/  LOP3.LUT R240, R215, 0xc0, RZ, 0xfc, !PT ;  /* 0x000000c0d7f07812 */ /* 0x000fe200078efcff */
[----:B------:R-:W-:Y:S02]  /*1ad0*/  IMAD R17, R2, UR9, R17 ;  /* 0x0000000902117c24 */ /* 0x000fe4000f8e0211 */
[C---:B-----5:R-:W-:Y:S02]  /*1ae0*/  IMAD R235, R233.reuse, UR4, RZ ;  /* 0x00000004e9eb7c24 */ /* 0x060fe4000f8e02ff */
[----:B------:R-:W-:-:S02]  /*1af0*/  IMAD R233, R233, UR6, RZ ;  /* 0x00000006e9e97c24 */ /* 0x000fc4000f8e02ff */
[C---:B------:R-:W-:Y:S01]  /*1b00*/  IMAD R235, R4.reuse, UR5, R235 ;  /* 0x0000000504eb7c24 */ /* 0x040fe2000f8e02eb */
[----:B------:R-:W-:Y:S01]  /*1b10*/  UMOV UR5, 0x400 ;  /* 0x0000040000057882 */ /* 0x000fe20000000000 */
[C---:B------:R-:W-:Y:S01]  /*1b20*/  IMAD R233, R4.reuse, UR7, R233 ;  /* 0x0000000704e97c24 */ /* 0x040fe2000f8e02e9 */
[----:B---3--:R-:W-:Y:S01]  /*1b30*/  ULEA UR5, UR33, UR5, 0x18 ;  /* 0x0000000521057291 */ /* 0x008fe2000f8ec0ff */
[----:B------:R-:W-:Y:S01]  /*1b40*/  IMAD.WIDE.U32 R12, R4, UR4, R12 ;  /* 0x00000004040c7c25 */ /* 0x000fe2000f8e000c */
[----:B------:R-:W-:-:S03]  /*1b50*/  UIADD3 UR4, UPT, UPT, UR20, -0x1, URZ ;  /* 0xffffffff14047890 */ /* 0x000fc6000fffe0ff */
[----:B------:R-:W-:Y:S01]  /*1b60*/  IMAD.WIDE.U32 R4, R4, UR6, R16 ;  /* 0x0000000604047c25 */ /* 0x000fe2000f8e0010 */
[----:B------:R-:W-:Y:S02]  /*1b70*/  IADD3 R235, PT, PT, R13, R235, RZ ;  /* 0x000000eb0deb7210 */ /* 0x000fe40007ffe0ff */
[----:B----4-:R-:W-:Y:S01]  /*1b80*/  LEA R236, P1, R12, UR16, 0x1 ;  /* 0x000000100cec7c11 */ /* 0x010fe2000f8208ff */
[----:B------:R-:W-:Y:S01]  /*1b90*/  IMAD.X R15, RZ, RZ, UR32, P0 ;  /* 0x00000020ff0f7e24 */ /* 0x000fe200080e06ff */
[----:B-1----:R-:W-:Y:S01]  /*1ba0*/  LEA R234, P0, R4, UR14, 0x1 ;  /* 0x0000000e04ea7c11 */ /* 0x002fe2000f8008ff */
[----:B------:R-:W-:Y:S01]  /*1bb0*/  UIADD3 UR14, UPT, UPT, -UR29, UR28, URZ ;  /* 0x0000001c1d0e7290 */ /* 0x000fe2000fffe1ff */
[----:B------:R-:W-:Y:S01]  /*1bc0*/  IMAD.IADD R233, R5, 0x1, R233 ;  /* 0x0000000105e97824 */ /* 0x000fe200078e02e9 */
[----:B------:R-:W-:Y:S01]  /*1bd0*/  USHF.L.U32 UR16, UR4, 0x6, URZ ;  /* 0x0000000604107899 */ /* 0x000fe200080006ff */
[----:B--2---:R-:W-:Y:S01]  /*1be0*/  IMAD.U32 R10, RZ, RZ, UR12 ;  /* 0x0000000cff0a7e24 */ /* 0x004fe2000f8e00ff */
[----:B------:R-:W-:Y:S01]  /*1bf0*/  LEA.HI.X R235, R12, UR17, R235, 0x1, P1 ;  /* 0x000000110ceb7c11 */ /* 0x000fe200088f0ceb */
[C---:B------:R-:W-:Y:S01]  /*1c00*/  VIADD R5, R2.reuse, 0x10 ;  /* 0x0000001002057836 */ /* 0x040fe20000000000 */
[----:B------:R-:W-:Y:S01]  /*1c10*/  ISETP.GE.AND P2, PT, R2, UR14, PT ;  /* 0x0000000e02007c0c */ /* 0x000fe2000bf46270 */
[----:B------:R-:W-:Y:S01]  /*1c20*/  IMAD.WIDE.U32 R10, R10, UR23, R14 ;  /* 0x000000170a0a7c25 */ /* 0x000fe2000f8e000e */
[----:B------:R-:W-:Y:S01]  /*1c30*/  LEA.HI.X R233, R4, UR15, R233, 0x1, P0 ;  /* 0x0000000f04e97c11 */ /* 0x000fe200080f0ce9 */
[----:B------:R-:W-:Y:S01]  /*1c40*/  UIADD3 UR15, UPT, UPT, -UR16, UR25, URZ ;  /* 0x00000019100f7290 */ /* 0x000fe2000fffe1ff */
[----:B------:R-:W-:Y:S01]  /*1c50*/  IADD3 R4, PT, PT, R2, 0x20, RZ ;  /* 0x0000002002047810 */ /* 0x000fe20007ffe0ff */
[----:B------:R-:W-:Y:S01]  /*1c60*/  IMAD.U32 R12, RZ, RZ, UR13 ;  /* 0x0000000dff0c7e24 */ /* 0x000fe2000f8e00ff */
[----:B------:R-:W-:Y:S01]  /*1c70*/  ISETP.GE.AND P0, PT, R5, UR14, PT ;  /* 0x0000000e05007c0c */ /* 0x000fe2000bf06270 */
[----:B------:R-:W-:Y:S01]  /*1c80*/  IMAD.WIDE.U32 R8, R8, 0x40, R2 ;  /* 0x0000004008087825 */ /* 0x000fe200078e0002 */
[----:B------:R-:W-:-:S02]  /*1c90*/  ISETP.GE.AND P1, PT, R4, UR14, PT ;  /* 0x0000000e04007c0c */ /* 0x000fc4000bf26270 */
[----:B------:R-:W-:Y:S01]  /*1ca0*/  LEA R237, R237, UR5, 0x1 ;  /* 0x00000005eded7c11 */ /* 0x000fe2000f8e08ff */
[----:B------:R-:W-:Y:S02]  /*1cb0*/  IMAD R13, R12, UR23, R11 ;  /* 0x000000170c0d7c24 */ /* 0x000fe4000f8e020b */
[----:B------:R-:W-:Y:S08]  /*1cc0*/  @P2 BRA `(.L_x_704) ;  /* 0x0000000000882947 */ /* 0x000ff00003800000 */
        /* <DEDUP_REMOVED lines=34> */
.L_x_704:
[----:B------:R-:W-:Y:S05]  /*1ef0*/  BSYNC.RECONVERGENT B0 ;  /* 0x0000000000007941 */ /* 0x000fea0003800200 */
.L_x_703:
        /* <DEDUP_REMOVED lines=42> */
.L_x_706:
[----:B------:R-:W-:Y:S05]  /*21a0*/  BSYNC.RECONVERGENT B0 ;  /* 0x0000000000007941 */ /* 0x000fea0003800200 */
.L_x_705:
        /* <DEDUP_REMOVED lines=41> */
.L_x_708:
[----:B------:R-:W-:Y:S05]  /*2440*/  BSYNC.RECONVERGENT B0 ;  /* 0x0000000000007941 */ /* 0x000fea0003800200 */
.L_x_707:
        /* <DEDUP_REMOVED lines=40> */
.L_x_710:
[----:B------:R-:W-:Y:S05]  /*26d0*/  BSYNC.RECONVERGENT B0 ;  /* 0x0000000000007941 */ /* 0x000fea0003800200 */
.L_x_709:
        /* <DEDUP_REMOVED lines=34> */
.L_x_712:
[----:B------:R-:W-:Y:S05]  /*2900*/  BSYNC.RECONVERGENT B0 ;  /* 0x0000000000007941 */ /* 0x000fea0003800200 */
.L_x_711:
        /* <DEDUP_REMOVED lines=37> */
.L_x_714:
[----:B------:R-:W-:Y:S05]  /*2b60*/  BSYNC.RECONVERGENT B0 ;  /* 0x0000000000007941 */ /* 0x000fea0003800200 */
.L_x_713:
        /* <DEDUP_REMOVED lines=37> */
.L_x_716:
[----:B------:R-:W-:Y:S05]  /*2dc0*/  BSYNC.RECONVERGENT B0 ;  /* 0x0000000000007941 */ /* 0x000fea0003800200 */
.L_x_715:
        /* <DEDUP_REMOVED lines=37> */
.L_x_718:
[----:B------:R-:W-:Y:S05]  /*3020*/  BSYNC.RECONVERGENT B0 ;  /* 0x0000000000007941 */ /* 0x000fea0003800200 */
.L_x_717:
[----:B------:R-:W5:Y:S01]  /*3030*/  LDCU UR6, c[0x0][0x3e0] ;  /* 0x00007c00ff0677ac */ /* 0x000f620008000800 */
[----:B------:R-:W0:Y:S01]  /*3040*/  LDGDEPBAR ;  /* 0x00000000000079af */ /* 0x000e220000000000 */
[C---:B------:R-:W-:Y:S01]  /*3050*/  LOP3.LUT R3, R217.reuse, 0x1f, RZ, 0xc0, !PT ;  /* 0x0000001fd9037812 */ /* 0x040fe200078ec0ff */
        /* <DEDUP_REMOVED lines=10> */
[----:B------:R-:W-:Y:S01]  /*3100*/  LOP3.LUT R167, R216, 0x200, R77, 0xf8, !PT ;  /* 0x00000200d8a77812 */ /* 0x000fe200078ef84d */
[----:B-----5:R-:W-:-:S03]  /*3110*/  UIMAD UR6, UR24, UR6, UR23 ;  /* 0x00000006180672a4 */ /* 0x020fc6000f8e0217 */
[----:B------:R-:W-:Y:S01]  /*3120*/  UMOV UR24, UR4 ;  /* 0x0000000400187c82 */ /* 0x000fe20008000000 */
[----:B------:R-:W-:Y:S01]  /*3130*/  USHF.L.U32 UR6, UR6, 0x5, URZ ;  /* 0x0000000506067899 */ /* 0x000fe200080006ff */
[----:B------:R-:W-:-:S04]  /*3140*/  DEPBAR.LE SB0, 0x0 ;  /* 0x000080000000791a */ /* 0x000fc80000000000 */
[----:B------:R-:W-:Y:S01]  /*3150*/  BAR.SYNC.DEFER_BLOCKING 0x0 ;  /* 0x0000000000007b1d */ /* 0x000fe20000010000 */
[----:B------:R-:W-:Y:S01]  /*3160*/  IADD3 R3, P1, P0, R6, UR6, R3 ;  /* 0x0000000606037c10 */ /* 0x000fe2000f83e003 */
[----:B------:R-:W-:Y:S01]  /*3170*/  USHF.R.S32.HI UR6, URZ, 0x1f, UR6 ;  /* 0x0000001fff067899 */ /* 0x000fe20008011406 */
[----:B------:R-:W-:-:S04]  /*3180*/  LOP3.LUT R6, R215, 0x1c0, R77, 0xf8, !PT ;  /* 0x000001c0d7067812 */ /* 0x000fc800078ef84d */
[----:B------:R-:W-:Y:S02]  /*3190*/  LOP3.LUT R176, R6, R176, RZ, 0x3c, !PT ;  /* 0x000000b006b07212 */ /* 0x000fe400078e3cff */
[----:B------:R-:W-:Y:S01]  /*31a0*/  IADD3.X R78, PT, PT, R78, UR6, RZ, P1, P0 ;  /* 0x000000064e4e7c10 */ /* 0x000fe20008fe04ff */
[----:B------:R-:W-:Y:S06]  /*31b0*/  @P6 BRA `(.L_x_720) ;  /* 0x00000000007c6947 */ /* 0x000fec0003800000 */
[----:B------:R-:W5:Y:S01]  /*31c0*/  LDCU UR4, c[0x0][0x440] ;  /* 0x00008800ff0477ac */ /* 0x000f620008000800 */
[----:B-1----:R-:W-:Y:S02]  /*31d0*/  IMAD.U32 R8, RZ, RZ, UR12 ;  /* 0x0000000cff087e24 */ /* 0x002fe4000f8e00ff */
        /* <DEDUP_REMOVED lines=29> */
.L_x_720:
[----:B------:R1:W-:Y:S04]  /*33b0*/  STS.128 [R237+0x10000], RZ ;  /* 0x010000ffed007388 */ /* 0x0003e80000000c00 */
[----:B------:R1:W-:Y:S04]  /*33c0*/  STS.128 [R237+0x12000], RZ ;  /* 0x012000ffed007388 */ /* 0x0003e80000000c00 */
[----:B------:R1:W-:Y:S04]  /*33d0*/  STS.128 [R237+0x14000], RZ ;  /* 0x014000ffed007388 */ /* 0x0003e80000000c00 */
[----:B------:R1:W-:Y:S02]  /*33e0*/  STS.128 [R237+0x16000], RZ ;  /* 0x016000ffed007388 */ /* 0x0003e40000000c00 */
.L_x_721:
[----:B------:R-:W-:Y:S05]  /*33f0*/  BSYNC.RECONVERGENT B0 ;  /* 0x0000000000007941 */ /* 0x000fea0003800200 */
.L_x_719:
        /* <DEDUP_REMOVED lines=46> */
.L_x_723:
[----:B------:R-:W-:Y:S05]  /*36e0*/  BSYNC.RECONVERGENT B0 ;  /* 0x0000000000007941 */ /* 0x000fea0003800200 */
.L_x_722:
        /* <DEDUP_REMOVED lines=39> */
.L_x_725:
[----:B------:R-:W-:Y:S05]  /*3960*/  BSYNC.RECONVERGENT B0 ;  /* 0x0000000000007941 */ /* 0x000fea0003800200 */
.L_x_724:
        /* <DEDUP_REMOVED lines=41> */
.L_x_727:
[----:B------:R-:W-:Y:S05]  /*3c00*/  BSYNC.RECONVERGENT B0 ;  /* 0x0000000000007941 */ /* 0x000fea0003800200 */
.L_x_726:
[----:B------:R-:W-:Y:S01]  /*3c10*/  LDSM.16.M88.4 R48, [R85] ;  /* 0x000000005530783b */ /* 0x000fe20000000200 */
[----:B------:R-:W-:Y:S01]  /*3c20*/  IMAD.MOV.U32 R76, RZ, RZ, 0x20 ;  /* 0x00000020ff4c7424 */ /* 0x000fe200078e00ff */
[C---:B------:R-:W-:Y:S01]  /*3c30*/  LOP3.LUT P0, R0, R217.reuse, 0x2, RZ, 0xc0, !PT ;  /* 0x00000002d9007812 */ /* 0x040fe2000780c0ff */
[----:B------:R-:W-:Y:S01]  /*3c40*/  VIADD R185, R84, UR5 ;  /* 0x0000000554b97c36 */ /* 0x000fe20008000000 */
[----:B------:R-:W5:Y:S01]  /*3c50*/  LDSM.16.M88.4 R20, [R84+UR5+0x8000] ;  /* 0x008000055414783b */ /* 0x000f620008000200 */
[----:B------:R-:W-:Y:S01]  /*3c60*/  LOP3.LUT R2, R217, 0x4, RZ, 0xc0, !PT ;  /* 0x00000004d9027812 */ /* 0x000fe200078ec0ff */
[----:B------:R-:W-:Y:S01]  /*3c70*/  IMAD.MOV.U32 R166, RZ, RZ, 0x40 ;  /* 0x00000040ffa67424 */ /* 0x000fe200078e00ff */
[----:B------:R-:W-:Y:S01]  /*3c80*/  SEL R76, R76, 0xffffffe0, !P0 ;  /* 0xffffffe04c4c7807 */ /* 0x000fe20004000000 */
[----:B----4-:R-:W2:Y:S01]  /*3c90*/  LDSM.16.M88.4 R12, [R84+UR5+0x8800] ;  /* 0x00880005540c783b */ /* 0x010ea20008000200 */
[----:B------:R-:W-:Y:S01]  /*3ca0*/  ISETP.NE.AND P0, PT, R2, RZ, PT ;  /* 0x000000ff0200720c */ /* 0x000fe20003f05270 */
[----:B------:R-:W-:Y:S01]  /*3cb0*/  IMAD.U32 R231, RZ, RZ, UR22 ;  /* 0x00000016ffe77e24 */ /* 0x000fe2000f8e00ff */
[----:B------:R-:W-:Y:S01]  /*3cc0*/  UISETP.GT.U32.AND UP0, UPT, UR24, UR18, UPT ;  /* 0x000000121800728c */ /* 0x000fe2000bf04070 */
[--C-:B------:R-:W-:Y:S01]  /*3cd0*/  IMAD.IADD R83, R85, 0x1, R76.reuse ;  /* 0x0000000155537824 */ /* 0x100fe200078e024c */
[----:B------:R-:W4:Y:S01]  /*3ce0*/  LDSM.16.M88.4 R56, [R84+UR5+0x9000] ;  /* 0x009000055438783b */ /* 0x000f220008000200 */
[----:B------:R-:W-:Y:S01]  /*3cf0*/  IMAD.IADD R80, R185, 0x1, R76 ;  /* 0x00000001b9507824 */ /* 0x000fe200078e024c */
[----:B------:R-:W-:Y:S01]  /*3d00*/  SEL R166, R166, 0xffffffc0, !P0 ;  /* 0xffffffc0a6a67807 */ /* 0x000fe20004000000 */
[----:B------:R-:W-:Y:S01]  /*3d10*/  IMAD.SHL.U32 R184, R217, 0x2, RZ ;  /* 0x00000002d9b87824 */ /* 0x000fe200078e00ff */
[----:B------:R-:W4:Y:S01]  /*3d20*/  LDSM.16.M88.4 R28, [R84+UR5+0x9800] ;  /* 0x00980005541c783b */ /* 0x000f220008000200 */
[----:B------:R-:W-:-:S02]  /*3d30*/  IMAD.U32 R230, RZ, RZ, UR25 ;  /* 0x00000019ffe67e24 */ /* 0x000fc4000f8e00ff */
[--C-:B------:R-:W-:Y:S01]  /*3d40*/  IMAD.IADD R82, R85, 0x1, R166.reuse ;  /* 0x0000000155527824 */ /* 0x100fe200078e02a6 */
[----:B-1----:R-:W-:Y:S01]  /*3d50*/  LDSM.16.M88.4 R4, [R83] ;  /* 0x000000005304783b */ /* 0x002fe20000000200 */
[----:B------:R-:W-:Y:S01]  /*3d60*/  IMAD.IADD R2, R185, 0x1, R166 ;  /* 0x00000001b9027824 */ /* 0x000fe200078e02a6 */
[----:B------:R-:W-:Y:S01]  /*3d70*/  LOP3.LUT R183, R184, 0x6, RZ, 0xc0, !PT ;  /* 0x00000006b8b77812 */ /* 0x000fe200078ec0ff */
[C---:B------:R-:W-:Y:S01]  /*3d80*/  IMAD.IADD R81, R76.reuse, 0x1, R82 ;  /* 0x000000014c517824 */ /* 0x040fe200078e0252 */
[----:B------:R-:W1:Y:S01]  /*3d90*/  LDSM.16.M88.4 R68, [R80+0x8000] ;  /* 0x008000005044783b */ /* 0x000e620000000200 */
[----:B------:R-:W-:-:S03]  /*3da0*/  IMAD.IADD R79, R76, 0x1, R2 ;  /* 0x000000014c4f7824 */ /* 0x000fc600078e0202 */
[----:B------:R-:W1:Y:S04]  /*3db0*/  LDSM.16.M88.4 R64, [R80+0x8800] ;  /* 0x008800005040783b */ /* 0x000e680000000200 */
[----:B------:R-:W1:Y:S04]  /*3dc0*/  LDSM.16.M88.4 R32, [R80+0x9000] ;  /* 0x009000005020783b */ /* 0x000e680000000200 */
[----:B------:R-:W1:Y:S04]  /*3dd0*/  LDSM.16.M88.4 R8, [R80+0x9800] ;  /* 0x009800005008783b */ /* 0x000e680000000200 */
[----:B------:R-:W-:Y:S01]  /*3de0*/  LDSM.16.M88.4 R40, [R82] ;  /* 0x000000005228783b */ /* 0x000fe20000000200 */
[C---:B-----5:R-:W-:Y:S03]  /*3df0*/  HMMA.16816.F32 R24, R48.reuse, R20, RZ ;  /* 0x000000143018723c */ /* 0x060fe600000018ff */
[----:B------:R-:W5:Y:S04]  /*3e00*/  LDSM.16.M88.4 R44, [R2+0x8000] ;  /* 0x00800000022c783b */ /* 0x000f680000000200 */
[----:B------:R-:W5:Y:S01]  /*3e10*/  LDSM.16.M88.4 R36, [R2+0x8800] ;  /* 0x008800000224783b */ /* 0x000f620000000200 */
[C---:B--23--:R-:W-:Y:S03]  /*3e20*/  HMMA.16816.F32 R16, R48.reuse, R12, RZ ;  /* 0x0000000c3010723c */ /* 0x04cfe600000018ff */
[----:B------:R-:W-:Y:S01]  /*3e30*/  LDSM.16.M88.4 R72, [R79+0x9000] ;  /* 0x009000004f48783b */ /* 0x000fe20000000200 */
[----:B------:R-:W2:Y:S04]  /*3e40*/  S2R R250, SR_CTAID.X ;  /* 0x0000000000fa7919 */ /* 0x000ea80000002500 */
[C---:B------:R-:W-:Y:S01]  /*3e50*/  HMMA.16816.F32 R20, R48.reuse, R22, RZ ;  /* 0x000000163014723c */ /* 0x040fe200000018ff */
[----:B------:R-:W0:Y:S07]  /*3e60*/  LDGDEPBAR ;  /* 0x00000000000079af */ /* 0x000e2e0000000000 */
[C---:B------:R-:W-:Y:S08]  /*3e70*/  HMMA.16816.F32 R12, R48.reuse, R14, RZ ;  /* 0x0000000e300c723c */ /* 0x040ff000000018ff */
[C---:B----4-:R-:W-:Y:S08]  /*3e80*/  HMMA.16816.F32 R60, R48.reuse, R56, RZ ;  /* 0x00000038303c723c */ /* 0x050ff000000018ff */
[C---:B------:R-:W-:Y:S08]  /*3e90*/  HMMA.16816.F32 R56, R48.reuse, R58, RZ ;  /* 0x0000003a3038723c */ /* 0x040ff000000018ff */
[C---:B------:R-:W-:Y:S08]  /*3ea0*/  HMMA.16816.F32 R52, R48.reuse, R28, RZ ;  /* 0x0000001c3034723c */ /* 0x040ff000000018ff */
[----:B------:R-:W-:Y:S01]  /*3eb0*/  HMMA.16816.F32 R48, R48, R30, RZ ;  /* 0x0000001e3030723c */ /* 0x000fe200000018ff */
[----:B------:R-:W3:Y:S07]  /*3ec0*/  LDSM.16.M88.4 R28, [R2+0x9000] ;  /* 0x00900000021c783b */ /* 0x000eee0000000200 */
        /* <DEDUP_REMOVED lines=11> */
[----:B------:R-:W4:Y:S04]  /*3f80*/  LDSM.16.M88.4 R4, [R81] ;  /* 0x000000005104783b */ /* 0x000f280000000200 */
[----:B------:R-:W2:Y:S03]  /*3f90*/  LDSM.16.M88.4 R8, [R79+0x8800] ;  /* 0x008800004f08783b */ /* 0x000ea60000000200 */
[C---:B-----5:R-:W-:Y:S08]  /*3fa0*/  HMMA.16816.F32 R24, R40.reuse, R44, R24 ;  /* 0x0000002c2818723c */ /* 0x060ff00000001818 */
[C---:B------:R-:W-:Y:S01]  /*3fb0*/  HMMA.16816.F32 R20, R40.reuse, R46, R20 ;  /* 0x0000002e2814723c */ /* 0x040fe20000001814 */
[----:B------:R-:W5:Y:S07]  /*3fc0*/  LDSM.16.M88.4 R44, [R79+0x9800] ;  /* 0x009800004f2c783b */ /* 0x000f6e0000000200 */
[C---:B------:R-:W-:Y:S08]  /*3fd0*/  HMMA.16816.F32 R16, R40.reuse, R36, R16 ;  /* 0x000000242810723c */ /* 0x040ff00000001810 */
[C---:B------:R-:W-:Y:S01]  /*3fe0*/  HMMA.16816.F32 R12, R40.reuse, R38, R12 ;  /* 0x00000026280c723c */ /* 0x040fe2000000180c */
[----:B------:R-:W-:Y:S07]  /*3ff0*/  LDSM.16.M88.4 R36, [R84+UR5+0xa000] ;  /* 0x00a000055424783b */ /* 0x000fee0008000200 */
[C---:B---3--:R-:W-:Y:S08]  /*4000*/  HMMA.16816.F32 R60, R40.reuse, R28, R60 ;  /* 0x0000001c283c723c */ /* 0x048ff0000000183c */
[C---:B------:R-:W-:Y:S01]  /*4010*/  HMMA.16816.F32 R56, R40.reuse, R30, R56 ;  /* 0x0000001e2838723c */ /* 0x040fe20000001838 */
[----:B------:R-:W3:Y:S07]  /*4020*/  LDSM.16.M88.4 R28, [R85+0x2000] ;  /* 0x00200000551c783b */ /* 0x000eee0000000200 */
[C---:B-1----:R-:W-:Y:S08]  /*4030*/  HMMA.16816.F32 R52, R40.reuse, R64, R52 ;  /* 0x000000402834723c */ /* 0x042ff00000001834 */
[----:B------:R-:W-:Y:S01]  /*4040*/  HMMA.16816.F32 R48, R40, R66, R48 ;  /* 0x000000422830723c */ /* 0x000fe20000001830 */
[----:B------:R-:W1:Y:S04]  /*4050*/  LDSM.16.M88.4 R64, [R84+UR5+0xb000] ;  /* 0x00b000055440783b */ /* 0x000e680008000200 */
[----:B------:R-:W1:Y:S03]  /*4060*/  LDSM.16.M88.4 R40, [R84+UR5+0xb800] ;  /* 0x00b800055428783b */ /* 0x000e660008000200 */
[C---:B----4-:R-:W-:Y:S08]  /*4070*/  HMMA.16816.F32 R24, R4.reuse, R32, R24 ;  /* 0x000000200418723c */ /* 0x050ff00000001818 */
[C---:B------:R-:W-:Y:S01]  /*4080*/  HMMA.16816.F32 R20, R4.reuse, R34, R20 ;  /* 0x000000220414723c */ /* 0x040fe20000001814 */
[----:B------:R-:W-:Y:S07]  /*4090*/  LDSM.16.M88.4 R32, [R83+0x2000] ;  /* 0x002000005320783b */ /* 0x000fee0000000200 */
[C---:B--2---:R-:W-:Y:S08]  /*40a0*/  HMMA.16816.F32 R16, R4.reuse, R8, R16 ;  /* 0x000000080410723c */ /* 0x044ff00000001810 */
[C---:B------:R-:W-:Y:S01]  /*40b0*/  HMMA.16816.F32 R12, R4.reuse, R10, R12 ;  /* 0x0000000a040c723c */ /* 0x040fe2000000180c */
[----:B------:R-:W2:Y:S07]  /*40c0*/  LDSM.16.M88.4 R8, [R80+0xa000] ;  /* 0x00a000005008783b */ /* 0x000eae0000000200 */
[C---:B------:R-:W-:Y:S08]  /*40d0*/  HMMA.16816.F32 R60, R4.reuse, R72, R60 ;  /* 0x00000048043c723c */ /* 0x040ff0000000183c */
        /* <DEDUP_REMOVED lines=27> */
[----:B------:R-:W3:Y:S07]  /*4290*/  LDSM.16.M88.4 R36, [R2+0xb800] ;  /* 0x00b800000224783b */ /* 0x000eee0000000200 */
[C---:B------:R-:W-:Y:S08]  /*42a0*/  HMMA.16816.F32 R52, R32.reuse, R44, R52 ;  /* 0x0000002c2034723c */ /* 0x040ff00000001834 */
[----:B------:R-:W-:Y:S01]  /*42b0*/  HMMA.16816.F32 R48, R32, R46, R48 ;  /* 0x0000002e2030723c */ /* 0x000fe20000001830 */
[----:B------:R-:W4:Y:S04]  /*42c0*/  LDSM.16.M88.4 R32, [R79+0xa000] ;  /* 0x00a000004f20783b */ /* 0x000f280000000200 */
[----:B------:R-:W-:Y:S03]  /*42d0*/  LDSM.16.M88.4 R44, [R84+UR5+0xc000] ;  /* 0x00c00005542c783b */ /* 0x000fe60008000200 */
        /* <DEDUP_REMOVED lines=8> */
[----:B------:R-:W-:Y:S07]  /*4360*/  LDSM.16.M88.4 R40, [R84+UR5+0xc800] ;  /* 0x00c800055428783b */ /* 0x000fee0008000200 */
[C---:B---3--:R-:W-:Y:S08]  /*4370*/  HMMA.16816.F32 R52, R28.reuse, R36, R52 ;  /* 0x000000241c34723c */ /* 0x048ff00000001834 */
[----:B------:R-:W-:Y:S01]  /*4380*/  HMMA.16816.F32 R48, R28, R38, R48 ;  /* 0x000000261c30723c */ /* 0x000fe20000001830 */
[----:B------:R-:W3:Y:S04]  /*4390*/  LDSM.16.M88.4 R28, [R85+0x4000] ;  /* 0x00400000551c783b */ /* 0x000ee80000000200 */
[----:B------:R-:W-:Y:S03]  /*43a0*/  LDSM.16.M88.4 R36, [R84+UR5+0xd000] ;  /* 0x00d000055424783b */ /* 0x000fe60008000200 */
[C---:B----4-:R-:W-:Y:S08]  /*43b0*/  HMMA.16816.F32 R24, R64.reuse, R32, R24 ;  /* 0x000000204018723c */ /* 0x050ff00000001818 */
[C---:B------:R-:W-:Y:S01]  /*43c0*/  HMMA.16816.F32 R20, R64.reuse, R34, R20 ;  /* 0x000000224014723c */ /* 0x040fe20000001814 */
[----:B------:R-:W4:Y:S07]  /*43d0*/  LDSM.16.M88.4 R32, [R84+UR5+0xd800] ;  /* 0x00d800055420783b */ /* 0x000f2e0008000200 */
[C---:B-1----:R-:W-:Y:S08]  /*43e0*/  HMMA.16816.F32 R16, R64.reuse, R8, R16 ;  /* 0x000000084010723c */ /* 0x042ff00000001810 */
[C---:B------:R-:W-:Y:S01]  /*43f0*/  HMMA.16816.F32 R12, R64.reuse, R10, R12 ;  /* 0x0000000a400c723c */ /* 0x040fe2000000180c */
[----:B------:R-:W1:Y:S07]  /*4400*/  LDSM.16.M88.4 R8, [R80+0xc000] ;  /* 0x00c000005008783b */ /* 0x000e6e0000000200 */
[C---:B--2---:R-:W-:Y:S08]  /*4410*/  HMMA.16816.F32 R60, R64.reuse, R4, R60 ;  /* 0x00000004403c723c */ /* 0x044ff0000000183c */
[C---:B------:R-:W-:Y:S01]  /*4420*/  HMMA.16816.F32 R56, R64.reuse, R6, R56 ;  /* 0x000000064038723c */ /* 0x040fe20000001838 */
[----:B------:R-:W2:Y:S07]  /*4430*/  LDSM.16.M88.4 R4, [R80+0xc800] ;  /* 0x00c800005004783b */ /* 0x000eae0000000200 */
[C---:B------:R-:W-:Y:S08]  /*4440*/  HMMA.16816.F32 R52, R64.reuse, R68, R52 ;  /* 0x000000444034723c */ /* 0x040ff00000001834 */
[----:B------:R-:W-:Y:S01]  /*4450*/  HMMA.16816.F32 R48, R64, R70, R48 ;  /* 0x000000464030723c */ /* 0x000fe20000001830 */
[----:B------:R-:W5:Y:S04]  /*4460*/  LDSM.16.M88.4 R64, [R80+0xd800] ;  /* 0x00d800005040783b */ /* 0x000f680000000200 */
[----:B------:R-:W5:Y:S03]  /*4470*/  LDSM.16.M88.4 R68, [R80+0xd000] ;  /* 0x00d000005044783b */ /* 0x000f660000000200 */
[C---:B---3--:R-:W-:Y:S08]  /*4480*/  HMMA.16816.F32 R24, R28.reuse, R44, R24 ;  /* 0x0000002c1c18723c */ /* 0x048ff00000001818 */
[C---:B------:R-:W-:Y:S01]  /*4490*/  HMMA.16816.F32 R20, R28.reuse, R46, R20 ;  /* 0x0000002e1c14723c */ /* 0x040fe20000001814 */
[----:B------:R-:W-:Y:S07]  /*44a0*/  LDSM.16.M88.4 R44, [R82+0x4000] ;  /* 0x00400000522c783b */ /* 0x000fee0000000200 */
[C---:B------:R-:W-:Y:S08]  /*44b0*/  HMMA.16816.F32 R16, R28.reuse, R40, R16 ;  /* 0x000000281c10723c */ /* 0x040ff00000001810 */
[C---:B------:R-:W-:Y:S01]  /*44c0*/  HMMA.16816.F32 R12, R28.reuse, R42, R12 ;  /* 0x0000002a1c0c723c */ /* 0x040fe2000000180c */
[----:B------:R-:W3:Y:S07]  /*44d0*/  LDSM.16.M88.4 R40, [R2+0xc000] ;  /* 0x00c000000228783b */ /* 0x000eee0000000200 */
[C---:B----4-:R-:W-:Y:S08]  /*44e0*/  HMMA.16816.F32 R52, R28.reuse, R32, R52 ;  /* 0x000000201c34723c */ /* 0x050ff00000001834 */
[----:B------:R-:W-:Y:S01]  /*44f0*/  HMMA.16816.F32 R48, R28, R34, R48 ;  /* 0x000000221c30723c */ /* 0x000fe20000001830 */
[----:B------:R-:W4:Y:S07]  /*4500*/  LDSM.16.M88.4 R32, [R2+0xd000] ;  /* 0x00d000000220783b */ /* 0x000f2e0000000200 */
[C---:B-1----:R-:W-:Y:S08]  /*4510*/  HMMA.16816.F32 R24, R72.reuse, R8, R24 ;  /* 0x000000084818723c */ /* 0x042ff00000001818 */
[C---:B------:R-:W-:Y:S01]  /*4520*/  HMMA.16816.F32 R20, R72.reuse, R10, R20 ;  /* 0x0000000a4814723c */ /* 0x040fe20000001814 */
[----:B------:R-:W-:Y:S07]  /*4530*/  LDSM.16.M88.4 R8, [R81+0x4000] ;  /* 0x004000005108783b */ /* 0x000fee0000000200 */
[C---:B--2---:R-:W-:Y:S08]  /*4540*/  HMMA.16816.F32 R16, R72.reuse, R4, R16 ;  /* 0x000000044810723c */ /* 0x044ff00000001810 */
[----:B------:R-:W-:Y:S01]  /*4550*/  HMMA.16816.F32 R12, R72, R6, R12 ;  /* 0x00000006480c723c */ /* 0x000fe2000000180c */
[----:B------:R-:W1:Y:S07]  /*4560*/  LDSM.16.M88.4 R4, [R79+0xc000] ;  /* 0x00c000004f04783b */ /* 0x000e6e0000000200 */
[C---:B------:R-:W-:Y:S08]  /*4570*/  HMMA.16816.F32 R60, R28.reuse, R36, R60 ;  /* 0x000000241c3c723c */ /* 0x040ff0000000183c */
[----:B------:R-:W-:Y:S01]  /*4580*/  HMMA.16816.F32 R56, R28, R38, R56 ;  /* 0x000000261c38723c */ /* 0x000fe20000001838 */
[----:B------:R-:W2:Y:S04]  /*4590*/  LDSM.16.M88.4 R36, [R2+0xc800] ;  /* 0x00c800000224783b */ /* 0x000ea80000000200 */
[----:B------:R-:W2:Y:S03]  /*45a0*/  LDSM.16.M88.4 R28, [R2+0xd800] ;  /* 0x00d80000021c783b */ /* 0x000ea60000000200 */
[C---:B-----5:R-:W-:Y:S08]  /*45b0*/  HMMA.16816.F32 R52, R72.reuse, R64, R52 ;  /* 0x000000404834723c */ /* 0x060ff00000001834 */
[C---:B------:R-:W-:Y:S08]  /*45c0*/  HMMA.16816.F32 R60, R72.reuse, R68, R60 ;  /* 0x00000044483c723c */ /* 0x040ff0000000183c */
[C---:B------:R-:W-:Y:S01]  /*45d0*/  HMMA.16816.F32 R56, R72.reuse, R70, R56 ;  /* 0x000000464838723c */ /* 0x040fe20000001838 */
[----:B------:R-:W-:Y:S07]  /*45e0*/  LDSM.16.M88.4 R68, [R79+0xd000] ;  /* 0x00d000004f44783b */ /* 0x000fee0000000200 */
[----:B------:R-:W-:Y:S01]  /*45f0*/  HMMA.16816.F32 R64, R72, R66, R48 ;  /* 0x000000424840723c */ /* 0x000fe20000001830 */
[----:B------:R-:W5:Y:S07]  /*4600*/  LDSM.16.M88.4 R48, [R79+0xc800] ;  /* 0x00c800004f30783b */ /* 0x000f6e0000000200 */
[C---:B---3--:R-:W-:Y:S08]  /*4610*/  HMMA.16816.F32 R24, R44.reuse, R40, R24 ;  /* 0x000000282c18723c */ /* 0x048ff00000001818 */
[C---:B------:R-:W-:Y:S01]  /*4620*/  HMMA.16816.F32 R20, R44.reuse, R42, R20 ;  /* 0x0000002a2c14723c */ /* 0x040fe20000001814 */
[----:B------:R-:W3:Y:S07]  /*4630*/  LDSM.16.M88.4 R40, [R79+0xd800] ;  /* 0x00d800004f28783b */ /* 0x000eee0000000200 */
[C---:B----4-:R-:W-:Y:S08]  /*4640*/  HMMA.16816.F32 R60, R44.reuse, R32, R60 ;  /* 0x000000202c3c723c */ /* 0x050ff0000000183c */
[----:B------:R-:W-:Y:S01]  /*4650*/  HMMA.16816.F32 R56, R44, R34, R56 ;  /* 0x000000222c38723c */ /* 0x000fe20000001838 */
[----:B------:R-:W-:Y:S07]  /*4660*/  LDSM.16.M88.4 R32, [R85+0x6000] ;  /* 0x006000005520783b */ /* 0x000fee0000000200 */
[C---:B-1----:R-:W-:Y:S08]  /*4670*/  HMMA.16816.F32 R24, R8.reuse, R4, R24 ;  /* 0x000000040818723c */ /* 0x042ff00000001818 */
[----:B------:R-:W-:Y:S01]  /*4680*/  HMMA.16816.F32 R20, R8, R6, R20 ;  /* 0x000000060814723c */ /* 0x000fe20000001814 */
[----:B------:R-:W1:Y:S07]  /*4690*/  LDSM.16.M88.4 R4, [R84+UR5+0xf000] ;  /* 0x00f000055404783b */ /* 0x000e6e0008000200 */
[C---:B--2---:R-:W-:Y:S08]  /*46a0*/  HMMA.16816.F32 R16, R44.reuse, R36, R16 ;  /* 0x000000242c10723c */ /* 0x044ff00000001810 */
[C---:B------:R-:W-:Y:S01]  /*46b0*/  HMMA.16816.F32 R12, R44.reuse, R38, R12 ;  /* 0x000000262c0c723c */ /* 0x040fe2000000180c */
[----:B------:R-:W-:Y:S07]  /*46c0*/  LDSM.16.M88.4 R36, [R84+UR5+0xe800] ;  /* 0x00e800055424783b */ /* 0x000fee0008000200 */
[C---:B------:R-:W-:Y:S08]  /*46d0*/  HMMA.16816.F32 R52, R44.reuse, R28, R52 ;  /* 0x0000001c2c34723c */ /* 0x040ff00000001834 */
[----:B------:R-:W-:Y:S01]  /*46e0*/  HMMA.16816.F32 R64, R44, R30, R64 ;  /* 0x0000001e2c40723c */ /* 0x000fe20000001840 */
[----:B------:R-:W2:Y:S04]  /*46f0*/  LDSM.16.M88.4 R28, [R84+UR5+0xe000] ;  /* 0x00e00005541c783b */ /* 0x000ea80008000200 */
[----:B------:R-:W4:Y:S03]  /*4700*/  LDSM.16.M88.4 R84, [R84+UR5+0xf800] ;  /* 0x00f800055454783b */ /* 0x000f260008000200 */
[C---:B-----5:R-:W-:Y:S01]  /*4710*/  HMMA.16816.F32 R16, R8.reuse, R48, R16 ;  /* 0x000000300810723c */ /* 0x060fe20000001810 */
[----:B------:R-:W-:Y:S07]  /*4720*/  LDSM.16.M88.4 R44, [R80+0xe000] ;  /* 0x00e00000502c783b */ /* 0x000fee0000000200 */
[C---:B------:R-:W-:Y:S01]  /*4730*/  HMMA.16816.F32 R12, R8.reuse, R50, R12 ;  /* 0x00000032080c723c */ /* 0x040fe2000000180c */
[----:B------:R-:W-:Y:S07]  /*4740*/  LDSM.16.M88.4 R48, [R83+0x6000] ;  /* 0x006000005330783b */ /* 0x000fee0000000200 */
[C---:B------:R-:W-:Y:S08]  /*4750*/  HMMA.16816.F32 R60, R8.reuse, R68, R60 ;  /* 0x00000044083c723c */ /* 0x040ff0000000183c */
[C---:B------:R-:W-:Y:S08]  /*4760*/  HMMA.16816.F32 R56, R8.reuse, R70, R56 ;  /* 0x000000460838723c */ /* 0x040ff00000001838 */
[C---:B---3--:R-:W-:Y:S08]  /*4770*/  HMMA.16816.F32 R52, R8.reuse, R40, R52 ;  /* 0x000000280834723c */ /* 0x048ff00000001834 */
[----:B------:R-:W-:Y:S01]  /*4780*/  HMMA.16816.F32 R64, R8, R42, R64 ;  /* 0x0000002a0840723c */ /* 0x000fe20000001840 */
[----:B------:R-:W3:Y:S04]  /*4790*/  LDSM.16.M88.4 R8, [R80+0xe800] ;  /* 0x00e800005008783b */ /* 0x000ee80000000200 */
[----:B------:R-:W-:Y:S03]  /*47a0*/  LDSM.16.M88.4 R40, [R2+0xe000] ;  /* 0x00e000000228783b */ /* 0x000fe60000000200 */
        /* <DEDUP_REMOVED lines=8> */
[----:B------:R-:W-:Y:S04]  /*4830*/  LDSM.16.M88.4 R36, [R80+0xf800] ;  /* 0x00f800005024783b */ /* 0x000fe80000000200 */
[----:B------:R-:W-:Y:S03]  /*4840*/  LDSM.16.M88.4 R80, [R81+0x6000] ;  /* 0x006000005150783b */ /* 0x000fe60000000200 */
[C---:B----4-:R-:W-:Y:S08]  /*4850*/  HMMA.16816.F32 R52, R32.reuse, R84, R52 ;  /* 0x000000542034723c */ /* 0x050ff00000001834 */
[----:B------:R-:W-:Y:S01]  /*4860*/  HMMA.16816.F32 R64, R32, R86, R64 ;  /* 0x000000562040723c */ /* 0x000fe20000001840 */
[----:B------:R-:W4:Y:S07]  /*4870*/  LDSM.16.M88.4 R32, [R2+0xe800] ;  /* 0x00e800000220783b */ /* 0x000f2e0000000200 */
[----:B---3--:R-:W-:Y:S01]  /*4880*/  HMMA.16816.F32 R68, R48, R8, R16 ;  /* 0x000000083044723c */ /* 0x008fe20000001810 */
[----:B------:R-:W3:Y:S01]  /*4890*/  LDSM.16.M88.4 R16, [R79+0xe000] ;  /* 0x00e000004f10783b */ /* 0x000ee20000000200 */
[----:B------:R-:W-:-:S02]  /*48a0*/  SHF.R.U32.HI R9, RZ, 0x2, R217 ;  /* 0x00000002ff097819 */ /* 0x000fc400000116d9 */
[----:B------:R-:W-:Y:S02]  /*48b0*/  LOP3.LUT R8, R219, 0x1f0, RZ, 0xc0, !PT ;  /* 0x000001f0db087812 */ /* 0x000fe400078ec0ff */
[----:B------:R-:W-:Y:S02]  /*48c0*/  LOP3.LUT R9, R9, 0x7, RZ, 0xc0, !PT ;  /* 0x0000000709097812 */ /* 0x000fe400078ec0ff */
[----:B------:R-:W-:Y:S01]  /*48d0*/  HMMA.16816.F32 R24, R48, R44, R24 ;  /* 0x0000002c3018723c */ /* 0x000fe20000001818 */
[----:B------:R-:W-:-:S04]  /*48e0*/  IMAD R8, R250, 0x40, R8 ;  /* 0x00000040fa087824 */ /* 0x000fc800078e0208 */
[----:B------:R-:W-:Y:S02]  /*48f0*/  IMAD.IADD R232, R9, 0x1, R8 ;  /* 0x0000000109e87824 */ /* 0x000fe400078e0208 */
[----:B------:R-:W-:Y:S01]  /*4900*/  IMAD.U32 R8, RZ, RZ, UR21 ;  /* 0x00000015ff087e24 */ /* 0x000fe2000f8e00ff */
[C---:B------:R-:W-:Y:S01]  /*4910*/  HMMA.16816.F32 R44, R48.reuse, R46, R20 ;  /* 0x0000002e302c723c */ /* 0x040fe20000001814 */
[----:B------:R-:W-:Y:S01]  /*4920*/  LDSM.16.M88.4 R20, [R2+0xf000] ;  /* 0x00f000000214783b */ /* 0x000fe20000000200 */
[C---:B------:R-:W-:Y:S02]  /*4930*/  IADD3 R231, PT, PT, R232.reuse, 0x1, R231 ;  /* 0x00000001e8e77810 */ /* 0x040fe40007ffe0e7 */
[----:B------:R-:W-:Y:S02]  /*4940*/  IADD3 R232, PT, PT, R232, UR25, -R8 ;  /* 0x00000019e8e87c10 */ /* 0x000fe4000fffe808 */
[C---:B------:R-:W-:Y:S02]  /*4950*/  VIADDMNMX R230, R231.reuse, 0x8, R230, PT ;  /* 0x00000008e7e67846 */ /* 0x040fe400038001e6 */
[----:B-1----:R-:W-:Y:S01]  /*4960*/  HMMA.16816.F32 R60, R48, R4, R60 ;  /* 0x00000004303c723c */ /* 0x002fe2000000183c */
[----:B------:R-:W-:-:S07]  /*4970*/  VIMNMX R231, PT, PT, R231, UR25, PT ;  /* 0x00000019e7e77c48 */ /* 0x000fce000bfe0100 */
[----:B------:R-:W-:Y:S01]  /*4980*/  HMMA.16816.F32 R56, R48, R6, R56 ;  /* 0x000000063038723c */ /* 0x000fe20000001838 */
[----:B------:R-:W1:Y:S07]  /*4990*/  LDSM.16.M88.4 R4, [R79+0xe800] ;  /* 0x00e800004f04783b */ /* 0x000e6e0000000200 */
[----:B--2---:R-:W-:Y:S08]  /*49a0*/  HMMA.16816.F32 R24, R28, R40, R24 ;  /* 0x000000281c18723c */ /* 0x004ff00000001818 */
[----:B------:R-:W-:Y:S01]  /*49b0*/  HMMA.16816.F32 R12, R48, R10, R12 ;  /* 0x0000000a300c723c */ /* 0x000fe2000000180c */
[----:B------:R-:W-:-:S05]  /*49c0*/  SHF.R.U32.HI R10, RZ, 0x5, R217 ;  /* 0x00000005ff0a7819 */ /* 0x000fca00000116d9 */
[----:B------:R-:W-:Y:S02]  /*49d0*/  IMAD R250, R250, 0x4, R10 ;  /* 0x00000004fafa7824 */ /* 0x000fe400078e020a */
[----:B------:R-:W-:Y:S01]  /*49e0*/  HMMA.16816.F32 R44, R28, R42, R44 ;  /* 0x0000002a1c2c723c */ /* 0x000fe2000000182c */
[----:B------:R-:W2:Y:S01]  /*49f0*/  LDSM.16.M88.4 R8, [R2+0xf800] ;  /* 0x00f800000208783b */ /* 0x000ea20000000200 */
[----:B------:R-:W-:-:S05]  /*4a00*/  IMAD.WIDE.U32 R250, R250, -0x326172a9, RZ ;  /* 0xcd9e8d57fafa7825 */ /* 0x000fca00078e00ff */
[----:B------:R-:W-:Y:S01]  /*4a10*/  LOP3.LUT R78, R78, UR30, R251, 0x96, !PT ;  /* 0x0000001e4e4e7c12 */ /* 0x000fe2000f8e96fb */
[----:B----4-:R-:W-:Y:S08]  /*4a20*/  HMMA.16816.F32 R68, R28, R32, R68 ;  /* 0x000000201c44723c */ /* 0x010ff00000001844 */
[----:B---3--:R-:W-:Y:S08]  /*4a30*/  HMMA.16816.F32 R24, R80, R16, R24 ;  /* 0x000000105018723c */ /* 0x008ff00000001818 */
[----:B------:R-:W-:Y:S01]  /*4a40*/  HMMA.16816.F32 R12, R28, R34, R12 ;  /* 0x000000221c0c723c */ /* 0x000fe2000000180c */
[----:B------:R-:W-:-:S05]  /*4a50*/  LOP3.LUT R34, R183, UR16, RZ, 0xfc, !PT ;  /* 0x00000010b7227c12 */ /* 0x000fca000f8efcff */
[C---:B------:R-:W-:Y:S02]  /*4a60*/  VIADD R17, R34.reuse, 0x1 ;  /* 0x0000000122117836 */ /* 0x040fe40000000000 */
[----:B------:R-:W-:Y:S01]  /*4a70*/  HMMA.16816.F32 R44, R80, R18, R44 ;  /* 0x00000012502c723c */ /* 0x000fe2000000182c */
[----:B------:R-:W-:Y:S02]  /*4a80*/  VIADD R16, R34, 0x8 ;  /* 0x0000000822107836 */ /* 0x000fe40000000000 */
[C---:B------:R-:W-:Y:S02]  /*4a90*/  ISETP.GT.AND P1, PT, R232.reuse, R17, PT ;  /* 0x00000011e800720c */ /* 0x040fe40003f24270 */
[----:B------:R-:W-:Y:S02]  /*4aa0*/  ISETP.GE.AND P6, PT, R17, R231, PT ;  /* 0x000000e71100720c */ /* 0x000fe40003fc6270 */
[----:B------:R-:W-:Y:S01]  /*4ab0*/  FSEL R25, R25, -INF , !P1 ;  /* 0xff80000019197808 */ /* 0x000fe20004800000 */
[----:B------:R-:W-:Y:S01]  /*4ac0*/  HMMA.16816.F32 R52, R48, R36, R52 ;  /* 0x000000243034723c */ /* 0x000fe20000001834 */
[----:B------:R-:W-:Y:S01]  /*4ad0*/  VIADD R36, R232, 0x8 ;  /* 0x00000008e8247836 */ /* 0x000fe20000000000 */
[----:B------:R-:W-:-:S02]  /*4ae0*/  ISETP.GE.AND P3, PT, R17, R230, PT ;  /* 0x000000e61100720c */ /* 0x000fc40003f66270 */
[-C--:B------:R-:W-:Y:S02]  /*4af0*/  ISETP.GT.AND P0, PT, R232, R16.reuse, PT ;  /* 0x00000010e800720c */ /* 0x080fe40003f04270 */
[----:B------:R-:W-:Y:S02]  /*4b00*/  ISETP.GT.AND P2, PT, R36, R17, PT ;  /* 0x000000112400720c */ /* 0x000fe40003f44270 */
[----:B------:R-:W-:Y:S01]  /*4b10*/  ISETP.GE.AND P5, PT, R16, R231, PT ;  /* 0x000000e71000720c */ /* 0x000fe20003fa6270 */
[----:B-1----:R-:W-:Y:S01]  /*4b20*/  HMMA.16816.F32 R68, R80, R4, R68 ;  /* 0x000000045044723c */ /* 0x002fe20000001844 */
[----:B------:R-:W-:Y:S01]  /*4b30*/  ISETP.GT.AND P4, PT, R36, R16, PT ;  /* 0x000000102400720c */ /* 0x000fe20003f84270 */
[----:B------:R-:W-:Y:S01]  /*4b40*/  VIADD R4, R34, 0x9 ;  /* 0x0000000922047836 */ /* 0x000fe20000000000 */
[----:B------:R-:W-:Y:S02]  /*4b50*/  ISETP.GE.AND P1, PT, R16, R230, PT ;  /* 0x000000e61000720c */ /* 0x000fe40003f26270 */
[----:B------:R-:W1:Y:S01]  /*4b60*/  LDSM.16.M88.4 R16, [R79+0xf000] ;  /* 0x00f000004f10783b */ /* 0x000e620000000200 */
[----:B------:R-:W-:-:S02]  /*4b70*/  FSEL R27, R27, -INF , !P2 ;  /* 0xff8000001b1b7808 */ /* 0x000fc40005000000 */
[----:B------:R-:W-:Y:S01]  /*4b80*/  FSEL R32, R25, -INF , !P6 ;  /* 0xff80000019207808 */ /* 0x000fe20007000000 */
[C---:B------:R-:W-:Y:S01]  /*4b90*/  HMMA.16816.F32 R56, R28.reuse, R22, R56 ;  /* 0x000000161c38723c */ /* 0x040fe20000001838 */
[----:B------:R-:W-:Y:S02]  /*4ba0*/  FSEL R25, R27, -INF , !P3 ;  /* 0xff8000001b197808 */ /* 0x000fe40005800000 */
[----:B------:R-:W-:Y:S02]  /*4bb0*/  FSEL R33, R44, -INF , !P0 ;  /* 0xff8000002c217808 */ /* 0x000fe40004000000 */
[-C--:B------:R-:W-:Y:S02]  /*4bc0*/  ISETP.GT.AND P2, PT, R232, R4.reuse, PT ;  /* 0x00000004e800720c */ /* 0x080fe40003f44270 */
[----:B------:R-:W-:Y:S01]  /*4bd0*/  ISETP.GE.AND P6, PT, R4, R231, PT ;  /* 0x000000e70400720c */ /* 0x000fe20003fc6270 */
[----:B--2---:R-:W-:Y:S01]  /*4be0*/  HMMA.16816.F32 R52, R28, R8, R52 ;  /* 0x000000081c34723c */ /* 0x004fe20000001834 */
[----:B------:R-:W-:Y:S01]  /*4bf0*/  ISETP.GT.AND P3, PT, R36, R4, PT ;  /* 0x000000042400720c */ /* 0x000fe20003f64270 */
[----:B------:R-:W-:Y:S01]  /*4c00*/  VIADD R9, R34, 0x19 ;  /* 0x0000001922097836 */ /* 0x000fe20000000000 */
[----:B------:R-:W-:Y:S01]  /*4c10*/  ISETP.GE.AND P0, PT, R4, R230, PT ;  /* 0x000000e60400720c */ /* 0x000fe20003f06270 */
[----:B------:R-:W-:Y:S01]  /*4c20*/  VIADD R4, R34, 0x10 ;  /* 0x0000001022047836 */ /* 0x000fe20000000000 */
[----:B------:R-:W-:-:S02]  /*4c30*/  FSEL R23, R46, -INF , !P4 ;  /* 0xff8000002e177808 */ /* 0x000fc40006000000 */
[----:B------:R-:W-:Y:S01]  /*4c40*/  FSEL R33, R33, -INF , !P5 ;  /* 0xff80000021217808 */ /* 0x000fe20006800000 */
[----:B------:R-:W-:Y:S01]  /*4c50*/  HMMA.16816.F32 R60, R28, R20, R60 ;  /* 0x000000141c3c723c */ /* 0x000fe2000000183c */
[----:B------:R-:W-:Y:S02]  /*4c60*/  FSEL R23, R23, -INF , !P1 ;  /* 0xff80000017177808 */ /* 0x000fe40004800000 */
[----:B------:R-:W-:Y:S02]  /*4c70*/  FSEL R35, R45, -INF , !P2 ;  /* 0xff8000002d237808 */ /* 0x000fe40005000000 */
[-C--:B------:R-:W-:Y:S02]  /*4c80*/  ISETP.GT.AND P4, PT, R232, R4.reuse, PT ;  /* 0x00000004e800720c */ /* 0x080fe40003f84270 */
[----:B------:R-:W-:Y:S01]  /*4c90*/  ISETP.GE.AND P5, PT, R4, R231, PT ;  /* 0x000000e70400720c */ /* 0x000fe20003fa6270 */
[----:B------:R-:W-:Y:S01]  /*4ca0*/  HMMA.16816.F32 R12, R80, R6, R12 ;  /* 0x00000006500c723c */ /* 0x000fe2000000180c */
[----:B------:R-:W-:-:S02]  /*4cb0*/  ISETP.GT.AND P1, PT, R36, R4, PT ;  /* 0x000000042400720c */ /* 0x000fc40003f24270 */
[----:B------:R-:W-:Y:S01]  /*4cc0*/  ISETP.GE.AND P2, PT, R4, R230, PT ;  /* 0x000000e60400720c */ /* 0x000fe20003f46270 */
[----:B------:R-:W-:Y:S01]  /*4cd0*/  VIADD R4, R34, 0x11 ;  /* 0x0000001122047836 */ /* 0x000fe20000000000 */
[----:B------:R-:W-:Y:S02]  /*4ce0*/  FSEL R27, R47, -INF , !P3 ;  /* 0xff8000002f1b7808 */ /* 0x000fe40005800000 */
[----:B------:R-:W-:Y:S01]  /*4cf0*/  FSEL R35, R35, -INF , !P6 ;  /* 0xff80000023237808 */ /* 0x000fe20007000000 */
[----:B------:R-:W-:Y:S01]  /*4d00*/  HMMA.16816.F32 R64, R48, R38, R64 ;  /* 0x000000263040723c */ /* 0x000fe20000001840 */
[----:B------:R-:W-:Y:S02]  /*4d10*/  FSEL R27, R27, -INF , !P0 ;  /* 0xff8000001b1b7808 */ /* 0x000fe40004000000 */
[----:B------:R-:W-:Y:S02]  /*4d20*/  FSEL R22, R68, -INF , !P4 ;  /* 0xff80000044167808 */ /* 0x000fe40006000000 */
[----:B------:R-:W-:-:S02]  /*4d30*/  ISETP.GT.AND P3, PT, R232, R4, PT ;  /* 0x00000004e800720c */ /* 0x000fc40003f64270 */
[----:B------:R-:W-:Y:S01]  /*4d40*/  ISETP.GE.AND P6, PT, R4, R231, PT ;  /* 0x000000e70400720c */ /* 0x000fe20003fc6270 */
[C---:B-1----:R-:W-:Y:S01]  /*4d50*/  HMMA.16816.F32 R60, R80.reuse, R16, R60 ;  /* 0x00000010503c723c */ /* 0x042fe2000000183c */
[----:B------:R-:W-:Y:S02]  /*4d60*/  ISETP.GT.AND P0, PT, R36, R4, PT ;  /* 0x000000042400720c */ /* 0x000fe40003f04270 */
[----:B------:R-:W-:Y:S01]  /*4d70*/  ISETP.GE.AND P4, PT, R4, R230, PT ;  /* 0x000000e60400720c */ /* 0x000fe20003f86270 */
[----:B------:R-:W-:Y:S01]  /*4d80*/  VIADD R4, R34, 0x18 ;  /* 0x0000001822047836 */ /* 0x000fe20000000000 */
[----:B------:R-:W-:Y:S02]  /*4d90*/  FSEL R8, R70, -INF , !P1 ;  /* 0xff80000046087808 */ /* 0x000fe40004800000 */
[----:B------:R-:W-:Y:S01]  /*4da0*/  FSEL R22, R22, -INF , !P5 ;  /* 0xff80000016167808 */ /* 0x000fe20006800000 */
[----:B------:R-:W-:Y:S01]  /*4db0*/  HMMA.16816.F32 R56, R80, R18, R56 ;  /* 0x000000125038723c */ /* 0x000fe20000001838 */
[----:B------:R-:W-:-:S02]  /*4dc0*/  FSEL R8, R8, -INF , !P2 ;  /* 0xff80000008087808 */ /* 0x000fc40005000000 */
[----:B------:R-:W-:Y:S02]  /*4dd0*/  FSEL R69, R69, -INF , !P3 ;  /* 0xff80000045457808 */ /* 0x000fe40005800000 */
[-C--:B------:R-:W-:Y:S02]  /*4de0*/  ISETP.GT.AND P1, PT, R232, R4.reuse, PT ;  /* 0x00000004e800720c */ /* 0x080fe40003f24270 */
[----:B------:R-:W-:Y:S01]  /*4df0*/  ISETP.GE.AND P5, PT, R4, R231, PT ;  /* 0x000000e70400720c */ /* 0x000fe20003fa6270 */
[----:B------:R-:W-:Y:S01]  /*4e00*/  HMMA.16816.F32 R64, R28, R10, R64 ;  /* 0x0000000a1c40723c */ /* 0x000fe20000001840 */
[----:B------:R-:W-:Y:S02]  /*4e10*/  ISETP.GT.AND P2, PT, R36, R4, PT ;  /* 0x000000042400720c */ /* 0x000fe40003f44270 */
[----:B------:R-:W-:Y:S02]  /*4e20*/  ISETP.GE.AND P3, PT, R4, R230, PT ;  /* 0x000000e60400720c */ /* 0x000fe40003f66270 */
[----:B------:R-:W1:Y:S01]  /*4e30*/  LDSM.16.M88.4 R4, [R79+0xf800] ;  /* 0x00f800004f04783b */ /* 0x000e620000000200 */
[----:B------:R-:W-:Y:S01]  /*4e40*/  FSEL R20, R71, -INF , !P0 ;  /* 0xff80000047147808 */ /* 0x000fe20004000000 */
[----:B------:R-:W-:-:S04]  /*4e50*/  DEPBAR.LE SB0, 0x0 ;  /* 0x000080000000791a */ /* 0x000fc80000000000 */
[----:B------:R-:W-:Y:S02]  /*4e60*/  FSEL R16, R69, -INF , !P6 ;  /* 0xff80000045107808 */ /* 0x000fe40007000000 */
[----:B------:R-:W-:Y:S02]  /*4e70*/  FSEL R20, R20, -INF , !P4 ;  /* 0xff80000014147808 */ /* 0x000fe40006000000 */
[----:B------:R-:W-:Y:S01]  /*4e80*/  FSEL R17, R12, -INF , !P1 ;  /* 0xff8000000c117808 */ /* 0x000fe20004800000 */
[----:B------:R-:W-:Y:S01]  /*4e90*/  VIADD R12, R34, 0x20 ;  /* 0x00000020220c7836 */ /* 0x000fe20000000000 */
[----:B------:R-:W-:Y:S01]  /*4ea0*/  BAR.SYNC.DEFER_BLOCKING 0x0 ;  /* 0x0000000000007b1d */ /* 0x000fe20000010000 */
[----:B------:R-:W-:Y:S02]  /*4eb0*/  ISETP.GT.AND P0, PT, R232, R9, PT ;  /* 0x00000009e800720c */ /* 0x000fe40003f04270 */
[----:B------:R-:W-:Y:S02]  /*4ec0*/  ISETP.GE.AND P6, PT, R9, R231, PT ;  /* 0x000000e70900720c */ /* 0x000fe40003fc6270 */
[----:B------:R-:W-:-:S02]  /*4ed0*/  ISETP.GT.AND P4, PT, R36, R9, PT ;  /* 0x000000092400720c */ /* 0x000fc40003f84270 */
[----:B------:R-:W-:Y:S02]  /*4ee0*/  ISETP.GE.AND P1, PT, R9, R230, PT ;  /* 0x000000e60900720c */ /* 0x000fe40003f26270 */
[----:B------:R-:W-:Y:S02]  /*4ef0*/  FSEL R9, R14, -INF , !P2 ;  /* 0xff8000000e097808 */ /* 0x000fe40005000000 */
[----:B------:R-:W-:Y:S01]  /*4f00*/  FSEL R11, R13, -INF , !P0 ;  /* 0xff8000000d0b7808 */ /* 0x000fe20004000000 */
[----:B------:R-:W-:Y:S01]  /*4f10*/  VIADD R13, R34, 0x21 ;  /* 0x00000021220d7836 */ /* 0x000fe20000000000 */
[----:B------:R-:W-:Y:S02]  /*4f20*/  FSEL R9, R9, -INF , !P3 ;  /* 0xff80000009097808 */ /* 0x000fe40005800000 */
[-C--:B------:R-:W-:Y:S02]  /*4f30*/  ISETP.GT.AND P2, PT, R232, R12.reuse, PT ;  /* 0x0000000ce800720c */ /* 0x080fe40003f44270 */
[----:B------:R-:W-:-:S02]  /*4f40*/  ISETP.GT.AND P3, PT, R36, R12, PT ;  /* 0x0000000c2400720c */ /* 0x000fc40003f64270 */
[----:B------:R-:W-:Y:S02]  /*4f50*/  FSEL R10, R17, -INF , !P5 ;  /* 0xff800000110a7808 */ /* 0x000fe40006800000 */
[C---:B------:R-:W-:Y:S02]  /*4f60*/  ISETP.GE.AND P5, PT, R12.reuse, R231, PT ;  /* 0x000000e70c00720c */ /* 0x040fe40003fa6270 */
[----:B------:R-:W-:Y:S01]  /*4f70*/  ISETP.GE.AND P0, PT, R12, R230, PT ;  /* 0x000000e60c00720c */ /* 0x000fe20003f06270 */
[----:B------:R-:W-:Y:S01]  /*4f80*/  VIADD R12, R34, 0x28 ;  /* 0x00000028220c7836 */ /* 0x000fe20000000000 */
[----:B------:R-:W-:Y:S02]  /*4f90*/  FSEL R15, R15, -INF , !P4 ;  /* 0xff8000000f0f7808 */ /* 0x000fe40006000000 */
[----:B------:R-:W-:Y:S01]  /*4fa0*/  ISETP.GT.AND P4, PT, R232, R13, PT ;  /* 0x0000000de800720c */ /* 0x000fe20003f84270 */
[----:B-1----:R-:W-:Y:S01]  /*4fb0*/  HMMA.16816.F32 R64, R80, R6, R64 ;  /* 0x000000065040723c */ /* 0x002fe20000001840 */
[----:B------:R-:W-:-:S02]  /*4fc0*/  FSEL R60, R60, -INF , !P2 ;  /* 0xff8000003c3c7808 */ /* 0x000fc40005000000 */
[----:B------:R-:W-:Y:S02]  /*4fd0*/  FSEL R62, R62, -INF , !P3 ;  /* 0xff8000003e3e7808 */ /* 0x000fe40005800000 */
[----:B------:R-:W-:Y:S02]  /*4fe0*/  FSEL R209, R60, -INF , !P5 ;  /* 0xff8000003cd17808 */ /* 0x000fe40006800000 */
[----:B------:R-:W-:Y:S01]  /*4ff0*/  FSEL R206, R62, -INF , !P0 ;  /* 0xff8000003ece7808 */ /* 0x000fe20004000000 */
[----:B------:R-:W-:Y:S01]  /*5000*/  HMMA.16816.F32 R52, R80, R4, R52 ;  /* 0x000000045034723c */ /* 0x000fe20000001834 */
[----:B------:R-:W-:Y:S01]  /*5010*/  FSEL R61, R61, -INF , !P4 ;  /* 0xff8000003d3d7808 */ /* 0x000fe20006000000 */
[----:B------:R-:W-:Y:S01]  /*5020*/  VIADD R4, R34, 0x30 ;  /* 0x0000003022047836 */ /* 0x000fe20000000000 */
[----:B------:R-:W-:Y:S01]  /*5030*/  ISETP.GT.AND P3, PT, R232, R12, PT ;  /* 0x0000000ce800720c */ /* 0x000fe20003f64270 */
[----:B------:R-:W-:Y:S01]  /*5040*/  VIADD R5, R34, 0x31 ;  /* 0x0000003122057836 */ /* 0x000fe20000000000 */
[----:B------:R-:W-:-:S02]  /*5050*/  ISETP.GE.AND P5, PT, R12, R231, PT ;  /* 0x000000e70c00720c */ /* 0x000fc40003fa6270 */
[----:B------:R-:W-:Y:S02]  /*5060*/  ISETP.GT.AND P0, PT, R36, R12, PT ;  /* 0x0000000c2400720c */ /* 0x000fe40003f04270 */
[----:B------:R-:W-:Y:S01]  /*5070*/  ISETP.GE.AND P4, PT, R12, R230, PT ;  /* 0x000000e60c00720c */ /* 0x000fe20003f86270 */
[----:B------:R-:W-:Y:S01]  /*5080*/  VIADD R12, R34, 0x29 ;  /* 0x00000029220c7836 */ /* 0x000fe20000000000 */
[----:B------:R-:W-:Y:S02]  /*5090*/  ISETP.GT.AND P2, PT, R36, R13, PT ;  /* 0x0000000d2400720c */ /* 0x000fe40003f44270 */
[----:B------:R-:W-:Y:S02]  /*50a0*/  FSEL R11, R11, -INF , !P6 ;  /* 0xff8000000b0b7808 */ /* 0x000fe40007000000 */
[----:B------:R-:W-:Y:S02]  /*50b0*/  FSEL R63, R63, -INF , !P2 ;  /* 0xff8000003f3f7808 */ /* 0x000fe40005000000 */
[----:B------:R-:W-:-:S02]  /*50c0*/  FSEL R21, R15, -INF , !P1 ;  /* 0xff8000000f157808 */ /* 0x000fc40004800000 */
[----:B------:R-:W-:Y:S02]  /*50d0*/  ISETP.GT.AND P2, PT, R232, R12, PT ;  /* 0x0000000ce800720c */ /* 0x000fe40003f44270 */
[----:B------:R-:W-:Y:S02]  /*50e0*/  FSEL R56, R56, -INF , !P3 ;  /* 0xff80000038387808 */ /* 0x000fe40005800000 */
[----:B------:R-:W-:Y:S02]  /*50f0*/  FSEL R58, R58, -INF , !P0 ;  /* 0xff8000003a3a7808 */ /* 0x000fe40004000000 */
[C---:B------:R-:W-:Y:S02]  /*5100*/  ISETP.GE.AND P6, PT, R13.reuse, R231, PT ;  /* 0x000000e70d00720c */ /* 0x040fe40003fc6270 */
        /* <DEDUP_REMOVED lines=9> */
[----:B------:R-:W-:Y:S01]  /*51a0*/  ISETP.GE.AND P2, PT, R4, R230, PT ;  /* 0x000000e60400720c */ /* 0x000fe20003f46270 */
[----:B------:R-:W-:Y:S01]  /*51b0*/  VIADD R4, R34, 0x38 ;  /* 0x0000003822047836 */ /* 0x000fe20000000000 */
[----:B------:R-:W-:Y:S02]  /*51c0*/  ISETP.GE.AND P6, PT, R12, R231, PT ;  /* 0x000000e70c00720c */ /* 0x000fe40003fc6270 */
[----:B------:R-:W-:Y:S02]  /*51d0*/  ISETP.GT.AND P1, PT, R36, R12, PT ;  /* 0x0000000c2400720c */ /* 0x000fe40003f24270 */
[----:B------:R-:W-:Y:S02]  /*51e0*/  ISETP.GE.AND P3, PT, R12, R230, PT ;  /* 0x000000e60c00720c */ /* 0x000fe40003f66270 */
[----:B------:R-:W-:-:S02]  /*51f0*/  FSEL R59, R59, -INF , !P1 ;  /* 0xff8000003b3b7808 */ /* 0x000fc40004800000 */
[----:B------:R-:W-:Y:S02]  /*5200*/  FSEL R200, R57, -INF , !P6 ;  /* 0xff80000039c87808 */ /* 0x000fe40007000000 */
[CC--:B------:R-:W-:Y:S02]  /*5210*/  ISETP.GT.AND P6, PT, R232.reuse, R4.reuse, PT ;  /* 0x00000004e800720c */ /* 0x0c0fe40003fc4270 */
[----:B------:R-:W-:Y:S02]  /*5220*/  FSEL R199, R59, -INF , !P3 ;  /* 0xff8000003bc77808 */ /* 0x000fe40005800000 */
[----:B------:R-:W-:Y:S02]  /*5230*/  ISETP.GT.AND P1, PT, R232, R5, PT ;  /* 0x00000005e800720c */ /* 0x000fe40003f24270 */
[----:B------:R-:W-:Y:S02]  /*5240*/  ISETP.GT.AND P3, PT, R36, R4, PT ;  /* 0x000000042400720c */ /* 0x000fe40003f64270 */
[----:B------:R-:W-:-:S02]  /*5250*/  FSEL R64, R64, -INF , !P6 ;  /* 0xff80000040407808 */ /* 0x000fc40007000000 */
[----:B------:R-:W-:Y:S02]  /*5260*/  ISETP.GT.AND P6, PT, R232, R34, PT ;  /* 0x00000022e800720c */ /* 0x000fe40003fc4270 */
[----:B------:R-:W-:Y:S02]  /*5270*/  FSEL R54, R54, -INF , !P4 ;  /* 0xff80000036367808 */ /* 0x000fe40006000000 */
[-C--:B------:R-:W-:Y:S02]  /*5280*/  ISETP.GE.AND P4, PT, R5, R231.reuse, PT ;  /* 0x000000e70500720c */ /* 0x080fe40003f86270 */
[----:B------:R-:W-:Y:S02]  /*5290*/  FSEL R53, R53, -INF , !P1 ;  /* 0xff80000035357808 */ /* 0x000fe40004800000 */
[----:B------:R-:W-:Y:S02]  /*52a0*/  FSEL R66, R66, -INF , !P3 ;  /* 0xff80000042427808 */ /* 0x000fe40005800000 */
[----:B------:R-:W-:-:S02]  /*52b0*/  ISETP.GE.AND P3, PT, R34, R231, PT ;  /* 0x000000e72200720c */ /* 0x000fc40003f66270 */
[----:B------:R-:W-:Y:S02]  /*52c0*/  FSEL R15, R24, -INF , !P6 ;  /* 0xff800000180f7808 */ /* 0x000fe40007000000 */
[----:B------:R-:W-:Y:S02]  /*52d0*/  FSEL R52, R52, -INF , !P5 ;  /* 0xff80000034347808 */ /* 0x000fe40006800000 */
[C---:B------:R-:W-:Y:S02]  /*52e0*/  ISETP.GT.AND P5, PT, R36.reuse, R5, PT ;  /* 0x000000052400720c */ /* 0x040fe40003fa4270 */
[----:B------:R-:W-:Y:S02]  /*52f0*/  FSEL R204, R53, -INF , !P4 ;  /* 0xff80000035cc7808 */ /* 0x000fe40006000000 */
[----:B------:R-:W-:Y:S02]  /*5300*/  ISETP.GT.AND P4, PT, R36, R34, PT ;  /* 0x000000222400720c */ /* 0x000fe40003f84270 */
[----:B------:R-:W-:-:S02]  /*5310*/  FSEL R15, R15, -INF , !P3 ;  /* 0xff8000000f0f7808 */ /* 0x000fc40005800000 */
[----:B------:R-:W-:Y:S02]  /*5320*/  FSEL R55, R55, -INF , !P5 ;  /* 0xff80000037377808 */ /* 0x000fe40006800000 */
[----:B------:R-:W-:Y:S02]  /*5330*/  FSEL R205, R52, -INF , !P0 ;  /* 0xff80000034cd7808 */ /* 0x000fe40004000000 */
[C---:B------:R-:W-:Y:S02]  /*5340*/  ISETP.GE.AND P5, PT, R4.reuse, R231, PT ;  /* 0x000000e70400720c */ /* 0x040fe40003fa6270 */
[-C--:B------:R-:W-:Y:S01]  /*5350*/  ISETP.GE.AND P0, PT, R4, R230.reuse, PT ;  /* 0x000000e60400720c */ /* 0x080fe20003f06270 */
[C---:B------:R-:W-:Y:S01]  /*5360*/  VIADD R4, R34.reuse, 0x39 ;  /* 0x0000003922047836 */ /* 0x040fe20000000000 */
[----:B------:R-:W-:Y:S02]  /*5370*/  ISETP.GE.AND P3, PT, R34, R230, PT ;  /* 0x000000e62200720c */ /* 0x000fe40003f66270 */
[----:B------:R-:W-:-:S02]  /*5380*/  FSEL R14, R26, -INF , !P4 ;  /* 0xff8000001a0e7808 */ /* 0x000fc40006000000 */
[----:B------:R-:W-:Y:S02]  /*5390*/  FMNMX3.FTZ R6, R15, R32, R33, !PT ;  /* 0x000000200f067276 */ /* 0x000fe40007810021 */
[----:B------:R-:W-:Y:S02]  /*53a0*/  FSEL R14, R14, -INF , !P3 ;  /* 0xff8000000e0e7808 */ /* 0x000fe40005800000 */
[----:B------:R-:W-:Y:S02]  /*53b0*/  FMNMX3.FTZ R6, R6, R35, R22, !PT ;  /* 0x0000002306067276 */ /* 0x000fe40007810016 */
[----:B------:R-:W-:Y:S02]  /*53c0*/  ISETP.GT.AND P6, PT, R36, R4, PT ;  /* 0x000000042400720c */ /* 0x000fe40003fc4270 */
[----:B------:R-:W-:Y:S02]  /*53d0*/  ISETP.GE.AND P1, PT, R5, R230, PT ;  /* 0x000000e60500720c */ /* 0x000fe40003f26270 */
[----:B------:R-:W-:-:S02]  /*53e0*/  FMNMX3.FTZ R5, R14, R25, R23, !PT ;  /* 0x000000190e057276 */ /* 0x000fc40007810017 */
[----:B------:R-:W-:Y:S02]  /*53f0*/  FMNMX3.FTZ R6, R6, R16, R10, !PT ;  /* 0x0000001006067276 */ /* 0x000fe4000781000a */
[----:B------:R-:W-:Y:S02]  /*5400*/  FSEL R67, R67, -INF , !P6 ;  /* 0xff80000043437808 */ /* 0x000fe40007000000 */
[----:B------:R-:W-:Y:S02]  /*5410*/  ISETP.GT.AND P4, PT, R232, R4, PT ;  /* 0x00000004e800720c */ /* 0x000fe40003f84270 */
[C---:B------:R-:W-:Y:S02]  /*5420*/  ISETP.GE.AND P3, PT, R4.reuse, R231, PT ;  /* 0x000000e70400720c */ /* 0x040fe40003f66270 */
[----:B------:R-:W-:Y:S02]  /*5430*/  ISETP.GE.AND P6, PT, R4, R230, PT ;  /* 0x000000e60400720c */ /* 0x000fe40003fc6270 */
[----:B------:R-:W-:-:S02]  /*5440*/  FMNMX3.FTZ R4, R5, R27, R8, !PT ;  /* 0x0000001b05047276 */ /* 0x000fc40007810008 */
[----:B------:R-:W-:Y:S02]  /*5450*/  FMNMX3.FTZ R6, R6, R11, R209, !PT ;  /* 0x0000000b06067276 */ /* 0x000fe400078100d1 */
[----:B------:R-:W-:Y:S02]  /*5460*/  FMNMX3.FTZ R4, R4, R20, R9, !PT ;  /* 0x0000001404047276 */ /* 0x000fe40007810009 */
[----:B------:R-:W-:Y:S02]  /*5470*/  FMNMX3.FTZ R6, R6, R207, R201, !PT ;  /* 0x000000cf06067276 */ /* 0x000fe400078100c9 */
[----:B------:R-:W-:Y:S02]  /*5480*/  FSEL R65, R65, -INF , !P4 ;  /* 0xff80000041417808 */ /* 0x000fe40006000000 */
        /* <DEDUP_REMOVED lines=23> */
[CC--:B------:R-:W-:Y:S01]  /*5600*/  LEA R28, P1, R30.reuse, R236.reuse, 0x1 ;  /* 0x000000ec1e1c7211 */ /* 0x0c0fe200078208ff */
[----:B------:R-:W-:Y:S01]  /*5610*/  UIADD3 UR12, UP1, UPT, UR35, UR13, URZ ;  /* 0x0000000d230c7290 */ /* 0x000fe2000ff3e0ff */
[C---:B------:R-:W-:Y:S01]  /*5620*/  LEA R18, P0, R7.reuse, R236, 0x1 ;  /* 0x000000ec07127211 */ /* 0x040fe200078008ff */
[----:B------:R-:W-:Y:S01]  /*5630*/  ULEA UR13, UP0, UR10, UR13, 0x5 ;  /* 0x0000000d0a0d7291 */ /* 0x000fe2000f8028ff */
[----:B------:R-:W-:Y:S01]  /*5640*/  IMAD.U32 R5, RZ, RZ, UR6 ;  /* 0x00000006ff057e24 */ /* 0x000fe2000f8e00ff */
[-C--:B------:R-:W-:Y:S01]  /*5650*/  LEA.HI.X R29, R30, R235.reuse, R12, 0x1, P1 ;  /* 0x000000eb1e1d7211 */ /* 0x080fe200008f0c0c */
[----:B------:R-:W-:Y:S01]  /*5660*/  UIADD3.X UR7, UPT, UPT, UR34, UR6, URZ, UP1, !UPT ;  /* 0x0000000622077290 */ /* 0x000fe20008ffe4ff */
[----:B------:R-:W-:Y:S01]  /*5670*/  IMAD.U32 R13, RZ, RZ, UR12 ;  /* 0x0000000cff0d7e24 */ /* 0x000fe2000f8e00ff */
[----:B------:R-:W-:Y:S01]  /*5680*/  ULEA.HI.X UR6, UR10, UR6, UR11, 0x5, UP0 ;  /* 0x000000060a067291 */ /* 0x000fe200080f2c0b */
[----:B------:R-:W-:Y:S01]  /*5690*/  LEA.HI.X R19, R7, R235, R5, 0x1, P0 ;  /* 0x000000eb07137211 */ /* 0x000fe200000f0c05 */
[----:B------:R-:W-:Y:S01]  /*56a0*/  IMAD.U32 R7, RZ, RZ, UR13 ;  /* 0x0000000dff077e24 */ /* 0x000fe2000f8e00ff */
[----:B-1----:R-:W-:Y:S01]  /*56b0*/  ISETP.GE.AND P3, PT, R215, UR4, PT ;  /* 0x00000004d7007c0c */ /* 0x002fe2000bf66270 */
[----:B------:R-:W-:Y:S01]  /*56c0*/  IMAD.U32 R12, RZ, RZ, UR7 ;  /* 0x00000007ff0c7e24 */ /* 0x000fe2000f8e00ff */
[----:B------:R-:W-:Y:S01]  /*56d0*/  ISETP.GE.AND P2, PT, R242, UR4, PT ;  /* 0x00000004f2007c0c */ /* 0x000fe2000bf46270 */
[----:B------:R-:W-:Y:S01]  /*56e0*/  IMAD.U32 R5, RZ, RZ, UR6 ;  /* 0x00000006ff057e24 */ /* 0x000fe2000f8e00ff */
[----:B------:R-:W-:-:S02]  /*56f0*/  ISETP.GE.AND P1, PT, R241, UR4, PT ;  /* 0x00000004f1007c0c */ /* 0x000fc4000bf26270 */
[----:B------:R-:W-:Y:S02]  /*5700*/  ISETP.GE.AND P0, PT, R240, UR4, PT ;  /* 0x00000004f0007c0c */ /* 0x000fe4000bf06270 */
[-C--:B------:R-:W-:Y:S02]  /*5710*/  LEA R36, P5, R13, R236.reuse, 0x1 ;  /* 0x000000ec0d247211 */ /* 0x080fe400078a08ff */
[----:B------:R-:W-:Y:S02]  /*5720*/  LEA R30, P4, R7, R236, 0x1 ;  /* 0x000000ec071e7211 */ /* 0x000fe400078808ff */
[-C--:B------:R-:W-:Y:S01]  /*5730*/  LEA.HI.X R37, R13, R235.reuse, R12, 0x1, P5 ;  /* 0x000000eb0d257211 */ /* 0x080fe200028f0c0c */
[----:B------:R-:W-:Y:S01]  /*5740*/  @!PT LDS RZ, [RZ] ;  /* 0x00000000fffff984 */ /* 0x000fe20000000800 */
[----:B------:R-:W-:Y:S01]  /*5750*/  @!PT LDS RZ, [RZ] ;  /* 0x00000000fffff984 */ /* 0x000fe20000000800 */
[----:B------:R-:W-:Y:S01]  /*5760*/  @!PT LDS RZ, [RZ] ;  /* 0x00000000fffff984 */ /* 0x000fe20000000800 */
[----:B------:R1:W-:Y:S01]  /*5770*/  @!P3 LDGSTS.E.BYPASS.LTC128B.128 [R237+0x8000], desc[UR26][R28.64] ;  /* 0x080000001cedbfae */ /* 0x0003e2000b981a1a */
[----:B------:R-:W-:-:S03]  /*5780*/  LEA.HI.X R31, R7, R235, R5, 0x1, P4 ;  /* 0x000000eb071f7211 */ /* 0x000fc600020f0c05 */
        /* <DEDUP_REMOVED lines=77> */
.L_x_728:
[----:B------:R-:W-:Y:S01]  /*5c60*/  FSEL R171, R67, -INF , !P6 ;  /* 0xff80000043ab7808 */ /* 0x000fe20007000000 */
[----:B------:R-:W-:Y:S01]  /*5c70*/  USHF.L.U32 UR17, UR24, 0x1, URZ ;  /* 0x0000000118117899 */ /* 0x000fe200080006ff */
[----:B------:R-:W-:Y:S01]  /*5c80*/  FMNMX3.FTZ R4, R4, R173, R172, !PT ;  /* 0x000000ad04047276 */ /* 0x000fe200078100ac */
[----:B------:R-:W2:Y:S01]  /*5c90*/  SHFL.BFLY PT, R5, R6, 0x2, 0x1f ;  /* 0x0c401f0006057f89 */ /* 0x000ea200000e0000 */
[----:B------:R-:W-:Y:S01]  /*5ca0*/  IMAD.WIDE.U32 R246, R3, -0x2daee0ad, RZ ;  /* 0xd2511f5303f67825 */ /* 0x000fe200078e00ff */
[----:B------:R-:W-:Y:S01]  /*5cb0*/  UIADD3 UR15, UPT, UPT, UR30, -0x61c88647, URZ ;  /* 0x9e3779b91e0f7890 */ /* 0x000fe2000fffe0ff */
[----:B------:R-:W-:Y:S01]  /*5cc0*/  FMNMX.FTZ R17, R171, R4, !PT ;  /* 0x00000004ab117209 */ /* 0x000fe20007810000 */
[----:B------:R-:W-:Y:S01]  /*5cd0*/  UIADD3 UR4, UPT, UPT, UR31, -0x4498517b, URZ ;  /* 0xbb67ae851f047890 */ /* 0x000fe2000fffe0ff */
[----:B------:R-:W-:Y:S01]  /*5ce0*/  IMAD.U32 R3, RZ, RZ, UR17 ;  /* 0x00000011ff037e24 */ /* 0x000fe2000f8e00ff */
[----:B------:R-:W-:Y:S01]  /*5cf0*/  UIADD3 UR28, UPT, UPT, UR31, 0x76cf5d0a, URZ ;  /* 0x76cf5d0a1f1c7890 */ /* 0x000fe2000fffe0ff */
[----:B------:R-:W-:Y:S01]  /*5d00*/  IMAD.WIDE.U32 R244, R78, -0x2daee0ad, RZ ;  /* 0xd2511f534ef47825 */ /* 0x000fe200078e00ff */
[----:B------:R-:W3:Y:S01]  /*5d10*/  SHFL.BFLY PT, R4, R17, 0x2, 0x1f ;  /* 0x0c401f0011047f89 */ /* 0x000ee200000e0000 */
[----:B------:R-:W-:Y:S01]  /*5d20*/  UIADD3 UR13, UPT, UPT, UR30, 0x3c6ef372, URZ ;  /* 0x3c6ef3721e0d7890 */ /* 0x000fe2000fffe0ff */
[----:B------:R-:W-:Y:S01]  /*5d30*/  LOP3.LUT R3, R3, UR31, R247, 0x96, !PT ;  /* 0x0000001f03037c12 */ /* 0x000fe2000f8e96f7 */
[----:B------:R-:W-:Y:S01]  /*5d40*/  UIADD3 UR25, UPT, UPT, UR31, 0x32370b8f, URZ ;  /* 0x32370b8f1f197890 */ /* 0x000fe2000fffe0ff */
[----:B------:R-:W-:Y:S01]  /*5d50*/  LOP3.LUT R238, R246, UR4, R245, 0x96, !PT ;  /* 0x00000004f6ee7c12 */ /* 0x000fe2000f8e96f5 */
[----:B------:R-:W4:Y:S01]  /*5d60*/  LDCU UR16, c[0x0][0x45c] ;  /* 0x00008b80ff1077ac */ /* 0x000f220008000800 */
[----:B------:R-:W5:Y:S01]  /*5d70*/  LDC R168, c[0x0][0x4f8] ;  /* 0x00013e00ffa87b82 */ /* 0x000f620000000800 */
[----:B-1----:R-:W-:Y:S01]  /*5d80*/  IMAD.WIDE.U32 R18, R3, -0x326172a9, RZ ;  /* 0xcd9e8d5703127825 */ /* 0x002fe200078e00ff */
[----:B------:R-:W-:Y:S01]  /*5d90*/  LOP3.LUT R165, R176, 0x200, R77, 0xf8, !PT ;  /* 0x00000200b0a57812 */ /* 0x000fe200078ef84d */
[----:B------:R-:W-:-:S02]  /*5da0*/  UIADD3 UR12, UPT, UPT, UR30, -0x255992d5, URZ ;  /* 0xdaa66d2b1e0c7890 */ /* 0x000fc4000fffe0ff */
[----:B------:R-:W-:Y:S01]  /*5db0*/  IMAD.WIDE.U32 R238, R238, -0x326172a9, RZ ;  /* 0xcd9e8d57eeee7825 */ /* 0x000fe200078e00ff */
[----:B------:R-:W-:Y:S01]  /*5dc0*/  LOP3.LUT R3, R250, UR15, R19, 0x96, !PT ;  /* 0x0000000ffa037c12 */ /* 0x000fe2000f8e9613 */
[----:B------:R-:W-:Y:S01]  /*5dd0*/  UIADD3 UR7, UPT, UPT, UR30, 0x78dde6e4, URZ ;  /* 0x78dde6e41e077890 */ /* 0x000fe2000fffe0ff */
[----:B------:R-:W-:Y:S01]  /*5de0*/  LEA R197, R165, UR5, 0x1 ;  /* 0x00000005a5c57c11 */ /* 0x000fe2000f8e08ff */
[----:B------:R-:W-:Y:S01]  /*5df0*/  UIADD3 UR23, UPT, UPT, UR31, -0x126145ec, URZ ;  /* 0xed9eba141f177890 */ /* 0x000fe2000fffe0ff */
[----:B--2---:R-:W-:Y:S01]  /*5e00*/  FMNMX.FTZ R5, R6, R5, !PT ;  /* 0x0000000506057209 */ /* 0x004fe20007810000 */
[----:B------:R-:W-:Y:S01]  /*5e10*/  IMAD.WIDE.U32 R6, R3, -0x2daee0ad, RZ ;  /* 0xd2511f5303067825 */ /* 0x000fe200078e00ff */
[----:B------:R-:W-:Y:S01]  /*5e20*/  LOP3.LUT R18, R18, UR13, R239, 0x96, !PT ;  /* 0x0000000d12127c12 */ /* 0x000fe2000f8e96ef */
[----:B------:R-:W-:Y:S01]  /*5e30*/  UIADD3 UR22, UPT, UPT, UR31, -0x56f99767, URZ ;  /* 0xa90668991f167890 */ /* 0x000fe2000fffe0ff */
[----:B------:R-:W-:Y:S01]  /*5e40*/  LDSM.16.MT88.4 R156, [R197+0x10000] ;  /* 0x01000000c59c783b */ /* 0x000fe20000004200 */
[----:B------:R-:W-:Y:S01]  /*5e50*/  UIADD3 UR4, UPT, UPT, UR30, -0x4ab325aa, URZ ;  /* 0xb54cda561e047890 */ /* 0x000fe2000fffe0ff */
[----:B------:R-:W-:Y:S01]  /*5e60*/  LOP3.LUT R3, R244, UR28, R7, 0x96, !PT ;  /* 0x0000001cf4037c12 */ /* 0x000fe2000f8e9607 */
[----:B------:R-:W-:Y:S01]  /*5e70*/  IMAD.WIDE.U32 R18, R18, -0x2daee0ad, RZ ;  /* 0xd2511f5312127825 */ /* 0x000fe200078e00ff */
[----:B------:R-:W1:Y:S01]  /*5e80*/  SHFL.BFLY PT, R164, R5, 0x1, 0x1f ;  /* 0x0c201f0005a47f89 */ /* 0x000e6200000e0000 */
[----:B---3--:R-:W-:Y:S01]  /*5e90*/  FMNMX.FTZ R17, R17, R4, !PT ;  /* 0x0000000411117209 */ /* 0x008fe20007810000 */
[----:B------:R-:W-:Y:S01]  /*5ea0*/  UIADD3 UR6, UPT, UPT, UR30, 0x1715609d, URZ ;  /* 0x1715609d1e067890 */ /* 0x000fe2000fffe0ff */
[----:B------:R-:W-:Y:S01]  /*5eb0*/  IMAD.WIDE.U32 R12, R3, -0x326172a9, RZ ;  /* 0xcd9e8d57030c7825 */ /* 0x000fe200078e00ff */
[----:B------:R-:W-:Y:S01]  /*5ec0*/  LOP3.LUT R6, R6, UR25, R19, 0x96, !PT ;  /* 0x0000001906067c12 */ /* 0x000fe2000f8e9613 */
[----:B------:R-:W-:Y:S01]  /*5ed0*/  LDSM.16.MT88.4 R40, [R197+0x12000] ;  /* 0x01200000c528783b */ /* 0x000fe20000004200 */
[----:B-----5:R-:W-:Y:S01]  /*5ee0*/  LOP3.LUT R168, R168, 0xff, RZ, 0xc0, !PT ;  /* 0x000000ffa8a87812 */ /* 0x020fe200078ec0ff */
[----:B------:R-:W-:Y:S01]  /*5ef0*/  IMAD.IADD R210, R166, 0x1, R197 ;  /* 0x00000001a6d27824 */ /* 0x000fe200078e02c5 */
[----:B------:R-:W-:Y:S01]  /*5f00*/  LOP3.LUT R4, R238, UR12, R13, 0x96, !PT ;  /* 0x0000000cee047c12 */ /* 0x000fe2000f8e960d */
[----:B------:R-:W2:Y:S01]  /*5f10*/  SHFL.BFLY PT, R3, R17, 0x1, 0x1f ;  /* 0x0c201f0011037f89 */ /* 0x000ea200000e0000 */
[----:B------:R-:W-:Y:S01]  /*5f20*/  IMAD.WIDE.U32 R6, R6, -0x326172a9, RZ ;  /* 0xcd9e8d5706067825 */ /* 0x000fe200078e00ff */
[----:B------:R-:W-:-:S02]  /*5f30*/  UIADD3 UR21, UPT, UPT, UR31, 0x646e171e, URZ ;  /* 0x646e171e1f157890 */ /* 0x000fc4000fffe0ff */
[----:B------:R-:W-:Y:S01]  /*5f40*/  LDSM.16.MT88.4 R140, [R210+0x10000] ;  /* 0x01000000d28c783b */ /* 0x000fe20000004200 */
[----:B------:R-:W-:Y:S01]  /*5f50*/  IMAD.WIDE.U32 R28, R4, -0x2daee0ad, RZ ;  /* 0xd2511f53041c7825 */ /* 0x000fe200078e00ff */
[----:B------:R-:W-:Y:S01]  /*5f60*/  LOP3.LUT R12, R12, UR7, R7, 0x96, !PT ;  /* 0x000000070c0c7c12 */ /* 0x000fe2000f8e9607 */
[----:B------:R-:W-:Y:S01]  /*5f70*/  UIADD3 UR17, UPT, UPT, UR17, 0x1, URZ ;  /* 0x0000000111117890 */ /* 0x000fe2000fffe0ff */
[----:B------:R-:W-:Y:S01]  /*5f80*/  LDSM.16.MT88.4 R56, [R210+0x12000] ;  /* 0x01200000d238783b */ /* 0x000fe20000004200 */
[----:B------:R-:W-:Y:S01]  /*5f90*/  IMAD R168, R168, 0x10000, R168 ;  /* 0x00010000a8a87824 */ /* 0x000fe200078e02a8 */
[----:B------:R-:W-:Y:S01]  /*5fa0*/  LOP3.LUT R4, R18, UR23, R29, 0x96, !PT ;  /* 0x0000001712047c12 */ /* 0x000fe2000f8e961d */
[----:B------:R-:W-:Y:S01]  /*5fb0*/  IMAD.WIDE.U32 R12, R12, -0x2daee0ad, RZ ;  /* 0xd2511f530c0c7825 */ /* 0x000fe200078e00ff */
[----:B------:R-:W-:Y:S01]  /*5fc0*/  LDSM.16.MT88.4 R72, [R197+0x14000] ;  /* 0x01400000c548783b */ /* 0x000fe20000004200 */
[----:B------:R-:W-:Y:S01]  /*5fd0*/  UISETP.GT.U32.AND UP0, UPT, UR24, UR18, UPT ;  /* 0x000000121800728c */ /* 0x000fe2000bf04070 */
[----:B-1----:R-:W-:Y:S01]  /*5fe0*/  FMNMX.FTZ R164, R5, R164, !PT ;  /* 0x000000a405a47209 */ /* 0x002fe20007810000 */
[----:B------:R-:W-:Y:S01]  /*5ff0*/  IMAD.WIDE.U32 R4, R4, -0x326172a9, RZ ;  /* 0xcd9e8d5704047825 */ /* 0x000fe200078e00ff */
[----:B------:R-:W-:Y:S01]  /*6000*/  LOP3.LUT R18, R28, UR22, R13, 0x96, !PT ;  /* 0x000000161c127c12 */ /* 0x000fe2000f8e960d */
[----:B------:R-:W-:Y:S01]  /*6010*/  LDSM.16.MT88.4 R88, [R210+0x14000] ;  /* 0x01400000d258783b */ /* 0x000fe20000004200 */
[C---:B------:R-:W-:Y:S01]  /*6020*/  FSETP.NEU.FTZ.AND P0, PT, R164.reuse, -INF , PT ;  /* 0xff800000a400780b */ /* 0x040fe20003f1d000 */
[----:B----4-:R-:W-:Y:S01]  /*6030*/  FMUL.FTZ R175, R164, UR16 ;  /* 0x00000010a4af7c20 */ /* 0x010fe20008410000 */
[----:B------:R-:W-:Y:S01]  /*6040*/  IMAD.IADD R196, R76, 0x1, R210 ;  /* 0x000000014cc47824 */ /* 0x000fe200078e02d2 */
[----:B------:R-:W-:Y:S01]  /*6050*/  LDSM.16.MT88.4 R104, [R197+0x16000] ;  /* 0x01600000c568783b */ /* 0x000fe20000004200 */
[----:B------:R-:W-:Y:S01]  /*6060*/  IMAD.WIDE.U32 R18, R18, -0x326172a9, RZ ;  /* 0xcd9e8d5712127825 */ /* 0x000fe200078e00ff */
[----:B--2---:R-:W-:-:S02]  /*6070*/  FMNMX.FTZ R3, R17, R3, !PT ;  /* 0x0000000311037209 */ /* 0x004fc40007810000 */
[----:B------:R-:W-:Y:S01]  /*6080*/  FSEL R175, R175, RZ, P0 ;  /* 0x000000ffafaf7208 */ /* 0x000fe20000000000 */
[----:B------:R-:W-:Y:S01]  /*6090*/  IMAD.MOV.U32 R7, RZ, RZ, R18 ;  /* 0x000000ffff077224 */ /* 0x000fe200078e0012 */
[C---:B------:R-:W-:Y:S01]  /*60a0*/  FSETP.NEU.FTZ.AND P0, PT, R3.reuse, -INF , PT ;  /* 0xff8000000300780b */ /* 0x040fe20003f1d000 */
[----:B------:R-:W-:Y:S01]  /*60b0*/  FMUL.FTZ R170, R3, UR16 ;  /* 0x0000001003aa7c20 */ /* 0x000fe20008410000 */
[----:B------:R-:W-:Y:S01]  /*60c0*/  LOP3.LUT R129, R4, UR4, R19, 0x96, !PT ;  /* 0x0000000404817c12 */ /* 0x000fe2000f8e9613 */
[--C-:B------:R-:W-:Y:S01]  /*60d0*/  FFMA.FTZ R195, R15, UR16, -R175.reuse ;  /* 0x000000100fc37c23 */ /* 0x100fe200080108af */
[--C-:B------:R-:W-:Y:S01]  /*60e0*/  FFMA.FTZ R194, R32, UR16, -R175.reuse ;  /* 0x0000001020c27c23 */ /* 0x100fe200080108af */
[--C-:B------:R-:W-:Y:S01]  /*60f0*/  FFMA.FTZ R193, R33, UR16, -R175.reuse ;  /* 0x0000001021c17c23 */ /* 0x100fe200080108af */
[----:B------:R-:W-:Y:S01]  /*6100*/  FSEL R170, R170, RZ, P0 ;  /* 0x000000ffaaaa7208 */ /* 0x000fe20000000000 */
[----:B------:R-:W-:Y:S01]  /*6110*/  FFMA.FTZ R189, R35, UR16, -R175 ;  /* 0x0000001023bd7c23 */ /* 0x000fe200080108af */
[C---:B------:R-:W-:Y:S01]  /*6120*/  PRMT R130, R18.reuse, 0x7771, RZ ;  /* 0x0000777112827816 */ /* 0x040fe200000000ff */
[----:B------:R-:W-:Y:S01]  /*6130*/  MUFU.EX2 R195, R195 ;  /* 0x000000c300c37308 */ /* 0x000fe20000000800 */
[----:B------:R-:W-:Y:S01]  /*6140*/  PRMT R4, R18, 0x7773, RZ ;  /* 0x0000777312047816 */ /* 0x000fe200000000ff */
[--C-:B------:R-:W-:Y:S01]  /*6150*/  FFMA.FTZ R192, R14, UR16, -R170.reuse ;  /* 0x000000100ec07c23 */ /* 0x100fe200080108aa */
[--C-:B------:R-:W-:Y:S01]  /*6160*/  FFMA.FTZ R191, R25, UR16, -R170.reuse ;  /* 0x0000001019bf7c23 */ /* 0x100fe200080108aa */
[----:B------:R-:W-:Y:S01]  /*6170*/  PRMT R131, R18, 0x7772, RZ ;  /* 0x0000777212837816 */ /* 0x000fe200000000ff */
[----:B------:R-:W1:Y:S01]  /*6180*/  MUFU.EX2 R194, R194 ;  /* 0x000000c200c27308 */ /* 0x000e620000000800 */
[----:B------:R-:W-:Y:S01]  /*6190*/  LOP3.LUT R7, R7, 0xff, RZ, 0xc0, !PT ;  /* 0x000000ff07077812 */ /* 0x000fe200078ec0ff */
[----:B------:R-:W-:Y:S01]  /*61a0*/  FFMA.FTZ R190, R23, UR16, -R170 ;  /* 0x0000001017be7c23 */ /* 0x000fe200080108aa */
[----:B------:R-:W-:Y:S01]  /*61b0*/  PRMT R131, R131, 0x5410, R4 ;  /* 0x0000541083837816 */ /* 0x000fe20000000004 */
[----:B------:R-:W-:Y:S01]  /*61c0*/  MUFU.EX2 R193, R193 ;  /* 0x000000c100c17308 */ /* 0x000fe20000000800 */
[----:B------:R-:W-:Y:S01]  /*61d0*/  PRMT R130, R7, 0x5410, R130 ;  /* 0x0000541007827816 */ /* 0x000fe20000000082 */
[----:B------:R-:W-:Y:S01]  /*61e0*/  FFMA.FTZ R187, R27, UR16, -R170 ;  /* 0x000000101bbb7c23 */ /* 0x000fe200080108aa */
[C---:B------:R-:W-:Y:S01]  /*61f0*/  LOP3.LUT R7, R129.reuse, 0xffff, RZ, 0xc0, !PT ;  /* 0x0000ffff81077812 */ /* 0x040fe200078ec0ff */
[----:B------:R-:W2:Y:S01]  /*6200*/  MUFU.EX2 R189, R189 ;  /* 0x000000bd00bd7308 */ /* 0x000ea20000000800 */
[C---:B------:R-:W-:Y:S01]  /*6210*/  PRMT R4, R129.reuse, 0x7632, R4 ;  /* 0x0000763281047816 */ /* 0x040fe20000000004 */
[----:B------:R-:W-:Y:S01]  /*6220*/  IMAD.IADD R169, R76, 0x1, R197 ;  /* 0x000000014ca97824 */ /* 0x000fe200078e02c5 */
[----:B------:R-:W-:Y:S01]  /*6230*/  LOP3.LUT R128, R129, 0xff, RZ, 0xc0, !PT ;  /* 0x000000ff81807812 */ /* 0x000fe200078ec0ff */
[----:B------:R-:W-:Y:S01]  /*6240*/  MUFU.EX2 R192, R192 ;  /* 0x000000c000c07308 */ /* 0x000fe20000000800 */
[----:B------:R-:W-:Y:S01]  /*6250*/  SHF.R.U32.HI R129, RZ, 0x18, R129 ;  /* 0x00000018ff817819 */ /* 0x000fe20000011681 */
[----:B------:R-:W-:Y:S01]  /*6260*/  LDSM.16.MT88.4 R132, [R196+0x10000] ;  /* 0x01000000c484783b */ /* 0x000fe20000004200 */
[----:B------:R-:W-:Y:S01]  /*6270*/  SHF.R.U32.HI R7, RZ, 0x8, R7 ;  /* 0x00000008ff077819 */ /* 0x000fe20000011607 */
[----:B------:R-:W3:Y:S01]  /*6280*/  MUFU.EX2 R191, R191 ;  /* 0x000000bf00bf7308 */ /* 0x000ee20000000800 */
[----:B------:R-:W-:Y:S01]  /*6290*/  LOP3.LUT R4, R4, 0xff, RZ, 0xc0, !PT ;  /* 0x000000ff04047812 */ /* 0x000fe200078ec0ff */
[----:B------:R-:W4:Y:S01]  /*62a0*/  LDSM.16.MT88.4 R148, [R169+0x10000] ;  /* 0x01000000a994783b */ /* 0x000f220000004200 */
[----:B------:R-:W-:Y:S01]  /*62b0*/  PRMT R128, R128, 0x5410, R7 ;  /* 0x0000541080807816 */ /* 0x000fe20000000007 */
[----:B------:R-:W-:Y:S01]  /*62c0*/  MUFU.EX2 R190, R190 ;  /* 0x000000be00be7308 */ /* 0x000fe20000000800 */
[----:B------:R-:W-:Y:S01]  /*62d0*/  PRMT R129, R4, 0x5410, R129 ;  /* 0x0000541004817816 */ /* 0x000fe20000000081 */
[----:B------:R-:W5:Y:S01]  /*62e0*/  LDSM.16.MT88.4 R48, [R169+0x12000] ;  /* 0x01200000a930783b */ /* 0x000f620000004200 */
[--C-:B------:R-:W-:Y:S01]  /*62f0*/  HSET2.LE.AND R130, R130, R168.reuse, PT ;  /* 0x000000a882827233 */ /* 0x100fe20003803000 */
[----:B------:R-:W3:Y:S01]  /*6300*/  MUFU.EX2 R187, R187 ;  /* 0x000000bb00bb7308 */ /* 0x000ee20000000800 */
[----:B-1----:R-:W-:Y:S01]  /*6310*/  F2FP.F16.F32.PACK_AB R7, R194, R195 ;  /* 0x000000c3c207723e */ /* 0x002fe200000000ff */
[----:B------:R-:W1:Y:S01]  /*6320*/  LDSM.16.MT88.4 R80, [R169+0x14000] ;  /* 0x01400000a950783b */ /* 0x000e620000004200 */
[----:B--2---:R-:W-:Y:S01]  /*6330*/  F2FP.F16.F32.PACK_AB R14, R189, R193 ;  /* 0x000000c1bd0e723e */ /* 0x004fe200000000ff */
[--C-:B------:R-:W-:Y:S01]  /*6340*/  FFMA.FTZ R188, R22, UR16, -R175.reuse ;  /* 0x0000001016bc7c23 */ /* 0x100fe200080108af */
[--C-:B------:R-:W-:Y:S01]  /*6350*/  HSET2.LE.AND R128, R128, R168.reuse, PT ;  /* 0x000000a880807233 */ /* 0x100fe20003803000 */
[----:B------:R-:W-:Y:S01]  /*6360*/  LDSM.16.MT88.4 R112, [R169+0x16000] ;  /* 0x01600000a970783b */ /* 0x000fe20000004200 */
[--C-:B------:R-:W-:Y:S01]  /*6370*/  HSET2.LE.AND R129, R129, R168.reuse, PT ;  /* 0x000000a881817233 */ /* 0x100fe20003803000 */
[--C-:B------:R-:W-:Y:S01]  /*6380*/  FFMA.FTZ R181, R10, UR16, -R175.reuse ;  /* 0x000000100ab57c23 */ /* 0x100fe200080108af */
[----:B---3--:R-:W-:Y:S01]  /*6390*/  F2FP.F16.F32.PACK_AB R4, R191, R192 ;  /* 0x000000c0bf04723e */ /* 0x008fe200000000ff */
[----:B------:R-:W-:Y:S01]  /*63a0*/  LDSM.16.MT88.4 R64, [R196+0x12000] ;  /* 0x01200000c440783b */ /* 0x000fe20000004200 */
[----:B------:R-:W-:Y:S01]  /*63b0*/  LOP3.LUT R130, R14, R130, RZ, 0xc0, !PT ;  /* 0x000000820e827212 */ /* 0x000fe200078ec0ff */
[--C-:B------:R-:W-:Y:S01]  /*63c0*/  FFMA.FTZ R178, R11, UR16, -R175.reuse ;  /* 0x000000100bb27c23 */ /* 0x100fe200080108af */
[----:B------:R-:W-:Y:S01]  /*63d0*/  LOP3.LUT R128, R7, R128, RZ, 0xc0, !PT ;  /* 0x0000008007807212 */ /* 0x000fe200078ec0ff */
[----:B------:R-:W-:Y:S01]  /*63e0*/  LDSM.16.MT88.4 R96, [R196+0x14000] ;  /* 0x01400000c460783b */ /* 0x000fe20000004200 */
[----:B------:R-:W-:Y:S01]  /*63f0*/  LOP3.LUT R129, R4, R129, RZ, 0xc0, !PT ;  /* 0x0000008104817212 */ /* 0x000fe200078ec0ff */
[----:B------:R-:W-:Y:S01]  /*6400*/  FFMA.FTZ R182, R16, UR16, -R175 ;  /* 0x0000001010b67c23 */ /* 0x000fe200080108af */
[----:B------:R-:W-:Y:S01]  /*6410*/  LOP3.LUT R14, R6, UR6, R5, 0x96, !PT ;  /* 0x00000006060e7c12 */ /* 0x000fe2000f8e9605 */
[----:B------:R-:W-:Y:S01]  /*6420*/  LDSM.16.MT88.4 R120, [R210+0x16000] ;  /* 0x01600000d278783b */ /* 0x000fe20000004200 */
[----:B------:R-:W-:Y:S01]  /*6430*/  LOP3.LUT R131, R131, 0xff00ff, RZ, 0xc0, !PT ;  /* 0x00ff00ff83837812 */ /* 0x000fe200078ec0ff */
[----:B------:R-:W-:Y:S01]  /*6440*/  MUFU.EX2 R181, R181 ;  /* 0x000000b500b57308 */ /* 0x000fe20000000800 */
[----:B------:R-:W-:Y:S01]  /*6450*/  F2FP.F16.F32.PACK_AB R13, R187, R190 ;  /* 0x000000bebb0d723e */ /* 0x000fe200000000ff */
[----:B------:R-:W2:Y:S01]  /*6460*/  LDSM.16.MT88.4 R4, [R196+0x16000] ;  /* 0x01600000c404783b */ /* 0x000ea20000004200 */
[----:B------:R-:W-:Y:S01]  /*6470*/  IMAD.WIDE.U32 R14, R14, -0x2daee0ad, RZ ;  /* 0xd2511f530e0e7825 */ /* 0x000fe200078e00ff */
[--C-:B------:R-:W-:Y:S01]  /*6480*/  HSET2.LE.AND R131, R131, R168.reuse, PT ;  /* 0x000000a883837233 */ /* 0x100fe20003803000 */
[----:B------:R-:W3:Y:S02]  /*6490*/  MUFU.EX2 R178, R178 ;  /* 0x000000b200b27308 */ /* 0x000ee40000000800 */
[--C-:B------:R-:W-:Y:S01]  /*64a0*/  FFMA.FTZ R179, R9, UR16, -R170.reuse ;  /* 0x0000001009b37c23 */ /* 0x100fe200080108aa */
[--C-:B------:R-:W-:Y:S01]  /*64b0*/  FFMA.FTZ R177, R21, UR16, -R170.reuse ;  /* 0x0000001015b17c23 */ /* 0x100fe200080108aa */
[----:B------:R-:W-:Y:S01]  /*64c0*/  LOP3.LUT R23, R12, UR21, R15, 0x96, !PT ;  /* 0x000000150c177c12 */ /* 0x000fe2000f8e960f */
[----:B------:R-:W-:Y:S01]  /*64d0*/  FFMA.FTZ R180, R20, UR16, -R170 ;  /* 0x0000001014b47c23 */ /* 0x000fe200080108aa */
[----:B------:R-:W-:Y:S01]  /*64e0*/  LOP3.LUT R131, R13, R131, RZ, 0xc0, !PT ;  /* 0x000000830d837212 */ /* 0x000fe200078ec0ff */
[----:B------:R-:W-:Y:S01]  /*64f0*/  IMAD.MOV.U32 R13, RZ, RZ, R14 ;  /* 0x000000ffff0d7224 */ /* 0x000fe200078e000e */
[C---:B------:R-:W-:Y:S01]  /*6500*/  PRMT R12, R14.reuse, 0x7773, RZ ;  /* 0x000077730e0c7816 */ /* 0x040fe200000000ff */
[----:B------:R-:W-:Y:S01]  /*6510*/  MUFU.EX2 R188, R188 ;  /* 0x000000bc00bc7308 */ /* 0x000fe20000000800 */
[----:B------:R-:W-:Y:S01]  /*6520*/  PRMT R22, R14, 0x7772, RZ ;  /* 0x000077720e167816 */ /* 0x000fe200000000ff */
[----:B------:R-:W-:Y:S01]  /*6530*/  FFMA.FTZ R186, R8, UR16, -R170 ;  /* 0x0000001008ba7c23 */ /* 0x000fe200080108aa */
[----:B------:R-:W-:Y:S01]  /*6540*/  PRMT R28, R14, 0x7771, RZ ;  /* 0x000077710e1c7816 */ /* 0x000fe200000000ff */
[----:B------:R-:W3:Y:S01]  /*6550*/  MUFU.EX2 R182, R182 ;  /* 0x000000b600b67308 */ /* 0x000ee20000000800 */
[----:B------:R-:W-:Y:S01]  /*6560*/  LOP3.LUT R10, R13, 0xff, RZ, 0xc0, !PT ;  /* 0x000000ff0d0a7812 */ /* 0x000fe200078ec0ff */
[C---:B----4-:R-:W-:Y:S01]  /*6570*/  HMMA.16816.F32 R152, R128.reuse, R148, RZ ;  /* 0x000000948098723c */ /* 0x050fe200000018ff */
[----:B------:R-:W-:Y:S01]  /*6580*/  PRMT R22, R22, 0x5410, R12 ;  /* 0x0000541016167816 */ /* 0x000fe2000000000c */
[----:B------:R-:W-:Y:S01]  /*6590*/  MUFU.EX2 R179, R179 ;  /* 0x000000b300b37308 */ /* 0x000fe20000000800 */
[----:B------:R-:W4:Y:S01]  /*65a0*/  LDSM.16.MT88.4 R12, [R169+0x12800] ;  /* 0x01280000a90c783b */ /* 0x000f220000004200 */
[----:B------:R-:W-:Y:S01]  /*65b0*/  LOP3.LUT R20, R23, 0xffff, RZ, 0xc0, !PT ;  /* 0x0000ffff17147812 */ /* 0x000fe200078ec0ff */
[----:B------:R-:W-:Y:S01]  /*65c0*/  FFMA.FTZ R209, R209, UR16, -R175 ;  /* 0x00000010d1d17c23 */ /* 0x000fe200080108af */
[----:B------:R-:W4:Y:S01]  /*65d0*/  MUFU.EX2 R177, R177 ;  /* 0x000000b100b17308 */ /* 0x000f220000000800 */
[----:B------:R-:W-:Y:S01]  /*65e0*/  PRMT R28, R10, 0x5410, R28 ;  /* 0x000054100a1c7816 */ /* 0x000fe2000000001c */
[C---:B-----5:R-:W-:Y:S01]  /*65f0*/  HMMA.16816.F32 R44, R128.reuse, R48, RZ ;  /* 0x00000030802c723c */ /* 0x060fe200000018ff */
[C---:B------:R-:W-:Y:S01]  /*6600*/  LOP3.LUT R29, R23.reuse, 0xff, RZ, 0xc0, !PT ;  /* 0x000000ff171d7812 */ /* 0x040fe200078ec0ff */
[----:B------:R-:W-:Y:S01]  /*6610*/  MUFU.EX2 R186, R186 ;  /* 0x000000ba00ba7308 */ /* 0x000fe20000000800 */
[----:B------:R-:W-:Y:S01]  /*6620*/  SHF.R.U32.HI R20, RZ, 0x8, R20 ;  /* 0x00000008ff147819 */ /* 0x000fe20000011614 */
[----:B------:R-:W5:Y:S01]  /*6630*/  LDSM.16.MT88.4 R16, [R169+0x14800] ;  /* 0x01480000a910783b */ /* 0x000f620000004200 */
[--C-:B------:R-:W-:Y:S01]  /*6640*/  HSET2.LE.AND R28, R28, R168.reuse, PT ;  /* 0x000000a81c1c7233 */ /* 0x100fe20003803000 */
[----:B------:R-:W4:Y:S01]  /*6650*/  MUFU.EX2 R180, R180 ;  /* 0x000000b400b47308 */ /* 0x000f220000000800 */
[----:B------:R-:W-:Y:S01]  /*6660*/  PRMT R21, R23, 0x7632, R21 ;  /* 0x0000763217157816 */ /* 0x000fe20000000015 */
[C---:B-1----:R-:W-:Y:S01]  /*6670*/  HMMA.16816.F32 R76, R128.reuse, R80, RZ ;  /* 0x00000050804c723c */ /* 0x042fe200000018ff */
[----:B------:R-:W-:Y:S01]  /*6680*/  LOP3.LUT R22, R22, 0xff00ff, RZ, 0xc0, !PT ;  /* 0x00ff00ff16167812 */ /* 0x000fe200078ec0ff */
[----:B------:R-:W-:Y:S01]  /*6690*/  LDSM.16.MT88.4 R8, [R169+0x16800] ;  /* 0x01680000a908783b */ /* 0x000fe20000004200 */
[----:B------:R-:W-:Y:S01]  /*66a0*/  LOP3.LUT R21, R21, 0xff, RZ, 0xc0, !PT ;  /* 0x000000ff15157812 */ /* 0x000fe200078ec0ff */
[----:B------:R-:W-:Y:S01]  /*66b0*/  FFMA.FTZ R208, R208, UR16, -R170 ;  /* 0x00000010d0d07c23 */ /* 0x000fe200080108aa */
[----:B------:R-:W-:Y:S01]  /*66c0*/  FFMA.FTZ R205, R205, UR16, -R175 ;  /* 0x00000010cdcd7c23 */ /* 0x000fe200080108af */
[--C-:B------:R-:W-:Y:S01]  /*66d0*/  HSET2.LE.AND R22, R22, R168.reuse, PT ;  /* 0x000000a816167233 */ /* 0x100fe20003803000 */
[----:B------:R-:W-:Y:S01]  /*66e0*/  LDSM.16.MT88.4 R24, [R169+0x10800] ;  /* 0x01080000a918783b */ /* 0x000fe20000004200 */
[C---:B--2---:R-:W-:Y:S01]  /*66f0*/  HMMA.16816.F32 R124, R128.reuse, R4, RZ ;  /* 0x00000004807c723c */ /* 0x044fe200000018ff */
[----:B------:R-:W-:Y:S01]  /*6700*/  PRMT R4, R29, 0x5410, R20 ;  /* 0x000054101d047816 */ /* 0x000fe20000000014 */
[----:B------:R-:W-:Y:S01]  /*6710*/  MUFU.EX2 R208, R208 ;  /* 0x000000d000d07308 */ /* 0x000fe20000000800 */
[----:B---3--:R-:W-:Y:S01]  /*6720*/  F2FP.F16.F32.PACK_AB R20, R178, R181 ;  /* 0x000000b5b214723e */ /* 0x008fe200000000ff */
[----:B------:R-:W-:Y:S01]  /*6730*/  LDSM.16.MT88.4 R32, [R210+0x10800] ;  /* 0x01080000d220783b */ /* 0x000fe20000004200 */
[----:B------:R-:W-:Y:S01]  /*6740*/  SHF.R.U32.HI R5, RZ, 0x18, R23 ;  /* 0x00000018ff057819 */ /* 0x000fe20000011617 */
[----:B------:R-:W-:Y:S01]  /*6750*/  FFMA.FTZ R249, R202, UR16, -R175 ;  /* 0x00000010caf97c23 */ /* 0x000fe200080108af */
[--C-:B------:R-:W-:Y:S01]  /*6760*/  HSET2.LE.AND R4, R4, R168.reuse, PT ;  /* 0x000000a804047233 */ /* 0x100fe20003803000 */
[C---:B------:R-:W-:Y:S01]  /*6770*/  HMMA.16816.F32 R108, R128.reuse, R112, RZ ;  /* 0x00000070806c723c */ /* 0x040fe200000018ff */
[----:B------:R-:W-:Y:S01]  /*6780*/  PRMT R5, R21, 0x5410, R5 ;  /* 0x0000541015057816 */ /* 0x000fe20000000005 */
[--C-:B------:R-:W-:Y:S01]  /*6790*/  FFMA.FTZ R248, R171, UR16, -R170.reuse ;  /* 0x00000010abf87c23 */ /* 0x100fe200080108aa */
[----:B------:R-:W-:Y:S01]  /*67a0*/  FFMA.FTZ R173, R173, UR16, -R170 ;  /* 0x00000010adad7c23 */ /* 0x000fe200080108aa */
[----:B------:R-:W-:Y:S01]  /*67b0*/  MUFU.EX2 R249, R249 ;  /* 0x000000f900f97308 */ /* 0x000fe20000000800 */
[----:B------:R-:W-:Y:S01]  /*67c0*/  FADD.FTZ R194, R195, R194 ;  /* 0x000000c2c3c27221 */ /* 0x000fe20000010000 */
[----:B------:R-:W-:Y:S01]  /*67d0*/  HSET2.LE.AND R5, R5, R168, PT ;  /* 0x000000a805057233 */ /* 0x000fe20003803000 */
[----:B------:R-:W-:Y:S01]  /*67e0*/  FADD.FTZ R191, R192, R191 ;  /* 0x000000bfc0bf7221 */ /* 0x000fe20000010000 */
[----:B------:R-:W-:Y:S01]  /*67f0*/  HMMA.16816.F32 R160, R128, R156, RZ ;  /* 0x0000009c80a0723c */ /* 0x000fe200000018ff */
[----:B------:R-:W-:Y:S01]  /*6800*/  MUFU.EX2 R248, R248 ;  /* 0x000000f800f87308 */ /* 0x000fe20000000800 */
[----:B------:R-:W-:Y:S01]  /*6810*/  FADD.FTZ R193, R193, R194 ;  /* 0x000000c2c1c17221 */ /* 0x000fe20000010000 */
[----:B------:R-:W-:-:S03]  /*6820*/  FADD.FTZ R190, R190, R191 ;  /* 0x000000bfbebe7221 */ /* 0x000fc60000010000 */
[----:B------:R-:W-:Y:S01]  /*6830*/  FADD.FTZ R193, R189, R193 ;  /* 0x000000c1bdc17221 */ /* 0x000fe20000010000 */
[----:B------:R-:W-:Y:S01]  /*6840*/  FADD.FTZ R190, R187, R190 ;  /* 0x000000bebbbe7221 */ /* 0x000fe20000010000 */
        /* <DEDUP_REMOVED lines=26> */
[----:B------:R-:W-:-:S02]  /*69f0*/  LOP3.LUT R6, R20, R28, RZ, 0xc0, !PT ;  /* 0x0000001c14067212 */ /* 0x000fc400078ec0ff */
[----:B------:R-:W-:Y:S01]  /*6a00*/  F2FP.F16.F32.PACK_AB R20, R182, R188 ;  /* 0x000000bcb614723e */ /* 0x000fe200000000ff */
[----:B------:R-:W-:Y:S01]  /*6a10*/  FADD.FTZ R188, R188, R193 ;  /* 0x000000c1bcbc7221 */ /* 0x000fe20000010000 */
[----:B----4-:R-:W-:Y:S02]  /*6a20*/  F2FP.F16.F32.PACK_AB R7, R177, R179 ;  /* 0x000000b3b107723e */ /* 0x010fe400000000ff */
[----:B------:R-:W-:Y:S01]  /*6a30*/  LOP3.LUT R4, R20, R4, RZ, 0xc0, !PT ;  /* 0x0000000414047212 */ /* 0x000fe200078ec0ff */
[----:B------:R-:W-:Y:S01]  /*6a40*/  FADD.FTZ R188, R182, R188 ;  /* 0x000000bcb6bc7221 */ /* 0x000fe20000010000 */
[----:B------:R-:W-:Y:S02]  /*6a50*/  LOP3.LUT R7, R7, R22, RZ, 0xc0, !PT ;  /* 0x0000001607077212 */ /* 0x000fe400078ec0ff */
[----:B------:R-:W1:Y:S01]  /*6a60*/  LDSM.16.MT88.4 R20, [R197+0x10800] ;  /* 0x01080000c514783b */ /* 0x000e620000004200 */
[----:B------:R-:W-:Y:S01]  /*6a70*/  F2FP.F16.F32.PACK_AB R28, R180, R186 ;  /* 0x000000bab41c723e */ /* 0x000fe200000000ff */
[----:B------:R-:W-:Y:S01]  /*6a80*/  FADD.FTZ R186, R186, R190 ;  /* 0x000000bebaba7221 */ /* 0x000fe20000010000 */
[----:B------:R-:W-:-:S02]  /*6a90*/  FADD.FTZ R181, R181, R188 ;  /* 0x000000bcb5b57221 */ /* 0x000fc40000010000 */
[----:B------:R-:W-:Y:S01]  /*6aa0*/  LOP3.LUT R5, R28, R5, RZ, 0xc0, !PT ;  /* 0x000000051c057212 */ /* 0x000fe200078ec0ff */
[----:B------:R-:W-:Y:S01]  /*6ab0*/  FADD.FTZ R186, R180, R186 ;  /* 0x000000bab4ba7221 */ /* 0x000fe20000010000 */
[----:B------:R-:W-:Y:S01]  /*6ac0*/  LDSM.16.MT88.4 R28, [R197+0x12800] ;  /* 0x01280000c51c783b */ /* 0x000fe20000004200 */
[----:B------:R-:W-:Y:S02]  /*6ad0*/  FADD.FTZ R181, R178, R181 ;  /* 0x000000b5b2b57221 */ /* 0x000fe40000010000 */
        /* <DEDUP_REMOVED lines=21> */
[----:B------:R-:W-:-:S05]  /*6c30*/  IMAD.U32 R20, RZ, RZ, UR17 ;  /* 0x00000011ff147e24 */ /* 0x000fca000f8e00ff */
[----:B------:R-:W-:Y:S02]  /*6c40*/  LOP3.LUT R20, R20, UR31, R247, 0x96, !PT ;  /* 0x0000001f14147c12 */ /* 0x000fe4000f8e96f7 */
[----:B----4-:R-:W-:Y:S03]  /*6c50*/  HMMA.16816.F32 R68, R4, R8, R68 ;  /* 0x000000080444723c */ /* 0x010fe60000001844 */
[----:B------:R-:W-:-:S05]  /*6c60*/  IMAD.WIDE.U32 R20, R20, -0x326172a9, RZ ;  /* 0xcd9e8d5714147825 */ /* 0x000fca00078e00ff */
[----:B------:R-:W-:Y:S01]  /*6c70*/  HMMA.16816.F32 R72, R4, R10, R72 ;  /* 0x0000000a0448723c */ /* 0x000fe20000001848 */
[----:B------:R-:W1:Y:S01]  /*6c80*/  LDSM.16.MT88.4 R8, [R210+0x16800] ;  /* 0x01680000d208783b */ /* 0x000e620000004200 */
[----:B------:R-:W-:-:S06]  /*6c90*/  LOP3.LUT R20, R20, UR13, R239, 0x96, !PT ;  /* 0x0000000d14147c12 */ /* 0x000fcc000f8e96ef */
[----:B--2---:R-:W-:Y:S01]  /*6ca0*/  HMMA.16816.F32 R92, R4, R12, R92 ;  /* 0x0000000c045c723c */ /* 0x004fe2000000185c */
[----:B------:R-:W-:Y:S01]  /*6cb0*/  LOP3.LUT R12, R250, UR15, R21, 0x96, !PT ;  /* 0x0000000ffa0c7c12 */ /* 0x000fe2000f8e9615 */
[----:B------:R-:W-:-:S04]  /*6cc0*/  IMAD.WIDE.U32 R20, R20, -0x2daee0ad, RZ ;  /* 0xd2511f5314147825 */ /* 0x000fc800078e00ff */
[----:B------:R-:W-:Y:S02]  /*6cd0*/  IMAD.WIDE.U32 R220, R12, -0x2daee0ad, RZ ;  /* 0xd2511f530cdc7825 */ /* 0x000fe400078e00ff */
[----:B------:R-:W-:Y:S03]  /*6ce0*/  HMMA.16816.F32 R152, R4, R24, R152 ;  /* 0x000000180498723c */ /* 0x000fe60000001898 */
[----:B------:R-:W-:Y:S02]  /*6cf0*/  LOP3.LUT R12, R244, UR28, R221, 0x96, !PT ;  /* 0x0000001cf40c7c12 */ /* 0x000fe4000f8e96dd */
[----:B------:R-:W-:-:S03]  /*6d00*/  LOP3.LUT R220, R220, UR25, R21, 0x96, !PT ;  /* 0x00000019dcdc7c12 */ /* 0x000fc6000f8e9615 */
[----:B------:R-:W-:Y:S01]  /*6d10*/  HMMA.16816.F32 R148, R4, R26, R148 ;  /* 0x0000001a0494723c */ /* 0x000fe20000001894 */
[----:B------:R-:W-:Y:S01]  /*6d20*/  IMAD.WIDE.U32 R212, R12, -0x326172a9, RZ ;  /* 0xcd9e8d570cd47825 */ /* 0x000fe200078e00ff */
[----:B------:R2:W4:Y:S03]  /*6d30*/  LDSM.16.MT88.4 R24, [R210+0x12800] ;  /* 0x01280000d218783b */ /* 0x0005260000004200 */
[----:B------:R-:W-:-:S03]  /*6d40*/  IMAD.WIDE.U32 R220, R220, -0x326172a9, RZ ;  /* 0xcd9e8d57dcdc7825 */ /* 0x000fc600078e00ff */
[----:B------:R-:W-:Y:S01]  /*6d50*/  HMMA.16816.F32 R96, R4, R14, R96 ;  /* 0x0000000e0460723c */ /* 0x000fe20000001860 */
[----:B------:R-:W5:Y:S01]  /*6d60*/  LDSM.16.MT88.4 R12, [R196+0x16800] ;  /* 0x01680000c40c783b */ /* 0x000f620000004200 */
[----:B------:R-:W-:-:S06]  /*6d70*/  LOP3.LUT R212, R212, UR7, R221, 0x96, !PT ;  /* 0x00000007d4d47c12 */ /* 0x000fcc000f8e96dd */
[----:B---3--:R-:W-:Y:S01]  /*6d80*/  HMMA.16816.F32 R100, R4, R16, R100 ;  /* 0x000000100464723c */ /* 0x008fe20000001864 */
[----:B------:R-:W-:Y:S01]  /*6d90*/  LOP3.LUT R16, R238, UR12, R213, 0x96, !PT ;  /* 0x0000000cee107c12 */ /* 0x000fe2000f8e96d5 */
[----:B------:R-:W-:-:S04]  /*6da0*/  IMAD.WIDE.U32 R212, R212, -0x2daee0ad, RZ ;  /* 0xd2511f53d4d47825 */ /* 0x000fc800078e00ff */
[----:B------:R-:W-:Y:S02]  /*6db0*/  IMAD.WIDE.U32 R16, R16, -0x2daee0ad, RZ ;  /* 0xd2511f5310107825 */ /* 0x000fe400078e00ff */
[----:B------:R-:W-:Y:S01]  /*6dc0*/  HMMA.16816.F32 R104, R4, R18, R104 ;  /* 0x000000120468723c */ /* 0x000fe20000001868 */
[----:B------:R-:W-:Y:S02]  /*6dd0*/  LOP3.LUT R18, R16, UR22, R213, 0x96, !PT ;  /* 0x0000001610127c12 */ /* 0x000fe4000f8e96d5 */
[----:B--2---:R-:W-:-:S03]  /*6de0*/  LOP3.LUT R210, R20, UR23, R17, 0x96, !PT ;  /* 0x0000001714d27c12 */ /* 0x004fc6000f8e9611 */
[----:B------:R-:W-:Y:S02]  /*6df0*/  IMAD.WIDE.U32 R18, R18, -0x326172a9, RZ ;  /* 0xcd9e8d5712127825 */ /* 0x000fe400078e00ff */
[C---:B-1----:R-:W-:Y:S02]  /*6e00*/  HMMA.16816.F32 R116, R4.reuse, R8, R116 ;  /* 0x000000080474723c */ /* 0x042fe40000001874 */
[--C-:B------:R-:W-:Y:S01]  /*6e10*/  FFMA.FTZ R9, R207, UR16, -R175.reuse ;  /* 0x00000010cf097c23 */ /* 0x100fe200080108af */
[----:B------:R-:W-:Y:S01]  /*6e20*/  IMAD.MOV.U32 R8, RZ, RZ, R18 ;  /* 0x000000ffff087224 */ /* 0x000fe200078e0012 */
[----:B------:R-:W-:Y:S01]  /*6e30*/  PRMT R16, R18, 0x7771, RZ ;  /* 0x0000777112107816 */ /* 0x000fe200000000ff */
[----:B------:R-:W-:Y:S01]  /*6e40*/  IMAD.WIDE.U32 R210, R210, -0x326172a9, RZ ;  /* 0xcd9e8d57d2d27825 */ /* 0x000fe200078e00ff */
[----:B------:R-:W-:Y:S01]  /*6e50*/  PRMT R17, R18, 0x7772, RZ ;  /* 0x0000777212117816 */ /* 0x000fe200000000ff */
[----:B------:R1:W-:Y:S01]  /*6e60*/  MUFU.EX2 R207, R209 ;  /* 0x000000d100cf7308 */ /* 0x0003e20000000800 */
[----:B------:R-:W-:Y:S01]  /*6e70*/  HMMA.16816.F32 R120, R4, R10, R120 ;  /* 0x0000000a0478723c */ /* 0x000fe20000001878 */
[--C-:B------:R-:W-:Y:S01]  /*6e80*/  FFMA.FTZ R10, R201, UR16, -R175.reuse ;  /* 0x00000010c90a7c23 */ /* 0x100fe200080108af */
[----:B------:R-:W-:Y:S01]  /*6e90*/  FFMA.FTZ R11, R200, UR16, -R175 ;  /* 0x00000010c80b7c23 */ /* 0x000fe200080108af */
[----:B------:R2:W3:Y:S01]  /*6ea0*/  MUFU.EX2 R201, R9 ;  /* 0x0000000900c97308 */ /* 0x0004e20000000800 */
[----:B------:R-:W-:Y:S01]  /*6eb0*/  LOP3.LUT R220, R220, UR6, R211, 0x96, !PT ;  /* 0x00000006dcdc7c12 */ /* 0x000fe2000f8e96d3 */
[----:B------:R-:W-:-:S02]  /*6ec0*/  FFMA.FTZ R211, R174, UR16, -R170 ;  /* 0x00000010aed37c23 */ /* 0x000fc400080108aa */
[----:B------:R4:W-:Y:S01]  /*6ed0*/  MUFU.EX2 R200, R10 ;  /* 0x0000000a00c87308 */ /* 0x0009e20000000800 */
[C---:B------:R-:W-:Y:S01]  /*6ee0*/  HMMA.16816.F32 R144, R4.reuse, R32, R144 ;  /* 0x000000200490723c */ /* 0x040fe20000001890 */
[----:B------:R-:W-:Y:S02]  /*6ef0*/  IMAD.WIDE.U32 R220, R220, -0x2daee0ad, RZ ;  /* 0xd2511f53dcdc7825 */ /* 0x000fe400078e00ff */
[----:B------:R-:W-:Y:S02]  /*6f00*/  MUFU.EX2 R211, R211 ;  /* 0x000000d300d37308 */ /* 0x000fe40000000800 */
[--C-:B-1----:R-:W-:Y:S01]  /*6f10*/  FFMA.FTZ R209, R206, UR16, -R170.reuse ;  /* 0x00000010ced17c23 */ /* 0x102fe200080108aa */
[----:B------:R-:W-:Y:S02]  /*6f20*/  LOP3.LUT R212, R212, UR21, R221, 0x96, !PT ;  /* 0x00000015d4d47c12 */ /* 0x000fe4000f8e96dd */
[C---:B------:R-:W-:Y:S01]  /*6f30*/  HMMA.16816.F32 R140, R4.reuse, R34, R140 ;  /* 0x00000022048c723c */ /* 0x040fe2000000188c */
[----:B--2---:R-:W-:Y:S01]  /*6f40*/  PRMT R9, R18, 0x7773, RZ ;  /* 0x0000777312097816 */ /* 0x004fe200000000ff */
[----:B------:R-:W-:Y:S01]  /*6f50*/  LDSM.16.MT88.4 R32, [R169+0x13000] ;  /* 0x01300000a920783b */ /* 0x000fe20000004200 */
[----:B------:R-:W-:Y:S01]  /*6f60*/  LOP3.LUT R18, R210, UR4, R19, 0x96, !PT ;  /* 0x00000004d2127c12 */ /* 0x000fe2000f8e9613 */
[--C-:B------:R-:W-:Y:S01]  /*6f70*/  FFMA.FTZ R19, R199, UR16, -R170.reuse ;  /* 0x00000010c7137c23 */ /* 0x100fe200080108aa */
[----:B----4-:R-:W-:Y:S01]  /*6f80*/  LOP3.LUT R10, R8, 0xff, RZ, 0xc0, !PT ;  /* 0x000000ff080a7812 */ /* 0x010fe200078ec0ff */
[----:B------:R-:W-:Y:S01]  /*6f90*/  FFMA.FTZ R8, R198, UR16, -R170 ;  /* 0x00000010c6087c23 */ /* 0x000fe200080108aa */
[----:B------:R-:W-:Y:S01]  /*6fa0*/  PRMT R17, R17, 0x5410, R9 ;  /* 0x0000541011117816 */ /* 0x000fe20000000009 */
[----:B------:R-:W1:Y:S01]  /*6fb0*/  MUFU.EX2 R198, R11 ;  /* 0x0000000b00c67308 */ /* 0x000e620000000800 */
[----:B------:R-:W-:Y:S01]  /*6fc0*/  PRMT R16, R10, 0x5410, R16 ;  /* 0x000054100a107816 */ /* 0x000fe20000000010 */
[----:B------:R-:W-:Y:S01]  /*6fd0*/  HMMA.16816.F32 R36, R4, R28, R36 ;  /* 0x0000001c0424723c */ /* 0x000fe20000001824 */
[----:B------:R-:W-:Y:S01]  /*6fe0*/  PRMT R20, R18, 0x7632, R20 ;  /* 0x0000763212147816 */ /* 0x000fe20000000014 */
[----:B------:R2:W-:Y:S01]  /*6ff0*/  MUFU.EX2 R199, R8 ;  /* 0x0000000800c77308 */ /* 0x0005e20000000800 */
[----:B---3--:R-:W-:Y:S01]  /*7000*/  F2FP.F16.F32.PACK_AB R28, R201, R207 ;  /* 0x000000cfc91c723e */ /* 0x008fe200000000ff */
[----:B------:R-:W-:-:S02]  /*7010*/  IMAD.IADD R210, R166, 0x1, R197 ;  /* 0x00000001a6d27824 */ /* 0x000fc400078e02c5 */
[----:B------:R-:W-:Y:S01]  /*7020*/  FADD.FTZ R207, R207, R181 ;  /* 0x000000b5cfcf7221 */ /* 0x000fe20000010000 */
[----:B------:R3:W4:Y:S01]  /*7030*/  MUFU.EX2 R206, R19 ;  /* 0x0000001300ce7308 */ /* 0x0007220000000800 */
[C---:B------:R-:W-:Y:S01]  /*7040*/  HMMA.16816.F32 R40, R4.reuse, R30, R40 ;  /* 0x0000001e0428723c */ /* 0x040fe20000001828 */
[----:B------:R-:W-:Y:S02]  /*7050*/  LOP3.LUT R31, R17, 0xff00ff, RZ, 0xc0, !PT ;  /* 0x00ff00ff111f7812 */ /* 0x000fe400078ec0ff */
[----:B------:R-:W5:Y:S01]  /*7060*/  MUFU.EX2 R209, R209 ;  /* 0x000000d100d17308 */ /* 0x000f620000000800 */
[--C-:B------:R-:W-:Y:S01]  /*7070*/  HSET2.LE.AND R17, R16, R168.reuse, PT ;  /* 0x000000a810117233 */ /* 0x100fe20003803000 */
[----:B------:R-:W-:Y:S01]  /*7080*/  FADD.FTZ R207, R201, R207 ;  /* 0x000000cfc9cf7221 */ /* 0x000fe20000010000 */
[----:B-1----:R-:W-:Y:S02]  /*7090*/  F2FP.F16.F32.PACK_AB R30, R198, R200 ;  /* 0x000000c8c61e723e */ /* 0x002fe400000000ff */
[----:B------:R-:W-:Y:S01]  /*70a0*/  HSET2.LE.AND R31, R31, R168, PT ;  /* 0x000000a81f1f7233 */ /* 0x000fe20003803000 */
[----:B--2---:R-:W1:Y:S01]  /*70b0*/  LDSM.16.MT88.4 R8, [R169+0x11000] ;  /* 0x01100000a908783b */ /* 0x004e620000004200 */
[----:B------:R-:W-:Y:S01]  /*70c0*/  HMMA.16816.F32 R52, R4, R24, R52 ;  /* 0x000000180434723c */ /* 0x000fe20000001834 */
[----:B------:R-:W-:Y:S01]  /*70d0*/  LOP3.LUT R30, R30, R17, RZ, 0xc0, !PT ;  /* 0x000000111e1e7212 */ /* 0x000fe200078ec0ff */
[----:B------:R-:W-:Y:S01]  /*70e0*/  FADD.FTZ R200, R200, R207 ;  /* 0x000000cfc8c87221 */ /* 0x000fe20000010000 */
[----:B---3--:R-:W-:-:S02]  /*70f0*/  LOP3.LUT R19, R18, 0xffff, RZ, 0xc0, !PT ;  /* 0x0000ffff12137812 */ /* 0x008fc400078ec0ff */
[----:B----4-:R-:W-:Y:S01]  /*7100*/  F2FP.F16.F32.PACK_AB R16, R206, R199 ;  /* 0x000000c7ce10723e */ /* 0x010fe200000000ff */
[----:B------:R-:W-:Y:S01]  /*7110*/  FADD.FTZ R200, R198, R200 ;  /* 0x000000c8c6c87221 */ /* 0x000fe20000010000 */
[----:B------:R-:W-:Y:S01]  /*7120*/  SHF.R.U32.HI R19, RZ, 0x8, R19 ;  /* 0x00000008ff137819 */ /* 0x000fe20000011613 */
[----:B------:R-:W-:Y:S01]  /*7130*/  HMMA.16816.F32 R56, R4, R26, R56 ;  /* 0x0000001a0438723c */ /* 0x000fe20000001838 */
[----:B-----5:R-:W-:Y:S01]  /*7140*/  F2FP.F16.F32.PACK_AB R29, R208, R209 ;  /* 0x000000d1d01d723e */ /* 0x020fe200000000ff */
[----:B------:R-:W-:Y:S01]  /*7150*/  LDSM.16.MT88.4 R24, [R169+0x15000] ;  /* 0x01500000a918783b */ /* 0x000fe20000004200 */
[----:B------:R-:W-:Y:S01]  /*7160*/  LOP3.LUT R31, R16, R31, RZ, 0xc0, !PT ;  /* 0x0000001f101f7212 */ /* 0x000fe200078ec0ff */
[----:B------:R-:W-:-:S04]  /*7170*/  FADD.FTZ R209, R209, R179 ;  /* 0x000000b3d1d17221 */ /* 0x000fc80000010000 */
[----:B------:R-:W-:Y:S01]  /*7180*/  HMMA.16816.F32 R88, R4, R22, R88 ;  /* 0x000000160458723c */ /* 0x000fe20000001858 */
[----:B------:R-:W-:-:S04]  /*7190*/  FADD.FTZ R209, R208, R209 ;  /* 0x000000d1d0d17221 */ /* 0x000fc80000010000 */
[----:B------:R-:W-:-:S03]  /*71a0*/  FADD.FTZ R199, R199, R209 ;  /* 0x000000d1c7c77221 */ /* 0x000fc60000010000 */
[C---:B------:R-:W-:Y:S01]  /*71b0*/  HMMA.16816.F32 R124, R4.reuse, R12, R124 ;  /* 0x0000000c047c723c */ /* 0x040fe2000000187c */
[----:B------:R-:W-:Y:S01]  /*71c0*/  LOP3.LUT R13, R18, 0xff, RZ, 0xc0, !PT ;  /* 0x000000ff120d7812 */ /* 0x000fe200078ec0ff */
[----:B------:R-:W-:Y:S01]  /*71d0*/  FADD.FTZ R199, R206, R199 ;  /* 0x000000c7cec77221 */ /* 0x000fe20000010000 */
[----:B------:R-:W-:Y:S02]  /*71e0*/  SHF.R.U32.HI R12, RZ, 0x18, R18 ;  /* 0x00000018ff0c7819 */ /* 0x000fe40000011612 */
[----:B------:R-:W-:Y:S02]  /*71f0*/  LOP3.LUT R18, R20, 0xff, RZ, 0xc0, !PT ;  /* 0x000000ff14127812 */ /* 0x000fe400078ec0ff */
[----:B------:R-:W-:Y:S01]  /*7200*/  PRMT R13, R13, 0x5410, R19 ;  /* 0x000054100d0d7816 */ /* 0x000fe20000000013 */
[----:B------:R-:W-:Y:S01]  /*7210*/  HMMA.16816.F32 R128, R4, R14, R128 ;  /* 0x0000000e0480723c */ /* 0x000fe20000001880 */
[----:B------:R-:W2:Y:S01]  /*7220*/  LDSM.16.MT88.4 R4, [R169+0x17000] ;  /* 0x01700000a904783b */ /* 0x000ea20000004200 */
[----:B------:R-:W-:-:S02]  /*7230*/  PRMT R12, R18, 0x5410, R12 ;  /* 0x00005410120c7816 */ /* 0x000fc4000000000c */
[--C-:B------:R-:W-:Y:S01]  /*7240*/  HSET2.LE.AND R13, R13, R168.reuse, PT ;  /* 0x000000a80d0d7233 */ /* 0x100fe20003803000 */
[----:B------:R-:W3:Y:S02]  /*7250*/  LDSM.16.MT88.4 R16, [R210+0x13000] ;  /* 0x01300000d210783b */ /* 0x000ee40000004200 */
[----:B------:R-:W-:Y:S02]  /*7260*/  HSET2.LE.AND R12, R12, R168, PT ;  /* 0x000000a80c0c7233 */ /* 0x000fe40003803000 */
[----:B------:R-:W-:Y:S01]  /*7270*/  LOP3.LUT R28, R28, R13, RZ, 0xc0, !PT ;  /* 0x0000000d1c1c7212 */ /* 0x000fe200078ec0ff */
[----:B------:R-:W-:Y:S02]  /*7280*/  LDSM.16.MT88.4 R20, [R210+0x11000] ;  /* 0x01100000d214783b */ /* 0x000fe40000004200 */
[----:B------:R-:W-:Y:S02]  /*7290*/  LOP3.LUT R29, R29, R12, RZ, 0xc0, !PT ;  /* 0x0000000c1d1d7212 */ /* 0x000fe400078ec0ff */
[----:B------:R-:W-:Y:S05]  /*72a0*/  LDSM.16.MT88.4 R12, [R210+0x15000] ;  /* 0x01500000d20c783b */ /* 0x000fea0000004200 */
[C---:B-1----:R-:W-:Y:S08]  /*72b0*/  HMMA.16816.F32 R152, R28.reuse, R8, R152 ;  /* 0x000000081c98723c */ /* 0x042ff00000001898 */
[C---:B------:R-:W-:Y:S01]  /*72c0*/  HMMA.16816.F32 R148, R28.reuse, R10, R148 ;  /* 0x0000000a1c94723c */ /* 0x040fe20000001894 */
[----:B------:R-:W1:Y:S07]  /*72d0*/  LDSM.16.MT88.4 R8, [R210+0x17000] ;  /* 0x01700000d208783b */ /* 0x000e6e0000004200 */
[C---:B------:R-:W-:Y:S08]  /*72e0*/  HMMA.16816.F32 R44, R28.reuse, R32, R44 ;  /* 0x000000201c2c723c */ /* 0x040ff0000000182c */
[C---:B--2---:R-:W-:Y:S08]  /*72f0*/  HMMA.16816.F32 R108, R28.reuse, R4, R108 ;  /* 0x000000041c6c723c */ /* 0x044ff0000000186c */
[C---:B------:R-:W-:Y:S01]  /*7300*/  HMMA.16816.F32 R112, R28.reuse, R6, R112 ;  /* 0x000000061c70723c */ /* 0x040fe20000001870 */
[----:B------:R-:W2:Y:S07]  /*7310*/  LDSM.16.MT88.4 R4, [R197+0x11000] ;  /* 0x01100000c504783b */ /* 0x000eae0000004200 */
[C---:B---3--:R-:W-:Y:S08]  /*7320*/  HMMA.16816.F32 R52, R28.reuse, R16, R52 ;  /* 0x000000101c34723c */ /* 0x048ff00000001834 */
[C---:B------:R-:W-:Y:S01]  /*7330*/  HMMA.16816.F32 R56, R28.reuse, R18, R56 ;  /* 0x000000121c38723c */ /* 0x040fe20000001838 */
[----:B------:R-:W-:Y:S07]  /*7340*/  LDSM.16.MT88.4 R16, [R196+0x13000] ;  /* 0x01300000c410783b */ /* 0x000fee0000004200 */
        /* <DEDUP_REMOVED lines=8> */
[----:B------:R-:W3:Y:S07]  /*73d0*/  LDSM.16.MT88.4 R12, [R197+0x15000] ;  /* 0x01500000c50c783b */ /* 0x000eee0000004200 */
[C---:B------:R-:W-:Y:S01]  /*73e0*/  HMMA.16816.F32 R48, R28.reuse, R34, R48 ;  /* 0x000000221c30723c */ /* 0x040fe20000001830 */
[----:B------:R-:W4:Y:S07]  /*73f0*/  LDSM.16.MT88.4 R32, [R196+0x17000] ;  /* 0x01700000c420783b */ /* 0x000f2e0000004200 */
[----:B-1----:R-:W-:Y:S01]  /*7400*/  HMMA.16816.F32 R96, R28, R10, R96 ;  /* 0x0000000a1c60723c */ /* 0x002fe20000001860 */
[----:B------:R-:W-:Y:S01]  /*7410*/  IMAD.MOV.U32 R11, RZ, RZ, R220 ;  /* 0x000000ffff0b7224 */ /* 0x000fe200078e00dc */
[----:B------:R-:W-:-:S06]  /*7420*/  PRMT R10, R220, 0x7773, RZ ;  /* 0x00007773dc0a7816 */ /* 0x000fcc00000000ff */
[----:B------:R-:W-:Y:S01]  /*7430*/  HMMA.16816.F32 R92, R28, R8, R92 ;  /* 0x000000081c5c723c */ /* 0x000fe2000000185c */
[C---:B------:R-:W-:Y:S02]  /*7440*/  PRMT R8, R220.reuse, 0x7771, RZ ;  /* 0x00007771dc087816 */ /* 0x040fe400000000ff */
[----:B------:R-:W-:-:S05]  /*7450*/  PRMT R9, R220, 0x7772, RZ ;  /* 0x00007772dc097816 */ /* 0x000fca00000000ff */
[C---:B------:R-:W-:Y:S08]  /*7460*/  HMMA.16816.F32 R76, R28.reuse, R24, R76 ;  /* 0x000000181c4c723c */ /* 0x040ff0000000184c */
[----:B--2---:R-:W-:Y:S01]  /*7470*/  HMMA.16816.F32 R100, R28, R4, R100 ;  /* 0x000000041c64723c */ /* 0x004fe20000001864 */
[----:B------:R-:W-:Y:S02]  /*7480*/  LOP3.LUT R4, R11, 0xff, RZ, 0xc0, !PT ;  /* 0x000000ff0b047812 */ /* 0x000fe400078ec0ff */
[----:B------:R-:W-:-:S02]  /*7490*/  PRMT R5, R9, 0x5410, R10 ;  /* 0x0000541009057816 */ /* 0x000fc4000000000a */
[----:B------:R-:W-:Y:S02]  /*74a0*/  PRMT R4, R4, 0x5410, R8 ;  /* 0x0000541004047816 */ /* 0x000fe40000000008 */
[----:B------:R-:W-:Y:S01]  /*74b0*/  LDSM.16.MT88.4 R8, [R169+0x15800] ;  /* 0x01580000a908783b */ /* 0x000fe20000004200 */
[C---:B------:R-:W-:Y:S03]  /*74c0*/  HMMA.16816.F32 R80, R28.reuse, R26, R80 ;  /* 0x0000001a1c50723c */ /* 0x040fe60000001850 */
[----:B------:R-:W1:Y:S05]  /*74d0*/  LDSM.16.MT88.4 R24, [R196+0x11000] ;  /* 0x01100000c418783b */ /* 0x000e6a0000004200 */
[C---:B------:R-:W-:Y:S08]  /*74e0*/  HMMA.16816.F32 R144, R28.reuse, R20, R144 ;  /* 0x000000141c90723c */ /* 0x040ff00000001890 */
[C---:B------:R-:W-:Y:S01]  /*74f0*/  HMMA.16816.F32 R140, R28.reuse, R22, R140 ;  /* 0x000000161c8c723c */ /* 0x040fe2000000188c */
[----:B------:R-:W2:Y:S07]  /*7500*/  LDSM.16.MT88.4 R20, [R197+0x13000] ;  /* 0x01300000c514783b */ /* 0x000eae0000004200 */
[C---:B------:R-:W-:Y:S08]  /*7510*/  HMMA.16816.F32 R60, R28.reuse, R16, R60 ;  /* 0x000000101c3c723c */ /* 0x040ff0000000183c */
[C---:B------:R-:W-:Y:S01]  /*7520*/  HMMA.16816.F32 R64, R28.reuse, R18, R64 ;  /* 0x000000121c40723c */ /* 0x040fe20000001840 */
[----:B------:R-:W5:Y:S07]  /*7530*/  LDSM.16.MT88.4 R16, [R169+0x17800] ;  /* 0x01780000a910783b */ /* 0x000f6e0000004200 */
[C---:B---3--:R-:W-:Y:S01]  /*7540*/  HMMA.16816.F32 R68, R28.reuse, R12, R68 ;  /* 0x0000000c1c44723c */ /* 0x048fe20000001844 */
[--C-:B------:R-:W-:Y:S01]  /*7550*/  FFMA.FTZ R12, R204, UR16, -R175.reuse ;  /* 0x00000010cc0c7c23 */ /* 0x100fe200080108af */
[----:B------:R-:W-:Y:S01]  /*7560*/  FFMA.FTZ R204, R203, UR16, -R175 ;  /* 0x00000010cbcc7c23 */ /* 0x000fe200080108af */
[C---:B------:R-:W-:Y:S01]  /*7570*/  LOP3.LUT R13, R212.reuse, 0xffff, RZ, 0xc0, !PT ;  /* 0x0000ffffd40d7812 */ /* 0x040fe200078ec0ff */
[----:B------:R3:W-:Y:S03]  /*7580*/  MUFU.EX2 R203, R205 ;  /* 0x000000cd00cb7308 */ /* 0x0007e60000000800 */
[----:B------:R-:W-:Y:S01]  /*7590*/  SHF.R.U32.HI R13, RZ, 0x8, R13 ;  /* 0x00000008ff0d7819 */ /* 0x000fe2000001160d */
[----:B------:R-:W2:Y:S01]  /*75a0*/  MUFU.EX2 R204, R204 ;  /* 0x000000cc00cc7308 */ /* 0x000ea20000000800 */
[----:B------:R-:W-:Y:S01]  /*75b0*/  HMMA.16816.F32 R72, R28, R14, R72 ;  /* 0x0000000e1c48723c */ /* 0x000fe20000001848 */
[----:B------:R-:W-:-:S02]  /*75c0*/  LOP3.LUT R14, R212, 0xff, RZ, 0xc0, !PT ;  /* 0x000000ffd40e7812 */ /* 0x000fc400078ec0ff */
[----:B------:R1:W-:Y:S05]  /*75d0*/  MUFU.EX2 R202, R12 ;  /* 0x0000000c00ca7308 */ /* 0x0003ea0000000800 */
[C---:B------:R-:W-:Y:S01]  /*75e0*/  HMMA.16816.F32 R104, R28.reuse, R6, R104 ;  /* 0x000000061c68723c */ /* 0x040fe20000001868 */
[----:B---3--:R-:W-:Y:S01]  /*75f0*/  FFMA.FTZ R205, R172, UR16, -R170 ;  /* 0x00000010accd7c23 */ /* 0x008fe200080108aa */
[----:B------:R-:W-:Y:S02]  /*7600*/  PRMT R7, R212, 0x7632, R7 ;  /* 0x00007632d4077816 */ /* 0x000fe40000000007 */
[----:B------:R-:W-:Y:S02]  /*7610*/  SHF.R.U32.HI R6, RZ, 0x18, R212 ;  /* 0x00000018ff067819 */ /* 0x000fe400000116d4 */
[----:B------:R3:W-:Y:S01]  /*7620*/  MUFU.EX2 R212, R173 ;  /* 0x000000ad00d47308 */ /* 0x0007e20000000800 */
[----:B------:R-:W-:Y:S01]  /*7630*/  LOP3.LUT R7, R7, 0xff, RZ, 0xc0, !PT ;  /* 0x000000ff07077812 */ /* 0x000fe200078ec0ff */
[----:B----4-:R-:W-:Y:S01]  /*7640*/  HMMA.16816.F32 R124, R28, R32, R124 ;  /* 0x000000201c7c723c */ /* 0x010fe2000000187c */
[----:B-1----:R-:W-:Y:S01]  /*7650*/  LOP3.LUT R12, R5, 0xff00ff, RZ, 0xc0, !PT ;  /* 0x00ff00ff050c7812 */ /* 0x002fe200078ec0ff */
[----:B------:R-:W1:Y:S01]  /*7660*/  MUFU.EX2 R205, R205 ;  /* 0x000000cd00cd7308 */ /* 0x000e620000000800 */
[----:B------:R-:W-:-:S02]  /*7670*/  PRMT R5, R14, 0x5410, R13 ;  /* 0x000054100e057816 */ /* 0x000fc4000000000d */
[----:B------:R-:W-:Y:S02]  /*7680*/  PRMT R13, R7, 0x5410, R6 ;  /* 0x00005410070d7816 */ /* 0x000fe40000000006 */
[--C-:B------:R-:W-:Y:S01]  /*7690*/  HSET2.LE.AND R6, R4, R168.reuse, PT ;  /* 0x000000a804067233 */ /* 0x100fe20003803000 */
[C---:B------:R-:W-:Y:S01]  /*76a0*/  HMMA.16816.F32 R136, R28.reuse, R24, R136 ;  /* 0x000000181c88723c */ /* 0x040fe20000001888 */
[----:B--2---:R-:W-:Y:S02]  /*76b0*/  F2FP.F16.F32.PACK_AB R32, R249, R204 ;  /* 0x000000ccf920723e */ /* 0x004fe400000000ff */
[--C-:B------:R-:W-:Y:S01]  /*76c0*/  HSET2.LE.AND R4, R5, R168.reuse, PT ;  /* 0x000000a805047233 */ /* 0x100fe20003803000 */
[----:B---3--:R-:W-:Y:S01]  /*76d0*/  LDSM.16.MT88.4 R172, [R210+0x13800] ;  /* 0x01380000d2ac783b */ /* 0x008fe20000004200 */
[--C-:B------:R-:W-:Y:S02]  /*76e0*/  HSET2.LE.AND R7, R12, R168.reuse, PT ;  /* 0x000000a80c077233 */ /* 0x100fe40003803000 */
[----:B------:R-:W-:Y:S01]  /*76f0*/  HSET2.LE.AND R5, R13, R168, PT ;  /* 0x000000a80d057233 */ /* 0x000fe20003803000 */
[----:B------:R-:W-:Y:S01]  /*7700*/  HMMA.16816.F32 R132, R28, R26, R132 ;  /* 0x0000001a1c84723c */ /* 0x000fe20000001884 */
[----:B------:R-:W-:Y:S01]  /*7710*/  LOP3.LUT R6, R32, R6, RZ, 0xc0, !PT ;  /* 0x0000000620067212 */ /* 0x000fe200078ec0ff */
[----:B------:R-:W2:Y:S01]  /*7720*/  LDSM.16.MT88.4 R24, [R169+0x11800] ;  /* 0x01180000a918783b */ /* 0x000ea20000004200 */
[----:B-1----:R-:W-:-:S02]  /*7730*/  F2FP.F16.F32.PACK_AB R168, R248, R205 ;  /* 0x000000cdf8a8723e */ /* 0x002fc400000000ff */
[----:B------:R-:W-:Y:S01]  /*7740*/  F2FP.F16.F32.PACK_AB R33, R202, R203 ;  /* 0x000000cbca21723e */ /* 0x000fe200000000ff */
[----:B------:R-:W-:Y:S01]  /*7750*/  LDSM.16.MT88.4 R12, [R210+0x11800] ;  /* 0x01180000d20c783b */ /* 0x000fe20000004200 */
[----:B------:R-:W-:Y:S01]  /*7760*/  F2FP.F16.F32.PACK_AB R32, R212, R211 ;  /* 0x000000d3d420723e */ /* 0x000fe200000000ff */
[C---:B------:R-:W-:Y:S01]  /*7770*/  HMMA.16816.F32 R36, R28.reuse, R20, R36 ;  /* 0x000000141c24723c */ /* 0x040fe20000001824 */
[----:B------:R-:W-:Y:S01]  /*7780*/  LOP3.LUT R7, R168, R7, RZ, 0xc0, !PT ;  /* 0x00000007a8077212 */ /* 0x000fe200078ec0ff */
[----:B------:R-:W-:Y:S01]  /*7790*/  FADD.FTZ R203, R203, R200 ;  /* 0x000000c8cbcb7221 */ /* 0x000fe20000010000 */
[----:B------:R-:W-:Y:S01]  /*77a0*/  LOP3.LUT R4, R33, R4, RZ, 0xc0, !PT ;  /* 0x0000000421047212 */ /* 0x000fe200078ec0ff */
[----:B------:R-:W-:Y:S01]  /*77b0*/  FADD.FTZ R211, R211, R199 ;  /* 0x000000c7d3d37221 */ /* 0x000fe20000010000 */
[----:B------:R-:W-:Y:S01]  /*77c0*/  LOP3.LUT R5, R32, R5, RZ, 0xc0, !PT ;  /* 0x0000000520057212 */ /* 0x000fe200078ec0ff */
[----:B------:R-:W-:Y:S02]  /*77d0*/  FADD.FTZ R203, R202, R203 ;  /* 0x000000cbcacb7221 */ /* 0x000fe40000010000 */
[----:B------:R-:W-:Y:S01]  /*77e0*/  HMMA.16816.F32 R40, R28, R22, R40 ;  /* 0x000000161c28723c */ /* 0x000fe20000001828 */
[----:B------:R-:W1:Y:S01]  /*77f0*/  LDSM.16.MT88.4 R20, [R169+0x13800] ;  /* 0x01380000a914783b */ /* 0x000e620000004200 */
[----:B------:R-:W-:Y:S01]  /*7800*/  FADD.FTZ R211, R212, R211 ;  /* 0x000000d3d4d37221 */ /* 0x000fe20000010000 */
[----:B------:R-:W-:-:S02]  /*7810*/  FADD.FTZ R203, R204, R203 ;  /* 0x000000cbcccb7221 */ /* 0x000fc40000010000 */
[----:B------:R-:W-:Y:S01]  /*7820*/  LDSM.16.MT88.4 R168, [R210+0x15800] ;  /* 0x01580000d2a8783b */ /* 0x000fe20000004200 */
[----:B------:R-:W-:Y:S01]  /*7830*/  FADD.FTZ R211, R205, R211 ;  /* 0x000000d3cdd37221 */ /* 0x000fe20000010000 */
[----:B------:R-:W-:Y:S01]  /*7840*/  FADD.FTZ R249, R249, R203 ;  /* 0x000000cbf9f97221 */ /* 0x000fe20000010000 */
[----:B------:R-:W-:Y:S02]  /*7850*/  HMMA.16816.F32 R76, R4, R8, R76 ;  /* 0x00000008044c723c */ /* 0x000fe4000000184c */
[----:B------:R-:W-:-:S06]  /*7860*/  FADD.FTZ R248, R248, R211 ;  /* 0x000000d3f8f87221 */ /* 0x000fcc0000010000 */
[C---:B------:R-:W-:Y:S01]  /*7870*/  HMMA.16816.F32 R80, R4.reuse, R10, R80 ;  /* 0x0000000a0450723c */ /* 0x040fe20000001850 */
[----:B------:R-:W3:Y:S07]  /*7880*/  LDSM.16.MT88.4 R8, [R197+0x11800] ;  /* 0x01180000c508783b */ /* 0x000eee0000004200 */
[C---:B-----5:R-:W-:Y:S08]  /*7890*/  HMMA.16816.F32 R108, R4.reuse, R16, R108 ;  /* 0x00000010046c723c */ /* 0x060ff0000000186c */
[----:B------:R-:W-:Y:S01]  /*78a0*/  HMMA.16816.F32 R112, R4, R18, R112 ;  /* 0x000000120470723c */ /* 0x000fe20000001870 */
[----:B------:R-:W4:Y:S07]  /*78b0*/  LDSM.16.MT88.4 R16, [R196+0x11800] ;  /* 0x01180000c410783b */ /* 0x000f2e0000004200 */
[----:B------:R-:W-:Y:S01]  /*78c0*/  HMMA.16816.F32 R128, R28, R34, R128 ;  /* 0x000000221c80723c */ /* 0x000fe20000001880 */
[----:B------:R-:W5:Y:S04]  /*78d0*/  LDSM.16.MT88.4 R32, [R210+0x17800] ;  /* 0x01780000d220783b */ /* 0x000f680000004200 */
[----:B------:R-:W5:Y:S03]  /*78e0*/  LDSM.16.MT88.4 R28, [R197+0x13800] ;  /* 0x01380000c51c783b */ /* 0x000f660000004200 */
[C---:B--2---:R-:W-:Y:S08]  /*78f0*/  HMMA.16816.F32 R152, R4.reuse, R24, R152 ;  /* 0x000000180498723c */ /* 0x044ff00000001898 */
[C---:B------:R-:W-:Y:S01]  /*7900*/  HMMA.16816.F32 R148, R4.reuse, R26, R148 ;  /* 0x0000001a0494723c */ /* 0x040fe20000001894 */
[----:B------:R-:W2:Y:S07]  /*7910*/  LDSM.16.MT88.4 R24, [R197+0x15800] ;  /* 0x01580000c518783b */ /* 0x000eae0000004200 */
[C---:B-1----:R-:W-:Y:S08]  /*7920*/  HMMA.16816.F32 R44, R4.reuse, R20, R44 ;  /* 0x00000014042c723c */ /* 0x042ff0000000182c */
[C---:B------:R-:W-:Y:S01]  /*7930*/  HMMA.16816.F32 R48, R4.reuse, R22, R48 ;  /* 0x000000160430723c */ /* 0x040fe20000001830 */
[----:B------:R-:W1:Y:S07]  /*7940*/  LDSM.16.MT88.4 R20, [R197+0x17800] ;  /* 0x01780000c514783b */ /* 0x000e6e0000004200 */
[C---:B------:R-:W-:Y:S08]  /*7950*/  HMMA.16816.F32 R144, R4.reuse, R12, R144 ;  /* 0x0000000c0490723c */ /* 0x040ff00000001890 */
        /* <DEDUP_REMOVED lines=10> */
[C---:B------:R-:W-:Y:S08]  /*7a00*/  HMMA.16816.F32 R84, R4.reuse, R168, R84 ;  /* 0x000000a80454723c */ /* 0x040ff00000001854 */
[C---:B------:R-:W-:Y:S08]  /*7a10*/  HMMA.16816.F32 R88, R4.reuse, R170, R88 ;  /* 0x000000aa0458723c */ /* 0x040ff00000001858 */
[C---:B-----5:R-:W-:Y:S08]  /*7a20*/  HMMA.16816.F32 R116, R4.reuse, R32, R116 ;  /* 0x000000200474723c */ /* 0x060ff00000001874 */
[C---:B------:R-:W-:Y:S08]  /*7a30*/  HMMA.16816.F32 R120, R4.reuse, R34, R120 ;  /* 0x000000220478723c */ /* 0x040ff00000001878 */
[C---:B------:R-:W-:Y:S08]  /*7a40*/  HMMA.16816.F32 R36, R4.reuse, R28, R36 ;  /* 0x0000001c0424723c */ /* 0x040ff00000001824 */
[C---:B------:R-:W-:Y:S08]  /*7a50*/  HMMA.16816.F32 R40, R4.reuse, R30, R40 ;  /* 0x0000001e0428723c */ /* 0x040ff00000001828 */
[C---:B--2---:R-:W-:Y:S08]  /*7a60*/  HMMA.16816.F32 R68, R4.reuse, R24, R68 ;  /* 0x000000180444723c */ /* 0x044ff00000001844 */
[C---:B------:R-:W-:Y:S08]  /*7a70*/  HMMA.16816.F32 R72, R4.reuse, R26, R72 ;  /* 0x0000001a0448723c */ /* 0x040ff00000001848 */
[C---:B-1----:R-:W-:Y:S08]  /*7a80*/  HMMA.16816.F32 R100, R4.reuse, R20, R100 ;  /* 0x000000140464723c */ /* 0x042ff00000001864 */
[C---:B------:R-:W-:Y:S08]  /*7a90*/  HMMA.16816.F32 R104, R4.reuse, R22, R104 ;  /* 0x000000160468723c */ /* 0x040ff00000001868 */
[C---:B------:R-:W-:Y:S08]  /*7aa0*/  HMMA.16816.F32 R60, R4.reuse, R12, R60 ;  /* 0x0000000c043c723c */ /* 0x040ff0000000183c */
[C---:B------:R-:W-:Y:S08]  /*7ab0*/  HMMA.16816.F32 R64, R4.reuse, R14, R64 ;  /* 0x0000000e0440723c */ /* 0x040ff00000001840 */
[C---:B---3--:R-:W-:Y:S08]  /*7ac0*/  HMMA.16816.F32 R92, R4.reuse, R8, R92 ;  /* 0x00000008045c723c */ /* 0x048ff0000000185c */
[C---:B------:R-:W-:Y:S08]  /*7ad0*/  HMMA.16816.F32 R96, R4.reuse, R10, R96 ;  /* 0x0000000a0460723c */ /* 0x040ff00000001860 */
[C---:B----4-:R-:W-:Y:S08]  /*7ae0*/  HMMA.16816.F32 R124, R4.reuse, R16, R124 ;  /* 0x00000010047c723c */ /* 0x050ff0000000187c */
        /* <DEDUP_REMOVED lines=18> */
[----:B------:R-:W-:Y:S01]  /*7c10*/  LEA R10, P1, R12, R234, 0x7 ;  /* 0x000000ea0c0a7211 */ /* 0x000fe200078238ff */
[----:B------:R-:W-:Y:S01]  /*7c20*/  IMAD.IADD R180, R166, 0x1, R186 ;  /* 0x00000001a6b47824 */ /* 0x000fe200078e02ba */
[----:B------:R-:W-:Y:S01]  /*7c30*/  ULEA.HI.X UR6, UR16, UR13, UR6, 0x6, UP0 ;  /* 0x0000000d10067291 */ /* 0x000fe200080f3406 */
[----:B------:R-:W-:Y:S01]  /*7c40*/  IMAD.U32 R5, RZ, RZ, UR7 ;  /* 0x00000007ff057e24 */ /* 0x000fe2000f8e00ff */
[----:B------:R-:W-:Y:S01]  /*7c50*/  UIADD3 UR12, UPT, UPT, UR17, UR12, URZ ;  /* 0x0000000c110c7290 */ /* 0x000fe2000fffe0ff */
[----:B------:R-:W-:Y:S01]  /*7c60*/  SEL R187, R0, 0xffffffe0, !P4 ;  /* 0xffffffe000bb7807 */ /* 0x000fe20006000000 */
[----:B------:R-:W-:-:S02]  /*7c70*/  UIADD3 UR15, UP1, UPT, UR7, UR15, URZ ;  /* 0x0000000f070f7290 */ /* 0x000fc4000ff3e0ff */
[----:B------:R-:W-:Y:S01]  /*7c80*/  IMAD.U32 R4, RZ, RZ, UR6 ;  /* 0x00000006ff047e24 */ /* 0x000fe2000f8e00ff */
[----:B------:R-:W-:Y:S01]  /*7c90*/  ULEA UR7, UP0, UR8, UR7, 0x5 ;  /* 0x0000000708077291 */ /* 0x000fe2000f8028ff */
[CC--:B------:R-:W-:Y:S01]  /*7ca0*/  LEA R8, P0, R5.reuse, R234.reuse, 0x1 ;  /* 0x000000ea05087211 */ /* 0x0c0fe200078008ff */
[----:B------:R-:W-:Y:S01]  /*7cb0*/  IMAD.U32 R6, RZ, RZ, UR12 ;  /* 0x0000000cff067e24 */ /* 0x000fe2000f8e00ff */
[----:B------:R-:W-:Y:S01]  /*7cc0*/  UIADD3.X UR13, UPT, UPT, UR6, UR13, URZ, UP1, !UPT ;  /* 0x0000000d060d7290 */ /* 0x000fe20008ffe4ff */
[----:B------:R-:W-:Y:S01]  /*7cd0*/  IMAD.U32 R7, RZ, RZ, UR15 ;  /* 0x0000000fff077e24 */ /* 0x000fe2000f8e00ff */
[----:B------:R-:W-:Y:S01]  /*7ce0*/  ULEA.HI.X UR6, UR8, UR6, UR9, 0x5, UP0 ;  /* 0x0000000608067291 */ /* 0x000fe200080f2c09 */
[-C--:B------:R-:W-:Y:S01]  /*7cf0*/  LEA.HI.X R9, R5, R233.reuse, R4, 0x1, P0 ;  /* 0x000000e905097211 */ /* 0x080fe200000f0c04 */
[----:B------:R-:W-:Y:S01]  /*7d00*/  IMAD.U32 R5, RZ, RZ, UR7 ;  /* 0x00000007ff057e24 */ /* 0x000fe2000f8e00ff */
[-C--:B------:R-:W-:Y:S01]  /*7d10*/  LEA.HI.X R11, R12, R233.reuse, R6, 0x7, P1 ;  /* 0x000000e90c0b7211 */ /* 0x080fe200008f3c06 */
[----:B------:R-:W-:Y:S01]  /*7d20*/  IMAD.U32 R6, RZ, RZ, UR13 ;  /* 0x0000000dff067e24 */ /* 0x000fe2000f8e00ff */
[-C--:B------:R-:W-:Y:S01]  /*7d30*/  LEA R14, P1, R7, R234.reuse, 0x1 ;  /* 0x000000ea070e7211 */ /* 0x080fe200078208ff */
[----:B------:R-:W-:Y:S01]  /*7d40*/  IMAD.U32 R4, RZ, RZ, UR6 ;  /* 0x00000006ff047e24 */ /* 0x000fe2000f8e00ff */
[----:B-1----:R-:W-:Y:S01]  /*7d50*/  ISETP.GE.AND P3, PT, R215, UR4, PT ;  /* 0x00000004d7007c0c */ /* 0x002fe2000bf66270 */
[----:B------:R-:W-:Y:S01]  /*7d60*/  BAR.SYNC.DEFER_BLOCKING 0x0 ;  /* 0x0000000000007b1d */ /* 0x000fe20000010000 */
[----:B------:R-:W-:Y:S01]  /*7d70*/  LEA R12, P0, R5, R234, 0x1 ;  /* 0x000000ea050c7211 */ /* 0x000fe200078008ff */
[----:B------:R-:W-:Y:S01]  /*7d80*/  IMAD.IADD R182, R187, 0x1, R186 ;  /* 0x00000001bbb67824 */ /* 0x000fe200078e02ba */
[----:B------:R-:W-:Y:S01]  /*7d90*/  ISETP.GE.AND P2, PT, R242, UR4, PT ;  /* 0x00000004f2007c0c */ /* 0x000fe2000bf46270 */
[----:B------:R-:W-:Y:S01]  /*7da0*/  IMAD.IADD R167, R185, 0x1, R187 ;  /* 0x00000001b9a77824 */ /* 0x000fe200078e02bb */
[-C--:B------:R-:W-:Y:S01]  /*7db0*/  LEA.HI.X R15, R7, R233.reuse, R6, 0x1, P1 ;  /* 0x000000e9070f7211 */ /* 0x080fe200008f0c06 */
[----:B------:R-:W-:Y:S01]  /*7dc0*/  IMAD.IADD R181, R187, 0x1, R180 ;  /* 0x00000001bbb57824 */ /* 0x000fe200078e02b4 */
[----:B------:R-:W-:Y:S01]  /*7dd0*/  ISETP.GE.AND P1, PT, R241, UR4, PT ;  /* 0x00000004f1007c0c */ /* 0x000fe2000bf26270 */
[----:B------:R-:W-:Y:S01]  /*7de0*/  IMAD.IADD R166, R187, 0x1, R2 ;  /* 0x00000001bba67824 */ /* 0x000fe200078e0202 */
[----:B------:R-:W-:Y:S01]  /*7df0*/  LEA.HI.X R13, R5, R233, R4, 0x1, P0 ;  /* 0x000000e9050d7211 */ /* 0x000fe200000f0c04 */
[----:B------:R-:W-:Y:S01]  /*7e00*/  UISETP.GT.U32.AND UP2, UPT, UR24, UR18, UPT ;  /* 0x000000121800728c */ /* 0x000fe2000bf44070 */
[----:B------:R-:W-:Y:S01]  /*7e10*/  ISETP.GE.AND P0, PT, R240, UR4, PT ;  /* 0x00000004f0007c0c */ /* 0x000fe2000bf06270 */
[----:B------:R-:W-:Y:S01]  /*7e20*/  USHF.L.U32 UR4, UR24, 0x1, URZ ;  /* 0x0000000118047899 */ /* 0x000fe200080006ff */
        /* <DEDUP_REMOVED lines=85> */
[----:B-1----:R-:W-:Y:S04]  /*8380*/  LDSM.16.M88.4 R8, [R182] ;  /* 0x00000000b608783b */ /* 0x002fe80000000200 */
[----:B------:R-:W1:Y:S04]  /*8390*/  LDSM.16.M88.4 R196, [R167+0x8000] ;  /* 0x00800000a7c4783b */ /* 0x000e680000000200 */
[----:B------:R-:W1:Y:S04]  /*83a0*/  LDSM.16.M88.4 R24, [R167+0x8800] ;  /* 0x00880000a718783b */ /* 0x000e680000000200 */
[----:B------:R-:W1:Y:S04]  /*83b0*/  LDSM.16.M88.4 R16, [R167+0x9000] ;  /* 0x00900000a710783b */ /* 0x000e680000000200 */
[----:B------:R-:W1:Y:S04]  /*83c0*/  LDSM.16.M88.4 R20, [R167+0x9800] ;  /* 0x00980000a714783b */ /* 0x000e680000000200 */
[----:B------:R-:W-:Y:S01]  /*83d0*/  LDSM.16.M88.4 R4, [R180] ;  /* 0x00000000b404783b */ /* 0x000fe20000000200 */
[C---:B--2---:R-:W-:Y:S03]  /*83e0*/  HMMA.16816.F32 R12, R28.reuse, R192, RZ ;  /* 0x000000c01c0c723c */ /* 0x044fe600000018ff */
[----:B------:R-:W2:Y:S04]  /*83f0*/  LDSM.16.M88.4 R208, [R2+0x8000] ;  /* 0x0080000002d0783b */ /* 0x000ea80000000200 */
[----:B------:R-:W2:Y:S01]  /*8400*/  LDSM.16.M88.4 R204, [R2+0x8800] ;  /* 0x0088000002cc783b */ /* 0x000ea20000000200 */
[C---:B---3--:R-:W-:Y:S03]  /*8410*/  HMMA.16816.F32 R188, R28.reuse, R176, RZ ;  /* 0x000000b01cbc723c */ /* 0x048fe600000018ff */
[----:B------:R-:W-:Y:S04]  /*8420*/  LDSM.16.M88.4 R220, [R167+0xe000] ;  /* 0x00e00000a7dc783b */ /* 0x000fe80000000200 */
[----:B------:R-:W-:Y:S01]  /*8430*/  LDSM.16.M88.4 R224, [R185+0xf800] ;  /* 0x00f80000b9e0783b */ /* 0x000fe20000000200 */
[C---:B----4-:R-:W-:Y:S03]  /*8440*/  HMMA.16816.F32 R172, R28.reuse, R168, RZ ;  /* 0x000000a81cac723c */ /* 0x050fe600000018ff */
[----:B------:R-:W0:Y:S05]  /*8450*/  LDGDEPBAR ;  /* 0x00000000000079af */ /* 0x000e2a0000000000 */
[C---:B------:R-:W-:Y:S08]  /*8460*/  HMMA.16816.F32 R192, R28.reuse, R194, RZ ;  /* 0x000000c21cc0723c */ /* 0x040ff000000018ff */
[C---:B------:R-:W-:Y:S08]  /*8470*/  HMMA.16816.F32 R176, R28.reuse, R178, RZ ;  /* 0x000000b21cb0723c */ /* 0x040ff000000018ff */
[C---:B------:R-:W-:Y:S08]  /*8480*/  HMMA.16816.F32 R168, R28.reuse, R170, RZ ;  /* 0x000000aa1ca8723c */ /* 0x040ff000000018ff */
[C---:B-----5:R-:W-:Y:S08]  /*8490*/  HMMA.16816.F32 R32, R28.reuse, R200, RZ ;  /* 0x000000c81c20723c */ /* 0x060ff000000018ff */
[----:B------:R-:W-:Y:S01]  /*84a0*/  HMMA.16816.F32 R28, R28, R202, RZ ;  /* 0x000000ca1c1c723c */ /* 0x000fe200000018ff */
[----:B------:R-:W3:Y:S07]  /*84b0*/  LDSM.16.M88.4 R200, [R2+0x9000] ;  /* 0x0090000002c8783b */ /* 0x000eee0000000200 */
[C---:B-1----:R-:W-:Y:S08]  /*84c0*/  HMMA.16816.F32 R12, R8.reuse, R196, R12 ;  /* 0x000000c4080c723c */ /* 0x042ff0000000180c */
[C---:B------:R-:W-:Y:S01]  /*84d0*/  HMMA.16816.F32 R192, R8.reuse, R198, R192 ;  /* 0x000000c608c0723c */ /* 0x040fe200000018c0 */
[----:B------:R-:W-:Y:S07]  /*84e0*/  LDSM.16.M88.4 R196, [R166+0x8000] ;  /* 0x00800000a6c4783b */ /* 0x000fee0000000200 */
[C---:B------:R-:W-:Y:S08]  /*84f0*/  HMMA.16816.F32 R188, R8.reuse, R24, R188 ;  /* 0x0000001808bc723c */ /* 0x040ff000000018bc */
[C---:B------:R-:W-:Y:S01]  /*8500*/  HMMA.16816.F32 R176, R8.reuse, R26, R176 ;  /* 0x0000001a08b0723c */ /* 0x040fe200000018b0 */
[----:B------:R-:W-:Y:S07]  /*8510*/  LDSM.16.M88.4 R24, [R181] ;  /* 0x00000000b518783b */ /* 0x000fee0000000200 */
[C---:B------:R-:W-:Y:S08]  /*8520*/  HMMA.16816.F32 R172, R8.reuse, R16, R172 ;  /* 0x0000001008ac723c */ /* 0x040ff000000018ac */
[C---:B------:R-:W-:Y:S01]  /*8530*/  HMMA.16816.F32 R168, R8.reuse, R18, R168 ;  /* 0x0000001208a8723c */ /* 0x040fe200000018a8 */
[----:B------:R-:W1:Y:S07]  /*8540*/  LDSM.16.M88.4 R16, [R2+0x9800] ;  /* 0x009800000210783b */ /* 0x000e6e0000000200 */
[C---:B------:R-:W-:Y:S08]  /*8550*/  HMMA.16816.F32 R32, R8.reuse, R20, R32 ;  /* 0x000000140820723c */ /* 0x040ff00000001820 */
[----:B------:R-:W-:Y:S01]  /*8560*/  HMMA.16816.F32 R28, R8, R22, R28 ;  /* 0x00000016081c723c */ /* 0x000fe2000000181c */
[----:B------:R-:W4:Y:S04]  /*8570*/  LDSM.16.M88.4 R20, [R166+0x8800] ;  /* 0x00880000a614783b */ /* 0x000f280000000200 */
[----:B------:R-:W5:Y:S03]  /*8580*/  LDSM.16.M88.4 R8, [R166+0x9000] ;  /* 0x00900000a608783b */ /* 0x000f660000000200 */
        /* <DEDUP_REMOVED lines=8> */
[----:B------:R-:W-:Y:S07]  /*8610*/  LDSM.16.M88.4 R200, [R182+0x2000] ;  /* 0x00200000b6c8783b */ /* 0x000fee0000000200 */
[C---:B-1----:R-:W-:Y:S08]  /*8620*/  HMMA.16816.F32 R32, R4.reuse, R16, R32 ;  /* 0x000000100420723c */ /* 0x042ff00000001820 */
[----:B------:R-:W-:Y:S01]  /*8630*/  HMMA.16816.F32 R28, R4, R18, R28 ;  /* 0x00000012041c723c */ /* 0x000fe2000000181c */
[----:B------:R-:W-:Y:S04]  /*8640*/  LDSM.16.M88.4 R16, [R186+0x2000] ;  /* 0x00200000ba10783b */ /* 0x000fe80000000200 */
[----:B------:R-:W1:Y:S03]  /*8650*/  LDSM.16.M88.4 R4, [R185+0xa000] ;  /* 0x00a00000b904783b */ /* 0x000e660000000200 */
[C---:B------:R-:W-:Y:S08]  /*8660*/  HMMA.16816.F32 R12, R24.reuse, R196, R12 ;  /* 0x000000c4180c723c */ /* 0x040ff0000000180c */
[C---:B------:R-:W-:Y:S01]  /*8670*/  HMMA.16816.F32 R192, R24.reuse, R198, R192 ;  /* 0x000000c618c0723c */ /* 0x040fe200000018c0 */
[----:B------:R-:W3:Y:S07]  /*8680*/  LDSM.16.M88.4 R196, [R185+0xb000] ;  /* 0x00b00000b9c4783b */ /* 0x000eee0000000200 */
        /* <DEDUP_REMOVED lines=21> */
[----:B------:R-:W-:Y:S04]  /*87e0*/  LDSM.16.M88.4 R16, [R180+0x2000] ;  /* 0x00200000b410783b */ /* 0x000fe80000000200 */
[----:B------:R-:W3:Y:S03]  /*87f0*/  LDSM.16.M88.4 R20, [R2+0xa000] ;  /* 0x00a000000214783b */ /* 0x000ee60000000200 */
[C---:B-----5:R-:W-:Y:S08]  /*8800*/  HMMA.16816.F32 R12, R200.reuse, R8, R12 ;  /* 0x00000008c80c723c */ /* 0x060ff0000000180c */
[C---:B------:R-:W-:Y:S01]  /*8810*/  HMMA.16816.F32 R192, R200.reuse, R10, R192 ;  /* 0x0000000ac8c0723c */ /* 0x040fe200000018c0 */
[----:B------:R-:W4:Y:S07]  /*8820*/  LDSM.16.M88.4 R8, [R2+0xa800] ;  /* 0x00a800000208783b */ /* 0x000f2e0000000200 */
        /* <DEDUP_REMOVED lines=54> */
[----:B------:R-:W-:Y:S07]  /*8b90*/  LDSM.16.M88.4 R208, [R166+0xc000] ;  /* 0x00c00000a6d0783b */ /* 0x000fee0000000200 */
        /* <DEDUP_REMOVED lines=18> */
[----:B------:R-:W4:Y:S04]  /*8cc0*/  LDSM.16.M88.4 R8, [R185+0xe800] ;  /* 0x00e80000b908783b */ /* 0x000f280000000200 */
[----:B------:R5:W4:Y:S03]  /*8cd0*/  LDSM.16.M88.4 R4, [R185+0xf000] ;  /* 0x00f00000b904783b */ /* 0x000b260000000200 */
[C---:B--2---:R-:W-:Y:S08]  /*8ce0*/  HMMA.16816.F32 R12, R24.reuse, R208, R12 ;  /* 0x000000d0180c723c */ /* 0x044ff0000000180c */
[C---:B------:R-:W-:Y:S01]  /*8cf0*/  HMMA.16816.F32 R192, R24.reuse, R210, R192 ;  /* 0x000000d218c0723c */ /* 0x040fe200000018c0 */
[----:B------:R-:W2:Y:S07]  /*8d00*/  LDSM.16.M88.4 R208, [R182+0x6000] ;  /* 0x00600000b6d0783b */ /* 0x000eae0000000200 */
[----:B------:R-:W-:Y:S01]  /*8d10*/  HMMA.16816.F32 R188, R24, R204, R188 ;  /* 0x000000cc18bc723c */ /* 0x000fe200000018bc */
[----:B-----5:R-:W-:-:S07]  /*8d20*/  VIADD R185, R232, 0x8 ;  /* 0x00000008e8b97836 */ /* 0x020fce0000000000 */
[C---:B------:R-:W-:Y:S01]  /*8d30*/  HMMA.16816.F32 R176, R24.reuse, R206, R176 ;  /* 0x000000ce18b0723c */ /* 0x040fe200000018b0 */
[----:B------:R-:W-:Y:S07]  /*8d40*/  LDSM.16.M88.4 R204, [R167+0xe800] ;  /* 0x00e80000a7cc783b */ /* 0x000fee0000000200 */
[C---:B------:R-:W-:Y:S08]  /*8d50*/  HMMA.16816.F32 R172, R24.reuse, R200, R172 ;  /* 0x000000c818ac723c */ /* 0x040ff000000018ac */
[C---:B------:R-:W-:Y:S01]  /*8d60*/  HMMA.16816.F32 R168, R24.reuse, R202, R168 ;  /* 0x000000ca18a8723c */ /* 0x040fe200000018a8 */
[----:B------:R-:W-:Y:S07]  /*8d70*/  LDSM.16.M88.4 R200, [R167+0xf000] ;  /* 0x00f00000a7c8783b */ /* 0x000fee0000000200 */
[C---:B-1----:R-:W-:Y:S08]  /*8d80*/  HMMA.16816.F32 R32, R24.reuse, R196, R32 ;  /* 0x000000c41820723c */ /* 0x042ff00000001820 */
[----:B------:R-:W-:Y:S01]  /*8d90*/  HMMA.16816.F32 R28, R24, R198, R28 ;  /* 0x000000c6181c723c */ /* 0x000fe2000000181c */
[----:B------:R1:W-:Y:S04]  /*8da0*/  LDSM.16.M88.4 R24, [R180+0x6000] ;  /* 0x00600000b418783b */ /* 0x0003e80000000200 */
[----:B------:R-:W-:Y:S03]  /*8db0*/  LDSM.16.M88.4 R196, [R167+0xf800] ;  /* 0x00f80000a7c4783b */ /* 0x000fe60000000200 */
[C---:B---3--:R-:W-:Y:S08]  /*8dc0*/  HMMA.16816.F32 R12, R16.reuse, R20, R12 ;  /* 0x00000014100c723c */ /* 0x048ff0000000180c */
[C---:B------:R-:W-:Y:S01]  /*8dd0*/  HMMA.16816.F32 R192, R16.reuse, R22, R192 ;  /* 0x0000001610c0723c */ /* 0x040fe200000018c0 */
[----:B------:R-:W3:Y:S07]  /*8de0*/  LDSM.16.M88.4 R20, [R2+0xe000] ;  /* 0x00e000000214783b */ /* 0x000eee0000000200 */
[----:B----4-:R-:W-:Y:S01]  /*8df0*/  HMMA.16816.F32 R188, R16, R8, R188 ;  /* 0x0000000810bc723c */ /* 0x010fe200000018bc */
[----:B-1----:R-:W-:-:S04]  /*8e00*/  IMAD.U32 R180, RZ, RZ, UR20 ;  /* 0x00000014ffb47e24 */ /* 0x002fc8000f8e00ff */
[----:B------:R-:W-:-:S03]  /*8e10*/  IMAD R180, R180, 0x40, R183 ;  /* 0x00000040b4b47824 */ /* 0x000fc600078e02b7 */
[C---:B------:R-:W-:Y:S01]  /*8e20*/  HMMA.16816.F32 R176, R16.reuse, R10, R176 ;  /* 0x0000000a10b0723c */ /* 0x040fe200000018b0 */
[----:B------:R-:W-:Y:S07]  /*8e30*/  LDSM.16.M88.4 R8, [R181+0x6000] ;  /* 0x00600000b508783b */ /* 0x000fee0000000200 */
[C---:B------:R-:W-:Y:S08]  /*8e40*/  HMMA.16816.F32 R172, R16.reuse, R4, R172 ;  /* 0x0000000410ac723c */ /* 0x040ff000000018ac */
[----:B------:R-:W-:Y:S01]  /*8e50*/  HMMA.16816.F32 R168, R16, R6, R168 ;  /* 0x0000000610a8723c */ /* 0x000fe200000018a8 */
[----:B------:R-:W1:Y:S07]  /*8e60*/  LDSM.16.M88.4 R4, [R166+0xe000] ;  /* 0x00e00000a604783b */ /* 0x000e6e0000000200 */
[----:B--2---:R-:W-:Y:S08]  /*8e70*/  HMMA.16816.F32 R12, R208, R220, R12 ;  /* 0x000000dcd00c723c */ /* 0x004ff0000000180c */
[C---:B------:R-:W-:Y:S08]  /*8e80*/  HMMA.16816.F32 R32, R16.reuse, R224, R32 ;  /* 0x000000e01020723c */ /* 0x040ff00000001820 */
[----:B------:R-:W-:Y:S01]  /*8e90*/  HMMA.16816.F32 R28, R16, R226, R28 ;  /* 0x000000e2101c723c */ /* 0x000fe2000000181c */
[----:B------:R-:W2:Y:S07]  /*8ea0*/  LDSM.16.M88.4 R16, [R2+0xe800] ;  /* 0x00e800000210783b */ /* 0x000eae0000000200 */
[----:B------:R-:W-:Y:S08]  /*8eb0*/  HMMA.16816.F32 R192, R208, R222, R192 ;  /* 0x000000ded0c0723c */ /* 0x000ff000000018c0 */
[----:B---3--:R-:W-:Y:S08]  /*8ec0*/  HMMA.16816.F32 R12, R24, R20, R12 ;  /* 0x00000014180c723c */ /* 0x008ff0000000180c */
[----:B------:R-:W-:Y:S08]  /*8ed0*/  HMMA.16816.F32 R188, R208, R204, R188 ;  /* 0x000000ccd0bc723c */ /* 0x000ff000000018bc */
[----:B------:R-:W-:Y:S01]  /*8ee0*/  HMMA.16816.F32 R192, R24, R22, R192 ;  /* 0x0000001618c0723c */ /* 0x000fe200000018c0 */
[----:B------:R-:W3:Y:S07]  /*8ef0*/  LDSM.16.M88.4 R20, [R166+0xe800] ;  /* 0x00e80000a614783b */ /* 0x000eee0000000200 */
[----:B-1----:R-:W-:Y:S01]  /*8f00*/  HMMA.16816.F32 R12, R8, R4, R12 ;  /* 0x00000004080c723c */ /* 0x002fe2000000180c */
[----:B------:R-:W-:-:S05]  /*8f10*/  VIADD R4, R180, 0xffffff80 ;  /* 0xffffff80b4047836 */ /* 0x000fca0000000000 */
[-C--:B------:R-:W-:Y:S02]  /*8f20*/  ISETP.GT.AND P5, PT, R232, R4.reuse, PT ;  /* 0x00000004e800720c */ /* 0x080fe40003fa4270 */
[----:B------:R-:W-:Y:S01]  /*8f30*/  HMMA.16816.F32 R176, R208, R206, R176 ;  /* 0x000000ced0b0723c */ /* 0x000fe200000018b0 */
[----:B------:R-:W-:Y:S02]  /*8f40*/  ISETP.GE.AND P6, PT, R4, R231, PT ;  /* 0x000000e70400720c */ /* 0x000fe40003fc6270 */
[----:B------:R-:W-:-:S05]  /*8f50*/  ISETP.GT.AND P4, PT, R185, R4, PT ;  /* 0x00000004b900720c */ /* 0x000fca0003f84270 */
[----:B--2---:R-:W-:Y:S01]  /*8f60*/  HMMA.16816.F32 R188, R24, R16, R188 ;  /* 0x0000001018bc723c */ /* 0x004fe200000018bc */
[----:B------:R-:W-:Y:S02]  /*8f70*/  VIADD R16, R180, 0xffffff89 ;  /* 0xffffff89b4107836 */ /* 0x000fe40000000000 */
[----:B------:R-:W-:Y:S02]  /*8f80*/  FSEL R12, R12, -INF , !P5 ;  /* 0xff8000000c0c7808 */ /* 0x000fe40006800000 */
[----:B------:R-:W-:Y:S01]  /*8f90*/  ISETP.GE.AND P5, PT, R4, R230, PT ;  /* 0x000000e60400720c */ /* 0x000fe20003fa6270 */
[----:B------:R-:W-:Y:S01]  /*8fa0*/  VIADD R4, R180, 0xffffff81 ;  /* 0xffffff81b4047836 */ /* 0x000fe20000000000 */
[----:B------:R-:W-:Y:S01]  /*8fb0*/  FSEL R14, R14, -INF , !P4 ;  /* 0xff8000000e0e7808 */ /* 0x000fe20006000000 */
[----:B------:R-:W-:Y:S01]  /*8fc0*/  HMMA.16816.F32 R192, R8, R6, R192 ;  /* 0x0000000608c0723c */ /* 0x000fe200000018c0 */
[----:B------:R-:W-:Y:S01]  /*8fd0*/  FSEL R182, R12, -INF , !P6 ;  /* 0xff8000000cb67808 */ /* 0x000fe20007000000 */
[----:B------:R-:W-:Y:S01]  /*8fe0*/  VIADD R12, R180, 0xffffff88 ;  /* 0xffffff88b40c7836 */ /* 0x000fe20000000000 */
[----:B------:R-:W-:-:S02]  /*8ff0*/  ISETP.GT.AND P4, PT, R232, R4, PT ;  /* 0x00000004e800720c */ /* 0x000fc40003f84270 */
[----:B------:R-:W-:Y:S02]  /*9000*/  FSEL R181, R14, -INF , !P5 ;  /* 0xff8000000eb57808 */ /* 0x000fe40006800000 */
[----:B------:R-:W-:Y:S01]  /*9010*/  FSEL R13, R13, -INF , !P4 ;  /* 0xff8000000d0d7808 */ /* 0x000fe20006000000 */
[C---:B------:R-:W-:Y:S01]  /*9020*/  HMMA.16816.F32 R32, R208.reuse, R196, R32 ;  /* 0x000000c4d020723c */ /* 0x040fe20000001820 */
[----:B------:R-:W-:Y:S02]  /*9030*/  ISETP.GT.AND P4, PT, R185, R4, PT ;  /* 0x00000004b900720c */ /* 0x000fe40003f84270 */
[----:B------:R-:W-:Y:S02]  /*9040*/  ISETP.GE.AND P5, PT, R4, R230, PT ;  /* 0x000000e60400720c */ /* 0x000fe40003fa6270 */
[----:B------:R-:W-:Y:S02]  /*9050*/  FSEL R15, R15, -INF , !P4 ;  /* 0xff8000000f0f7808 */ /* 0x000fe40006000000 */
[----:B------:R-:W-:Y:S01]  /*9060*/  ISETP.GT.AND P4, PT, R232, R12, PT ;  /* 0x0000000ce800720c */ /* 0x000fe20003f84270 */
[----:B------:R-:W-:Y:S01]  /*9070*/  HMMA.16816.F32 R28, R208, R198, R28 ;  /* 0x000000c6d01c723c */ /* 0x000fe2000000181c */
[----:B------:R-:W1:Y:S01]  /*9080*/  LDSM.16.M88.4 R196, [R2+0xf000] ;  /* 0x00f0000002c4783b */ /* 0x000e620000000200 */
[----:B------:R-:W-:-:S02]  /*9090*/  ISETP.GE.AND P6, PT, R4, R231, PT ;  /* 0x000000e70400720c */ /* 0x000fc40003fc6270 */
[----:B------:R-:W-:Y:S01]  /*90a0*/  FSEL R187, R192, -INF , !P4 ;  /* 0xff800000c0bb7808 */ /* 0x000fe20006000000 */
[----:B------:R-:W-:Y:S01]  /*90b0*/  LDSM.16.M88.4 R4, [R166+0xf000] ;  /* 0x00f00000a604783b */ /* 0x000fe20000000200 */
[----:B------:R-:W-:Y:S02]  /*90c0*/  ISETP.GT.AND P4, PT, R185, R12, PT ;  /* 0x0000000cb900720c */ /* 0x000fe40003f84270 */
[----:B------:R-:W-:Y:S01]  /*90d0*/  HMMA.16816.F32 R176, R24, R18, R176 ;  /* 0x0000001218b0723c */ /* 0x000fe200000018b0 */
[----:B------:R-:W-:Y:S02]  /*90e0*/  FSEL R186, R13, -INF , !P6 ;  /* 0xff8000000dba7808 */ /* 0x000fe40007000000 */
[----:B------:R-:W-:-:S04]  /*90f0*/  ISETP.GE.AND P6, PT, R12, R231, PT ;  /* 0x000000e70c00720c */ /* 0x000fc80003fc6270 */
[----:B------:R-:W-:Y:S01]  /*9100*/  FSEL R187, R187, -INF , !P6 ;  /* 0xff800000bbbb7808 */ /* 0x000fe20007000000 */
[----:B---3--:R-:W-:Y:S01]  /*9110*/  HMMA.16816.F32 R188, R8, R20, R188 ;  /* 0x0000001408bc723c */ /* 0x008fe200000018bc */
[----:B------:R-:W-:Y:S02]  /*9120*/  FSEL R20, R194, -INF , !P4 ;  /* 0xff800000c2147808 */ /* 0x000fe40006000000 */
[----:B------:R-:W-:Y:S02]  /*9130*/  ISETP.GT.AND P4, PT, R232, R16, PT ;  /* 0x00000010e800720c */ /* 0x000fe40003f84270 */
[----:B------:R-:W-:Y:S02]  /*9140*/  ISETP.GE.AND P6, PT, R16, R231, PT ;  /* 0x000000e71000720c */ /* 0x000fe40003fc6270 */
[----:B------:R-:W-:Y:S01]  /*9150*/  FSEL R193, R193, -INF , !P4 ;  /* 0xff800000c1c17808 */ /* 0x000fe20006000000 */
[----:B------:R-:W-:Y:S01]  /*9160*/  HMMA.16816.F32 R172, R208, R200, R172 ;  /* 0x000000c8d0ac723c */ /* 0x000fe200000018ac */
[----:B------:R-:W-:-:S02]  /*9170*/  FSEL R201, R15, -INF , !P5 ;  /* 0xff8000000fc97808 */ /* 0x000fc40006800000 */
[-C--:B------:R-:W-:Y:S02]  /*9180*/  ISETP.GE.AND P5, PT, R12, R230.reuse, PT ;  /* 0x000000e60c00720c */ /* 0x080fe40003fa6270 */
[----:B------:R2:W3:Y:S01]  /*9190*/  LDSM.16.M88.4 R12, [R2+0xf800] ;  /* 0x00f80000020c783b */ /* 0x0004e20000000200 */
[----:B------:R-:W-:Y:S02]  /*91a0*/  ISETP.GE.AND P4, PT, R16, R230, PT ;  /* 0x000000e61000720c */ /* 0x000fe40003f86270 */
[----:B------:R-:W-:Y:S01]  /*91b0*/  HMMA.16816.F32 R168, R208, R202, R168 ;  /* 0x000000cad0a8723c */ /* 0x000fe200000018a8 */
[----:B------:R-:W-:Y:S02]  /*91c0*/  FSEL R20, R20, -INF , !P5 ;  /* 0xff80000014147808 */ /* 0x000fe40006800000 */
[----:B------:R-:W-:Y:S02]  /*91d0*/  ISETP.GT.AND P5, PT, R185, R16, PT ;  /* 0x00000010b900720c */ /* 0x000fe40003fa4270 */
[----:B------:R4:W5:Y:S01]  /*91e0*/  LDSM.16.M88.4 R16, [R166+0xf800] ;  /* 0x00f80000a610783b */ /* 0x0009620000000200 */
[----:B------:R-:W-:-:S04]  /*91f0*/  DEPBAR.LE SB0, 0x0 ;  /* 0x000080000000791a */ /* 0x000fc80000000000 */
[----:B------:R-:W-:Y:S01]  /*9200*/  FSEL R21, R195, -INF , !P5 ;  /* 0xff800000c3157808 */ /* 0x000fe20006800000 */
[----:B------:R-:W-:Y:S01]  /*9210*/  HMMA.16816.F32 R176, R8, R22, R176 ;  /* 0x0000001608b0723c */ /* 0x000fe200000018b0 */
[----:B------:R-:W-:Y:S02]  /*9220*/  FSEL R22, R193, -INF , !P6 ;  /* 0xff800000c1167808 */ /* 0x000fe40007000000 */
[----:B------:R-:W-:-:S05]  /*9230*/  FSEL R21, R21, -INF , !P4 ;  /* 0xff80000015157808 */ /* 0x000fca0006000000 */
[C---:B-1----:R-:W-:Y:S01]  /*9240*/  HMMA.16816.F32 R172, R24.reuse, R196, R172 ;  /* 0x000000c418ac723c */ /* 0x042fe200000018ac */
[----:B--2---:R-:W-:Y:S01]  /*9250*/  VIADD R2, R180, 0xffffff90 ;  /* 0xffffff90b4027836 */ /* 0x004fe20000000000 */
[----:B------:R-:W-:Y:S04]  /*9260*/  BAR.SYNC.DEFER_BLOCKING 0x0 ;  /* 0x0000000000007b1d */ /* 0x000fe80000010000 */
[----:B------:R-:W-:Y:S02]  /*9270*/  ISETP.GT.AND P5, PT, R232, R2, PT ;  /* 0x00000002e800720c */ /* 0x000fe40003fa4270 */
[----:B------:R-:W-:Y:S01]  /*9280*/  ISETP.GE.AND P6, PT, R2, R231, PT ;  /* 0x000000e70200720c */ /* 0x000fe20003fc6270 */
[----:B------:R-:W-:Y:S01]  /*9290*/  HMMA.16816.F32 R168, R24, R198, R168 ;  /* 0x000000c618a8723c */ /* 0x000fe200000018a8 */
[----:B------:R-:W-:-:S02]  /*92a0*/  FSEL R188, R188, -INF , !P5 ;  /* 0xff800000bcbc7808 */ /* 0x000fc40006800000 */
[----:B------:R-:W-:Y:S02]  /*92b0*/  ISETP.GT.AND P4, PT, R185, R2, PT ;  /* 0x00000002b900720c */ /* 0x000fe40003f84270 */
[----:B------:R-:W-:Y:S01]  /*92c0*/  ISETP.GE.AND P5, PT, R2, R230, PT ;  /* 0x000000e60200720c */ /* 0x000fe20003fa6270 */
[----:B------:R-:W-:Y:S01]  /*92d0*/  VIADD R2, R180, 0xffffff91 ;  /* 0xffffff91b4027836 */ /* 0x000fe20000000000 */
[----:B------:R-:W-:Y:S02]  /*92e0*/  FSEL R167, R190, -INF , !P4 ;  /* 0xff800000bea77808 */ /* 0x000fe40006000000 */
[----:B------:R-:W-:Y:S01]  /*92f0*/  FSEL R198, R188, -INF , !P6 ;  /* 0xff800000bcc67808 */ /* 0x000fe20007000000 */
[----:B---3--:R-:W-:Y:S01]  /*9300*/  HMMA.16816.F32 R32, R24, R12, R32 ;  /* 0x0000000c1820723c */ /* 0x008fe20000001820 */
[----:B------:R-:W-:Y:S02]  /*9310*/  ISETP.GT.AND P4, PT, R232, R2, PT ;  /* 0x00000002e800720c */ /* 0x000fe40003f84270 */
[----:B------:R-:W-:-:S02]  /*9320*/  FSEL R167, R167, -INF , !P5 ;  /* 0xff800000a7a77808 */ /* 0x000fc40006800000 */
[----:B------:R-:W-:Y:S02]  /*9330*/  FSEL R189, R189, -INF , !P4 ;  /* 0xff800000bdbd7808 */ /* 0x000fe40006000000 */
[C---:B------:R-:W-:Y:S01]  /*9340*/  ISETP.GE.AND P6, PT, R2.reuse, R231, PT ;  /* 0x000000e70200720c */ /* 0x040fe20003fc6270 */
[C---:B------:R-:W-:Y:S01]  /*9350*/  HMMA.16816.F32 R172, R8.reuse, R4, R172 ;  /* 0x0000000408ac723c */ /* 0x040fe200000018ac */
[----:B------:R-:W-:Y:S01]  /*9360*/  ISETP.GE.AND P5, PT, R2, R230, PT ;  /* 0x000000e60200720c */ /* 0x000fe20003fa6270 */
[C---:B------:R-:W-:Y:S01]  /*9370*/  VIADD R4, R180.reuse, 0xffffffa9 ;  /* 0xffffffa9b4047836 */ /* 0x040fe20000000000 */
[----:B------:R-:W-:Y:S01]  /*9380*/  ISETP.GT.AND P4, PT, R185, R2, PT ;  /* 0x00000002b900720c */ /* 0x000fe20003f84270 */
[----:B------:R-:W-:Y:S01]  /*9390*/  VIADD R2, R180, 0xffffff98 ;  /* 0xffffff98b4027836 */ /* 0x000fe20000000000 */
[----:B------:R-:W-:Y:S02]  /*93a0*/  FSEL R199, R189, -INF , !P6 ;  /* 0xff800000bdc77808 */ /* 0x000fe40007000000 */
[----:B----4-:R-:W-:Y:S01]  /*93b0*/  FSEL R166, R191, -INF , !P4 ;  /* 0xff800000bfa67808 */ /* 0x010fe20006000000 */
[----:B------:R-:W-:Y:S01]  /*93c0*/  HMMA.16816.F32 R168, R8, R6, R168 ;  /* 0x0000000608a8723c */ /* 0x000fe200000018a8 */
[----:B------:R-:W-:-:S02]  /*93d0*/  ISETP.GT.AND P4, PT, R232, R2, PT ;  /* 0x00000002e800720c */ /* 0x000fc40003f84270 */
[----:B------:R-:W-:Y:S02]  /*93e0*/  FSEL R166, R166, -INF , !P5 ;  /* 0xff800000a6a67808 */ /* 0x000fe40006800000 */
[----:B------:R-:W-:Y:S02]  /*93f0*/  FSEL R176, R176, -INF , !P4 ;  /* 0xff800000b0b07808 */ /* 0x000fe40006000000 */
[C---:B------:R-:W-:Y:S01]  /*9400*/  ISETP.GE.AND P6, PT, R2.reuse, R231, PT ;  /* 0x000000e70200720c */ /* 0x040fe20003fc6270 */
[----:B------:R-:W-:Y:S01]  /*9410*/  HMMA.16816.F32 R28, R24, R14, R28 ;  /* 0x0000000e181c723c */ /* 0x000fe2000000181c */
[----:B------:R-:W-:Y:S02]  /*9420*/  ISETP.GT.AND P5, PT, R185, R2, PT ;  /* 0x00000002b900720c */ /* 0x000fe40003fa4270 */
[----:B------:R-:W-:Y:S01]  /*9430*/  ISETP.GE.AND P4, PT, R2, R230, PT ;  /* 0x000000e60200720c */ /* 0x000fe20003f86270 */
[----:B------:R-:W-:Y:S01]  /*9440*/  VIADD R2, R180, 0xffffff99 ;  /* 0xffffff99b4027836 */ /* 0x000fe20000000000 */
[----:B------:R-:W-:-:S02]  /*9450*/  FSEL R178, R178, -INF , !P5 ;  /* 0xff800000b2b27808 */ /* 0x000fc40006800000 */
[----:B------:R-:W-:Y:S01]  /*9460*/  FSEL R200, R176, -INF , !P6 ;  /* 0xff800000b0c87808 */ /* 0x000fe20007000000 */
[----:B-----5:R-:W-:Y:S01]  /*9470*/  HMMA.16816.F32 R32, R8, R16, R32 ;  /* 0x000000100820723c */ /* 0x020fe20000001820 */
[-C--:B------:R-:W-:Y:S02]  /*9480*/  ISETP.GT.AND P5, PT, R232, R2.reuse, PT ;  /* 0x00000002e800720c */ /* 0x080fe40003fa4270 */
[----:B------:R-:W-:Y:S02]  /*9490*/  FSEL R204, R178, -INF , !P4 ;  /* 0xff800000b2cc7808 */ /* 0x000fe40006000000 */
[----:B------:R-:W-:Y:S02]  /*94a0*/  FSEL R177, R177, -INF , !P5 ;  /* 0xff800000b1b17808 */ /* 0x000fe40006800000 */
[----:B------:R-:W-:Y:S02]  /*94b0*/  ISETP.GE.AND P6, PT, R2, R231, PT ;  /* 0x000000e70200720c */ /* 0x000fe40003fc6270 */
[----:B------:R-:W-:-:S02]  /*94c0*/  ISETP.GT.AND P4, PT, R185, R2, PT ;  /* 0x00000002b900720c */ /* 0x000fc40003f84270 */
[----:B------:R-:W-:Y:S01]  /*94d0*/  ISETP.GE.AND P5, PT, R2, R230, PT ;  /* 0x000000e60200720c */ /* 0x000fe20003fa6270 */
[----:B------:R-:W-:Y:S01]  /*94e0*/  VIADD R2, R180, 0xffffffa0 ;  /* 0xffffffa0b4027836 */ /* 0x000fe20000000000 */
[----:B------:R-:W-:Y:S01]  /*94f0*/  FSEL R179, R179, -INF , !P4 ;  /* 0xff800000b3b37808 */ /* 0x000fe20006000000 */
[----:B------:R-:W-:Y:S01]  /*9500*/  HMMA.16816.F32 R28, R8, R18, R28 ;  /* 0x00000012081c723c */ /* 0x000fe2000000181c */
[----:B------:R-:W-:Y:S02]  /*9510*/  FSEL R203, R177, -INF , !P6 ;  /* 0xff800000b1cb7808 */ /* 0x000fe40007000000 */
[----:B------:R-:W-:Y:S02]  /*9520*/  ISETP.GT.AND P4, PT, R232, R2, PT ;  /* 0x00000002e800720c */ /* 0x000fe40003f84270 */
[----:B------:R-:W-:Y:S02]  /*9530*/  FSEL R202, R179, -INF , !P5 ;  /* 0xff800000b3ca7808 */ /* 0x000fe40006800000 */
[----:B------:R-:W-:-:S02]  /*9540*/  FSEL R172, R172, -INF , !P4 ;  /* 0xff800000acac7808 */ /* 0x000fc40006000000 */
[C---:B------:R-:W-:Y:S02]  /*9550*/  ISETP.GE.AND P6, PT, R2.reuse, R231, PT ;  /* 0x000000e70200720c */ /* 0x040fe40003fc6270 */
[----:B------:R-:W-:Y:S02]  /*9560*/  ISETP.GT.AND P5, PT, R185, R2, PT ;  /* 0x00000002b900720c */ /* 0x000fe40003fa4270 */
        /* <DEDUP_REMOVED lines=25> */
[C---:B------:R-:W-:Y:S02]  /*9700*/  ISETP.GE.AND P6, PT, R4.reuse, R231, PT ;  /* 0x000000e70400720c */ /* 0x040fe40003fc6270 */
        /* <DEDUP_REMOVED lines=13> */
[----:B------:R-:W-:Y:S01]  /*97e0*/  FSEL R34, R34, -INF , !P5 ;  /* 0xff80000022227808 */ /* 0x000fe20006800000 */
[----:B------:R-:W-:Y:S01]  /*97f0*/  VIADD R180, R180, 0xffffffb9 ;  /* 0xffffffb9b4b47836 */ /* 0x000fe20000000000 */
[----:B------:R-:W-:-:S02]  /*9800*/  ISETP.GT.AND P6, PT, R232, R4, PT ;  /* 0x00000004e800720c */ /* 0x000fc40003fc4270 */
[----:B------:R-:W-:Y:S02]  /*9810*/  ISETP.GE.AND P5, PT, R4, R231, PT ;  /* 0x000000e70400720c */ /* 0x000fe40003fa6270 */
[----:B------:R-:W-:Y:S02]  /*9820*/  FSEL R177, R34, -INF , !P4 ;  /* 0xff80000022b17808 */ /* 0x000fe40006000000 */
[----:B------:R-:W-:Y:S02]  /*9830*/  FSEL R33, R33, -INF , !P6 ;  /* 0xff80000021217808 */ /* 0x000fe40007000000 */
[----:B------:R-:W-:Y:S02]  /*9840*/  ISETP.GT.AND P4, PT, R185, R4, PT ;  /* 0x00000004b900720c */ /* 0x000fe40003f84270 */
[----:B------:R-:W-:Y:S02]  /*9850*/  FSEL R196, R33, -INF , !P5 ;  /* 0xff80000021c47808 */ /* 0x000fe40006800000 */
[----:B------:R-:W-:-:S02]  /*9860*/  ISETP.GE.AND P6, PT, R4, R230, PT ;  /* 0x000000e60400720c */ /* 0x000fc40003fc6270 */
[----:B------:R-:W-:Y:S02]  /*9870*/  FSEL R35, R35, -INF , !P4 ;  /* 0xff80000023237808 */ /* 0x000fe40006000000 */
[----:B------:R-:W-:Y:S02]  /*9880*/  ISETP.GT.AND P5, PT, R232, R2, PT ;  /* 0x00000002e800720c */ /* 0x000fe40003fa4270 */
[----:B------:R-:W-:Y:S02]  /*9890*/  FMNMX3.FTZ R4, R164, R182, R186, !PT ;  /* 0x000000b6a4047276 */ /* 0x000fe400078100ba */
[----:B------:R-:W-:Y:S02]  /*98a0*/  FSEL R176, R35, -INF , !P6 ;  /* 0xff80000023b07808 */ /* 0x000fe40007000000 */
[----:B------:R-:W-:Y:S02]  /*98b0*/  FSEL R28, R28, -INF , !P5 ;  /* 0xff8000001c1c7808 */ /* 0x000fe40006800000 */
[----:B------:R-:W-:-:S02]  /*98c0*/  ISETP.GE.AND P4, PT, R2, R231, PT ;  /* 0x000000e70200720c */ /* 0x000fc40003f86270 */
[----:B------:R-:W-:Y:S02]  /*98d0*/  ISETP.GE.AND P6, PT, R2, R230, PT ;  /* 0x000000e60200720c */ /* 0x000fe40003fc6270 */
[----:B------:R-:W-:Y:S02]  /*98e0*/  ISETP.GT.AND P5, PT, R185, R2, PT ;  /* 0x00000002b900720c */ /* 0x000fe40003fa4270 */
[----:B------:R-:W-:Y:S02]  /*98f0*/  FMNMX3.FTZ R2, R4, R187, R22, !PT ;  /* 0x000000bb04027276 */ /* 0x000fe40007810016 */
[----:B------:R-:W-:Y:S02]  /*9900*/  FSEL R179, R28, -INF , !P4 ;  /* 0xff8000001cb37808 */ /* 0x000fe40006000000 */
[----:B------:R-:W-:Y:S02]  /*9910*/  FMNMX3.FTZ R4, R2, R198, R199, !PT ;  /* 0x000000c602047276 */ /* 0x000fe400078100c7 */
[----:B------:R-:W-:-:S02]  /*9920*/  FMNMX3.FTZ R2, R3, R181, R201, !PT ;  /* 0x000000b503027276 */ /* 0x000fc400078100c9 */
[----:B------:R-:W-:Y:S02]  /*9930*/  FMNMX3.FTZ R4, R4, R200, R203, !PT ;  /* 0x000000c804047276 */ /* 0x000fe400078100cb */
[----:B------:R-:W-:Y:S02]  /*9940*/  FMNMX3.FTZ R2, R2, R20, R21, !PT ;  /* 0x0000001402027276 */ /* 0x000fe40007810015 */
[----:B------:R-:W-:Y:S02]  /*9950*/  ISETP.GT.AND P4, PT, R232, R180, PT ;  /* 0x000000b4e800720c */ /* 0x000fe40003f84270 */
[----:B------:R-:W-:Y:S02]  /*9960*/  FMNMX3.FTZ R4, R4, R209, R208, !PT ;  /* 0x000000d104047276 */ /* 0x000fe400078100d0 */
[----:B------:R-:W-:Y:S02]  /*9970*/  FSEL R30, R30, -INF , !P5 ;  /* 0xff8000001e1e7808 */ /* 0x000fe40006800000 */
[----:B------:R-:W-:-:S02]  /*9980*/  FMNMX3.FTZ R2, R2, R167, R166, !PT ;  /* 0x000000a702027276 */ /* 0x000fc400078100a6 */
[----:B------:R-:W-:Y:S02]  /*9990*/  ISETP.GE.AND P5, PT, R180, R231, PT ;  /* 0x000000e7b400720c */ /* 0x000fe40003fa6270 */
[----:B------:R-:W-:Y:S02]  /*99a0*/  FSEL R29, R29, -INF , !P4 ;  /* 0xff8000001d1d7808 */ /* 0x000fe40006000000 */
[----:B------:R-:W-:Y:S02]  /*99b0*/  FMNMX3.FTZ R4, R4, R211, R213, !PT ;  /* 0x000000d304047276 */ /* 0x000fe400078100d5 */
[----:B------:R-:W-:Y:S02]  /*99c0*/  FMNMX3.FTZ R2, R2, R204, R202, !PT ;  /* 0x000000cc02027276 */ /* 0x000fe400078100ca */
[----:B------:R-:W-:Y:S02]  /*99d0*/  ISETP.GT.AND P4, PT, R185, R180, PT ;  /* 0x000000b4b900720c */ /* 0x000fe40003f84270 */
[----:B------:R-:W-:-:S02]  /*99e0*/  FSEL R178, R29, -INF , !P5 ;  /* 0xff8000001db27808 */ /* 0x000fc40006800000 */
[----:B------:R-:W-:Y:S02]  /*99f0*/  FMNMX3.FTZ R4, R4, R197, R196, !PT ;  /* 0x000000c504047276 */ /* 0x000fe400078100c4 */
[----:B------:R-:W-:Y:S02]  /*9a00*/  FMNMX3.FTZ R7, R2, R206, R207, !PT ;  /* 0x000000ce02077276 */ /* 0x000fe400078100cf */
[----:B------:R-:W-:Y:S02]  /*9a10*/  ISETP.GE.AND P5, PT, R180, R230, PT ;  /* 0x000000e6b400720c */ /* 0x000fe40003fa6270 */
[----:B------:R-:W-:Y:S02]  /*9a20*/  FSEL R31, R31, -INF , !P4 ;  /* 0xff8000001f1f7808 */ /* 0x000fe40006000000 */
[----:B------:R-:W-:Y:S01]  /*9a30*/  FMNMX3.FTZ R2, R4, R179, R178, !PT ;  /* 0x000000b304027276 */ /* 0x000fe200078100b2 */
[----:B------:R-:W-:Y:S08]  /*9a40*/  BRA.U !UP2, `(.L_x_730) ;  /* 0x000000050ab47547 */ /* 0x000ff0000b800000 */
        /* <DEDUP_REMOVED lines=13> */
[----:B------:R-:W-:Y:S01]  /*9b20*/  IMAD.U32 R6, RZ, RZ, UR35 ;  /* 0x00000023ff067e24 */ /* 0x000fe2000f8e00ff */
[----:B------:R-:W-:Y:S01]  /*9b30*/  ULEA UR6, UP0, UR10, UR6, 0x5 ;  /* 0x000000060a067291 */ /* 0x000fe2000f8028ff */
[-C--:B------:R-:W-:Y:S01]  /*9b40*/  LEA.HI.X R9, R10, R235.reuse, R4, 0x7, P4 ;  /* 0x000000eb0a097211 */ /* 0x080fe200020f3c04 */
[----:B------:R-:W-:Y:S01]  /*9b50*/  UIADD3.X UR34, UPT, UPT, UR34, UR7, URZ, UP1, !UPT ;  /* 0x0000000722227290 */ /* 0x000fe20008ffe4ff */
[CC--:B------:R-:W-:Y:S02]  /*9b60*/  LEA R10, P4, R5.reuse, R236.reuse, 0x1 ;  /* 0x000000ec050a7211 */ /* 0x0c0fe400078808ff */
[----:B------:R-:W-:Y:S01]  /*9b70*/  MOV R4, UR7 ;  /* 0x0000000700047c02 */ /* 0x000fe20008000f00 */
[----:B------:R-:W-:Y:S01]  /*9b80*/  @!PT LDS RZ, [RZ] ;  /* 0x00000000fffff984 */ /* 0x000fe20000000800 */
[----:B------:R-:W-:Y:S01]  /*9b90*/  @!PT LDS RZ, [RZ] ;  /* 0x00000000fffff984 */ /* 0x000fe20000000800 */
[----:B------:R-:W-:Y:S01]  /*9ba0*/  @!PT LDS RZ, [RZ] ;  /* 0x00000000fffff984 */ /* 0x000fe20000000800 */
[----:B------:R1:W-:Y:S01]  /*9bb0*/  @!P3 LDGSTS.E.BYPASS.LTC128B.128 [R237+0x8000], desc[UR26][R8.64] ;  /* 0x0800000008edbfae */ /* 0x0003e2000b981a1a */
[----:B------:R-:W-:Y:S02]  /*9bc0*/  ULEA.HI.X UR7, UR10, UR7, UR11, 0x5, UP0 ;  /* 0x000000070a077291 */ /* 0x000fe400080f2c0b */
[----:B------:R-:W-:Y:S01]  /*9bd0*/  LEA.HI.X R11, R5, R235, R4, 0x1, P4 ;  /* 0x000000eb050b7211 */ /* 0x000fe200020f0c04 */
[----:B------:R1:W-:Y:S01]  /*9be0*/  @P3 STS.128 [R237+0x8000], RZ ;  /* 0x008000ffed003388 */ /* 0x0003e20000000c00 */
[----:B------:R-:W-:Y:S01]  /*9bf0*/  IMAD.U32 R5, RZ, RZ, UR34 ;  /* 0x00000022ff057e24 */ /* 0x000fe2000f8e00ff */
[----:B------:R-:W-:-:S02]  /*9c00*/  LEA R12, P4, R6, R236, 0x1 ;  /* 0x000000ec060c7211 */ /* 0x000fc400078808ff */
[----:B------:R-:W-:Y:S01]  /*9c10*/  @!PT LDS RZ, [RZ] ;  /* 0x00000000fffff984 */ /* 0x000fe20000000800 */
[----:B------:R-:W-:Y:S01]  /*9c20*/  @!PT LDS RZ, [RZ] ;  /* 0x00000000fffff984 */ /* 0x000fe20000000800 */
[----:B------:R-:W-:Y:S01]  /*9c30*/  @!PT LDS RZ, [RZ] ;  /* 0x00000000fffff984 */ /* 0x000fe20000000800 */
[----:B------:R1:W-:Y:S01]  /*9c40*/  @!P2 LDGSTS.E.BYPASS.LTC128B.128 [R237+0xa000], desc[UR26][R8.64+0x80] ;  /* 0x0a00008008edafae */ /* 0x0003e2000b981a1a */
[----:B------:R-:W-:Y:S02]  /*9c50*/  MOV R4, UR6 ;  /* 0x0000000600047c02 */ /* 0x000fe40008000f00 */
[-C--:B------:R-:W-:Y:S01]  /*9c60*/  LEA.HI.X R13, R6, R235.reuse, R5, 0x1, P4 ;  /* 0x000000eb060d7211 */ /* 0x080fe200020f0c05 */
[----:B------:R1:W-:Y:S01]  /*9c70*/  @P2 STS.128 [R237+0xa000], RZ ;  /* 0x00a000ffed002388 */ /* 0x0003e20000000c00 */
[----:B------:R-:W-:Y:S01]  /*9c80*/  IMAD.U32 R5, RZ, RZ, UR7 ;  /* 0x00000007ff057e24 */ /* 0x000fe2000f8e00ff */
[C---:B------:R-:W-:Y:S02]  /*9c90*/  LEA R14, P4, R4.reuse, R236, 0x1 ;  /* 0x000000ec040e7211 */ /* 0x040fe400078808ff */
[----:B------:R-:W-:Y:S01]  /*9ca0*/  @!PT LDS RZ, [RZ] ;  /* 0x00000000fffff984 */ /* 0x000fe20000000800 */
[----:B------:R-:W-:Y:S01]  /*9cb0*/  @!PT LDS RZ, [RZ] ;  /* 0x00000000fffff984 */ /* 0x000fe20000000800 */
[----:B------:R-:W-:Y:S01]  /*9cc0*/  @!PT LDS RZ, [RZ] ;  /* 0x00000000fffff984 */ /* 0x000fe20000000800 */
[----:B------:R1:W-:Y:S02]  /*9cd0*/  @!P1 LDGSTS.E.BYPASS.LTC128B.128 [R237+0xc000], desc[UR26][R8.64+0x100] ;  /* 0x0c00010008ed9fae */ /* 0x0003e4000b981a1a */
[----:B------:R-:W-:-:S02]  /*9ce0*/  LEA.HI.X R15, R4, R235, R5, 0x1, P4 ;  /* 0x000000eb040f7211 */ /* 0x000fc400020f0c05 */
        /* <DEDUP_REMOVED lines=67> */
.L_x_730:
[----:B------:R-:W-:Y:S01]  /*a120*/  FMNMX3.FTZ R7, R7, R210, R212, !PT ;  /* 0x000000d207077276 */ /* 0x000fe200078100d4 */
[----:B------:R-:W2:Y:S01]  /*a130*/  SHFL.BFLY PT, R4, R2, 0x2, 0x1f ;  /* 0x0c401f0002047f89 */ /* 0x000ea200000e0000 */
[----:B------:R-:W-:Y:S01]  /*a140*/  MOV R5, UR4 ;  /* 0x0000000400057c02 */ /* 0x000fe20008000f00 */
[----:B------:R-:W-:Y:S01]  /*a150*/  UIADD3 UR11, UPT, UPT, UR30, -0x61c88647, URZ ;  /* 0x9e3779b91e0b7890 */ /* 0x000fe2000fffe0ff */
[----:B------:R-:W-:Y:S01]  /*a160*/  FSEL R175, R30, -INF , !P6 ;  /* 0xff8000001eaf7808 */ /* 0x000fe20007000000 */
[----:B------:R-:W-:Y:S01]  /*a170*/  UIADD3 UR10, UPT, UPT, UR30, 0x3c6ef372, URZ ;  /* 0x3c6ef3721e0a7890 */ /* 0x000fe2000fffe0ff */
[----:B------:R-:W-:Y:S01]  /*a180*/  FSEL R174, R31, -INF , !P5 ;  /* 0xff8000001fae7808 */ /* 0x000fe20006800000 */
[----:B------:R-:W-:Y:S01]  /*a190*/  UIADD3 UR17, UPT, UPT, UR31, 0x76cf5d0a, URZ ;  /* 0x76cf5d0a1f117890 */ /* 0x000fe2000fffe0ff */
[----:B------:R-:W-:Y:S01]  /*a1a0*/  FMNMX3.FTZ R6, R7, R177, R176, !PT ;  /* 0x000000b107067276 */ /* 0x000fe200078100b0 */
[----:B------:R-:W-:Y:S01]  /*a1b0*/  UIADD3 UR16, UPT, UPT, UR31, 0x32370b8f, URZ ;  /* 0x32370b8f1f107890 */ /* 0x000fe2000fffe0ff */
[----:B------:R-:W-:Y:S01]  /*a1c0*/  LOP3.LUT R5, R5, UR31, R247, 0x96, !PT ;  /* 0x0000001f05057c12 */ /* 0x000fe2000f8e96f7 */
[----:B------:R-:W-:Y:S01]  /*a1d0*/  UIADD3 UR9, UPT, UPT, UR30, -0x255992d5, URZ ;  /* 0xdaa66d2b1e097890 */ /* 0x000fe2000fffe0ff */
[----:B------:R-:W-:Y:S01]  /*a1e0*/  FMNMX3.FTZ R6, R6, R175, R174, !PT ;  /* 0x000000af06067276 */ /* 0x000fe200078100ae */
[----:B------:R-:W-:Y:S01]  /*a1f0*/  UIADD3 UR8, UPT, UPT, UR30, 0x78dde6e4, URZ ;  /* 0x78dde6e41e087890 */ /* 0x000fe2000fffe0ff */
[----:B------:R-:W-:Y:S01]  /*a200*/  LEA R172, R165, UR5, 0x1 ;  /* 0x00000005a5ac7c11 */ /* 0x000fe2000f8e08ff */
[----:B------:R-:W-:Y:S01]  /*a210*/  IMAD.WIDE.U32 R170, R5, -0x326172a9, RZ ;  /* 0xcd9e8d5705aa7825 */ /* 0x000fe200078e00ff */
[----:B------:R-:W-:Y:S01]  /*a220*/  UIADD3 UR13, UPT, UPT, UR31, -0x56f99767, URZ ;  /* 0xa90668991f0d7890 */ /* 0x000fe2000fffe0ff */
[----:B------:R-:W3:Y:S01]  /*a230*/  SHFL.BFLY PT, R5, R6, 0x2, 0x1f ;  /* 0x0c401f0006057f89 */ /* 0x000ee200000e0000 */
[----:B------:R-:W-:Y:S01]  /*a240*/  UIADD3 UR15, UPT, UPT, UR31, -0x126145ec, URZ ;  /* 0xed9eba141f0f7890 */ /* 0x000fe2000fffe0ff */
[----:B------:R-:W-:Y:S01]  /*a250*/  IADD3 R16, PT, PT, R172, 0x10000, RZ ;  /* 0x00010000ac107810 */ /* 0x000fe20007ffe0ff */
[----:B------:R-:W4:Y:S01]  /*a260*/  LDCU UR21, c[0x0][0x45c] ;  /* 0x00008b80ff1577ac */ /* 0x000f220008000800 */
[----:B------:R-:W-:Y:S01]  /*a270*/  LOP3.LUT R7, R250, UR11, R171, 0x96, !PT ;  /* 0x0000000bfa077c12 */ /* 0x000fe2000f8e96ab */
[----:B-1----:R-:W-:Y:S01]  /*a280*/  LDSM.16.MT88.4 R12, [R172+0x10000] ;  /* 0x01000000ac0c783b */ /* 0x002fe20000004200 */
[----:B------:R-:W-:Y:S01]  /*a290*/  LOP3.LUT R170, R170, UR10, R239, 0x96, !PT ;  /* 0x0000000aaaaa7c12 */ /* 0x000fe2000f8e96ef */
[----:B------:R-:W-:Y:S01]  /*a2a0*/  UIADD3 UR6, UPT, UPT, UR30, -0x4ab325aa, URZ ;  /* 0xb54cda561e067890 */ /* 0x000fe2000fffe0ff */
[----:B--2---:R-:W-:Y:S01]  /*a2b0*/  FMNMX.FTZ R4, R2, R4, !PT ;  /* 0x0000000402047209 */ /* 0x004fe20007810000 */
[----:B------:R-:W-:Y:S01]  /*a2c0*/  IMAD.WIDE.U32 R220, R7, -0x2daee0ad, RZ ;  /* 0xd2511f5307dc7825 */ /* 0x000fe200078e00ff */
[----:B------:R-:W-:Y:S01]  /*a2d0*/  IADD3 R192, PT, PT, R172, 0x10040, RZ ;  /* 0x00010040acc07810 */ /* 0x000fe20007ffe0ff */
[----:B------:R-:W-:-:S02]  /*a2e0*/  UIADD3 UR7, UPT, UPT, UR30, 0x1715609d, URZ ;  /* 0x1715609d1e077890 */ /* 0x000fc4000fffe0ff */
[----:B------:R-:W-:Y:S01]  /*a2f0*/  IMAD.WIDE.U32 R170, R170, -0x2daee0ad, RZ ;  /* 0xd2511f53aaaa7825 */ /* 0x000fe200078e00ff */
[----:B------:R-:W-:Y:S01]  /*a300*/  LOP3.LUT R2, R244, UR17, R221, 0x96, !PT ;  /* 0x00000011f4027c12 */ /* 0x000fe2000f8e96dd */
[----:B------:R-:W1:Y:S01]  /*a310*/  SHFL.BFLY PT, R180, R4, 0x1, 0x1f ;  /* 0x0c201f0004b47f89 */ /* 0x000e6200000e0000 */
[----:B------:R-:W-:Y:S02]  /*a320*/  UIADD3 UR12, UPT, UPT, UR31, 0x646e171e, URZ ;  /* 0x646e171e1f0c7890 */ /* 0x000fe4000fffe0ff */
[----:B------:R-:W-:Y:S01]  /*a330*/  LOP3.LUT R220, R220, UR16, R171, 0x96, !PT ;  /* 0x00000010dcdc7c12 */ /* 0x000fe2000f8e96ab */
[----:B------:R-:W-:Y:S01]  /*a340*/  IMAD.WIDE.U32 R168, R2, -0x326172a9, RZ ;  /* 0xcd9e8d5702a87825 */ /* 0x000fe200078e00ff */
[----:B------:R-:W-:Y:S02]  /*a350*/  UIADD3 UR4, UPT, UPT, UR4, 0x1, URZ ;  /* 0x0000000104047890 */ /* 0x000fe4000fffe0ff */
[----:B------:R-:W-:Y:S01]  /*a360*/  @UP2 UIADD3 UR20, UPT, UPT, UR20, -0x3, URZ ;  /* 0xfffffffd14142890 */ /* 0x000fe2000fffe0ff */
[----:B------:R-:W-:Y:S01]  /*a370*/  IMAD.WIDE.U32 R220, R220, -0x326172a9, RZ ;  /* 0xcd9e8d57dcdc7825 */ /* 0x000fe200078e00ff */
[----:B------:R-:W-:-:S02]  /*a380*/  LOP3.LUT R2, R238, UR9, R169, 0x96, !PT ;  /* 0x00000009ee027c12 */ /* 0x000fc4000f8e96a9 */
[----:B---3--:R-:W-:Y:S02]  /*a390*/  FMNMX.FTZ R5, R6, R5, !PT ;  /* 0x0000000506057209 */ /* 0x008fe40007810000 */
[----:B------:R-:W-:Y:S01]  /*a3a0*/  LOP3.LUT R168, R168, UR8, R221, 0x96, !PT ;  /* 0x00000008a8a87c12 */ /* 0x000fe2000f8e96dd */
[----:B------:R-:W-:Y:S02]  /*a3b0*/  IMAD.WIDE.U32 R6, R2, -0x2daee0ad, RZ ;  /* 0xd2511f5302067825 */ /* 0x000fe400078e00ff */
[----:B------:R-:W2:Y:S02]  /*a3c0*/  SHFL.BFLY PT, R2, R5, 0x1, 0x1f ;  /* 0x0c201f0005027f89 */ /* 0x000ea400000e0000 */
[----:B------:R-:W-:Y:S01]  /*a3d0*/  IMAD.WIDE.U32 R168, R168, -0x2daee0ad, RZ ;  /* 0xd2511f53a8a87825 */ /* 0x000fe200078e00ff */
[----:B------:R-:W-:-:S04]  /*a3e0*/  LOP3.LUT R170, R170, UR15, R7, 0x96, !PT ;  /* 0x0000000faaaa7c12 */ /* 0x000fc8000f8e9607 */
[----:B------:R-:W-:Y:S01]  /*a3f0*/  LOP3.LUT R10, R6, UR13, R169, 0x96, !PT ;  /* 0x0000000d060a7c12 */ /* 0x000fe2000f8e96a9 */
[----:B------:R-:W-:Y:S01]  /*a400*/  IMAD.WIDE.U32 R170, R170, -0x326172a9, RZ ;  /* 0xcd9e8d57aaaa7825 */ /* 0x000fe200078e00ff */
[----:B-1----:R-:W-:-:S03]  /*a410*/  FMNMX.FTZ R180, R4, R180, !PT ;  /* 0x000000b404b47209 */ /* 0x002fc60007810000 */
[----:B------:R-:W-:Y:S01]  /*a420*/  IMAD.WIDE.U32 R10, R10, -0x326172a9, RZ ;  /* 0xcd9e8d570a0a7825 */ /* 0x000fe200078e00ff */
[----:B------:R-:W-:-:S03]  /*a430*/  FSETP.NEU.FTZ.AND P1, PT, R180, -INF , PT ;  /* 0xff800000b400780b */ /* 0x000fc60003f3d000 */
[----:B----4-:R-:W-:Y:S01]  /*a440*/  FMUL.FTZ R195, R180, UR21 ;  /* 0x00000015b4c37c20 */ /* 0x010fe20008410000 */
[----:B------:R-:W-:Y:S02]  /*a450*/  MOV R6, R10 ;  /* 0x0000000a00067202 */ /* 0x000fe40000000f00 */
[----:B------:R-:W-:Y:S02]  /*a460*/  PRMT R9, R10, 0x7773, RZ ;  /* 0x000077730a097816 */ /* 0x000fe400000000ff */
[----:B------:R-:W-:Y:S02]  /*a470*/  LOP3.LUT R8, R6, 0xff, RZ, 0xc0, !PT ;  /* 0x000000ff06087812 */ /* 0x000fe400078ec0ff */
[----:B------:R-:W-:Y:S02]  /*a480*/  LOP3.LUT R6, R170, UR6, R11, 0x96, !PT ;  /* 0x00000006aa067c12 */ /* 0x000fe4000f8e960b */
[C---:B------:R-:W-:Y:S02]  /*a490*/  PRMT R7, R10.reuse, 0x7772, RZ ;  /* 0x000077720a077816 */ /* 0x040fe400000000ff */
[----:B------:R-:W-:-:S02]  /*a4a0*/  PRMT R4, R10, 0x7771, RZ ;  /* 0x000077710a047816 */ /* 0x000fc400000000ff */
[C---:B------:R-:W-:Y:S02]  /*a4b0*/  LOP3.LUT R10, R6.reuse, 0xffff, RZ, 0xc0, !PT ;  /* 0x0000ffff060a7812 */ /* 0x040fe400078ec0ff */
[----:B--2---:R-:W-:Y:S02]  /*a4c0*/  FMNMX.FTZ R2, R5, R2, !PT ;  /* 0x0000000205027209 */ /* 0x004fe40007810000 */
[----:B------:R-:W-:Y:S02]  /*a4d0*/  LOP3.LUT R5, R6, 0xff, RZ, 0xc0, !PT ;  /* 0x000000ff06057812 */ /* 0x000fe400078ec0ff */
[----:B------:R-:W-:Y:S01]  /*a4e0*/  SHF.R.U32.HI R10, RZ, 0x8, R10 ;  /* 0x00000008ff0a7819 */ /* 0x000fe2000001160a */
[C---:B------:R-:W-:Y:S01]  /*a4f0*/  FMUL.FTZ R194, R2.reuse, UR21 ;  /* 0x0000001502c27c20 */ /* 0x040fe20008410000 */
[----:B------:R-:W-:Y:S02]  /*a500*/  FSETP.NEU.FTZ.AND P0, PT, R2, -INF , PT ;  /* 0xff8000000200780b */ /* 0x000fe40003f1d000 */
[----:B------:R-:W-:-:S02]  /*a510*/  PRMT R5, R5, 0x5410, R10 ;  /* 0x0000541005057816 */ /* 0x000fc4000000000a */
[----:B------:R-:W-:Y:S02]  /*a520*/  FSEL R195, R195, RZ, P1 ;  /* 0x000000ffc3c37208 */ /* 0x000fe40000800000 */
[----:B------:R-:W-:Y:S02]  /*a530*/  FSEL R10, R180, RZ, P1 ;  /* 0x000000ffb40a7208 */ /* 0x000fe40000800000 */
[----:B------:R-:W-:Y:S01]  /*a540*/  R2P PR, R217, 0x6 ;  /* 0x00000006d9007804 */ /* 0x000fe20000000000 */
[--C-:B------:R-:W-:Y:S01]  /*a550*/  FFMA.FTZ R182, R182, UR21, -R195.reuse ;  /* 0x00000015b6b67c23 */ /* 0x100fe200080108c3 */
[----:B------:R-:W-:Y:S01]  /*a560*/  PRMT R4, R8, 0x5410, R4 ;  /* 0x0000541008047816 */ /* 0x000fe20000000004 */
[----:B------:R-:W-:Y:S01]  /*a570*/  FFMA.FTZ R185, R186, UR21, -R195 ;  /* 0x00000015bab97c23 */ /* 0x000fe200080108c3 */
[----:B------:R-:W1:Y:S01]  /*a580*/  LDC R8, c[0x0][0x4f8] ;  /* 0x00013e00ff087b82 */ /* 0x000e620000000800 */
[--C-:B------:R-:W-:Y:S01]  /*a590*/  PRMT R7, R7, 0x5410, R9.reuse ;  /* 0x0000541007077816 */ /* 0x100fe20000000009 */
[----:B------:R2:W-:Y:S01]  /*a5a0*/  MUFU.EX2 R186, R182 ;  /* 0x000000b600ba7308 */ /* 0x0005e20000000800 */
[----:B------:R-:W-:Y:S01]  /*a5b0*/  PRMT R9, R6, 0x7632, R9 ;  /* 0x0000763206097816 */ /* 0x000fe20000000009 */
[--C-:B------:R-:W-:Y:S01]  /*a5c0*/  FFMA.FTZ R22, R22, UR21, -R195.reuse ;  /* 0x0000001516167c23 */ /* 0x100fe200080108c3 */
[----:B------:R-:W-:Y:S01]  /*a5d0*/  SHF.R.U32.HI R6, RZ, 0x18, R6 ;  /* 0x00000018ff067819 */ /* 0x000fe20000011606 */
[----:B------:R-:W-:Y:S01]  /*a5e0*/  FADD.FTZ R10, R164, -R10 ;  /* 0x8000000aa40a7221 */ /* 0x000fe20000010000 */
[----:B------:R-:W-:Y:S01]  /*a5f0*/  LOP3.LUT R9, R9, 0xff, RZ, 0xc0, !PT ;  /* 0x000000ff09097812 */ /* 0x000fe200078ec0ff */
[----:B------:R-:W-:Y:S01]  /*a600*/  MUFU.EX2 R185, R185 ;  /* 0x000000b900b97308 */ /* 0x000fe20000000800 */
[----:B------:R-:W-:Y:S01]  /*a610*/  @P2 IADD3 R192, PT, PT, R16, -0x40, RZ ;  /* 0xffffffc010c02810 */ /* 0x000fe20007ffe0ff */
[----:B------:R-:W-:Y:S01]  /*a620*/  FMUL.FTZ R10, R10, UR21 ;  /* 0x000000150a0a7c20 */ /* 0x000fe20008410000 */
[----:B------:R-:W-:Y:S01]  /*a630*/  PRMT R6, R9, 0x5410, R6 ;  /* 0x0000541009067816 */ /* 0x000fe20000000006 */
[--C-:B------:R-:W-:Y:S01]  /*a640*/  FFMA.FTZ R203, R203, UR21, -R195.reuse ;  /* 0x00000015cbcb7c23 */ /* 0x100fe200080108c3 */
[----:B------:R-:W-:Y:S01]  /*a650*/  FSEL R194, R194, RZ, P0 ;  /* 0x000000ffc2c27208 */ /* 0x000fe20000000000 */
[----:B------:R-:W3:Y:S01]  /*a660*/  LDSM.16.MT88.4 R28, [R192] ;  /* 0x00000000c01c783b */ /* 0x000ee20000004200 */
[----:B------:R-:W-:Y:S01]  /*a670*/  FSEL R9, R2, RZ, P0 ;  /* 0x000000ff02097208 */ /* 0x000fe20000000000 */
[----:B--2---:R-:W-:Y:S01]  /*a680*/  FFMA.FTZ R182, R187, UR21, -R195 ;  /* 0x00000015bbb67c23 */ /* 0x004fe200080108c3 */
[----:B------:R-:W-:Y:S01]  /*a690*/  SEL R191, R0, 0xffffffe0, !P1 ;  /* 0xffffffe000bf7807 */ /* 0x000fe20004800000 */
[--C-:B------:R-:W-:Y:S01]  /*a6a0*/  FFMA.FTZ R187, R181, UR21, -R194.reuse ;  /* 0x00000015b5bb7c23 */ /* 0x100fe200080108c2 */
[--C-:B------:R-:W-:Y:S01]  /*a6b0*/  FFMA.FTZ R188, R20, UR21, -R194.reuse ;  /* 0x0000001514bc7c23 */ /* 0x100fe200080108c2 */
[----:B------:R-:W-:Y:S01]  /*a6c0*/  FADD.FTZ R9, R3, -R9 ;  /* 0x8000000903097221 */ /* 0x000fe20000010000 */
[--C-:B------:R-:W-:Y:S01]  /*a6d0*/  FFMA.FTZ R189, R201, UR21, -R194.reuse ;  /* 0x00000015c9bd7c23 */ /* 0x100fe200080108c2 */
[--C-:B------:R-:W-:Y:S01]  /*a6e0*/  FFMA.FTZ R21, R21, UR21, -R194.reuse ;  /* 0x0000001515157c23 */ /* 0x100fe200080108c2 */
[----:B------:R-:W-:Y:S01]  /*a6f0*/  MUFU.EX2 R182, R182 ;  /* 0x000000b600b67308 */ /* 0x000fe20000000800 */
[----:B------:R-:W-:Y:S01]  /*a700*/  FMUL.FTZ R0, R9, UR21 ;  /* 0x0000001509007c20 */ /* 0x000fe20008410000 */
[----:B-1----:R-:W-:Y:S01]  /*a710*/  LOP3.LUT R8, R8, 0xff, RZ, 0xc0, !PT ;  /* 0x000000ff08087812 */ /* 0x002fe200078ec0ff */
[--C-:B------:R-:W-:Y:S01]  /*a720*/  FFMA.FTZ R204, R204, UR21, -R194.reuse ;  /* 0x00000015cccc7c23 */ /* 0x100fe200080108c2 */
[----:B------:R-:W1:Y:S01]  /*a730*/  MUFU.EX2 R181, R22 ;  /* 0x0000001600b57308 */ /* 0x000e620000000800 */
[----:B------:R-:W-:Y:S01]  /*a740*/  LOP3.LUT R7, R7, 0xff00ff, RZ, 0xc0, !PT ;  /* 0x00ff00ff07077812 */ /* 0x000fe200078ec0ff */
[--C-:B------:R-:W-:Y:S01]  /*a750*/  FFMA.FTZ R201, R198, UR21, -R195.reuse ;  /* 0x00000015c6c97c23 */ /* 0x100fe200080108c3 */
[----:B------:R-:W-:Y:S01]  /*a760*/  LEA R173, R8, R8, 0x10 ;  /* 0x0000000808ad7211 */ /* 0x000fe200078e80ff */
[----:B------:R-:W-:Y:S01]  /*a770*/  MUFU.EX2 R187, R187 ;  /* 0x000000bb00bb7308 */ /* 0x000fe20000000800 */
[----:B------:R-:W-:Y:S01]  /*a780*/  IADD3 R193, PT, PT, R172, R191, RZ ;  /* 0x000000bfacc17210 */ /* 0x000fe20007ffe0ff */
[--C-:B------:R-:W-:Y:S01]  /*a790*/  FFMA.FTZ R198, R202, UR21, -R194.reuse ;  /* 0x00000015cac67c23 */ /* 0x100fe200080108c2 */
[----:B------:R-:W-:Y:S01]  /*a7a0*/  IADD3 R191, PT, PT, R191, R192, RZ ;  /* 0x000000c0bfbf7210 */ /* 0x000fe20007ffe0ff */
[----:B------:R-:W-:Y:S01]  /*a7b0*/  MUFU.EX2 R188, R188 ;  /* 0x000000bc00bc7308 */ /* 0x000fe20000000800 */
[--C-:B------:R-:W-:Y:S01]  /*a7c0*/  HSET2.LE.AND R9, R4, R173.reuse, PT ;  /* 0x000000ad04097233 */ /* 0x100fe20003803000 */
[--C-:B------:R-:W-:Y:S01]  /*a7d0*/  FFMA.FTZ R205, R167, UR21, -R194.reuse ;  /* 0x00000015a7cd7c23 */ /* 0x100fe200080108c2 */
[--C-:B------:R-:W-:Y:S01]  /*a7e0*/  HSET2.LE.AND R4, R5, R173.reuse, PT ;  /* 0x000000ad05047233 */ /* 0x100fe20003803000 */
[----:B------:R-:W2:Y:S01]  /*a7f0*/  MUFU.EX2 R3, R21 ;  /* 0x0000001500037308 */ /* 0x000ea20000000800 */
[--C-:B------:R-:W-:Y:S01]  /*a800*/  HSET2.LE.AND R7, R7, R173.reuse, PT ;  /* 0x000000ad07077233 */ /* 0x100fe20003803000 */
[----:B------:R-:W-:Y:S01]  /*a810*/  FFMA.FTZ R213, R213, UR21, -R195 ;  /* 0x00000015d5d57c23 */ /* 0x000fe200080108c3 */
[----:B------:R-:W-:Y:S01]  /*a820*/  HSET2.LE.AND R5, R6, R173, PT ;  /* 0x000000ad06057233 */ /* 0x000fe20003803000 */
[----:B------:R-:W4:Y:S01]  /*a830*/  MUFU.EX2 R189, R189 ;  /* 0x000000bd00bd7308 */ /* 0x000f220000000800 */
[----:B-1----:R-:W-:Y:S01]  /*a840*/  F2FP.F16.F32.PACK_AB R6, R181, R182 ;  /* 0x000000b6b506723e */ /* 0x002fe200000000ff */
[----:B------:R-:W-:Y:S01]  /*a850*/  FFMA.FTZ R214, R175, UR21, -R194 ;  /* 0x00000015afd67c23 */ /* 0x000fe200080108c2 */
[----:B------:R-:W-:Y:S01]  /*a860*/  LOP3.LUT R170, R220, UR7, R171, 0x96, !PT ;  /* 0x00000007dcaa7c12 */ /* 0x000fe2000f8e96ab */
[----:B------:R-:W1:Y:S01]  /*a870*/  MUFU.EX2 R190, R10 ;  /* 0x0000000a00be7308 */ /* 0x000e620000000800 */
[----:B------:R-:W-:Y:S01]  /*a880*/  LOP3.LUT R6, R6, R9, RZ, 0xc0, !PT ;  /* 0x0000000906067212 */ /* 0x000fe200078ec0ff */
[--C-:B------:R-:W-:Y:S01]  /*a890*/  FFMA.FTZ R218, R178, UR21, -R195.reuse ;  /* 0x00000015b2da7c23 */ /* 0x100fe200080108c3 */
[----:B------:R-:W-:Y:S01]  /*a8a0*/  FFMA.FTZ R179, R179, UR21, -R195 ;  /* 0x00000015b3b37c23 */ /* 0x000fe200080108c3 */
[----:B------:R-:W5:Y:S01]  /*a8b0*/  MUFU.EX2 R0, R0 ;  /* 0x0000000000007308 */ /* 0x000f620000000800 */
[----:B------:R-:W-:Y:S01]  /*a8c0*/  IMAD.WIDE.U32 R170, R170, -0x2daee0ad, RZ ;  /* 0xd2511f53aaaa7825 */ /* 0x000fe200078e00ff */
[----:B--2---:R-:W-:Y:S01]  /*a8d0*/  F2FP.F16.F32.PACK_AB R11, R3, R188 ;  /* 0x000000bc030b723e */ /* 0x004fe200000000ff */
[----:B------:R-:W-:Y:S01]  /*a8e0*/  LDSM.16.MT88.4 R20, [R193+0x10000] ;  /* 0x01000000c114783b */ /* 0x000fe20000004200 */
[----:B------:R2:W-:Y:S01]  /*a8f0*/  MUFU.EX2 R202, R204 ;  /* 0x000000cc00ca7308 */ /* 0x0005e20000000800 */
[----:B------:R-:W-:-:S02]  /*a900*/  PLOP3.LUT P0, PT, PT, PT, UP2, 0x80, 0x8 ;  /* 0x000000000008781c */ /* 0x000fc40003f0f028 */
[----:B----4-:R-:W-:Y:S01]  /*a910*/  F2FP.F16.F32.PACK_AB R8, R189, R187 ;  /* 0x000000bbbd08723e */ /* 0x010fe200000000ff */
[----:B------:R-:W4:Y:S01]  /*a920*/  MUFU.EX2 R201, R201 ;  /* 0x000000c900c97308 */ /* 0x000f220000000800 */
[----:B------:R-:W-:Y:S01]  /*a930*/  LOP3.LUT R7, R11, R7, RZ, 0xc0, !PT ;  /* 0x000000070b077212 */ /* 0x000fe200078ec0ff */
[----:B-1----:R-:W-:Y:S01]  /*a940*/  FMUL.FTZ R24, R144, R190 ;  /* 0x000000be90187220 */ /* 0x002fe20000410000 */
[----:B------:R-:W-:Y:S01]  /*a950*/  F2FP.F16.F32.PACK_AB R10, R185, R186 ;  /* 0x000000bab90a723e */ /* 0x000fe200000000ff */
[----:B------:R-:W-:Y:S01]  /*a960*/  FMUL.FTZ R25, R145, R190 ;  /* 0x000000be91197220 */ /* 0x000fe20000410000 */
[----:B------:R-:W-:Y:S01]  /*a970*/  LOP3.LUT R5, R8, R5, RZ, 0xc0, !PT ;  /* 0x0000000508057212 */ /* 0x000fe200078ec0ff */
[----:B-----5:R-:W-:Y:S01]  /*a980*/  FMUL.FTZ R26, R146, R0 ;  /* 0x00000000921a7220 */ /* 0x020fe20000410000 */
[----:B------:R-:W-:Y:S01]  /*a990*/  LOP3.LUT R4, R10, R4, RZ, 0xc0, !PT ;  /* 0x000000040a047212 */ /* 0x000fe200078ec0ff */
[----:B------:R-:W-:Y:S01]  /*a9a0*/  FMUL.FTZ R27, R147, R0 ;  /* 0x00000000931b7220 */ /* 0x000fe20000410000 */
        /* <DEDUP_REMOVED lines=20> */
[-C--:B------:R-:W-:Y:S01]  /*aaf0*/  FMUL.FTZ R60, R60, R190.reuse ;  /* 0x000000be3c3c7220 */ /* 0x080fe20000410000 */
[----:B------:R-:W-:Y:S01]  /*ab00*/  FMUL.FTZ R61, R61, R190 ;  /* 0x000000be3d3d7220 */ /* 0x000fe20000410000 */
[-C--:B------:R-:W-:Y:S01]  /*ab10*/  FMUL.FTZ R62, R62, R0.reuse ;  /* 0x000000003e3e7220 */ /* 0x080fe20000410000 */
[----:B------:R-:W3:Y:S01]  /*ab20*/  LDSM.16.MT88.4 R136, [R191+0x2000] ;  /* 0x00200000bf88783b */ /* 0x000ee20000004200 */
        /* <DEDUP_REMOVED lines=54> */
[----:B------:R-:W3:Y:S01]  /*ae90*/  LDSM.16.MT88.4 R152, [R191] ;  /* 0x00000000bf98783b */ /* 0x000ee20000004200 */
[C---:B------:R-:W-:Y:S01]  /*aea0*/  HMMA.16816.F32 R64, R4.reuse, R138, R64 ;  /* 0x0000008a0440723c */ /* 0x040fe20000001840 */
[----:B------:R-:W-:Y:S01]  /*aeb0*/  FMUL.FTZ R133, R133, R190 ;  /* 0x000000be85857220 */ /* 0x000fe20000410000 */
[-C--:B------:R-:W-:Y:S01]  /*aec0*/  FMUL.FTZ R134, R134, R0.reuse ;  /* 0x0000000086867220 */ /* 0x080fe20000410000 */
[----:B------:R-:W5:Y:S01]  /*aed0*/  LDSM.16.MT88.4 R136, [R192+0x4000] ;  /* 0x00400000c088783b */ /* 0x000f620000004200 */
        /* <DEDUP_REMOVED lines=13> */
[----:B------:R-:W4:Y:S01]  /*afb0*/  LDSM.16.MT88.4 R144, [R193+0x14000] ;  /* 0x01400000c190783b */ /* 0x000f220000004200 */
[-C--:B------:R-:W-:Y:S01]  /*afc0*/  FMUL.FTZ R102, R102, R0.reuse ;  /* 0x0000000066667220 */ /* 0x080fe20000410000 */
        /* <DEDUP_REMOVED lines=29> */
[----:B--2---:R-:W-:Y:S01]  /*b1a0*/  FFMA.FTZ R204, R166, UR21, -R194 ;  /* 0x00000015a6cc7c23 */ /* 0x004fe200080108c2 */
[C---:B-----5:R-:W-:Y:S01]  /*b1b0*/  HMMA.16816.F32 R84, R4.reuse, R136, R84 ;  /* 0x000000880454723c */ /* 0x060fe20000001854 */
[----:B------:R-:W-:Y:S01]  /*b1c0*/  MUFU.EX2 R203, R203 ;  /* 0x000000cb00cb7308 */ /* 0x000fe20000000800 */
[-C--:B------:R-:W-:Y:S01]  /*b1d0*/  FMUL.FTZ R124, R124, R190.reuse ;  /* 0x000000be7c7c7220 */ /* 0x080fe20000410000 */
[----:B------:R-:W-:Y:S01]  /*b1e0*/  FMUL.FTZ R125, R125, R190 ;  /* 0x000000be7d7d7220 */ /* 0x000fe20000410000 */
[-C--:B------:R-:W-:Y:S01]  /*b1f0*/  FMUL.FTZ R126, R126, R0.reuse ;  /* 0x000000007e7e7220 */ /* 0x080fe20000410000 */
[----:B------:R-:W-:Y:S01]  /*b200*/  MUFU.EX2 R205, R205 ;  /* 0x000000cd00cd7308 */ /* 0x000fe20000000800 */
[----:B------:R-:W-:Y:S01]  /*b210*/  FMUL.FTZ R127, R127, R0 ;  /* 0x000000007f7f7220 */ /* 0x000fe20000410000 */
[-C--:B------:R-:W-:Y:S01]  /*b220*/  FMUL.FTZ R36, R36, R190.reuse ;  /* 0x000000be24247220 */ /* 0x080fe20000410000 */
[C---:B------:R-:W-:Y:S01]  /*b230*/  HMMA.16816.F32 R88, R4.reuse, R138, R88 ;  /* 0x0000008a0458723c */ /* 0x040fe20000001858 */
[----:B------:R-:W2:Y:S01]  /*b240*/  LDSM.16.MT88.4 R136, [R193+0x16000] ;  /* 0x01600000c188783b */ /* 0x000ea20000004200 */
[----:B------:R-:W-:Y:S01]  /*b250*/  MUFU.EX2 R198, R198 ;  /* 0x000000c600c67308 */ /* 0x000fe20000000800 */
[----:B------:R-:W-:Y:S01]  /*b260*/  FMUL.FTZ R37, R37, R190 ;  /* 0x000000be25257220 */ /* 0x000fe20000410000 */
[-C--:B------:R-:W-:Y:S01]  /*b270*/  FMUL.FTZ R38, R38, R0.reuse ;  /* 0x0000000026267220 */ /* 0x080fe20000410000 */
[----:B------:R-:W-:Y:S01]  /*b280*/  FMUL.FTZ R39, R39, R0 ;  /* 0x0000000027277220 */ /* 0x000fe20000410000 */
[----:B------:R-:W-:Y:S01]  /*b290*/  MUFU.EX2 R204, R204 ;  /* 0x000000cc00cc7308 */ /* 0x000fe20000000800 */
[-C--:B------:R-:W-:Y:S01]  /*b2a0*/  FMUL.FTZ R40, R40, R190.reuse ;  /* 0x000000be28287220 */ /* 0x080fe20000410000 */
[C---:B----4-:R-:W-:Y:S01]  /*b2b0*/  HMMA.16816.F32 R76, R4.reuse, R144, R76 ;  /* 0x00000090044c723c */ /* 0x050fe2000000184c */
        /* <DEDUP_REMOVED lines=9> */
[----:B------:R-:W-:Y:S01]  /*b350*/  MUFU.EX2 R218, R218 ;  /* 0x000000da00da7308 */ /* 0x000fe20000000800 */
[----:B------:R-:W-:Y:S01]  /*b360*/  FFMA.FTZ R186, R249, R190, R186 ;  /* 0x000000bef9ba7223 */ /* 0x000fe200000100ba */
[----:B------:R-:W-:Y:S01]  /*b370*/  FFMA.FTZ R0, R248, R0, R187 ;  /* 0x00000000f8007223 */ /* 0x000fe200000100bb */
[----:B------:R-:W-:Y:S01]  /*b380*/  LDSM.16.MT88.4 R164, [R191+0x800] ;  /* 0x00080000bfa4783b */ /* 0x000fe20000004200 */
[----:B------:R-:W-:Y:S01]  /*b390*/  MUFU.EX2 R214, R214 ;  /* 0x000000d600d67308 */ /* 0x000fe20000000800 */
[----:B------:R-:W-:Y:S01]  /*b3a0*/  FADD.FTZ R185, R185, R186 ;  /* 0x000000bab9b97221 */ /* 0x000fe20000010000 */
[----:B-1----:R-:W-:Y:S01]  /*b3b0*/  HMMA.16816.F32 R92, R4, R140, R92 ;  /* 0x0000008c045c723c */ /* 0x002fe2000000185c */
[----:B------:R-:W-:Y:S01]  /*b3c0*/  LDSM.16.MT88.4 R160, [R192+0x2800] ;  /* 0x00280000c0a0783b */ /* 0x000fe20000004200 */
[----:B------:R-:W-:Y:S01]  /*b3d0*/  FADD.FTZ R0, R189, R0 ;  /* 0x00000000bd007221 */ /* 0x000fe20000010000 */
[----:B------:R-:W-:-:S03]  /*b3e0*/  FADD.FTZ R185, R182, R185 ;  /* 0x000000b9b6b97221 */ /* 0x000fc60000010000 */
[----:B------:R-:W-:Y:S01]  /*b3f0*/  FADD.FTZ R188, R188, R0 ;  /* 0x00000000bcbc7221 */ /* 0x000fe20000010000 */
[----:B------:R-:W-:Y:S01]  /*b400*/  FADD.FTZ R181, R181, R185 ;  /* 0x000000b9b5b57221 */ /* 0x000fe20000010000 */
[C---:B------:R-:W-:Y:S01]  /*b410*/  HMMA.16816.F32 R96, R4.reuse, R142, R96 ;  /* 0x0000008e0460723c */ /* 0x040fe20000001860 */
[----:B------:R-:W1:Y:S01]  /*b420*/  LDSM.16.MT88.4 R140, [R192+0x6000] ;  /* 0x00600000c08c783b */ /* 0x000e620000004200 */
[----:B------:R-:W-:Y:S01]  /*b430*/  FADD.FTZ R188, R3, R188 ;  /* 0x000000bc03bc7221 */ /* 0x000fe20000010000 */
[----:B------:R-:W-:Y:S01]  /*b440*/  FADD.FTZ R181, R201, R181 ;  /* 0x000000b5c9b57221 */ /* 0x000fe20000010000 */
[-C--:B------:R-:W-:Y:S02]  /*b450*/  MOV R3, R2.reuse ;  /* 0x0000000200037202 */ /* 0x080fe40000000f00 */
[----:B------:R-:W-:Y:S02]  /*b460*/  @P0 MOV R3, R2 ;  /* 0x0000000200030202 */ /* 0x000fe40000000f00 */
[C---:B------:R-:W-:Y:S01]  /*b470*/  HMMA.16816.F32 R132, R4.reuse, R154, R132 ;  /* 0x0000009a0484723c */ /* 0x040fe20000001884 */
[----:B------:R-:W4:Y:S07]  /*b480*/  LDSM.16.MT88.4 R152, [R191+0x6000] ;  /* 0x00600000bf98783b */ /* 0x000f2e0000004200 */
[C---:B------:R-:W-:Y:S08]  /*b490*/  HMMA.16816.F32 R16, R4.reuse, R20, R16 ;  /* 0x000000140410723c */ /* 0x040ff00000001810 */
[----:B--2---:R-:W-:Y:S01]  /*b4a0*/  HMMA.16816.F32 R112, R4, R138, R112 ;  /* 0x0000008a0470723c */ /* 0x004fe20000001870 */
[----:B------:R-:W-:-:S02]  /*b4b0*/  LOP3.LUT R138, R168, UR12, R171, 0x96, !PT ;  /* 0x0000000ca88a7c12 */ /* 0x000fc4000f8e96ab */
[----:B------:R-:W-:-:S05]  /*b4c0*/  PRMT R139, R170, 0x7772, RZ ;  /* 0x00007772aa8b7816 */ /* 0x000fca00000000ff */
[C---:B------:R-:W-:Y:S01]  /*b4d0*/  HMMA.16816.F32 R20, R4.reuse, R22, R148 ;  /* 0x000000160414723c */ /* 0x040fe20000001894 */
[----:B------:R-:W2:Y:S07]  /*b4e0*/  LDSM.16.MT88.4 R148, [R172+0x12000] ;  /* 0x01200000ac94783b */ /* 0x000eae0000004200 */
[----:B---3--:R-:W-:Y:S01]  /*b4f0*/  HMMA.16816.F32 R100, R4, R144, R100 ;  /* 0x000000900464723c */ /* 0x008fe20000001864 */
[----:B------:R-:W-:Y:S01]  /*b500*/  MOV R144, R170 ;  /* 0x000000aa00907202 */ /* 0x000fe20000000f00 */
[--C-:B------:R-:W-:Y:S01]  /*b510*/  FFMA.FTZ R145, R199, UR21, -R195.reuse ;  /* 0x00000015c7917c23 */ /* 0x100fe200080108c3 */
[----:B------:R-:W-:-:S02]  /*b520*/  FFMA.FTZ R199, R200, UR21, -R195 ;  /* 0x00000015c8c77c23 */ /* 0x000fc400080108c3 */
[----:B------:R-:W-:Y:S01]  /*b530*/  LOP3.LUT R144, R144, 0xff, RZ, 0xc0, !PT ;  /* 0x000000ff90907812 */ /* 0x000fe200078ec0ff */
[----:B------:R3:W-:Y:S02]  /*b540*/  MUFU.EX2 R200, R145 ;  /* 0x0000009100c87308 */ /* 0x0007e40000000800 */
[----:B-1----:R-:W-:Y:S01]  /*b550*/  HMMA.16816.F32 R116, R4, R140, R116 ;  /* 0x0000008c0474723c */ /* 0x002fe20000001874 */
[C---:B------:R-:W-:Y:S01]  /*b560*/  LOP3.LUT R141, R138.reuse, 0xffff, RZ, 0xc0, !PT ;  /* 0x0000ffff8a8d7812 */ /* 0x040fe200078ec0ff */
[----:B------:R-:W1:Y:S01]  /*b570*/  MUFU.EX2 R199, R199 ;  /* 0x000000c700c77308 */ /* 0x000e620000000800 */
[----:B------:R-:W-:Y:S02]  /*b580*/  LOP3.LUT R140, R138, 0xff, RZ, 0xc0, !PT ;  /* 0x000000ff8a8c7812 */ /* 0x000fe400078ec0ff */
[----:B------:R-:W-:-:S03]  /*b590*/  SHF.R.U32.HI R141, RZ, 0x8, R141 ;  /* 0x00000008ff8d7819 */ /* 0x000fc6000001168d */
[C---:B------:R-:W-:Y:S01]  /*b5a0*/  HMMA.16816.F32 R108, R4.reuse, R136, R108 ;  /* 0x00000088046c723c */ /* 0x040fe2000000186c */
[C---:B------:R-:W-:Y:S02]  /*b5b0*/  PRMT R137, R170.reuse, 0x7771, RZ ;  /* 0x00007771aa897816 */ /* 0x040fe400000000ff */
[----:B------:R-:W-:Y:S02]  /*b5c0*/  PRMT R136, R170, 0x7773, RZ ;  /* 0x00007773aa887816 */ /* 0x000fe400000000ff */
[----:B------:R-:W-:Y:S01]  /*b5d0*/  PRMT R137, R144, 0x5410, R137 ;  /* 0x0000541090897816 */ /* 0x000fe20000000089 */
[----:B------:R-:W-:Y:S01]  /*b5e0*/  LDSM.16.MT88.4 R168, [R172+0x12800] ;  /* 0x01280000aca8783b */ /* 0x000fe20000004200 */
[----:B------:R-:W-:Y:S01]  /*b5f0*/  PRMT R139, R139, 0x5410, R136 ;  /* 0x000054108b8b7816 */ /* 0x000fe20000000088 */
[----:B------:R-:W-:Y:S01]  /*b600*/  HMMA.16816.F32 R104, R4, R146, R104 ;  /* 0x000000920468723c */ /* 0x000fe20000001868 */
[----:B------:R-:W-:Y:S01]  /*b610*/  PRMT R136, R140, 0x5410, R141 ;  /* 0x000054108c887816 */ /* 0x000fe2000000008d */
[----:B---3--:R-:W3:Y:S01]  /*b620*/  LDSM.16.MT88.4 R144, [R193+0x10800] ;  /* 0x01080000c190783b */ /* 0x008ee20000004200 */
[----:B------:R-:W-:-:S03]  /*b630*/  LOP3.LUT R139, R139, 0xff00ff, RZ, 0xc0, !PT ;  /* 0x00ff00ff8b8b7812 */ /* 0x000fc600078ec0ff */
[--C-:B------:R-:W-:Y:S02]  /*b640*/  HSET2.LE.AND R136, R136, R173.reuse, PT ;  /* 0x000000ad88887233 */ /* 0x100fe40003803000 */
[----:B------:R-:W-:Y:S01]  /*b650*/  HMMA.16816.F32 R120, R4, R142, R120 ;  /* 0x0000008e0478723c */ /* 0x000fe20000001878 */
[----:B------:R-:W5:Y:S01]  /*b660*/  LDSM.16.MT88.4 R140, [R192+0x800] ;  /* 0x00080000c08c783b */ /* 0x000f620000004200 */
[----:B------:R-:W-:-:S06]  /*b670*/  HSET2.LE.AND R139, R139, R173, PT ;  /* 0x000000ad8b8b7233 */ /* 0x000fcc0003803000 */
[C---:B------:R-:W-:Y:S08]  /*b680*/  HMMA.16816.F32 R8, R4.reuse, R12, R8 ;  /* 0x0000000c0408723c */ /* 0x040ff00000001808 */
[----:B------:R-:W-:Y:S01]  /*b690*/  HMMA.16816.F32 R12, R4, R14, R156 ;  /* 0x0000000e040c723c */ /* 0x000fe2000000189c */
[----:B------:R-:W-:Y:S02]  /*b6a0*/  PRMT R156, R138, 0x7632, R156 ;  /* 0x000076328a9c7816 */ /* 0x000fe4000000009c */
[----:B------:R-:W-:-:S02]  /*b6b0*/  SHF.R.U32.HI R138, RZ, 0x18, R138 ;  /* 0x00000018ff8a7819 */ /* 0x000fc4000001168a */
[----:B------:R-:W-:Y:S02]  /*b6c0*/  LOP3.LUT R156, R156, 0xff, RZ, 0xc0, !PT ;  /* 0x000000ff9c9c7812 */ /* 0x000fe400078ec0ff */
[--C-:B------:R-:W-:Y:S01]  /*b6d0*/  HSET2.LE.AND R157, R137, R173.reuse, PT ;  /* 0x000000ad899d7233 */ /* 0x100fe20003803000 */
[C---:B----4-:R-:W-:Y:S01]  /*b6e0*/  HMMA.16816.F32 R124, R4.reuse, R152, R124 ;  /* 0x00000098047c723c */ /* 0x050fe2000000187c */
[----:B------:R-:W-:Y:S02]  /*b6f0*/  PRMT R137, R156, 0x5410, R138 ;  /* 0x000054109c897816 */ /* 0x000fe4000000008a */
[----:B-1----:R-:W-:Y:S02]  /*b700*/  F2FP.F16.F32.PACK_AB R158, R203, R199 ;  /* 0x000000c7cb9e723e */ /* 0x002fe400000000ff */
[----:B------:R-:W-:Y:S02]  /*b710*/  F2FP.F16.F32.PACK_AB R156, R198, R202 ;  /* 0x000000cac69c723e */ /* 0x000fe400000000ff */
[----:B------:R-:W-:Y:S01]  /*b720*/  HSET2.LE.AND R137, R137, R173, PT ;  /* 0x000000ad89897233 */ /* 0x000fe20003803000 */
[C---:B--2---:R-:W-:Y:S01]  /*b730*/  HMMA.16816.F32 R36, R4.reuse, R148, R36 ;  /* 0x000000940424723c */ /* 0x044fe20000001824 */
[C---:B------:R-:W-:Y:S01]  /*b740*/  F2FP.F16.F32.PACK_AB R153, R200.reuse, R201 ;  /* 0x000000c9c899723e */ /* 0x040fe200000000ff */
[----:B------:R-:W-:Y:S01]  /*b750*/  FADD.FTZ R200, R200, R181 ;  /* 0x000000b5c8c87221 */ /* 0x000fe20000010000 */
[----:B------:R-:W-:Y:S01]  /*b760*/  F2FP.F16.F32.PACK_AB R152, R204, R205 ;  /* 0x000000cdcc98723e */ /* 0x000fe200000000ff */
[----:B------:R-:W-:Y:S01]  /*b770*/  FADD.FTZ R205, R205, R188 ;  /* 0x000000bccdcd7221 */ /* 0x000fe20000010000 */
[----:B------:R-:W-:Y:S01]  /*b780*/  LOP3.LUT R138, R158, R157, RZ, 0xc0, !PT ;  /* 0x0000009d9e8a7212 */ /* 0x000fe200078ec0ff */
[----:B------:R-:W-:Y:S01]  /*b790*/  FADD.FTZ R200, R199, R200 ;  /* 0x000000c8c7c87221 */ /* 0x000fe20000010000 */
[----:B------:R-:W-:Y:S01]  /*b7a0*/  LOP3.LUT R139, R156, R139, RZ, 0xc0, !PT ;  /* 0x0000008b9c8b7212 */ /* 0x000fe200078ec0ff */
[C---:B------:R-:W-:Y:S01]  /*b7b0*/  HMMA.16816.F32 R40, R4.reuse, R150, R40 ;  /* 0x000000960428723c */ /* 0x040fe20000001828 */
[----:B------:R-:W1:Y:S01]  /*b7c0*/  LDSM.16.MT88.4 R148, [R172+0x10800] ;  /* 0x01080000ac94783b */ /* 0x000e620000004200 */
[----:B------:R-:W-:Y:S01]  /*b7d0*/  LOP3.LUT R136, R153, R136, RZ, 0xc0, !PT ;  /* 0x0000008899887212 */ /* 0x000fe200078ec0ff */
[----:B------:R-:W-:Y:S01]  /*b7e0*/  FADD.FTZ R205, R204, R205 ;  /* 0x000000cdcccd7221 */ /* 0x000fe20000010000 */
[----:B------:R-:W-:Y:S01]  /*b7f0*/  LOP3.LUT R137, R152, R137, RZ, 0xc0, !PT ;  /* 0x0000008998897212 */ /* 0x000fe200078ec0ff */
[----:B------:R-:W-:Y:S01]  /*b800*/  LDSM.16.MT88.4 R156, [R191+0x2800] ;  /* 0x00280000bf9c783b */ /* 0x000fe20000004200 */
[----:B------:R-:W-:Y:S01]  /*b810*/  FADD.FTZ R203, R203, R200 ;  /* 0x000000c8cbcb7221 */ /* 0x000fe20000010000 */
[----:B------:R-:W-:Y:S01]  /*b820*/  FADD.FTZ R202, R202, R205 ;  /* 0x000000cdcaca7221 */ /* 0x000fe20000010000 */
[----:B------:R-:W-:Y:S01]  /*b830*/  HMMA.16816.F32 R4, R4, R154, R128 ;  /* 0x0000009a0404723c */ /* 0x000fe20000001880 */
[----:B------:R-:W2:Y:S02]  /*b840*/  LDSM.16.MT88.4 R128, [R191+0x4800] ;  /* 0x00480000bf80783b */ /* 0x000ea40000004200 */
[----:B------:R-:W-:-:S02]  /*b850*/  FADD.FTZ R202, R198, R202 ;  /* 0x000000cac6ca7221 */ /* 0x000fc40000010000 */
[----:B------:R-:W-:Y:S03]  /*b860*/  LDSM.16.MT88.4 R152, [R172+0x14800] ;  /* 0x01480000ac98783b */ /* 0x000fe60000004200 */
[C---:B---3--:R-:W-:Y:S08]  /*b870*/  HMMA.16816.F32 R16, R136.reuse, R144, R16 ;  /* 0x000000908810723c */ /* 0x048ff00000001810 */
        /* <DEDUP_REMOVED lines=8> */
[C---:B--2---:R-:W-:Y:S08]  /*b900*/  HMMA.16816.F32 R92, R136.reuse, R128, R92 ;  /* 0x00000080885c723c */ /* 0x044ff0000000185c */
[----:B---3--:R-:W-:Y:S01]  /*b910*/  HMMA.16816.F32 R76, R136, R144, R76 ;  /* 0x00000090884c723c */ /* 0x008fe2000000184c */
[----:B------:R-:W-:-:S04]  /*b920*/  MOV R144, UR4 ;  /* 0x0000000400907c02 */ /* 0x000fc80008000f00 */
[----:B------:R-:W-:-:S03]  /*b930*/  LOP3.LUT R144, R144, UR31, R247, 0x96, !PT ;  /* 0x0000001f90907c12 */ /* 0x000fc6000f8e96f7 */
[----:B------:R-:W-:Y:S01]  /*b940*/  HMMA.16816.F32 R96, R136, R130, R96 ;  /* 0x000000828860723c */ /* 0x000fe20000001860 */
[----:B------:R-:W-:Y:S01]  /*b950*/  LDSM.16.MT88.4 R128, [R192+0x6800] ;  /* 0x00680000c080783b */ /* 0x000fe20000004200 */
[----:B------:R-:W-:-:S05]  /*b960*/  IMAD.WIDE.U32 R144, R144, -0x326172a9, RZ ;  /* 0xcd9e8d5790907825 */ /* 0x000fca00078e00ff */
[----:B------:R-:W-:Y:S01]  /*b970*/  LOP3.LUT R145, R250, UR11, R145, 0x96, !PT ;  /* 0x0000000bfa917c12 */ /* 0x000fe2000f8e9691 */
[----:B----4-:R-:W-:Y:S01]  /*b980*/  HMMA.16816.F32 R84, R136, R140, R84 ;  /* 0x0000008c8854723c */ /* 0x010fe20000001854 */
[----:B------:R-:W-:-:S07]  /*b990*/  LOP3.LUT R144, R144, UR10, R239, 0x96, !PT ;  /* 0x0000000a90907c12 */ /* 0x000fce000f8e96ef */
[C---:B------:R-:W-:Y:S01]  /*b9a0*/  HMMA.16816.F32 R88, R136.reuse, R142, R88 ;  /* 0x0000008e8858723c */ /* 0x040fe20000001858 */
[----:B------:R-:W2:Y:S07]  /*b9b0*/  LDSM.16.MT88.4 R140, [R193+0x16800] ;  /* 0x01680000c18c783b */ /* 0x000eae0000004200 */
[----:B------:R-:W-:Y:S01]  /*b9c0*/  HMMA.16816.F32 R40, R136, R170, R40 ;  /* 0x000000aa8828723c */ /* 0x000fe20000001828 */
[----:B------:R-:W-:-:S04]  /*b9d0*/  IMAD.WIDE.U32 R170, R145, -0x2daee0ad, RZ ;  /* 0xd2511f5391aa7825 */ /* 0x000fc800078e00ff */
[----:B------:R-:W-:-:S03]  /*b9e0*/  IMAD.WIDE.U32 R144, R144, -0x2daee0ad, RZ ;  /* 0xd2511f5390907825 */ /* 0x000fc600078e00ff */
[----:B------:R-:W-:Y:S01]  /*b9f0*/  HMMA.16816.F32 R80, R136, R146, R80 ;  /* 0x000000928850723c */ /* 0x000fe20000001850 */
[----:B------:R-:W-:Y:S02]  /*ba00*/  LOP3.LUT R146, R244, UR17, R171, 0x96, !PT ;  /* 0x00000011f4927c12 */ /* 0x000fe4000f8e96ab */
[----:B------:R-:W-:-:S03]  /*ba10*/  LOP3.LUT R170, R170, UR16, R145, 0x96, !PT ;  /* 0x00000010aaaa7c12 */ /* 0x000fc6000f8e9691 */
[----:B------:R-:W-:Y:S02]  /*ba20*/  IMAD.WIDE.U32 R146, R146, -0x326172a9, RZ ;  /* 0xcd9e8d5792927825 */ /* 0x000fe400078e00ff */
[----:B-1----:R-:W-:Y:S02]  /*ba30*/  HMMA.16816.F32 R44, R136, R148, R44 ;  /* 0x00000094882c723c */ /* 0x002fe4000000182c */
[----:B------:R-:W-:Y:S01]  /*ba40*/  IMAD.WIDE.U32 R170, R170, -0x326172a9, RZ ;  /* 0xcd9e8d57aaaa7825 */ /* 0x000fe200078e00ff */
[----:B------:R-:W-:-:S05]  /*ba50*/  LOP3.LUT R145, R238, UR9, R147, 0x96, !PT ;  /* 0x00000009ee917c12 */ /* 0x000fca000f8e9693 */
[----:B------:R-:W-:Y:S01]  /*ba60*/  HMMA.16816.F32 R48, R136, R150, R48 ;  /* 0x000000968830723c */ /* 0x000fe20000001830 */
[----:B------:R-:W1:Y:S01]  /*ba70*/  LDSM.16.MT88.4 R148, [R172+0x16800] ;  /* 0x01680000ac94783b */ /* 0x000e620000004200 */
[----:B------:R-:W-:-:S04]  /*ba80*/  IMAD.WIDE.U32 R220, R145, -0x2daee0ad, RZ ;  /* 0xd2511f5391dc7825 */ /* 0x000fc800078e00ff */
[--C-:B------:R-:W-:Y:S01]  /*ba90*/  FFMA.FTZ R145, R209, UR21, -R195.reuse ;  /* 0x00000015d1917c23 */ /* 0x100fe200080108c3 */
[----:B------:R-:W-:-:S03]  /*baa0*/  FFMA.FTZ R209, R211, UR21, -R195 ;  /* 0x00000015d3d17c23 */ /* 0x000fc600080108c3 */
[----:B------:R-:W3:Y:S01]  /*bab0*/  MUFU.EX2 R211, R145 ;  /* 0x0000009100d37308 */ /* 0x000ee20000000800 */
[C---:B------:R-:W-:Y:S01]  /*bac0*/  HMMA.16816.F32 R36, R136.reuse, R168, R36 ;  /* 0x000000a88824723c */ /* 0x040fe20000001824 */
[----:B------:R-:W-:Y:S02]  /*bad0*/  LOP3.LUT R168, R146, UR8, R171, 0x96, !PT ;  /* 0x0000000892a87c12 */ /* 0x000fe4000f8e96ab */
[----:B------:R-:W-:Y:S03]  /*bae0*/  MUFU.EX2 R209, R209 ;  /* 0x000000d100d17308 */ /* 0x000fe60000000800 */
[----:B------:R-:W-:Y:S02]  /*baf0*/  IMAD.WIDE.U32 R168, R168, -0x2daee0ad, RZ ;  /* 0xd2511f53a8a87825 */ /* 0x000fe400078e00ff */
[----:B--2---:R-:W-:Y:S03]  /*bb00*/  HMMA.16816.F32 R108, R136, R140, R108 ;  /* 0x0000008c886c723c */ /* 0x004fe6000000186c */
[----:B------:R-:W-:-:S02]  /*bb10*/  LOP3.LUT R146, R220, UR13, R169, 0x96, !PT ;  /* 0x0000000ddc927c12 */ /* 0x000fc4000f8e96a9 */
[----:B------:R-:W-:Y:S01]  /*bb20*/  LOP3.LUT R220, R144, UR15, R221, 0x96, !PT ;  /* 0x0000000f90dc7c12 */ /* 0x000fe2000f8e96dd */
[----:B---3--:R-:W-:Y:S02]  /*bb30*/  FADD.FTZ R203, R211, R203 ;  /* 0x000000cbd3cb7221 */ /* 0x008fe40000010000 */
[----:B------:R-:W-:Y:S01]  /*bb40*/  HMMA.16816.F32 R112, R136, R142, R112 ;  /* 0x0000008e8870723c */ /* 0x000fe20000001870 */
[----:B------:R-:W2:Y:S01]  /*bb50*/  LDSM.16.MT88.4 R140, [R191+0x6800] ;  /* 0x00680000bf8c783b */ /* 0x000ea20000004200 */
[----:B------:R-:W-:-:S04]  /*bb60*/  IMAD.WIDE.U32 R146, R146, -0x326172a9, RZ ;  /* 0xcd9e8d5792927825 */ /* 0x000fc800078e00ff */
[----:B------:R-:W-:Y:S01]  /*bb70*/  IMAD.WIDE.U32 R220, R220, -0x326172a9, RZ ;  /* 0xcd9e8d57dcdc7825 */ /* 0x000fe200078e00ff */
[----:B------:R-:W-:Y:S01]  /*bb80*/  MOV R144, R146 ;  /* 0x0000009200907202 */ /* 0x000fe20000000f00 */
[C---:B------:R-:W-:Y:S01]  /*bb90*/  HMMA.16816.F32 R116, R136.reuse, R128, R116 ;  /* 0x000000808874723c */ /* 0x040fe20000001874 */
[C---:B------:R-:W-:Y:S02]  /*bba0*/  PRMT R128, R146.reuse, 0x7771, RZ ;  /* 0x0000777192807816 */ /* 0x040fe400000000ff */
[C---:B------:R-:W-:Y:S02]  /*bbb0*/  PRMT R129, R146.reuse, 0x7773, RZ ;  /* 0x0000777392817816 */ /* 0x040fe400000000ff */
[----:B------:R-:W-:Y:S02]  /*bbc0*/  PRMT R145, R146, 0x7772, RZ ;  /* 0x0000777292917816 */ /* 0x000fe400000000ff */
[----:B------:R-:W-:Y:S01]  /*bbd0*/  LOP3.LUT R146, R144, 0xff, RZ, 0xc0, !PT ;  /* 0x000000ff90927812 */ /* 0x000fe200078ec0ff */
[C---:B------:R-:W-:Y:S01]  /*bbe0*/  HMMA.16816.F32 R120, R136.reuse, R130, R120 ;  /* 0x000000828878723c */ /* 0x040fe20000001878 */
[----:B------:R-:W-:Y:S01]  /*bbf0*/  PRMT R129, R145, 0x5410, R129 ;  /* 0x0000541091817816 */ /* 0x000fe20000000081 */
[----:B------:R-:W-:Y:S01]  /*bc00*/  FFMA.FTZ R145, R210, UR21, -R194 ;  /* 0x00000015d2917c23 */ /* 0x000fe200080108c2 */
[----:B------:R-:W-:Y:S01]  /*bc10*/  PRMT R128, R146, 0x5410, R128 ;  /* 0x0000541092807816 */ /* 0x000fe20000000080 */
[----:B------:R3:W4:Y:S01]  /*bc20*/  MUFU.EX2 R210, R213 ;  /* 0x000000d500d27308 */ /* 0x0007220000000800 */
[--C-:B------:R-:W-:Y:S01]  /*bc30*/  FFMA.FTZ R146, R206, UR21, -R194.reuse ;  /* 0x00000015ce927c23 */ /* 0x100fe200080108c2 */
[--C-:B------:R-:W-:Y:S01]  /*bc40*/  FFMA.FTZ R206, R207, UR21, -R194.reuse ;  /* 0x00000015cfce7c23 */ /* 0x100fe200080108c2 */
[----:B------:R-:W-:Y:S01]  /*bc50*/  LOP3.LUT R144, R220, UR6, R147, 0x96, !PT ;  /* 0x00000006dc907c12 */ /* 0x000fe2000f8e9693 */
[--C-:B------:R-:W-:Y:S01]  /*bc60*/  FFMA.FTZ R130, R212, UR21, -R194.reuse ;  /* 0x00000015d4827c23 */ /* 0x100fe200080108c2 */
[----:B-1----:R-:W-:Y:S01]  /*bc70*/  HMMA.16816.F32 R100, R136, R148, R100 ;  /* 0x000000948864723c */ /* 0x002fe20000001864 */
[----:B------:R1:W-:Y:S01]  /*bc80*/  MUFU.EX2 R212, R145 ;  /* 0x0000009100d47308 */ /* 0x0003e20000000800 */
[----:B------:R-:W-:Y:S01]  /*bc90*/  LOP3.LUT R148, R144, 0xffff, RZ, 0xc0, !PT ;  /* 0x0000ffff90947812 */ /* 0x000fe200078ec0ff */
[----:B------:R-:W-:Y:S01]  /*bca0*/  FFMA.FTZ R220, R176, UR21, -R194 ;  /* 0x00000015b0dc7c23 */ /* 0x000fe200080108c2 */
[----:B------:R-:W-:Y:S01]  /*bcb0*/  LOP3.LUT R131, R144, 0xff, RZ, 0xc0, !PT ;  /* 0x000000ff90837812 */ /* 0x000fe200078ec0ff */
[----:B------:R5:W-:Y:S01]  /*bcc0*/  MUFU.EX2 R207, R146 ;  /* 0x0000009200cf7308 */ /* 0x000be20000000800 */
[----:B------:R-:W-:-:S02]  /*bcd0*/  SHF.R.U32.HI R148, RZ, 0x8, R148 ;  /* 0x00000008ff947819 */ /* 0x000fc40000011694 */
[C---:B------:R-:W-:Y:S01]  /*bce0*/  HMMA.16816.F32 R32, R136.reuse, R164, R32 ;  /* 0x000000a48820723c */ /* 0x040fe20000001820 */
[----:B---3--:R-:W-:Y:S01]  /*bcf0*/  FFMA.FTZ R213, R208, UR21, -R195 ;  /* 0x00000015d0d57c23 */ /* 0x008fe200080108c3 */
[----:B------:R-:W3:Y:S01]  /*bd00*/  MUFU.EX2 R206, R206 ;  /* 0x000000ce00ce7308 */ /* 0x000ee20000000800 */
[----:B----4-:R-:W-:Y:S02]  /*bd10*/  F2FP.F16.F32.PACK_AB R147, R210, R209 ;  /* 0x000000d1d293723e */ /* 0x010fe400000000ff */
[----:B------:R-:W-:Y:S01]  /*bd20*/  LOP3.LUT R170, R170, UR7, R221, 0x96, !PT ;  /* 0x00000007aaaa7c12 */ /* 0x000fe2000f8e96dd */
[----:B------:R4:W-:Y:S01]  /*bd30*/  MUFU.EX2 R208, R130 ;  /* 0x0000008200d07308 */ /* 0x0009e20000000800 */
[----:B-1----:R-:W-:Y:S01]  /*bd40*/  PRMT R145, R144, 0x7632, R145 ;  /* 0x0000763290917816 */ /* 0x002fe20000000091 */
[C---:B------:R-:W-:Y:S01]  /*bd50*/  HMMA.16816.F32 R132, R136.reuse, R166, R132 ;  /* 0x000000a68884723c */ /* 0x040fe20000001884 */
[----:B------:R-:W1:Y:S01]  /*bd60*/  LDSM.16.MT88.4 R164, [R172+0x11000] ;  /* 0x01100000aca4783b */ /* 0x000e620000004200 */
[----:B------:R-:W4:Y:S01]  /*bd70*/  MUFU.EX2 R213, R213 ;  /* 0x000000d500d57308 */ /* 0x000f220000000800 */
[--C-:B-----5:R-:W-:Y:S01]  /*bd80*/  HSET2.LE.AND R146, R128, R173.reuse, PT ;  /* 0x000000ad80927233 */ /* 0x120fe20003803000 */
[----:B------:R-:W-:Y:S01]  /*bd90*/  FFMA.FTZ R221, R177, UR21, -R194 ;  /* 0x00000015b1dd7c23 */ /* 0x000fe200080108c2 */
[----:B------:R-:W-:Y:S01]  /*bda0*/  PRMT R128, R131, 0x5410, R148 ;  /* 0x0000541083807816 */ /* 0x000fe20000000094 */
[----:B------:R-:W-:Y:S01]  /*bdb0*/  FFMA.FTZ R194, R174, UR21, -R194 ;  /* 0x00000015aec27c23 */ /* 0x000fe200080108c2 */
[----:B------:R-:W-:Y:S01]  /*bdc0*/  MUFU.EX2 R220, R220 ;  /* 0x000000dc00dc7308 */ /* 0x000fe20000000800 */
[C---:B--2---:R-:W-:Y:S01]  /*bdd0*/  HMMA.16816.F32 R124, R136.reuse, R140, R124 ;  /* 0x0000008c887c723c */ /* 0x044fe2000000187c */
[C---:B---3--:R-:W-:Y:S01]  /*bde0*/  F2FP.F16.F32.PACK_AB R140, R206.reuse, R207 ;  /* 0x000000cfce8c723e */ /* 0x048fe200000000ff */
[----:B------:R-:W-:Y:S01]  /*bdf0*/  FADD.FTZ R207, R207, R202 ;  /* 0x000000cacfcf7221 */ /* 0x000fe20000010000 */
[----:B------:R-:W-:Y:S01]  /*be00*/  HSET2.LE.AND R128, R128, R173, PT ;  /* 0x000000ad80807233 */ /* 0x000fe20003803000 */
[----:B------:R-:W-:Y:S01]  /*be10*/  MUFU.EX2 R221, R221 ;  /* 0x000000dd00dd7308 */ /* 0x000fe20000000800 */
[----:B----4-:R-:W-:Y:S01]  /*be20*/  SHF.R.U32.HI R130, RZ, 0x18, R144 ;  /* 0x00000018ff827819 */ /* 0x010fe20000011690 */
[----:B------:R-:W-:Y:S01]  /*be30*/  FADD.FTZ R207, R206, R207 ;  /* 0x000000cfcecf7221 */ /* 0x000fe20000010000 */
[----:B------:R-:W-:Y:S01]  /*be40*/  LOP3.LUT R144, R129, 0xff00ff, RZ, 0xc0, !PT ;  /* 0x00ff00ff81907812 */ /* 0x000fe200078ec0ff */
[----:B------:R-:W-:Y:S01]  /*be50*/  HMMA.16816.F32 R4, R136, R142, R4 ;  /* 0x0000008e8804723c */ /* 0x000fe20000001804 */
[----:B------:R-:W-:Y:S01]  /*be60*/  LOP3.LUT R129, R145, 0xff, RZ, 0xc0, !PT ;  /* 0x000000ff91817812 */ /* 0x000fe200078ec0ff */
[----:B------:R-:W-:Y:S01]  /*be70*/  MUFU.EX2 R194, R194 ;  /* 0x000000c200c27308 */ /* 0x000fe20000000800 */
[C---:B------:R-:W-:Y:S01]  /*be80*/  F2FP.F16.F32.PACK_AB R141, R213.reuse, R211 ;  /* 0x000000d3d58d723e */ /* 0x040fe200000000ff */
[----:B------:R-:W-:Y:S01]  /*be90*/  FADD.FTZ R213, R213, R203 ;  /* 0x000000cbd5d57221 */ /* 0x000fe20000010000 */
[----:B------:R-:W-:-:S02]  /*bea0*/  PRMT R129, R129, 0x5410, R130 ;  /* 0x0000541081817816 */ /* 0x000fc40000000082 */
[----:B------:R-:W-:Y:S01]  /*beb0*/  LOP3.LUT R128, R141, R128, RZ, 0xc0, !PT ;  /* 0x000000808d807212 */ /* 0x000fe200078ec0ff */
[C---:B------:R-:W-:Y:S01]  /*bec0*/  HMMA.16816.F32 R52, R136.reuse, R160, R52 ;  /* 0x000000a08834723c */ /* 0x040fe20000001834 */
[--C-:B------:R-:W-:Y:S01]  /*bed0*/  HSET2.LE.AND R144, R144, R173.reuse, PT ;  /* 0x000000ad90907233 */ /* 0x100fe20003803000 */
[----:B------:R-:W-:Y:S01]  /*bee0*/  FADD.FTZ R213, R209, R213 ;  /* 0x000000d5d1d57221 */ /* 0x000fe20000010000 */
[----:B------:R-:W-:Y:S02]  /*bef0*/  HSET2.LE.AND R129, R129, R173, PT ;  /* 0x000000ad81817233 */ /* 0x000fe40003803000 */
[----:B------:R-:W-:Y:S01]  /*bf00*/  F2FP.F16.F32.PACK_AB R145, R208, R212 ;  /* 0x000000d4d091723e */ /* 0x000fe200000000ff */
[----:B------:R-:W-:Y:S01]  /*bf10*/  FADD.FTZ R212, R212, R207 ;  /* 0x000000cfd4d47221 */ /* 0x000fe20000010000 */
[----:B------:R-:W-:Y:S01]  /*bf20*/  LOP3.LUT R130, R147, R146, RZ, 0xc0, !PT ;  /* 0x0000009293827212 */ /* 0x000fe200078ec0ff */
[----:B------:R-:W-:Y:S01]  /*bf30*/  HMMA.16816.F32 R56, R136, R162, R56 ;  /* 0x000000a28838723c */ /* 0x000fe20000001838 */
[----:B------:R-:W-:Y:S01]  /*bf40*/  LOP3.LUT R129, R140, R129, RZ, 0xc0, !PT ;  /* 0x000000818c817212 */ /* 0x000fe200078ec0ff */
[----:B------:R-:W-:Y:S01]  /*bf50*/  FADD.FTZ R210, R210, R213 ;  /* 0x000000d5d2d27221 */ /* 0x000fe20000010000 */
[----:B------:R-:W2:Y:S01]  /*bf60*/  LDSM.16.MT88.4 R140, [R193+0x13000] ;  /* 0x01300000c18c783b */ /* 0x000ea20000004200 */
[----:B------:R-:W-:Y:S01]  /*bf70*/  LOP3.LUT R131, R145, R144, RZ, 0xc0, !PT ;  /* 0x0000009091837212 */ /* 0x000fe200078ec0ff */
[----:B------:R-:W-:-:S02]  /*bf80*/  FADD.FTZ R212, R208, R212 ;  /* 0x000000d4d0d47221 */ /* 0x000fc40000010000 */
[----:B------:R-:W3:Y:S01]  /*bf90*/  LDSM.16.MT88.4 R144, [R192+0x1000] ;  /* 0x00100000c090783b */ /* 0x000ee20000004200 */
[C---:B------:R-:W-:Y:S08]  /*bfa0*/  HMMA.16816.F32 R60, R136.reuse, R156, R60 ;  /* 0x0000009c883c723c */ /* 0x040ff0000000183c */
[C---:B------:R-:W-:Y:S01]  /*bfb0*/  HMMA.16816.F32 R64, R136.reuse, R158, R64 ;  /* 0x0000009e8840723c */ /* 0x040fe20000001840 */
[----:B------:R-:W-:Y:S07]  /*bfc0*/  LDSM.16.MT88.4 R156, [R193+0x11000] ;  /* 0x01100000c19c783b */ /* 0x000fee0000004200 */
[C---:B------:R-:W-:Y:S08]  /*bfd0*/  HMMA.16816.F32 R68, R136.reuse, R152, R68 ;  /* 0x000000988844723c */ /* 0x040ff00000001844 */
[C---:B------:R-:W-:Y:S01]  /*bfe0*/  HMMA.16816.F32 R72, R136.reuse, R154, R72 ;  /* 0x0000009a8848723c */ /* 0x040fe20000001848 */
[----:B------:R-:W-:Y:S07]  /*bff0*/  LDSM.16.MT88.4 R152, [R172+0x13000] ;  /* 0x01300000ac98783b */ /* 0x000fee0000004200 */
[----:B------:R-:W-:Y:S01]  /*c000*/  HMMA.16816.F32 R104, R136, R150, R104 ;  /* 0x000000968868723c */ /* 0x000fe20000001868 */
[----:B------:R-:W4:Y:S04]  /*c010*/  LDSM.16.MT88.4 R136, [R192+0x3000] ;  /* 0x00300000c088783b */ /* 0x000f280000004200 */
[----:B------:R-:W-:Y:S03]  /*c020*/  LDSM.16.MT88.4 R148, [R191+0x1000] ;  /* 0x00100000bf94783b */ /* 0x000fe60000004200 */
[C---:B-1----:R-:W-:Y:S01]  /*c030*/  HMMA.16816.F32 R160, R128.reuse, R164, R8 ;  /* 0x000000a480a0723c */ /* 0x042fe20000001808 */
[----:B------:R-:W1:Y:S07]  /*c040*/  LDSM.16.MT88.4 R8, [R191+0x3000] ;  /* 0x00300000bf08783b */ /* 0x000e6e0000004200 */
[C---:B--2---:R-:W-:Y:S08]  /*c050*/  HMMA.16816.F32 R44, R128.reuse, R140, R44 ;  /* 0x0000008c802c723c */ /* 0x044ff0000000182c */
[C---:B------:R-:W-:Y:S01]  /*c060*/  HMMA.16816.F32 R48, R128.reuse, R142, R48 ;  /* 0x0000008e8030723c */ /* 0x040fe20000001830 */
[----:B------:R-:W2:Y:S07]  /*c070*/  LDSM.16.MT88.4 R140, [R172+0x17000] ;  /* 0x01700000ac8c783b */ /* 0x000eae0000004200 */
[C---:B---3--:R-:W-:Y:S08]  /*c080*/  HMMA.16816.F32 R24, R128.reuse, R144, R24 ;  /* 0x000000908018723c */ /* 0x048ff00000001818 */
        /* <DEDUP_REMOVED lines=21> */
[----:B------:R-:W-:-:S05]  /*c1e0*/  IMAD.WIDE.U32 R136, R170, -0x2daee0ad, RZ ;  /* 0xd2511f53aa887825 */ /* 0x000fca00078e00ff */
[----:B------:R-:W-:Y:S01]  /*c1f0*/  LOP3.LUT R168, R168, UR12, R137, 0x96, !PT ;  /* 0x0000000ca8a87c12 */ /* 0x000fe2000f8e9689 */
[--C-:B------:R-:W-:Y:S01]  /*c200*/  FFMA.FTZ R137, R197, UR21, -R195.reuse ;  /* 0x00000015c5897c23 */ /* 0x100fe200080108c3 */
[----:B-1----:R-:W-:Y:S01]  /*c210*/  HMMA.16816.F32 R120, R128, R10, R120 ;  /* 0x0000000a8078723c */ /* 0x002fe20000001878 */
[----:B------:R-:W-:Y:S01]  /*c220*/  FFMA.FTZ R197, R196, UR21, -R195 ;  /* 0x00000015c4c57c23 */ /* 0x000fe200080108c3 */
[C---:B------:R-:W-:Y:S01]  /*c230*/  LOP3.LUT R10, R168.reuse, 0xffff, RZ, 0xc0, !PT ;  /* 0x0000ffffa80a7812 */ /* 0x040fe200078ec0ff */
[----:B------:R-:W1:Y:S01]  /*c240*/  MUFU.EX2 R196, R137 ;  /* 0x0000008900c47308 */ /* 0x000e620000000800 */
[----:B------:R-:W-:-:S03]  /*c250*/  PRMT R11, R168, 0x7632, R11 ;  /* 0x00007632a80b7816 */ /* 0x000fc6000000000b */
[----:B------:R-:W3:Y:S01]  /*c260*/  MUFU.EX2 R197, R197 ;  /* 0x000000c500c57308 */ /* 0x000ee20000000800 */
[C---:B----4-:R-:W-:Y:S01]  /*c270*/  HMMA.16816.F32 R92, R128.reuse, R148, R92 ;  /* 0x00000094805c723c */ /* 0x050fe2000000185c */
[----:B------:R-:W-:Y:S02]  /*c280*/  SHF.R.U32.HI R148, RZ, 0x8, R10 ;  /* 0x00000008ff947819 */ /* 0x000fe4000001160a */
[----:B------:R-:W-:Y:S01]  /*c290*/  LOP3.LUT R10, R11, 0xff, RZ, 0xc0, !PT ;  /* 0x000000ff0b0a7812 */ /* 0x000fe200078ec0ff */
[----:B------:R4:W5:Y:S04]  /*c2a0*/  MUFU.EX2 R195, R179 ;  /* 0x000000b300c37308 */ /* 0x0009680000000800 */
[----:B------:R-:W-:Y:S01]  /*c2b0*/  HMMA.16816.F32 R116, R128, R8, R116 ;  /* 0x000000088074723c */ /* 0x000fe20000001874 */
[----:B------:R-:W-:Y:S01]  /*c2c0*/  LOP3.LUT R8, R168, 0xff, RZ, 0xc0, !PT ;  /* 0x000000ffa8087812 */ /* 0x000fe200078ec0ff */
[----:B-1----:R-:W-:Y:S01]  /*c2d0*/  FADD.FTZ R210, R196, R210 ;  /* 0x000000d2c4d27221 */ /* 0x002fe20000010000 */
[----:B------:R-:W-:-:S02]  /*c2e0*/  SHF.R.U32.HI R9, RZ, 0x18, R168 ;  /* 0x00000018ff097819 */ /* 0x000fc400000116a8 */
[----:B------:R-:W-:Y:S01]  /*c2f0*/  PRMT R8, R8, 0x5410, R148 ;  /* 0x0000541008087816 */ /* 0x000fe20000000094 */
[----:B------:R-:W-:Y:S01]  /*c300*/  LDSM.16.MT88.4 R168, [R192+0x1800] ;  /* 0x00180000c0a8783b */ /* 0x000fe20000004200 */
[----:B------:R-:W-:Y:S01]  /*c310*/  PRMT R9, R10, 0x5410, R9 ;  /* 0x000054100a097816 */ /* 0x000fe20000000009 */
[C---:B------:R-:W-:Y:S01]  /*c320*/  HMMA.16816.F32 R68, R128.reuse, R144, R68 ;  /* 0x000000908044723c */ /* 0x040fe20000001844 */
[C---:B------:R-:W-:Y:S01]  /*c330*/  PRMT R145, R136.reuse, 0x7771, RZ ;  /* 0x0000777188917816 */ /* 0x040fe200000000ff */
[----:B----4-:R-:W-:Y:S01]  /*c340*/  LDSM.16.MT88.4 R176, [R172+0x15800] ;  /* 0x01580000acb0783b */ /* 0x010fe20000004200 */
[C---:B------:R-:W-:Y:S01]  /*c350*/  PRMT R144, R136.reuse, 0x7773, RZ ;  /* 0x0000777388907816 */ /* 0x040fe200000000ff */
[----:B---3--:R-:W-:Y:S01]  /*c360*/  FADD.FTZ R210, R197, R210 ;  /* 0x000000d2c5d27221 */ /* 0x008fe20000010000 */
[--C-:B------:R-:W-:Y:S02]  /*c370*/  HSET2.LE.AND R9, R9, R173.reuse, PT ;  /* 0x000000ad09097233 */ /* 0x100fe40003803000 */
[----:B------:R-:W-:Y:S01]  /*c380*/  HSET2.LE.AND R8, R8, R173, PT ;  /* 0x000000ad08087233 */ /* 0x000fe20003803000 */
[----:B------:R-:W-:Y:S01]  /*c390*/  HMMA.16816.F32 R72, R128, R146, R72 ;  /* 0x000000928048723c */ /* 0x000fe20000001848 */
[----:B------:R-:W-:Y:S01]  /*c3a0*/  MOV R146, R136 ;  /* 0x0000008800927202 */ /* 0x000fe20000000f00 */
[----:B-----5:R-:W-:Y:S01]  /*c3b0*/  FADD.FTZ R210, R195, R210 ;  /* 0x000000d2c3d27221 */ /* 0x020fe20000010000 */
[----:B------:R-:W-:-:S02]  /*c3c0*/  PRMT R147, R136, 0x7772, RZ ;  /* 0x0000777288937816 */ /* 0x000fc400000000ff */
[----:B------:R-:W-:Y:S01]  /*c3d0*/  LOP3.LUT R146, R146, 0xff, RZ, 0xc0, !PT ;  /* 0x000000ff92927812 */ /* 0x000fe200078ec0ff */
[----:B------:R-:W-:Y:S01]  /*c3e0*/  FADD.FTZ R249, R218, R210 ;  /* 0x000000d2daf97221 */ /* 0x000fe20000010000 */
[----:B------:R-:W-:Y:S01]  /*c3f0*/  PRMT R144, R147, 0x5410, R144 ;  /* 0x0000541093907816 */ /* 0x000fe20000000090 */
[C---:B------:R-:W-:Y:S01]  /*c400*/  HMMA.16816.F32 R84, R128.reuse, R152, R84 ;  /* 0x000000988054723c */ /* 0x040fe20000001854 */
[----:B------:R-:W-:Y:S02]  /*c410*/  PRMT R145, R146, 0x5410, R145 ;  /* 0x0000541092917816 */ /* 0x000fe40000000091 */
[----:B------:R-:W-:Y:S02]  /*c420*/  LOP3.LUT R11, R144, 0xff00ff, RZ, 0xc0, !PT ;  /* 0x00ff00ff900b7812 */ /* 0x000fe400078ec0ff */
[----:B------:R-:W-:Y:S02]  /*c430*/  F2FP.F16.F32.PACK_AB R144, R197, R196 ;  /* 0x000000c4c590723e */ /* 0x000fe400000000ff */
[--C-:B------:R-:W-:Y:S01]  /*c440*/  HSET2.LE.AND R10, R145, R173.reuse, PT ;  /* 0x000000ad910a7233 */ /* 0x100fe20003803000 */
[----:B------:R-:W-:Y:S01]  /*c450*/  HMMA.16816.F32 R88, R128, R154, R88 ;  /* 0x0000009a8058723c */ /* 0x000fe20000001858 */
[----:B------:R-:W1:Y:S01]  /*c460*/  LDSM.16.MT88.4 R152, [R172+0x17800] ;  /* 0x01780000ac98783b */ /* 0x000e620000004200 */
[----:B------:R-:W-:-:S02]  /*c470*/  HSET2.LE.AND R11, R11, R173, PT ;  /* 0x000000ad0b0b7233 */ /* 0x000fc40003803000 */
[----:B------:R-:W-:Y:S02]  /*c480*/  LOP3.LUT R8, R144, R8, RZ, 0xc0, !PT ;  /* 0x0000000890087212 */ /* 0x000fe400078ec0ff */
[----:B------:R-:W-:Y:S02]  /*c490*/  LDSM.16.MT88.4 R144, [R193+0x15800] ;  /* 0x01580000c190783b */ /* 0x000fe40000004200 */
[C---:B------:R-:W-:Y:S02]  /*c4a0*/  HMMA.16816.F32 R12, R128.reuse, R166, R12 ;  /* 0x000000a6800c723c */ /* 0x040fe4000000180c */
[----:B------:R-:W-:Y:S06]  /*c4b0*/  LDSM.16.MT88.4 R164, [R192+0x3800] ;  /* 0x00380000c0a4783b */ /* 0x000fec0000004200 */
[C---:B------:R-:W-:Y:S08]  /*c4c0*/  HMMA.16816.F32 R76, R128.reuse, R156, R76 ;  /* 0x0000009c804c723c */ /* 0x040ff0000000184c */
[C---:B------:R-:W-:Y:S01]  /*c4d0*/  HMMA.16816.F32 R80, R128.reuse, R158, R80 ;  /* 0x0000009e8050723c */ /* 0x040fe20000001850 */
[----:B------:R-:W3:Y:S07]  /*c4e0*/  LDSM.16.MT88.4 R156, [R172+0x11800] ;  /* 0x01180000ac9c783b */ /* 0x000eee0000004200 */
[C---:B------:R-:W-:Y:S01]  /*c4f0*/  HMMA.16816.F32 R96, R128.reuse, R150, R96 ;  /* 0x000000968060723c */ /* 0x040fe20000001860 */
[----:B------:R-:W-:Y:S07]  /*c500*/  LDSM.16.MT88.4 R148, [R193+0x11800] ;  /* 0x01180000c194783b */ /* 0x000fee0000004200 */
[C---:B------:R-:W-:Y:S01]  /*c510*/  HMMA.16816.F32 R112, R128.reuse, R138, R112 ;  /* 0x0000008a8070723c */ /* 0x040fe20000001870 */
[----:B------:R-:W4:Y:S04]  /*c520*/  LDSM.16.MT88.4 R136, [R172+0x13800] ;  /* 0x01380000ac88783b */ /* 0x000f280000004200 */
[----:B------:R-:W-:Y:S03]  /*c530*/  LDSM.16.MT88.4 R172, [R193+0x13800] ;  /* 0x01380000c1ac783b */ /* 0x000fe60000004200 */
[----:B--2---:R-:W-:Y:S01]  /*c540*/  HMMA.16816.F32 R124, R128, R140, R124 ;  /* 0x0000008c807c723c */ /* 0x004fe2000000187c */
[----:B------:R-:W-:Y:S01]  /*c550*/  F2FP.F16.F32.PACK_AB R140, R220, R221 ;  /* 0x000000dddc8c723e */ /* 0x000fe200000000ff */
[----:B------:R-:W-:Y:S01]  /*c560*/  FADD.FTZ R221, R221, R212 ;  /* 0x000000d4dddd7221 */ /* 0x000fe20000010000 */
[----:B------:R-:W-:-:S02]  /*c570*/  F2FP.F16.F32.PACK_AB R141, R218, R195 ;  /* 0x000000c3da8d723e */ /* 0x000fc400000000ff */
[----:B------:R-:W-:Y:S01]  /*c580*/  LOP3.LUT R9, R140, R9, RZ, 0xc0, !PT ;  /* 0x000000098c097212 */ /* 0x000fe200078ec0ff */
[----:B------:R-:W-:Y:S01]  /*c590*/  FADD.FTZ R221, R220, R221 ;  /* 0x000000dddcdd7221 */ /* 0x000fe20000010000 */
[----:B------:R-:W-:Y:S01]  /*c5a0*/  F2FP.F16.F32.PACK_AB R140, R194, R214 ;  /* 0x000000d6c28c723e */ /* 0x000fe200000000ff */
[----:B------:R-:W-:Y:S01]  /*c5b0*/  HMMA.16816.F32 R4, R128, R142, R4 ;  /* 0x0000008e8004723c */ /* 0x000fe20000001804 */
[----:B------:R-:W2:Y:S01]  /*c5c0*/  LDSM.16.MT88.4 R128, [R192+0x7800] ;  /* 0x00780000c080783b */ /* 0x000ea20000004200 */
[----:B------:R-:W-:Y:S01]  /*c5d0*/  LOP3.LUT R10, R141, R10, RZ, 0xc0, !PT ;  /* 0x0000000a8d0a7212 */ /* 0x000fe200078ec0ff */
[----:B------:R-:W-:Y:S01]  /*c5e0*/  FADD.FTZ R221, R214, R221 ;  /* 0x000000ddd6dd7221 */ /* 0x000fe20000010000 */
[----:B------:R-:W-:Y:S02]  /*c5f0*/  LOP3.LUT R11, R140, R11, RZ, 0xc0, !PT ;  /* 0x0000000b8c0b7212 */ /* 0x000fe400078ec0ff */
[----:B------:R-:W5:Y:S01]  /*c600*/  LDSM.16.MT88.4 R140, [R193+0x17800] ;  /* 0x01780000c18c783b */ /* 0x000f620000004200 */
[----:B------:R-:W-:-:S04]  /*c610*/  FADD.FTZ R248, R194, R221 ;  /* 0x000000ddc2f87221 */ /* 0x000fc80000010000 */
[C---:B-1----:R-:W-:Y:S08]  /*c620*/  HMMA.16816.F32 R100, R8.reuse, R152, R100 ;  /* 0x000000980864723c */ /* 0x042ff00000001864 */
[C---:B------:R-:W-:Y:S08]  /*c630*/  HMMA.16816.F32 R104, R8.reuse, R154, R104 ;  /* 0x0000009a0868723c */ /* 0x040ff00000001868 */
[C---:B---3--:R-:W-:Y:S08]  /*c640*/  HMMA.16816.F32 R160, R8.reuse, R156, R160 ;  /* 0x0000009c08a0723c */ /* 0x048ff000000018a0 */
[C---:B----4-:R-:W-:Y:S08]  /*c650*/  HMMA.16816.F32 R36, R8.reuse, R136, R36 ;  /* 0x000000880824723c */ /* 0x050ff00000001824 */
[C---:B------:R-:W-:Y:S01]  /*c660*/  HMMA.16816.F32 R40, R8.reuse, R138, R40 ;  /* 0x0000008a0828723c */ /* 0x040fe20000001828 */
[----:B------:R-:W1:Y:S07]  /*c670*/  LDSM.16.MT88.4 R136, [R192+0x5800] ;  /* 0x00580000c088783b */ /* 0x000e6e0000004200 */
[C---:B------:R-:W-:Y:S01]  /*c680*/  HMMA.16816.F32 R152, R8.reuse, R148, R16 ;  /* 0x000000940898723c */ /* 0x040fe20000001810 */
[----:B------:R-:W-:Y:S07]  /*c690*/  LDSM.16.MT88.4 R16, [R191+0x3800] ;  /* 0x00380000bf10783b */ /* 0x000fee0000004200 */
[C---:B--2---:R-:W-:Y:S08]  /*c6a0*/  HMMA.16816.F32 R116, R8.reuse, R128, R116 ;  /* 0x000000800874723c */ /* 0x044ff00000001874 */
[C---:B------:R-:W-:Y:S01]  /*c6b0*/  HMMA.16816.F32 R120, R8.reuse, R130, R120 ;  /* 0x000000820878723c */ /* 0x040fe20000001878 */
[----:B------:R-:W2:Y:S07]  /*c6c0*/  LDSM.16.MT88.4 R128, [R191+0x7800] ;  /* 0x00780000bf80783b */ /* 0x000eae0000004200 */
[C---:B------:R-:W-:Y:S01]  /*c6d0*/  HMMA.16816.F32 R156, R8.reuse, R158, R12 ;  /* 0x0000009e089c723c */ /* 0x040fe2000000180c */
[----:B------:R-:W3:Y:S07]  /*c6e0*/  LDSM.16.MT88.4 R12, [R191+0x1800] ;  /* 0x00180000bf0c783b */ /* 0x000eee0000004200 */
[C---:B------:R-:W-:Y:S01]  /*c6f0*/  HMMA.16816.F32 R148, R8.reuse, R150, R20 ;  /* 0x000000960894723c */ /* 0x040fe20000001814 */
[----:B------:R-:W4:Y:S07]  /*c700*/  LDSM.16.MT88.4 R20, [R191+0x5800] ;  /* 0x00580000bf14783b */ /* 0x000f2e0000004200 */
[C---:B------:R-:W-:Y:S08]  /*c710*/  HMMA.16816.F32 R76, R8.reuse, R144, R76 ;  /* 0x00000090084c723c */ /* 0x040ff0000000184c */
[C---:B------:R-:W-:Y:S08]  /*c720*/  HMMA.16816.F32 R80, R8.reuse, R146, R80 ;  /* 0x000000920850723c */ /* 0x040ff00000001850 */
[C---:B-----5:R-:W-:Y:S08]  /*c730*/  HMMA.16816.F32 R108, R8.reuse, R140, R108 ;  /* 0x0000008c086c723c */ /* 0x060ff0000000186c */
[C---:B------:R-:W-:Y:S08]  /*c740*/  HMMA.16816.F32 R112, R8.reuse, R142, R112 ;  /* 0x0000008e0870723c */ /* 0x040ff00000001870 */
[C---:B-1----:R-:W-:Y:S08]  /*c750*/  HMMA.16816.F32 R84, R8.reuse, R136, R84 ;  /* 0x000000880854723c */ /* 0x042ff00000001854 */
        /* <DEDUP_REMOVED lines=15> */
[C---:B------:R-:W-:Y:S08]  /*c850*/  HMMA.16816.F32 R128, R8.reuse, R130, R4 ;  /* 0x000000820880723c */ /* 0x040ff00000001804 */
[----:B------:R-:W-:Y:S01]  /*c860*/  HMMA.16816.F32 R52, R8, R164, R52 ;  /* 0x000000a40834723c */ /* 0x000fe20000001834 */
[----:B------:R-:W-:-:S02]  /*c870*/  MOV R164, R180 ;  /* 0x000000b400a47202 */ /* 0x000fc40000000f00 */
[----:B------:R-:W-:Y:S01]  /*c880*/  @P0 MOV R164, R180 ;  /* 0x000000b400a40202 */ /* 0x000fe20000000f00 */
[----:B------:R-:W-:-:S01]  /*c890*/  NOP ;  /* 0x0000000000007918 */ /* 0x000fc20000000000 */
[----:B------:R-:W-:-:S15]  /*c8a0*/  BRA.U UP2, `(.L_x_731) ;  /* 0x0000000102047547 */ /* 0x000fde000b800000 */
.L_x_729:
[----:B------:R-:W-:-:S12]  /*c8b0*/  UIADD3 UR20, UPT, UPT, UR24, -0x1, URZ ;  /* 0xffffffff18147890 */ /* 0x000fd8000fffe0ff */
.L_x_731:
        /* <DEDUP_REMOVED lines=26> */
.L_x_735:
[----:B------:R-:W1:Y:S01]  /*ca60*/  LDC.64 R4, c[0x0][0x3b8] ;  /* 0x0000ee00ff047b82 */ /* 0x000e620000000a00 */
[----:B------:R-:W-:Y:S06]  /*ca70*/  UIADD3 UR6, UPT, UPT, UR20, -0x1, URZ ;  /* 0xffffffff14067890 */ /* 0x000fec000fffe0ff */
[C---:B-1----:R-:W-:Y:S01]  /*ca80*/  IMAD.WIDE.U32 R188, R4.reuse, UR6, RZ ;  /* 0x0000000604bc7c25 */ /* 0x042fe2000f8e00ff */
[C---:B------:R-:W-:Y:S03]  /*ca90*/  SHF.L.U64.HI R171, R4.reuse, 0x4, R5 ;  /* 0x0000000404ab7819 */ /* 0x040fe60000010205 */
[----:B------:R-:W-:Y:S02]  /*caa0*/  IMAD.SHL.U32 R7, R4, 0x10, RZ ;  /* 0x0000001004077824 */ /* 0x000fe400078e00ff */
[----:B------:R-:W-:Y:S03]  /*cab0*/  IMAD R6, R5, UR6, R189 ;  /* 0x0000000605067c24 */ /* 0x000fe6000f8e02bd */
[C---:B------:R-:W-:Y:S04]  /*cac0*/  LEA R180, P5, R188.reuse, R7, 0x6 ;  /* 0x00000007bcb47211 */ /* 0x040fe800078a30ff */
[C-C-:B------:R-:W-:Y:S02]  /*cad0*/  LEA.HI.X R178, R188.reuse, R171, R6.reuse, 0x6, P5 ;  /* 0x000000abbcb27211 */ /* 0x140fe400028f3406 */
[C---:B------:R-:W-:Y:S04]  /*cae0*/  LEA R186, P5, R188.reuse, R236, 0x7 ;  /* 0x000000ecbcba7211 */ /* 0x040fe800078a38ff */
[-C--:B------:R-:W-:Y:S02]  /*caf0*/  LEA.HI.X R187, R188, R235.reuse, R6, 0x7, P5 ;  /* 0x000000ebbcbb7211 */ /* 0x080fe400028f3c06 */
[C---:B------:R-:W-:Y:S04]  /*cb00*/  LEA R6, P5, R4.reuse, R180, 0x5 ;  /* 0x000000b404067211 */ /* 0x040fe800078a28ff */
[----:B------:R-:W-:Y:S02]  /*cb10*/  LEA.HI.X R4, R4, R178, R5, 0x5, P5 ;  /* 0x000000b204047211 */ /* 0x000fe400028f2c05 */
[----:B------:R-:W-:Y:S02]  /*cb20*/  LOP3.LUT R5, R243, 0x1f8, RZ, 0xc0, !PT ;  /* 0x000001f8f3057812 */ /* 0x000fe400078ec0ff */
[----:B------:R-:W-:Y:S02]  /*cb30*/  IADD3 R7, P5, PT, R7, R180, RZ ;  /* 0x000000b407077210 */ /* 0x000fe40007fbe0ff */
[----:B------:R-:W-:Y:S03]  /*cb40*/  LOP3.LUT R5, R5, 0x38, R217, 0x78, !PT ;  /* 0x0000003805057812 */ /* 0x000fe600078e78d9 */
[--C-:B------:R-:W-:Y:S01]  /*cb50*/  IMAD.X R171, R171, 0x1, R178.reuse, P5 ;  /* 0x00000001abab7824 */ /* 0x100fe200028e06b2 */
[----:B------:R-:W-:Y:S02]  /*cb60*/  LOP3.LUT R5, R5, 0x1e00, R243, 0xf8, !PT ;  /* 0x00001e0005057812 */ /* 0x000fe400078ef8f3 */
[CC--:B------:R-:W-:Y:S02]  /*cb70*/  LEA R188, P5, R180.reuse, R236.reuse, 0x1 ;  /* 0x000000ecb4bc7211 */ /* 0x0c0fe400078a08ff */
[----:B------:R-:W-:Y:S02]  /*cb80*/  LEA R237, R5, UR5, 0x1 ;  /* 0x0000000505ed7c11 */ /* 0x000fe4000f8e08ff */
[-C--:B------:R-:W-:Y:S02]  /*cb90*/  LEA.HI.X R189, R180, R235.reuse, R178, 0x1, P5 ;  /* 0x000000ebb4bd7211 */ /* 0x080fe400028f0cb2 */
[CC--:B------:R-:W-:Y:S01]  /*cba0*/  LEA R180, P5, R7.reuse, R236.reuse, 0x1 ;  /* 0x000000ec07b47211 */ /* 0x0c0fe200078a08ff */
[----:B------:R-:W-:Y:S01]  /*cbb0*/  @!PT LDS RZ, [RZ] ;  /* 0x00000000fffff984 */ /* 0x000fe20000000800 */
[----:B------:R-:W-:Y:S01]  /*cbc0*/  @!PT LDS RZ, [RZ] ;  /* 0x00000000fffff984 */ /* 0x000fe20000000800 */
[----:B------:R-:W-:Y:S01]  /*cbd0*/  @!PT LDS RZ, [RZ] ;  /* 0x00000000fffff984 */ /* 0x000fe20000000800 */
[----:B------:R1:W-:Y:S03]  /*cbe0*/  @!P3 LDGSTS.E.BYPASS.LTC128B.128 [R237+0x8000], desc[UR26][R186.64] ;  /* 0x08000000baedbfae */ /* 0x0003e6000b981a1a */
[-C--:B------:R-:W-:Y:S01]  /*cbf0*/  LEA.HI.X R181, R7, R235.reuse, R171, 0x1, P5 ;  /* 0x000000eb07b57211 */ /* 0x080fe200028f0cab */
        /* <DEDUP_REMOVED lines=80> */
.L_x_733:
        /* <DEDUP_REMOVED lines=10> */
[C---:B------:R-:W-:Y:S02]  /*d1a0*/  LOP3.LUT R242, R215.reuse, 0x40, RZ, 0xfc, !PT ;  /* 0x00000040d7f27812 */ /* 0x040fe400078efcff */
[--C-:B------:R-:W-:Y:S02]  /*d1b0*/  LEA.HI.X R11, R12, R233, R8.reuse, 0x7, P1 ;  /* 0x000000e90c0b7211 */ /* 0x100fe400008f3c08 */
        /* <DEDUP_REMOVED lines=12> */
[-C--:B------:R-:W-:Y:S02]  /*d280*/  LEA R6, P0, R7, R234.reuse, 0x1 ;  /* 0x000000ea07067211 */ /* 0x080fe400078008ff */
[----:B------:R-:W-:Y:S01]  /*d290*/  LOP3.LUT R240, R215, 0xc0, RZ, 0xfc, !PT ;  /* 0x000000c0d7f07812 */ /* 0x000fe200078efcff */
[----:B------:R-:W-:Y:S01]  /*d2a0*/  @!PT LDS RZ, [RZ] ;  /* 0x00000000fffff984 */ /* 0x000fe20000000800 */
[----:B------:R-:W-:Y:S01]  /*d2b0*/  @!PT LDS RZ, [RZ] ;  /* 0x00000000fffff984 */ /* 0x000fe20000000800 */
[----:B------:R-:W-:Y:S01]  /*d2c0*/  @!PT LDS RZ, [RZ] ;  /* 0x00000000fffff984 */ /* 0x000fe20000000800 */
[----:B------:R-:W-:Y:S01]  /*d2d0*/  @!P4 LDGSTS.E.BYPASS.LTC128B.128 [R237+0x12000], desc[UR26][R10.64+0x80] ;  /* 0x120000800aedcfae */ /* 0x000fe2000b981a1a */
[-C--:B------:R-:W-:Y:S02]  /*d2e0*/  LEA.HI.X R7, R7, R233.reuse, R5, 0x1, P0 ;  /* 0x000000e907077211 */ /* 0x080fe400000f0c05 */
[----:B------:R-:W-:Y:S01]  /*d2f0*/  ISETP.GE.AND P0, PT, R240, UR21, PT ;  /* 0x00000015f0007c0c */ /* 0x000fe2000bf06270 */
[----:B------:R-:W-:Y:S01]  /*d300*/  @P4 STS.128 [R237+0x12000], RZ ;  /* 0x012000ffed004388 */ /* 0x000fe20000000c00 */
[----:B------:R-:W-:Y:S02]  /*d310*/  ISETP.GE.AND P3, PT, R215, UR21, PT ;  /* 0x00000015d7007c0c */ /* 0x000fe4000bf66270 */
[----:B------:R-:W-:Y:S01]  /*d320*/  LEA R8, P6, R4, R234, 0x1 ;  /* 0x000000ea04087211 */ /* 0x000fe200078c08ff */
[----:B------:R-:W-:Y:S01]  /*d330*/  @!PT LDS RZ, [RZ] ;  /* 0x00000000fffff984 */ /* 0x000fe20000000800 */
[----:B------:R-:W-:Y:S01]  /*d340*/  @!PT LDS RZ, [RZ] ;  /* 0x00000000fffff984 */ /* 0x000fe20000000800 */
[----:B------:R-:W-:Y:S01]  /*d350*/  @!PT LDS RZ, [RZ] ;  /* 0x00000000fffff984 */ /* 0x000fe20000000800 */
[----:B------:R-:W-:Y:S01]  /*d360*/  @!P1 LDGSTS.E.BYPASS.LTC128B.128 [R237+0x14000], desc[UR26][R10.64+0x100] ;  /* 0x140001000aed9fae */ /* 0x000fe2000b981a1a */
[----:B------:R-:W-:Y:S02]  /*d370*/  LEA R5, P5, R224, R4, 0x5 ;  /* 0x00000004e0057211 */ /* 0x000fe400078a28ff */
[----:B------:R-:W-:Y:S01]  /*d380*/  LEA.HI.X R9, R4, R233, R3, 0x1, P6 ;  /* 0x000000e904097211 */ /* 0x000fe200030f0c03 */
[----:B------:R-:W-:Y:S01]  /*d390*/  @P1 STS.128 [R237+0x14000], RZ ;  /* 0x014000ffed001388 */ /* 0x000fe20000000c00 */
[----:B------:R-:W-:Y:S02]  /*d3a0*/  LEA.HI.X R3, R224, R3, R225, 0x5, P5 ;  /* 0x00000003e0037211 */ /* 0x000fe400028f2ce1 */
[----:B------:R-:W-:Y:S01]  /*d3b0*/  LEA R4, P5, R5, R234, 0x1 ;  /* 0x000000ea05047211 */ /* 0x000fe200078a08ff */
[----:B------:R-:W-:Y:S01]  /*d3c0*/  @!PT LDS RZ, [RZ] ;  /* 0x00000000fffff984 */ /* 0x000fe20000000800 */
[----:B------:R-:W-:Y:S01]  /*d3d0*/  @!PT LDS RZ, [RZ] ;  /* 0x00000000fffff984 */ /* 0x000fe20000000800 */
[----:B------:R-:W-:Y:S01]  /*d3e0*/  @!PT LDS RZ, [RZ] ;  /* 0x00000000fffff984 */ /* 0x000fe20000000800 */
[----:B------:R-:W-:Y:S01]  /*d3f0*/  @!P0 LDGSTS.E.BYPASS.LTC128B.128 [R237+0x16000], desc[UR26][R10.64+0x180] ;  /* 0x160001800aed8fae */ /* 0x000fe2000b981a1a */
[--C-:B------:R-:W-:Y:S02]  /*d400*/  LOP3.LUT R222, R215, 0x1c0, R214.reuse, 0xf8, !PT ;  /* 0x000001c0d7de7812 */ /* 0x100fe400078ef8d6 */
[----:B------:R-:W-:Y:S01]  /*d410*/  LEA.HI.X R5, R5, R233, R3, 0x1, P5 ;  /* 0x000000e905057211 */ /* 0x000fe200028f0c03 */
[----:B------:R-:W-:Y:S01]  /*d420*/  @P0 STS.128 [R237+0x16000], RZ ;  /* 0x016000ffed000388 */ /* 0x000fe20000000c00 */
[----:B------:R-:W-:Y:S02]  /*d430*/  LOP3.LUT R220, R219, 0x8, RZ, 0xc0, !PT ;  /* 0x00000008dbdc7812 */ /* 0x000fe400078ec0ff */
        /* <DEDUP_REMOVED lines=8> */
[----:B------:R-:W-:Y:S03]  /*d4c0*/  LOP3.LUT R223, R223, R220, RZ, 0xfc, !PT ;  /* 0x000000dcdfdf7212 */ /* 0x000fe600078efcff */
[----:B------:R-:W-:Y:S01]  /*d4d0*/  @!PT LDS RZ, [RZ] ;  /* 0x00000000fffff984 */ /* 0x000fe20000000800 */
[----:B------:R-:W-:Y:S01]  /*d4e0*/  @!PT LDS RZ, [RZ] ;  /* 0x00000000fffff984 */ /* 0x000fe20000000800 */
[----:B------:R-:W-:Y:S01]  /*d4f0*/  @!PT LDS RZ, [RZ] ;  /* 0x00000000fffff984 */ /* 0x000fe20000000800 */
[----:B------:R-:W-:Y:S01]  /*d500*/  @!P4 LDGSTS.E.BYPASS.LTC128B.128 [R237+0x12800], desc[UR26][R8.64+0x80] ;  /* 0x1280008008edcfae */ /* 0x000fe2000b981a1a */
[----:B------:R-:W-:Y:S01]  /*d510*/  IMAD R222, R222, 0x2, R213 ;  /* 0x00000002dede7824 */ /* 0x000fe200078e02d5 */
[----:B------:R-:W-:Y:S02]  /*d520*/  LEA R223, R223, UR5, 0x1 ;  /* 0x00000005dfdf7c11 */ /* 0x000fe4000f8e08ff */
[----:B------:R-:W-:Y:S01]  /*d530*/  @P4 STS.128 [R237+0x12800], RZ ;  /* 0x012800ffed004388 */ /* 0x000fe20000000c00 */
[----:B------:R-:W-:Y:S02]  /*d540*/  VIADD R208, R222, UR5 ;  /* 0x00000005ded07c36 */ /* 0x000fe40008000000 */
[C-C-:B------:R-:W-:Y:S01]  /*d550*/  IMAD.IADD R221, R223.reuse, 0x1, R212.reuse ;  /* 0x00000001dfdd7824 */ /* 0x140fe200078e02d4 */
[----:B------:R-:W-:Y:S01]  /*d560*/  @!PT LDS RZ, [RZ] ;  /* 0x00000000fffff984 */ /* 0x000fe20000000800 */
[----:B------:R-:W-:Y:S01]  /*d570*/  @!PT LDS RZ, [RZ] ;  /* 0x00000000fffff984 */ /* 0x000fe20000000800 */
[----:B------:R-:W-:Y:S01]  /*d580*/  @!PT LDS RZ, [RZ] ;  /* 0x00000000fffff984 */ /* 0x000fe20000000800 */
[----:B------:R-:W-:Y:S01]  /*d590*/  @!P1 LDGSTS.E.BYPASS.LTC128B.128 [R237+0x14800], desc[UR26][R8.64+0x100] ;  /* 0x1480010008ed9fae */ /* 0x000fe2000b981a1a */
[C---:B------:R-:W-:Y:S02]  /*d5a0*/  IMAD.IADD R209, R208.reuse, 0x1, R212 ;  /* 0x00000001d0d17824 */ /* 0x040fe400078e02d4 */
[--C-:B------:R-:W-:Y:S01]  /*d5b0*/  IMAD.IADD R211, R223, 0x1, R218.reuse ;  /* 0x00000001dfd37824 */ /* 0x100fe200078e02da */
[----:B------:R-:W-:Y:S01]  /*d5c0*/  @P1 STS.128 [R237+0x14800], RZ ;  /* 0x014800ffed001388 */ /* 0x000fe20000000c00 */
[----:B------:R-:W-:Y:S02]  /*d5d0*/  IMAD.IADD R208, R208, 0x1, R218 ;  /* 0x00000001d0d07824 */ /* 0x000fe400078e02da */
[C---:B------:R-:W-:Y:S01]  /*d5e0*/  IMAD.IADD R210, R212.reuse, 0x1, R211 ;  /* 0x00000001d4d27824 */ /* 0x040fe200078e02d3 */
[----:B------:R-:W-:Y:S01]  /*d5f0*/  @!PT LDS RZ, [RZ] ;  /* 0x00000000fffff984 */ /* 0x000fe20000000800 */
[----:B------:R-:W-:Y:S01]  /*d600*/  @!PT LDS RZ, [RZ] ;  /* 0x00000000fffff984 */ /* 0x000fe20000000800 */
[----:B------:R-:W-:Y:S01]  /*d610*/  @!PT LDS RZ, [RZ] ;  /* 0x00000000fffff984 */ /* 0x000fe20000000800 */
[----:B------:R1:W-:Y:S01]  /*d620*/  @!P0 LDGSTS.E.BYPASS.LTC128B.128 [R237+0x16800], desc[UR26][R8.64+0x180] ;  /* 0x1680018008ed8fae */ /* 0x0003e2000b981a1a */
        /* <DEDUP_REMOVED lines=43> */
[----:B-1----:R-:W2:Y:S04]  /*d8e0*/  LDSM.16.M88.4 R8, [R222+UR5+0x8000] ;  /* 0x00800005de08783b */ /* 0x002ea80008000200 */
[----:B------:R-:W1:Y:S04]  /*d8f0*/  LDSM.16.M88.4 R16, [R222+UR5+0x8800] ;  /* 0x00880005de10783b */ /* 0x000e680008000200 */
[----:B------:R-:W3:Y:S04]  /*d900*/  LDSM.16.M88.4 R24, [R222+UR5+0x9000] ;  /* 0x00900005de18783b */ /* 0x000ee80008000200 */
[----:B------:R-:W0:Y:S04]  /*d910*/  LDGDEPBAR ;  /* 0x00000000000079af */ /* 0x000e280000000000 */
[----:B------:R-:W4:Y:S04]  /*d920*/  LDSM.16.M88.4 R164, [R222+UR5+0x9800] ;  /* 0x00980005dea4783b */ /* 0x000f280008000200 */
[----:B------:R-:W-:Y:S04]  /*d930*/  LDSM.16.M88.4 R168, [R221] ;  /* 0x00000000dda8783b */ /* 0x000fe80000000200 */
[----:B------:R-:W5:Y:S04]  /*d940*/  LDSM.16.M88.4 R172, [R209+0x8000] ;  /* 0x00800000d1ac783b */ /* 0x000f680000000200 */
[----:B------:R-:W5:Y:S04]  /*d950*/  LDSM.16.M88.4 R176, [R209+0x8800] ;  /* 0x00880000d1b0783b */ /* 0x000f680000000200 */
[----:B------:R-:W5:Y:S04]  /*d960*/  LDSM.16.M88.4 R180, [R209+0x9000] ;  /* 0x00900000d1b4783b */ /* 0x000f680000000200 */
[----:B------:R-:W5:Y:S01]  /*d970*/  LDSM.16.M88.4 R184, [R209+0x9800] ;  /* 0x00980000d1b8783b */ /* 0x000f620000000200 */
[C---:B--2---:R-:W-:Y:S03]  /*d980*/  HMMA.16816.F32 R4, R32.reuse, R8, RZ ;  /* 0x000000082004723c */ /* 0x044fe600000018ff */
[----:B------:R-:W-:Y:S04]  /*d990*/  LDSM.16.M88.4 R188, [R208+0x8000] ;  /* 0x00800000d0bc783b */ /* 0x000fe80000000200 */
[----:B------:R-:W-:Y:S01]  /*d9a0*/  LDSM.16.M88.4 R192, [R208+0x8800] ;  /* 0x00880000d0c0783b */ /* 0x000fe20000000200 */
[C---:B------:R-:W-:Y:S03]  /*d9b0*/  HMMA.16816.F32 R8, R32.reuse, R10, RZ ;  /* 0x0000000a2008723c */ /* 0x040fe600000018ff */
[----:B------:R-:W-:Y:S04]  /*d9c0*/  LDSM.16.M88.4 R196, [R208+0x9000] ;  /* 0x00900000d0c4783b */ /* 0x000fe80000000200 */
[----:B------:R-:W-:Y:S01]  /*d9d0*/  LDSM.16.M88.4 R200, [R3+0x8800] ;  /* 0x0088000003c8783b */ /* 0x000fe20000000200 */
[C---:B-1----:R-:W-:Y:S03]  /*d9e0*/  HMMA.16816.F32 R12, R32.reuse, R16, RZ ;  /* 0x00000010200c723c */ /* 0x042fe600000018ff */
[----:B------:R-:W-:Y:S05]  /*d9f0*/  LDSM.16.M88.4 R204, [R208+0xa000] ;  /* 0x00a00000d0cc783b */ /* 0x000fea0000000200 */
[C---:B------:R-:W-:Y:S08]  /*da00*/  HMMA.16816.F32 R16, R32.reuse, R18, RZ ;  /* 0x000000122010723c */ /* 0x040ff000000018ff */
[C---:B---3--:R-:W-:Y:S08]  /*da10*/  HMMA.16816.F32 R20, R32.reuse, R24, RZ ;  /* 0x000000182014723c */ /* 0x048ff000000018ff */
[C---:B------:R-:W-:Y:S08]  /*da20*/  HMMA.16816.F32 R24, R32.reuse, R26, RZ ;  /* 0x0000001a2018723c */ /* 0x040ff000000018ff */
[C---:B----4-:R-:W-:Y:S08]  /*da30*/  HMMA.16816.F32 R28, R32.reuse, R164, RZ ;  /* 0x000000a4201c723c */ /* 0x050ff000000018ff */
[----:B------:R-:W-:Y:S01]  /*da40*/  HMMA.16816.F32 R32, R32, R166, RZ ;  /* 0x000000a62020723c */ /* 0x000fe200000018ff */
[----:B------:R-:W1:Y:S07]  /*da50*/  LDSM.16.M88.4 R164, [R211] ;  /* 0x00000000d3a4783b */ /* 0x000e6e0000000200 */
[C---:B-----5:R-:W-:Y:S08]  /*da60*/  HMMA.16816.F32 R4, R168.reuse, R172, R4 ;  /* 0x000000aca804723c */ /* 0x060ff00000001804 */
[C---:B------:R-:W-:Y:S01]  /*da70*/  HMMA.16816.F32 R8, R168.reuse, R174, R8 ;  /* 0x000000aea808723c */ /* 0x040fe20000001808 */
[----:B------:R-:W2:Y:S07]  /*da80*/  LDSM.16.M88.4 R172, [R208+0x9800] ;  /* 0x00980000d0ac783b */ /* 0x000eae0000000200 */
[C---:B------:R-:W-:Y:S08]  /*da90*/  HMMA.16816.F32 R12, R168.reuse, R176, R12 ;  /* 0x000000b0a80c723c */ /* 0x040ff0000000180c */
        /* <DEDUP_REMOVED lines=11> */
[----:B------:R-:W-:Y:S07]  /*db50*/  LDSM.16.M88.4 R188, [R223+0x2000] ;  /* 0x00200000dfbc783b */ /* 0x000fee0000000200 */
[C---:B------:R-:W-:Y:S08]  /*db60*/  HMMA.16816.F32 R12, R164.reuse, R192, R12 ;  /* 0x000000c0a40c723c */ /* 0x040ff0000000180c */
[C---:B------:R-:W-:Y:S01]  /*db70*/  HMMA.16816.F32 R16, R164.reuse, R194, R16 ;  /* 0x000000c2a410723c */ /* 0x040fe20000001810 */
[----:B------:R-:W1:Y:S07]  /*db80*/  LDSM.16.M88.4 R192, [R222+UR5+0xa000] ;  /* 0x00a00005dec0783b */ /* 0x000e6e0008000200 */
[C---:B------:R-:W-:Y:S08]  /*db90*/  HMMA.16816.F32 R20, R164.reuse, R196, R20 ;  /* 0x000000c4a414723c */ /* 0x040ff00000001814 */
[C---:B------:R-:W-:Y:S01]  /*dba0*/  HMMA.16816.F32 R24, R164.reuse, R198, R24 ;  /* 0x000000c6a418723c */ /* 0x040fe20000001818 */
[----:B------:R-:W1:Y:S07]  /*dbb0*/  LDSM.16.M88.4 R196, [R222+UR5+0xa800] ;  /* 0x00a80005dec4783b */ /* 0x000e6e0008000200 */
[C---:B--2---:R-:W-:Y:S08]  /*dbc0*/  HMMA.16816.F32 R28, R164.reuse, R172, R28 ;  /* 0x000000aca41c723c */ /* 0x044ff0000000181c */
[----:B------:R-:W-:Y:S01]  /*dbd0*/  HMMA.16816.F32 R32, R164, R174, R32 ;  /* 0x000000aea420723c */ /* 0x000fe20000001820 */
        /* <DEDUP_REMOVED lines=8> */
[C---:B----4-:R-:W-:Y:S08]  /*dc60*/  HMMA.16816.F32 R20, R176.reuse, R168, R20 ;  /* 0x000000a8b014723c */ /* 0x050ff00000001814 */
[C---:B------:R-:W-:Y:S01]  /*dc70*/  HMMA.16816.F32 R24, R176.reuse, R170, R24 ;  /* 0x000000aab018723c */ /* 0x040fe20000001818 */
[----:B------:R-:W3:Y:S07]  /*dc80*/  LDSM.16.M88.4 R168, [R222+UR5+0xb800] ;  /* 0x00b80005dea8783b */ /* 0x000eee0008000200 */
        /* <DEDUP_REMOVED lines=12> */
[----:B------:R-:W2:Y:S07]  /*dd50*/  LDSM.16.M88.4 R164, [R208+0xa800] ;  /* 0x00a80000d0a4783b */ /* 0x000eae0000000200 */
[C---:B---3--:R-:W-:Y:S08]  /*dd60*/  HMMA.16816.F32 R28, R188.reuse, R168, R28 ;  /* 0x000000a8bc1c723c */ /* 0x048ff0000000181c */
[----:B------:R-:W-:Y:S01]  /*dd70*/  HMMA.16816.F32 R32, R188, R170, R32 ;  /* 0x000000aabc20723c */ /* 0x000fe20000001820 */
[----:B------:R-:W3:Y:S04]  /*dd80*/  LDSM.16.M88.4 R168, [R208+0xb000] ;  /* 0x00b00000d0a8783b */ /* 0x000ee80000000200 */
[----:B------:R-:W-:Y:S03]  /*dd90*/  LDSM.16.M88.4 R188, [R3+0xb000] ;  /* 0x00b0000003bc783b */ /* 0x000fe60000000200 */
[C---:B------:R-:W-:Y:S08]  /*dda0*/  HMMA.16816.F32 R4, R172.reuse, R180, R4 ;  /* 0x000000b4ac04723c */ /* 0x040ff00000001804 */
[C---:B------:R-:W-:Y:S01]  /*ddb0*/  HMMA.16816.F32 R8, R172.reuse, R182, R8 ;  /* 0x000000b6ac08723c */ /* 0x040fe20000001808 */
[----:B------:R-:W-:Y:S07]  /*ddc0*/  LDSM.16.M88.4 R180, [R3+0xa000] ;  /* 0x00a0000003b4783b */ /* 0x000fee0000000200 */
[C---:B----4-:R-:W-:Y:S08]  /*ddd0*/  HMMA.16816.F32 R12, R172.reuse, R176, R12 ;  /* 0x000000b0ac0c723c */ /* 0x050ff0000000180c */
[C---:B------:R-:W-:Y:S01]  /*dde0*/  HMMA.16816.F32 R16, R172.reuse, R178, R16 ;  /* 0x000000b2ac10723c */ /* 0x040fe20000001810 */
[----:B------:R-:W-:Y:S07]  /*ddf0*/  LDSM.16.M88.4 R176, [R210+0x2000] ;  /* 0x00200000d2b0783b */ /* 0x000fee0000000200 */
[C---:B-----5:R-:W-:Y:S08]  /*de00*/  HMMA.16816.F32 R20, R172.reuse, R184, R20 ;  /* 0x000000b8ac14723c */ /* 0x060ff00000001814 */
[C---:B------:R-:W-:Y:S01]  /*de10*/  HMMA.16816.F32 R24, R172.reuse, R186, R24 ;  /* 0x000000baac18723c */ /* 0x040fe20000001818 */
[----:B------:R-:W-:Y:S07]  /*de20*/  LDSM.16.M88.4 R184, [R3+0xa800] ;  /* 0x00a8000003b8783b */ /* 0x000fee0000000200 */
[C---:B-1----:R-:W-:Y:S08]  /*de30*/  HMMA.16816.F32 R28, R172.reuse, R192, R28 ;  /* 0x000000c0ac1c723c */ /* 0x042ff0000000181c */
[----:B------:R-:W-:Y:S01]  /*de40*/  HMMA.16816.F32 R32, R172, R194, R32 ;  /* 0x000000c2ac20723c */ /* 0x000fe20000001820 */
[----:B------:R-:W1:Y:S04]  /*de50*/  LDSM.16.M88.4 R172, [R208+0xb800] ;  /* 0x00b80000d0ac783b */ /* 0x000e680000000200 */
[----:B------:R-:W-:Y:S03]  /*de60*/  LDSM.16.M88.4 R192, [R223+0x4000] ;  /* 0x00400000dfc0783b */ /* 0x000fe60000000200 */
[C---:B------:R-:W-:Y:S08]  /*de70*/  HMMA.16816.F32 R4, R200.reuse, R204, R4 ;  /* 0x000000ccc804723c */ /* 0x040ff00000001804 */
[C---:B------:R-:W-:Y:S01]  /*de80*/  HMMA.16816.F32 R8, R200.reuse, R206, R8 ;  /* 0x000000cec808723c */ /* 0x040fe20000001808 */
[----:B------:R-:W-:Y:S07]  /*de90*/  LDSM.16.M88.4 R204, [R209+0xc800] ;  /* 0x00c80000d1cc783b */ /* 0x000fee0000000200 */
[C---:B--2---:R-:W-:Y:S08]  /*dea0*/  HMMA.16816.F32 R12, R200.reuse, R164, R12 ;  /* 0x000000a4c80c723c */ /* 0x044ff0000000180c */
[C---:B------:R-:W-:Y:S01]  /*deb0*/  HMMA.16816.F32 R16, R200.reuse, R166, R16 ;  /* 0x000000a6c810723c */ /* 0x040fe20000001810 */
[----:B------:R-:W2:Y:S07]  /*dec0*/  LDSM.16.M88.4 R164, [R3+0xb800] ;  /* 0x00b8000003a4783b */ /* 0x000eae0000000200 */
[C---:B---3--:R-:W-:Y:S08]  /*ded0*/  HMMA.16816.F32 R20, R200.reuse, R168, R20 ;  /* 0x000000a8c814723c */ /* 0x048ff00000001814 */
[C---:B------:R-:W-:Y:S01]  /*dee0*/  HMMA.16816.F32 R24, R200.reuse, R170, R24 ;  /* 0x000000aac818723c */ /* 0x040fe20000001818 */
[----:B------:R-:W3:Y:S07]  /*def0*/  LDSM.16.M88.4 R168, [R222+UR5+0xc800] ;  /* 0x00c80005dea8783b */ /* 0x000eee0008000200 */
[C---:B-1----:R-:W-:Y:S08]  /*df00*/  HMMA.16816.F32 R28, R200.reuse, R172, R28 ;  /* 0x000000acc81c723c */ /* 0x042ff0000000181c */
[----:B------:R-:W-:Y:S01]  /*df10*/  HMMA.16816.F32 R32, R200, R174, R32 ;  /* 0x000000aec820723c */ /* 0x000fe20000001820 */
[----:B------:R-:W1:Y:S04]  /*df20*/  LDSM.16.M88.4 R172, [R222+UR5+0xd000] ;  /* 0x00d00005deac783b */ /* 0x000e680008000200 */
[----:B------:R-:W-:Y:S03]  /*df30*/  LDSM.16.M88.4 R200, [R209+0xc000] ;  /* 0x00c00000d1c8783b */ /* 0x000fe60000000200 */
[C---:B------:R-:W-:Y:S08]  /*df40*/  HMMA.16816.F32 R4, R176.reuse, R180, R4 ;  /* 0x000000b4b004723c */ /* 0x040ff00000001804 */
[C---:B------:R-:W-:Y:S01]  /*df50*/  HMMA.16816.F32 R8, R176.reuse, R182, R8 ;  /* 0x000000b6b008723c */ /* 0x040fe20000001808 */
[----:B------:R-:W4:Y:S07]  /*df60*/  LDSM.16.M88.4 R180, [R222+UR5+0xd800] ;  /* 0x00d80005deb4783b */ /* 0x000f2e0008000200 */
        /* <DEDUP_REMOVED lines=8> */
[----:B------:R-:W2:Y:S04]  /*dff0*/  LDSM.16.M88.4 R164, [R209+0xd000] ;  /* 0x00d00000d1a4783b */ /* 0x000ea80000000200 */
[----:B------:R-:W-:Y:S03]  /*e000*/  LDSM.16.M88.4 R176, [R211+0x4000] ;  /* 0x00400000d3b0783b */ /* 0x000fe60000000200 */
[C---:B------:R-:W-:Y:S08]  /*e010*/  HMMA.16816.F32 R4, R192.reuse, R196, R4 ;  /* 0x000000c4c004723c */ /* 0x040ff00000001804 */
[C---:B------:R-:W-:Y:S01]  /*e020*/  HMMA.16816.F32 R8, R192.reuse, R198, R8 ;  /* 0x000000c6c008723c */ /* 0x040fe20000001808 */
[----:B------:R-:W-:Y:S07]  /*e030*/  LDSM.16.M88.4 R196, [R208+0xc800] ;  /* 0x00c80000d0c4783b */ /* 0x000fee0000000200 */
[C---:B---3--:R-:W-:Y:S08]  /*e040*/  HMMA.16816.F32 R12, R192.reuse, R168, R12 ;  /* 0x000000a8c00c723c */ /* 0x048ff0000000180c */
[C---:B------:R-:W-:Y:S01]  /*e050*/  HMMA.16816.F32 R16, R192.reuse, R170, R16 ;  /* 0x000000aac010723c */ /* 0x040fe20000001810 */
[----:B------:R-:W3:Y:S07]  /*e060*/  LDSM.16.M88.4 R168, [R209+0xd800] ;  /* 0x00d80000d1a8783b */ /* 0x000eee0000000200 */
[C---:B-1----:R-:W-:Y:S08]  /*e070*/  HMMA.16816.F32 R20, R192.reuse, R172, R20 ;  /* 0x000000acc014723c */ /* 0x042ff00000001814 */
[C---:B------:R-:W-:Y:S01]  /*e080*/  HMMA.16816.F32 R24, R192.reuse, R174, R24 ;  /* 0x000000aec018723c */ /* 0x040fe20000001818 */
[----:B------:R-:W1:Y:S07]  /*e090*/  LDSM.16.M88.4 R172, [R208+0xd000] ;  /* 0x00d00000d0ac783b */ /* 0x000e6e0000000200 */
[C---:B----4-:R-:W-:Y:S08]  /*e0a0*/  HMMA.16816.F32 R28, R192.reuse, R180, R28 ;  /* 0x000000b4c01c723c */ /* 0x050ff0000000181c */
[----:B------:R-:W-:Y:S01]  /*e0b0*/  HMMA.16816.F32 R32, R192, R182, R32 ;  /* 0x000000b6c020723c */ /* 0x000fe20000001820 */
[----:B------:R-:W4:Y:S04]  /*e0c0*/  LDSM.16.M88.4 R180, [R208+0xd800] ;  /* 0x00d80000d0b4783b */ /* 0x000f280000000200 */
[----:B------:R-:W-:Y:S03]  /*e0d0*/  LDSM.16.M88.4 R192, [R210+0x4000] ;  /* 0x00400000d2c0783b */ /* 0x000fe60000000200 */
[C---:B-----5:R-:W-:Y:S08]  /*e0e0*/  HMMA.16816.F32 R4, R184.reuse, R200, R4 ;  /* 0x000000c8b804723c */ /* 0x060ff00000001804 */
[C---:B------:R-:W-:Y:S01]  /*e0f0*/  HMMA.16816.F32 R8, R184.reuse, R202, R8 ;  /* 0x000000cab808723c */ /* 0x040fe20000001808 */
[----:B------:R-:W5:Y:S07]  /*e100*/  LDSM.16.M88.4 R200, [R3+0xc000] ;  /* 0x00c0000003c8783b */ /* 0x000f6e0000000200 */
        /* <DEDUP_REMOVED lines=9> */
[----:B------:R-:W3:Y:S03]  /*e1a0*/  LDSM.16.M88.4 R184, [R3+0xd800] ;  /* 0x00d8000003b8783b */ /* 0x000ee60000000200 */
[C---:B------:R-:W-:Y:S08]  /*e1b0*/  HMMA.16816.F32 R4, R176.reuse, R188, R4 ;  /* 0x000000bcb004723c */ /* 0x040ff00000001804 */
[C---:B------:R-:W-:Y:S01]  /*e1c0*/  HMMA.16816.F32 R8, R176.reuse, R190, R8 ;  /* 0x000000beb008723c */ /* 0x040fe20000001808 */
[----:B------:R-:W3:Y:S07]  /*e1d0*/  LDSM.16.M88.4 R188, [R223+0x6000] ;  /* 0x00600000dfbc783b */ /* 0x000eee0000000200 */
[C---:B------:R-:W-:Y:S08]  /*e1e0*/  HMMA.16816.F32 R12, R176.reuse, R196, R12 ;  /* 0x000000c4b00c723c */ /* 0x040ff0000000180c */
[C---:B------:R-:W-:Y:S01]  /*e1f0*/  HMMA.16816.F32 R16, R176.reuse, R198, R16 ;  /* 0x000000c6b010723c */ /* 0x040fe20000001810 */
[----:B------:R-:W-:Y:S07]  /*e200*/  LDSM.16.M88.4 R196, [R221+0x6000] ;  /* 0x00600000ddc4783b */ /* 0x000fee0000000200 */
[C---:B-1----:R-:W-:Y:S08]  /*e210*/  HMMA.16816.F32 R20, R176.reuse, R172, R20 ;  /* 0x000000acb014723c */ /* 0x042ff00000001814 */
[C---:B------:R-:W-:Y:S01]  /*e220*/  HMMA.16816.F32 R24, R176.reuse, R174, R24 ;  /* 0x000000aeb018723c */ /* 0x040fe20000001818 */
[----:B------:R-:W1:Y:S07]  /*e230*/  LDSM.16.M88.4 R172, [R222+UR5+0xe800] ;  /* 0x00e80005deac783b */ /* 0x000e6e0008000200 */
[C---:B----4-:R-:W-:Y:S08]  /*e240*/  HMMA.16816.F32 R28, R176.reuse, R180, R28 ;  /* 0x000000b4b01c723c */ /* 0x050ff0000000181c */
[----:B------:R-:W-:Y:S01]  /*e250*/  HMMA.16816.F32 R32, R176, R182, R32 ;  /* 0x000000b6b020723c */ /* 0x000fe20000001820 */
[----:B------:R-:W4:Y:S04]  /*e260*/  LDSM.16.M88.4 R176, [R222+UR5+0xf000] ;  /* 0x00f00005deb0783b */ /* 0x000f280008000200 */
[----:B------:R-:W4:Y:S03]  /*e270*/  LDSM.16.M88.4 R180, [R222+UR5+0xf800] ;  /* 0x00f80005deb4783b */ /* 0x000f260008000200 */
[C---:B-----5:R-:W-:Y:S08]  /*e280*/  HMMA.16816.F32 R4, R192.reuse, R200, R4 ;  /* 0x000000c8c004723c */ /* 0x060ff00000001804 */
[C---:B------:R-:W-:Y:S01]  /*e290*/  HMMA.16816.F32 R8, R192.reuse, R202, R8 ;  /* 0x000000cac008723c */ /* 0x040fe20000001808 */
[----:B------:R-:W5:Y:S07]  /*e2a0*/  LDSM.16.M88.4 R200, [R209+0xe000] ;  /* 0x00e00000d1c8783b */ /* 0x000f6e0000000200 */
        /* <DEDUP_REMOVED lines=8> */
[----:B------:R-:W3:Y:S04]  /*e330*/  LDSM.16.M88.4 R184, [R209+0xf800] ;  /* 0x00f80000d1b8783b */ /* 0x000ee80000000200 */
[----:B------:R-:W-:Y:S03]  /*e340*/  LDSM.16.M88.4 R192, [R211+0x6000] ;  /* 0x00600000d3c0783b */ /* 0x000fe60000000200 */
[C---:B------:R-:W-:Y:S08]  /*e350*/  HMMA.16816.F32 R4, R188.reuse, R204, R4 ;  /* 0x000000ccbc04723c */ /* 0x040ff00000001804 */
        /* <DEDUP_REMOVED lines=8> */
[C---:B------:R-:W-:Y:S08]  /*e3e0*/  HMMA.16816.F32 R28, R188.reuse, R180, R28 ;  /* 0x000000b4bc1c723c */ /* 0x040ff0000000181c */
[----:B------:R-:W-:Y:S01]  /*e3f0*/  HMMA.16816.F32 R32, R188, R182, R32 ;  /* 0x000000b6bc20723c */ /* 0x000fe20000001820 */
[----:B------:R-:W4:Y:S04]  /*e400*/  LDSM.16.M88.4 R180, [R208+0xf800] ;  /* 0x00f80000d0b4783b */ /* 0x000f280000000200 */
[----:B------:R-:W-:Y:S03]  /*e410*/  LDSM.16.M88.4 R188, [R210+0x6000] ;  /* 0x00600000d2bc783b */ /* 0x000fe60000000200 */
[C---:B-----5:R-:W-:Y:S01]  /*e420*/  HMMA.16816.F32 R4, R196.reuse, R200, R4 ;  /* 0x000000c8c404723c */ /* 0x060fe20000001804 */
[----:B------:R-:W5:Y:S07]  /*e430*/  LDSM.16.M88.4 R208, [R3+0xe000] ;  /* 0x00e0000003d0783b */ /* 0x000f6e0000000200 */
[C---:B------:R-:W-:Y:S08]  /*e440*/  HMMA.16816.F32 R8, R196.reuse, R202, R8 ;  /* 0x000000cac408723c */ /* 0x040ff00000001808 */
[C---:B--2---:R-:W-:Y:S08]  /*e450*/  HMMA.16816.F32 R12, R196.reuse, R164, R12 ;  /* 0x000000a4c40c723c */ /* 0x044ff0000000180c */
[C---:B------:R-:W-:Y:S01]  /*e460*/  HMMA.16816.F32 R16, R196.reuse, R166, R16 ;  /* 0x000000a6c410723c */ /* 0x040fe20000001810 */
[----:B------:R-:W2:Y:S07]  /*e470*/  LDSM.16.M88.4 R164, [R3+0xe800] ;  /* 0x00e8000003a4783b */ /* 0x000eae0000000200 */
[C---:B---3--:R-:W-:Y:S08]  /*e480*/  HMMA.16816.F32 R20, R196.reuse, R168, R20 ;  /* 0x000000a8c414723c */ /* 0x048ff00000001814 */
[C---:B------:R-:W-:Y:S01]  /*e490*/  HMMA.16816.F32 R24, R196.reuse, R170, R24 ;  /* 0x000000aac418723c */ /* 0x040fe20000001818 */
[----:B------:R-:W3:Y:S07]  /*e4a0*/  LDSM.16.M88.4 R168, [R3+0xf000] ;  /* 0x00f0000003a8783b */ /* 0x000eee0000000200 */
[C---:B------:R-:W-:Y:S03]  /*e4b0*/  HMMA.16816.F32 R28, R196.reuse, R184, R28 ;  /* 0x000000b8c41c723c */ /* 0x040fe6000000181c */
[----:B------:R-:W-:Y:S05]  /*e4c0*/  IMAD.SHL.U32 R184, R217, 0x2, RZ ;  /* 0x00000002d9b87824 */ /* 0x000fea00078e00ff */
[----:B------:R-:W-:Y:S08]  /*e4d0*/  HMMA.16816.F32 R32, R196, R186, R32 ;  /* 0x000000bac420723c */ /* 0x000ff00000001820 */
[C---:B------:R-:W-:Y:S08]  /*e4e0*/  HMMA.16816.F32 R4, R192.reuse, R204, R4 ;  /* 0x000000ccc004723c */ /* 0x040ff00000001804 */
[C---:B------:R-:W-:Y:S08]  /*e4f0*/  HMMA.16816.F32 R8, R192.reuse, R206, R8 ;  /* 0x000000cec008723c */ /* 0x040ff00000001808 */
[C---:B-1----:R-:W-:Y:S01]  /*e500*/  HMMA.16816.F32 R12, R192.reuse, R172, R12 ;  /* 0x000000acc00c723c */ /* 0x042fe2000000180c */
[----:B------:R-:W-:Y:S07]  /*e510*/  IMAD.U32 R172, RZ, RZ, UR20 ;  /* 0x00000014ffac7e24 */ /* 0x000fee000f8e00ff */
[C---:B------:R-:W-:Y:S08]  /*e520*/  HMMA.16816.F32 R16, R192.reuse, R174, R16 ;  /* 0x000000aec010723c */ /* 0x040ff00000001810 */
[C---:B----4-:R-:W-:Y:S08]  /*e530*/  HMMA.16816.F32 R20, R192.reuse, R176, R20 ;  /* 0x000000b0c014723c */ /* 0x050ff00000001814 */
[C---:B------:R-:W-:Y:S08]  /*e540*/  HMMA.16816.F32 R24, R192.reuse, R178, R24 ;  /* 0x000000b2c018723c */ /* 0x040ff00000001818 */
[C---:B------:R-:W-:Y:S08]  /*e550*/  HMMA.16816.F32 R28, R192.reuse, R180, R28 ;  /* 0x000000b4c01c723c */ /* 0x040ff0000000181c */
[----:B------:R-:W-:Y:S03]  /*e560*/  HMMA.16816.F32 R32, R192, R182, R32 ;  /* 0x000000b6c020723c */ /* 0x000fe60000001820 */
[----:B------:R-:W-:Y:S05]  /*e570*/  LOP3.LUT R183, R184, 0x6, RZ, 0xc0, !PT ;  /* 0x00000006b8b77812 */ /* 0x000fea00078ec0ff */
[C---:B-----5:R-:W-:Y:S05]  /*e580*/  HMMA.16816.F32 R4, R188.reuse, R208, R4 ;  /* 0x000000d0bc04723c */ /* 0x060fea0000001804 */
[----:B------:R-:W-:Y:S03]  /*e590*/  IMAD R172, R172, 0x40, R183 ;  /* 0x00000040acac7824 */ /* 0x000fe600078e02b7 */
[C---:B------:R-:W-:Y:S03]  /*e5a0*/  HMMA.16816.F32 R8, R188.reuse, R210, R8 ;  /* 0x000000d2bc08723c */ /* 0x040fe60000001808 */
[-C--:B------:R-:W-:Y:S01]  /*e5b0*/  ISETP.GT.AND P6, PT, R232, R172.reuse, PT ;  /* 0x000000ace800720c */ /* 0x080fe20003fc4270 */
[C---:B------:R-:W-:Y:S02]  /*e5c0*/  VIADD R173, R172.reuse, 0x1 ;  /* 0x00000001acad7836 */ /* 0x040fe40000000000 */
[----:B------:R-:W-:Y:S02]  /*e5d0*/  VIADD R177, R172, 0x9 ;  /* 0x00000009acb17836 */ /* 0x000fe40000000000 */
[C---:B--2---:R-:W-:Y:S03]  /*e5e0*/  HMMA.16816.F32 R12, R188.reuse, R164, R12 ;  /* 0x000000a4bc0c723c */ /* 0x044fe6000000180c */
[-C--:B------:R-:W-:Y:S01]  /*e5f0*/  ISETP.GT.AND P5, PT, R232, R173.reuse, PT ;  /* 0x000000ade800720c */ /* 0x080fe20003fa4270 */
[----:B------:R-:W-:Y:S01]  /*e600*/  VIADD R165, R172, 0x8 ;  /* 0x00000008aca57836 */ /* 0x000fe20000000000 */
[----:B------:R-:W-:Y:S01]  /*e610*/  FSEL R164, R4, -INF , !P6 ;  /* 0xff80000004a47808 */ /* 0x000fe20007000000 */
[----:B------:R-:W-:Y:S01]  /*e620*/  VIADD R179, R172, 0x30 ;  /* 0x00000030acb37836 */ /* 0x000fe20000000000 */
[----:B------:R-:W-:Y:S01]  /*e630*/  FSEL R174, R5, -INF , !P5 ;  /* 0xff80000005ae7808 */ /* 0x000fe20006800000 */
[C---:B------:R-:W-:Y:S03]  /*e640*/  HMMA.16816.F32 R16, R188.reuse, R166, R16 ;  /* 0x000000a6bc10723c */ /* 0x040fe60000001810 */
[----:B------:R-:W-:Y:S01]  /*e650*/  ISETP.GT.AND P6, PT, R226, R172, PT ;  /* 0x000000ace200720c */ /* 0x000fe20003fc4270 */
[----:B------:R-:W-:Y:S01]  /*e660*/  VIADD R166, R172, 0x10 ;  /* 0x00000010aca67836 */ /* 0x000fe20000000000 */
[----:B------:R-:W-:Y:S02]  /*e670*/  ISETP.GT.AND P5, PT, R226, R173, PT ;  /* 0x000000ade200720c */ /* 0x000fe40003fa4270 */
[----:B------:R-:W-:Y:S01]  /*e680*/  FSEL R175, R6, -INF , !P6 ;  /* 0xff80000006af7808 */ /* 0x000fe20007000000 */
[C---:B---3--:R-:W-:Y:S03]  /*e690*/  HMMA.16816.F32 R20, R188.reuse, R168, R20 ;  /* 0x000000a8bc14723c */ /* 0x048fe60000001814 */
[----:B------:R-:W-:Y:S01]  /*e6a0*/  FSEL R176, R7, -INF , !P5 ;  /* 0xff80000007b07808 */ /* 0x000fe20006800000 */
[----:B------:R-:W-:Y:S01]  /*e6b0*/  VIADD R169, R172, 0x21 ;  /* 0x00000021aca97836 */ /* 0x000fe20000000000 */
[C---:B------:R-:W-:Y:S01]  /*e6c0*/  ISETP.GT.AND P6, PT, R232.reuse, R165, PT ;  /* 0x000000a5e800720c */ /* 0x040fe20003fc4270 */
[----:B------:R1:W2:Y:S01]  /*e6d0*/  LDSM.16.M88.4 R4, [R3+0xf800] ;  /* 0x00f800000304783b */ /* 0x0002a20000000200 */
[----:B------:R-:W-:Y:S01]  /*e6e0*/  ISETP.GT.AND P5, PT, R232, R177, PT ;  /* 0x000000b1e800720c */ /* 0x000fe20003fa4270 */
[----:B------:R-:W-:Y:S04]  /*e6f0*/  DEPBAR.LE SB0, 0x0 ;  /* 0x000080000000791a */ /* 0x000fe80000000000 */
[----:B------:R-:W-:Y:S01]  /*e700*/  FSEL R8, R8, -INF , !P6 ;  /* 0xff80000008087808 */ /* 0x000fe20007000000 */
[----:B------:R-:W-:Y:S01]  /*e710*/  BAR.SYNC.DEFER_BLOCKING 0x0 ;  /* 0x0000000000007b1d */ /* 0x000fe20000010000 */
[----:B------:R-:W-:Y:S01]  /*e720*/  FSEL R9, R9, -INF , !P5 ;  /* 0xff80000009097808 */ /* 0x000fe20006800000 */
[C---:B------:R-:W-:Y:S05]  /*e730*/  HMMA.16816.F32 R24, R188.reuse, R170, R24 ;  /* 0x000000aabc18723c */ /* 0x040fea0000001818 */
[----:B------:R-:W-:Y:S01]  /*e740*/  ISETP.GT.AND P6, PT, R226, R165, PT ;  /* 0x000000a5e200720c */ /* 0x000fe20003fc4270 */
[----:B------:R-:W-:Y:S01]  /*e750*/  VIADD R170, R172, 0x20 ;  /* 0x00000020acaa7836 */ /* 0x000fe20000000000 */
[----:B------:R-:W-:Y:S02]  /*e760*/  ISETP.GT.AND P5, PT, R226, R177, PT ;  /* 0x000000b1e200720c */ /* 0x000fe40003fa4270 */
[----:B------:R-:W-:Y:S02]  /*e770*/  FSEL R10, R10, -INF , !P6 ;  /* 0xff8000000a0a7808 */ /* 0x000fe40007000000 */
[----:B------:R-:W-:Y:S02]  /*e780*/  FSEL R11, R11, -INF , !P5 ;  /* 0xff8000000b0b7808 */ /* 0x000fe40006800000 */
[-C--:B------:R-:W-:Y:S01]  /*e790*/  ISETP.GT.AND P6, PT, R232, R166.reuse, PT ;  /* 0x000000a6e800720c */ /* 0x080fe20003fc4270 */
[----:B-1----:R-:W-:Y:S03]  /*e7a0*/  VIADD R3, R172, 0x11 ;  /* 0x00000011ac037836 */ /* 0x002fe60000000000 */
[----:B------:R-:W-:Y:S01]  /*e7b0*/  FSEL R168, R12, -INF , !P6 ;  /* 0xff8000000ca87808 */ /* 0x000fe20007000000 */
[----:B------:R-:W-:Y:S01]  /*e7c0*/  VIADD R12, R172, 0x19 ;  /* 0x00000019ac0c7836 */ /* 0x000fe20000000000 */
[-C--:B------:R-:W-:Y:S02]  /*e7d0*/  ISETP.GT.AND P5, PT, R232, R3.reuse, PT ;  /* 0x00000003e800720c */ /* 0x080fe40003fa4270 */
[----:B------:R-:W-:Y:S02]  /*e7e0*/  ISETP.GT.AND P6, PT, R226, R166, PT ;  /* 0x000000a6e200720c */ /* 0x000fe40003fc4270 */
[----:B------:R-:W-:Y:S01]  /*e7f0*/  FSEL R167, R13, -INF , !P5 ;  /* 0xff8000000da77808 */ /* 0x000fe20006800000 */
[----:B------:R-:W-:Y:S01]  /*e800*/  VIADD R13, R172, 0x18 ;  /* 0x00000018ac0d7836 */ /* 0x000fe20000000000 */
[----:B------:R-:W-:Y:S02]  /*e810*/  ISETP.GT.AND P5, PT, R226, R3, PT ;  /* 0x00000003e200720c */ /* 0x000fe40003fa4270 */
[----:B------:R-:W-:Y:S02]  /*e820*/  FSEL R14, R14, -INF , !P6 ;  /* 0xff8000000e0e7808 */ /* 0x000fe40007000000 */
[----:B------:R-:W-:Y:S02]  /*e830*/  FSEL R15, R15, -INF , !P5 ;  /* 0xff8000000f0f7808 */ /* 0x000fe40006800000 */
[CC--:B------:R-:W-:Y:S01]  /*e840*/  ISETP.GT.AND P6, PT, R232.reuse, R13.reuse, PT ;  /* 0x0000000de800720c */ /* 0x0c0fe20003fc4270 */
[C---:B--2---:R-:W-:Y:S03]  /*e850*/  HMMA.16816.F32 R28, R188.reuse, R4, R28 ;  /* 0x00000004bc1c723c */ /* 0x044fe6000000181c */
[-C--:B------:R-:W-:Y:S02]  /*e860*/  ISETP.GT.AND P5, PT, R232, R12.reuse, PT ;  /* 0x0000000ce800720c */ /* 0x080fe40003fa4270 */
[----:B------:R-:W-:Y:S01]  /*e870*/  FSEL R201, R16, -INF , !P6 ;  /* 0xff80000010c97808 */ /* 0x000fe20007000000 */
[----:B------:R-:W-:Y:S01]  /*e880*/  VIADD R16, R172, 0x29 ;  /* 0x00000029ac107836 */ /* 0x000fe20000000000 */
[----:B------:R-:W-:Y:S01]  /*e890*/  ISETP.GT.AND P6, PT, R226, R13, PT ;  /* 0x0000000de200720c */ /* 0x000fe20003fc4270 */
[----:B------:R-:W-:Y:S03]  /*e8a0*/  HMMA.16816.F32 R32, R188, R6, R32 ;  /* 0x00000006bc20723c */ /* 0x000fe60000001820 */
[----:B------:R-:W-:Y:S01]  /*e8b0*/  FSEL R199, R17, -INF , !P5 ;  /* 0xff80000011c77808 */ /* 0x000fe20006800000 */
[----:B------:R-:W-:Y:S01]  /*e8c0*/  VIADD R17, R172, 0x28 ;  /* 0x00000028ac117836 */ /* 0x000fe20000000000 */
[----:B------:R-:W-:Y:S02]  /*e8d0*/  ISETP.GT.AND P5, PT, R226, R12, PT ;  /* 0x0000000ce200720c */ /* 0x000fe40003fa4270 */
[----:B------:R-:W-:Y:S02]  /*e8e0*/  FSEL R18, R18, -INF , !P6 ;  /* 0xff80000012127808 */ /* 0x000fe40007000000 */
[CC--:B------:R-:W-:Y:S02]  /*e8f0*/  ISETP.GT.AND P6, PT, R232.reuse, R170.reuse, PT ;  /* 0x000000aae800720c */ /* 0x0c0fe40003fc4270 */
[----:B------:R-:W-:Y:S02]  /*e900*/  FSEL R19, R19, -INF , !P5 ;  /* 0xff80000013137808 */ /* 0x000fe40006800000 */
[-C--:B------:R-:W-:Y:S02]  /*e910*/  ISETP.GT.AND P5, PT, R232, R169.reuse, PT ;  /* 0x000000a9e800720c */ /* 0x080fe40003fa4270 */
[----:B------:R-:W-:Y:S02]  /*e920*/  FSEL R20, R20, -INF , !P6 ;  /* 0xff80000014147808 */ /* 0x000fe40007000000 */
[C---:B------:R-:W-:Y:S02]  /*e930*/  ISETP.GT.AND P6, PT, R226.reuse, R170, PT ;  /* 0x000000aae200720c */ /* 0x040fe40003fc4270 */
[----:B------:R-:W-:Y:S02]  /*e940*/  FSEL R21, R21, -INF , !P5 ;  /* 0xff80000015157808 */ /* 0x000fe40006800000 */
        /* <DEDUP_REMOVED lines=10> */
[----:B------:R-:W-:Y:S02]  /*e9f0*/  FSEL R27, R27, -INF , !P5 ;  /* 0xff8000001b1b7808 */ /* 0x000fe40006800000 */
[----:B------:R-:W-:Y:S01]  /*ea00*/  ISETP.GE.AND P6, PT, R172, R231, PT ;  /* 0x000000e7ac00720c */ /* 0x000fe20003fc6270 */
[----:B------:R-:W-:Y:S01]  /*ea10*/  @!UPT UIADD3 URZ, UPT, UPT, URZ, URZ, URZ ;  /* 0x000000fffffff290 */ /* 0x000fe2000fffe0ff */
[----:B------:R-:W-:Y:S11]  /*ea20*/  BRA.U.ANY UP0, `(.L_x_735) ;  /* 0xffffffe1000c7547 */ /* 0x000ff6000b93ffff */
.L_x_734:
[----:B------:R-:W-:Y:S01]  /*ea30*/  VIADD R178, R172, 0x31 ;  /* 0x00000031acb27836 */ /* 0x000fe20000000000 */
[-C--:B------:R-:W-:Y:S01]  /*ea40*/  ISETP.GT.AND P1, PT, R232, R179.reuse, PT ;  /* 0x000000b3e800720c */ /* 0x080fe20003f24270 */
[----:B------:R-:W-:Y:S01]  /*ea50*/  VIADD R4, R172, 0x39 ;  /* 0x00000039ac047836 */ /* 0x000fe20000000000 */
[----:B------:R-:W-:Y:S01]  /*ea60*/  ISETP.GT.AND P5, PT, R226, R179, PT ;  /* 0x000000b3e200720c */ /* 0x000fe20003fa4270 */
[----:B------:R-:W-:Y:S01]  /*ea70*/  VIADD R171, R172, 0x38 ;  /* 0x00000038acab7836 */ /* 0x000fe20000000000 */
[----:B------:R-:W-:Y:S01]  /*ea80*/  FSEL R28, R28, -INF , !P1 ;  /* 0xff8000001c1c7808 */ /* 0x000fe20004800000 */
[----:B------:R-:W-:Y:S01]  /*ea90*/  USHF.L.U32 UR22, UR20, 0x1, URZ ;  /* 0x0000000114167899 */ /* 0x000fe200080006ff */
[----:B------:R-:W-:Y:S01]  /*eaa0*/  FSEL R30, R30, -INF , !P5 ;  /* 0xff8000001e1e7808 */ /* 0x000fe20006800000 */
[----:B------:R-:W-:Y:S01]  /*eab0*/  UIADD3 UR6, UPT, UPT, UR30, -0x61c88647, URZ ;  /* 0x9e3779b91e067890 */ /* 0x000fe2000fffe0ff */
[-C--:B------:R-:W-:Y:S01]  /*eac0*/  ISETP.GT.AND P1, PT, R226, R178.reuse, PT ;  /* 0x000000b2e200720c */ /* 0x080fe20003f24270 */
[----:B------:R-:W-:Y:S01]  /*ead0*/  UIADD3 UR11, UPT, UPT, UR30, 0x3c6ef372, URZ ;  /* 0x3c6ef3721e0b7890 */ /* 0x000fe2000fffe0ff */
[C---:B------:R-:W-:Y:S01]  /*eae0*/  ISETP.GT.AND P0, PT, R232.reuse, R178, PT ;  /* 0x000000b2e800720c */ /* 0x040fe20003f04270 */
[----:B------:R-:W-:Y:S01]  /*eaf0*/  UIADD3 UR16, UPT, UPT, UR31, 0x32370b8f, URZ ;  /* 0x32370b8f1f107890 */ /* 0x000fe2000fffe0ff */
[----:B------:R-:W-:Y:S01]  /*eb00*/  ISETP.GT.AND P5, PT, R232, R4, PT ;  /* 0x00000004e800720c */ /* 0x000fe20003fa4270 */
[----:B------:R-:W-:Y:S01]  /*eb10*/  UIADD3 UR17, UPT, UPT, UR31, 0x76cf5d0a, URZ ;  /* 0x76cf5d0a1f117890 */ /* 0x000fe2000fffe0ff */
[----:B------:R-:W-:Y:S01]  /*eb20*/  FSEL R31, R31, -INF , !P1 ;  /* 0xff8000001f1f7808 */ /* 0x000fe20004800000 */
[----:B------:R-:W-:Y:S01]  /*eb30*/  UIADD3 UR7, UPT, UPT, UR30, -0x255992d5, URZ ;  /* 0xdaa66d2b1e077890 */ /* 0x000fe2000fffe0ff */
[----:B------:R-:W-:Y:S01]  /*eb40*/  FSEL R29, R29, -INF , !P0 ;  /* 0xff8000001d1d7808 */ /* 0x000fe20004000000 */
[----:B------:R-:W-:Y:S01]  /*eb50*/  UIADD3 UR9, UPT, UPT, UR30, 0x78dde6e4, URZ ;  /* 0x78dde6e41e097890 */ /* 0x000fe2000fffe0ff */
[-C--:B------:R-:W-:Y:S01]  /*eb60*/  ISETP.GT.AND P1, PT, R226, R171.reuse, PT ;  /* 0x000000abe200720c */ /* 0x080fe20003f24270 */
[----:B------:R-:W-:Y:S01]  /*eb70*/  UIADD3 UR13, UPT, UPT, UR31, -0x56f99767, URZ ;  /* 0xa90668991f0d7890 */ /* 0x000fe2000fffe0ff */
[----:B------:R-:W-:Y:S01]  /*eb80*/  FSEL R33, R33, -INF , !P5 ;  /* 0xff80000021217808 */ /* 0x000fe20006800000 */
[----:B------:R-:W-:Y:S01]  /*eb90*/  UIADD3 UR15, UPT, UPT, UR31, -0x126145ec, URZ ;  /* 0xed9eba141f0f7890 */ /* 0x000fe2000fffe0ff */
[----:B------:R-:W-:Y:S01]  /*eba0*/  ISETP.GT.AND P0, PT, R232, R171, PT ;  /* 0x000000abe800720c */ /* 0x000fe20003f04270 */
[----:B------:R-:W-:Y:S01]  /*ebb0*/  UIADD3 UR10, UPT, UPT, UR30, -0x4ab325aa, URZ ;  /* 0xb54cda561e0a7890 */ /* 0x000fe2000fffe0ff */
[CC--:B------:R-:W-:Y:S01]  /*ebc0*/  ISETP.GE.AND P5, PT, R173.reuse, R231.reuse, PT ;  /* 0x000000e7ad00720c */ /* 0x0c0fe20003fa6270 */
[----:B------:R-:W-:Y:S01]  /*ebd0*/  UIADD3 UR8, UPT, UPT, UR30, 0x1715609d, URZ ;  /* 0x1715609d1e087890 */ /* 0x000fe2000fffe0ff */
[----:B------:R-:W-:Y:S01]  /*ebe0*/  FSEL R34, R34, -INF , !P1 ;  /* 0xff80000022227808 */ /* 0x000fe20004800000 */
[----:B------:R-:W-:Y:S01]  /*ebf0*/  UIADD3 UR12, UPT, UPT, UR31, 0x646e171e, URZ ;  /* 0x646e171e1f0c7890 */ /* 0x000fe2000fffe0ff */
[----:B------:R-:W-:Y:S01]  /*ec00*/  FSEL R32, R32, -INF , !P0 ;  /* 0xff80000020207808 */ /* 0x000fe20004000000 */
[----:B------:R-:W-:Y:S01]  /*ec10*/  UISETP.GT.AND UP0, UPT, UR20, UR18, UPT ;  /* 0x000000121400728c */ /* 0x000fe2000bf04270 */
[----:B------:R-:W-:Y:S01]  /*ec20*/  ISETP.GE.AND P1, PT, R173, R230, PT ;  /* 0x000000e6ad00720c */ /* 0x000fe20003f26270 */
[----:B------:R-:W-:Y:S01]  /*ec30*/  UIADD3 UR20, UPT, UPT, UR20, -0x1, URZ ;  /* 0xffffffff14147890 */ /* 0x000fe2000fffe0ff */
[----:B------:R-:W-:Y:S02]  /*ec40*/  FSEL R7, R174, -INF , !P5 ;  /* 0xff800000ae077808 */ /* 0x000fe40006800000 */
[-C--:B------:R-:W-:Y:S02]  /*ec50*/  ISETP.GE.AND P5, PT, R177, R231.reuse, PT ;  /* 0x000000e7b100720c */ /* 0x080fe40003fa6270 */
[----:B------:R-:W-:Y:S02]  /*ec60*/  ISETP.GT.AND P0, PT, R226, R4, PT ;  /* 0x00000004e200720c */ /* 0x000fe40003f04270 */
[----:B------:R-:W-:Y:S02]  /*ec70*/  FSEL R5, R164, -INF , !P6 ;  /* 0xff800000a4057808 */ /* 0x000fe40007000000 */
[-C--:B------:R-:W-:Y:S02]  /*ec80*/  ISETP.GE.AND P4, PT, R172, R230.reuse, PT ;  /* 0x000000e6ac00720c */ /* 0x080fe40003f86270 */
[----:B------:R-:W-:Y:S02]  /*ec90*/  FSEL R176, R176, -INF , !P1 ;  /* 0xff800000b0b07808 */ /* 0x000fe40004800000 */
[-C--:B------:R-:W-:Y:S02]  /*eca0*/  ISETP.GE.AND P6, PT, R165, R230.reuse, PT ;  /* 0x000000e6a500720c */ /* 0x080fe40003fc6270 */
[----:B------:R-:W-:Y:S02]  /*ecb0*/  FSEL R35, R35, -INF , !P0 ;  /* 0xff80000023237808 */ /* 0x000fe40004000000 */
[-C--:B------:R-:W-:Y:S02]  /*ecc0*/  ISETP.GE.AND P1, PT, R166, R231.reuse, PT ;  /* 0x000000e7a600720c */ /* 0x080fe40003f26270 */
[----:B------:R-:W-:Y:S02]  /*ecd0*/  FSEL R9, R9, -INF , !P5 ;  /* 0xff80000009097808 */ /* 0x000fe40006800000 */
[-C--:B------:R-:W-:Y:S02]  /*ece0*/  ISETP.GE.AND P5, PT, R3, R231.reuse, PT ;  /* 0x000000e70300720c */ /* 0x080fe40003fa6270 */
[----:B------:R-:W-:Y:S02]  /*ecf0*/  ISETP.GE.AND P0, PT, R165, R231, PT ;  /* 0x000000e7a500720c */ /* 0x000fe40003f06270 */
[----:B------:R-:W-:Y:S02]  /*ed00*/  FSEL R6, R175, -INF , !P4 ;  /* 0xff800000af067808 */ /* 0x000fe40006000000 */
[----:B------:R-:W-:Y:S02]  /*ed10*/  FSEL R10, R10, -INF , !P6 ;  /* 0xff8000000a0a7808 */ /* 0x000fe40007000000 */
[----:B------:R-:W-:Y:S02]  /*ed20*/  FSEL R175, R168, -INF , !P1 ;  /* 0xff800000a8af7808 */ /* 0x000fe40004800000 */
[-C--:B------:R-:W-:Y:S02]  /*ed30*/  ISETP.GE.AND P4, PT, R177, R230.reuse, PT ;  /* 0x000000e6b100720c */ /* 0x080fe40003f86270 */
[-C--:B------:R-:W-:Y:S02]  /*ed40*/  ISETP.GE.AND P6, PT, R3, R230.reuse, PT ;  /* 0x000000e60300720c */ /* 0x080fe40003fc6270 */
[----:B------:R-:W-:Y:S02]  /*ed50*/  FSEL R174, R167, -INF , !P5 ;  /* 0xff800000a7ae7808 */ /* 0x000fe40006800000 */
[----:B------:R-:W-:Y:S02]  /*ed60*/  FSEL R8, R8, -INF , !P0 ;  /* 0xff80000008087808 */ /* 0x000fe40004000000 */
[-C--:B------:R-:W-:Y:S02]  /*ed70*/  ISETP.GE.AND P1, PT, R13, R230.reuse, PT ;  /* 0x000000e60d00720c */ /* 0x080fe40003f26270 */
        /* <DEDUP_REMOVED lines=8> */
[CC--:B------:R-:W-:Y:S02]  /*ee00*/  ISETP.GE.AND P1, PT, R169.reuse, R230.reuse, PT ;  /* 0x000000e6a900720c */ /* 0x0c0fe40003f26270 */
[----:B------:R-:W-:Y:S02]  /*ee10*/  FSEL R173, R14, -INF , !P0 ;  /* 0xff8000000ead7808 */ /* 0x000fe40004000000 */
[----:B------:R-:W-:Y:S02]  /*ee20*/  ISETP.GE.AND P5, PT, R169, R231, PT ;  /* 0x000000e7a900720c */ /* 0x000fe40003fa6270 */
[----:B------:R-:W-:Y:S02]  /*ee30*/  FSEL R172, R15, -INF , !P6 ;  /* 0xff8000000fac7808 */ /* 0x000fe40007000000 */
[----:B------:R-:W-:Y:S02]  /*ee40*/  ISETP.GE.AND P0, PT, R12, R230, PT ;  /* 0x000000e60c00720c */ /* 0x000fe40003f06270 */
[----:B------:R-:W-:Y:S02]  /*ee50*/  FMNMX3.FTZ R12, R3, R175, R174, !PT ;  /* 0x000000af030c7276 */ /* 0x000fe400078100ae */
[-C--:B------:R-:W-:Y:S02]  /*ee60*/  ISETP.GE.AND P6, PT, R170, R231.reuse, PT ;  /* 0x000000e7aa00720c */ /* 0x080fe40003fc6270 */
[----:B------:R-:W-:Y:S02]  /*ee70*/  FSEL R201, R201, -INF , !P4 ;  /* 0xff800000c9c97808 */ /* 0x000fe40006000000 */
[----:B------:R-:W-:Y:S02]  /*ee80*/  FSEL R206, R23, -INF , !P1 ;  /* 0xff80000017ce7808 */ /* 0x000fe40004800000 */
[----:B------:R-:W-:Y:S02]  /*ee90*/  FSEL R208, R21, -INF , !P5 ;  /* 0xff80000015d07808 */ /* 0x000fe40006800000 */
[-C--:B------:R-:W-:Y:S02]  /*eea0*/  ISETP.GE.AND P1, PT, R179, R231.reuse, PT ;  /* 0x000000e7b300720c */ /* 0x080fe40003f26270 */
[----:B------:R-:W-:Y:S02]  /*eeb0*/  FMNMX3.FTZ R3, R2, R6, R176, !PT ;  /* 0x0000000602037276 */ /* 0x000fe400078100b0 */
[----:B------:R-:W-:Y:S02]  /*eec0*/  FSEL R200, R19, -INF , !P0 ;  /* 0xff80000013c87808 */ /* 0x000fe40004000000 */
[-C--:B------:R-:W-:Y:S02]  /*eed0*/  ISETP.GE.AND P5, PT, R16, R231.reuse, PT ;  /* 0x000000e71000720c */ /* 0x080fe40003fa6270 */
[----:B------:R-:W-:Y:S02]  /*eee0*/  FSEL R210, R20, -INF , !P6 ;  /* 0xff80000014d27808 */ /* 0x000fe40007000000 */
[----:B------:R-:W-:Y:S02]  /*eef0*/  ISETP.GE.AND P0, PT, R17, R231, PT ;  /* 0x000000e71100720c */ /* 0x000fe40003f06270 */
[----:B------:R-:W-:Y:S02]  /*ef00*/  FMNMX3.FTZ R12, R12, R201, R199, !PT ;  /* 0x000000c90c0c7276 */ /* 0x000fe400078100c7 */
[----:B------:R-:W-:Y:S02]  /*ef10*/  FSEL R197, R28, -INF , !P1 ;  /* 0xff8000001cc57808 */ /* 0x000fe40004800000 */
[----:B------:R-:W-:Y:S02]  /*ef20*/  FSEL R221, R25, -INF , !P5 ;  /* 0xff80000019dd7808 */ /* 0x000fe40006800000 */
[-C--:B------:R-:W-:Y:S02]  /*ef30*/  ISETP.GE.AND P1, PT, R171, R231.reuse, PT ;  /* 0x000000e7ab00720c */ /* 0x080fe40003f26270 */
[----:B------:R-:W-:Y:S02]  /*ef40*/  FMNMX3.FTZ R3, R3, R10, R11, !PT ;  /* 0x0000000a03037276 */ /* 0x000fe4000781000b */
[----:B------:R-:W-:Y:S02]  /*ef50*/  ISETP.GE.AND P5, PT, R178, R231, PT ;  /* 0x000000e7b200720c */ /* 0x000fe40003fa6270 */
[----:B------:R-:W-:Y:S02]  /*ef60*/  FSEL R222, R24, -INF , !P0 ;  /* 0xff80000018de7808 */ /* 0x000fe40004000000 */
[----:B------:R-:W-:Y:S02]  /*ef70*/  FMNMX3.FTZ R12, R12, R210, R208, !PT ;  /* 0x000000d20c0c7276 */ /* 0x000fe400078100d0 */
[----:B------:R-:W-:Y:S02]  /*ef80*/  ISETP.GE.AND P4, PT, R170, R230, PT ;  /* 0x000000e6aa00720c */ /* 0x000fe40003f86270 */
[----:B------:R-:W-:Y:S02]  /*ef90*/  FMNMX3.FTZ R3, R3, R173, R172, !PT ;  /* 0x000000ad03037276 */ /* 0x000fe400078100ac */
[----:B------:R-:W-:Y:S02]  /*efa0*/  FSEL R193, R32, -INF , !P1 ;  /* 0xff80000020c17808 */ /* 0x000fe40004800000 */
[----:B------:R-:W-:Y:S02]  /*efb0*/  FSEL R194, R29, -INF , !P5 ;  /* 0xff8000001dc27808 */ /* 0x000fe40006800000 */
[----:B------:R-:W-:Y:S02]  /*efc0*/  ISETP.GE.AND P1, PT, R4, R231, PT ;  /* 0x000000e70400720c */ /* 0x000fe40003f26270 */
[----:B------:R-:W-:Y:S02]  /*efd0*/  FMNMX3.FTZ R12, R12, R222, R221, !PT ;  /* 0x000000de0c0c7276 */ /* 0x000fe400078100dd */
[----:B------:R-:W-:Y:S02]  /*efe0*/  FSEL R207, R22, -INF , !P4 ;  /* 0xff80000016cf7808 */ /* 0x000fe40006000000 */
[-C--:B------:R-:W-:Y:S02]  /*eff0*/  ISETP.GE.AND P6, PT, R17, R230.reuse, PT ;  /* 0x000000e61100720c */ /* 0x080fe40003fc6270 */
[----:B------:R-:W-:Y:S02]  /*f000*/  ISETP.GE.AND P0, PT, R179, R230, PT ;  /* 0x000000e6b300720c */ /* 0x000fe40003f06270 */
[----:B------:R-:W-:Y:S02]  /*f010*/  FMNMX3.FTZ R3, R3, R198, R200, !PT ;  /* 0x000000c603037276 */ /* 0x000fe400078100c8 */
[-C--:B------:R-:W-:Y:S02]  /*f020*/  ISETP.GE.AND P4, PT, R16, R230.reuse, PT ;  /* 0x000000e61000720c */ /* 0x080fe40003f86270 */
[----:B------:R-:W-:Y:S02]  /*f030*/  FSEL R179, R33, -INF , !P1 ;  /* 0xff80000021b37808 */ /* 0x000fe40004800000 */
[----:B------:R-:W-:Y:S02]  /*f040*/  FMNMX3.FTZ R12, R12, R197, R194, !PT ;  /* 0x000000c50c0c7276 */ /* 0x000fe400078100c2 */
[----:B------:R-:W-:Y:S02]  /*f050*/  FSEL R211, R26, -INF , !P6 ;  /* 0xff8000001ad37808 */ /* 0x000fe40007000000 */
[-C--:B------:R-:W-:Y:S02]  /*f060*/  ISETP.GE.AND P6, PT, R178, R230.reuse, PT ;  /* 0x000000e6b200720c */ /* 0x080fe40003fc6270 */
[----:B------:R-:W-:Y:S02]  /*f070*/  FSEL R209, R27, -INF , !P4 ;  /* 0xff8000001bd17808 */ /* 0x000fe40006000000 */
[----:B------:R-:W-:Y:S02]  /*f080*/  FMNMX3.FTZ R3, R3, R207, R206, !PT ;  /* 0x000000cf03037276 */ /* 0x000fe400078100ce */
[----:B------:R-:W-:Y:S02]  /*f090*/  FMNMX3.FTZ R12, R12, R193, R179, !PT ;  /* 0x000000c10c0c7276 */ /* 0x000fe400078100b3 */
[----:B------:R-:W-:Y:S02]  /*f0a0*/  FSEL R178, R30, -INF , !P0 ;  /* 0xff8000001eb27808 */ /* 0x000fe40004000000 */
[----:B------:R-:W-:Y:S01]  /*f0b0*/  FSEL R177, R31, -INF , !P6 ;  /* 0xff8000001fb17808 */ /* 0x000fe20007000000 */
[----:B------:R-:W2:Y:S01]  /*f0c0*/  SHFL.BFLY PT, R13, R12, 0x2, 0x1f ;  /* 0x0c401f000c0d7f89 */ /* 0x000ea200000e0000 */
[-C--:B------:R-:W-:Y:S02]  /*f0d0*/  ISETP.GE.AND P5, PT, R171, R230.reuse, PT ;  /* 0x000000e6ab00720c */ /* 0x080fe40003fa6270 */
[----:B------:R-:W-:Y:S02]  /*f0e0*/  FMNMX3.FTZ R3, R3, R211, R209, !PT ;  /* 0x000000d303037276 */ /* 0x000fe400078100d1 */
[----:B------:R-:W-:Y:S01]  /*f0f0*/  ISETP.GE.AND P1, PT, R4, R230, PT ;  /* 0x000000e60400720c */ /* 0x000fe20003f26270 */
[----:B------:R-:W-:Y:S01]  /*f100*/  IMAD.U32 R4, RZ, RZ, UR22 ;  /* 0x00000016ff047e24 */ /* 0x000fe2000f8e00ff */
[----:B------:R-:W-:Y:S01]  /*f110*/  FSEL R166, R34, -INF , !P5 ;  /* 0xff80000022a67808 */ /* 0x000fe20006800000 */
[----:B------:R-:W-:Y:S01]  /*f120*/  UIADD3 UR22, UPT, UPT, UR22, 0x1, URZ ;  /* 0x0000000116167890 */ /* 0x000fe2000fffe0ff */
[----:B------:R-:W-:Y:S02]  /*f130*/  FSEL R165, R35, -INF , !P1 ;  /* 0xff80000023a57808 */ /* 0x000fe40004800000 */
[----:B------:R-:W-:Y:S02]  /*f140*/  FMNMX3.FTZ R3, R3, R178, R177, !PT ;  /* 0x000000b203037276 */ /* 0x000fe400078100b1 */
[----:B------:R-:W-:Y:S02]  /*f150*/  LOP3.LUT R4, R4, UR31, R247, 0x96, !PT ;  /* 0x0000001f04047c12 */ /* 0x000fe4000f8e96f7 */
[----:B------:R-:W-:Y:S02]  /*f160*/  FMNMX3.FTZ R3, R3, R166, R165, !PT ;  /* 0x000000a603037276 */ /* 0x000fe400078100a5 */
[----:B------:R-:W-:Y:S01]  /*f170*/  LOP3.LUT R167, R220, 0x200, R214, 0xf8, !PT ;  /* 0x00000200dca77812 */ /* 0x000fe200078ef8d6 */
[----:B------:R-:W-:Y:S02]  /*f180*/  IMAD.WIDE.U32 R14, R4, -0x326172a9, RZ ;  /* 0xcd9e8d57040e7825 */ /* 0x000fe400078e00ff */
[----:B------:R-:W3:Y:S01]  /*f190*/  SHFL.BFLY PT, R4, R3, 0x2, 0x1f ;  /* 0x0c401f0003047f89 */ /* 0x000ee200000e0000 */
[----:B------:R-:W-:Y:S02]  /*f1a0*/  LEA R167, R167, UR5, 0x1 ;  /* 0x00000005a7a77c11 */ /* 0x000fe4000f8e08ff */
[----:B------:R-:W-:Y:S02]  /*f1b0*/  LOP3.LUT R15, R250, UR6, R15, 0x96, !PT ;  /* 0x00000006fa0f7c12 */ /* 0x000fe4000f8e960f */
[----:B------:R-:W-:Y:S01]  /*f1c0*/  LOP3.LUT R14, R239, UR11, R14, 0x96, !PT ;  /* 0x0000000bef0e7c12 */ /* 0x000fe2000f8e960e */
[----:B-1----:R-:W-:Y:S02]  /*f1d0*/  IMAD.IADD R181, R167, 0x1, R212 ;  /* 0x00000001a7b57824 */ /* 0x002fe400078e02d4 */
[----:B------:R-:W-:Y:S03]  /*f1e0*/  IMAD.WIDE.U32 R204, R15, -0x2daee0ad, RZ ;  /* 0xd2511f530fcc7825 */ /* 0x000fe600078e00ff */
[----:B------:R-:W-:Y:S01]  /*f1f0*/  LDSM.16.MT88.4 R20, [R181+0x10000] ;  /* 0x01000000b514783b */ /* 0x000fe20000004200 */
[----:B------:R-:W-:Y:S01]  /*f200*/  IMAD.WIDE.U32 R14, R14, -0x2daee0ad, RZ ;  /* 0xd2511f530e0e7825 */ /* 0x000fe200078e00ff */
[----:B------:R-:W-:Y:S03]  /*f210*/  LOP3.LUT R16, R244, UR17, R205, 0x96, !PT ;  /* 0x00000011f4107c12 */ /* 0x000fe6000f8e96cd */
[----:B------:R-:W-:Y:S01]  /*f220*/  VIADD R180, R167, 0x10040 ;  /* 0x00010040a7b47836 */ /* 0x000fe20000000000 */
[----:B------:R-:W-:Y:S01]  /*f230*/  LOP3.LUT R204, R204, UR16, R15, 0x96, !PT ;  /* 0x00000010cccc7c12 */ /* 0x000fe2000f8e960f */
[----:B------:R-:W-:Y:S04]  /*f240*/  IMAD.WIDE.U32 R16, R16, -0x326172a9, RZ ;  /* 0xcd9e8d5710107825 */ /* 0x000fe800078e00ff */
[----:B------:R-:W-:Y:S05]  /*f250*/  IMAD.WIDE.U32 R204, R204, -0x326172a9, RZ ;  /* 0xcd9e8d57cccc7825 */ /* 0x000fea00078e00ff */
[----:B------:R-:W-:Y:S05]  /*f260*/  LOP3.LUT R202, R16, UR9, R205, 0x96, !PT ;  /* 0x0000000910ca7c12 */ /* 0x000fea000f8e96cd */
[----:B------:R-:W-:Y:S01]  /*f270*/  IMAD.WIDE.U32 R202, R202, -0x2daee0ad, RZ ;  /* 0xd2511f53caca7825 */ /* 0x000fe200078e00ff */
[----:B--2---:R-:W-:Y:S02]  /*f280*/  FMNMX.FTZ R12, R12, R13, !PT ;  /* 0x0000000d0c0c7209 */ /* 0x004fe40007810000 */
[----:B---3--:R-:W-:Y:S02]  /*f290*/  FMNMX.FTZ R4, R3, R4, !PT ;  /* 0x0000000403047209 */ /* 0x008fe40007810000 */
[----:B------:R-:W-:Y:S01]  /*f2a0*/  LOP3.LUT R13, R238, UR7, R17, 0x96, !PT ;  /* 0x00000007ee0d7c12 */ /* 0x000fe2000f8e9611 */
[----:B------:R-:W1:Y:S08]  /*f2b0*/  SHFL.BFLY PT, R164, R12, 0x1, 0x1f ;  /* 0x0c201f000ca47f89 */ /* 0x000e7000000e0000 */
[----:B------:R-:W2:Y:S01]  /*f2c0*/  SHFL.BFLY PT, R3, R4, 0x1, 0x1f ;  /* 0x0c201f0004037f89 */ /* 0x000ea200000e0000 */
[----:B------:R-:W-:Y:S05]  /*f2d0*/  IMAD.WIDE.U32 R16, R13, -0x2daee0ad, RZ ;  /* 0xd2511f530d107825 */ /* 0x000fea00078e00ff */
[----:B------:R-:W-:Y:S02]  /*f2e0*/  LOP3.LUT R13, R14, UR15, R17, 0x96, !PT ;  /* 0x0000000f0e0d7c12 */ /* 0x000fe4000f8e9611 */
[----:B------:R-:W-:Y:S01]  /*f2f0*/  LOP3.LUT R18, R16, UR13, R203, 0x96, !PT ;  /* 0x0000000d10127c12 */ /* 0x000fe2000f8e96cb */
[----:B------:R-:W3:Y:S02]  /*f300*/  LDC R17, c[0x0][0x4f8] ;  /* 0x00013e00ff117b82 */ /* 0x000ee40000000800 */
[----:B------:R-:W-:Y:S04]  /*f310*/  IMAD.WIDE.U32 R24, R13, -0x326172a9, RZ ;  /* 0xcd9e8d570d187825 */ /* 0x000fe800078e00ff */
[----:B------:R-:W-:Y:S04]  /*f320*/  IMAD.WIDE.U32 R18, R18, -0x326172a9, RZ ;  /* 0xcd9e8d5712127825 */ /* 0x000fe800078e00ff */
[----:B------:R-:W-:Y:S01]  /*f330*/  IMAD.MOV.U32 R13, RZ, RZ, R18 ;  /* 0x000000ffff0d7224 */ /* 0x000fe200078e0012 */
[----:B-1----:R-:W-:Y:S02]  /*f340*/  FMNMX.FTZ R164, R12, R164, !PT ;  /* 0x000000a40ca47209 */ /* 0x002fe40007810000 */
[----:B------:R-:W-:Y:S02]  /*f350*/  LOP3.LUT R12, R24, UR10, R19, 0x96, !PT ;  /* 0x0000000a180c7c12 */ /* 0x000fe4000f8e9613 */
[C---:B------:R-:W-:Y:S01]  /*f360*/  FSETP.NEU.FTZ.AND P1, PT, R164.reuse, -INF , PT ;  /* 0xff800000a400780b */ /* 0x040fe20003f3d000 */
[----:B------:R-:W-:Y:S01]  /*f370*/  FMUL.FTZ R195, R164, UR4 ;  /* 0x00000004a4c37c20 */ /* 0x000fe20008410000 */
[----:B--2---:R-:W-:Y:S02]  /*f380*/  FMNMX.FTZ R3, R4, R3, !PT ;  /* 0x0000000304037209 */ /* 0x004fe40007810000 */
[----:B------:R-:W-:Y:S02]  /*f390*/  PRMT R14, R18, 0x7773, RZ ;  /* 0x00007773120e7816 */ /* 0x000fe400000000ff */
[----:B------:R-:W-:Y:S01]  /*f3a0*/  FSEL R195, R195, RZ, P1 ;  /* 0x000000ffc3c37208 */ /* 0x000fe20000800000 */
[----:B------:R-:W-:Y:S01]  /*f3b0*/  FMUL.FTZ R196, R3, UR4 ;  /* 0x0000000403c47c20 */ /* 0x000fe20008410000 */
[----:B------:R-:W-:Y:S02]  /*f3c0*/  LOP3.LUT R13, R13, 0xff, RZ, 0xc0, !PT ;  /* 0x000000ff0d0d7812 */ /* 0x000fe400078ec0ff */
[----:B------:R-:W-:Y:S01]  /*f3d0*/  PRMT R4, R12, 0x7632, R4 ;  /* 0x000076320c047816 */ /* 0x000fe20000000004 */
[--C-:B------:R-:W-:Y:S01]  /*f3e0*/  FFMA.FTZ R187, R8, UR4, -R195.reuse ;  /* 0x0000000408bb7c23 */ /* 0x100fe200080108c3 */
[C---:B------:R-:W-:Y:S01]  /*f3f0*/  PRMT R16, R18.reuse, 0x7772, RZ ;  /* 0x0000777212107816 */ /* 0x040fe200000000ff */
[--C-:B------:R-:W-:Y:S01]  /*f400*/  FFMA.FTZ R191, R5, UR4, -R195.reuse ;  /* 0x0000000405bf7c23 */ /* 0x100fe200080108c3 */
[----:B------:R-:W-:Y:S01]  /*f410*/  PRMT R170, R18, 0x7771, RZ ;  /* 0x0000777112aa7816 */ /* 0x000fe200000000ff */
[--C-:B------:R-:W-:Y:S01]  /*f420*/  FFMA.FTZ R186, R9, UR4, -R195.reuse ;  /* 0x0000000409ba7c23 */ /* 0x100fe200080108c3 */
[----:B------:R-:W-:Y:S01]  /*f430*/  PRMT R16, R16, 0x5410, R14 ;  /* 0x0000541010107816 */ /* 0x000fe2000000000e */
[--C-:B------:R-:W-:Y:S01]  /*f440*/  FFMA.FTZ R189, R7, UR4, -R195.reuse ;  /* 0x0000000407bd7c23 */ /* 0x100fe200080108c3 */
[----:B------:R-:W-:Y:S01]  /*f450*/  PRMT R170, R13, 0x5410, R170 ;  /* 0x000054100daa7816 */ /* 0x000fe200000000aa */
[----:B------:R-:W-:Y:S01]  /*f460*/  MUFU.EX2 R187, R187 ;  /* 0x000000bb00bb7308 */ /* 0x000fe20000000800 */
[C---:B------:R-:W-:Y:S01]  /*f470*/  LOP3.LUT R168, R12.reuse, 0xffff, RZ, 0xc0, !PT ;  /* 0x0000ffff0ca87812 */ /* 0x040fe200078ec0ff */
[--C-:B------:R-:W-:Y:S01]  /*f480*/  FFMA.FTZ R201, R201, UR4, -R195.reuse ;  /* 0x00000004c9c97c23 */ /* 0x100fe200080108c3 */
[----:B------:R-:W-:Y:S07]  /*f490*/  LOP3.LUT R8, R12, 0xff, RZ, 0xc0, !PT ;  /* 0x000000ff0c087812 */ /* 0x000fee00078ec0ff */
[----:B------:R-:W1:Y:S01]  /*f4a0*/  MUFU.EX2 R186, R186 ;  /* 0x000000ba00ba7308 */ /* 0x000e620000000800 */
[----:B------:R-:W-:Y:S01]  /*f4b0*/  SHF.R.U32.HI R169, RZ, 0x18, R12 ;  /* 0x00000018ffa97819 */ /* 0x000fe2000001160c */
[--C-:B------:R-:W-:Y:S01]  /*f4c0*/  FFMA.FTZ R210, R210, UR4, -R195.reuse ;  /* 0x00000004d2d27c23 */ /* 0x100fe200080108c3 */
[----:B------:R-:W-:Y:S01]  /*f4d0*/  LOP3.LUT R4, R4, 0xff, RZ, 0xc0, !PT ;  /* 0x000000ff04047812 */ /* 0x000fe200078ec0ff */
[----:B------:R-:W2:Y:S01]  /*f4e0*/  LDSM.16.MT88.4 R12, [R167+0x10000] ;  /* 0x01000000a70c783b */ /* 0x000ea20000004200 */
[----:B------:R-:W-:Y:S05]  /*f4f0*/  FSETP.NEU.FTZ.AND P0, PT, R3, -INF , PT ;  /* 0xff8000000300780b */ /* 0x000fea0003f1d000 */
[----:B------:R-:W-:Y:S01]  /*f500*/  MUFU.EX2 R191, R191 ;  /* 0x000000bf00bf7308 */ /* 0x000fe20000000800 */
[----:B------:R-:W-:Y:S01]  /*f510*/  FSEL R5, R164, RZ, P1 ;  /* 0x000000ffa4057208 */ /* 0x000fe20000800000 */
[----:B------:R-:W-:Y:S01]  /*f520*/  FFMA.FTZ R220, R222, UR4, -R195 ;  /* 0x00000004dedc7c23 */ /* 0x000fe200080108c3 */
[----:B------:R-:W-:Y:S07]  /*f530*/  PRMT R169, R4, 0x5410, R169 ;  /* 0x0000541004a97816 */ /* 0x000fee00000000a9 */
[----:B------:R-:W4:Y:S01]  /*f540*/  MUFU.EX2 R189, R189 ;  /* 0x000000bd00bd7308 */ /* 0x000f220000000800 */
[----:B------:R-:W-:Y:S01]  /*f550*/  FSEL R196, R196, RZ, P0 ;  /* 0x000000ffc4c47208 */ /* 0x000fe20000000000 */
[----:B------:R-:W-:Y:S01]  /*f560*/  FADD.FTZ R0, -R5, R0 ;  /* 0x0000000005007221 */ /* 0x000fe20000010100 */
[----:B------:R-:W-:Y:S07]  /*f570*/  FSEL R4, R3, RZ, P0 ;  /* 0x000000ff03047208 */ /* 0x000fee0000000000 */
[----:B------:R-:W-:Y:S01]  /*f580*/  MUFU.EX2 R220, R220 ;  /* 0x000000dc00dc7308 */ /* 0x000fe20000000800 */
[----:B---3--:R-:W-:Y:S01]  /*f590*/  LOP3.LUT R17, R17, 0xff, RZ, 0xc0, !PT ;  /* 0x000000ff11117812 */ /* 0x008fe200078ec0ff */
[--C-:B------:R-:W-:Y:S01]  /*f5a0*/  FFMA.FTZ R185, R10, UR4, -R196.reuse ;  /* 0x000000040ab97c23 */ /* 0x100fe200080108c4 */
[--C-:B------:R-:W-:Y:S01]  /*f5b0*/  FFMA.FTZ R188, R11, UR4, -R196.reuse ;  /* 0x000000040bbc7c23 */ /* 0x100fe200080108c4 */
[--C-:B------:R-:W-:Y:S01]  /*f5c0*/  FFMA.FTZ R190, R176, UR4, -R196.reuse ;  /* 0x00000004b0be7c23 */ /* 0x100fe200080108c4 */
[----:B------:R-:W-:Y:S01]  /*f5d0*/  FFMA.FTZ R192, R6, UR4, -R196 ;  /* 0x0000000406c07c23 */ /* 0x000fe200080108c4 */
[----:B------:R-:W-:Y:S01]  /*f5e0*/  FADD.FTZ R2, -R4, R2 ;  /* 0x0000000204027221 */ /* 0x000fe20000010100 */
[----:B------:R-:W-:Y:S03]  /*f5f0*/  FMUL.FTZ R4, R0, UR4 ;  /* 0x0000000400047c20 */ /* 0x000fe60008410000 */
[----:B------:R-:W-:Y:S01]  /*f600*/  MUFU.EX2 R185, R185 ;  /* 0x000000b900b97308 */ /* 0x000fe20000000800 */
[----:B------:R-:W-:Y:S01]  /*f610*/  SHF.R.U32.HI R168, RZ, 0x8, R168 ;  /* 0x00000008ffa87819 */ /* 0x000fe200000116a8 */
[----:B------:R-:W-:Y:S01]  /*f620*/  FMUL.FTZ R0, R2, UR4 ;  /* 0x0000000402007c20 */ /* 0x000fe20008410000 */
[----:B------:R-:W-:Y:S07]  /*f630*/  IMAD R176, R17, 0x10000, R17 ;  /* 0x0001000011b07824 */ /* 0x000fee00078e0211 */
[----:B------:R-:W3:Y:S01]  /*f640*/  MUFU.EX2 R2, R4 ;  /* 0x0000000400027308 */ /* 0x000ee20000000800 */
[----:B------:R-:W-:Y:S01]  /*f650*/  PRMT R168, R8, 0x5410, R168 ;  /* 0x0000541008a87816 */ /* 0x000fe200000000a8 */
[----:B------:R-:W-:Y:S01]  /*f660*/  VIADD R8, R167, 0x10000 ;  /* 0x00010000a7087836 */ /* 0x000fe20000000000 */
[----:B------:R-:W-:Y:S07]  /*f670*/  LOP3.LUT R16, R16, 0xff00ff, RZ, 0xc0, !PT ;  /* 0x00ff00ff10107812 */ /* 0x000fee00078ec0ff */
[----:B------:R-:W5:Y:S01]  /*f680*/  MUFU.EX2 R188, R188 ;  /* 0x000000bc00bc7308 */ /* 0x000f620000000800 */
[--C-:B------:R-:W-:Y:S01]  /*f690*/  HSET2.LE.AND R170, R170, R176.reuse, PT ;  /* 0x000000b0aaaa7233 */ /* 0x100fe20003803000 */
[----:B------:R-:W-:Y:S01]  /*f6a0*/  @P2 VIADD R180, R8, 0xffffffc0 ;  /* 0xffffffc008b42836 */ /* 0x000fe20000000000 */
[--C-:B------:R-:W-:Y:S07]  /*f6b0*/  HSET2.LE.AND R168, R168, R176.reuse, PT ;  /* 0x000000b0a8a87233 */ /* 0x100fee0003803000 */
[----:B------:R-:W-:Y:S01]  /*f6c0*/  MUFU.EX2 R192, R192 ;  /* 0x000000c000c07308 */ /* 0x000fe20000000800 */
[--C-:B------:R-:W-:Y:S01]  /*f6d0*/  HSET2.LE.AND R171, R16, R176.reuse, PT ;  /* 0x000000b010ab7233 */ /* 0x100fe20003803000 */
[----:B------:R-:W-:Y:S01]  /*f6e0*/  IMAD.IADD R182, R212, 0x1, R180 ;  /* 0x00000001d4b67824 */ /* 0x000fe200078e02b4 */
[--C-:B------:R-:W-:Y:S07]  /*f6f0*/  HSET2.LE.AND R169, R169, R176.reuse, PT ;  /* 0x000000b0a9a97233 */ /* 0x100fee0003803000 */
[----:B------:R-:W2:Y:S01]  /*f700*/  MUFU.EX2 R190, R190 ;  /* 0x000000be00be7308 */ /* 0x000ea20000000800 */
[----:B-1----:R-:W-:Y:S01]  /*f710*/  F2FP.F16.F32.PACK_AB R7, R186, R187 ;  /* 0x000000bbba07723e */ /* 0x002fe200000000ff */
[----:B------:R-:W1:Y:S01]  /*f720*/  LDSM.16.MT88.4 R28, [R180] ;  /* 0x00000000b41c783b */ /* 0x000e620000004200 */
[----:B----4-:R-:W-:Y:S07]  /*f730*/  F2FP.F16.F32.PACK_AB R5, R189, R191 ;  /* 0x000000bfbd05723e */ /* 0x010fee00000000ff */
[----:B------:R-:W4:Y:S01]  /*f740*/  MUFU.EX2 R0, R0 ;  /* 0x0000000000007308 */ /* 0x000f220000000800 */
[----:B------:R-:W-:Y:S01]  /*f750*/  LOP3.LUT R170, R7, R170, RZ, 0xc0, !PT ;  /* 0x000000aa07aa7212 */ /* 0x000fe200078ec0ff */
[----:B---3--:R-:W-:Y:S01]  /*f760*/  FMUL.FTZ R8, R2, R156 ;  /* 0x0000009c02087220 */ /* 0x008fe20000410000 */
[----:B-----5:R-:W-:Y:S01]  /*f770*/  F2FP.F16.F32.PACK_AB R6, R188, R185 ;  /* 0x000000b9bc06723e */ /* 0x020fe200000000ff */
[C---:B------:R-:W-:Y:S01]  /*f780*/  FMUL.FTZ R9, R2.reuse, R157 ;  /* 0x0000009d02097220 */ /* 0x040fe20000410000 */
[----:B------:R-:W-:Y:S01]  /*f790*/  LOP3.LUT R168, R5, R168, RZ, 0xc0, !PT ;  /* 0x000000a805a87212 */ /* 0x000fe200078ec0ff */
[----:B------:R-:W-:Y:S01]  /*f7a0*/  FMUL.FTZ R5, R2, R161 ;  /* 0x000000a102057220 */ /* 0x000fe20000410000 */
[----:B------:R-:W-:Y:S01]  /*f7b0*/  LOP3.LUT R171, R6, R171, RZ, 0xc0, !PT ;  /* 0x000000ab06ab7212 */ /* 0x000fe200078ec0ff */
[C---:B------:R-:W-:Y:S01]  /*f7c0*/  FMUL.FTZ R16, R2.reuse, R148 ;  /* 0x0000009402107220 */ /* 0x040fe20000410000 */
[----:B------:R-:W-:Y:S01]  /*f7d0*/  FMUL.FTZ R17, R2, R149 ;  /* 0x0000009502117220 */ /* 0x000fe20000410000 */
[----:B--2---:R-:W-:Y:S01]  /*f7e0*/  F2FP.F16.F32.PACK_AB R4, R190, R192 ;  /* 0x000000c0be04723e */ /* 0x004fe200000000ff */
[----:B------:R-:W-:Y:S02]  /*f7f0*/  IMAD.MOV.U32 R161, RZ, RZ, R25 ;  /* 0x000000ffffa17224 */ /* 0x000fe400078e0019 */
[C---:B------:R-:W-:Y:S01]  /*f800*/  FMUL.FTZ R25, R2.reuse, R141 ;  /* 0x0000008d02197220 */ /* 0x040fe20000410000 */
[----:B------:R-:W-:Y:S01]  /*f810*/  FMUL.FTZ R32, R2, R132 ;  /* 0x0000008402207220 */ /* 0x000fe20000410000 */
[----:B------:R-:W-:Y:S01]  /*f820*/  LOP3.LUT R169, R4, R169, RZ, 0xc0, !PT ;  /* 0x000000a904a97212 */ /* 0x000fe200078ec0ff */
[C---:B----4-:R-:W-:Y:S01]  /*f830*/  FMUL.FTZ R6, R0.reuse, R162 ;  /* 0x000000a200067220 */ /* 0x050fe20000410000 */
[----:B------:R-:W-:Y:S01]  /*f840*/  FMUL.FTZ R7, R0, R163 ;  /* 0x000000a300077220 */ /* 0x000fe20000410000 */
[----:B------:R-:W-:Y:S01]  /*f850*/  FMUL.FTZ R4, R2, R160 ;  /* 0x000000a002047220 */ /* 0x000fe20000410000 */
[C---:B------:R-:W-:Y:S01]  /*f860*/  FMUL.FTZ R10, R0.reuse, R158 ;  /* 0x0000009e000a7220 */ /* 0x040fe20000410000 */
[C---:B------:R-:W-:Y:S01]  /*f870*/  FMUL.FTZ R11, R0.reuse, R159 ;  /* 0x0000009f000b7220 */ /* 0x040fe20000410000 */
[----:B------:R-:W-:Y:S01]  /*f880*/  FMUL.FTZ R19, R0, R151 ;  /* 0x0000009700137220 */ /* 0x000fe20000410000 */
[----:B------:R-:W-:Y:S01]  /*f890*/  LDSM.16.MT88.4 R156, [R167+0x12800] ;  /* 0x01280000a79c783b */ /* 0x000fe20000004200 */
[----:B------:R-:W-:Y:S02]  /*f8a0*/  IMAD.MOV.U32 R160, RZ, RZ, R24 ;  /* 0x000000ffffa07224 */ /* 0x000fe400078e0018 */
[C---:B------:R-:W-:Y:S01]  /*f8b0*/  FMUL.FTZ R24, R2.reuse, R140 ;  /* 0x0000008c02187220 */ /* 0x040fe20000410000 */
[C---:B------:R-:W-:Y:S05]  /*f8c0*/  HMMA.16816.F32 R4, R168.reuse, R12, R4 ;  /* 0x0000000ca804723c */ /* 0x040fea0000001804 */
[C---:B------:R-:W-:Y:S01]  /*f8d0*/  FMUL.FTZ R12, R2.reuse, R152 ;  /* 0x00000098020c7220 */ /* 0x040fe20000410000 */
[----:B------:R-:W-:Y:S01]  /*f8e0*/  FMUL.FTZ R13, R2, R153 ;  /* 0x00000099020d7220 */ /* 0x000fe20000410000 */
[C---:B------:R-:W-:Y:S01]  /*f8f0*/  FMUL.FTZ R26, R0.reuse, R142 ;  /* 0x0000008e001a7220 */ /* 0x040fe20000410000 */
[C---:B------:R-:W-:Y:S03]  /*f900*/  HMMA.16816.F32 R8, R168.reuse, R14, R8 ;  /* 0x0000000ea808723c */ /* 0x040fe60000001808 */
[C---:B------:R-:W-:Y:S01]  /*f910*/  FMUL.FTZ R14, R0.reuse, R154 ;  /* 0x0000009a000e7220 */ /* 0x040fe20000410000 */
[C---:B------:R-:W-:Y:S01]  /*f920*/  FMUL.FTZ R15, R0.reuse, R155 ;  /* 0x0000009b000f7220 */ /* 0x040fe20000410000 */
[----:B------:R-:W-:Y:S01]  /*f930*/  FMUL.FTZ R27, R0, R143 ;  /* 0x0000008f001b7220 */ /* 0x000fe20000410000 */
[----:B------:R-:W2:Y:S01]  /*f940*/  LDSM.16.MT88.4 R152, [R182] ;  /* 0x00000000b698783b */ /* 0x000ea20000004200 */
[----:B------:R-:W-:Y:S01]  /*f950*/  FMUL.FTZ R33, R2, R133 ;  /* 0x0000008502217220 */ /* 0x000fe20000410000 */
[C---:B------:R-:W-:Y:S01]  /*f960*/  FMUL.FTZ R34, R0.reuse, R134 ;  /* 0x0000008600227220 */ /* 0x040fe20000410000 */
[----:B------:R-:W-:Y:S01]  /*f970*/  FMUL.FTZ R35, R0, R135 ;  /* 0x0000008700237220 */ /* 0x000fe20000410000 */
[----:B------:R-:W-:Y:S01]  /*f980*/  LOP3.LUT R204, R204, UR8, R161, 0x96, !PT ;  /* 0x00000008cccc7c12 */ /* 0x000fe2000f8e96a1 */
[C---:B------:R-:W-:Y:S03]  /*f990*/  HMMA.16816.F32 R12, R168.reuse, R20, R12 ;  /* 0x00000014a80c723c */ /* 0x040fe6000000180c */
[----:B------:R-:W-:Y:S01]  /*f9a0*/  FMUL.FTZ R18, R0, R150 ;  /* 0x0000009600127220 */ /* 0x000fe20000410000 */
[----:B------:R-:W-:Y:S01]  /*f9b0*/  LDSM.16.MT88.4 R132, [R180+0x2000] ;  /* 0x00200000b484783b */ /* 0x000fe20000004200 */
[C---:B------:R-:W-:Y:S01]  /*f9c0*/  FMUL.FTZ R20, R2.reuse, R144 ;  /* 0x0000009002147220 */ /* 0x040fe20000410000 */
[----:B------:R-:W-:Y:S01]  /*f9d0*/  FMUL.FTZ R21, R2, R145 ;  /* 0x0000009102157220 */ /* 0x000fe20000410000 */
[--C-:B------:R-:W-:Y:S01]  /*f9e0*/  FFMA.FTZ R203, R172, UR4, -R196.reuse ;  /* 0x00000004accb7c23 */ /* 0x100fe200080108c4 */
[--C-:B------:R-:W-:Y:S01]  /*f9f0*/  FFMA.FTZ R178, R178, UR4, -R196.reuse ;  /* 0x00000004b2b27c23 */ /* 0x100fe200080108c4 */
[----:B------:R-:W-:Y:S01]  /*fa00*/  FFMA.FTZ R177, R177, UR4, -R196 ;  /* 0x00000004b1b17c23 */ /* 0x000fe200080108c4 */
[C---:B------:R-:W-:Y:S02]  /*fa10*/  HMMA.16816.F32 R16, R168.reuse, R22, R16 ;  /* 0x00000016a810723c */ /* 0x040fe40000001810 */
        /* <DEDUP_REMOVED lines=9> */
[C---:B-1----:R-:W-:Y:S01]  /*fab0*/  HMMA.16816.F32 R20, R168.reuse, R28, R20 ;  /* 0x0000001ca814723c */ /* 0x042fe20000001814 */
[----:B------:R-:W-:Y:S02]  /*fac0*/  MUFU.EX2 R203, R203 ;  /* 0x000000cb00cb7308 */ /* 0x000fe40000000800 */
[C---:B------:R-:W-:Y:S01]  /*fad0*/  FMUL.FTZ R28, R2.reuse, R136 ;  /* 0x00000088021c7220 */ /* 0x040fe20000410000 */
[C---:B------:R-:W-:Y:S01]  /*fae0*/  FMUL.FTZ R29, R2.reuse, R137 ;  /* 0x00000089021d7220 */ /* 0x040fe20000410000 */
[----:B------:R-:W-:Y:S01]  /*faf0*/  FMUL.FTZ R41, R2, R41 ;  /* 0x0000002902297220 */ /* 0x000fe20000410000 */
[C---:B------:R-:W-:Y:S01]  /*fb00*/  FMUL.FTZ R42, R0.reuse, R42 ;  /* 0x0000002a002a7220 */ /* 0x040fe20000410000 */
[----:B------:R-:W-:Y:S01]  /*fb10*/  LDSM.16.MT88.4 R160, [R181+0x12800] ;  /* 0x01280000b5a0783b */ /* 0x000fe20000004200 */
[C---:B------:R-:W-:Y:S03]  /*fb20*/  HMMA.16816.F32 R24, R168.reuse, R30, R24 ;  /* 0x0000001ea818723c */ /* 0x040fe60000001818 */
        /* <DEDUP_REMOVED lines=95> */
[----:B------:R-:W-:Y:S04]  /*10120*/  IMAD.WIDE.U32 R204, R204, -0x2daee0ad, RZ ;  /* 0xd2511f53cccc7825 */ /* 0x000fe800078e00ff */
        /* <DEDUP_REMOVED lines=11> */
[----:B------:R-:W-:Y:S01]  /*101e0*/  LOP3.LUT R149, R202, UR12, R205, 0x96, !PT ;  /* 0x0000000cca957c12 */ /* 0x000fe2000f8e96cd */
[--C-:B------:R-:W-:Y:S01]  /*101f0*/  FFMA.FTZ R205, R175, UR4, -R195.reuse ;  /* 0x00000004afcd7c23 */ /* 0x100fe200080108c3 */
[----:B------:R-:W-:Y:S01]  /*10200*/  FFMA.FTZ R202, R174, UR4, -R195 ;  /* 0x00000004aeca7c23 */ /* 0x000fe200080108c3 */
[C---:B------:R-:W-:Y:S01]  /*10210*/  HMMA.16816.F32 R88, R168.reuse, R142, R88 ;  /* 0x0000008ea858723c */ /* 0x040fe20000001858 */
[----:B------:R-:W3:Y:S02]  /*10220*/  LDSM.16.MT88.4 R140, [R181+0x16000] ;  /* 0x01600000b58c783b */ /* 0x000ee40000004200 */
[C---:B------:R-:W-:Y:S01]  /*10230*/  PRMT R150, R149.reuse, 0x7632, R150 ;  /* 0x0000763295967816 */ /* 0x040fe20000000096 */
[----:B------:R-:W-:Y:S01]  /*10240*/  MUFU.EX2 R205, R205 ;  /* 0x000000cd00cd7308 */ /* 0x000fe20000000800 */
[C---:B------:R-:W-:Y:S01]  /*10250*/  FMUL.FTZ R124, R2.reuse, R124 ;  /* 0x0000007c027c7220 */ /* 0x040fe20000410000 */
[----:B------:R-:W-:Y:S01]  /*10260*/  FMUL.FTZ R125, R2, R125 ;  /* 0x0000007d027d7220 */ /* 0x000fe20000410000 */
[----:B------:R-:W-:Y:S07]  /*10270*/  LOP3.LUT R150, R150, 0xff, RZ, 0xc0, !PT ;  /* 0x000000ff96967812 */ /* 0x000fee00078ec0ff */
[----:B------:R-:W-:Y:S01]  /*10280*/  MUFU.EX2 R202, R202 ;  /* 0x000000ca00ca7308 */ /* 0x000fe20000000800 */
        /* <DEDUP_REMOVED lines=9> */
[--C-:B------:R-:W-:Y:S01]  /*10320*/  FFMA.FTZ R200, R200, UR4, -R196.reuse ;  /* 0x00000004c8c87c23 */ /* 0x100fe200080108c4 */
[----:B------:R-:W-:Y:S01]  /*10330*/  LOP3.LUT R148, R149, 0xffff, RZ, 0xc0, !PT ;  /* 0x0000ffff95947812 */ /* 0x000fe200078ec0ff */
[--C-:B------:R-:W-:Y:S01]  /*10340*/  FFMA.FTZ R209, R209, UR4, -R196.reuse ;  /* 0x00000004d1d17c23 */ /* 0x100fe200080108c4 */
[----:B------:R-:W-:Y:S01]  /*10350*/  FFMA.FTZ R206, R206, UR4, -R196 ;  /* 0x00000004cece7c23 */ /* 0x000fe200080108c4 */
[C---:B--2---:R-:W-:Y:S02]  /*10360*/  HMMA.16816.F32 R100, R168.reuse, R132, R100 ;  /* 0x00000084a864723c */ /* 0x044fe40000001864 */
[----:B------:R-:W-:Y:S01]  /*10370*/  MUFU.EX2 R200, R200 ;  /* 0x000000c800c87308 */ /* 0x000fe20000000800 */
[----:B------:R-:W-:Y:S01]  /*10380*/  IMAD.MOV.U32 R132, RZ, RZ, R204 ;  /* 0x000000ffff847224 */ /* 0x000fe200078e00cc */
[----:B------:R-:W-:Y:S01]  /*10390*/  SHF.R.U32.HI R148, RZ, 0x8, R148 ;  /* 0x00000008ff947819 */ /* 0x000fe20000011694 */
[----:B------:R-:W-:Y:S07]  /*103a0*/  FFMA.FTZ R191, R2, R249, R191 ;  /* 0x000000f902bf7223 */ /* 0x000fee00000100bf */
[----:B------:R-:W-:Y:S01]  /*103b0*/  MUFU.EX2 R206, R206 ;  /* 0x000000ce00ce7308 */ /* 0x000fe20000000800 */
[----:B------:R-:W-:Y:S01]  /*103c0*/  IMAD.MOV.U32 R2, RZ, RZ, R3 ;  /* 0x000000ffff027224 */ /* 0x000fe200078e0003 */
[C---:B------:R-:W-:Y:S08]  /*103d0*/  HMMA.16816.F32 R104, R168.reuse, R134, R104 ;  /* 0x00000086a868723c */ /* 0x040ff00000001868 */
[----:B------:R-:W-:Y:S01]  /*103e0*/  MUFU.EX2 R209, R209 ;  /* 0x000000d100d17308 */ /* 0x000fe20000000800 */
[----:B------:R-:W-:Y:S01]  /*103f0*/  FFMA.FTZ R192, R0, R248, R192 ;  /* 0x000000f800c07223 */ /* 0x000fe200000100c0 */
[----:B------:R-:W-:Y:S01]  /*10400*/  FADD.FTZ R191, R189, R191 ;  /* 0x000000bfbdbf7221 */ /* 0x000fe20000010000 */
[----:B------:R-:W-:Y:S02]  /*10410*/  IMAD.MOV.U32 R0, RZ, RZ, R164 ;  /* 0x000000ffff007224 */ /* 0x000fe400078e00a4 */
[----:B------:R-:W-:Y:S01]  /*10420*/  FADD.FTZ R192, R190, R192 ;  /* 0x000000c0bec07221 */ /* 0x000fe20000010000 */
[C---:B---3--:R-:W-:Y:S03]  /*10430*/  HMMA.16816.F32 R108, R168.reuse, R140, R108 ;  /* 0x0000008ca86c723c */ /* 0x048fe6000000186c */
[C---:B------:R-:W-:Y:S01]  /*10440*/  PRMT R141, R204.reuse, 0x7773, RZ ;  /* 0x00007773cc8d7816 */ /* 0x040fe200000000ff */
[----:B------:R-:W-:Y:S01]  /*10450*/  FADD.FTZ R187, R187, R191 ;  /* 0x000000bfbbbb7221 */ /* 0x000fe20000010000 */
[C---:B------:R-:W-:Y:S01]  /*10460*/  PRMT R140, R204.reuse, 0x7772, RZ ;  /* 0x00007772cc8c7816 */ /* 0x040fe200000000ff */
[----:B------:R-:W-:Y:S02]  /*10470*/  FADD.FTZ R185, R185, R192 ;  /* 0x000000c0b9b97221 */ /* 0x000fe40000010000 */
[C---:B------:R-:W-:Y:S03]  /*10480*/  HMMA.16816.F32 R112, R168.reuse, R142, R112 ;  /* 0x0000008ea870723c */ /* 0x040fe60000001870 */
[----:B------:R-:W-:Y:S01]  /*10490*/  FFMA.FTZ R143, R199, UR4, -R195 ;  /* 0x00000004c78f7c23 */ /* 0x000fe200080108c3 */
[----:B------:R-:W-:Y:S01]  /*104a0*/  PRMT R142, R204, 0x7771, RZ ;  /* 0x00007771cc8e7816 */ /* 0x000fe200000000ff */
[----:B------:R2:W-:Y:S01]  /*104b0*/  MUFU.EX2 R199, R201 ;  /* 0x000000c900c77308 */ /* 0x0005e20000000800 */
[----:B------:R-:W-:Y:S01]  /*104c0*/  PRMT R140, R140, 0x5410, R141 ;  /* 0x000054108c8c7816 */ /* 0x000fe2000000008d */
[----:B------:R-:W-:Y:S01]  /*104d0*/  FFMA.FTZ R204, R173, UR4, -R196 ;  /* 0x00000004adcc7c23 */ /* 0x000fe200080108c4 */
[----:B------:R-:W-:Y:S01]  /*104e0*/  FADD.FTZ R187, R186, R187 ;  /* 0x000000bbbabb7221 */ /* 0x000fe20000010000 */
[C---:B-1----:R-:W-:Y:S01]  /*104f0*/  HMMA.16816.F32 R116, R168.reuse, R136, R116 ;  /* 0x00000088a874723c */ /* 0x042fe20000001874 */
[----:B------:R-:W-:Y:S02]  /*10500*/  LDSM.16.MT88.4 R172, [R181+0x14800] ;  /* 0x01480000b5ac783b */ /* 0x000fe40000004200 */
[----:B------:R-:W-:Y:S03]  /*10510*/  LOP3.LUT R136, R132, 0xff, RZ, 0xc0, !PT ;  /* 0x000000ff84887812 */ /* 0x000fe600078ec0ff */
[----:B------:R-:W-:Y:S01]  /*10520*/  MUFU.EX2 R204, R204 ;  /* 0x000000cc00cc7308 */ /* 0x000fe20000000800 */
[----:B------:R-:W-:Y:S01]  /*10530*/  LOP3.LUT R137, R149, 0xff, RZ, 0xc0, !PT ;  /* 0x000000ff95897812 */ /* 0x000fe200078ec0ff */
[----:B------:R-:W-:Y:S01]  /*10540*/  FADD.FTZ R185, R188, R185 ;  /* 0x000000b9bcb97221 */ /* 0x000fe20000010000 */
[----:B------:R-:W-:Y:S01]  /*10550*/  PRMT R136, R136, 0x5410, R142 ;  /* 0x0000541088887816 */ /* 0x000fe2000000008e */
[C---:B------:R-:W-:Y:S01]  /*10560*/  HMMA.16816.F32 R120, R168.reuse, R138, R120 ;  /* 0x0000008aa878723c */ /* 0x040fe20000001878 */
[----:B------:R-:W1:Y:S02]  /*10570*/  LDSM.16.MT88.4 R132, [R182+0x6000] ;  /* 0x00600000b684783b */ /* 0x000e640000004200 */
[----:B--2---:R-:W-:Y:S01]  /*10580*/  FFMA.FTZ R201, R198, UR4, -R196 ;  /* 0x00000004c6c97c23 */ /* 0x004fe200080108c4 */
[----:B------:R-:W-:Y:S02]  /*10590*/  LOP3.LUT R139, R140, 0xff00ff, RZ, 0xc0, !PT ;  /* 0x00ff00ff8c8b7812 */ /* 0x000fe400078ec0ff */
[----:B------:R2:W3:Y:S01]  /*105a0*/  MUFU.EX2 R198, R143 ;  /* 0x0000008f00c67308 */ /* 0x0004e20000000800 */
[----:B------:R-:W-:Y:S02]  /*105b0*/  SHF.R.U32.HI R149, RZ, 0x18, R149 ;  /* 0x00000018ff957819 */ /* 0x000fe40000011695 */
[----:B------:R-:W-:Y:S07]  /*105c0*/  PRMT R148, R137, 0x5410, R148 ;  /* 0x0000541089947816 */ /* 0x000fee0000000094 */
[----:B------:R-:W4:Y:S01]  /*105d0*/  MUFU.EX2 R201, R201 ;  /* 0x000000c900c97308 */ /* 0x000f220000000800 */
[--C-:B------:R-:W-:Y:S02]  /*105e0*/  HSET2.LE.AND R138, R136, R176.reuse, PT ;  /* 0x000000b0888a7233 */ /* 0x100fe40003803000 */
[--C-:B------:R-:W-:Y:S02]  /*105f0*/  HSET2.LE.AND R139, R139, R176.reuse, PT ;  /* 0x000000b08b8b7233 */ /* 0x100fe40003803000 */
[----:B------:R-:W-:Y:S01]  /*10600*/  PRMT R149, R150, 0x5410, R149 ;  /* 0x0000541096957816 */ /* 0x000fe20000000095 */
[----:B--2---:R-:W2:Y:S01]  /*10610*/  LDSM.16.MT88.4 R140, [R167+0x10800] ;  /* 0x01080000a78c783b */ /* 0x004ea20000004200 */
[----:B---3--:R-:W-:Y:S02]  /*10620*/  F2FP.F16.F32.PACK_AB R137, R198, R199 ;  /* 0x000000c7c689723e */ /* 0x008fe400000000ff */
[----:B----4-:R-:W-:Y:S02]  /*10630*/  F2FP.F16.F32.PACK_AB R136, R200, R201 ;  /* 0x000000c9c888723e */ /* 0x010fe400000000ff */
[----:B------:R-:W-:Y:S02]  /*10640*/  LOP3.LUT R138, R137, R138, RZ, 0xc0, !PT ;  /* 0x0000008a898a7212 */ /* 0x000fe400078ec0ff */
[----:B------:R-:W-:Y:S02]  /*10650*/  LOP3.LUT R139, R136, R139, RZ, 0xc0, !PT ;  /* 0x0000008b888b7212 */ /* 0x000fe400078ec0ff */
[--C-:B------:R-:W-:Y:S02]  /*10660*/  HSET2.LE.AND R136, R148, R176.reuse, PT ;  /* 0x000000b094887233 */ /* 0x100fe40003803000 */
[--C-:B------:R-:W-:Y:S02]  /*10670*/  HSET2.LE.AND R137, R149, R176.reuse, PT ;  /* 0x000000b095897233 */ /* 0x100fe40003803000 */
[----:B------:R-:W3:Y:S01]  /*10680*/  LDSM.16.MT88.4 R148, [R180+0x800] ;  /* 0x00080000b494783b */ /* 0x000ee20000004200 */
[C---:B-1----:R-:W-:Y:S03]  /*10690*/  HMMA.16816.F32 R124, R168.reuse, R132, R124 ;  /* 0x00000084a87c723c */ /* 0x042fe6000000187c */
[----:B------:R-:W-:Y:S01]  /*106a0*/  F2FP.F16.F32.PACK_AB R133, R202, R205 ;  /* 0x000000cdca85723e */ /* 0x000fe200000000ff */
[----:B------:R-:W-:Y:S01]  /*106b0*/  FADD.FTZ R205, R205, R187 ;  /* 0x000000bbcdcd7221 */ /* 0x000fe20000010000 */
[----:B------:R-:W-:Y:S01]  /*106c0*/  F2FP.F16.F32.PACK_AB R132, R203, R204 ;  /* 0x000000cccb84723e */ /* 0x000fe200000000ff */
[----:B------:R-:W-:Y:S01]  /*106d0*/  FADD.FTZ R204, R204, R185 ;  /* 0x000000b9cccc7221 */ /* 0x000fe20000010000 */
[----:B------:R-:W-:Y:S01]  /*106e0*/  LOP3.LUT R136, R133, R136, RZ, 0xc0, !PT ;  /* 0x0000008885887212 */ /* 0x000fe200078ec0ff */
[----:B------:R-:W-:Y:S01]  /*106f0*/  HMMA.16816.F32 R128, R168, R134, R128 ;  /* 0x00000086a880723c */ /* 0x000fe20000001880 */
[----:B------:R-:W-:Y:S02]  /*10700*/  LDSM.16.MT88.4 R168, [R167+0x14800] ;  /* 0x01480000a7a8783b */ /* 0x000fe40000004200 */
[----:B------:R-:W-:Y:S01]  /*10710*/  LOP3.LUT R137, R132, R137, RZ, 0xc0, !PT ;  /* 0x0000008984897212 */ /* 0x000fe200078ec0ff */
[----:B------:R-:W-:Y:S01]  /*10720*/  FADD.FTZ R205, R202, R205 ;  /* 0x000000cdcacd7221 */ /* 0x000fe20000010000 */
[----:B------:R-:W-:Y:S03]  /*10730*/  FADD.FTZ R204, R203, R204 ;  /* 0x000000cccbcc7221 */ /* 0x000fe60000010000 */
[----:B------:R-:W-:Y:S01]  /*10740*/  FADD.FTZ R199, R199, R205 ;  /* 0x000000cdc7c77221 */ /* 0x000fe20000010000 */
[----:B------:R-:W1:Y:S01]  /*10750*/  LDSM.16.MT88.4 R132, [R180+0x2800] ;  /* 0x00280000b484783b */ /* 0x000e620000004200 */
[C---:B--2---:R-:W-:Y:S05]  /*10760*/  HMMA.16816.F32 R4, R136.reuse, R140, R4 ;  /* 0x0000008c8804723c */ /* 0x044fea0000001804 */
[----:B------:R-:W-:Y:S01]  /*10770*/  FADD.FTZ R201, R201, R204 ;  /* 0x000000ccc9c97221 */ /* 0x000fe20000010000 */
[----:B------:R-:W-:Y:S02]  /*10780*/  FADD.FTZ R199, R198, R199 ;  /* 0x000000c7c6c77221 */ /* 0x000fe40000010000 */
[C---:B------:R-:W-:Y:S01]  /*10790*/  HMMA.16816.F32 R8, R136.reuse, R142, R8 ;  /* 0x0000008e8808723c */ /* 0x040fe20000001808 */
[----:B------:R-:W2:Y:S02]  /*107a0*/  LDSM.16.MT88.4 R140, [R182+0x2800] ;  /* 0x00280000b68c783b */ /* 0x000ea40000004200 */
[----:B------:R-:W-:Y:S05]  /*107b0*/  FADD.FTZ R201, R200, R201 ;  /* 0x000000c9c8c97221 */ /* 0x000fea0000010000 */
[C---:B------:R-:W-:Y:S08]  /*107c0*/  HMMA.16816.F32 R12, R136.reuse, R144, R12 ;  /* 0x00000090880c723c */ /* 0x040ff0000000180c */
[C---:B------:R-:W-:Y:S01]  /*107d0*/  HMMA.16816.F32 R16, R136.reuse, R146, R16 ;  /* 0x000000928810723c */ /* 0x040fe20000001810 */
[----:B------:R-:W4:Y:S07]  /*107e0*/  LDSM.16.MT88.4 R144, [R180+0x4800] ;  /* 0x00480000b490783b */ /* 0x000f2e0000004200 */
[C---:B---3--:R-:W-:Y:S08]  /*107f0*/  HMMA.16816.F32 R20, R136.reuse, R148, R20 ;  /* 0x000000948814723c */ /* 0x048ff00000001814 */
[C---:B------:R-:W-:Y:S01]  /*10800*/  HMMA.16816.F32 R24, R136.reuse, R150, R24 ;  /* 0x000000968818723c */ /* 0x040fe20000001818 */
[----:B------:R-:W3:Y:S07]  /*10810*/  LDSM.16.MT88.4 R148, [R182+0x4800] ;  /* 0x00480000b694783b */ /* 0x000eee0000004200 */
[C---:B------:R-:W-:Y:S08]  /*10820*/  HMMA.16816.F32 R28, R136.reuse, R152, R28 ;  /* 0x00000098881c723c */ /* 0x040ff0000000181c */
[C---:B------:R-:W-:Y:S01]  /*10830*/  HMMA.16816.F32 R32, R136.reuse, R154, R32 ;  /* 0x0000009a8820723c */ /* 0x040fe20000001820 */
[----:B------:R-:W5:Y:S07]  /*10840*/  LDSM.16.MT88.4 R152, [R167+0x16800] ;  /* 0x01680000a798783b */ /* 0x000f6e0000004200 */
[C---:B------:R-:W-:Y:S08]  /*10850*/  HMMA.16816.F32 R36, R136.reuse, R156, R36 ;  /* 0x0000009c8824723c */ /* 0x040ff00000001824 */
[C---:B------:R-:W-:Y:S08]  /*10860*/  HMMA.16816.F32 R40, R136.reuse, R158, R40 ;  /* 0x0000009e8828723c */ /* 0x040ff00000001828 */
[C---:B------:R-:W-:Y:S08]  /*10870*/  HMMA.16816.F32 R44, R136.reuse, R160, R44 ;  /* 0x000000a0882c723c */ /* 0x040ff0000000182c */
[C---:B------:R-:W-:Y:S08]  /*10880*/  HMMA.16816.F32 R48, R136.reuse, R162, R48 ;  /* 0x000000a28830723c */ /* 0x040ff00000001830 */
[C---:B-1----:R-:W-:Y:S08]  /*10890*/  HMMA.16816.F32 R52, R136.reuse, R132, R52 ;  /* 0x000000848834723c */ /* 0x042ff00000001834 */
[C---:B------:R-:W-:Y:S01]  /*108a0*/  HMMA.16816.F32 R56, R136.reuse, R134, R56 ;  /* 0x000000868838723c */ /* 0x040fe20000001838 */
[----:B------:R-:W1:Y:S07]  /*108b0*/  LDSM.16.MT88.4 R132, [R181+0x16800] ;  /* 0x01680000b584783b */ /* 0x000e6e0000004200 */
[C---:B--2---:R-:W-:Y:S01]  /*108c0*/  HMMA.16816.F32 R60, R136.reuse, R140, R60 ;  /* 0x0000008c883c723c */ /* 0x044fe2000000183c */
[----:B------:R-:W-:Y:S05]  /*108d0*/  IMAD.U32 R140, RZ, RZ, UR22 ;  /* 0x00000016ff8c7e24 */ /* 0x000fea000f8e00ff */
[----:B------:R-:W-:Y:S02]  /*108e0*/  LOP3.LUT R140, R247, UR31, R140, 0x96, !PT ;  /* 0x0000001ff78c7c12 */ /* 0x000fe4000f8e968c */
[C---:B------:R-:W-:Y:S03]  /*108f0*/  HMMA.16816.F32 R64, R136.reuse, R142, R64 ;  /* 0x0000008e8840723c */ /* 0x040fe60000001840 */
[----:B------:R-:W-:Y:S05]  /*10900*/  IMAD.WIDE.U32 R140, R140, -0x326172a9, RZ ;  /* 0xcd9e8d578c8c7825 */ /* 0x000fea00078e00ff */
[C---:B------:R-:W-:Y:S08]  /*10910*/  HMMA.16816.F32 R68, R136.reuse, R168, R68 ;  /* 0x000000a88844723c */ /* 0x040ff00000001844 */
[C---:B------:R-:W-:Y:S01]  /*10920*/  HMMA.16816.F32 R72, R136.reuse, R170, R72 ;  /* 0x000000aa8848723c */ /* 0x040fe20000001848 */
[----:B------:R-:W-:Y:S07]  /*10930*/  LDSM.16.MT88.4 R168, [R182+0x5000] ;  /* 0x00500000b6a8783b */ /* 0x000fee0000004200 */
[C---:B------:R-:W-:Y:S08]  /*10940*/  HMMA.16816.F32 R76, R136.reuse, R172, R76 ;  /* 0x000000ac884c723c */ /* 0x040ff0000000184c */
[C---:B------:R-:W-:Y:S08]  /*10950*/  HMMA.16816.F32 R80, R136.reuse, R174, R80 ;  /* 0x000000ae8850723c */ /* 0x040ff00000001850 */
[C---:B----4-:R-:W-:Y:S03]  /*10960*/  HMMA.16816.F32 R84, R136.reuse, R144, R84 ;  /* 0x000000908854723c */ /* 0x050fe60000001854 */
[----:B------:R-:W-:Y:S02]  /*10970*/  LOP3.LUT R145, R250, UR6, R141, 0x96, !PT ;  /* 0x00000006fa917c12 */ /* 0x000fe4000f8e968d */
[----:B------:R-:W-:Y:S02]  /*10980*/  LOP3.LUT R144, R239, UR11, R140, 0x96, !PT ;  /* 0x0000000bef907c12 */ /* 0x000fe4000f8e968c */
[----:B------:R-:W2:Y:S01]  /*10990*/  LDSM.16.MT88.4 R140, [R180+0x6800] ;  /* 0x00680000b48c783b */ /* 0x000ea20000004200 */
[C---:B------:R-:W-:Y:S03]  /*109a0*/  HMMA.16816.F32 R88, R136.reuse, R146, R88 ;  /* 0x000000928858723c */ /* 0x040fe60000001858 */
[----:B------:R-:W-:Y:S04]  /*109b0*/  IMAD.WIDE.U32 R172, R145, -0x2daee0ad, RZ ;  /* 0xd2511f5391ac7825 */ /* 0x000fe800078e00ff */
[----:B------:R-:W-:Y:S01]  /*109c0*/  IMAD.WIDE.U32 R144, R144, -0x2daee0ad, RZ ;  /* 0xd2511f5390907825 */ /* 0x000fe200078e00ff */
[C---:B---3--:R-:W-:Y:S03]  /*109d0*/  HMMA.16816.F32 R92, R136.reuse, R148, R92 ;  /* 0x00000094885c723c */ /* 0x048fe6000000185c */
[----:B------:R-:W-:Y:S02]  /*109e0*/  LOP3.LUT R146, R244, UR17, R173, 0x96, !PT ;  /* 0x00000011f4927c12 */ /* 0x000fe4000f8e96ad */
[----:B------:R-:W-:Y:S03]  /*109f0*/  LOP3.LUT R172, R172, UR16, R145, 0x96, !PT ;  /* 0x00000010acac7c12 */ /* 0x000fe6000f8e9691 */
[C---:B------:R-:W-:Y:S03]  /*10a00*/  HMMA.16816.F32 R96, R136.reuse, R150, R96 ;  /* 0x000000968860723c */ /* 0x040fe60000001860 */
[----:B------:R-:W-:Y:S04]  /*10a10*/  IMAD.WIDE.U32 R146, R146, -0x326172a9, RZ ;  /* 0xcd9e8d5792927825 */ /* 0x000fe800078e00ff */
[----:B------:R-:W-:Y:S01]  /*10a20*/  IMAD.WIDE.U32 R172, R172, -0x326172a9, RZ ;  /* 0xcd9e8d57acac7825 */ /* 0x000fe200078e00ff */
[C---:B-----5:R-:W-:Y:S03]  /*10a30*/  HMMA.16816.F32 R100, R136.reuse, R152, R100 ;  /* 0x000000988864723c */ /* 0x060fe60000001864 */
[----:B------:R-:W-:Y:S02]  /*10a40*/  LOP3.LUT R145, R238, UR7, R147, 0x96, !PT ;  /* 0x00000007ee917c12 */ /* 0x000fe4000f8e9693 */
[----:B------:R-:W-:Y:S01]  /*10a50*/  LOP3.LUT R174, R146, UR9, R173, 0x96, !PT ;  /* 0x0000000992ae7c12 */ /* 0x000fe2000f8e96ad */
[----:B------:R-:W-:Y:S01]  /*10a60*/  FFMA.FTZ R146, R221, UR4, -R195 ;  /* 0x00000004dd927c23 */ /* 0x000fe200080108c3 */
[----:B------:R-:W-:Y:S01]  /*10a70*/  FFMA.FTZ R221, R211, UR4, -R196 ;  /* 0x00000004d3dd7c23 */ /* 0x000fe200080108c4 */
[C---:B------:R-:W-:Y:S01]  /*10a80*/  HMMA.16816.F32 R104, R136.reuse, R154, R104 ;  /* 0x0000009a8868723c */ /* 0x040fe20000001868 */
[----:B------:R-:W-:Y:S01]  /*10a90*/  LDSM.16.MT88.4 R152, [R180+0x1000] ;  /* 0x00100000b498783b */ /* 0x000fe20000004200 */
[----:B------:R3:W4:Y:S01]  /*10aa0*/  MUFU.EX2 R211, R146 ;  /* 0x0000009200d37308 */ /* 0x0007220000000800 */
[----:B------:R-:W-:Y:S09]  /*10ab0*/  IMAD.WIDE.U32 R174, R174, -0x2daee0ad, RZ ;  /* 0xd2511f53aeae7825 */ /* 0x000ff200078e00ff */
[----:B------:R-:W5:Y:S01]  /*10ac0*/  MUFU.EX2 R221, R221 ;  /* 0x000000dd00dd7308 */ /* 0x000f620000000800 */
[C---:B-1----:R-:W-:Y:S03]  /*10ad0*/  HMMA.16816.F32 R108, R136.reuse, R132, R108 ;  /* 0x00000084886c723c */ /* 0x042fe6000000186c */
[----:B------:R-:W-:Y:S05]  /*10ae0*/  IMAD.WIDE.U32 R132, R145, -0x2daee0ad, RZ ;  /* 0xd2511f5391847825 */ /* 0x000fea00078e00ff */
[C---:B------:R-:W-:Y:S03]  /*10af0*/  HMMA.16816.F32 R112, R136.reuse, R134, R112 ;  /* 0x000000868870723c */ /* 0x040fe60000001870 */
[----:B------:R-:W-:Y:S02]  /*10b00*/  LOP3.LUT R148, R132, UR13, R175, 0x96, !PT ;  /* 0x0000000d84947c12 */ /* 0x000fe4000f8e96af */
[----:B------:R-:W-:Y:S02]  /*10b10*/  LOP3.LUT R144, R144, UR15, R133, 0x96, !PT ;  /* 0x0000000f90907c12 */ /* 0x000fe4000f8e9685 */
[----:B------:R-:W1:Y:S01]  /*10b20*/  LDSM.16.MT88.4 R132, [R182+0x6800] ;  /* 0x00680000b684783b */ /* 0x000e620000004200 */
[C---:B--2---:R-:W-:Y:S03]  /*10b30*/  HMMA.16816.F32 R116, R136.reuse, R140, R116 ;  /* 0x0000008c8874723c */ /* 0x044fe60000001874 */
[----:B------:R-:W-:Y:S04]  /*10b40*/  IMAD.WIDE.U32 R148, R148, -0x326172a9, RZ ;  /* 0xcd9e8d5794947825 */ /* 0x000fe800078e00ff */
[----:B------:R-:W-:Y:S01]  /*10b50*/  IMAD.WIDE.U32 R158, R144, -0x326172a9, RZ ;  /* 0xcd9e8d57909e7825 */ /* 0x000fe200078e00ff */
[C---:B------:R-:W-:Y:S03]  /*10b60*/  HMMA.16816.F32 R120, R136.reuse, R142, R120 ;  /* 0x0000008e8878723c */ /* 0x040fe60000001878 */
[----:B------:R-:W-:Y:S02]  /*10b70*/  IMAD.MOV.U32 R144, RZ, RZ, R148 ;  /* 0x000000ffff907224 */ /* 0x000fe400078e0094 */
[----:B------:R-:W-:Y:S01]  /*10b80*/  FFMA.FTZ R142, R208, UR4, -R195 ;  /* 0x00000004d08e7c23 */ /* 0x000fe200080108c3 */
[C---:B------:R-:W-:Y:S01]  /*10b90*/  PRMT R145, R148.reuse, 0x7773, RZ ;  /* 0x0000777394917816 */ /* 0x040fe200000000ff */
[----:B------:R2:W-:Y:S01]  /*10ba0*/  MUFU.EX2 R208, R210 ;  /* 0x000000d200d07308 */ /* 0x0005e20000000800 */
[----:B------:R-:W-:Y:S01]  /*10bb0*/  PRMT R140, R148, 0x7772, RZ ;  /* 0x00007772948c7816 */ /* 0x000fe200000000ff */
[----:B------:R-:W-:Y:S01]  /*10bc0*/  IMAD.MOV.U32 R222, RZ, RZ, R158 ;  /* 0x000000ffffde7224 */ /* 0x000fe200078e009e */
[----:B------:R-:W-:Y:S01]  /*10bd0*/  LOP3.LUT R144, R144, 0xff, RZ, 0xc0, !PT ;  /* 0x000000ff90907812 */ /* 0x000fe200078ec0ff */
[----:B------:R-:W-:Y:S01]  /*10be0*/  IMAD.MOV.U32 R223, RZ, RZ, R159 ;  /* 0x000000ffffdf7224 */ /* 0x000fe200078e009f */
[----:B------:R-:W-:Y:S02]  /*10bf0*/  PRMT R141, R148, 0x7771, RZ ;  /* 0x00007771948d7816 */ /* 0x000fe400000000ff */
[----:B------:R-:W-:Y:S02]  /*10c00*/  PRMT R140, R140, 0x5410, R145 ;  /* 0x000054108c8c7816 */ /* 0x000fe40000000091 */
[----:B------:R-:W-:Y:S02]  /*10c10*/  PRMT R141, R144, 0x5410, R141 ;  /* 0x00005410908d7816 */ /* 0x000fe4000000008d */
[----:B---3--:R-:W3:Y:S01]  /*10c20*/  LDSM.16.MT88.4 R144, [R167+0x11000] ;  /* 0x01100000a790783b */ /* 0x008ee20000004200 */
[----:B------:R-:W-:Y:S01]  /*10c30*/  LOP3.LUT R148, R222, UR10, R149, 0x96, !PT ;  /* 0x0000000ade947c12 */ /* 0x000fe2000f8e9695 */
[----:B------:R-:W-:Y:S01]  /*10c40*/  FFMA.FTZ R222, R193, UR4, -R195 ;  /* 0x00000004c1de7c23 */ /* 0x000fe200080108c3 */
[----:B--2---:R-:W-:Y:S01]  /*10c50*/  FFMA.FTZ R210, R207, UR4, -R196 ;  /* 0x00000004cfd27c23 */ /* 0x004fe200080108c4 */
[----:B------:R-:W-:Y:S01]  /*10c60*/  LOP3.LUT R156, R140, 0xff00ff, RZ, 0xc0, !PT ;  /* 0x00ff00ff8c9c7812 */ /* 0x000fe200078ec0ff */
[----:B------:R2:W5:Y:S01]  /*10c70*/  MUFU.EX2 R207, R142 ;  /* 0x0000008e00cf7308 */ /* 0x0005620000000800 */
[C---:B------:R-:W-:Y:S02]  /*10c80*/  LOP3.LUT R158, R148.reuse, 0xffff, RZ, 0xc0, !PT ;  /* 0x0000ffff949e7812 */ /* 0x040fe400078ec0ff */
[C---:B------:R-:W-:Y:S07]  /*10c90*/  PRMT R157, R148.reuse, 0x7632, R157 ;  /* 0x00007632949d7816 */ /* 0x040fee000000009d */
[----:B------:R-:W5:Y:S01]  /*10ca0*/  MUFU.EX2 R210, R210 ;  /* 0x000000d200d27308 */ /* 0x000f620000000800 */
[----:B------:R-:W-:Y:S02]  /*10cb0*/  LOP3.LUT R160, R148, 0xff, RZ, 0xc0, !PT ;  /* 0x000000ff94a07812 */ /* 0x000fe400078ec0ff */
[----:B------:R-:W-:Y:S07]  /*10cc0*/  SHF.R.U32.HI R143, RZ, 0x18, R148 ;  /* 0x00000018ff8f7819 */ /* 0x000fee0000011694 */
[----:B------:R-:W-:Y:S01]  /*10cd0*/  MUFU.EX2 R193, R178 ;  /* 0x000000b200c17308 */ /* 0x000fe20000000800 */
[C---:B-1----:R-:W-:Y:S01]  /*10ce0*/  HMMA.16816.F32 R124, R136.reuse, R132, R124 ;  /* 0x00000084887c723c */ /* 0x042fe2000000187c */
[----:B------:R-:W1:Y:S02]  /*10cf0*/  LDSM.16.MT88.4 R148, [R181+0x11000] ;  /* 0x01100000b594783b */ /* 0x000e640000004200 */
[----:B------:R-:W-:Y:S06]  /*10d00*/  SHF.R.U32.HI R158, RZ, 0x8, R158 ;  /* 0x00000008ff9e7819 */ /* 0x000fec000001169e */
[----:B------:R-:W-:Y:S01]  /*10d10*/  MUFU.EX2 R222, R222 ;  /* 0x000000de00de7308 */ /* 0x000fe20000000800 */
[----:B------:R-:W-:Y:S02]  /*10d20*/  LOP3.LUT R157, R157, 0xff, RZ, 0xc0, !PT ;  /* 0x000000ff9d9d7812 */ /* 0x000fe400078ec0ff */
[--C-:B--2---:R-:W-:Y:S01]  /*10d30*/  HSET2.LE.AND R142, R141, R176.reuse, PT ;  /* 0x000000b08d8e7233 */ /* 0x104fe20003803000 */
[----:B------:R-:W-:Y:S01]  /*10d40*/  HMMA.16816.F32 R128, R136, R134, R128 ;  /* 0x000000868880723c */ /* 0x000fe20000001880 */
[----:B------:R-:W-:Y:S02]  /*10d50*/  LDSM.16.MT88.4 R136, [R180+0x3000] ;  /* 0x00300000b488783b */ /* 0x000fe40000004200 */
[----:B------:R-:W-:Y:S02]  /*10d60*/  PRMT R160, R160, 0x5410, R158 ;  /* 0x00005410a0a07816 */ /* 0x000fe4000000009e */
[----:B------:R-:W-:Y:S02]  /*10d70*/  PRMT R141, R157, 0x5410, R143 ;  /* 0x000054109d8d7816 */ /* 0x000fe4000000008f */
[----:B----4-:R-:W-:Y:S02]  /*10d80*/  F2FP.F16.F32.PACK_AB R140, R211, R220 ;  /* 0x000000dcd38c723e */ /* 0x010fe400000000ff */
[--C-:B------:R-:W-:Y:S02]  /*10d90*/  HSET2.LE.AND R143, R156, R176.reuse, PT ;  /* 0x000000b09c8f7233 */ /* 0x100fe40003803000 */
[----:B------:R-:W-:Y:S01]  /*10da0*/  LOP3.LUT R142, R140, R142, RZ, 0xc0, !PT ;  /* 0x0000008e8c8e7212 */ /* 0x000fe200078ec0ff */
[----:B------:R-:W2:Y:S01]  /*10db0*/  LDSM.16.MT88.4 R156, [R182+0x1000] ;  /* 0x00100000b69c783b */ /* 0x000ea20000004200 */
[--C-:B------:R-:W-:Y:S02]  /*10dc0*/  HSET2.LE.AND R133, R160, R176.reuse, PT ;  /* 0x000000b0a0857233 */ /* 0x100fe40003803000 */
[--C-:B------:R-:W-:Y:S02]  /*10dd0*/  HSET2.LE.AND R141, R141, R176.reuse, PT ;  /* 0x000000b08d8d7233 */ /* 0x100fe40003803000 */
[----:B-----5:R-:W-:Y:S02]  /*10de0*/  F2FP.F16.F32.PACK_AB R140, R209, R221 ;  /* 0x000000ddd18c723e */ /* 0x020fe400000000ff */
[C---:B------:R-:W-:Y:S01]  /*10df0*/  F2FP.F16.F32.PACK_AB R160, R207.reuse, R208 ;  /* 0x000000d0cfa0723e */ /* 0x040fe200000000ff */
[----:B------:R-:W-:Y:S01]  /*10e00*/  FADD.FTZ R208, R208, R199 ;  /* 0x000000c7d0d07221 */ /* 0x000fe20000010000 */
[----:B------:R-:W-:Y:S01]  /*10e10*/  F2FP.F16.F32.PACK_AB R132, R206, R210 ;  /* 0x000000d2ce84723e */ /* 0x000fe200000000ff */
[----:B------:R-:W-:Y:S01]  /*10e20*/  FADD.FTZ R210, R210, R201 ;  /* 0x000000c9d2d27221 */ /* 0x000fe20000010000 */
[----:B------:R-:W-:Y:S01]  /*10e30*/  LOP3.LUT R143, R140, R143, RZ, 0xc0, !PT ;  /* 0x0000008f8c8f7212 */ /* 0x000fe200078ec0ff */
[----:B------:R-:W-:Y:S01]  /*10e40*/  FADD.FTZ R208, R207, R208 ;  /* 0x000000d0cfd07221 */ /* 0x000fe20000010000 */
[----:B------:R-:W-:Y:S01]  /*10e50*/  LOP3.LUT R140, R160, R133, RZ, 0xc0, !PT ;  /* 0x00000085a08c7212 */ /* 0x000fe200078ec0ff */
[----:B------:R-:W-:Y:S01]  /*10e60*/  FADD.FTZ R210, R206, R210 ;  /* 0x000000d2ced27221 */ /* 0x000fe20000010000 */
[----:B------:R-:W-:Y:S01]  /*10e70*/  LOP3.LUT R141, R132, R141, RZ, 0xc0, !PT ;  /* 0x0000008d848d7212 */ /* 0x000fe200078ec0ff */
[----:B------:R-:W4:Y:S01]  /*10e80*/  LDSM.16.MT88.4 R160, [R167+0x13000] ;  /* 0x01300000a7a0783b */ /* 0x000f220000004200 */
[----:B------:R-:W-:Y:S01]  /*10e90*/  FADD.FTZ R220, R220, R208 ;  /* 0x000000d0dcdc7221 */ /* 0x000fe20000010000 */
[----:B------:R-:W-:Y:S03]  /*10ea0*/  FADD.FTZ R221, R221, R210 ;  /* 0x000000d2dddd7221 */ /* 0x000fe60000010000 */
[----:B------:R-:W-:Y:S01]  /*10eb0*/  FADD.FTZ R220, R211, R220 ;  /* 0x000000dcd3dc7221 */ /* 0x000fe20000010000 */
[C---:B---3--:R-:W-:Y:S02]  /*10ec0*/  HMMA.16816.F32 R4, R140.reuse, R144, R4 ;  /* 0x000000908c04723c */ /* 0x048fe40000001804 */
[----:B------:R-:W3:Y:S03]  /*10ed0*/  LDSM.16.MT88.4 R132, [R181+0x13000] ;  /* 0x01300000b584783b */ /* 0x000ee60000004200 */
[----:B------:R-:W-:Y:S03]  /*10ee0*/  FADD.FTZ R221, R209, R221 ;  /* 0x000000ddd1dd7221 */ /* 0x000fe60000010000 */
[C---:B------:R-:W-:Y:S02]  /*10ef0*/  HMMA.16816.F32 R8, R140.reuse, R146, R8 ;  /* 0x000000928c08723c */ /* 0x040fe40000001808 */
[----:B------:R-:W5:Y:S06]  /*10f00*/  LDSM.16.MT88.4 R144, [R182+0x3000] ;  /* 0x00300000b690783b */ /* 0x000f6c0000004200 */
        /* <DEDUP_REMOVED lines=16> */
[C---:B------:R-:W-:Y:S01]  /*11010*/  HMMA.16816.F32 R56, R140.reuse, R138, R56 ;  /* 0x0000008a8c38723c */ /* 0x040fe20000001838 */
[----:B------:R-:W3:Y:S07]  /*11020*/  LDSM.16.MT88.4 R136, [R180+0x7000] ;  /* 0x00700000b488783b */ /* 0x000eee0000004200 */
[C---:B-----5:R-:W-:Y:S08]  /*11030*/  HMMA.16816.F32 R60, R140.reuse, R144, R60 ;  /* 0x000000908c3c723c */ /* 0x060ff0000000183c */
[C---:B------:R-:W-:Y:S01]  /*11040*/  HMMA.16816.F32 R64, R140.reuse, R146, R64 ;  /* 0x000000928c40723c */ /* 0x040fe20000001840 */
[----:B------:R-:W5:Y:S07]  /*11050*/  LDSM.16.MT88.4 R144, [R182+0x7000] ;  /* 0x00700000b690783b */ /* 0x000f6e0000004200 */
[C---:B-1----:R-:W-:Y:S08]  /*11060*/  HMMA.16816.F32 R68, R140.reuse, R148, R68 ;  /* 0x000000948c44723c */ /* 0x042ff00000001844 */
[C---:B------:R-:W-:Y:S03]  /*11070*/  HMMA.16816.F32 R72, R140.reuse, R150, R72 ;  /* 0x000000968c48723c */ /* 0x040fe60000001848 */
[----:B------:R-:W-:Y:S05]  /*11080*/  LOP3.LUT R150, R172, UR8, R223, 0x96, !PT ;  /* 0x00000008ac967c12 */ /* 0x000fea000f8e96df */
[C---:B------:R-:W-:Y:S03]  /*11090*/  HMMA.16816.F32 R76, R140.reuse, R152, R76 ;  /* 0x000000988c4c723c */ /* 0x040fe6000000184c */
[----:B------:R-:W-:Y:S04]  /*110a0*/  IMAD.WIDE.U32 R150, R150, -0x2daee0ad, RZ ;  /* 0xd2511f5396967825 */ /* 0x000fe800078e00ff */
[----:B------:R-:W-:Y:S01]  /*110b0*/  IMAD.MOV.U32 R148, RZ, RZ, R150 ;  /* 0x000000ffff947224 */ /* 0x000fe200078e0096 */
[C---:B------:R-:W-:Y:S03]  /*110c0*/  HMMA.16816.F32 R80, R140.reuse, R154, R80 ;  /* 0x0000009a8c50723c */ /* 0x040fe60000001850 */
[----:B------:R-:W-:Y:S01]  /*110d0*/  LOP3.LUT R174, R174, UR12, R151, 0x96, !PT ;  /* 0x0000000caeae7c12 */ /* 0x000fe2000f8e9697 */
[--C-:B------:R-:W-:Y:S01]  /*110e0*/  FFMA.FTZ R151, R197, UR4, -R195.reuse ;  /* 0x00000004c5977c23 */ /* 0x100fe200080108c3 */
[----:B------:R-:W-:Y:S01]  /*110f0*/  PRMT R149, R150, 0x7773, RZ ;  /* 0x0000777396957816 */ /* 0x000fe200000000ff */
[--C-:B------:R-:W-:Y:S01]  /*11100*/  FFMA.FTZ R197, R194, UR4, -R195.reuse ;  /* 0x00000004c2c57c23 */ /* 0x100fe200080108c3 */
[----:B------:R-:W-:Y:S01]  /*11110*/  FFMA.FTZ R195, R179, UR4, -R195 ;  /* 0x00000004b3c37c23 */ /* 0x000fe200080108c3 */
[C---:B--2---:R-:W-:Y:S01]  /*11120*/  HMMA.16816.F32 R84, R140.reuse, R156, R84 ;  /* 0x0000009c8c54723c */ /* 0x044fe20000001854 */
[----:B------:R1:W-:Y:S10]  /*11130*/  MUFU.EX2 R194, R151 ;  /* 0x0000009700c27308 */ /* 0x0003f40000000800 */
[----:B------:R-:W-:Y:S01]  /*11140*/  MUFU.EX2 R195, R195 ;  /* 0x000000c300c37308 */ /* 0x000fe20000000800 */
[C---:B------:R-:W-:Y:S01]  /*11150*/  HMMA.16816.F32 R88, R140.reuse, R158, R88 ;  /* 0x0000009e8c58723c */ /* 0x040fe20000001858 */
[----:B------:R-:W2:Y:S08]  /*11160*/  LDSM.16.MT88.4 R156, [R167+0x11800] ;  /* 0x01180000a79c783b */ /* 0x000eb00000004200 */
[----:B------:R-:W5:Y:S01]  /*11170*/  MUFU.EX2 R197, R197 ;  /* 0x000000c500c57308 */ /* 0x000f620000000800 */
[C---:B------:R-:W-:Y:S03]  /*11180*/  HMMA.16816.F32 R92, R140.reuse, R168, R92 ;  /* 0x000000a88c5c723c */ /* 0x040fe6000000185c */
[----:B------:R-:W-:Y:S02]  /*11190*/  LOP3.LUT R168, R174, 0xff, RZ, 0xc0, !PT ;  /* 0x000000ffaea87812 */ /* 0x000fe400078ec0ff */
[----:B------:R-:W-:Y:S03]  /*111a0*/  SHF.R.U32.HI R169, RZ, 0x18, R174 ;  /* 0x00000018ffa97819 */ /* 0x000fe600000116ae */
[C---:B------:R-:W-:Y:S03]  /*111b0*/  HMMA.16816.F32 R96, R140.reuse, R170, R96 ;  /* 0x000000aa8c60723c */ /* 0x040fe60000001860 */
[----:B------:R-:W-:Y:S05]  /*111c0*/  LOP3.LUT R170, R148, 0xff, RZ, 0xc0, !PT ;  /* 0x000000ff94aa7812 */ /* 0x000fea00078ec0ff */
[C---:B----4-:R-:W-:Y:S08]  /*111d0*/  HMMA.16816.F32 R100, R140.reuse, R160, R100 ;  /* 0x000000a08c64723c */ /* 0x050ff00000001864 */
[C---:B------:R-:W-:Y:S08]  /*111e0*/  HMMA.16816.F32 R104, R140.reuse, R162, R104 ;  /* 0x000000a28c68723c */ /* 0x040ff00000001868 */
[C---:B---3--:R-:W-:Y:S03]  /*111f0*/  HMMA.16816.F32 R108, R140.reuse, R132, R108 ;  /* 0x000000848c6c723c */ /* 0x048fe6000000186c */
[C---:B------:R-:W-:Y:S02]  /*11200*/  PRMT R132, R150.reuse, 0x7772, RZ ;  /* 0x0000777296847816 */ /* 0x040fe400000000ff */
[----:B------:R-:W-:Y:S02]  /*11210*/  PRMT R133, R150, 0x7771, RZ ;  /* 0x0000777196857816 */ /* 0x000fe400000000ff */
[----:B------:R-:W-:Y:S01]  /*11220*/  PRMT R132, R132, 0x5410, R149 ;  /* 0x0000541084847816 */ /* 0x000fe20000000095 */
[C---:B------:R-:W-:Y:S01]  /*11230*/  HMMA.16816.F32 R112, R140.reuse, R134, R112 ;  /* 0x000000868c70723c */ /* 0x040fe20000001870 */
[----:B-1----:R-:W1:Y:S02]  /*11240*/  LDSM.16.MT88.4 R148, [R181+0x11800] ;  /* 0x01180000b594783b */ /* 0x002e640000004200 */
[--C-:B------:R-:W-:Y:S01]  /*11250*/  FFMA.FTZ R134, R166, UR4, -R196.reuse ;  /* 0x00000004a6867c23 */ /* 0x100fe200080108c4 */
[----:B------:R-:W-:Y:S01]  /*11260*/  PRMT R135, R174, 0x7632, R135 ;  /* 0x00007632ae877816 */ /* 0x000fe20000000087 */
[----:B------:R-:W3:Y:S01]  /*11270*/  MUFU.EX2 R166, R177 ;  /* 0x000000b100a67308 */ /* 0x000ee20000000800 */
[----:B------:R-:W-:Y:S01]  /*11280*/  PRMT R170, R170, 0x5410, R133 ;  /* 0x00005410aaaa7816 */ /* 0x000fe20000000085 */
[----:B------:R-:W-:Y:S01]  /*11290*/  FFMA.FTZ R196, R165, UR4, -R196 ;  /* 0x00000004a5c47c23 */ /* 0x000fe200080108c4 */
[C---:B------:R-:W-:Y:S07]  /*112a0*/  HMMA.16816.F32 R116, R140.reuse, R136, R116 ;  /* 0x000000888c74723c */ /* 0x040fee0000001874 */
[----:B------:R4:W-:Y:S01]  /*112b0*/  MUFU.EX2 R165, R134 ;  /* 0x0000008600a57308 */ /* 0x0009e20000000800 */
[----:B------:R-:W-:Y:S09]  /*112c0*/  LOP3.LUT R136, R174, 0xffff, RZ, 0xc0, !PT ;  /* 0x0000ffffae887812 */ /* 0x000ff200078ec0ff */
[----:B------:R-:W2:Y:S01]  /*112d0*/  MUFU.EX2 R196, R196 ;  /* 0x000000c400c47308 */ /* 0x000ea20000000800 */
[----:B------:R-:W-:Y:S01]  /*112e0*/  LDSM.16.MT88.4 R172, [R182+0x1800] ;  /* 0x00180000b6ac783b */ /* 0x000fe20000004200 */
[----:B------:R-:W-:Y:S01]  /*112f0*/  SHF.R.U32.HI R136, RZ, 0x8, R136 ;  /* 0x00000008ff887819 */ /* 0x000fe20000011688 */
[C---:B------:R-:W-:Y:S03]  /*11300*/  HMMA.16816.F32 R120, R140.reuse, R138, R120 ;  /* 0x0000008a8c78723c */ /* 0x040fe60000001878 */
[----:B------:R-:W-:Y:S02]  /*11310*/  PRMT R168, R168, 0x5410, R136 ;  /* 0x00005410a8a87816 */ /* 0x000fe40000000088 */
[----:B------:R-:W-:Y:S02]  /*11320*/  LOP3.LUT R135, R135, 0xff, RZ, 0xc0, !PT ;  /* 0x000000ff87877812 */ /* 0x000fe400078ec0ff */
[----:B------:R-:W-:Y:S01]  /*11330*/  LOP3.LUT R171, R132, 0xff00ff, RZ, 0xc0, !PT ;  /* 0x00ff00ff84ab7812 */ /* 0x000fe200078ec0ff */
[C---:B-----5:R-:W-:Y:S03]  /*11340*/  HMMA.16816.F32 R124, R140.reuse, R144, R124 ;  /* 0x000000908c7c723c */ /* 0x060fe6000000187c */
[----:B------:R-:W-:Y:S02]  /*11350*/  PRMT R169, R135, 0x5410, R169 ;  /* 0x0000541087a97816 */ /* 0x000fe400000000a9 */
[--C-:B------:R-:W-:Y:S01]  /*11360*/  HSET2.LE.AND R168, R168, R176.reuse, PT ;  /* 0x000000b0a8a87233 */ /* 0x100fe20003803000 */
[----:B----4-:R-:W4:Y:S01]  /*11370*/  LDSM.16.MT88.4 R132, [R180+0x1800] ;  /* 0x00180000b484783b */ /* 0x010f220000004200 */
[C---:B------:R-:W-:Y:S01]  /*11380*/  F2FP.F16.F32.PACK_AB R136, R197.reuse, R194 ;  /* 0x000000c2c588723e */ /* 0x040fe200000000ff */
[----:B------:R-:W-:Y:S03]  /*11390*/  HMMA.16816.F32 R128, R140, R146, R128 ;  /* 0x000000928c80723c */ /* 0x000fe60000001880 */
[--C-:B------:R-:W-:Y:S01]  /*113a0*/  HSET2.LE.AND R170, R170, R176.reuse, PT ;  /* 0x000000b0aaaa7233 */ /* 0x100fe20003803000 */
[----:B------:R-:W-:Y:S01]  /*113b0*/  FADD.FTZ R194, R194, R220 ;  /* 0x000000dcc2c27221 */ /* 0x000fe20000010000 */
[--C-:B------:R-:W-:Y:S02]  /*113c0*/  HSET2.LE.AND R171, R171, R176.reuse, PT ;  /* 0x000000b0abab7233 */ /* 0x100fe40003803000 */
[----:B------:R-:W-:Y:S01]  /*113d0*/  HSET2.LE.AND R169, R169, R176, PT ;  /* 0x000000b0a9a97233 */ /* 0x000fe20003803000 */
[----:B------:R-:W-:Y:S01]  /*113e0*/  FADD.FTZ R194, R197, R194 ;  /* 0x000000c2c5c27221 */ /* 0x000fe20000010000 */
[----:B------:R-:W-:Y:S01]  /*113f0*/  LOP3.LUT R168, R136, R168, RZ, 0xc0, !PT ;  /* 0x000000a888a87212 */ /* 0x000fe200078ec0ff */
[----:B------:R-:W-:Y:S01]  /*11400*/  LDSM.16.MT88.4 R176, [R167+0x15800] ;  /* 0x01580000a7b0783b */ /* 0x000fe20000004200 */
[----:B---3--:R-:W-:Y:S01]  /*11410*/  F2FP.F16.F32.PACK_AB R138, R166, R193 ;  /* 0x000000c1a68a723e */ /* 0x008fe200000000ff */
[----:B------:R-:W-:Y:S01]  /*11420*/  FADD.FTZ R193, R193, R221 ;  /* 0x000000ddc1c17221 */ /* 0x000fe20000010000 */
[C---:B------:R-:W-:Y:S01]  /*11430*/  F2FP.F16.F32.PACK_AB R137, R195.reuse, R222 ;  /* 0x000000dec389723e */ /* 0x040fe200000000ff */
[----:B------:R-:W-:Y:S01]  /*11440*/  FADD.FTZ R194, R222, R194 ;  /* 0x000000c2dec27221 */ /* 0x000fe20000010000 */
[----:B--2---:R-:W-:Y:S01]  /*11450*/  F2FP.F16.F32.PACK_AB R136, R196, R165 ;  /* 0x000000a5c488723e */ /* 0x004fe200000000ff */
[----:B------:R-:W-:Y:S01]  /*11460*/  FADD.FTZ R193, R166, R193 ;  /* 0x000000c1a6c17221 */ /* 0x000fe20000010000 */
[----:B------:R-:W-:Y:S01]  /*11470*/  LOP3.LUT R169, R138, R169, RZ, 0xc0, !PT ;  /* 0x000000a98aa97212 */ /* 0x000fe200078ec0ff */
[----:B------:R-:W-:Y:S01]  /*11480*/  FADD.FTZ R249, R195, R194 ;  /* 0x000000c2c3f97221 */ /* 0x000fe20000010000 */
[----:B------:R-:W-:Y:S01]  /*11490*/  LOP3.LUT R170, R137, R170, RZ, 0xc0, !PT ;  /* 0x000000aa89aa7212 */ /* 0x000fe200078ec0ff */
[----:B------:R-:W-:Y:S01]  /*114a0*/  FADD.FTZ R193, R165, R193 ;  /* 0x000000c1a5c17221 */ /* 0x000fe20000010000 */
[----:B------:R-:W-:Y:S03]  /*114b0*/  LOP3.LUT R171, R136, R171, RZ, 0xc0, !PT ;  /* 0x000000ab88ab7212 */ /* 0x000fe600078ec0ff */
[----:B------:R-:W-:Y:S04]  /*114c0*/  FADD.FTZ R248, R196, R193 ;  /* 0x000000c1c4f87221 */ /* 0x000fe80000010000 */
[C---:B------:R-:W-:Y:S01]  /*114d0*/  HMMA.16816.F32 R160, R168.reuse, R156, R4 ;  /* 0x0000009ca8a0723c */ /* 0x040fe20000001804 */
[----:B------:R-:W2:Y:S07]  /*114e0*/  LDSM.16.MT88.4 R4, [R167+0x13800] ;  /* 0x01380000a704783b */ /* 0x000eae0000004200 */
[C---:B------:R-:W-:Y:S01]  /*114f0*/  HMMA.16816.F32 R156, R168.reuse, R158, R8 ;  /* 0x0000009ea89c723c */ /* 0x040fe20000001808 */
[----:B------:R-:W3:Y:S07]  /*11500*/  LDSM.16.MT88.4 R8, [R181+0x13800] ;  /* 0x01380000b508783b */ /* 0x000eee0000004200 */
[C---:B-1----:R-:W-:Y:S01]  /*11510*/  HMMA.16816.F32 R152, R168.reuse, R148, R12 ;  /* 0x00000094a898723c */ /* 0x042fe2000000180c */
[----:B------:R-:W1:Y:S07]  /*11520*/  LDSM.16.MT88.4 R12, [R180+0x3800] ;  /* 0x00380000b40c783b */ /* 0x000e6e0000004200 */
[C---:B------:R-:W-:Y:S01]  /*11530*/  HMMA.16816.F32 R148, R168.reuse, R150, R16 ;  /* 0x00000096a894723c */ /* 0x040fe20000001810 */
[----:B------:R-:W5:Y:S07]  /*11540*/  LDSM.16.MT88.4 R16, [R182+0x3800] ;  /* 0x00380000b610783b */ /* 0x000f6e0000004200 */
[C---:B----4-:R-:W-:Y:S01]  /*11550*/  HMMA.16816.F32 R144, R168.reuse, R132, R20 ;  /* 0x00000084a890723c */ /* 0x050fe20000001814 */
[----:B------:R-:W4:Y:S07]  /*11560*/  LDSM.16.MT88.4 R20, [R181+0x15800] ;  /* 0x01580000b514783b */ /* 0x000f2e0000004200 */
[C---:B------:R-:W-:Y:S01]  /*11570*/  HMMA.16816.F32 R140, R168.reuse, R134, R24 ;  /* 0x00000086a88c723c */ /* 0x040fe20000001818 */
[----:B------:R-:W4:Y:S07]  /*11580*/  LDSM.16.MT88.4 R24, [R180+0x5800] ;  /* 0x00580000b418783b */ /* 0x000f2e0000004200 */
[C---:B------:R-:W-:Y:S01]  /*11590*/  HMMA.16816.F32 R136, R168.reuse, R172, R28 ;  /* 0x000000aca888723c */ /* 0x040fe2000000181c */
[----:B------:R-:W4:Y:S07]  /*115a0*/  LDSM.16.MT88.4 R28, [R182+0x5800] ;  /* 0x00580000b61c783b */ /* 0x000f2e0000004200 */
        /* <DEDUP_REMOVED lines=11> */
[C---:B-----5:R-:W-:Y:S08]  /*11660*/  HMMA.16816.F32 R60, R168.reuse, R16, R60 ;  /* 0x00000010a83c723c */ /* 0x060ff0000000183c */
        /* <DEDUP_REMOVED lines=15> */
[C---:B-1----:R-:W-:Y:S08]  /*11760*/  HMMA.16816.F32 R124, R168.reuse, R12, R124 ;  /* 0x0000000ca87c723c */ /* 0x042ff0000000187c */
[----:B------:R-:W-:Y:S01]  /*11770*/  HMMA.16816.F32 R128, R168, R14, R128 ;  /* 0x0000000ea880723c */ /* 0x000fe20000001880 */
[----:B------:R-:W-:Y:S08]  /*11780*/  @!UPT UIADD3 URZ, UPT, UPT, URZ, URZ, URZ ;  /* 0x000000fffffff290 */ /* 0x000ff0000fffe0ff */
[----:B------:R-:W-:Y:S11]  /*11790*/  BRA.U UP0, `(.L_x_733) ;  /* 0xffffffb900587547 */ /* 0x000ff6000b83ffff */
.L_x_732:
[----:B------:R-:W1:Y:S01]  /*117a0*/  SHFL.BFLY PT, R0, R248, 0x2, 0x1f ;  /* 0x0c401f00f8007f89 */ /* 0x000e6200000e0000 */
[----:B------:R-:W2:Y:S01]  /*117b0*/  LDCU UR4, c[0x0][0x4fc] ;  /* 0x00009f80ff0477ac */ /* 0x000ea20008000800 */
[----:B------:R-:W-:Y:S01]  /*117c0*/  SHF.L.U32 R5, R217, 0x4, RZ ;  /* 0x00000004d9057819 */ /* 0x000fe200000006ff */
[----:B------:R-:W3:Y:S01]  /*117d0*/  S2UR UR11, SR_CTAID.Y ;  /* 0x00000000000b79c3 */ /* 0x000ee20000002600 */
[----:B------:R-:W4:Y:S01]  /*117e0*/  SHFL.BFLY PT, R4, R249, 0x2, 0x1f ;  /* 0x0c401f00f9047f89 */ /* 0x000f2200000e0000 */
[----:B------:R-:W-:Y:S01]  /*117f0*/  UISETP.NE.AND UP3, UPT, UR19, -0x1, UPT ;  /* 0xffffffff1300788c */ /* 0x000fe2000bf65270 */
[----:B------:R-:W-:Y:S01]  /*11800*/  LOP3.LUT R5, R5, 0x1c0, RZ, 0xc0, !PT ;  /* 0x000001c005057812 */ /* 0x000fe200078ec0ff */
[----:B------:R-:W5:Y:S01]  /*11810*/  LDCU UR9, c[0x0][0x434] ;  /* 0x00008680ff0977ac */ /* 0x000f620008000800 */
[----:B------:R-:W-:Y:S02]  /*11820*/  LOP3.LUT P1, RZ, R217, 0x10, RZ, 0xc0, !PT ;  /* 0x00000010d9ff7812 */ /* 0x000fe4000782c0ff */
[----:B------:R-:W-:Y:S01]  /*11830*/  LOP3.LUT R5, R5, 0x38, R184, 0xf8, !PT ;  /* 0x0000003805057812 */ /* 0x000fe200078ef8b8 */
[----:B------:R-:W2:Y:S01]  /*11840*/  LDCU.U8 UR10, c[0x0][0x548] ;  /* 0x0000a900ff0a77ac */ /* 0x000ea20008000000 */
[----:B------:R-:W-:-:S02]  /*11850*/  LOP3.LUT P2, RZ, R217, 0x8, RZ, 0xc0, !PT ;  /* 0x00000008d9ff7812 */ /* 0x000fc4000784c0ff */
[----:B------:R-:W-:Y:S01]  /*11860*/  LOP3.LUT R5, R5, R183, R216, 0xfe, !PT ;  /* 0x000000b705057212 */ /* 0x000fe200078efed8 */
[----:B------:R-:W-:Y:S01]  /*11870*/  UISETP.NE.AND UP2, UPT, UR19, -0x1, UPT ;  /* 0xffffffff1300788c */ /* 0x000fe2000bf45270 */
[----:B------:R-:W-:Y:S01]  /*11880*/  MOV R7, 0x20 ;  /* 0x0000002000077802 */ /* 0x000fe20000000f00 */
[----:B------:R-:W3:Y:S01]  /*11890*/  @!UP3 LDCU.64 UR6, c[0x0][0x400] ;  /* 0x00008000ff06b7ac */ /* 0x000ee20008000a00 */
[----:B------:R-:W-:Y:S02]  /*118a0*/  LOP3.LUT P0, RZ, R217, 0x4, RZ, 0xc0, !PT ;  /* 0x00000004d9ff7812 */ /* 0x000fe4000780c0ff */
[----:B------:R-:W-:Y:S01]  /*118b0*/  MOV R8, 0x10 ;  /* 0x0000001000087802 */ /* 0x000fe20000000f00 */
[----:B------:R-:W2:Y:S01]  /*118c0*/  LDCU UR13, c[0x0][0x434] ;  /* 0x00008680ff0d77ac */ /* 0x000ea20008000800 */
[----:B------:R-:W-:Y:S01]  /*118d0*/  LEA R5, R5, UR5, 0x1 ;  /* 0x0000000505057c11 */ /* 0x000fe2000f8e08ff */
[----:B-1----:R-:W-:Y:S01]  /*118e0*/  FADD.FTZ R248, R0, R248 ;  /* 0x000000f800f87221 */ /* 0x002fe20000010000 */
[----:B------:R-:W-:-:S02]  /*118f0*/  SEL R7, R7, 0xffffffe0, !P2 ;  /* 0xffffffe007077807 */ /* 0x000fc40005000000 */
[----:B------:R-:W-:Y:S01]  /*11900*/  SEL R8, R8, 0xfffffff0, !P0 ;  /* 0xfffffff008087807 */ /* 0x000fe20004000000 */
[----:B----4-:R-:W-:Y:S01]  /*11910*/  FADD.FTZ R4, R4, R249 ;  /* 0x000000f904047221 */ /* 0x010fe20000010000 */
[----:B------:R-:W1:Y:S01]  /*11920*/  SHFL.BFLY PT, R2, R248, 0x1, 0x1f ;  /* 0x0c201f00f8027f89 */ /* 0x000e6200000e0000 */
[C---:B------:R-:W-:Y:S02]  /*11930*/  IADD3 R10, PT, PT, R5.reuse, 0x40, RZ ;  /* 0x00000040050a7810 */ /* 0x040fe40007ffe0ff */
[C---:B------:R-:W-:Y:S01]  /*11940*/  IADD3 R9, PT, PT, R5.reuse, R7, RZ ;  /* 0x0000000705097210 */ /* 0x040fe20007ffe0ff */
[----:B------:R-:W4:Y:S01]  /*11950*/  SHFL.BFLY PT, R0, R4, 0x1, 0x1f ;  /* 0x0c201f0004007f89 */ /* 0x000f2200000e0000 */
[----:B------:R-:W-:Y:S01]  /*11960*/  @P1 IADD3 R10, PT, PT, R5, -0x40, RZ ;  /* 0xffffffc0050a1810 */ /* 0x000fe20007ffe0ff */
[----:B---3--:R-:W-:Y:S01]  /*11970*/  @!UP3 UIMAD.WIDE.U32 UR16, UR11, UR6, URZ ;  /* 0x000000060b10b2a5 */ /* 0x008fe2000f8e00ff */
[C---:B------:R-:W-:Y:S02]  /*11980*/  IADD3 R11, PT, PT, R8.reuse, R9, RZ ;  /* 0x00000009080b7210 */ /* 0x040fe40007ffe0ff */
[-C--:B------:R-:W-:Y:S01]  /*11990*/  IADD3 R7, PT, PT, R7, R10.reuse, RZ ;  /* 0x0000000a07077210 */ /* 0x080fe20007ffe0ff */
[----:B------:R-:W-:Y:S01]  /*119a0*/  @!UP3 UIMAD UR12, UR11, UR7, UR17 ;  /* 0x000000070b0cb2a4 */ /* 0x000fe2000f8e0211 */
[----:B------:R-:W-:Y:S01]  /*119b0*/  IADD3 R12, PT, PT, R8, R10, RZ ;  /* 0x0000000a080c7210 */ /* 0x000fe20007ffe0ff */
[----:B------:R-:W3:Y:S01]  /*119c0*/  @UP3 LDCU.64 UR6, c[0x0][0x408] ;  /* 0x00008100ff0637ac */ /* 0x000ee20008000a00 */
        /* <DEDUP_REMOVED lines=80> */
[----:B------:R-:W-:Y:S01]  /*11ed0*/  FMUL.FTZ R6, R6, R131 ;  /* 0x0000008306067220 */ /* 0x000fe20000410000 */
        /* <DEDUP_REMOVED lines=13> */
[----:B------:R-:W-:Y:S01]  /*11fb0*/  FMUL.FTZ R137, R0, R137 ;  /* 0x0000008900897220 */ /* 0x000fe20000410000 */
        /* <DEDUP_REMOVED lines=23> */
[C---:B------:R-:W-:Y:S01]  /*12130*/  FMUL.FTZ R49, R0.reuse, R49 ;  /* 0x0000003100317220 */ /* 0x040fe20000410000 */
[----:B------:R-:W-:Y:S01]  /*12140*/  F2FP.F16.F32.PACK_AB R136, R137, R136 ;  /* 0x000000888988723e */ /* 0x000fe200000000ff */
[----:B------:R-:W-:Y:S01]  /*12150*/  STS [R6], R156 ;  /* 0x0000009c06007388 */ /* 0x000fe20000000800 */
[----:B------:R-:W-:Y:S01]  /*12160*/  F2FP.F16.F32.PACK_AB R138, R139, R138 ;  /* 0x0000008a8b8a723e */ /* 0x000fe200000000ff */
[C---:B------:R-:W-:Y:S01]  /*12170*/  FMUL.FTZ R52, R0.reuse, R52 ;  /* 0x0000003400347220 */ /* 0x040fe20000410000 */
[C---:B------:R-:W-:Y:S01]  /*12180*/  FMUL.FTZ R53, R0.reuse, R53 ;  /* 0x0000003500357220 */ /* 0x040fe20000410000 */
[----:B------:R-:W-:Y:S01]  /*12190*/  STS [R6+0x400], R158 ;  /* 0x0004009e06007388 */ /* 0x000fe20000000800 */
        /* <DEDUP_REMOVED lines=29> */
[----:B------:R-:W1:Y:S01]  /*12370*/  LDCU.U8 UR4, c[0x0][0x549] ;  /* 0x0000a920ff0477ac */ /* 0x000e620008000000 */
[----:B------:R-:W-:Y:S01]  /*12380*/  F2FP.F16.F32.PACK_AB R54, R55, R54 ;  /* 0x000000363736723e */ /* 0x000fe200000000ff */
[----:B------:R-:W-:Y:S01]  /*12390*/  STS [R12+0x400], R142 ;  /* 0x0004008e0c007388 */ /* 0x000fe20000000800 */
[C---:B------:R-:W-:Y:S01]  /*123a0*/  FMUL.FTZ R76, R0.reuse, R76 ;  /* 0x0000004c004c7220 */ /* 0x040fe20000410000 */
        /* <DEDUP_REMOVED lines=8> */
[C---:B------:R-:W-:Y:S01]  /*12430*/  FMUL.FTZ R84, R0.reuse, R84 ;  /* 0x0000005400547220 */ /* 0x040fe20000410000 */
[----:B------:R-:W-:Y:S01]  /*12440*/  F2FP.F16.F32.PACK_AB R62, R63, R62 ;  /* 0x0000003e3f3e723e */ /* 0x000fe200000000ff */
[----:B------:R-:W-:Y:S01]  /*12450*/  STS [R8], R132 ;  /* 0x0000008408007388 */ /* 0x000fe20000000800 */
        /* <DEDUP_REMOVED lines=57> */
[----:B-1----:R-:W-:Y:S01]  /*127f0*/  UISETP.NE.AND UP1, UPT, UR4, URZ, UPT ;  /* 0x000000ff0400728c */ /* 0x002fe2000bf25270 */
        /* <DEDUP_REMOVED lines=11> */
[----:B------:R-:W1:Y:S01]  /*128b0*/  S2UR UR4, SR_CTAID.X ;  /* 0x00000000000479c3 */ /* 0x000e620000002500 */
[----:B------:R-:W-:Y:S01]  /*128c0*/  F2FP.F16.F32.PACK_AB R120, R121, R120 ;  /* 0x000000787978723e */ /* 0x000fe200000000ff */
[----:B------:R-:W-:Y:S01]  /*128d0*/  STS [R5+0x4000], R68 ;  /* 0x0040004405007388 */ /* 0x000fe20000000800 */
[----:B------:R-:W-:Y:S01]  /*128e0*/  F2FP.F16.F32.PACK_AB R122, R123, R122 ;  /* 0x0000007a7b7a723e */ /* 0x000fe200000000ff */
[----:B------:R-:W2:Y:S01]  /*128f0*/  @UP1 LDCU UR8, c[0x0][0x430] ;  /* 0x00008600ff0817ac */ /* 0x000ea20008000800 */
[----:B------:R-:W-:Y:S01]  /*12900*/  F2FP.F16.F32.PACK_AB R124, R125, R124 ;  /* 0x0000007c7d7c723e */ /* 0x000fe200000000ff */
[----:B------:R-:W-:Y:S01]  /*12910*/  STS [R5+0x4400], R70 ;  /* 0x0044004605007388 */ /* 0x000fe20000000800 */
[----:B------:R-:W-:Y:S01]  /*12920*/  F2FP.F16.F32.PACK_AB R126, R127, R126 ;  /* 0x0000007e7f7e723e */ /* 0x000fe200000000ff */
[----:B------:R-:W-:Y:S01]  /*12930*/  UISETP.NE.AND UP0, UPT, UR10, URZ, !UP1 ;  /* 0x000000ff0a00728c */ /* 0x000fe2000cf05270 */
[----:B------:R-:W-:Y:S01]  /*12940*/  F2FP.F16.F32.PACK_AB R0, R0, R128 ;  /* 0x000000800000723e */ /* 0x000fe200000000ff */
[----:B------:R-:W-:Y:S01]  /*12950*/  STS [R6+0x4000], R72 ;  /* 0x0040004806007388 */ /* 0x000fe20000000800 */
[----:B------:R-:W4:Y:S03]  /*12960*/  @UP1 LDCU UR15, c[0x0][0x430] ;  /* 0x00008600ff0f17ac */ /* 0x000f260008000800 */
[----:B------:R-:W-:Y:S01]  /*12970*/  STS [R6+0x4400], R74 ;  /* 0x0044004a06007388 */ /* 0x000fe20000000800 */
[----:B------:R-:W-:-:S03]  /*12980*/  @UP1 UMOV UR7, 0x1 ;  /* 0x0000000100071882 */ /* 0x000fc60000000000 */
[----:B------:R-:W-:Y:S04]  /*12990*/  STS [R9+0x4000], R76 ;  /* 0x0040004c09007388 */ /* 0x000fe80000000800 */
[----:B------:R-:W-:Y:S01]  /*129a0*/  STS [R9+0x4400], R78 ;  /* 0x0044004e09007388 */ /* 0x000fe20000000800 */
[----:B--2---:R-:W-:-:S03]  /*129b0*/  @UP1 UIMAD UR13, UR8, UR9, URZ ;  /* 0x00000009080d12a4 */ /* 0x004fc6000f8e02ff */
        /* <DEDUP_REMOVED lines=25> */
[----:B------:R2:W-:Y:S02]  /*12b50*/  STS [R8+0x6000], R0 ;  /* 0x0060000008007388 */ /* 0x0005e40000000800 */
[----:B--2---:R-:W-:-:S04]  /*12b60*/  LOP3.LUT R0, R243, 0x1f8, RZ, 0xc0, !PT ;  /* 0x000001f8f3007812 */ /* 0x004fc800078ec0ff */
[----:B------:R-:W-:-:S04]  /*12b70*/  LOP3.LUT R0, R0, 0x38, R217, 0x78, !PT ;  /* 0x0000003800007812 */ /* 0x000fc800078e78d9 */
[----:B------:R-:W-:-:S04]  /*12b80*/  LOP3.LUT R0, R0, 0x1e00, R243, 0xf8, !PT ;  /* 0x00001e0000007812 */ /* 0x000fc800078ef8f3 */
[----:B------:R-:W-:Y:S01]  /*12b90*/  LEA R0, R0, UR5, 0x1 ;  /* 0x0000000500007c11 */ /* 0x000fe2000f8e08ff */
[----:B------:R-:W-:Y:S01]  /*12ba0*/  USHF.R.S32.HI UR5, URZ, 0x1f, UR19 ;  /* 0x0000001fff057899 */ /* 0x000fe20008011413 */
[----:B-1-34-:R-:W-:Y:S11]  /*12bb0*/  BRA.U UP1, `(.L_x_736) ;  /* 0x0000000101207547 */ /* 0x01aff6000b800000 */
        /* <DEDUP_REMOVED lines=8> */
.L_x_736:
[----:B------:R-:W-:Y:S01]  /*12c40*/  BAR.SYNC.DEFER_BLOCKING 0x0 ;  /* 0x0000000000007b1d */ /* 0x000fe20000010000 */
[----:B------:R-:W-:Y:S01]  /*12c50*/  UIMAD UR13, UR6, UR13, URZ ;  /* 0x0000000d060d72a4 */ /* 0x000fe2000f8e02ff */
[----:B------:R-:W-:Y:S01]  /*12c60*/  LOP3.LUT P0, RZ, R217, 0x3, RZ, 0xc0, !PT ;  /* 0x00000003d9ff7812 */ /* 0x000fe2000780c0ff */
[----:B------:R-:W-:Y:S01]  /*12c70*/  UIMAD UR9, UR4, UR15, URZ ;  /* 0x0000000f040972a4 */ /* 0x000fe2000f8e02ff */
[----:B------:R-:W-:Y:S01]  /*12c80*/  LOP3.LUT R219, R219, 0x30, RZ, 0xc0, !PT ;  /* 0x00000030dbdb7812 */ /* 0x000fe200078ec0ff */
[----:B------:R-:W-:Y:S01]  /*12c90*/  USEL UR19, UR19, URZ, UP0 ;  /* 0x000000ff13137287 */ /* 0x000fe20008000000 */
[----:B------:R1:W2:Y:S02]  /*12ca0*/  @P4 MUFU.LG2 R7, R4 ;  /* 0x0000000400074308 */ /* 0x0002a40000000c00 */
[----:B------:R-:W3:Y:S01]  /*12cb0*/  @P4 LDC R5, c[0x0][0x458] ;  /* 0x00011600ff054b82 */ /* 0x000ee20000000800 */
[----:B------:R-:W4:Y:S01]  /*12cc0*/  S2R R6, SR_CTAID.X ;  /* 0x0000000000067919 */ /* 0x000f220000002500 */
[----:B------:R-:W-:Y:S01]  /*12cd0*/  @!UP0 UIMAD UR13, UR11, UR7, UR13 ;  /* 0x000000070b0d82a4 */ /* 0x000fe2000f8e020d */
[----:B------:R-:W-:Y:S01]  /*12ce0*/  SHF.R.U32.HI R14, RZ, 0x2, R217 ;  /* 0x00000002ff0e7819 */ /* 0x000fe200000116d9 */
[----:B------:R-:W-:Y:S01]  /*12cf0*/  USHF.L.U32 UR9, UR9, 0x6, URZ ;  /* 0x0000000609097899 */ /* 0x000fe200080006ff */
[----:B------:R-:W-:Y:S01]  /*12d00*/  BSSY.RECONVERGENT B0, `(.L_x_737) ;  /* 0x0000022000007945 */ /* 0x000fe20003800200 */
[----:B------:R-:W-:Y:S01]  /*12d10*/  USEL UR5, UR5, URZ, UP0 ;  /* 0x000000ff05057287 */ /* 0x000fe20008000000 */
[----:B------:R-:W5:Y:S01]  /*12d20*/  @P3 MUFU.LG2 R2, R2 ;  /* 0x0000000200023308 */ /* 0x000f620000000c00 */
[----:B------:R-:W-:Y:S01]  /*12d30*/  USHF.R.S32.HI UR8, URZ, 0x1f, UR13 ;  /* 0x0000001fff087899 */ /* 0x000fe2000801140d */
[----:B------:R-:W-:Y:S01]  /*12d40*/  MOV R13, 0x7f800000 ;  /* 0x7f800000000d7802 */ /* 0x000fe20000000f00 */
[----:B------:R-:W-:Y:S01]  /*12d50*/  USHF.R.S32.HI UR7, URZ, 0x1f, UR9 ;  /* 0x0000001fff077899 */ /* 0x000fe20008011409 */
[----:B------:R-:W-:Y:S01]  /*12d60*/  MOV R12, 0x7f800000 ;  /* 0x7f800000000c7802 */ /* 0x000fe20000000f00 */
[----:B------:R-:W-:-:S04]  /*12d70*/  UIADD3 UR19, UP1, UP0, UR9, UR19, UR13 ;  /* 0x0000001309137290 */ /* 0x000fc8000f83e00d */
[----:B------:R-:W-:Y:S01]  /*12d80*/  UIADD3.X UR5, UPT, UPT, UR7, UR5, UR8, UP1, UP0 ;  /* 0x0000000507057290 */ /* 0x000fe20008fe0408 */
[----:B------:R3:W4:Y:S01]  /*12d90*/  LDS.128 R8, [R0+0x1800] ;  /* 0x0018000000087984 */ /* 0x0007220000000c00 */
[----:B-1----:R-:W1:Y:S01]  /*12da0*/  @P3 LDC R4, c[0x0][0x458] ;  /* 0x00011600ff043b82 */ /* 0x002e620000000800 */
[----:B--2---:R-:W-:Y:S01]  /*12db0*/  @P4 FMUL.FTZ R15, R7, 0.69314718246459960938 ;  /* 0x3f317218070f4820 */ /* 0x004fe20000410000 */
[----:B------:R-:W-:-:S03]  /*12dc0*/  LOP3.LUT R7, R219, 0x7, R14, 0xf8, !PT ;  /* 0x00000007db077812 */ /* 0x000fc600078ef80e */
[----:B---3--:R-:W-:Y:S01]  /*12dd0*/  @P4 FFMA.FTZ R13, R164, R5, R15 ;  /* 0x00000005a40d4223 */ /* 0x008fe2000001000f */
[----:B-----5:R-:W-:-:S04]  /*12de0*/  @P3 FMUL.FTZ R2, R2, 0.69314718246459960938 ;  /* 0x3f31721802023820 */ /* 0x020fc80000410000 */
[----:B-1----:R-:W-:Y:S01]  /*12df0*/  @P3 FFMA.FTZ R12, R3, R4, R2 ;  /* 0x00000004030c3223 */ /* 0x002fe20000010002 */
        /* <DEDUP_REMOVED lines=18> */
.L_x_738:
[----:B------:R-:W-:Y:S05]  /*12f20*/  BSYNC.RECONVERGENT B0 ;  /* 0x0000000000007941 */ /* 0x000fea0003800200 */
.L_x_737:
        /* <DEDUP_REMOVED lines=41> */
.L_x_740:
[----:B------:R-:W-:Y:S05]  /*131c0*/  BSYNC.RECONVERGENT B0 ;  /* 0x0000000000007941 */ /* 0x000fea0003800200 */
.L_x_739:
        /* <DEDUP_REMOVED lines=27> */
.L_x_742:
[----:B------:R-:W-:Y:S05]  /*13380*/  BSYNC.RECONVERGENT B0 ;  /* 0x0000000000007941 */ /* 0x000fea0003800200 */
.L_x_741:
        /* <DEDUP_REMOVED lines=27> */
.L_x_744:
[----:B------:R-:W-:Y:S05]  /*13540*/  BSYNC.RECONVERGENT B0 ;  /* 0x0000000000007941 */ /* 0x000fea0003800200 */
.L_x_743:
[----:B-12---:R1:W2:Y:S04]  /*13550*/  LDS.128 R12, [R0+0x3800] ;  /* 0x00380000000c7984 */ /* 0x0062a80000000c00 */
[----:B------:R1:W1:Y:S01]  /*13560*/  LDS.128 R4, [R0+0x5800] ;  /* 0x0058000000047984 */ /* 0x0002620000000c00 */
[----:B------:R-:W-:Y:S05]  /*13570*/  @P0 EXIT ;  /* 0x000000000000094d */ /* 0x000fea0003800000 */
[----:B------:R-:W5:Y:S01]  /*13580*/  LDCU.64 UR6, c[0x0][0x408] ;  /* 0x00008100ff0677ac */ /* 0x000f620008000a00 */
[----:B---3--:R1:W3:Y:S01]  /*13590*/  LDS.128 R16, [R0+0x7800] ;  /* 0x0078000000107984 */ /* 0x0082e20000000c00 */
[----:B------:R-:W-:Y:S01]  /*135a0*/  IMAD.MOV.U32 R20, RZ, RZ, R24 ;  /* 0x000000ffff147224 */ /* 0x000fe200078e0018 */
[----:B------:R-:W5:Y:S01]  /*135b0*/  LDCU.64 UR4, c[0x0][0x3f0] ;  /* 0x00007e00ff0477ac */ /* 0x000f620008000a00 */
[----:B------:R-:W-:Y:S01]  /*135c0*/  IMAD.MOV.U32 R21, RZ, RZ, R27 ;  /* 0x000000ffff157224 */ /* 0x000fe200078e001b */
[----:B------:R-:W5:Y:S01]  /*135d0*/  LDCU UR8, c[0x0][0x440] ;  /* 0x00008800ff0877ac */ /* 0x000f620008000800 */
[----:B-1--4-:R-:W-:Y:S02]  /*135e0*/  IADD3 R0, P0, PT, R2, 0x30, RZ ;  /* 0x0000003002007810 */ /* 0x012fe40007f1e0ff */
[----:B-----5:R-:W-:Y:S02]  /*135f0*/  ISETP.GE.AND P3, PT, R215, UR8, PT ;  /* 0x00000008d7007c0c */ /* 0x020fe4000bf66270 */
[----:B------:R-:W-:Y:S01]  /*13600*/  ISETP.GE.AND P2, PT, R242, UR8, PT ;  /* 0x00000008f2007c0c */ /* 0x000fe2000bf46270 */
[----:B------:R-:W-:Y:S01]  /*13610*/  IMAD.X R2, RZ, RZ, R3, P0 ;  /* 0x000000ffff027224 */ /* 0x000fe200000e0603 */
[----:B------:R-:W-:Y:S01]  /*13620*/  ISETP.GE.AND P1, PT, R241, UR8, PT ;  /* 0x00000008f1007c0c */ /* 0x000fe2000bf26270 */
[----:B------:R-:W-:-:S04]  /*13630*/  IMAD.WIDE.U32 R20, R0, UR6, R20 ;  /* 0x0000000600147c25 */ /* 0x000fc8000f8e0014 */
[----:B------:R-:W-:Y:S01]  /*13640*/  IMAD R2, R2, UR6, RZ ;  /* 0x0000000602027c24 */ /* 0x000fe2000f8e02ff */
[----:B------:R-:W-:-:S03]  /*13650*/  LEA R22, P0, R20, UR4, 0x1 ;  /* 0x0000000414167c11 */ /* 0x000fc6000f8008ff */
[----:B------:R-:W-:-:S04]  /*13660*/  IMAD R2, R0, UR7, R2 ;  /* 0x0000000700027c24 */ /* 0x000fc8000f8e0202 */
[----:B------:R-:W-:-:S05]  /*13670*/  IMAD.IADD R2, R2, 0x1, R21 ;  /* 0x0000000102027824 */ /* 0x000fca00078e0215 */
[----:B------:R-:W-:Y:S02]  /*13680*/  LEA.HI.X R23, R20, UR5, R2, 0x1, P0 ;  /* 0x0000000514177c11 */ /* 0x000fe400080f0c02 */
[----:B------:R-:W-:-:S03]  /*13690*/  ISETP.GE.AND P0, PT, R240, UR8, PT ;  /* 0x00000008f0007c0c */ /* 0x000fc6000bf06270 */
[----:B------:R1:W-:Y:S04]  /*136a0*/  @!P3 STG.E.128 desc[UR26][R22.64], R8 ;  /* 0x000000081600b986 */ /* 0x0003e8000c101d1a */
[----:B--2---:R1:W-:Y:S04]  /*136b0*/  @!P2 STG.E.128 desc[UR26][R22.64+0x80], R12 ;  /* 0x0000800c1600a986 */ /* 0x0043e8000c101d1a */
[----:B------:R1:W-:Y:S02]  /*136c0*/  @!P1 STG.E.128 desc[UR26][R22.64+0x100], R4 ;  /* 0x0001000416009986 */ /* 0x0003e4000c101d1a */
[----:B---3--:R-:W-:Y:S05]  /*136d0*/  @P0 EXIT ;  /* 0x000000000000094d */ /* 0x008fea0003800000 */
[----:B------:R-:W-:Y:S01]  /*136e0*/  STG.E.128 desc[UR26][R22.64+0x180], R16 ;  /* 0x0001801016007986 */ /* 0x000fe2000c101d1a */
[----:B------:R-:W-:Y:S05]  /*136f0*/  EXIT ;  /* 0x000000000000794d */ /* 0x000fea0003800000 */
.L_x_745:
        /* <DEDUP_REMOVED lines=16> */
.L_x_2346:


//--------------------- .text._ZN5flash16flash_fwd_kernelI23Flash_fwd_kernel_traitsILi256ELi64ELi64ELi4ELb0ELb0EN7cutlass6half_tE19Flash_kernel_traitsILi256ELi64ELi64ELi4ES3_EELb1ELb0ELb0ELb0ELb0ELb1ELb0ELb0EEEvNS_16Flash_fwd_paramsE --------------------------
	.section	.text._ZN5flash16flash_fwd_kernelI23Flash_fwd_kernel_traitsILi256ELi64ELi64ELi4ELb0ELb0EN7cutlass6half_tE19Flash_kernel_traitsILi256ELi64ELi64ELi4ES3_EELb1ELb0ELb0ELb0ELb0ELb1ELb0ELb0EEEvNS_16Flash_fwd_paramsE,"ax",@progbits
	.align	128
        .global         _ZN5flash16flash_fwd_kernelI23Flash_fwd_kernel_traitsILi256ELi64ELi64ELi4ELb0ELb0EN7cutlass6half_tE19Flash_kernel_traitsILi256ELi64ELi64ELi4ES3_EELb1ELb0ELb0ELb0ELb0ELb1ELb0ELb0EEEvNS_16Flash_fwd_paramsE
        .type           _ZN5flash16flash_fwd_kernelI23Flash_fwd_kernel_traitsILi256ELi64ELi64ELi4ELb0ELb0EN7cutlass6half_tE19Flash_kernel_traitsILi256ELi64ELi64ELi4ES3_EELb1ELb0ELb0ELb0ELb0ELb1ELb0ELb0EEEvNS_16Flash_fwd_paramsE,@function
        .size           _ZN5flash16flash_fwd_kernelI23Flash_fwd_kernel_traitsILi256ELi64ELi64ELi4ELb0ELb0EN7cutlass6half_tE19Flash_kernel_traitsILi256ELi64ELi64ELi4ES3_EELb1ELb0ELb0ELb0ELb0ELb1ELb0ELb0EEEvNS_16Flash_fwd_paramsE,(.L_x_2347 - _ZN5flash16flash_fwd_kernelI23Flash_fwd_kernel_traitsILi256ELi64ELi64ELi4ELb0ELb0EN7cutlass6half_tE19Flash_kernel_traitsILi256ELi64ELi64ELi4ES3_EELb1ELb0ELb0ELb0ELb0ELb1ELb0ELb0EEEvNS_16Flash_fwd_paramsE)
        .other          _ZN5flash16flash_fwd_kernelI23Flash_fwd_kernel_traitsILi256ELi64ELi64ELi4ELb0ELb0EN7cutlass6half_tE19Flash_kernel_traitsILi256ELi64ELi64ELi4ES3_EELb1ELb0ELb0ELb0ELb0ELb1ELb0ELb0EEEvNS_16Flash_fwd_paramsE,@"STO_CUDA_ENTRY STV_DEFAULT"
_ZN5flash16flash_fwd_kernelI23Flash_fwd_kernel_traitsILi256ELi64ELi64ELi4ELb0ELb0EN7cutlass6half_tE19Flash_kernel_traitsILi256ELi64ELi64ELi4ES3_EELb1ELb0ELb0ELb0ELb0ELb1ELb0ELb0EEEvNS_16Flash_fwd_paramsE:
.text._ZN5flash16flash_fwd_kernelI23Flash_fwd_kernel_traitsILi256ELi64ELi64ELi4ELb0ELb0EN7cutlass6half_tE19Flash_kernel_traitsILi256ELi64ELi64ELi4ES3_EELb1ELb0ELb0ELb0ELb0ELb1ELb0ELb0EEEvNS_16Flash_fwd_paramsE:
        /* <DEDUP_REMOVED lines=55> */
[----:B------:R-:W-:Y:S01]  /*0370*/  PLOP3.LUT P2, PT, PT, PT, UP0, 0x80, 0x8 ;  /* 0x000000000008781c */ /* 0x000fe20003f4f008 */
[----:B------:R-:W-:Y:S01]  /*0380*/  @!P0 IMAD.MOV.U32 R82, RZ, RZ, R86 ;  /* 0x000000ffff528224 */ /* 0x000fe200078e0056 */
[----:B------:R-:W-:Y:S01]  /*0390*/  PLOP3.LUT P1, PT, PT, PT, UP4, 0x80, 0x8 ;  /* 0x000000000008781c */ /* 0x000fe20003f2f048 */
[----:B------:R-:W-:Y:S01]  /*03a0*/  IMAD.U32 R2, RZ, RZ, UR18 ;  /* 0x00000012ff027e24 */ /* 0x000fe2000f8e00ff */
[----:B------:R-:W2:Y:S01]  /*03b0*/  @!UP3 LDCU UR8, c[0x0][0x43c] ;  /* 0x00008780ff08b7ac */ /* 0x000ea20008000800 */
[----:B------:R-:W-:Y:S01]  /*03c0*/  IMAD.U32 R3, RZ, RZ, UR19 ;  /* 0x00000013ff037e24 */ /* 0x000fe2000f8e00ff */
[----:B---3--:R-:W-:Y:S01]  /*03d0*/  @!P0 STG.E.64 desc[UR16][R6.64+0x8], R82 ;  /* 0x0000085206008986 */ /* 0x008fe2000c101b10 */
[----:B------:R-:W-:-:S03]  /*03e0*/  UISETP.NE.AND UP4, UPT, UR13, URZ, UPT ;  /* 0x000000ff0d00728c */ /* 0x000fc6000bf85270 */
[----:B------:R3:W-:Y:S01]  /*03f0*/  @!P0 STG.E.64 desc[UR16][R6.64], R2 ;  /* 0x0000000206008986 */ /* 0x0007e2000c101b10 */
[----:B------:R-:W-:Y:S01]  /*0400*/  PLOP3.LUT P0, PT, PT, PT, UP3, 0x80, 0x8 ;  /* 0x000000000008781c */ /* 0x000fe20003f0f038 */
[----:B------:R-:W-:Y:S02]  /*0410*/  UISETP.EQ.OR.EX UP2, UPT, UR5, URZ, !UP4, UP2 ;  /* 0x000000ff0500728c */ /* 0x000fe4000e742720 */
[----:B------:R-:W4:Y:S04]  /*0420*/  @P4 LDG.E R5, desc[UR16][R12.64] ;  /* 0x000000100c054981 */ /* 0x000f28000c1e1900 */
[----:B------:R-:W-:Y:S01]  /*0430*/  PLOP3.LUT P3, PT, PT, PT, UP2, 0x80, 0x8 ;  /* 0x000000000008781c */ /* 0x000fe20003f6f028 */
[----:B------:R-:W-:Y:S01]  /*0440*/  IMAD.U32 R9, RZ, RZ, UR7 ;  /* 0x00000007ff097e24 */ /* 0x000fe2000f8e00ff */
[----:B------:R-:W5:Y:S04]  /*0450*/  @!UP3 LDCU.64 UR6, c[0x0][0x488] ;  /* 0x00009100ff06b7ac */ /* 0x000f680008000a00 */
[----:B------:R-:W4:Y:S04]  /*0460*/  @P0 LDG.E R0, desc[UR16][R8.64] ;  /* 0x0000001008000981 */ /* 0x000f28000c1e1900 */
[----:B---3--:R-:W3:Y:S01]  /*0470*/  @P2 LDG.E R2, desc[UR16][R12.64+0x4] ;  /* 0x000004100c022981 */ /* 0x008ee2000c1e1900 */
[----:B------:R-:W-:-:S02]  /*0480*/  IMAD.U32 R6, RZ, RZ, UR11 ;  /* 0x0000000bff067e24 */ /* 0x000fc4000f8e00ff */
[----:B------:R-:W-:Y:S01]  /*0490*/  IMAD.U32 R7, RZ, RZ, UR10 ;  /* 0x0000000aff077e24 */ /* 0x000fe2000f8e00ff */
[----:B------:R-:W3:Y:S04]  /*04a0*/  @P1 LDG.E R3, desc[UR16][R10.64] ;  /* 0x000000100a031981 */ /* 0x000ee8000c1e1900 */
[----:B------:R-:W3:Y:S01]  /*04b0*/  @!P3 LDG.E R4, desc[UR16][R6.64] ;  /* 0x000000100604b981 */ /* 0x000ee2000c1e1900 */
[----:B-----5:R-:W-:Y:S01]  /*04c0*/  @!UP3 UISETP.NE.U32.AND UP2, UPT, UR6, URZ, UPT ;  /* 0x000000ff0600b28c */ /* 0x020fe2000bf45070 */
[----:B------:R-:W-:Y:S01]  /*04d0*/  UMOV UR21, URZ ;  /* 0x000000ff00157c82 */ /* 0x000fe20008000000 */
[----:B------:R-:W-:Y:S02]  /*04e0*/  UMOV UR22, 0xffffffff ;  /* 0xffffffff00167882 */ /* 0x000fe40000000000 */
[----:B------:R-:W-:-:S02]  /*04f0*/  @!UP3 UISETP.NE.AND.EX UP2, UPT, UR7, URZ, UPT, UP2 ;  /* 0x000000ff0700b28c */ /* 0x000fc4000bf45320 */
[----:B------:R-:W-:Y:S02]  /*0500*/  USHF.L.U32 UR7, UR12, 0x6, URZ ;  /* 0x000000060c077899 */ /* 0x000fe400080006ff */
[----:B--2---:R-:W-:Y:S01]  /*0510*/  @!UP3 USEL UR8, UR8, URZ, UP2 ;  /* 0x000000ff0808b287 */ /* 0x004fe20009000000 */
[----:B----4-:R-:W-:Y:S02]  /*0520*/  @P4 R2UR UR14, R5 ;  /* 0x00000000050e42ca */ /* 0x010fe400000e0000 */
[----:B---3--:R-:W-:Y:S02]  /*0530*/  @P2 R2UR UR9, R2 ;  /* 0x00000000020922ca */ /* 0x008fe400000e0000 */
[----:B------:R-:W-:Y:S02]  /*0540*/  @P0 R2UR UR25, R0 ;  /* 0x00000000001902ca */ /* 0x000fe400000e0000 */
[----:B------:R-:W-:-:S09]  /*0550*/  @P1 R2UR UR21, R3 ;  /* 0x00000000031512ca */ /* 0x000fd200000e0000 */
[----:B-1----:R-:W-:Y:S02]  /*0560*/  @UP0 UIADD3 UR26, UPT, UPT, UR9, -UR14, URZ ;  /* 0x8000000e091a0290 */ /* 0x002fe4000fffe0ff */
[----:B------:R-:W-:Y:S01]  /*0570*/  UISETP.NE.U32.AND UP0, UPT, UR4, URZ, UPT ;  /* 0x000000ff0400728c */ /* 0x000fe2000bf05070 */
[----:B------:R-:W-:-:S03]  /*0580*/  @!P3 R2UR UR22, R4 ;  /* 0x000000000416b2ca */ /* 0x000fc600000e0000 */
[----:B------:R-:W-:Y:S02]  /*0590*/  UISETP.NE.AND.EX UP0, UPT, UR5, URZ, UPT, UP0 ;  /* 0x000000ff0500728c */ /* 0x000fe4000bf05300 */
[----:B------:R-:W-:Y:S02]  /*05a0*/  UISETP.GT.AND UP1, UPT, UR26, UR7, UPT ;  /* 0x000000071a00728c */ /* 0x000fe4000bf24270 */
[----:B------:R-:W-:-:S04]  /*05b0*/  @UP3 UIADD3 UR25, UPT, UPT, UR25, -UR21, URZ ;  /* 0x8000001519193290 */ /* 0x000fc8000fffe0ff */
[----:B------:R-:W-:-:S03]  /*05c0*/  PLOP3.LUT P0, PT, PT, PT, UP1, 0x80, 0x8 ;  /* 0x000000000008781c */ /* 0x000fc60003f0f018 */
[----:B------:R-:W1:Y:S01]  /*05d0*/  @!UP0 LDCU UR4, c[0x0][0x438] ;  /* 0x00008700ff0487ac */ /* 0x000e620008000800 */
[----:B------:R-:W-:Y:S09]  /*05e0*/  BRA.U !UP0, `(.L_x_746) ;  /* 0x0000000108187547 */ /* 0x000ff2000b800000 */
[----:B------:R-:W-:-:S13]  /*05f0*/  PLOP3.LUT P1, PT, PT, PT, UP4, 0x80, 0x8 ;  /* 0x000000000008781c */ /* 0x000fda0003f2f048 */
[----:B------:R-:W1:Y:S04]  /*0600*/  @P1 LDG.E R0, desc[UR16][R6.64+0x4] ;  /* 0x0000041006001981 */ /* 0x000e68000c1e1900 */
[----:B------:R-:W2:Y:S01]  /*0610*/  @!P1 LDG.E R2, desc[UR16][R6.64] ;  /* 0x0000001006029981 */ /* 0x000ea2000c1e1900 */
[----:B-1----:R-:W-:-:S13]  /*0620*/  @P1 R2UR UR4, R0 ;  /* 0x00000000000412ca */ /* 0x002fda00000e0000 */
[----:B------:R-:W-:-:S07]  /*0630*/  @UP4 UIADD3 UR4, UPT, UPT, UR4, -UR22, URZ ;  /* 0x8000001604044290 */ /* 0x000fce000fffe0ff */
[----:B--2---:R-:W-:-:S15]  /*0640*/  @!P1 R2UR UR4, R2 ;  /* 0x00000000020492ca */ /* 0x004fde00000e0000 */
.L_x_746:
        /* <DEDUP_REMOVED lines=34> */
.L_x_748:
[----:B------:R-:W2:Y:S01]  /*0870*/  LDCU UR6, c[0x0][0x434] ;  /* 0x00008680ff0677ac */ /* 0x000ea20008000800 */
[----:B------:R-:W3:Y:S01]  /*0880*/  S2R R13, SR_CTAID.X ;  /* 0x00000000000d7919 */ /* 0x000ee20000002500 */
[C---:B------:R-:W-:Y:S01]  /*0890*/  IMAD.SHL.U32 R0, R193.reuse, 0x8, RZ ;  /* 0x00000008c1007824 */ /* 0x040fe200078e00ff */
[----:B------:R-:W-:Y:S01]  /*08a0*/  SHF.R.U32.HI R6, RZ, 0x3, R193 ;  /* 0x00000003ff067819 */ /* 0x000fe200000116c1 */
[----:B------:R-:W5:Y:S01]  /*08b0*/  LDCU.64 UR4, c[0x0][0x410] ;  /* 0x00008200ff0477ac */ /* 0x000f620008000a00 */
[----:B------:R-:W-:Y:S01]  /*08c0*/  MOV R7, RZ ;  /* 0x000000ff00077202 */ /* 0x000fe20000000f00 */
[----:B------:R-:W-:Y:S01]  /*08d0*/  BSSY.RECONVERGENT B0, `(.L_x_749) ;  /* 0x0000030000007945 */ /* 0x000fe20003800200 */
[----:B------:R-:W-:Y:S01]  /*08e0*/  LOP3.LUT R0, R0, 0x38, RZ, 0xc0, !PT ;  /* 0x0000003800007812 */ /* 0x000fe200078ec0ff */
[----:B------:R-:W-:Y:S01]  /*08f0*/  UISETP.NE.AND UP1, UPT, UR10, URZ, !UP1 ;  /* 0x000000ff0a00728c */ /* 0x000fe2000cf25270 */
[----:B------:R-:W-:Y:S01]  /*0900*/  VIADD R4, R6, 0x10 ;  /* 0x0000001006047836 */ /* 0x000fe20000000000 */
[----:B----4-:R-:W-:Y:S01]  /*0910*/  UIMAD UR13, UR23, UR13, URZ ;  /* 0x0000000d170d72a4 */ /* 0x010fe2000f8e02ff */
[----:B------:R-:W-:Y:S01]  /*0920*/  IADD3 R14, P1, PT, R0, UR12, RZ ;  /* 0x0000000c000e7c10 */ /* 0x000fe2000ff3e0ff */
[----:B------:R-:W-:Y:S01]  /*0930*/  UIADD3 UR26, UPT, UPT, -UR7, UR26, URZ ;  /* 0x0000001a071a7290 */ /* 0x000fe2000fffe1ff */
[C---:B------:R-:W-:Y:S01]  /*0940*/  IADD3 R3, PT, PT, R6.reuse, 0x20, RZ ;  /* 0x0000002006037810 */ /* 0x040fe20007ffe0ff */
[----:B------:R-:W-:Y:S01]  /*0950*/  UISETP.NE.AND UP0, UPT, UR14, -0x1, UPT ;  /* 0xffffffff0e00788c */ /* 0x000fe2000bf05270 */
[C---:B------:R-:W-:Y:S01]  /*0960*/  VIADD R2, R6.reuse, 0x30 ;  /* 0x0000003006027836 */ /* 0x040fe20000000000 */
[----:B------:R-:W-:Y:S01]  /*0970*/  LOP3.LUT P6, R193, R193, 0x7, RZ, 0xc0, !PT ;  /* 0x00000007c1c17812 */ /* 0x000fe200078cc0ff */
[----:B------:R-:W-:Y:S01]  /*0980*/  IMAD.X R15, RZ, RZ, UR11, P1 ;  /* 0x0000000bff0f7e24 */ /* 0x000fe200088e06ff */
[----:B--2---:R-:W-:Y:S01]  /*0990*/  UIMAD UR6, UR24, UR6, URZ ;  /* 0x00000006180672a4 */ /* 0x004fe2000f8e02ff */
[----:B------:R-:W-:Y:S01]  /*09a0*/  ISETP.GE.AND P3, PT, R6, UR26, PT ;  /* 0x0000001a06007c0c */ /* 0x000fe2000bf66270 */
[----:B------:R-:W-:Y:S01]  /*09b0*/  @!UP1 UIMAD UR13, UR24, UR9, UR13 ;  /* 0x00000009180d92a4 */ /* 0x000fe2000f8e020d */
[----:B------:R-:W-:Y:S01]  /*09c0*/  ISETP.GE.AND P0, PT, R4, UR26, PT ;  /* 0x0000001a04007c0c */ /* 0x000fe2000bf06270 */
[----:B------:R-:W-:Y:S01]  /*09d0*/  USEL UR9, UR6, UR14, !UP0 ;  /* 0x0000000e06097287 */ /* 0x000fe2000c000000 */
[----:B-----5:R-:W-:Y:S01]  /*09e0*/  IMAD.U32 R11, RZ, RZ, UR5 ;  /* 0x00000005ff0b7e24 */ /* 0x020fe2000f8e00ff */
[----:B------:R-:W-:Y:S01]  /*09f0*/  USHF.R.S32.HI UR6, URZ, 0x1f, UR13 ;  /* 0x0000001fff067899 */ /* 0x000fe2000801140d */
[----:B------:R-:W-:Y:S01]  /*0a00*/  IMAD.U32 R8, RZ, RZ, UR4 ;  /* 0x00000004ff087e24 */ /* 0x000fe2000f8e00ff */
[----:B------:R-:W-:Y:S01]  /*0a10*/  USHF.R.S32.HI UR5, URZ, 0x1f, UR9 ;  /* 0x0000001fff057899 */ /* 0x000fe20008011409 */
[----:B------:R-:W-:Y:S01]  /*0a20*/  ISETP.GE.AND P2, PT, R3, UR26, PT ;  /* 0x0000001a03007c0c */ /* 0x000fe2000bf46270 */
[----:B-1----:R-:W-:Y:S01]  /*0a30*/  UIMAD UR4, UR7, UR8, URZ ;  /* 0x00000008070472a4 */ /* 0x002fe2000f8e02ff */
[----:B------:R-:W-:Y:S01]  /*0a40*/  IMAD.WIDE.U32 R8, R8, UR23, R14 ;  /* 0x0000001708087c25 */ /* 0x000fe2000f8e000e */
[----:B------:R-:W-:Y:S01]  /*0a50*/  USEL UR9, UR9, URZ, UP1 ;  /* 0x000000ff09097287 */ /* 0x000fe20008800000 */
[----:B------:R-:W-:Y:S01]  /*0a60*/  ISETP.GE.AND P1, PT, R2, UR26, PT ;  /* 0x0000001a02007c0c */ /* 0x000fe2000bf26270 */
[----:B------:R-:W-:Y:S01]  /*0a70*/  USEL UR5, UR5, URZ, UP1 ;  /* 0x000000ff05057287 */ /* 0x000fe20008800000 */
[----:B------:R-:W-:Y:S01]  /*0a80*/  IMAD R11, R11, UR23, R9 ;  /* 0x000000170b0b7c24 */ /* 0x000fe2000f8e0209 */
        /* <DEDUP_REMOVED lines=20> */
.L_x_750:
[----:B------:R-:W-:Y:S05]  /*0bd0*/  BSYNC.RECONVERGENT B0 ;  /* 0x0000000000007941 */ /* 0x000fea0003800200 */
.L_x_749:
        /* <DEDUP_REMOVED lines=20> */
.L_x_752:
[----:B------:R-:W-:Y:S05]  /*0d20*/  BSYNC.RECONVERGENT B0 ;  /* 0x0000000000007941 */ /* 0x000fea0003800200 */
.L_x_751:
        /* <DEDUP_REMOVED lines=18> */
.L_x_754:
[----:B------:R-:W-:Y:S05]  /*0e50*/  BSYNC.RECONVERGENT B0 ;  /* 0x0000000000007941 */ /* 0x000fea0003800200 */
.L_x_753:
        /* <DEDUP_REMOVED lines=17> */
.L_x_756:
[----:B------:R-:W-:Y:S05]  /*0f70*/  BSYNC.RECONVERGENT B0 ;  /* 0x0000000000007941 */ /* 0x000fea0003800200 */
.L_x_755:
        /* <DEDUP_REMOVED lines=10> */
.L_x_758:
[----:B------:R-:W-:Y:S05]  /*1020*/  BSYNC.RECONVERGENT B0 ;  /* 0x0000000000007941 */ /* 0x000fea0003800200 */
.L_x_757:
        /* <DEDUP_REMOVED lines=10> */
.L_x_760:
[----:B------:R-:W-:Y:S05]  /*10d0*/  BSYNC.RECONVERGENT B0 ;  /* 0x0000000000007941 */ /* 0x000fea0003800200 */
.L_x_759:
        /* <DEDUP_REMOVED lines=10> */
.L_x_762:
[----:B------:R-:W-:Y:S05]  /*1180*/  BSYNC.RECONVERGENT B0 ;  /* 0x0000000000007941 */ /* 0x000fea0003800200 */
.L_x_761:
        /* <DEDUP_REMOVED lines=10> */
.L_x_747:
        /* <DEDUP_REMOVED lines=21> */
.L_x_763:
[----:B------:R-:W1:Y:S01]  /*1380*/  LDCU.64 UR12, c[0x0][0x3b8] ;  /* 0x00007700ff0c77ac */ /* 0x000e620008000a00 */
[----:B------:R-:W-:-:S04]  /*1390*/  UIADD3 UR8, UPT, UPT, UR21, UR22, URZ ;  /* 0x0000001615087290 */ /* 0x000fc8000fffe0ff */
[----:B-1----:R-:W-:Y:S02]  /*13a0*/  UIMAD.WIDE.U32 UR28, UR8, UR12, URZ ;  /* 0x0000000c081c72a5 */ /* 0x002fe4000f8e00ff */
[----:B------:R-:W-:-:S04]  /*13b0*/  UIMAD UR8, UR8, UR13, URZ ;  /* 0x0000000d080872a4 */ /* 0x000fc8000f8e02ff */
[----:B------:R-:W-:Y:S02]  /*13c0*/  UIADD3 UR8, UPT, UPT, UR29, UR8, URZ ;  /* 0x000000081d087290 */ /* 0x000fe4000fffe0ff */
.L_x_764:
        /* <DEDUP_REMOVED lines=43> */
.L_x_765:
[----:B------:R-:W1:Y:S01]  /*1680*/  LDCU.64 UR10, c[0x0][0x3c0] ;  /* 0x00007800ff0a77ac */ /* 0x000e620008000a00 */
[----:B------:R-:W-:-:S04]  /*1690*/  UIADD3 UR21, UPT, UPT, UR21, UR22, URZ ;  /* 0x0000001615157290 */ /* 0x000fc8000fffe0ff */
[----:B-1----:R-:W-:Y:S02]  /*16a0*/  UIMAD.WIDE.U32 UR4, UR21, UR10, URZ ;  /* 0x0000000a150472a5 */ /* 0x002fe4000f8e00ff */
[----:B------:R-:W-:-:S04]  /*16b0*/  UIMAD UR21, UR21, UR11, URZ ;  /* 0x0000000b151572a4 */ /* 0x000fc8000f8e02ff */
[----:B------:R-:W-:Y:S01]  /*16c0*/  UIADD3 UR21, UPT, UPT, UR5, UR21, URZ ;  /* 0x0000001505157290 */ /* 0x000fe2000fffe0ff */
[----:B------:R-:W-:-:S11]  /*16d0*/  UMOV UR22, UR4 ;  /* 0x0000000400167c82 */ /* 0x000fd60008000000 */
.L_x_766:
[----:B------:R-:W-:Y:S01]  /*16e0*/  UIADD3 UR7, UPT, UPT, -UR7, UR26, URZ ;  /* 0x0000001a07077290 */ /* 0x000fe2000fffe1ff */
[--C-:B------:R-:W-:Y:S01]  /*16f0*/  SHF.R.U32.HI R166, RZ, 0x3, R193.reuse ;  /* 0x00000003ffa67819 */ /* 0x100fe200000116c1 */
[----:B------:R-:W1:Y:S01]  /*1700*/  S2R R9, SR_CTAID.X ;  /* 0x0000000000097919 */ /* 0x000e620000002500 */
[----:B------:R-:W2:Y:S01]  /*1710*/  LDCU.64 UR4, c[0x0][0x3c8] ;  /* 0x00007900ff0477ac */ /* 0x000ea20008000a00 */
[----:B------:R-:W-:Y:S01]  /*1720*/  IMAD.SHL.U32 R198, R193, 0x8, RZ ;  /* 0x00000008c1c67824 */ /* 0x000fe200078e00ff */
[----:B------:R-:W-:Y:S01]  /*1730*/  SHF.R.U32.HI R194, RZ, 0x1, R193 ;  /* 0x00000001ffc27819 */ /* 0x000fe200000116c1 */
[----:B------:R-:W-:Y:S01]  /*1740*/  IMAD.MOV.U32 R167, RZ, RZ, RZ ;  /* 0x000000ffffa77224 */ /* 0x000fe200078e00ff */
[C---:B------:R-:W-:Y:S01]  /*1750*/  ISETP.GE.AND P6, PT, R166.reuse, UR7, PT ;  /* 0x00000007a6007c0c */ /* 0x040fe2000bfc6270 */
[----:B------:R-:W-:Y:S01]  /*1760*/  VIADD R4, R166, 0x10 ;  /* 0x00000010a6047836 */ /* 0x000fe20000000000 */
[----:B------:R-:W-:Y:S01]  /*1770*/  LOP3.LUT R192, R198, 0x38, RZ, 0xc0, !PT ;  /* 0x00000038c6c07812 */ /* 0x000fe200078ec0ff */
[----:B------:R-:W-:Y:S01]  /*1780*/  VIADD R12, R166, 0x30 ;  /* 0x00000030a60c7836 */ /* 0x000fe20000000000 */
[----:B------:R-:W-:Y:S01]  /*1790*/  UIADD3 UR27, UPT, UPT, UR15, -0x1, URZ ;  /* 0xffffffff0f1b7890 */ /* 0x000fe2000fffe0ff */
[----:B------:R-:W-:Y:S01]  /*17a0*/  LOP3.LUT R84, R198, 0x1e00, RZ, 0xc0, !PT ;  /* 0x00001e00c6547812 */ /* 0x000fe200078ec0ff */
[----:B------:R-:W-:Y:S01]  /*17b0*/  UMOV UR9, 0x400 ;  /* 0x0000040000097882 */ /* 0x000fe20000000000 */
[----:B------:R-:W-:Y:S01]  /*17c0*/  IADD3 R6, P0, PT, R192, UR30, RZ ;  /* 0x0000001ec0067c10 */ /* 0x000fe2000ff1e0ff */
[----:B------:R-:W-:Y:S01]  /*17d0*/  UIMAD UR26, UR27, -0x40, UR25 ;  /* 0xffffffc01b1a78a4 */ /* 0x000fe2000f8e0219 */
[----:B------:R-:W-:Y:S01]  /*17e0*/  ISETP.GE.AND P5, PT, R4, UR7, PT ;  /* 0x0000000704007c0c */ /* 0x000fe2000bfa6270 */
[----:B------:R-:W-:Y:S01]  /*17f0*/  USHF.L.U64.HI UR30, UR12, 0x6, UR13 ;  /* 0x000000060c1e7899 */ /* 0x000fe2000801020d */
[----:B------:R-:W-:Y:S01]  /*1800*/  ISETP.GE.AND P3, PT, R12, UR7, PT ;  /* 0x000000070c007c0c */ /* 0x000fe2000bf66270 */
[----:B------:R-:W-:Y:S01]  /*1810*/  IMAD.X R7, RZ, RZ, UR6, P0 ;  /* 0x00000006ff077e24 */ /* 0x000fe200080e06ff */
[----:B------:R-:W3:Y:S01]  /*1820*/  @!P6 LDC.64 R2, c[0x0][0x3b0] ;  /* 0x0000ec00ff02eb82 */ /* 0x000ee20000000a00 */
[----:B--2---:R-:W-:Y:S01]  /*1830*/  IMAD.U32 R20, RZ, RZ, UR4 ;  /* 0x00000004ff147e24 */ /* 0x004fe2000f8e00ff */
[----:B------:R-:W-:Y:S01]  /*1840*/  ISETP.GE.AND P2, PT, R4, UR26, PT ;  /* 0x0000001a04007c0c */ /* 0x000fe2000bf46270 */
[----:B------:R-:W-:Y:S01]  /*1850*/  IMAD.U32 R5, RZ, RZ, UR5 ;  /* 0x00000005ff057e24 */ /* 0x000fe2000f8e00ff */
[----:B------:R-:W2:Y:S01]  /*1860*/  LDCU.64 UR4, c[0x0][0x3d0] ;  /* 0x00007a00ff0477ac */ /* 0x000ea20008000a00 */
[----:B------:R-:W-:Y:S01]  /*1870*/  IMAD.WIDE.U32 R20, R20, UR23, R6 ;  /* 0x0000001714147c25 */ /* 0x000fe2000f8e0006 */
[----:B------:R-:W4:Y:S02]  /*1880*/  S2R R228, SR_CTAID.X ;  /* 0x0000000000e47919 */ /* 0x000f240000002500 */
[----:B------:R-:W5:Y:S01]  /*1890*/  @!P6 LDC.64 R30, c[0x0][0x380] ;  /* 0x0000e000ff1eeb82 */ /* 0x000f620000000a00 */
[----:B------:R-:W-:Y:S01]  /*18a0*/  IMAD R21, R5, UR23, R21 ;  /* 0x0000001705157c24 */ /* 0x000fe2000f8e0215 */
[----:B------:R-:W-:Y:S01]  /*18b0*/  USHF.L.U32 UR31, UR12, 0x6, URZ ;  /* 0x000000060c1f7899 */ /* 0x000fe200080006ff */
[----:B------:R-:W-:Y:S01]  /*18c0*/  @!P5 IMAD.MOV.U32 R28, RZ, RZ, R20 ;  /* 0x000000ffff1cd224 */ /* 0x000fe200078e0014 */
[----:B------:R-:W-:Y:S01]  /*18d0*/  USHF.R.S32.HI UR29, URZ, 0x1f, UR27 ;  /* 0x0000001fff1d7899 */ /* 0x000fe2000801141b */
[----:B------:R-:W-:Y:S01]  /*18e0*/  @!P5 IMAD.MOV.U32 R29, RZ, RZ, R21 ;  /* 0x000000ffff1dd224 */ /* 0x000fe200078e0015 */
[----:B------:R-:W-:Y:S01]  /*18f0*/  UIMAD UR34, UR30, UR27, URZ ;  /* 0x0000001b1e2272a4 */ /* 0x000fe2000f8e02ff */
[----:B-1----:R-:W-:Y:S01]  /*1900*/  IMAD.WIDE.U32 R8, R9, 0x40, R166 ;  /* 0x0000004009087825 */ /* 0x002fe200078e00a6 */
[----:B------:R-:W1:Y:S01]  /*1910*/  S2UR UR6, SR_CgaCtaId ;  /* 0x00000000000679c3 */ /* 0x000e620000008800 */
[----:B------:R-:W-:-:S02]  /*1920*/  UIMAD.WIDE.U32 UR36, UR31, UR27, URZ ;  /* 0x0000001b1f2472a5 */ /* 0x000fc4000f8e00ff */
[----:B------:R-:W-:Y:S01]  /*1930*/  UIMAD UR34, UR29, UR31, UR34 ;  /* 0x0000001f1d2272a4 */ /* 0x000fe2000f8e0222 */
[----:B------:R-:W-:Y:S01]  /*1940*/  IMAD.SHL.U32 R81, R193, 0x40, RZ ;  /* 0x00000040c1517824 */ /* 0x000fe200078e00ff */
[----:B------:R-:W-:Y:S01]  /*1950*/  VOTEU.ALL UP0, P2 ;  /* 0x0000000000ff7886 */ /* 0x000fe20001000000 */
[----:B--2---:R-:W-:Y:S01]  /*1960*/  IMAD.U32 R18, RZ, RZ, UR4 ;  /* 0x00000004ff127e24 */ /* 0x004fe2000f8e00ff */
[----:B------:R-:W-:Y:S01]  /*1970*/  USHF.L.U32 UR33, UR12, 0x4, URZ ;  /* 0x000000040c217899 */ /* 0x000fe200080006ff */
[-C--:B---3--:R-:W-:Y:S01]  /*1980*/  @!P6 IMAD R0, R9, R2.reuse, RZ ;  /* 0x000000020900e224 */ /* 0x088fe200078e02ff */
[----:B------:R-:W2:Y:S01]  /*1990*/  @!P5 LDC.64 R10, c[0x0][0x380] ;  /* 0x0000e000ff0adb82 */ /* 0x000ea20000000a00 */
[C---:B------:R-:W-:Y:S01]  /*19a0*/  @!P6 IMAD.WIDE.U32 R6, R8.reuse, R2, R20 ;  /* 0x000000020806e225 */ /* 0x040fe200078e0014 */
[----:B------:R-:W-:Y:S01]  /*19b0*/  UIADD3 UR34, UPT, UPT, UR37, UR34, URZ ;  /* 0x0000002225227290 */ /* 0x000fe2000fffe0ff */
[----:B------:R-:W-:Y:S01]  /*19c0*/  LOP3.LUT R92, R81, 0x400, RZ, 0xc0, !PT ;  /* 0x00000400515c7812 */ /* 0x000fe200078ec0ff */
[----:B------:R-:W-:Y:S01]  /*19d0*/  USHF.L.U64.HI UR32, UR12, 0x4, UR13 ;  /* 0x000000040c207899 */ /* 0x000fe2000801020d */
[----:B------:R-:W-:Y:S01]  /*19e0*/  @!P6 IMAD R3, R8, R3, R0 ;  /* 0x000000030803e224 */ /* 0x000fe200078e0200 */
[----:B------:R-:W-:Y:S01]  /*19f0*/  UIMAD.WIDE.U32 UR38, UR12, 0x20, URZ ;  /* 0x000000200c2678a5 */ /* 0x000fe2000f8e00ff */
[----:B------:R-:W-:Y:S01]  /*1a00*/  VIADD R0, R166, 0x20 ;  /* 0x00000020a6007836 */ /* 0x000fe20000000000 */
[----:B-----5:R-:W-:Y:S01]  /*1a10*/  @!P6 LEA R30, P0, R6, R30, 0x1 ;  /* 0x0000001e061ee211 */ /* 0x020fe200078008ff */
[----:B------:R-:W-:Y:S01]  /*1a20*/  @!P6 IMAD.IADD R2, R7, 0x1, R3 ;  /* 0x000000010702e824 */ /* 0x000fe200078e0203 */
[----:B------:R-:W-:Y:S01]  /*1a30*/  USHF.L.U32 UR35, UR13, 0x5, URZ ;  /* 0x000000050d237899 */ /* 0x000fe200080006ff */
[----:B------:R-:W-:Y:S01]  /*1a40*/  IMAD.MOV.U32 R210, RZ, RZ, 0x20 ;  /* 0x00000020ffd27424 */ /* 0x000fe200078e00ff */
[----:B------:R-:W-:Y:S01]  /*1a50*/  ISETP.GE.AND P4, PT, R0, UR7, PT ;  /* 0x0000000700007c0c */ /* 0x000fe2000bf86270 */
[----:B------:R-:W-:Y:S01]  /*1a60*/  IMAD.MOV.U32 R82, RZ, RZ, 0x40 ;  /* 0x00000040ff527424 */ /* 0x000fe200078e00ff */
[----:B------:R-:W-:Y:S01]  /*1a70*/  @!P6 LEA.HI.X R31, R6, R31, R2, 0x1, P0 ;  /* 0x0000001f061fe211 */ /* 0x000fe200000f0c02 */
[----:B-1----:R-:W-:Y:S01]  /*1a80*/  ULEA UR6, UR6, UR9, 0x18 ;  /* 0x0000000906067291 */ /* 0x002fe2000f8ec0ff */
[----:B------:R-:W1:Y:S01]  /*1a90*/  @!P5 LDC.64 R2, c[0x0][0x3b0] ;  /* 0x0000ec00ff02db82 */ /* 0x000e620000000a00 */
[----:B------:R-:W-:Y:S01]  /*1aa0*/  @!P5 IADD3 R6, P1, PT, R8, 0x10, RZ ;  /* 0x000000100806d810 */ /* 0x000fe20007f3e0ff */
[----:B------:R-:W-:-:S02]  /*1ab0*/  @!UP0 UIADD3 UR9, UP1, UPT, UR33, UR36, URZ ;  /* 0x0000002421098290 */ /* 0x000fc4000ff3e0ff */
[----:B------:R-:W-:Y:S02]  /*1ac0*/  UISETP.GE.U32.AND UP2, UPT, UR25, 0x41, UPT ;  /* 0x000000411900788c */ /* 0x000fe4000bf46070 */
[----:B------:R-:W-:Y:S01]  /*1ad0*/  @!P5 IMAD.X R7, RZ, RZ, R9, P1 ;  /* 0x000000ffff07d224 */ /* 0x000fe200008e0609 */
[----:B------:R-:W-:Y:S02]  /*1ae0*/  ISETP.GE.AND P1, PT, R4, UR26, PT ;  /* 0x0000001a04007c0c */ /* 0x000fe4000bf26270 */
[----:B------:R-:W-:Y:S01]  /*1af0*/  @!P4 IADD3 R16, P0, PT, R8, 0x20, RZ ;  /* 0x000000200810c810 */ /* 0x000fe20007f1e0ff */
[----:B------:R-:W-:Y:S01]  /*1b00*/  @!P4 IMAD.MOV.U32 R22, RZ, RZ, R20 ;  /* 0x000000ffff16c224 */ /* 0x000fe200078e0014 */
[----:B------:R-:W-:Y:S01]  /*1b10*/  LOP3.LUT R4, R198, 0x1f8, RZ, 0xc0, !PT ;  /* 0x000001f8c6047812 */ /* 0x000fe200078ec0ff */
[----:B------:R-:W-:Y:S02]  /*1b20*/  @!P4 IMAD.MOV.U32 R23, RZ, RZ, R21 ;  /* 0x000000ffff17c224 */ /* 0x000fe400078e0015 */
[----:B------:R-:W-:Y:S01]  /*1b30*/  @!P4 IMAD.X R15, RZ, RZ, R9, P0 ;  /* 0x000000ffff0fc224 */ /* 0x000fe200000e0609 */
[----:B------:R-:W-:-:S02]  /*1b40*/  @!P3 IADD3 R14, P0, PT, R8, 0x30, RZ ;  /* 0x00000030080eb810 */ /* 0x000fc40007f1e0ff */
[----:B------:R-:W-:Y:S02]  /*1b50*/  LOP3.LUT R165, R4, 0x38, R193, 0x78, !PT ;  /* 0x0000003804a57812 */ /* 0x000fe400078e78c1 */
[----:B------:R-:W3:Y:S01]  /*1b60*/  @!P3 LDC.64 R4, c[0x0][0x3b0] ;  /* 0x0000ec00ff04bb82 */ /* 0x000ee20000000a00 */
[----:B------:R-:W-:Y:S01]  /*1b70*/  @!P3 IMAD.X R13, RZ, RZ, R9, P0 ;  /* 0x000000ffff0db224 */ /* 0x000fe200000e0609 */
[----:B------:R-:W-:Y:S01]  /*1b80*/  IADD3 R26, P0, PT, R192, UR28, RZ ;  /* 0x0000001cc01a7c10 */ /* 0x000fe2000ff1e0ff */
[----:B------:R-:W-:Y:S01]  /*1b90*/  USHF.R.S32.HI UR28, URZ, 0x1f, UR20 ;  /* 0x0000001fff1c7899 */ /* 0x000fe20008011414 */
[----:B------:R-:W-:Y:S01]  /*1ba0*/  LOP3.LUT R84, R165, R84, RZ, 0xfc, !PT ;  /* 0x00000054a5547212 */ /* 0x000fe200078efcff */
[-C--:B-1----:R-:W-:Y:S02]  /*1bb0*/  @!P5 IMAD R7, R7, R2.reuse, RZ ;  /* 0x000000020707d224 */ /* 0x082fe400078e02ff */
[----:B------:R-:W-:Y:S01]  /*1bc0*/  @!P5 IMAD.WIDE.U32 R28, R6, R2, R28 ;  /* 0x00000002061cd225 */ /* 0x000fe200078e001c */
[----:B------:R-:W1:Y:S01]  /*1bd0*/  @!P4 LDC.64 R8, c[0x0][0x3b0] ;  /* 0x0000ec00ff08cb82 */ /* 0x000e620000000a00 */
[----:B------:R-:W-:-:S02]  /*1be0*/  LEA R84, R84, UR6, 0x1 ;  /* 0x0000000654547c11 */ /* 0x000fc4000f8e08ff */
[----:B------:R-:W-:Y:S02]  /*1bf0*/  @!P5 IMAD R17, R6, R3, R7 ;  /* 0x000000030611d224 */ /* 0x000fe400078e0207 */
[----:B------:R-:W-:Y:S01]  /*1c00*/  IMAD.X R27, RZ, RZ, UR8, P0 ;  /* 0x00000008ff1b7e24 */ /* 0x000fe200080e06ff */
[----:B------:R-:W-:Y:S01]  /*1c10*/  UIMAD UR8, UR28, UR4, URZ ;  /* 0x000000041c0872a4 */ /* 0x000fe2000f8e02ff */
[----:B------:R-:W-:Y:S01]  /*1c20*/  @!P5 IMAD.IADD R24, R29, 0x1, R17 ;  /* 0x000000011d18d824 */ /* 0x000fe200078e0211 */
[----:B------:R-:W5:Y:S01]  /*1c30*/  @!P4 LDC.64 R6, c[0x0][0x380] ;  /* 0x0000e000ff06cb82 */ /* 0x000f620000000a00 */
[C---:B--2---:R-:W-:Y:S01]  /*1c40*/  @!P5 LEA R10, P0, R28.reuse, R10, 0x1 ;  /* 0x0000000a1c0ad211 */ /* 0x044fe200078008ff */
[----:B------:R-:W-:Y:S01]  /*1c50*/  UIMAD UR8, UR20, UR5, UR8 ;  /* 0x00000005140872a4 */ /* 0x000fe2000f8e0208 */
[----:B------:R-:W-:Y:S01]  /*1c60*/  @!PT LDS RZ, [RZ] ;  /* 0x00000000fffff984 */ /* 0x000fe20000000800 */
[----:B------:R-:W-:Y:S01]  /*1c70*/  @!PT LDS RZ, [RZ] ;  /* 0x00000000fffff984 */ /* 0x000fe20000000800 */
[----:B------:R-:W-:Y:S01]  /*1c80*/  @!PT LDS RZ, [RZ] ;  /* 0x00000000fffff984 */ /* 0x000fe20000000800 */
[----:B------:R-:W-:Y:S01]  /*1c90*/  @!P6 LDGSTS.E.BYPASS.LTC128B.128 [R84], desc[UR16][R30.64] ;  /* 0x000000001e54efae */ /* 0x000fe2000b981a10 */
[----:B------:R-:W2:Y:S01]  /*1ca0*/  LDCU.64 UR4, c[0x0][0x388] ;  /* 0x00007100ff0477ac */ /* 0x000ea20008000a00 */
[----:B------:R-:W-:Y:S01]  /*1cb0*/  @!P5 LEA.HI.X R11, R28, R11, R24, 0x1, P0 ;  /* 0x0000000b1c0bd211 */ /* 0x000fe200000f0c18 */
[C---:B------:R-:W-:Y:S01]  /*1cc0*/  IMAD.WIDE.U32 R26, R166.reuse, UR12, R26 ;  /* 0x0000000ca61a7c25 */ /* 0x040fe2000f8e001a */
[----:B------:R-:W-:Y:S01]  /*1cd0*/  @!P6 LDGSTS.E.BYPASS.LTC128B.128 [R84+0x2000], desc[UR16][R30.64+0x80] ;  /* 0x020000801e54efae */ /* 0x000fe2000b981a10 */
[----:B------:R-:W4:Y:S02]  /*1ce0*/  @!P3 LDC.64 R2, c[0x0][0x380] ;  /* 0x0000e000ff02bb82 */ /* 0x000f240000000a00 */
[----:B---3--:R-:W-:Y:S01]  /*1cf0*/  @!P3 IMAD R13, R13, R4, RZ ;  /* 0x000000040d0db224 */ /* 0x008fe200078e02ff */
[----:B------:R-:W-:Y:S01]  /*1d00*/  @!P6 LDGSTS.E.BYPASS.LTC128B.128 [R84+0x4000], desc[UR16][R30.64+0x100] ;  /* 0x040001001e54efae */ /* 0x000fe2000b981a10 */
[----:B------:R-:W-:-:S02]  /*1d10*/  IMAD R27, R166, UR13, R27 ;  /* 0x0000000da61b7c24 */ /* 0x000fc4000f8e021b */
[----:B------:R-:W-:Y:S01]  /*1d20*/  @!P3 IMAD R5, R14, R5, R13 ;  /* 0x000000050e05b224 */ /* 0x000fe200078e020d */
[----:B------:R-:W-:Y:S01]  /*1d30*/  @!P6 LDGSTS.E.BYPASS.LTC128B.128 [R84+0x6000], desc[UR16][R30.64+0x180] ;  /* 0x060001801e54efae */ /* 0x000fe2000b981a10 */
[-C--:B-1----:R-:W-:Y:S02]  /*1d40*/  @!P4 IMAD R15, R15, R8.reuse, RZ ;  /* 0x000000080f0fc224 */ /* 0x082fe400078e02ff */
[C---:B------:R-:W-:Y:S01]  /*1d50*/  @!P4 IMAD.WIDE.U32 R22, R16.reuse, R8, R22 ;  /* 0x000000081016c225 */ /* 0x040fe200078e0016 */
[----:B------:R-:W-:Y:S03]  /*1d60*/  @!P5 LDGSTS.E.BYPASS.LTC128B.128 [R84+0x800], desc[UR16][R10.64] ;  /* 0x008000000a54dfae */ /* 0x000fe6000b981a10 */
[----:B------:R-:W-:Y:S01]  /*1d70*/  @!P4 IMAD R9, R16, R9, R15 ;  /* 0x000000091009c224 */ /* 0x000fe200078e020f */
[----:B------:R-:W-:Y:S01]  /*1d80*/  @!P5 LDGSTS.E.BYPASS.LTC128B.128 [R84+0x2800], desc[UR16][R10.64+0x80] ;  /* 0x028000800a54dfae */ /* 0x000fe2000b981a10 */
[----:B------:R-:W-:-:S03]  /*1d90*/  @!P3 IMAD.WIDE.U32 R20, R14, R4, R20 ;  /* 0x000000040e14b225 */ /* 0x000fc600078e0014 */
[----:B------:R-:W-:Y:S01]  /*1da0*/  @!P5 LDGSTS.E.BYPASS.LTC128B.128 [R84+0x4800], desc[UR16][R10.64+0x100] ;  /* 0x048001000a54dfae */ /* 0x000fe2000b981a10 */
[----:B------:R-:W-:Y:S02]  /*1db0*/  @!P4 IMAD.IADD R9, R23, 0x1, R9 ;  /* 0x000000011709c824 */ /* 0x000fe400078e0209 */
[----:B------:R-:W-:Y:S01]  /*1dc0*/  IMAD.WIDE.U32 R18, R18, UR20, R26 ;  /* 0x0000001412127c25 */ /* 0x000fe2000f8e001a */
[----:B------:R1:W-:Y:S01]  /*1dd0*/  @!P5 LDGSTS.E.BYPASS.LTC128B.128 [R84+0x6800], desc[UR16][R10.64+0x180] ;  /* 0x068001800a54dfae */ /* 0x0003e2000b981a10 */
[----:B-----5:R-:W-:Y:S02]  /*1de0*/  @!P4 LEA R6, P5, R22, R6, 0x1 ;  /* 0x000000061606c211 */ /* 0x020fe400078a08ff */
[----:B------:R-:W-:Y:S01]  /*1df0*/  @!P3 IMAD.IADD R5, R21, 0x1, R5 ;  /* 0x000000011505b824 */ /* 0x000fe200078e0205 */
[----:B----4-:R-:W-:Y:S01]  /*1e00*/  @!P3 LEA R2, P0, R20, R2, 0x1 ;  /* 0x000000021402b211 */ /* 0x010fe200078008ff */
[----:B------:R-:W-:Y:S01]  /*1e10*/  VIADD R215, R19, UR8 ;  /* 0x0000000813d77c36 */ /* 0x000fe20008000000 */
[----:B------:R-:W-:Y:S01]  /*1e20*/  @!P4 LEA.HI.X R7, R22, R7, R9, 0x1, P5 ;  /* 0x000000071607c211 */ /* 0x000fe200028f0c09 */
[----:B------:R-:W-:Y:S01]  /*1e30*/  IMAD.U32 R4, RZ, RZ, UR36 ;  /* 0x00000024ff047e24 */ /* 0x000fe2000f8e00ff */
[----:B--2---:R-:W-:Y:S01]  /*1e40*/  LEA R216, P6, R18, UR4, 0x1 ;  /* 0x0000000412d87c11 */ /* 0x004fe2000f8c08ff */
[----:B------:R-:W-:Y:S01]  /*1e50*/  @!UP0 UIADD3.X UR8, UPT, UPT, UR32, UR34, URZ, UP1, !UPT ;  /* 0x0000002220088290 */ /* 0x000fe20008ffe4ff */
[----:B------:R-:W-:Y:S01]  /*1e60*/  @!P3 LEA.HI.X R3, R20, R3, R5, 0x1, P0 ;  /* 0x000000031403b211 */ /* 0x000fe200000f0c05 */
[----:B------:R-:W-:Y:S01]  /*1e70*/  @!P4 LDGSTS.E.BYPASS.LTC128B.128 [R84+0x1000], desc[UR16][R6.64] ;  /* 0x010000000654cfae */ /* 0x000fe2000b981a10 */
[----:B------:R-:W-:Y:S01]  /*1e80*/  LEA.HI.X R215, R18, UR5, R215, 0x1, P6 ;  /* 0x0000000512d77c11 */ /* 0x000fe2000b0f0cd7 */
[----:B------:R-:W-:Y:S01]  /*1e90*/  IMAD.U32 R5, RZ, RZ, UR37 ;  /* 0x00000025ff057e24 */ /* 0x000fe2000f8e00ff */
[----:B------:R-:W-:Y:S01]  /*1ea0*/  ISETP.GE.AND P5, PT, R0, UR26, PT ;  /* 0x0000001a00007c0c */ /* 0x000fe2000bfa6270 */
[----:B------:R-:W-:Y:S01]  /*1eb0*/  @!P4 LDGSTS.E.BYPASS.LTC128B.128 [R84+0x3000], desc[UR16][R6.64+0x80] ;  /* 0x030000800654cfae */ /* 0x000fe2000b981a10 */
[----:B------:R-:W-:Y:S01]  /*1ec0*/  ISETP.GE.AND P6, PT, R166, UR26, PT ;  /* 0x0000001aa6007c0c */ /* 0x000fe2000bfc6270 */
[----:B------:R-:W-:Y:S01]  /*1ed0*/  IMAD.U32 R5, RZ, RZ, UR34 ;  /* 0x00000022ff057e24 */ /* 0x000fe2000f8e00ff */
[----:B------:R-:W-:Y:S01]  /*1ee0*/  ISETP.GE.AND P0, PT, R0, UR26, PT ;  /* 0x0000001a00007c0c */ /* 0x000fe2000bf06270 */
[----:B------:R-:W-:Y:S01]  /*1ef0*/  @!P4 LDGSTS.E.BYPASS.LTC128B.128 [R84+0x5000], desc[UR16][R6.64+0x100] ;  /* 0x050001000654cfae */ /* 0x000fe2000b981a10 */
[----:B------:R-:W-:Y:S01]  /*1f00*/  IMAD.U32 R0, RZ, RZ, UR34 ;  /* 0x00000022ff007e24 */ /* 0x000fe2000f8e00ff */
[----:B------:R-:W2:Y:S01]  /*1f10*/  LDCU.64 UR4, c[0x0][0x3d8] ;  /* 0x00007b00ff0477ac */ /* 0x000ea20008000a00 */
[----:B------:R-:W-:Y:S01]  /*1f20*/  IMAD.U32 R21, RZ, RZ, UR10 ;  /* 0x0000000aff157e24 */ /* 0x000fe2000f8e00ff */
[----:B------:R3:W-:Y:S01]  /*1f30*/  @!P4 LDGSTS.E.BYPASS.LTC128B.128 [R84+0x7000], desc[UR16][R6.64+0x180] ;  /* 0x070001800654cfae */ /* 0x0007e2000b981a10 */
[----:B------:R-:W-:Y:S01]  /*1f40*/  ISETP.GE.AND P4, PT, R12, UR26, PT ;  /* 0x0000001a0c007c0c */ /* 0x000fe2000bf86270 */
[----:B------:R-:W-:-:S02]  /*1f50*/  IMAD.U32 R13, RZ, RZ, UR11 ;  /* 0x0000000bff0d7e24 */ /* 0x000fc4000f8e00ff */
[----:B------:R-:W-:Y:S01]  /*1f60*/  @!P3 LDGSTS.E.BYPASS.LTC128B.128 [R84+0x1800], desc[UR16][R2.64] ;  /* 0x018000000254bfae */ /* 0x000fe2000b981a10 */
[----:B------:R-:W-:Y:S01]  /*1f70*/  VOTEU.ALL UP0, P5 ;  /* 0x0000000000ff7886 */ /* 0x000fe20002800000 */
[----:B-1----:R-:W-:Y:S02]  /*1f80*/  IMAD.U32 R10, RZ, RZ, UR12 ;  /* 0x0000000cff0a7e24 */ /* 0x002fe4000f8e00ff */
[----:B------:R-:W-:Y:S02]  /*1f90*/  @!P3 LDGSTS.E.BYPASS.LTC128B.128 [R84+0x3800], desc[UR16][R2.64+0x80] ;  /* 0x038000800254bfae */ /* 0x000fe4000b981a10 */
[----:B------:R-:W-:Y:S02]  /*1fa0*/  @!UP0 UIADD3 UR36, UP1, UPT, UR36, UR38, URZ ;  /* 0x0000002624248290 */ /* 0x000fe4000ff3e0ff */
[----:B------:R-:W-:Y:S02]  /*1fb0*/  @!P3 LDGSTS.E.BYPASS.LTC128B.128 [R84+0x5800], desc[UR16][R2.64+0x100] ;  /* 0x058001000254bfae */ /* 0x000fe4000b981a10 */
[----:B------:R-:W-:Y:S01]  /*1fc0*/  @!UP0 UIADD3.X UR35, UPT, UPT, UR34, UR39, UR35, UP1, !UPT ;  /* 0x0000002722238290 */ /* 0x000fe20008ffe423 */
[----:B------:R-:W-:Y:S01]  /*1fd0*/  @!P4 IMAD.WIDE.U32 R10, R10, 0x30, R4 ;  /* 0x000000300a0ac825 */ /* 0x000fe200078e0004 */
[----:B------:R1:W-:Y:S01]  /*1fe0*/  @!P3 LDGSTS.E.BYPASS.LTC128B.128 [R84+0x7800], desc[UR16][R2.64+0x180] ;  /* 0x078001800254bfae */ /* 0x0003e2000b981a10 */
[----:B------:R-:W-:Y:S01]  /*1ff0*/  IADD3 R8, P3, PT, R192, UR22, RZ ;  /* 0x00000016c0087c10 */ /* 0x000fe2000ff7e0ff */
[----:B--2---:R-:W-:Y:S01]  /*2000*/  UIMAD UR28, UR28, UR4, URZ ;  /* 0x000000041c1c72a4 */ /* 0x004fe2000f8e02ff */
[----:B------:R-:W-:Y:S01]  /*2010*/  IMAD.U32 R5, RZ, RZ, UR37 ;  /* 0x00000025ff057e24 */ /* 0x000fe2000f8e00ff */
[----:B------:R-:W-:-:S02]  /*2020*/  VOTEU.ALL UP0, P0 ;  /* 0x0000000000ff7886 */ /* 0x000fc40000000000 */
[----:B------:R-:W-:Y:S01]  /*2030*/  IMAD.X R9, RZ, RZ, UR21, P3 ;  /* 0x00000015ff097e24 */ /* 0x000fe200098e06ff */
[----:B------:R-:W-:Y:S01]  /*2040*/  @!P6 LEA R14, P3, R4, R216, 0x1 ;  /* 0x000000d8040ee211 */ /* 0x000fe200078608ff */
[----:B------:R-:W-:Y:S01]  /*2050*/  UIMAD UR28, UR20, UR5, UR28 ;  /* 0x00000005141c72a4 */ /* 0x000fe2000f8e021c */
[----:B------:R-:W-:Y:S02]  /*2060*/  IMAD.WIDE.U32 R8, R166, UR10, R8 ;  /* 0x0000000aa6087c25 */ /* 0x000fe4000f8e0008 */
[----:B------:R-:W-:Y:S02]  /*2070*/  @!P6 LEA.HI.X R15, R4, R215, R0, 0x1, P3 ;  /* 0x000000d7040fe211 */ /* 0x000fe400018f0c00 */
[----:B------:R-:W-:Y:S02]  /*2080*/  IMAD.U32 R0, RZ, RZ, UR8 ;  /* 0x00000008ff007e24 */ /* 0x000fe4000f8e00ff */
[----:B------:R-:W-:Y:S01]  /*2090*/  IMAD.U32 R4, RZ, RZ, UR13 ;  /* 0x0000000dff047e24 */ /* 0x000fe2000f8e00ff */
[----:B------:R-:W-:Y:S01]  /*20a0*/  @!P6 LDGSTS.E.BYPASS.LTC128B.128 [R84+0x8000], desc[UR16][R14.64] ;  /* 0x080000000e54efae */ /* 0x000fe2000b981a10 */
[----:B---3--:R-:W-:-:S02]  /*20b0*/  IMAD.U32 R6, RZ, RZ, UR35 ;  /* 0x00000023ff067e24 */ /* 0x008fc4000f8e00ff */
[----:B------:R-:W-:Y:S01]  /*20c0*/  @!P4 IMAD R4, R4, 0x30, RZ ;  /* 0x000000300404c824 */ /* 0x000fe200078e02ff */
[----:B------:R-:W-:Y:S01]  /*20d0*/  @!P6 LDGSTS.E.BYPASS.LTC128B.128 [R84+0xa000], desc[UR16][R14.64+0x80] ;  /* 0x0a0000800e54efae */ /* 0x000fe2000b981a10 */
[----:B------:R-:W-:Y:S02]  /*20e0*/  IMAD.U32 R7, RZ, RZ, UR11 ;  /* 0x0000000bff077e24 */ /* 0x000fe4000f8e00ff */
[----:B------:R-:W-:Y:S01]  /*20f0*/  @!P4 IMAD.IADD R4, R11, 0x1, R4 ;  /* 0x000000010b04c824 */ /* 0x000fe200078e0204 */
[----:B------:R-:W-:Y:S01]  /*2100*/  @!P6 LDGSTS.E.BYPASS.LTC128B.128 [R84+0xc000], desc[UR16][R14.64+0x100] ;  /* 0x0c0001000e54efae */ /* 0x000fe2000b981a10 */
[----:B------:R-:W-:Y:S01]  /*2110*/  LOP3.LUT R11, R81, 0x200, RZ, 0xc0, !PT ;  /* 0x00000200510b7812 */ /* 0x000fe200078ec0ff */
[----:B-1----:R-:W-:Y:S01]  /*2120*/  IMAD.U32 R3, RZ, RZ, UR9 ;  /* 0x00000009ff037e24 */ /* 0x002fe2000f8e00ff */
[----:B------:R-:W1:Y:S01]  /*2130*/  LDCU.64 UR8, c[0x0][0x390] ;  /* 0x00007200ff0877ac */ /* 0x000e620008000a00 */
[----:B------:R2:W-:Y:S01]  /*2140*/  @!P6 LDGSTS.E.BYPASS.LTC128B.128 [R84+0xe000], desc[UR16][R14.64+0x180] ;  /* 0x0e0001800e54efae */ /* 0x0005e2000b981a10 */
[----:B------:R-:W-:-:S02]  /*2150*/  IMAD R2, R166, UR11, RZ ;  /* 0x0000000ba6027c24 */ /* 0x000fc4000f8e02ff */
[-C--:B------:R-:W-:Y:S02]  /*2160*/  @!P2 LEA R18, P3, R3, R216.reuse, 0x1 ;  /* 0x000000d80312a211 */ /* 0x080fe400078608ff */
[----:B------:R-:W-:Y:S02]  /*2170*/  IMAD.IADD R9, R9, 0x1, R2 ;  /* 0x0000000109097824 */ /* 0x000fe400078e0202 */
[----:B------:R-:W-:Y:S01]  /*2180*/  @!P2 LEA.HI.X R19, R3, R215, R0, 0x1, P3 ;  /* 0x000000d70313a211 */ /* 0x000fe200018f0c00 */
[----:B------:R-:W-:Y:S02]  /*2190*/  IMAD.U32 R3, RZ, RZ, UR36 ;  /* 0x00000024ff037e24 */ /* 0x000fe4000f8e00ff */
[----:B------:R-:W-:Y:S02]  /*21a0*/  IMAD.U32 R0, RZ, RZ, UR4 ;  /* 0x00000004ff007e24 */ /* 0x000fe4000f8e00ff */
[----:B------:R-:W-:Y:S01]  /*21b0*/  @!P2 LDGSTS.E.BYPASS.LTC128B.128 [R84+0x8800], desc[UR16][R18.64] ;  /* 0x088000001254afae */ /* 0x000fe2000b981a10 */
[----:B------:R-:W-:Y:S01]  /*21c0*/  @!P5 LEA R16, P3, R3, R216, 0x1 ;  /* 0x000000d80310d211 */ /* 0x000fe200078608ff */
[----:B------:R-:W-:-:S02]  /*21d0*/  IMAD.WIDE.U32 R8, R0, UR20, R8 ;  /* 0x0000001400087c25 */ /* 0x000fc4000f8e0008 */
[----:B------:R-:W-:Y:S01]  /*21e0*/  @!P2 LDGSTS.E.BYPASS.LTC128B.128 [R84+0xa800], desc[UR16][R18.64+0x80] ;  /* 0x0a8000801254afae */ /* 0x000fe2000b981a10 */
[-C--:B------:R-:W-:Y:S01]  /*21f0*/  @!P5 LEA.HI.X R17, R3, R215.reuse, R6, 0x1, P3 ;  /* 0x000000d70311d211 */ /* 0x080fe200018f0c06 */
[----:B------:R-:W-:Y:S01]  /*2200*/  VIADD R3, R9, UR28 ;  /* 0x0000001c09037c36 */ /* 0x000fe20008000000 */
[----:B------:R-:W-:Y:S01]  /*2210*/  USHF.L.U32 UR28, UR10, 0x6, URZ ;  /* 0x000000060a1c7899 */ /* 0x000fe200080006ff */
[----:B------:R-:W-:Y:S01]  /*2220*/  @!P2 LDGSTS.E.BYPASS.LTC128B.128 [R84+0xc800], desc[UR16][R18.64+0x100] ;  /* 0x0c8001001254afae */ /* 0x000fe2000b981a10 */
[----:B-1----:R-:W-:Y:S01]  /*2230*/  LEA R5, P3, R8, UR8, 0x1 ;  /* 0x0000000808057c11 */ /* 0x002fe2000f8608ff */
[----:B------:R-:W-:Y:S01]  /*2240*/  IMAD.U32 R6, RZ, RZ, UR10 ;  /* 0x0000000aff067e24 */ /* 0x000fe2000f8e00ff */
[----:B------:R-:W-:Y:S01]  /*2250*/  UIMAD.WIDE.U32 UR36, UR28, UR27, URZ ;  /* 0x0000001b1c2472a5 */ /* 0x000fe2000f8e00ff */
[----:B------:R1:W-:Y:S01]  /*2260*/  @!P2 LDGSTS.E.BYPASS.LTC128B.128 [R84+0xe800], desc[UR16][R18.64+0x180] ;  /* 0x0e8001801254afae */ /* 0x0003e2000b981a10 */
[C---:B------:R-:W-:Y:S02]  /*2270*/  LOP3.LUT R9, R193.reuse, 0x8, RZ, 0xc0, !PT ;  /* 0x00000008c1097812 */ /* 0x040fe400078ec0ff */
[C---:B--2---:R-:W-:Y:S01]  /*2280*/  @!P4 LEA R14, P2, R10.reuse, R216, 0x1 ;  /* 0x000000d80a0ec211 */ /* 0x044fe200078408ff */
[----:B------:R-:W-:Y:S03]  /*2290*/  @!P5 LDGSTS.E.BYPASS.LTC128B.128 [R84+0x9000], desc[UR16][R16.64] ;  /* 0x090000001054dfae */ /* 0x000fe6000b981a10 */
[----:B------:R-:W-:Y:S01]  /*22a0*/  @!P4 LEA.HI.X R15, R10, R215, R4, 0x1, P2 ;  /* 0x000000d70a0fc211 */ /* 0x000fe200010f0c04 */
[----:B------:R-:W-:Y:S01]  /*22b0*/  @!P5 LDGSTS.E.BYPASS.LTC128B.128 [R84+0xb000], desc[UR16][R16.64+0x80] ;  /* 0x0b0000801054dfae */ /* 0x000fe2000b981a10 */
[----:B------:R-:W-:Y:S01]  /*22c0*/  ISETP.GE.AND P2, PT, R12, UR26, PT ;  /* 0x0000001a0c007c0c */ /* 0x000fe2000bf46270 */
[----:B------:R-:W-:Y:S01]  /*22d0*/  USHF.L.U64.HI UR26, UR10, 0x6, UR11 ;  /* 0x000000060a1a7899 */ /* 0x000fe2000801020b */
[----:B------:R-:W-:Y:S01]  /*22e0*/  LEA.HI.X R4, R8, UR9, R3, 0x1, P3 ;  /* 0x0000000908047c11 */ /* 0x000fe200098f0c03 */
[----:B------:R-:W-:Y:S01]  /*22f0*/  @!P5 LDGSTS.E.BYPASS.LTC128B.128 [R84+0xd000], desc[UR16][R16.64+0x100] ;  /* 0x0d0001001054dfae */ /* 0x000fe2000b981a10 */
[----:B------:R-:W-:Y:S01]  /*2300*/  IMAD.U32 R10, RZ, RZ, UR10 ;  /* 0x0000000aff0a7e24 */ /* 0x000fe2000f8e00ff */
[----:B------:R-:W-:Y:S01]  /*2310*/  UIMAD UR26, UR26, UR27, URZ ;  /* 0x0000001b1a1a72a4 */ /* 0x000fe2000f8e02ff */
[----:B------:R-:W-:Y:S01]  /*2320*/  @!P1 LEA R6, P3, R6, UR36, 0x4 ;  /* 0x0000002406069c11 */ /* 0x000fe2000f8620ff */
[----:B------:R2:W-:Y:S01]  /*2330*/  @!P5 LDGSTS.E.BYPASS.LTC128B.128 [R84+0xf000], desc[UR16][R16.64+0x180] ;  /* 0x0f0001801054dfae */ /* 0x0005e2000b981a10 */
[----:B------:R-:W-:Y:S01]  /*2340*/  IMAD.SHL.U32 R8, R193, 0x20, RZ ;  /* 0x00000020c1087824 */ /* 0x000fe200078e00ff */
[----:B------:R-:W-:Y:S01]  /*2350*/  UIMAD UR26, UR29, UR28, UR26 ;  /* 0x0000001c1d1a72a4 */ /* 0x000fe2000f8e021a */
[----:B------:R-:W-:Y:S01]  /*2360*/  LOP3.LUT R3, R194, 0x8, RZ, 0xc0, !PT ;  /* 0x00000008c2037812 */ /* 0x000fe200078ec0ff */
[----:B------:R-:W-:Y:S01]  /*2370*/  @!P4 LDGSTS.E.BYPASS.LTC128B.128 [R84+0x9800], desc[UR16][R14.64] ;  /* 0x098000000e54cfae */ /* 0x000fe2000b981a10 */
[----:B------:R-:W-:Y:S01]  /*2380*/  UIMAD.WIDE.U32 UR28, UR10, 0x20, URZ ;  /* 0x000000200a1c78a5 */ /* 0x000fe2000f8e00ff */
[----:B------:R-:W-:Y:S01]  /*2390*/  LOP3.LUT R8, R11, 0x7c00, R8, 0xf8, !PT ;  /* 0x00007c000b087812 */ /* 0x000fe200078ef808 */
[----:B------:R-:W-:Y:S01]  /*23a0*/  UIADD3 UR34, UPT, UPT, UR37, UR26, URZ ;  /* 0x0000001a25227290 */ /* 0x000fe2000fffe0ff */
[----:B------:R-:W-:Y:S01]  /*23b0*/  @!P4 LDGSTS.E.BYPASS.LTC128B.128 [R84+0xb800], desc[UR16][R14.64+0x80] ;  /* 0x0b8000800e54cfae */ /* 0x000fe2000b981a10 */
[----:B------:R-:W-:Y:S01]  /*23c0*/  USHF.L.U32 UR26, UR11, 0x5, URZ ;  /* 0x000000050b1a7899 */ /* 0x000fe200080006ff */
[----:B------:R-:W-:Y:S01]  /*23d0*/  IMAD.U32 R11, RZ, RZ, UR37 ;  /* 0x00000025ff0b7e24 */ /* 0x000fe2000f8e00ff */
[----:B------:R-:W-:Y:S01]  /*23e0*/  @!UP0 UIADD3 UR35, UP1, UPT, UR36, UR28, URZ ;  /* 0x0000001c24238290 */ /* 0x000fe2000ff3e0ff */
[----:B------:R-:W-:Y:S01]  /*23f0*/  @!P4 LDGSTS.E.BYPASS.LTC128B.128 [R84+0xd800], desc[UR16][R14.64+0x100] ;  /* 0x0d8001000e54cfae */ /* 0x000fe2000b981a10 */
[----:B------:R-:W-:Y:S01]  /*2400*/  @!P1 LEA.HI.X R7, R10, UR34, R7, 0x4, P3 ;  /* 0x000000220a079c11 */ /* 0x000fe200098f2407 */
[----:B------:R-:W-:Y:S01]  /*2410*/  IMAD.U32 R10, RZ, RZ, UR36 ;  /* 0x00000024ff0a7e24 */ /* 0x000fe2000f8e00ff */
[----:B------:R-:W-:Y:S01]  /*2420*/  UIADD3 UR26, UPT, UPT, UR29, UR26, URZ ;  /* 0x0000001a1d1a7290 */ /* 0x000fe2000fffe0ff */
[----:B------:R3:W-:Y:S01]  /*2430*/  @!P4 LDGSTS.E.BYPASS.LTC128B.128 [R84+0xf800], desc[UR16][R14.64+0x180] ;  /* 0x0f8001800e54cfae */ /* 0x0007e2000b981a10 */
[----:B------:R-:W-:Y:S01]  /*2440*/  IMAD.U32 R11, RZ, RZ, UR34 ;  /* 0x00000022ff0b7e24 */ /* 0x000fe2000f8e00ff */
[----:B------:R-:W-:Y:S01]  /*2450*/  LOP3.LUT R12, R192, 0x1c0, R81, 0xf8, !PT ;  /* 0x000001c0c00c7812 */ /* 0x000fe200078ef851 */
[----:B-1----:R-:W-:Y:S01]  /*2460*/  IMAD.U32 R19, RZ, RZ, UR37 ;  /* 0x00000025ff137e24 */ /* 0x002fe2000f8e00ff */
[----:B------:R-:W0:Y:S01]  /*2470*/  LDGDEPBAR ;  /* 0x00000000000079af */ /* 0x000e220000000000 */
[----:B------:R-:W-:Y:S01]  /*2480*/  IMAD.U32 R19, RZ, RZ, UR34 ;  /* 0x00000022ff137e24 */ /* 0x000fe2000f8e00ff */
[----:B------:R-:W-:Y:S01]  /*2490*/  @!UP0 UIADD3.X UR34, UPT, UPT, UR26, UR34, URZ, UP1, !UPT ;  /* 0x000000221a228290 */ /* 0x000fe20008ffe4ff */
[----:B------:R-:W-:Y:S01]  /*24a0*/  IMAD.U32 R18, RZ, RZ, UR36 ;  /* 0x00000024ff127e24 */ /* 0x000fe2000f8e00ff */
[C---:B------:R-:W-:Y:S01]  /*24b0*/  LOP3.LUT R3, R12.reuse, R3, RZ, 0x3c, !PT ;  /* 0x000000030c037212 */ /* 0x040fe200078e3cff */
[----:B------:R-:W-:Y:S01]  /*24c0*/  @!P2 IMAD R13, R13, 0x30, RZ ;  /* 0x000000300d0da824 */ /* 0x000fe200078e02ff */
[----:B------:R-:W-:Y:S01]  /*24d0*/  LOP3.LUT R9, R12, R9, RZ, 0x3c, !PT ;  /* 0x000000090c097212 */ /* 0x000fe200078e3cff */
[----:B------:R-:W-:Y:S01]  /*24e0*/  @!P2 IMAD.WIDE.U32 R18, R21, 0x30, R18 ;  /* 0x000000301512a825 */ /* 0x000fe200078e0012 */
[----:B--2---:R-:W-:-:S03]  /*24f0*/  @!P6 LEA R16, P3, R10, R5, 0x1 ;  /* 0x000000050a10e211 */ /* 0x004fc600078608ff */
[----:B------:R-:W-:Y:S01]  /*2500*/  @!P2 IMAD.IADD R13, R19, 0x1, R13 ;  /* 0x00000001130da824 */ /* 0x000fe200078e020d */
[-C--:B------:R-:W-:Y:S01]  /*2510*/  @!P6 LEA.HI.X R17, R10, R4.reuse, R11, 0x1, P3 ;  /* 0x000000040a11e211 */ /* 0x080fe200018f0c0b */
[----:B------:R-:W-:Y:S01]  /*2520*/  IMAD.U32 R10, RZ, RZ, UR35 ;  /* 0x00000023ff0a7e24 */ /* 0x000fe2000f8e00ff */
[-C--:B------:R-:W-:Y:S01]  /*2530*/  @!P2 LEA R12, P3, R18, R5.reuse, 0x1 ;  /* 0x00000005120ca211 */ /* 0x080fe200078608ff */
[----:B------:R-:W-:Y:S01]  /*2540*/  IMAD.U32 R11, RZ, RZ, UR34 ;  /* 0x00000022ff0b7e24 */ /* 0x000fe2000f8e00ff */
[----:B------:R-:W1:Y:S01]  /*2550*/  LDCU UR34, c[0x0][0x3e0] ;  /* 0x00007c00ff2277ac */ /* 0x000e620008000800 */
[----:B------:R-:W-:Y:S01]  /*2560*/  IMAD.IADD R8, R3, 0x1, R8 ;  /* 0x0000000103087824 */ /* 0x000fe200078e0208 */
[----:B------:R-:W-:Y:S01]  /*2570*/  @!P0 LEA R20, P4, R10, R5, 0x1 ;  /* 0x000000050a148211 */ /* 0x000fe200078808ff */
[----:B------:R-:W-:Y:S01]  /*2580*/  IMAD R92, R9, 0x2, R92 ;  /* 0x00000002095c7824 */ /* 0x000fe200078e025c */
[-C--:B------:R-:W-:Y:S02]  /*2590*/  @!P2 LEA.HI.X R13, R18, R4.reuse, R13, 0x1, P3 ;  /* 0x00000004120da211 */ /* 0x080fe400018f0c0d */
[----:B------:R-:W-:Y:S01]  /*25a0*/  @!P0 LEA.HI.X R21, R10, R4, R11, 0x1, P4 ;  /* 0x000000040a158211 */ /* 0x000fe200020f0c0b */
[----:B------:R-:W-:Y:S01]  /*25b0*/  VIADD R87, R92, UR6 ;  /* 0x000000065c577c36 */ /* 0x000fe20008000000 */
[----:B------:R-:W-:-:S04]  /*25c0*/  DEPBAR.LE SB0, 0x0 ;  /* 0x000080000000791a */ /* 0x000fc80000000000 */
[----:B------:R-:W-:Y:S01]  /*25d0*/  BAR.SYNC.DEFER_BLOCKING 0x0 ;  /* 0x0000000000007b1d */ /* 0x000fe20000010000 */
[----:B---3--:R-:W-:Y:S02]  /*25e0*/  @!P1 LEA R14, P5, R6, R5, 0x1 ;  /* 0x00000005060e9211 */ /* 0x008fe400078a08ff */
[----:B------:R-:W-:Y:S02]  /*25f0*/  LEA R93, R8, UR6, 0x1 ;  /* 0x00000006085d7c11 */ /* 0x000fe4000f8e08ff */
[----:B------:R-:W-:Y:S01]  /*2600*/  @!P1 LEA.HI.X R15, R6, R4, R7, 0x1, P5 ;  /* 0x00000004060f9211 */ /* 0x000fe200028f0c07 */
[----:B-1----:R-:W-:-:S04]  /*2610*/  UIMAD UR23, UR24, UR34, UR23 ;  /* 0x00000022181772a4 */ /* 0x002fc8000f8e0217 */
[----:B------:R-:W-:Y:S01]  /*2620*/  USHF.L.U32 UR23, UR23, 0x5, URZ ;  /* 0x0000000517177899 */ /* 0x000fe200080006ff */
        /* <DEDUP_REMOVED lines=17> */
[----:B------:R-:W-:-:S03]  /*2740*/  IMAD.IADD R90, R87, 0x1, R80 ;  /* 0x00000001575a7824 */ /* 0x000fc600078e0250 */
[----:B------:R-:W-:Y:S04]  /*2750*/  @P1 STS.128 [R84+0x16800], RZ ;  /* 0x016800ff54001388 */ /* 0x000fe80000000c00 */
[----:B------:R-:W-:Y:S01]  /*2760*/  @!PT LDS RZ, [RZ] ;  /* 0x00000000fffff984 */ /* 0x000fe20000000800 */
[----:B------:R-:W-:Y:S01]  /*2770*/  @!PT LDS RZ, [RZ] ;  /* 0x00000000fffff984 */ /* 0x000fe20000000800 */
[----:B------:R-:W-:Y:S01]  /*2780*/  @!PT LDS RZ, [RZ] ;  /* 0x00000000fffff984 */ /* 0x000fe20000000800 */
[----:B------:R-:W-:Y:S04]  /*2790*/  @!P1 LDGSTS.E.BYPASS.LTC128B.128 [R84+0x10800], desc[UR16][R14.64] ;  /* 0x108000000e549fae */ /* 0x000fe8000b981a10 */
[----:B------:R-:W-:Y:S04]  /*27a0*/  @!P1 LDGSTS.E.BYPASS.LTC128B.128 [R84+0x12800], desc[UR16][R14.64+0x80] ;  /* 0x128000800e549fae */ /* 0x000fe8000b981a10 */
[----:B------:R-:W-:Y:S04]  /*27b0*/  @!P1 LDGSTS.E.BYPASS.LTC128B.128 [R84+0x14800], desc[UR16][R14.64+0x100] ;  /* 0x148001000e549fae */ /* 0x000fe8000b981a10 */
[----:B------:R-:W-:Y:S01]  /*27c0*/  @!P1 LDGSTS.E.BYPASS.LTC128B.128 [R84+0x16800], desc[UR16][R14.64+0x180] ;  /* 0x168001800e549fae */ /* 0x000fe2000b981a10 */
        /* <DEDUP_REMOVED lines=30> */
[----:B------:R-:W4:Y:S04]  /*29b0*/  LDSM.16.M88.4 R36, [R92+UR6+0x8000] ;  /* 0x008000065c24783b */ /* 0x000f280008000200 */
[----:B-1----:R-:W1:Y:S04]  /*29c0*/  LDSM.16.M88.4 R20, [R92+UR6+0x9000] ;  /* 0x009000065c14783b */ /* 0x002e680008000200 */
[----:B------:R-:W5:Y:S04]  /*29d0*/  LDSM.16.M88.4 R56, [R92+UR6+0x9800] ;  /* 0x009800065c38783b */ /* 0x000f680008000200 */
[----:B------:R-:W-:Y:S04]  /*29e0*/  LDSM.16.M88.4 R16, [R91] ;  /* 0x000000005b10783b */ /* 0x000fe80000000200 */
[----:B------:R-:W5:Y:S04]  /*29f0*/  LDSM.16.M88.4 R8, [R90+0x8800] ;  /* 0x008800005a08783b */ /* 0x000f680000000200 */
[----:B------:R-:W5:Y:S04]  /*2a00*/  LDSM.16.M88.4 R52, [R90+0x8000] ;  /* 0x008000005a34783b */ /* 0x000f680000000200 */
[----:B------:R-:W5:Y:S04]  /*2a10*/  LDSM.16.M88.4 R4, [R90+0x9000] ;  /* 0x009000005a04783b */ /* 0x000f680000000200 */
[----:B------:R-:W5:Y:S04]  /*2a20*/  LDSM.16.M88.4 R48, [R90+0x9800] ;  /* 0x009800005a30783b */ /* 0x000f680000000200 */
[----:B--2---:R-:W-:Y:S01]  /*2a30*/  LDSM.16.M88.4 R12, [R89] ;  /* 0x00000000590c783b */ /* 0x004fe20000000200 */
[C---:B---3--:R-:W-:Y:S03]  /*2a40*/  HMMA.16816.F32 R32, R64.reuse, R28, RZ ;  /* 0x0000001c4020723c */ /* 0x048fe600000018ff */
[----:B------:R-:W-:Y:S04]  /*2a50*/  LDSM.16.M88.4 R44, [R87+0x8000] ;  /* 0x00800000572c783b */ /* 0x000fe80000000200 */
[----:B------:R-:W-:Y:S01]  /*2a60*/  LDSM.16.M88.4 R60, [R85+0x9800] ;  /* 0x00980000553c783b */ /* 0x000fe20000000200 */
[C---:B------:R-:W-:Y:S03]  /*2a70*/  HMMA.16816.F32 R28, R64.reuse, R30, RZ ;  /* 0x0000001e401c723c */ /* 0x040fe600000018ff */
[----:B------:R-:W-:Y:S04]  /*2a80*/  LDSM.16.M88.4 R76, [R90+0xa800] ;  /* 0x00a800005a4c783b */ /* 0x000fe80000000200 */
[----:B------:R-:W-:Y:S01]  /*2a90*/  LDSM.16.M88.4 R72, [R90+0xb000] ;  /* 0x00b000005a48783b */ /* 0x000fe20000000200 */
[C---:B----4-:R-:W-:Y:S03]  /*2aa0*/  HMMA.16816.F32 R40, R64.reuse, R36, RZ ;  /* 0x000000244028723c */ /* 0x050fe600000018ff */
[----:B------:R-:W0:Y:S05]  /*2ab0*/  LDGDEPBAR ;  /* 0x00000000000079af */ /* 0x000e2a0000000000 */
[C---:B-1----:R-:W-:Y:S08]  /*2ac0*/  HMMA.16816.F32 R24, R64.reuse, R20, RZ ;  /* 0x000000144018723c */ /* 0x042ff000000018ff */
[C---:B------:R-:W-:Y:S08]  /*2ad0*/  HMMA.16816.F32 R36, R64.reuse, R38, RZ ;  /* 0x000000264024723c */ /* 0x040ff000000018ff */
[C---:B------:R-:W-:Y:S08]  /*2ae0*/  HMMA.16816.F32 R20, R64.reuse, R22, RZ ;  /* 0x000000164014723c */ /* 0x040ff000000018ff */
[C---:B-----5:R-:W-:Y:S08]  /*2af0*/  HMMA.16816.F32 R68, R64.reuse, R56, RZ ;  /* 0x000000384044723c */ /* 0x060ff000000018ff */
[----:B------:R-:W-:Y:S01]  /*2b00*/  HMMA.16816.F32 R64, R64, R58, RZ ;  /* 0x0000003a4040723c */ /* 0x000fe200000018ff */
        /* <DEDUP_REMOVED lines=13> */
[----:B------:R-:W4:Y:S03]  /*2be0*/  LDSM.16.M88.4 R48, [R88] ;  /* 0x000000005830783b */ /* 0x000f260000000200 */
        /* <DEDUP_REMOVED lines=11> */
[----:B------:R-:W3:Y:S04]  /*2ca0*/  LDSM.16.M88.4 R12, [R92+UR6+0xa800] ;  /* 0x00a800065c0c783b */ /* 0x000ee80008000200 */
[----:B------:R-:W5:Y:S03]  /*2cb0*/  LDSM.16.M88.4 R16, [R92+UR6+0xa000] ;  /* 0x00a000065c10783b */ /* 0x000f660008000200 */
[C---:B----4-:R-:W-:Y:S08]  /*2cc0*/  HMMA.16816.F32 R40, R48.reuse, R52, R40 ;  /* 0x000000343028723c */ /* 0x050ff00000001828 */
[C---:B------:R-:W-:Y:S01]  /*2cd0*/  HMMA.16816.F32 R36, R48.reuse, R54, R36 ;  /* 0x000000363024723c */ /* 0x040fe20000001824 */
[----:B------:R-:W4:Y:S07]  /*2ce0*/  LDSM.16.M88.4 R52, [R92+UR6+0xb800] ;  /* 0x00b800065c34783b */ /* 0x000f2e0008000200 */
[C---:B-1----:R-:W-:Y:S08]  /*2cf0*/  HMMA.16816.F32 R32, R48.reuse, R8, R32 ;  /* 0x000000083020723c */ /* 0x042ff00000001820 */
[C---:B------:R-:W-:Y:S01]  /*2d00*/  HMMA.16816.F32 R28, R48.reuse, R10, R28 ;  /* 0x0000000a301c723c */ /* 0x040fe2000000181c */
[----:B------:R-:W-:Y:S07]  /*2d10*/  LDSM.16.M88.4 R8, [R90+0xa000] ;  /* 0x00a000005a08783b */ /* 0x000fee0000000200 */
[C---:B--2---:R-:W-:Y:S08]  /*2d20*/  HMMA.16816.F32 R24, R48.reuse, R4, R24 ;  /* 0x000000043018723c */ /* 0x044ff00000001818 */
        /* <DEDUP_REMOVED lines=8> */
[----:B------:R-:W2:Y:S07]  /*2db0*/  LDSM.16.M88.4 R12, [R90+0xb800] ;  /* 0x00b800005a0c783b */ /* 0x000eae0000000200 */
[C---:B-----5:R-:W-:Y:S08]  /*2dc0*/  HMMA.16816.F32 R40, R44.reuse, R16, R40 ;  /* 0x000000102c28723c */ /* 0x060ff00000001828 */
[C---:B------:R-:W-:Y:S01]  /*2dd0*/  HMMA.16816.F32 R36, R44.reuse, R18, R36 ;  /* 0x000000122c24723c */ /* 0x040fe20000001824 */
[----:B------:R-:W3:Y:S07]  /*2de0*/  LDSM.16.M88.4 R16, [R89+0x2000] ;  /* 0x002000005910783b */ /* 0x000eee0000000200 */
[C---:B------:R-:W-:Y:S08]  /*2df0*/  HMMA.16816.F32 R24, R44.reuse, R56, R24 ;  /* 0x000000382c18723c */ /* 0x040ff00000001818 */
[C---:B------:R-:W-:Y:S01]  /*2e00*/  HMMA.16816.F32 R20, R44.reuse, R58, R20 ;  /* 0x0000003a2c14723c */ /* 0x040fe20000001814 */
[----:B------:R-:W5:Y:S07]  /*2e10*/  LDSM.16.M88.4 R56, [R87+0xb000] ;  /* 0x00b000005738783b */ /* 0x000f6e0000000200 */
[C---:B----4-:R-:W-:Y:S08]  /*2e20*/  HMMA.16816.F32 R68, R44.reuse, R52, R68 ;  /* 0x000000342c44723c */ /* 0x050ff00000001844 */
        /* <DEDUP_REMOVED lines=11> */
[----:B------:R-:W-:Y:S07]  /*2ee0*/  LDSM.16.M88.4 R72, [R92+UR6+0xd000] ;  /* 0x00d000065c48783b */ /* 0x000fee0008000200 */
[C---:B--2---:R-:W-:Y:S08]  /*2ef0*/  HMMA.16816.F32 R68, R4.reuse, R12, R68 ;  /* 0x0000000c0444723c */ /* 0x044ff00000001844 */
[----:B------:R-:W-:Y:S01]  /*2f00*/  HMMA.16816.F32 R64, R4, R14, R64 ;  /* 0x0000000e0440723c */ /* 0x000fe20000001840 */
[----:B------:R-:W2:Y:S04]  /*2f10*/  LDSM.16.M88.4 R12, [R85+0xa800] ;  /* 0x00a80000550c783b */ /* 0x000ea80000000200 */
[----:B------:R-:W2:Y:S03]  /*2f20*/  LDSM.16.M88.4 R4, [R85+0xb000] ;  /* 0x00b000005504783b */ /* 0x000ea60000000200 */
[C---:B---3--:R-:W-:Y:S08]  /*2f30*/  HMMA.16816.F32 R40, R16.reuse, R48, R40 ;  /* 0x000000301028723c */ /* 0x048ff00000001828 */
[C---:B------:R-:W-:Y:S01]  /*2f40*/  HMMA.16816.F32 R36, R16.reuse, R50, R36 ;  /* 0x000000321024723c */ /* 0x040fe20000001824 */
[----:B------:R-:W3:Y:S07]  /*2f50*/  LDSM.16.M88.4 R48, [R85+0xb800] ;  /* 0x00b800005530783b */ /* 0x000eee0000000200 */
[C---:B------:R-:W-:Y:S08]  /*2f60*/  HMMA.16816.F32 R32, R16.reuse, R60, R32 ;  /* 0x0000003c1020723c */ /* 0x040ff00000001820 */
[C---:B------:R-:W-:Y:S01]  /*2f70*/  HMMA.16816.F32 R28, R16.reuse, R62, R28 ;  /* 0x0000003e101c723c */ /* 0x040fe2000000181c */
[----:B------:R-:W-:Y:S07]  /*2f80*/  LDSM.16.M88.4 R60, [R92+UR6+0xd800] ;  /* 0x00d800065c3c783b */ /* 0x000fee0008000200 */
[C---:B-----5:R-:W-:Y:S08]  /*2f90*/  HMMA.16816.F32 R24, R16.reuse, R56, R24 ;  /* 0x000000381018723c */ /* 0x060ff00000001818 */
[C---:B------:R-:W-:Y:S01]  /*2fa0*/  HMMA.16816.F32 R20, R16.reuse, R58, R20 ;  /* 0x0000003a1014723c */ /* 0x040fe20000001814 */
[----:B------:R-:W-:Y:S07]  /*2fb0*/  LDSM.16.M88.4 R56, [R93+0x4000] ;  /* 0x004000005d38783b */ /* 0x000fee0000000200 */
[C---:B----4-:R-:W-:Y:S08]  /*2fc0*/  HMMA.16816.F32 R68, R16.reuse, R52, R68 ;  /* 0x000000341044723c */ /* 0x050ff00000001844 */
[----:B------:R-:W-:Y:S01]  /*2fd0*/  HMMA.16816.F32 R64, R16, R54, R64 ;  /* 0x000000361040723c */ /* 0x000fe20000001840 */
[----:B------:R-:W4:Y:S04]  /*2fe0*/  LDSM.16.M88.4 R16, [R92+UR6+0xc000] ;  /* 0x00c000065c10783b */ /* 0x000f280008000200 */
        /* <DEDUP_REMOVED lines=10> */
[C---:B---3--:R-:W-:Y:S08]  /*3090*/  HMMA.16816.F32 R68, R44.reuse, R48, R68 ;  /* 0x000000302c44723c */ /* 0x048ff00000001844 */
[----:B------:R-:W-:Y:S01]  /*30a0*/  HMMA.16816.F32 R64, R44, R50, R64 ;  /* 0x000000322c40723c */ /* 0x000fe20000001840 */
[----:B------:R-:W3:Y:S04]  /*30b0*/  LDSM.16.M88.4 R48, [R90+0xd000] ;  /* 0x00d000005a30783b */ /* 0x000ee80000000200 */
[----:B------:R-:W-:Y:S03]  /*30c0*/  LDSM.16.M88.4 R44, [R87+0xc000] ;  /* 0x00c00000572c783b */ /* 0x000fe60000000200 */
[C---:B----4-:R-:W-:Y:S08]  /*30d0*/  HMMA.16816.F32 R40, R56.reuse, R16, R40 ;  /* 0x000000103828723c */ /* 0x050ff00000001828 */
[C---:B------:R-:W-:Y:S01]  /*30e0*/  HMMA.16816.F32 R36, R56.reuse, R18, R36 ;  /* 0x000000123824723c */ /* 0x040fe20000001824 */
[----:B------:R-:W4:Y:S07]  /*30f0*/  LDSM.16.M88.4 R16, [R90+0xd800] ;  /* 0x00d800005a10783b */ /* 0x000f2e0000000200 */
[C---:B-1----:R-:W-:Y:S08]  /*3100*/  HMMA.16816.F32 R32, R56.reuse, R8, R32 ;  /* 0x000000083820723c */ /* 0x042ff00000001820 */
        /* <DEDUP_REMOVED lines=21> */
[----:B------:R-:W2:Y:S03]  /*3260*/  LDSM.16.M88.4 R4, [R85+0xc800] ;  /* 0x00c800005504783b */ /* 0x000ea60000000200 */
[C---:B-1----:R-:W-:Y:S08]  /*3270*/  HMMA.16816.F32 R32, R8.reuse, R12, R32 ;  /* 0x0000000c0820723c */ /* 0x042ff00000001820 */
[C---:B------:R-:W-:Y:S01]  /*3280*/  HMMA.16816.F32 R28, R8.reuse, R14, R28 ;  /* 0x0000000e081c723c */ /* 0x040fe2000000181c */
[----:B------:R-:W-:Y:S07]  /*3290*/  LDSM.16.M88.4 R12, [R92+UR6+0xe000] ;  /* 0x00e000065c0c783b */ /* 0x000fee0008000200 */
[C---:B------:R-:W-:Y:S08]  /*32a0*/  HMMA.16816.F32 R40, R8.reuse, R44, R40 ;  /* 0x0000002c0828723c */ /* 0x040ff00000001828 */
[C---:B------:R-:W-:Y:S01]  /*32b0*/  HMMA.16816.F32 R36, R8.reuse, R46, R36 ;  /* 0x0000002e0824723c */ /* 0x040fe20000001824 */
[----:B------:R-:W1:Y:S07]  /*32c0*/  LDSM.16.M88.4 R44, [R85+0xd800] ;  /* 0x00d80000552c783b */ /* 0x000e6e0000000200 */
[----:B------:R-:W-:Y:S08]  /*32d0*/  HMMA.16816.F32 R24, R8, R60, R24 ;  /* 0x0000003c0818723c */ /* 0x000ff00000001818 */
[C---:B--2---:R-:W-:Y:S08]  /*32e0*/  HMMA.16816.F32 R32, R16.reuse, R4, R32 ;  /* 0x000000041020723c */ /* 0x044ff00000001820 */
[----:B------:R-:W-:Y:S01]  /*32f0*/  HMMA.16816.F32 R28, R16, R6, R28 ;  /* 0x00000006101c723c */ /* 0x000fe2000000181c */
[----:B------:R-:W2:Y:S07]  /*3300*/  LDSM.16.M88.4 R4, [R92+UR6+0xf000] ;  /* 0x00f000065c04783b */ /* 0x000eae0008000200 */
[C---:B------:R-:W-:Y:S01]  /*3310*/  HMMA.16816.F32 R20, R8.reuse, R62, R20 ;  /* 0x0000003e0814723c */ /* 0x040fe20000001814 */
[----:B------:R-:W-:Y:S07]  /*3320*/  LDSM.16.M88.4 R60, [R91+0x6000] ;  /* 0x006000005b3c783b */ /* 0x000fee0000000200 */
[C---:B------:R-:W-:Y:S08]  /*3330*/  HMMA.16816.F32 R68, R8.reuse, R56, R68 ;  /* 0x000000380844723c */ /* 0x040ff00000001844 */
[----:B------:R-:W-:Y:S01]  /*3340*/  HMMA.16816.F32 R64, R8, R58, R64 ;  /* 0x0000003a0840723c */ /* 0x000fe20000001840 */
[----:B------:R-:W3:Y:S04]  /*3350*/  LDSM.16.M88.4 R8, [R92+UR6+0xe800] ;  /* 0x00e800065c08783b */ /* 0x000ee80008000200 */
[----:B------:R-:W-:Y:S03]  /*3360*/  LDSM.16.M88.4 R56, [R90+0xe000] ;  /* 0x00e000005a38783b */ /* 0x000fe60000000200 */
[C---:B------:R-:W-:Y:S08]  /*3370*/  HMMA.16816.F32 R24, R16.reuse, R48, R24 ;  /* 0x000000301018723c */ /* 0x040ff00000001818 */
[C---:B------:R-:W-:Y:S01]  /*3380*/  HMMA.16816.F32 R20, R16.reuse, R50, R20 ;  /* 0x000000321014723c */ /* 0x040fe20000001814 */
[----:B------:R-:W4:Y:S07]  /*3390*/  LDSM.16.M88.4 R48, [R90+0xf000] ;  /* 0x00f000005a30783b */ /* 0x000f2e0000000200 */
[C---:B------:R-:W-:Y:S08]  /*33a0*/  HMMA.16816.F32 R40, R16.reuse, R52, R40 ;  /* 0x000000341028723c */ /* 0x040ff00000001828 */
[C---:B------:R-:W-:Y:S01]  /*33b0*/  HMMA.16816.F32 R36, R16.reuse, R54, R36 ;  /* 0x000000361024723c */ /* 0x040fe20000001824 */
[----:B------:R-:W5:Y:S07]  /*33c0*/  LDSM.16.M88.4 R52, [R90+0xe800] ;  /* 0x00e800005a34783b */ /* 0x000f6e0000000200 */
[C---:B-1----:R-:W-:Y:S08]  /*33d0*/  HMMA.16816.F32 R68, R16.reuse, R44, R68 ;  /* 0x0000002c1044723c */ /* 0x042ff00000001844 */
[----:B------:R-:W-:Y:S01]  /*33e0*/  HMMA.16816.F32 R64, R16, R46, R64 ;  /* 0x0000002e1040723c */ /* 0x000fe20000001840 */
[----:B------:R-:W-:Y:S04]  /*33f0*/  LDSM.16.M88.4 R16, [R89+0x6000] ;  /* 0x006000005910783b */ /* 0x000fe80000000200 */
[----:B------:R-:W-:Y:S03]  /*3400*/  LDSM.16.M88.4 R44, [R90+0xf800] ;  /* 0x00f800005a2c783b */ /* 0x000fe60000000200 */
[C---:B--2---:R-:W-:Y:S01]  /*3410*/  HMMA.16816.F32 R24, R76.reuse, R4, R24 ;  /* 0x000000044c18723c */ /* 0x044fe20000001818 */
[----:B------:R-:W-:Y:S07]  /*3420*/  LDSM.16.M88.4 R88, [R88+0x6000] ;  /* 0x006000005858783b */ /* 0x000fee0000000200 */
[C---:B------:R-:W-:Y:S01]  /*3430*/  HMMA.16816.F32 R20, R76.reuse, R6, R20 ;  /* 0x000000064c14723c */ /* 0x040fe20000001814 */
[----:B------:R-:W1:Y:S07]  /*3440*/  LDSM.16.M88.4 R4, [R87+0xf000] ;  /* 0x00f000005704783b */ /* 0x000e6e0000000200 */
[C---:B------:R-:W-:Y:S08]  /*3450*/  HMMA.16816.F32 R40, R76.reuse, R12, R40 ;  /* 0x0000000c4c28723c */ /* 0x040ff00000001828 */
[C---:B------:R-:W-:Y:S01]  /*3460*/  HMMA.16816.F32 R36, R76.reuse, R14, R36 ;  /* 0x0000000e4c24723c */ /* 0x040fe20000001824 */
[----:B------:R-:W2:Y:S07]  /*3470*/  LDSM.16.M88.4 R12, [R87+0xe000] ;  /* 0x00e00000570c783b */ /* 0x000eae0000000200 */
[C---:B---3--:R-:W-:Y:S08]  /*3480*/  HMMA.16816.F32 R32, R76.reuse, R8, R32 ;  /* 0x000000084c20723c */ /* 0x048ff00000001820 */
[----:B------:R-:W-:Y:S01]  /*3490*/  HMMA.16816.F32 R28, R76, R10, R28 ;  /* 0x0000000a4c1c723c */ /* 0x000fe2000000181c */
[----:B------:R-:W3:Y:S07]  /*34a0*/  LDSM.16.M88.4 R8, [R87+0xe800] ;  /* 0x00e800005708783b */ /* 0x000eee0000000200 */
        /* <DEDUP_REMOVED lines=8> */
[----:B------:R-:W5:Y:S07]  /*3530*/  LDSM.16.M88.4 R52, [R87+0xf800] ;  /* 0x00f800005734783b */ /* 0x000f6e0000000200 */
[----:B------:R-:W-:Y:S08]  /*3540*/  HMMA.16816.F32 R68, R76, R72, R68 ;  /* 0x000000484c44723c */ /* 0x000ff00000001844 */
[C---:B-1----:R-:W-:Y:S08]  /*3550*/  HMMA.16816.F32 R24, R16.reuse, R4, R24 ;  /* 0x000000041018723c */ /* 0x042ff00000001818 */
[----:B------:R-:W-:Y:S01]  /*3560*/  HMMA.16816.F32 R20, R16, R6, R20 ;  /* 0x000000061014723c */ /* 0x000fe20000001814 */
[----:B------:R-:W1:Y:S07]  /*3570*/  LDSM.16.M88.4 R4, [R85+0xf000] ;  /* 0x00f000005504783b */ /* 0x000e6e0000000200 */
[----:B------:R-:W-:Y:S08]  /*3580*/  HMMA.16816.F32 R64, R76, R74, R64 ;  /* 0x0000004a4c40723c */ /* 0x000ff00000001840 */
[----:B--2---:R-:W-:Y:S01]  /*3590*/  HMMA.16816.F32 R40, R16, R12, R40 ;  /* 0x0000000c1028723c */ /* 0x004fe20000001828 */
[----:B------:R-:W-:-:S07]  /*35a0*/  IMAD.U32 R13, RZ, RZ, UR27 ;  /* 0x0000001bff0d7e24 */ /* 0x000fce000f8e00ff */
[----:B------:R-:W-:Y:S01]  /*35b0*/  HMMA.16816.F32 R36, R16, R14, R36 ;  /* 0x0000000e1024723c */ /* 0x000fe20000001824 */
[----:B------:R-:W-:-:S04]  /*35c0*/  LOP3.LUT R15, R193, 0x1f, RZ, 0xc0, !PT ;  /* 0x0000001fc10f7812 */ /* 0x000fc800078ec0ff */
[----:B------:R-:W-:-:S03]  /*35d0*/  IADD3 R224, P2, P0, R86, UR23, R15 ;  /* 0x0000001756e07c10 */ /* 0x000fc6000f85e00f */
[----:B---3--:R-:W-:Y:S01]  /*35e0*/  HMMA.16816.F32 R32, R16, R8, R32 ;  /* 0x000000081020723c */ /* 0x008fe20000001820 */
[----:B------:R-:W-:-:S05]  /*35f0*/  IMAD.SHL.U32 R8, R193, 0x2, RZ ;  /* 0x00000002c1087824 */ /* 0x000fca00078e00ff */
[----:B------:R-:W-:Y:S02]  /*3600*/  LOP3.LUT R12, R8, 0x6, RZ, 0xc0, !PT ;  /* 0x00000006080c7812 */ /* 0x000fe400078ec0ff */
[----:B------:R-:W-:Y:S01]  /*3610*/  HMMA.16816.F32 R28, R16, R10, R28 ;  /* 0x0000000a101c723c */ /* 0x000fe2000000181c */
[----:B------:R-:W2:Y:S01]  /*3620*/  LDSM.16.M88.4 R8, [R85+0xf800] ;  /* 0x00f800005508783b */ /* 0x000ea20000000200 */
[----:B------:R-:W-:-:S04]  /*3630*/  DEPBAR.LE SB0, 0x0 ;  /* 0x000080000000791a */ /* 0x000fc80000000000 */
[----:B------:R-:W-:Y:S02]  /*3640*/  IMAD R13, R13, 0x40, R12 ;  /* 0x000000400d0d7824 */ /* 0x000fe400078e020c */
[C---:B------:R-:W-:Y:S01]  /*3650*/  HMMA.16816.F32 R68, R60.reuse, R44, R68 ;  /* 0x0000002c3c44723c */ /* 0x040fe20000001844 */
[----:B------:R-:W-:Y:S01]  /*3660*/  SHF.R.U32.HI R45, RZ, 0x5, R193 ;  /* 0x00000005ff2d7819 */ /* 0x000fe200000116c1 */
[C---:B------:R-:W-:Y:S01]  /*3670*/  VIADD R14, R13.reuse, 0x1 ;  /* 0x000000010d0e7836 */ /* 0x040fe20000000000 */
[C---:B------:R-:W-:Y:S01]  /*3680*/  ISETP.GE.AND P4, PT, R13.reuse, UR25, PT ;  /* 0x000000190d007c0c */ /* 0x040fe2000bf86270 */
[C---:B------:R-:W-:Y:S02]  /*3690*/  VIADD R12, R13.reuse, 0x8 ;  /* 0x000000080d0c7836 */ /* 0x040fe40000000000 */
[C---:B------:R-:W-:Y:S01]  /*36a0*/  VIADD R15, R13.reuse, 0x19 ;  /* 0x000000190d0f7836 */ /* 0x040fe20000000000 */
[----:B------:R-:W-:Y:S01]  /*36b0*/  ISETP.GE.AND P3, PT, R14, UR25, PT ;  /* 0x000000190e007c0c */ /* 0x000fe2000bf66270 */
[----:B------:R-:W-:Y:S01]  /*36c0*/  HMMA.16816.F32 R64, R60, R46, R64 ;  /* 0x0000002e3c40723c */ /* 0x000fe20000001840 */
[C---:B------:R-:W-:Y:S01]  /*36d0*/  VIADD R14, R13.reuse, 0x9 ;  /* 0x000000090d0e7836 */ /* 0x040fe20000000000 */
[----:B------:R-:W-:Y:S01]  /*36e0*/  ISETP.GE.AND P5, PT, R12, UR25, PT ;  /* 0x000000190c007c0c */ /* 0x000fe2000bfa6270 */
[----:B------:R-:W-:-:S02]  /*36f0*/  VIADD R12, R13, 0x10 ;  /* 0x000000100d0c7836 */ /* 0x000fc40000000000 */
[----:B------:R-:W-:-:S03]  /*3700*/  IMAD R228, R228, 0x4, R45 ;  /* 0x00000004e4e47824 */ /* 0x000fc600078e022d */
[C---:B----4-:R-:W-:Y:S08]  /*3710*/  HMMA.16816.F32 R40, R88.reuse, R56, R40 ;  /* 0x000000385828723c */ /* 0x050ff00000001828 */
[C---:B------:R-:W-:Y:S08]  /*3720*/  HMMA.16816.F32 R36, R88.reuse, R58, R36 ;  /* 0x0000003a5824723c */ /* 0x040ff00000001824 */
[----:B------:R-:W-:Y:S03]  /*3730*/  HMMA.16816.F32 R32, R88, R48, R32 ;  /* 0x000000305820723c */ /* 0x000fe60000001820 */
[----:B------:R-:W-:-:S02]  /*3740*/  FSEL R42, R42, -INF , !P4 ;  /* 0xff8000002a2a7808 */ /* 0x000fc40006000000 */
[----:B------:R-:W-:Y:S02]  /*3750*/  FSEL R40, R40, -INF , !P4 ;  /* 0xff80000028287808 */ /* 0x000fe40006000000 */
[----:B------:R-:W-:Y:S01]  /*3760*/  ISETP.GE.AND P4, PT, R14, UR25, PT ;  /* 0x000000190e007c0c */ /* 0x000fe2000bf86270 */
[----:B-----5:R-:W-:Y:S01]  /*3770*/  HMMA.16816.F32 R68, R16, R52, R68 ;  /* 0x000000341044723c */ /* 0x020fe20000001844 */
[----:B------:R-:W-:Y:S01]  /*3780*/  VIADD R14, R13, 0x20 ;  /* 0x000000200d0e7836 */ /* 0x000fe20000000000 */
[----:B------:R-:W-:Y:S02]  /*3790*/  FSEL R44, R43, -INF , !P3 ;  /* 0xff8000002b2c7808 */ /* 0x000fe40005800000 */
[----:B------:R-:W-:Y:S02]  /*37a0*/  FSEL R38, R38, -INF , !P5 ;  /* 0xff80000026267808 */ /* 0x000fe40006800000 */
[----:B------:R-:W-:Y:S02]  /*37b0*/  FSEL R48, R37, -INF , !P4 ;  /* 0xff80000025307808 */ /* 0x000fe40006000000 */
[----:B------:R-:W-:Y:S01]  /*37c0*/  HMMA.16816.F32 R28, R88, R50, R28 ;  /* 0x00000032581c723c */ /* 0x000fe2000000181c */
[----:B------:R-:W-:-:S02]  /*37d0*/  FSEL R50, R36, -INF , !P5 ;  /* 0xff80000024327808 */ /* 0x000fc40006800000 */
[----:B------:R-:W-:Y:S02]  /*37e0*/  FSEL R36, R39, -INF , !P4 ;  /* 0xff80000027247808 */ /* 0x000fe40006000000 */
[----:B------:R-:W-:Y:S01]  /*37f0*/  FSEL R46, R41, -INF , !P3 ;  /* 0xff800000292e7808 */ /* 0x000fe20005800000 */
[----:B------:R-:W-:Y:S01]  /*3800*/  BAR.SYNC.DEFER_BLOCKING 0x0 ;  /* 0x0000000000007b1d */ /* 0x000fe20000010000 */
[----:B------:R-:W-:Y:S01]  /*3810*/  ISETP.GE.AND P3, PT, R12, UR25, PT ;  /* 0x000000190c007c0c */ /* 0x000fe2000bf66270 */
[----:B-1----:R-:W-:Y:S01]  /*3820*/  HMMA.16816.F32 R24, R88, R4, R24 ;  /* 0x000000045818723c */ /* 0x002fe20000001818 */
[C---:B------:R-:W-:Y:S02]  /*3830*/  VIADD R5, R13.reuse, 0x11 ;  /* 0x000000110d057836 */ /* 0x040fe40000000000 */
[----:B------:R-:W-:Y:S01]  /*3840*/  VIADD R4, R13, 0x18 ;  /* 0x000000180d047836 */ /* 0x000fe20000000000 */
[----:B------:R-:W-:Y:S02]  /*3850*/  FSEL R12, R34, -INF , !P3 ;  /* 0xff800000220c7808 */ /* 0x000fe40005800000 */
[----:B------:R-:W-:-:S02]  /*3860*/  ISETP.GE.AND P5, PT, R5, UR25, PT ;  /* 0x0000001905007c0c */ /* 0x000fc4000bfa6270 */
[----:B------:R-:W-:Y:S01]  /*3870*/  HMMA.16816.F32 R64, R16, R54, R64 ;  /* 0x000000361040723c */ /* 0x000fe20000001840 */
[----:B------:R-:W-:Y:S02]  /*3880*/  ISETP.GE.AND P4, PT, R4, UR25, PT ;  /* 0x0000001904007c0c */ /* 0x000fe4000bf86270 */
[----:B------:R-:W-:Y:S02]  /*3890*/  FSEL R32, R32, -INF , !P3 ;  /* 0xff80000020207808 */ /* 0x000fe40005800000 */
[----:B------:R-:W-:Y:S01]  /*38a0*/  ISETP.GE.AND P3, PT, R15, UR25, PT ;  /* 0x000000190f007c0c */ /* 0x000fe2000bf66270 */
[----:B------:R-:W-:Y:S02]  /*38b0*/  VIADD R15, R13, 0x30 ;  /* 0x000000300d0f7836 */ /* 0x000fe40000000000 */
[----:B------:R-:W-:Y:S01]  /*38c0*/  HMMA.16816.F32 R4, R88, R6, R20 ;  /* 0x000000065804723c */ /* 0x000fe20000001814 */
[----:B------:R-:W-:Y:S02]  /*38d0*/  FSEL R20, R35, -INF , !P5 ;  /* 0xff80000023147808 */ /* 0x000fe40006800000 */
[----:B------:R-:W-:-:S02]  /*38e0*/  FSEL R22, R33, -INF , !P5 ;  /* 0xff80000021167808 */ /* 0x000fc40006800000 */
[----:B------:R-:W-:Y:S01]  /*38f0*/  ISETP.GE.AND P5, PT, R14, UR25, PT ;  /* 0x000000190e007c0c */ /* 0x000fe2000bfa6270 */
[C---:B------:R-:W-:Y:S02]  /*3900*/  VIADD R14, R13.reuse, 0x21 ;  /* 0x000000210d0e7836 */ /* 0x040fe40000000000 */
[C---:B--2---:R-:W-:Y:S01]  /*3910*/  HMMA.16816.F32 R68, R88.reuse, R8, R68 ;  /* 0x000000085844723c */ /* 0x044fe20000001844 */
[----:B------:R-:W-:Y:S01]  /*3920*/  VIADD R9, R13, 0x28 ;  /* 0x000000280d097836 */ /* 0x000fe20000000000 */
[----:B------:R-:W-:Y:S02]  /*3930*/  FSEL R8, R30, -INF , !P4 ;  /* 0xff8000001e087808 */ /* 0x000fe40006000000 */
[----:B------:R-:W-:Y:S02]  /*3940*/  FSEL R30, R28, -INF , !P4 ;  /* 0xff8000001c1e7808 */ /* 0x000fe40006000000 */
[----:B------:R-:W-:Y:S02]  /*3950*/  ISETP.GE.AND P4, PT, R14, UR25, PT ;  /* 0x000000190e007c0c */ /* 0x000fe4000bf86270 */
[----:B------:R-:W-:Y:S01]  /*3960*/  FSEL R14, R31, -INF , !P3 ;  /* 0xff8000001f0e7808 */ /* 0x000fe20005800000 */
[----:B------:R-:W-:Y:S01]  /*3970*/  HMMA.16816.F32 R64, R88, R10, R64 ;  /* 0x0000000a5840723c */ /* 0x000fe20000001840 */
[----:B------:R-:W-:-:S02]  /*3980*/  FSEL R28, R29, -INF , !P3 ;  /* 0xff8000001d1c7808 */ /* 0x000fc40005800000 */
[----:B------:R-:W-:Y:S01]  /*3990*/  ISETP.GE.AND P3, PT, R9, UR25, PT ;  /* 0x0000001909007c0c */ /* 0x000fe2000bf66270 */
[----:B------:R-:W-:Y:S01]  /*39a0*/  VIADD R9, R13, 0x29 ;  /* 0x000000290d097836 */ /* 0x000fe20000000000 */
[----:B------:R-:W-:Y:S02]  /*39b0*/  FSEL R232, R26, -INF , !P5 ;  /* 0xff8000001ae87808 */ /* 0x000fe40006800000 */
[----:B------:R-:W-:Y:S02]  /*39c0*/  FSEL R236, R24, -INF , !P5 ;  /* 0xff80000018ec7808 */ /* 0x000fe40006800000 */
[----:B------:R-:W-:Y:S01]  /*39d0*/  ISETP.GE.AND P5, PT, R9, UR25, PT ;  /* 0x0000001909007c0c */ /* 0x000fe2000bfa6270 */
[C---:B------:R-:W-:Y:S01]  /*39e0*/  VIADD R9, R13.reuse, 0x31 ;  /* 0x000000310d097836 */ /* 0x040fe20000000000 */
[----:B------:R-:W-:Y:S01]  /*39f0*/  FSEL R234, R4, -INF , !P3 ;  /* 0xff80000004ea7808 */ /* 0x000fe20005800000 */
[----:B------:R-:W-:Y:S01]  /*3a00*/  VIADD R4, R13, 0x38 ;  /* 0x000000380d047836 */ /* 0x000fe20000000000 */
[----:B------:R-:W-:Y:S01]  /*3a10*/  FSEL R206, R5, -INF , !P5 ;  /* 0xff80000005ce7808 */ /* 0x000fe20006800000 */
[----:B------:R-:W-:Y:S01]  /*3a20*/  VIADD R13, R13, 0x39 ;  /* 0x000000390d0d7836 */ /* 0x000fe20000000000 */
[----:B------:R-:W-:-:S02]  /*3a30*/  FMNMX3.FTZ R5, R40, R46, R50, !PT ;  /* 0x0000002e28057276 */ /* 0x000fc40007810032 */
[----:B------:R-:W-:Y:S02]  /*3a40*/  FSEL R208, R27, -INF , !P4 ;  /* 0xff8000001bd07808 */ /* 0x000fe40006000000 */
[----:B------:R-:W-:Y:S02]  /*3a50*/  FSEL R212, R25, -INF , !P4 ;  /* 0xff80000019d47808 */ /* 0x000fe40006000000 */
[----:B------:R-:W-:Y:S02]  /*3a60*/  ISETP.GE.AND P4, PT, R15, UR25, PT ;  /* 0x000000190f007c0c */ /* 0x000fe4000bf86270 */
[----:B------:R-:W-:Y:S02]  /*3a70*/  FSEL R226, R6, -INF , !P3 ;  /* 0xff80000006e27808 */ /* 0x000fe40005800000 */
[----:B------:R-:W-:Y:S02]  /*3a80*/  ISETP.GE.AND P3, PT, R9, UR25, PT ;  /* 0x0000001909007c0c */ /* 0x000fe4000bf66270 */
[----:B------:R-:W-:-:S02]  /*3a90*/  FMNMX3.FTZ R5, R5, R48, R32, !PT ;  /* 0x0000003005057276 */ /* 0x000fc40007810020 */
[----:B------:R-:W-:Y:S02]  /*3aa0*/  FSEL R230, R7, -INF , !P5 ;  /* 0xff80000007e67808 */ /* 0x000fe40006800000 */
[----:B------:R-:W-:Y:S02]  /*3ab0*/  FSEL R204, R70, -INF , !P4 ;  /* 0xff80000046cc7808 */ /* 0x000fe40006000000 */
[----:B------:R-:W-:Y:S02]  /*3ac0*/  FSEL R222, R68, -INF , !P4 ;  /* 0xff80000044de7808 */ /* 0x000fe40006000000 */
[----:B------:R-:W-:Y:S02]  /*3ad0*/  ISETP.GE.AND P5, PT, R4, UR25, PT ;  /* 0x0000001904007c0c */ /* 0x000fe4000bfa6270 */
[----:B------:R-:W-:Y:S02]  /*3ae0*/  ISETP.GE.AND P4, PT, R13, UR25, PT ;  /* 0x000000190d007c0c */ /* 0x000fe4000bf86270 */
[----:B------:R-:W-:-:S02]  /*3af0*/  FSEL R203, R71, -INF , !P3 ;  /* 0xff80000047cb7808 */ /* 0x000fc40005800000 */
[----:B------:R-:W-:Y:S02]  /*3b00*/  FSEL R217, R69, -INF , !P3 ;  /* 0xff80000045d97808 */ /* 0x000fe40005800000 */
[----:B------:R-:W-:Y:S01]  /*3b10*/  FMNMX3.FTZ R7, R5, R22, R30, !PT ;  /* 0x0000001605077276 */ /* 0x000fe2000781001e */
        /* <DEDUP_REMOVED lines=8> */
[----:B------:R-:W-:Y:S02]  /*3ba0*/  IMAD.U32 R11, RZ, RZ, UR35 ;  /* 0x00000023ff0b7e24 */ /* 0x000fe4000f8e00ff */
[----:B------:R-:W-:Y:S01]  /*3bb0*/  IMAD.U32 R9, RZ, RZ, UR25 ;  /* 0x00000019ff097e24 */ /* 0x000fe2000f8e00ff */
[----:B------:R-:W-:Y:S01]  /*3bc0*/  LEA R16, P3, R10, R216, 0x1 ;  /* 0x000000d80a107211 */ /* 0x000fe200078608ff */
[----:B------:R-:W-:Y:S01]  /*3bd0*/  IMAD.U32 R4, RZ, RZ, UR24 ;  /* 0x00000018ff047e24 */ /* 0x000fe2000f8e00ff */
[----:B------:R-:W-:Y:S01]  /*3be0*/  UIADD3.X UR24, UPT, UPT, UR32, UR24, URZ, UP0, !UPT ;  /* 0x0000001820187290 */ /* 0x000fe200087fe4ff */
[----:B------:R-:W-:Y:S01]  /*3bf0*/  IMAD.U32 R5, RZ, RZ, UR33 ;  /* 0x00000021ff057e24 */ /* 0x000fe2000f8e00ff */
[----:B------:R-:W-:-:S02]  /*3c00*/  ULEA UR25, UP0, UR12, UR25, 0x5 ;  /* 0x000000190c197291 */ /* 0x000fc4000f8028ff */
[----:B------:R-:W-:Y:S01]  /*3c10*/  UIADD3.X UR32, UPT, UPT, UR32, UR24, URZ, UP1, !UPT ;  /* 0x0000001820207290 */ /* 0x000fe20008ffe4ff */
[-C--:B------:R-:W-:Y:S01]  /*3c20*/  LEA.HI.X R17, R10, R215.reuse, R4, 0x1, P3 ;  /* 0x000000d70a117211 */ /* 0x080fe200018f0c04 */
[----:B------:R-:W-:Y:S01]  /*3c30*/  ULEA.HI.X UR12, UR12, UR24, UR13, 0x5, UP0 ;  /* 0x000000180c0c7291 */ /* 0x000fe200080f2c0d */
[CC--:B------:R-:W-:Y:S02]  /*3c40*/  LEA R10, P3, R9.reuse, R216.reuse, 0x1 ;  /* 0x000000d8090a7211 */ /* 0x0c0fe400078608ff */
[----:B------:R-:W-:Y:S01]  /*3c50*/  MOV R4, UR24 ;  /* 0x0000001800047c02 */ /* 0x000fe20008000f00 */
[----:B------:R-:W-:Y:S01]  /*3c60*/  IMAD.U32 R6, RZ, RZ, UR32 ;  /* 0x00000020ff067e24 */ /* 0x000fe2000f8e00ff */
[----:B------:R-:W-:Y:S01]  /*3c70*/  @!PT LDS RZ, [RZ] ;  /* 0x00000000fffff984 */ /* 0x000fe20000000800 */
[----:B------:R-:W-:Y:S01]  /*3c80*/  @!PT LDS RZ, [RZ] ;  /* 0x00000000fffff984 */ /* 0x000fe20000000800 */
[----:B------:R-:W-:Y:S01]  /*3c90*/  @!PT LDS RZ, [RZ] ;  /* 0x00000000fffff984 */ /* 0x000fe20000000800 */
[----:B------:R1:W-:Y:S02]  /*3ca0*/  LDGSTS.E.BYPASS.LTC128B.128 [R84+0x8000], desc[UR16][R16.64] ;  /* 0x0800000010547fae */ /* 0x0003e4000b981a10 */
[----:B------:R-:W-:Y:S02]  /*3cb0*/  LEA.HI.X R11, R9, R215, R4, 0x1, P3 ;  /* 0x000000d7090b7211 */ /* 0x000fe400018f0c04 */
[----:B------:R-:W-:Y:S01]  /*3cc0*/  LEA R18, P3, R5, R216, 0x1 ;  /* 0x000000d805127211 */ /* 0x000fe200078608ff */
[----:B------:R1:W-:Y:S01]  /*3cd0*/  LDGSTS.E.BYPASS.LTC128B.128 [R84+0xa000], desc[UR16][R16.64+0x80] ;  /* 0x0a00008010547fae */ /* 0x0003e2000b981a10 */
[----:B------:R-:W-:-:S02]  /*3ce0*/  MOV R4, UR25 ;  /* 0x0000001900047c02 */ /* 0x000fc40008000f00 */
[----:B------:R-:W-:Y:S01]  /*3cf0*/  LEA.HI.X R19, R5, R215, R6, 0x1, P3 ;  /* 0x000000d705137211 */ /* 0x000fe200018f0c06 */
[----:B------:R-:W-:Y:S01]  /*3d00*/  IMAD.U32 R5, RZ, RZ, UR12 ;  /* 0x0000000cff057e24 */ /* 0x000fe2000f8e00ff */
[----:B------:R1:W-:Y:S01]  /*3d10*/  LDGSTS.E.BYPASS.LTC128B.128 [R84+0xc000], desc[UR16][R16.64+0x100] ;  /* 0x0c00010010547fae */ /* 0x0003e2000b981a10 */
[----:B------:R-:W-:-:S03]  /*3d20*/  LEA R24, P3, R4, R216, 0x1 ;  /* 0x000000d804187211 */ /* 0x000fc600078608ff */
        /* <DEDUP_REMOVED lines=15> */
.L_x_767:
[----:B------:R-:W-:Y:S01]  /*3e20*/  FMNMX3.FTZ R9, R42, R44, R38, !PT ;  /* 0x0000002c2a097276 */ /* 0x000fe20007810026 */
[----:B------:R-:W-:Y:S01]  /*3e30*/  USHF.R.S32.HI UR23, URZ, 0x1f, UR23 ;  /* 0x0000001fff177899 */ /* 0x000fe20008011417 */
[----:B------:R-:W-:Y:S01]  /*3e40*/  FMNMX3.FTZ R5, R7, R28, R236, !PT ;  /* 0x0000001c07057276 */ /* 0x000fe200078100ec */
[----:B------:R-:W-:Y:S01]  /*3e50*/  USHF.L.U32 UR12, UR15, 0x1, URZ ;  /* 0x000000010f0c7899 */ /* 0x000fe200080006ff */
[----:B------:R-:W-:Y:S01]  /*3e60*/  FMNMX3.FTZ R9, R9, R36, R12, !PT ;  /* 0x0000002409097276 */ /* 0x000fe2000781000c */
[----:B------:R-:W-:Y:S01]  /*3e70*/  IMAD.WIDE.U32 R228, R228, -0x326172a9, RZ ;  /* 0xcd9e8d57e4e47825 */ /* 0x000fe200078e00ff */
[----:B------:R-:W-:Y:S01]  /*3e80*/  FMNMX3.FTZ R5, R5, R212, R234, !PT ;  /* 0x000000d405057276 */ /* 0x000fe200078100ea */
[----:B------:R-:W-:Y:S01]  /*3e90*/  UIADD3 UR24, UPT, UPT, UR12, -0x2, URZ ;  /* 0xfffffffe0c187890 */ /* 0x000fe2000fffe0ff */
[----:B------:R-:W-:Y:S01]  /*3ea0*/  FMNMX3.FTZ R9, R9, R20, R8, !PT ;  /* 0x0000001409097276 */ /* 0x000fe20007810008 */
[----:B------:R-:W-:Y:S01]  /*3eb0*/  UIADD3 UR13, UPT, UPT, UR19, -0x4498517b, URZ ;  /* 0xbb67ae85130d7890 */ /* 0x000fe2000fffe0ff */
[----:B------:R-:W-:Y:S01]  /*3ec0*/  FSEL R214, R64, -INF , !P5 ;  /* 0xff80000040d67808 */ /* 0x000fe20006800000 */
[----:B------:R-:W-:Y:S01]  /*3ed0*/  IMAD.WIDE.U32 R224, R224, -0x2daee0ad, RZ ;  /* 0xd2511f53e0e07825 */ /* 0x000fe200078e00ff */
[----:B------:R-:W-:Y:S01]  /*3ee0*/  FMNMX3.FTZ R4, R5, R206, R222, !PT ;  /* 0x000000ce05047276 */ /* 0x000fe200078100de */
[----:B------:R-:W-:Y:S01]  /*3ef0*/  UIADD3 UR30, UPT, UPT, UR18, -0x61c88647, URZ ;  /* 0x9e3779b9121e7890 */ /* 0x000fe2000fffe0ff */
[----:B------:R-:W-:Y:S01]  /*3f00*/  FMNMX3.FTZ R9, R9, R14, R232, !PT ;  /* 0x0000000e09097276 */ /* 0x000fe200078100e8 */
[----:B------:R-:W-:Y:S01]  /*3f10*/  IMAD.U32 R5, RZ, RZ, UR24 ;  /* 0x00000018ff057e24 */ /* 0x000fe2000f8e00ff */
[----:B------:R-:W-:Y:S01]  /*3f20*/  FSEL R213, R65, -INF , !P4 ;  /* 0xff80000041d57808 */ /* 0x000fe20006000000 */
[----:B------:R-:W-:Y:S01]  /*3f30*/  UIADD3 UR27, UPT, UPT, UR18, 0x3c6ef372, URZ ;  /* 0x3c6ef372121b7890 */ /* 0x000fe2000fffe0ff */
[----:B------:R-:W-:Y:S01]  /*3f40*/  FMNMX3.FTZ R4, R4, R217, R214, !PT ;  /* 0x000000d904047276 */ /* 0x000fe200078100d6 */
[----:B------:R-:W-:Y:S01]  /*3f50*/  UIADD3 UR37, UPT, UPT, UR19, 0x76cf5d0a, URZ ;  /* 0x76cf5d0a13257890 */ /* 0x000fe2000fffe0ff */
[----:B------:R-:W-:Y:S01]  /*3f60*/  FMNMX3.FTZ R9, R9, R208, R226, !PT ;  /* 0x000000d009097276 */ /* 0x000fe200078100e2 */
[----:B------:R-:W-:Y:S01]  /*3f70*/  UIADD3 UR36, UPT, UPT, UR19, 0x32370b8f, URZ ;  /* 0x32370b8f13247890 */ /* 0x000fe2000fffe0ff */
[----:B------:R-:W-:Y:S01]  /*3f80*/  IADD3.X R83, PT, PT, R83, UR23, RZ, P2, P0 ;  /* 0x0000001753537c10 */ /* 0x000fe200097e04ff */
[----:B------:R-:W-:Y:S01]  /*3f90*/  UIADD3 UR25, UPT, UPT, UR18, -0x255992d5, URZ ;  /* 0xdaa66d2b12197890 */ /* 0x000fe2000fffe0ff */
[----:B------:R-:W-:Y:S01]  /*3fa0*/  FMNMX.FTZ R7, R213, R4, !PT ;  /* 0x00000004d5077209 */ /* 0x000fe20007810000 */
[----:B------:R-:W-:Y:S01]  /*3fb0*/  UIADD3 UR24, UPT, UPT, UR18, 0x78dde6e4, URZ ;  /* 0x78dde6e412187890 */ /* 0x000fe2000fffe0ff */
[----:B------:R-:W-:Y:S01]  /*3fc0*/  FSEL R202, R66, -INF , !P5 ;  /* 0xff80000042ca7808 */ /* 0x000fe20006800000 */
[----:B------:R-:W-:Y:S01]  /*3fd0*/  UIADD3 UR34, UPT, UPT, UR19, -0x56f99767, URZ ;  /* 0xa906689913227890 */ /* 0x000fe2000fffe0ff */
[----:B------:R-:W-:Y:S01]  /*3fe0*/  FMNMX3.FTZ R6, R9, R230, R204, !PT ;  /* 0x000000e609067276 */ /* 0x000fe200078100cc */
[----:B------:R-:W2:Y:S01]  /*3ff0*/  SHFL.BFLY PT, R4, R7, 0x2, 0x1f ;  /* 0x0c401f0007047f89 */ /* 0x000ea200000e0000 */
[----:B------:R-:W-:Y:S01]  /*4000*/  LOP3.LUT R220, R83, UR18, R229, 0x96, !PT ;  /* 0x0000001253dc7c12 */ /* 0x000fe2000f8e96e5 */
[----:B------:R-:W3:Y:S01]  /*4010*/  LDCU UR31, c[0x0][0x45c] ;  /* 0x00008b80ff1f77ac */ /* 0x000ee20008000800 */
[----:B------:R-:W-:Y:S01]  /*4020*/  FSEL R201, R67, -INF , !P4 ;  /* 0xff80000043c97808 */ /* 0x000fe20006000000 */
[----:B------:R-:W4:Y:S01]  /*4030*/  LDC R200, c[0x0][0x4f8] ;  /* 0x00013e00ffc87b82 */ /* 0x000f220000000800 */
[----:B------:R-:W-:Y:S01]  /*4040*/  FMNMX3.FTZ R6, R6, R203, R202, !PT ;  /* 0x000000cb06067276 */ /* 0x000fe200078100ca */
[----:B------:R-:W-:Y:S01]  /*4050*/  IMAD.WIDE.U32 R220, R220, -0x2daee0ad, RZ ;  /* 0xd2511f53dcdc7825 */ /* 0x000fe200078e00ff */
[----:B------:R-:W-:Y:S01]  /*4060*/  LOP3.LUT R5, R5, UR19, R225, 0x96, !PT ;  /* 0x0000001305057c12 */ /* 0x000fe2000f8e96e1 */
[----:B------:R-:W-:Y:S01]  /*4070*/  UIADD3 UR35, UPT, UPT, UR19, -0x126145ec, URZ ;  /* 0xed9eba1413237890 */ /* 0x000fe2000fffe0ff */
[----:B------:R-:W-:Y:S01]  /*4080*/  FMNMX.FTZ R9, R201, R6, !PT ;  /* 0x00000006c9097209 */ /* 0x000fe20007810000 */
[----:B------:R-:W-:Y:S01]  /*4090*/  UIADD3 UR23, UPT, UPT, UR18, 0x1715609d, URZ ;  /* 0x1715609d12177890 */ /* 0x000fe2000fffe0ff */
[----:B------:R-:W-:Y:S01]  /*40a0*/  LOP3.LUT R218, R224, UR13, R221, 0x96, !PT ;  /* 0x0000000de0da7c12 */ /* 0x000fe2000f8e96dd */
[----:B-1----:R-:W-:Y:S01]  /*40b0*/  IMAD.WIDE.U32 R18, R5, -0x326172a9, RZ ;  /* 0xcd9e8d5705127825 */ /* 0x002fe200078e00ff */
[----:B------:R-:W-:Y:S01]  /*40c0*/  UIADD3 UR13, UPT, UPT, UR18, -0x4ab325aa, URZ ;  /* 0xb54cda56120d7890 */ /* 0x000fe2000fffe0ff */
[----:B------:R-:W1:Y:S01]  /*40d0*/  SHFL.BFLY PT, R16, R9, 0x2, 0x1f ;  /* 0x0c401f0009107f89 */ /* 0x000e6200000e0000 */
[----:B------:R-:W-:Y:S01]  /*40e0*/  LOP3.LUT R199, R3, 0x200, R81, 0xf8, !PT ;  /* 0x0000020003c77812 */ /* 0x000fe200078ef851 */
[----:B------:R-:W-:Y:S01]  /*40f0*/  IMAD.WIDE.U32 R218, R218, -0x326172a9, RZ ;  /* 0xcd9e8d57dada7825 */ /* 0x000fe200078e00ff */
[----:B------:R-:W-:Y:S01]  /*4100*/  LOP3.LUT R5, R228, UR30, R19, 0x96, !PT ;  /* 0x0000001ee4057c12 */ /* 0x000fe2000f8e9613 */
[----:B------:R-:W-:Y:S01]  /*4110*/  UIADD3 UR33, UPT, UPT, UR19, 0x646e171e, URZ ;  /* 0x646e171e13217890 */ /* 0x000fe2000fffe0ff */
[----:B------:R-:W-:Y:S01]  /*4120*/  LEA R199, R199, UR6, 0x1 ;  /* 0x00000006c7c77c11 */ /* 0x000fe2000f8e08ff */
[----:B------:R-:W-:Y:S01]  /*4130*/  UIADD3 UR32, UPT, UPT, UR12, -0x1, URZ ;  /* 0xffffffff0c207890 */ /* 0x000fe2000fffe0ff */
[----:B------:R-:W-:Y:S01]  /*4140*/  LOP3.LUT R18, R18, UR27, R219, 0x96, !PT ;  /* 0x0000001b12127c12 */ /* 0x000fe2000f8e96db */
[----:B------:R-:W-:Y:S01]  /*4150*/  IMAD.WIDE.U32 R10, R5, -0x2daee0ad, RZ ;  /* 0xd2511f53050a7825 */ /* 0x000fe200078e00ff */
[----:B--2---:R-:W-:Y:S01]  /*4160*/  FMNMX.FTZ R7, R7, R4, !PT ;  /* 0x0000000407077209 */ /* 0x004fe20007810000 */
[----:B------:R-:W-:Y:S02]  /*4170*/  LDSM.16.MT88.4 R156, [R199+0x10000] ;  /* 0x01000000c79c783b */ /* 0x000fe40000004200 */
[----:B------:R-:W-:Y:S01]  /*4180*/  IMAD.WIDE.U32 R18, R18, -0x2daee0ad, RZ ;  /* 0xd2511f5312127825 */ /* 0x000fe200078e00ff */
[----:B------:R-:W-:Y:S01]  /*4190*/  LOP3.LUT R5, R220, UR37, R11, 0x96, !PT ;  /* 0x00000025dc057c12 */ /* 0x000fe2000f8e960b */
[----:B------:R-:W2:Y:S01]  /*41a0*/  SHFL.BFLY PT, R164, R7, 0x1, 0x1f ;  /* 0x0c201f0007a47f89 */ /* 0x000ea200000e0000 */
[----:B----4-:R-:W-:Y:S01]  /*41b0*/  LOP3.LUT R200, R200, 0xff, RZ, 0xc0, !PT ;  /* 0x000000ffc8c87812 */ /* 0x010fe200078ec0ff */
[----:B------:R-:W-:Y:S01]  /*41c0*/  IMAD.IADD R196, R82, 0x1, R199 ;  /* 0x0000000152c47824 */ /* 0x000fe200078e02c7 */
[----:B------:R-:W-:Y:S01]  /*41d0*/  LOP3.LUT R4, R10, UR36, R19, 0x96, !PT ;  /* 0x000000240a047c12 */ /* 0x000fe2000f8e9613 */
[----:B------:R-:W-:Y:S01]  /*41e0*/  IMAD.WIDE.U32 R10, R5, -0x326172a9, RZ ;  /* 0xcd9e8d57050a7825 */ /* 0x000fe200078e00ff */
[----:B------:R-:W-:Y:S03]  /*41f0*/  LDSM.16.MT88.4 R64, [R199+0x12000] ;  /* 0x01200000c740783b */ /* 0x000fe60000004200 */
[----:B------:R-:W-:Y:S01]  /*4200*/  IMAD.WIDE.U32 R4, R4, -0x326172a9, RZ ;  /* 0xcd9e8d5704047825 */ /* 0x000fe200078e00ff */
[----:B-1----:R-:W-:Y:S01]  /*4210*/  FMNMX.FTZ R16, R9, R16, !PT ;  /* 0x0000001009107209 */ /* 0x002fe20007810000 */
[----:B------:R-:W-:Y:S01]  /*4220*/  LDSM.16.MT88.4 R96, [R199+0x14000] ;  /* 0x01400000c760783b */ /* 0x000fe20000004200 */
[----:B------:R-:W-:Y:S01]  /*4230*/  LOP3.LUT R6, R218, UR25, R11, 0x96, !PT ;  /* 0x00000019da067c12 */ /* 0x000fe2000f8e960b */
[----:B------:R-:W-:Y:S01]  /*4240*/  IMAD R200, R200, 0x10000, R200 ;  /* 0x00010000c8c87824 */ /* 0x000fe200078e02c8 */
[----:B------:R-:W-:Y:S01]  /*4250*/  LOP3.LUT R10, R10, UR24, R5, 0x96, !PT ;  /* 0x000000180a0a7c12 */ /* 0x000fe2000f8e9605 */
[----:B------:R-:W-:Y:S01]  /*4260*/  IMAD.IADD R195, R80, 0x1, R196 ;  /* 0x0000000150c37824 */ /* 0x000fe200078e02c4 */
[----:B------:R-:W1:Y:S01]  /*4270*/  SHFL.BFLY PT, R5, R16, 0x1, 0x1f ;  /* 0x0c201f0010057f89 */ /* 0x000e6200000e0000 */
[----:B------:R-:W-:-:S03]  /*4280*/  IMAD.WIDE.U32 R24, R6, -0x2daee0ad, RZ ;  /* 0xd2511f5306187825 */ /* 0x000fc600078e00ff */
[----:B------:R-:W-:Y:S01]  /*4290*/  LDSM.16.MT88.4 R56, [R195+0x10000] ;  /* 0x01000000c338783b */ /* 0x000fe20000004200 */
[----:B------:R-:W-:Y:S01]  /*42a0*/  IMAD.WIDE.U32 R10, R10, -0x2daee0ad, RZ ;  /* 0xd2511f530a0a7825 */ /* 0x000fe200078e00ff */
[----:B------:R-:W-:Y:S02]  /*42b0*/  LOP3.LUT R6, R18, UR35, R25, 0x96, !PT ;  /* 0x0000002312067c12 */ /* 0x000fe4000f8e9619 */
[----:B------:R-:W-:Y:S01]  /*42c0*/  LDSM.16.MT88.4 R88, [R195+0x12000] ;  /* 0x01200000c358783b */ /* 0x000fe20000004200 */
[----:B--2---:R-:W-:Y:S01]  /*42d0*/  FMNMX.FTZ R164, R7, R164, !PT ;  /* 0x000000a407a47209 */ /* 0x004fe20007810000 */
[----:B------:R-:W-:Y:S01]  /*42e0*/  IMAD.IADD R197, R80, 0x1, R199 ;  /* 0x0000000150c57824 */ /* 0x000fe200078e02c7 */
[----:B------:R-:W-:Y:S01]  /*42f0*/  LOP3.LUT R26, R24, UR34, R11, 0x96, !PT ;  /* 0x00000022181a7c12 */ /* 0x000fe2000f8e960b */
[----:B------:R-:W-:Y:S01]  /*4300*/  IMAD.WIDE.U32 R6, R6, -0x326172a9, RZ ;  /* 0xcd9e8d5706067825 */ /* 0x000fe200078e00ff */
[----:B------:R-:W-:-:S03]  /*4310*/  FSETP.NEU.FTZ.AND P0, PT, R164, -INF , PT ;  /* 0xff800000a400780b */ /* 0x000fc60003f1d000 */
[----:B---3--:R-:W-:Y:S01]  /*4320*/  FMUL.FTZ R227, R164, UR31 ;  /* 0x0000001fa4e37c20 */ /* 0x008fe20008410000 */
[----:B------:R-:W-:Y:S01]  /*4330*/  LDSM.16.MT88.4 R72, [R197+0x12000] ;  /* 0x01200000c548783b */ /* 0x000fe20000004200 */
[----:B------:R-:W-:-:S03]  /*4340*/  IMAD.WIDE.U32 R26, R26, -0x326172a9, RZ ;  /* 0xcd9e8d571a1a7825 */ /* 0x000fc600078e00ff */
[----:B------:R-:W-:Y:S01]  /*4350*/  FSEL R227, R227, RZ, P0 ;  /* 0x000000ffe3e37208 */ /* 0x000fe20000000000 */
[----:B------:R-:W-:Y:S01]  /*4360*/  IMAD.MOV.U32 R18, RZ, RZ, R26 ;  /* 0x000000ffff127224 */ /* 0x000fe200078e001a */
[C---:B------:R-:W-:Y:S01]  /*4370*/  PRMT R24, R26.reuse, 0x7773, RZ ;  /* 0x000077731a187816 */ /* 0x040fe200000000ff */
[----:B------:R-:W-:Y:S01]  /*4380*/  LDSM.16.MT88.4 R80, [R196+0x12000] ;  /* 0x01200000c450783b */ /* 0x000fe20000004200 */
[----:B------:R-:W-:Y:S01]  /*4390*/  PRMT R3, R26, 0x7772, RZ ;  /* 0x000077721a037816 */ /* 0x000fe200000000ff */
[----:B------:R-:W-:Y:S01]  /*43a0*/  FFMA.FTZ R191, R40, UR31, -R227 ;  /* 0x0000001f28bf7c23 */ /* 0x000fe200080108e3 */
[----:B------:R-:W-:Y:S01]  /*43b0*/  LOP3.LUT R9, R6, UR13, R27, 0x96, !PT ;  /* 0x0000000d06097c12 */ /* 0x000fe2000f8e961b */
[--C-:B------:R-:W-:Y:S01]  /*43c0*/  FFMA.FTZ R190, R46, UR31, -R227.reuse ;  /* 0x0000001f2ebe7c23 */ /* 0x100fe200080108e3 */
[----:B------:R-:W-:Y:S01]  /*43d0*/  PRMT R6, R3, 0x5410, R24 ;  /* 0x0000541003067816 */ /* 0x000fe20000000018 */
[--C-:B------:R-:W-:Y:S01]  /*43e0*/  FFMA.FTZ R189, R50, UR31, -R227.reuse ;  /* 0x0000001f32bd7c23 */ /* 0x100fe200080108e3 */
[----:B-1----:R-:W-:Y:S01]  /*43f0*/  FMNMX.FTZ R3, R16, R5, !PT ;  /* 0x0000000510037209 */ /* 0x002fe20007810000 */
[----:B------:R-:W-:Y:S01]  /*4400*/  MUFU.EX2 R191, R191 ;  /* 0x000000bf00bf7308 */ /* 0x000fe20000000800 */
[----:B------:R-:W-:Y:S01]  /*4410*/  PRMT R16, R9, 0x7632, R16 ;  /* 0x0000763209107816 */ /* 0x000fe20000000010 */
[----:B------:R-:W-:Y:S01]  /*4420*/  FFMA.FTZ R186, R48, UR31, -R227 ;  /* 0x0000001f30ba7c23 */ /* 0x000fe200080108e3 */
[C---:B------:R-:W-:Y:S01]  /*4430*/  FSETP.NEU.FTZ.AND P0, PT, R3.reuse, -INF , PT ;  /* 0xff8000000300780b */ /* 0x040fe20003f1d000 */
[----:B------:R-:W-:Y:S01]  /*4440*/  FMUL.FTZ R205, R3, UR31 ;  /* 0x0000001f03cd7c20 */ /* 0x000fe20008410000 */
[----:B------:R-:W-:Y:S01]  /*4450*/  LOP3.LUT R147, R6, 0xff00ff, RZ, 0xc0, !PT ;  /* 0x00ff00ff06937812 */ /* 0x000fe200078ec0ff */
[----:B------:R-:W-:Y:S01]  /*4460*/  MUFU.EX2 R190, R190 ;  /* 0x000000be00be7308 */ /* 0x000fe20000000800 */
[----:B------:R-:W-:Y:S01]  /*4470*/  SHF.R.U32.HI R145, RZ, 0x18, R9 ;  /* 0x00000018ff917819 */ /* 0x000fe20000011609 */
[----:B------:R-:W-:Y:S01]  /*4480*/  LDSM.16.MT88.4 R48, [R196+0x10000] ;  /* 0x01000000c430783b */ /* 0x000fe20000004200 */
[----:B------:R-:W-:Y:S01]  /*4490*/  FSEL R205, R205, RZ, P0 ;  /* 0x000000ffcdcd7208 */ /* 0x000fe20000000000 */
[----:B------:R-:W-:Y:S01]  /*44a0*/  MUFU.EX2 R189, R189 ;  /* 0x000000bd00bd7308 */ /* 0x000fe20000000800 */
[----:B------:R-:W-:Y:S01]  /*44b0*/  LOP3.LUT R16, R16, 0xff, RZ, 0xc0, !PT ;  /* 0x000000ff10107812 */ /* 0x000fe200078ec0ff */
[----:B------:R-:W-:Y:S01]  /*44c0*/  LDSM.16.MT88.4 R104, [R197+0x14000] ;  /* 0x01400000c568783b */ /* 0x000fe20000004200 */
[----:B------:R-:W-:Y:S01]  /*44d0*/  PRMT R11, R26, 0x7771, RZ ;  /* 0x000077711a0b7816 */ /* 0x000fe200000000ff */
[--C-:B------:R-:W-:Y:S01]  /*44e0*/  FFMA.FTZ R184, R38, UR31, -R205.reuse ;  /* 0x0000001f26b87c23 */ /* 0x100fe200080108cd */
[--C-:B------:R-:W-:Y:S01]  /*44f0*/  FFMA.FTZ R183, R36, UR31, -R205.reuse ;  /* 0x0000001f24b77c23 */ /* 0x100fe200080108cd */
[--C-:B------:R-:W-:Y:S01]  /*4500*/  FFMA.FTZ R188, R42, UR31, -R205.reuse ;  /* 0x0000001f2abc7c23 */ /* 0x100fe200080108cd */
[----:B------:R-:W-:Y:S01]  /*4510*/  FFMA.FTZ R187, R44, UR31, -R205 ;  /* 0x0000001f2cbb7c23 */ /* 0x000fe200080108cd */
[----:B------:R-:W-:Y:S01]  /*4520*/  LOP3.LUT R18, R18, 0xff, RZ, 0xc0, !PT ;  /* 0x000000ff12127812 */ /* 0x000fe200078ec0ff */
[----:B------:R-:W1:Y:S01]  /*4530*/  LDSM.16.MT88.4 R40, [R197+0x10000] ;  /* 0x01000000c528783b */ /* 0x000e620000004200 */
[----:B------:R-:W-:Y:S01]  /*4540*/  MUFU.EX2 R184, R184 ;  /* 0x000000b800b87308 */ /* 0x000fe20000000800 */
[----:B------:R-:W-:Y:S01]  /*4550*/  PRMT R145, R16, 0x5410, R145 ;  /* 0x0000541010917816 */ /* 0x000fe20000000091 */
[----:B------:R-:W-:Y:S01]  /*4560*/  FFMA.FTZ R185, R32, UR31, -R227 ;  /* 0x0000001f20b97c23 */ /* 0x000fe200080108e3 */
[--C-:B------:R-:W-:Y:S01]  /*4570*/  HSET2.LE.AND R147, R147, R200.reuse, PT ;  /* 0x000000c893937233 */ /* 0x100fe20003803000 */
[----:B------:R-:W2:Y:S01]  /*4580*/  MUFU.EX2 R183, R183 ;  /* 0x000000b700b77308 */ /* 0x000ea20000000800 */
[----:B------:R-:W-:Y:S01]  /*4590*/  PRMT R5, R18, 0x5410, R11 ;  /* 0x0000541012057816 */ /* 0x000fe2000000000b */
[----:B------:R-:W-:Y:S01]  /*45a0*/  LDSM.16.MT88.4 R112, [R196+0x14000] ;  /* 0x01400000c470783b */ /* 0x000fe20000004200 */
[C---:B------:R-:W-:Y:S01]  /*45b0*/  LOP3.LUT R18, R9.reuse, 0xffff, RZ, 0xc0, !PT ;  /* 0x0000ffff09127812 */ /* 0x040fe200078ec0ff */
[----:B------:R-:W-:Y:S01]  /*45c0*/  MUFU.EX2 R188, R188 ;  /* 0x000000bc00bc7308 */ /* 0x000fe20000000800 */
[----:B------:R-:W-:Y:S01]  /*45d0*/  LOP3.LUT R11, R9, 0xff, RZ, 0xc0, !PT ;  /* 0x000000ff090b7812 */ /* 0x000fe200078ec0ff */
[----:B------:R-:W-:Y:S01]  /*45e0*/  LDSM.16.MT88.4 R120, [R195+0x14000] ;  /* 0x01400000c378783b */ /* 0x000fe20000004200 */
[----:B------:R-:W-:Y:S01]  /*45f0*/  SHF.R.U32.HI R18, RZ, 0x8, R18 ;  /* 0x00000008ff127819 */ /* 0x000fe20000011612 */
[----:B------:R-:W3:Y:S01]  /*4600*/  MUFU.EX2 R187, R187 ;  /* 0x000000bb00bb7308 */ /* 0x000ee20000000800 */
[--C-:B------:R-:W-:Y:S01]  /*4610*/  HSET2.LE.AND R146, R5, R200.reuse, PT ;  /* 0x000000c805927233 */ /* 0x100fe20003803000 */
[----:B------:R-:W-:Y:S01]  /*4620*/  LDSM.16.MT88.4 R128, [R199+0x16000] ;  /* 0x01600000c780783b */ /* 0x000fe20000004200 */
[----:B------:R-:W-:Y:S01]  /*4630*/  PRMT R9, R11, 0x5410, R18 ;  /* 0x000054100b097816 */ /* 0x000fe20000000012 */
[----:B------:R-:W4:Y:S01]  /*4640*/  MUFU.EX2 R186, R186 ;  /* 0x000000ba00ba7308 */ /* 0x000f220000000800 */
[--C-:B------:R-:W-:Y:S01]  /*4650*/  HSET2.LE.AND R145, R145, R200.reuse, PT ;  /* 0x000000c891917233 */ /* 0x100fe20003803000 */
[----:B------:R-:W-:Y:S01]  /*4660*/  LDSM.16.MT88.4 R136, [R197+0x16000] ;  /* 0x01600000c588783b */ /* 0x000fe20000004200 */
[----:B--2---:R-:W-:Y:S01]  /*4670*/  F2FP.F16.F32.PACK_AB R16, R183, R184 ;  /* 0x000000b8b710723e */ /* 0x004fe200000000ff */
[--C-:B------:R-:W-:Y:S01]  /*4680*/  FFMA.FTZ R182, R22, UR31, -R227.reuse ;  /* 0x0000001f16b67c23 */ /* 0x100fe200080108e3 */
[----:B------:R-:W-:Y:S01]  /*4690*/  HSET2.LE.AND R144, R9, R200, PT ;  /* 0x000000c809907233 */ /* 0x000fe20003803000 */
[----:B------:R-:W-:Y:S01]  /*46a0*/  LDSM.16.MT88.4 R152, [R196+0x16000] ;  /* 0x01600000c498783b */ /* 0x000fe20000004200 */
[----:B------:R-:W-:Y:S01]  /*46b0*/  LOP3.LUT R147, R16, R147, RZ, 0xc0, !PT ;  /* 0x0000009310937212 */ /* 0x000fe200078ec0ff */
[----:B------:R-:W-:Y:S01]  /*46c0*/  FFMA.FTZ R181, R30, UR31, -R227 ;  /* 0x0000001f1eb57c23 */ /* 0x000fe200080108e3 */
[----:B------:R-:W-:Y:S01]  /*46d0*/  LOP3.LUT R16, R4, UR23, R7, 0x96, !PT ;  /* 0x0000001704107c12 */ /* 0x000fe2000f8e9607 */
[----:B------:R-:W-:Y:S01]  /*46e0*/  FFMA.FTZ R178, R28, UR31, -R227 ;  /* 0x0000001f1cb27c23 */ /* 0x000fe200080108e3 */
[----:B------:R-:W-:Y:S01]  /*46f0*/  F2FP.F16.F32.PACK_AB R5, R190, R191 ;  /* 0x000000bfbe05723e */ /* 0x000fe200000000ff */
[----:B------:R-:W-:Y:S01]  /*4700*/  FFMA.FTZ R180, R12, UR31, -R205 ;  /* 0x0000001f0cb47c23 */ /* 0x000fe200080108cd */
[----:B---3--:R-:W-:Y:S01]  /*4710*/  F2FP.F16.F32.PACK_AB R6, R187, R188 ;  /* 0x000000bcbb06723e */ /* 0x008fe200000000ff */
[----:B------:R-:W-:Y:S01]  /*4720*/  IMAD.WIDE.U32 R16, R16, -0x2daee0ad, RZ ;  /* 0xd2511f5310107825 */ /* 0x000fe200078e00ff */
[----:B------:R-:W-:-:S03]  /*4730*/  LOP3.LUT R144, R5, R144, RZ, 0xc0, !PT ;  /* 0x0000009005907212 */ /* 0x000fc600078ec0ff */
[--C-:B------:R-:W-:Y:S01]  /*4740*/  FFMA.FTZ R179, R20, UR31, -R205.reuse ;  /* 0x0000001f14b37c23 */ /* 0x100fe200080108cd */
[----:B------:R-:W-:Y:S01]  /*4750*/  LOP3.LUT R145, R6, R145, RZ, 0xc0, !PT ;  /* 0x0000009106917212 */ /* 0x000fe200078ec0ff */
[----:B------:R-:W-:Y:S01]  /*4760*/  IMAD.MOV.U32 R4, RZ, RZ, R16 ;  /* 0x000000ffff047224 */ /* 0x000fe200078e0010 */
[C---:B------:R-:W-:Y:S01]  /*4770*/  PRMT R11, R16.reuse, 0x7771, RZ ;  /* 0x00007771100b7816 */ /* 0x040fe200000000ff */
[----:B------:R-:W-:Y:S01]  /*4780*/  MUFU.EX2 R185, R185 ;  /* 0x000000b900b97308 */ /* 0x000fe20000000800 */
[----:B------:R-:W-:Y:S01]  /*4790*/  PRMT R18, R16, 0x7773, RZ ;  /* 0x0000777310127816 */ /* 0x000fe200000000ff */
[--C-:B------:R-:W-:Y:S01]  /*47a0*/  FFMA.FTZ R176, R14, UR31, -R205.reuse ;  /* 0x0000001f0eb07c23 */ /* 0x100fe200080108cd */
[----:B------:R-:W-:Y:S01]  /*47b0*/  PRMT R23, R16, 0x7772, RZ ;  /* 0x0000777210177816 */ /* 0x000fe200000000ff */
[----:B------:R-:W-:Y:S01]  /*47c0*/  MUFU.EX2 R182, R182 ;  /* 0x000000b600b67308 */ /* 0x000fe20000000800 */
[----:B------:R-:W-:Y:S01]  /*47d0*/  LOP3.LUT R16, R4, 0xff, RZ, 0xc0, !PT ;  /* 0x000000ff04107812 */ /* 0x000fe200078ec0ff */
[----:B------:R-:W-:Y:S01]  /*47e0*/  FFMA.FTZ R177, R8, UR31, -R205 ;  /* 0x0000001f08b17c23 */ /* 0x000fe200080108cd */
[----:B------:R-:W2:Y:S01]  /*47f0*/  LDSM.16.MT88.4 R4, [R195+0x16000] ;  /* 0x01600000c304783b */ /* 0x000ea20000004200 */
[----:B------:R-:W-:Y:S01]  /*4800*/  LOP3.LUT R21, R10, UR33, R17, 0x96, !PT ;  /* 0x000000210a157c12 */ /* 0x000fe2000f8e9611 */
[----:B------:R-:W-:Y:S01]  /*4810*/  MUFU.EX2 R181, R181 ;  /* 0x000000b500b57308 */ /* 0x000fe20000000800 */
[----:B----4-:R-:W-:Y:S01]  /*4820*/  F2FP.F16.F32.PACK_AB R9, R186, R189 ;  /* 0x000000bdba09723e */ /* 0x010fe200000000ff */
[----:B------:R-:W-:Y:S01]  /*4830*/  LDSM.16.MT88.4 R12, [R197+0x10800] ;  /* 0x01080000c50c783b */ /* 0x000fe20000004200 */
[----:B------:R-:W-:Y:S01]  /*4840*/  PRMT R23, R23, 0x5410, R18 ;  /* 0x0000541017177816 */ /* 0x000fe20000000012 */
[----:B------:R-:W3:Y:S01]  /*4850*/  MUFU.EX2 R178, R178 ;  /* 0x000000b200b27308 */ /* 0x000ee20000000800 */
[----:B------:R-:W-:Y:S01]  /*4860*/  PRMT R11, R16, 0x5410, R11 ;  /* 0x00005410100b7816 */ /* 0x000fe2000000000b */
[----:B------:R-:W-:Y:S01]  /*4870*/  LDSM.16.MT88.4 R32, [R196+0x12800] ;  /* 0x01280000c420783b */ /* 0x000fe20000004200 */
[C---:B------:R-:W-:Y:S01]  /*4880*/  LOP3.LUT R10, R21.reuse, 0xffff, RZ, 0xc0, !PT ;  /* 0x0000ffff150a7812 */ /* 0x040fe200078ec0ff */
[----:B------:R-:W-:Y:S01]  /*4890*/  MUFU.EX2 R180, R180 ;  /* 0x000000b400b47308 */ /* 0x000fe20000000800 */
[----:B------:R-:W-:Y:S01]  /*48a0*/  PRMT R22, R21, 0x7632, R22 ;  /* 0x0000763215167816 */ /* 0x000fe20000000016 */
[----:B------:R-:W4:Y:S01]  /*48b0*/  LDSM.16.MT88.4 R16, [R199+0x10800] ;  /* 0x01080000c710783b */ /* 0x000f220000004200 */
[----:B------:R-:W-:Y:S01]  /*48c0*/  LOP3.LUT R146, R9, R146, RZ, 0xc0, !PT ;  /* 0x0000009209927212 */ /* 0x000fe200078ec0ff */
[----:B------:R-:W-:Y:S01]  /*48d0*/  MUFU.EX2 R179, R179 ;  /* 0x000000b300b37308 */ /* 0x000fe20000000800 */
[----:B------:R-:W-:Y:S01]  /*48e0*/  LOP3.LUT R9, R21, 0xff, RZ, 0xc0, !PT ;  /* 0x000000ff15097812 */ /* 0x000fe200078ec0ff */
[----:B------:R-:W-:Y:S01]  /*48f0*/  LDSM.16.MT88.4 R28, [R195+0x12800] ;  /* 0x01280000c31c783b */ /* 0x000fe20000004200 */
[----:B------:R-:W-:Y:S01]  /*4900*/  SHF.R.U32.HI R21, RZ, 0x18, R21 ;  /* 0x00000018ff157819 */ /* 0x000fe20000011615 */
[----:B------:R-:W-:Y:S01]  /*4910*/  MUFU.EX2 R177, R177 ;  /* 0x000000b100b17308 */ /* 0x000fe20000000800 */
[----:B------:R-:W-:Y:S01]  /*4920*/  SHF.R.U32.HI R10, RZ, 0x8, R10 ;  /* 0x00000008ff0a7819 */ /* 0x000fe2000001160a */
[C---:B------:R-:W-:Y:S01]  /*4930*/  HMMA.16816.F32 R160, R144.reuse, R156, RZ ;  /* 0x0000009c90a0723c */ /* 0x040fe200000018ff */
[----:B------:R-:W-:Y:S01]  /*4940*/  LOP3.LUT R8, R22, 0xff, RZ, 0xc0, !PT ;  /* 0x000000ff16087812 */ /* 0x000fe200078ec0ff */
[----:B------:R-:W5:Y:S01]  /*4950*/  MUFU.EX2 R176, R176 ;  /* 0x000000b000b07308 */ /* 0x000f620000000800 */
[----:B------:R-:W-:Y:S01]  /*4960*/  PRMT R9, R9, 0x5410, R10 ;  /* 0x0000541009097816 */ /* 0x000fe2000000000a */
[----:B------:R-:W-:Y:S01]  /*4970*/  LDSM.16.MT88.4 R168, [R199+0x12800] ;  /* 0x01280000c7a8783b */ /* 0x000fe20000004200 */
[----:B------:R-:W-:Y:S01]  /*4980*/  PRMT R21, R8, 0x5410, R21 ;  /* 0x0000541008157816 */ /* 0x000fe20000000015 */
[--C-:B------:R-:W-:Y:S01]  /*4990*/  FFMA.FTZ R211, R206, UR31, -R227.reuse ;  /* 0x0000001fced37c23 */ /* 0x100fe200080108e3 */
[--C-:B------:R-:W-:Y:S01]  /*49a0*/  HSET2.LE.AND R11, R11, R200.reuse, PT ;  /* 0x000000c80b0b7233 */ /* 0x100fe20003803000 */
[C---:B-1----:R-:W-:Y:S01]  /*49b0*/  HMMA.16816.F32 R36, R144.reuse, R40, RZ ;  /* 0x000000289024723c */ /* 0x042fe200000018ff */
[----:B---3--:R-:W-:Y:S01]  /*49c0*/  F2FP.F16.F32.PACK_AB R22, R178, R181 ;  /* 0x000000b5b216723e */ /* 0x008fe200000000ff */
[----:B------:R-:W-:Y:S01]  /*49d0*/  LDSM.16.MT88.4 R172, [R195+0x10800] ;  /* 0x01080000c3ac783b */ /* 0x000fe20000004200 */
[--C-:B------:R-:W-:Y:S01]  /*49e0*/  HSET2.LE.AND R20, R9, R200.reuse, PT ;  /* 0x000000c809147233 */ /* 0x100fe20003803000 */
[----:B------:R-:W-:Y:S01]  /*49f0*/  FFMA.FTZ R234, R234, UR31, -R227 ;  /* 0x0000001feaea7c23 */ /* 0x000fe200080108e3 */
[--C-:B------:R-:W-:Y:S01]  /*4a00*/  HSET2.LE.AND R21, R21, R200.reuse, PT ;  /* 0x000000c815157233 */ /* 0x100fe20003803000 */
[----:B------:R-:W-:Y:S01]  /*4a10*/  MUFU.EX2 R211, R211 ;  /* 0x000000d300d37308 */ /* 0x000fe20000000800 */
[----:B------:R-:W-:Y:S01]  /*4a20*/  LOP3.LUT R22, R22, R11, RZ, 0xc0, !PT ;  /* 0x0000000b16167212 */ /* 0x000fe200078ec0ff */
[C---:B------:R-:W-:Y:S01]  /*4a30*/  HMMA.16816.F32 R44, R144.reuse, R48, RZ ;  /* 0x00000030902c723c */ /* 0x040fe200000018ff */
[----:B------:R-:W1:Y:S01]  /*4a40*/  LDSM.16.MT88.4 R8, [R196+0x10800] ;  /* 0x01080000c408783b */ /* 0x000e620000004200 */
[----:B------:R-:W-:Y:S01]  /*4a50*/  LOP3.LUT R23, R23, 0xff00ff, RZ, 0xc0, !PT ;  /* 0x00ff00ff17177812 */ /* 0x000fe200078ec0ff */
[----:B------:R-:W3:Y:S01]  /*4a60*/  MUFU.EX2 R206, R234 ;  /* 0x000000ea00ce7308 */ /* 0x000ee20000000800 */
[----:B-----5:R-:W-:Y:S01]  /*4a70*/  F2FP.F16.F32.PACK_AB R24, R176, R177 ;  /* 0x000000b1b018723e */ /* 0x020fe200000000ff */
[----:B------:R-:W-:Y:S01]  /*4a80*/  FFMA.FTZ R209, R226, UR31, -R205 ;  /* 0x0000001fe2d17c23 */ /* 0x000fe200080108cd */
[----:B------:R-:W-:Y:S01]  /*4a90*/  FFMA.FTZ R207, R212, UR31, -R227 ;  /* 0x0000001fd4cf7c23 */ /* 0x000fe200080108e3 */
[----:B------:R-:W-:Y:S01]  /*4aa0*/  HSET2.LE.AND R23, R23, R200, PT ;  /* 0x000000c817177233 */ /* 0x000fe20003803000 */
[C---:B--2---:R-:W-:Y:S01]  /*4ab0*/  HMMA.16816.F32 R148, R144.reuse, R4, RZ ;  /* 0x000000049094723c */ /* 0x044fe200000018ff */
[----:B------:R-:W-:Y:S01]  /*4ac0*/  F2FP.F16.F32.PACK_AB R5, R182, R185 ;  /* 0x000000b9b605723e */ /* 0x000fe200000000ff */
[--C-:B------:R-:W-:Y:S01]  /*4ad0*/  FFMA.FTZ R223, R208, UR31, -R205.reuse ;  /* 0x0000001fd0df7c23 */ /* 0x100fe200080108cd */
[----:B------:R-:W-:Y:S01]  /*4ae0*/  F2FP.F16.F32.PACK_AB R4, R179, R180 ;  /* 0x000000b4b304723e */ /* 0x000fe200000000ff */
[----:B------:R-:W-:Y:S01]  /*4af0*/  FFMA.FTZ R230, R230, UR31, -R205 ;  /* 0x0000001fe6e67c23 */ /* 0x000fe200080108cd */
[----:B------:R-:W-:Y:S01]  /*4b00*/  LOP3.LUT R20, R5, R20, RZ, 0xc0, !PT ;  /* 0x0000001405147212 */ /* 0x000fe200078ec0ff */
[----:B------:R-:W-:Y:S01]  /*4b10*/  FFMA.FTZ R236, R236, UR31, -R227 ;  /* 0x0000001fecec7c23 */ /* 0x000fe200080108e3 */
[----:B------:R-:W-:Y:S01]  /*4b20*/  LOP3.LUT R21, R4, R21, RZ, 0xc0, !PT ;  /* 0x0000001504157212 */ /* 0x000fe200078ec0ff */
[C---:B------:R-:W-:Y:S01]  /*4b30*/  HMMA.16816.F32 R52, R144.reuse, R56, RZ ;  /* 0x000000389034723c */ /* 0x040fe200000018ff */
[----:B------:R-:W-:Y:S01]  /*4b40*/  LOP3.LUT R23, R24, R23, RZ, 0xc0, !PT ;  /* 0x0000001718177212 */ /* 0x000fe200078ec0ff */
[----:B------:R-:W-:Y:S01]  /*4b50*/  FFMA.FTZ R232, R232, UR31, -R205 ;  /* 0x0000001fe8e87c23 */ /* 0x000fe200080108cd */
[----:B------:R-:W-:Y:S01]  /*4b60*/  LDSM.16.MT88.4 R24, [R199+0x14800] ;  /* 0x01480000c718783b */ /* 0x000fe20000004200 */
[----:B------:R-:W-:Y:S01]  /*4b70*/  MUFU.EX2 R209, R209 ;  /* 0x000000d100d17308 */ /* 0x000fe20000000800 */
[----:B------:R-:W-:Y:S01]  /*4b80*/  FFMA.FTZ R222, R222, UR31, -R227 ;  /* 0x0000001fdede7c23 */ /* 0x000fe200080108e3 */
[----:B------:R-:W-:Y:S01]  /*4b90*/  FADD.FTZ R190, R191, R190 ;  /* 0x000000bebfbe7221 */ /* 0x000fe20000010000 */
[----:B------:R-:W-:Y:S01]  /*4ba0*/  FADD.FTZ R187, R188, R187 ;  /* 0x000000bbbcbb7221 */ /* 0x000fe20000010000 */
[----:B------:R-:W-:Y:S01]  /*4bb0*/  HMMA.16816.F32 R60, R144, R64, RZ ;  /* 0x00000040903c723c */ /* 0x000fe200000018ff */
[----:B------:R-:W2:Y:S01]  /*4bc0*/  MUFU.EX2 R208, R230 ;  /* 0x000000e600d07308 */ /* 0x000ea20000000800 */
[----:B------:R-:W-:Y:S01]  /*4bd0*/  FADD.FTZ R189, R189, R190 ;  /* 0x000000bebdbd7221 */ /* 0x000fe20000010000 */
[----:B------:R-:W-:-:S02]  /*4be0*/  FADD.FTZ R184, R184, R187 ;  /* 0x000000bbb8b87221 */ /* 0x000fc40000010000 */
[----:B------:R-:W-:Y:S01]  /*4bf0*/  MUFU.EX2 R212, R236 ;  /* 0x000000ec00d47308 */ /* 0x000fe20000000800 */
[----:B------:R-:W-:Y:S01]  /*4c00*/  FADD.FTZ R186, R186, R189 ;  /* 0x000000bdbaba7221 */ /* 0x000fe20000010000 */
[----:B------:R-:W-:Y:S01]  /*4c10*/  FADD.FTZ R183, R183, R184 ;  /* 0x000000b8b7b77221 */ /* 0x000fe20000010000 */
[----:B------:R-:W-:Y:S01]  /*4c20*/  HMMA.16816.F32 R68, R144, R72, RZ ;  /* 0x000000489044723c */ /* 0x000fe200000018ff */
[----:B------:R-:W-:Y:S01]  /*4c30*/  MUFU.EX2 R207, R207 ;  /* 0x000000cf00cf7308 */ /* 0x000fe20000000800 */
[----:B------:R-:W-:-:S03]  /*4c40*/  FADD.FTZ R185, R185, R186 ;  /* 0x000000bab9b97221 */ /* 0x000fc60000010000 */
[----:B------:R-:W-:Y:S01]  /*4c50*/  MUFU.EX2 R226, R232 ;  /* 0x000000e800e27308 */ /* 0x000fe20000000800 */
[----:B------:R-:W-:Y:S02]  /*4c60*/  FADD.FTZ R182, R182, R185 ;  /* 0x000000b9b6b67221 */ /* 0x000fe40000010000 */
[----:B------:R-:W-:Y:S01]  /*4c70*/  HMMA.16816.F32 R76, R144, R80, RZ ;  /* 0x00000050904c723c */ /* 0x000fe200000018ff */
[----:B------:R-:W5:Y:S01]  /*4c80*/  MUFU.EX2 R223, R223 ;  /* 0x000000df00df7308 */ /* 0x000f620000000800 */
[----:B------:R-:W-:-:S04]  /*4c90*/  FADD.FTZ R181, R181, R182 ;  /* 0x000000b6b5b57221 */ /* 0x000fc80000010000 */
        /* <DEDUP_REMOVED lines=25> */
[----:B------:R-:W3:Y:S07]  /*4e30*/  LDSM.16.MT88.4 R4, [R197+0x12800] ;  /* 0x01280000c504783b */ /* 0x000eee0000004200 */
[C---:B----4-:R-:W-:Y:S08]  /*4e40*/  HMMA.16816.F32 R160, R20.reuse, R16, R160 ;  /* 0x0000001014a0723c */ /* 0x050ff000000018a0 */
[C---:B------:R-:W-:Y:S01]  /*4e50*/  HMMA.16816.F32 R156, R20.reuse, R18, R156 ;  /* 0x00000012149c723c */ /* 0x040fe2000000189c */
[----:B------:R-:W4:Y:S07]  /*4e60*/  LDSM.16.MT88.4 R16, [R197+0x14800] ;  /* 0x01480000c510783b */ /* 0x000f2e0000004200 */
        /* <DEDUP_REMOVED lines=9> */
[----:B----4-:R-:W-:Y:S01]  /*4f00*/  HMMA.16816.F32 R100, R20, R16, R100 ;  /* 0x000000101464723c */ /* 0x010fe20000001864 */
[----:B------:R-:W-:-:S05]  /*4f10*/  IMAD.U32 R17, RZ, RZ, UR32 ;  /* 0x00000020ff117e24 */ /* 0x000fca000f8e00ff */
[----:B------:R-:W-:Y:S02]  /*4f20*/  LOP3.LUT R17, R17, UR19, R225, 0x96, !PT ;  /* 0x0000001311117c12 */ /* 0x000fe4000f8e96e1 */
[----:B--2---:R-:W-:Y:S03]  /*4f30*/  HMMA.16816.F32 R108, R20, R12, R108 ;  /* 0x0000000c146c723c */ /* 0x004fe6000000186c */
[----:B------:R-:W-:-:S05]  /*4f40*/  IMAD.WIDE.U32 R16, R17, -0x326172a9, RZ ;  /* 0xcd9e8d5711107825 */ /* 0x000fca00078e00ff */
[----:B------:R-:W-:Y:S01]  /*4f50*/  HMMA.16816.F32 R112, R20, R14, R112 ;  /* 0x0000000e1470723c */ /* 0x000fe20000001870 */
[----:B------:R-:W2:Y:S01]  /*4f60*/  LDSM.16.MT88.4 R12, [R197+0x16800] ;  /* 0x01680000c50c783b */ /* 0x000ea20000004200 */
[----:B------:R-:W-:Y:S02]  /*4f70*/  LOP3.LUT R17, R228, UR30, R17, 0x96, !PT ;  /* 0x0000001ee4117c12 */ /* 0x000fe4000f8e9611 */
[----:B------:R-:W-:-:S03]  /*4f80*/  LOP3.LUT R16, R16, UR27, R219, 0x96, !PT ;  /* 0x0000001b10107c12 */ /* 0x000fc6000f8e96db */
[----:B------:R-:W-:Y:S01]  /*4f90*/  IMAD.WIDE.U32 R240, R17, -0x2daee0ad, RZ ;  /* 0xd2511f5311f07825 */ /* 0x000fe200078e00ff */
[C---:B-1----:R-:W-:Y:S08]  /*4fa0*/  HMMA.16816.F32 R116, R20.reuse, R8, R116 ;  /* 0x000000081474723c */ /* 0x042ff00000001874 */
[C---:B------:R-:W-:Y:S01]  /*4fb0*/  HMMA.16816.F32 R120, R20.reuse, R10, R120 ;  /* 0x0000000a1478723c */ /* 0x040fe20000001878 */
[----:B------:R-:W1:Y:S07]  /*4fc0*/  LDSM.16.MT88.4 R8, [R196+0x16800] ;  /* 0x01680000c408783b */ /* 0x000e6e0000004200 */
[----:B---3--:R-:W-:Y:S01]  /*4fd0*/  HMMA.16816.F32 R124, R20, R4, R124 ;  /* 0x00000004147c723c */ /* 0x008fe2000000187c */
[----:B------:R-:W-:Y:S01]  /*4fe0*/  IMAD.WIDE.U32 R4, R16, -0x2daee0ad, RZ ;  /* 0xd2511f5310047825 */ /* 0x000fe200078e00ff */
[----:B------:R-:W-:-:S04]  /*4ff0*/  LOP3.LUT R16, R220, UR37, R241, 0x96, !PT ;  /* 0x00000025dc107c12 */ /* 0x000fc8000f8e96f1 */
[----:B------:R-:W-:Y:S01]  /*5000*/  LOP3.LUT R240, R240, UR36, R5, 0x96, !PT ;  /* 0x00000024f0f07c12 */ /* 0x000fe2000f8e9605 */
[----:B------:R-:W-:Y:S01]  /*5010*/  IMAD.WIDE.U32 R16, R16, -0x326172a9, RZ ;  /* 0xcd9e8d5710107825 */ /* 0x000fe200078e00ff */
[----:B------:R-:W-:Y:S03]  /*5020*/  HMMA.16816.F32 R76, R20, R32, R76 ;  /* 0x00000020144c723c */ /* 0x000fe6000000184c */
[----:B------:R-:W-:Y:S01]  /*5030*/  IMAD.WIDE.U32 R240, R240, -0x326172a9, RZ ;  /* 0xcd9e8d57f0f07825 */ /* 0x000fe200078e00ff */
[----:B------:R-:W-:-:S04]  /*5040*/  LOP3.LUT R5, R218, UR25, R17, 0x96, !PT ;  /* 0x00000019da057c12 */ /* 0x000fc8000f8e9611 */
[----:B------:R-:W-:Y:S01]  /*5050*/  LOP3.LUT R238, R16, UR24, R241, 0x96, !PT ;  /* 0x0000001810ee7c12 */ /* 0x000fe2000f8e96f1 */
[----:B------:R-:W-:Y:S01]  /*5060*/  IMAD.WIDE.U32 R242, R5, -0x2daee0ad, RZ ;  /* 0xd2511f5305f27825 */ /* 0x000fe200078e00ff */
[----:B--2---:R-:W-:Y:S03]  /*5070*/  HMMA.16816.F32 R132, R20, R12, R132 ;  /* 0x0000000c1484723c */ /* 0x004fe60000001884 */
[----:B------:R-:W-:-:S05]  /*5080*/  IMAD.WIDE.U32 R238, R238, -0x2daee0ad, RZ ;  /* 0xd2511f53eeee7825 */ /* 0x000fca00078e00ff */
[----:B------:R-:W-:Y:S01]  /*5090*/  LOP3.LUT R12, R242, UR34, R239, 0x96, !PT ;  /* 0x00000022f20c7c12 */ /* 0x000fe2000f8e96ef */
[----:B------:R-:W-:Y:S01]  /*50a0*/  HMMA.16816.F32 R80, R20, R34, R80 ;  /* 0x000000221450723c */ /* 0x000fe20000001850 */
[----:B------:R-:W2:Y:S01]  /*50b0*/  LDSM.16.MT88.4 R32, [R195+0x16800] ;  /* 0x01680000c320783b */ /* 0x000ea20000004200 */
[----:B------:R-:W-:Y:S02]  /*50c0*/  LOP3.LUT R242, R4, UR35, R243, 0x96, !PT ;  /* 0x0000002304f27c12 */ /* 0x000fe4000f8e96f3 */
[----:B------:R-:W-:-:S04]  /*50d0*/  IMAD.WIDE.U32 R12, R12, -0x326172a9, RZ ;  /* 0xcd9e8d570c0c7825 */ /* 0x000fc800078e00ff */
[----:B------:R-:W-:Y:S01]  /*50e0*/  IMAD.MOV.U32 R4, RZ, RZ, R12 ;  /* 0x000000ffff047224 */ /* 0x000fe200078e000c */
[C---:B-1----:R-:W-:Y:S01]  /*50f0*/  HMMA.16816.F32 R140, R20.reuse, R8, R140 ;  /* 0x00000008148c723c */ /* 0x042fe2000000188c */
[----:B------:R-:W-:Y:S01]  /*5100*/  PRMT R5, R12, 0x7773, RZ ;  /* 0x000077730c057816 */ /* 0x000fe200000000ff */
[----:B------:R-:W-:Y:S01]  /*5110*/  IMAD.WIDE.U32 R242, R242, -0x326172a9, RZ ;  /* 0xcd9e8d57f2f27825 */ /* 0x000fe200078e00ff */
[----:B------:R-:W-:Y:S02]  /*5120*/  PRMT R9, R12, 0x7771, RZ ;  /* 0x000077710c097816 */ /* 0x000fe400000000ff */
[----:B------:R-:W-:Y:S02]  /*5130*/  LOP3.LUT R4, R4, 0xff, RZ, 0xc0, !PT ;  /* 0x000000ff04047812 */ /* 0x000fe400078ec0ff */
[----:B------:R-:W-:Y:S01]  /*5140*/  PRMT R8, R12, 0x7772, RZ ;  /* 0x000077720c087816 */ /* 0x000fe200000000ff */
[----:B------:R-:W-:Y:S01]  /*5150*/  HMMA.16816.F32 R128, R20, R6, R128 ;  /* 0x000000061480723c */ /* 0x000fe20000001880 */
[----:B------:R-:W-:-:S02]  /*5160*/  PRMT R9, R4, 0x5410, R9 ;  /* 0x0000541004097816 */ /* 0x000fc40000000009 */
[----:B------:R-:W-:Y:S02]  /*5170*/  PRMT R8, R8, 0x5410, R5 ;  /* 0x0000541008087816 */ /* 0x000fe40000000005 */
[----:B------:R-:W-:Y:S01]  /*5180*/  LOP3.LUT R12, R242, UR13, R13, 0x96, !PT ;  /* 0x0000000df20c7c12 */ /* 0x000fe2000f8e960d */
[----:B------:R-:W1:Y:S02]  /*5190*/  LDSM.16.MT88.4 R4, [R196+0x11000] ;  /* 0x01100000c404783b */ /* 0x000e640000004200 */
[----:B------:R-:W-:Y:S01]  /*51a0*/  HMMA.16816.F32 R152, R20, R10, R152 ;  /* 0x0000000a1498723c */ /* 0x000fe20000001898 */
[C---:B------:R-:W-:Y:S02]  /*51b0*/  LOP3.LUT R10, R12.reuse, 0xffff, RZ, 0xc0, !PT ;  /* 0x0000ffff0c0a7812 */ /* 0x040fe400078ec0ff */
[----:B------:R-:W-:-:S05]  /*51c0*/  PRMT R11, R12, 0x7632, R11 ;  /* 0x000076320c0b7816 */ /* 0x000fca000000000b */
[----:B------:R-:W-:Y:S01]  /*51d0*/  HMMA.16816.F32 R92, R20, R24, R92 ;  /* 0x00000018145c723c */ /* 0x000fe2000000185c */
[----:B------:R-:W-:-:S07]  /*51e0*/  SHF.R.U32.HI R25, RZ, 0x18, R12 ;  /* 0x00000018ff197819 */ /* 0x000fce000001160c */
[C---:B------:R-:W-:Y:S01]  /*51f0*/  HMMA.16816.F32 R96, R20.reuse, R26, R96 ;  /* 0x0000001a1460723c */ /* 0x040fe20000001860 */
[----:B------:R-:W-:Y:S02]  /*5200*/  LOP3.LUT R27, R12, 0xff, RZ, 0xc0, !PT ;  /* 0x000000ff0c1b7812 */ /* 0x000fe400078ec0ff */
[----:B------:R-:W-:Y:S02]  /*5210*/  SHF.R.U32.HI R12, RZ, 0x8, R10 ;  /* 0x00000008ff0c7819 */ /* 0x000fe4000001160a */
[----:B------:R-:W-:Y:S02]  /*5220*/  LOP3.LUT R10, R11, 0xff, RZ, 0xc0, !PT ;  /* 0x000000ff0b0a7812 */ /* 0x000fe400078ec0ff */
[----:B------:R-:W-:Y:S01]  /*5230*/  PRMT R27, R27, 0x5410, R12 ;  /* 0x000054101b1b7816 */ /* 0x000fe2000000000c */
[----:B------:R-:W-:Y:S01]  /*5240*/  HMMA.16816.F32 R84, R20, R28, R84 ;  /* 0x0000001c1454723c */ /* 0x000fe20000001854 */
[----:B------:R-:W-:Y:S02]  /*5250*/  HSET2.LE.AND R26, R9, R200, PT ;  /* 0x000000c8091a7233 */ /* 0x000fe40003803000 */
[----:B------:R-:W-:-:S02]  /*5260*/  F2FP.F16.F32.PACK_AB R11, R211, R206 ;  /* 0x000000ced30b723e */ /* 0x000fc400000000ff */
[----:B------:R-:W-:Y:S02]  /*5270*/  LOP3.LUT R9, R8, 0xff00ff, RZ, 0xc0, !PT ;  /* 0x00ff00ff08097812 */ /* 0x000fe400078ec0ff */
[----:B------:R-:W-:Y:S01]  /*5280*/  PRMT R25, R10, 0x5410, R25 ;  /* 0x000054100a197816 */ /* 0x000fe20000000019 */
[C---:B------:R-:W-:Y:S01]  /*5290*/  HMMA.16816.F32 R88, R20.reuse, R30, R88 ;  /* 0x0000001e1458723c */ /* 0x040fe20000001858 */
[----:B------:R-:W3:Y:S01]  /*52a0*/  LDSM.16.MT88.4 R28, [R199+0x11000] ;  /* 0x01100000c71c783b */ /* 0x000ee20000004200 */
[----:B------:R-:W-:Y:S02]  /*52b0*/  LOP3.LUT R26, R11, R26, RZ, 0xc0, !PT ;  /* 0x0000001a0b1a7212 */ /* 0x000fe400078ec0ff */
[--C-:B------:R-:W-:Y:S02]  /*52c0*/  HSET2.LE.AND R24, R9, R200.reuse, PT ;  /* 0x000000c809187233 */ /* 0x100fe40003803000 */
[----:B------:R-:W-:Y:S01]  /*52d0*/  LDSM.16.MT88.4 R8, [R199+0x13000] ;  /* 0x01300000c708783b */ /* 0x000fe20000004200 */
[--C-:B------:R-:W-:Y:S01]  /*52e0*/  HSET2.LE.AND R25, R25, R200.reuse, PT ;  /* 0x000000c819197233 */ /* 0x100fe20003803000 */
[C---:B------:R-:W-:Y:S02]  /*52f0*/  HMMA.16816.F32 R136, R20.reuse, R14, R136 ;  /* 0x0000000e1488723c */ /* 0x040fe40000001888 */
[----:B------:R-:W4:Y:S06]  /*5300*/  LDSM.16.MT88.4 R12, [R195+0x11000] ;  /* 0x01100000c30c783b */ /* 0x000f2c0000004200 */
[C---:B------:R-:W-:Y:S01]  /*5310*/  HMMA.16816.F32 R104, R20.reuse, R18, R104 ;  /* 0x000000121468723c */ /* 0x040fe20000001868 */
[----:B------:R-:W4:Y:S07]  /*5320*/  LDSM.16.MT88.4 R16, [R197+0x11000] ;  /* 0x01100000c510783b */ /* 0x000f2e0000004200 */
[----:B--2---:R-:W-:Y:S01]  /*5330*/  HMMA.16816.F32 R148, R20, R32, R148 ;  /* 0x000000201494723c */ /* 0x004fe20000001894 */
[----:B------:R-:W-:-:S02]  /*5340*/  HSET2.LE.AND R33, R27, R200, PT ;  /* 0x000000c81b217233 */ /* 0x000fc40003803000 */
[----:B------:R-:W-:Y:S02]  /*5350*/  F2FP.F16.F32.PACK_AB R27, R208, R209 ;  /* 0x000000d1d01b723e */ /* 0x000fe400000000ff */
[----:B-----5:R-:W-:Y:S02]  /*5360*/  F2FP.F16.F32.PACK_AB R32, R223, R226 ;  /* 0x000000e2df20723e */ /* 0x020fe400000000ff */
[----:B------:R-:W-:Y:S01]  /*5370*/  LOP3.LUT R27, R27, R24, RZ, 0xc0, !PT ;  /* 0x000000181b1b7212 */ /* 0x000fe200078ec0ff */
[----:B------:R-:W-:Y:S01]  /*5380*/  HMMA.16816.F32 R60, R20, R168, R60 ;  /* 0x000000a8143c723c */ /* 0x000fe2000000183c */
[C---:B------:R-:W-:Y:S01]  /*5390*/  F2FP.F16.F32.PACK_AB R168, R207.reuse, R212 ;  /* 0x000000d4cfa8723e */ /* 0x040fe200000000ff */
[----:B------:R-:W-:Y:S01]  /*53a0*/  FADD.FTZ R212, R212, R181 ;  /* 0x000000b5d4d47221 */ /* 0x000fe20000010000 */
[----:B------:R-:W-:Y:S02]  /*53b0*/  LOP3.LUT R25, R32, R25, RZ, 0xc0, !PT ;  /* 0x0000001920197212 */ /* 0x000fe400078ec0ff */
[----:B------:R-:W-:Y:S01]  /*53c0*/  LOP3.LUT R24, R168, R33, RZ, 0xc0, !PT ;  /* 0x00000021a8187212 */ /* 0x000fe200078ec0ff */
[----:B------:R-:W-:-:S02]  /*53d0*/  FADD.FTZ R207, R207, R212 ;  /* 0x000000d4cfcf7221 */ /* 0x000fc40000010000 */
[----:B------:R-:W-:Y:S02]  /*53e0*/  HMMA.16816.F32 R52, R20, R172, R52 ;  /* 0x000000ac1434723c */ /* 0x000fe40000001834 */
[----:B------:R-:W-:-:S04]  /*53f0*/  FADD.FTZ R206, R206, R207 ;  /* 0x000000cfcece7221 */ /* 0x000fc80000010000 */
[----:B------:R-:W-:Y:S02]  /*5400*/  FADD.FTZ R206, R211, R206 ;  /* 0x000000ced3ce7221 */ /* 0x000fe40000010000 */
[----:B------:R-:W-:Y:S01]  /*5410*/  HMMA.16816.F32 R56, R20, R174, R56 ;  /* 0x000000ae1438723c */ /* 0x000fe20000001838 */
[----:B------:R-:W-:Y:S07]  /*5420*/  LDSM.16.MT88.4 R172, [R197+0x13000] ;  /* 0x01300000c5ac783b */ /* 0x000fee0000004200 */
[C---:B-1----:R-:W-:Y:S08]  /*5430*/  HMMA.16816.F32 R44, R24.reuse, R4, R44 ;  /* 0x00000004182c723c */ /* 0x042ff0000000182c */
[----:B------:R-:W-:Y:S01]  /*5440*/  HMMA.16816.F32 R48, R24, R6, R48 ;  /* 0x000000061830723c */ /* 0x000fe20000001830 */
[----:B------:R-:W1:Y:S07]  /*5450*/  LDSM.16.MT88.4 R4, [R197+0x15000] ;  /* 0x01500000c504783b */ /* 0x000e6e0000004200 */
[----:B------:R-:W-:Y:S01]  /*5460*/  HMMA.16816.F32 R64, R20, R170, R64 ;  /* 0x000000aa1440723c */ /* 0x000fe20000001840 */
[----:B------:R-:W-:Y:S07]  /*5470*/  LDSM.16.MT88.4 R168, [R196+0x13000] ;  /* 0x01300000c4a8783b */ /* 0x000fee0000004200 */
[C---:B---3--:R-:W-:Y:S08]  /*5480*/  HMMA.16816.F32 R160, R24.reuse, R28, R160 ;  /* 0x0000001c18a0723c */ /* 0x048ff000000018a0 */
[C---:B------:R-:W-:Y:S01]  /*5490*/  HMMA.16816.F32 R156, R24.reuse, R30, R156 ;  /* 0x0000001e189c723c */ /* 0x040fe2000000189c */
[----:B------:R-:W2:Y:S07]  /*54a0*/  LDSM.16.MT88.4 R28, [R199+0x15000] ;  /* 0x01500000c71c783b */ /* 0x000eae0000004200 */
[C---:B----4-:R-:W-:Y:S08]  /*54b0*/  HMMA.16816.F32 R52, R24.reuse, R12, R52 ;  /* 0x0000000c1834723c */ /* 0x050ff00000001834 */
        /* <DEDUP_REMOVED lines=9> */
[----:B------:R-:W-:Y:S01]  /*5550*/  HMMA.16816.F32 R104, R24, R6, R104 ;  /* 0x000000061868723c */ /* 0x000fe20000001868 */
[----:B------:R-:W1:Y:S07]  /*5560*/  LDSM.16.MT88.4 R4, [R196+0x17000] ;  /* 0x01700000c404783b */ /* 0x000e6e0000004200 */
[----:B------:R-:W-:Y:S01]  /*5570*/  HMMA.16816.F32 R144, R20, R34, R144 ;  /* 0x000000221490723c */ /* 0x000fe20000001890 */
[----:B------:R-:W1:Y:S04]  /*5580*/  LDSM.16.MT88.4 R32, [R195+0x13000] ;  /* 0x01300000c320783b */ /* 0x000e680000004200 */
[----:B------:R-:W-:Y:S03]  /*5590*/  LDSM.16.MT88.4 R20, [R196+0x15000] ;  /* 0x01500000c414783b */ /* 0x000fe60000004200 */
[C---:B--2---:R-:W-:Y:S08]  /*55a0*/  HMMA.16816.F32 R92, R24.reuse, R28, R92 ;  /* 0x0000001c185c723c */ /* 0x044ff0000000185c */
[C---:B------:R-:W-:Y:S01]  /*55b0*/  HMMA.16816.F32 R96, R24.reuse, R30, R96 ;  /* 0x0000001e1860723c */ /* 0x040fe20000001860 */
[----:B------:R-:W2:Y:S07]  /*55c0*/  LDSM.16.MT88.4 R28, [R195+0x17000] ;  /* 0x01700000c31c783b */ /* 0x000eae0000004200 */
[----:B---3--:R-:W-:Y:S01]  /*55d0*/  HMMA.16816.F32 R124, R24, R12, R124 ;  /* 0x0000000c187c723c */ /* 0x008fe2000000187c */
[----:B------:R-:W-:-:S05]  /*55e0*/  LOP3.LUT R12, R240, UR23, R243, 0x96, !PT ;  /* 0x00000017f00c7c12 */ /* 0x000fca000f8e96f3 */
[----:B------:R-:W-:Y:S02]  /*55f0*/  IMAD.WIDE.U32 R12, R12, -0x2daee0ad, RZ ;  /* 0xd2511f530c0c7825 */ /* 0x000fe400078e00ff */
[C---:B----4-:R-:W-:Y:S02]  /*5600*/  HMMA.16816.F32 R132, R24.reuse, R8, R132 ;  /* 0x000000081884723c */ /* 0x050fe40000001884 */
[----:B------:R-:W-:Y:S01]  /*5610*/  IMAD.MOV.U32 R8, RZ, RZ, R12 ;  /* 0x000000ffff087224 */ /* 0x000fe200078e000c */
[----:B------:R-:W-:Y:S02]  /*5620*/  PRMT R9, R12, 0x7773, RZ ;  /* 0x000077730c097816 */ /* 0x000fe400000000ff */
[----:B------:R-:W-:Y:S02]  /*5630*/  LOP3.LUT R238, R238, UR33, R13, 0x96, !PT ;  /* 0x00000021eeee7c12 */ /* 0x000fe4000f8e960d */
[----:B------:R-:W-:Y:S01]  /*5640*/  LOP3.LUT R8, R8, 0xff, RZ, 0xc0, !PT ;  /* 0x000000ff08087812 */ /* 0x000fe200078ec0ff */
[----:B-----5:R-:W-:Y:S01]  /*5650*/  HMMA.16816.F32 R116, R24, R16, R116 ;  /* 0x000000101874723c */ /* 0x020fe20000001874 */
[----:B------:R-:W-:-:S02]  /*5660*/  PRMT R17, R12, 0x7771, RZ ;  /* 0x000077710c117816 */ /* 0x000fc400000000ff */
[----:B------:R-:W-:Y:S02]  /*5670*/  PRMT R16, R12, 0x7772, RZ ;  /* 0x000077720c107816 */ /* 0x000fe400000000ff */
[----:B------:R-:W-:Y:S02]  /*5680*/  PRMT R17, R8, 0x5410, R17 ;  /* 0x0000541008117816 */ /* 0x000fe40000000011 */
[----:B------:R-:W-:Y:S01]  /*5690*/  PRMT R16, R16, 0x5410, R9 ;  /* 0x0000541010107816 */ /* 0x000fe20000000009 */
[C---:B------:R-:W-:Y:S01]  /*56a0*/  HMMA.16816.F32 R128, R24.reuse, R14, R128 ;  /* 0x0000000e1880723c */ /* 0x040fe20000001880 */
[----:B------:R-:W3:Y:S07]  /*56b0*/  LDSM.16.MT88.4 R12, [R199+0x11800] ;  /* 0x01180000c70c783b */ /* 0x000eee0000004200 */
[----:B------:R-:W-:Y:S01]  /*56c0*/  HMMA.16816.F32 R136, R24, R10, R136 ;  /* 0x0000000a1888723c */ /* 0x000fe20000001888 */
[--C-:B------:R-:W-:Y:S01]  /*56d0*/  FFMA.FTZ R10, R217, UR31, -R227.reuse ;  /* 0x0000001fd90a7c23 */ /* 0x100fe200080108e3 */
[--C-:B------:R-:W-:Y:S01]  /*56e0*/  FFMA.FTZ R11, R214, UR31, -R227.reuse ;  /* 0x0000001fd60b7c23 */ /* 0x100fe200080108e3 */
[----:B------:R4:W-:Y:S01]  /*56f0*/  MUFU.EX2 R217, R222 ;  /* 0x000000de00d97308 */ /* 0x0009e20000000800 */
[----:B------:R-:W-:-:S03]  /*5700*/  FFMA.FTZ R227, R213, UR31, -R227 ;  /* 0x0000001fd5e37c23 */ /* 0x000fc600080108e3 */
[----:B------:R-:W5:Y:S01]  /*5710*/  MUFU.EX2 R214, R10 ;  /* 0x0000000a00d67308 */ /* 0x000f620000000800 */
[C---:B------:R-:W-:Y:S01]  /*5720*/  HMMA.16816.F32 R120, R24.reuse, R18, R120 ;  /* 0x000000121878723c */ /* 0x040fe20000001878 */
[----:B------:R-:W-:Y:S01]  /*5730*/  FFMA.FTZ R18, R204, UR31, -R205 ;  /* 0x0000001fcc127c23 */ /* 0x000fe200080108cd */
[----:B------:R-:W-:Y:S01]  /*5740*/  LOP3.LUT R19, R238, 0xffff, RZ, 0xc0, !PT ;  /* 0x0000ffffee137812 */ /* 0x000fe200078ec0ff */
[----:B------:R2:W-:Y:S03]  /*5750*/  MUFU.EX2 R213, R11 ;  /* 0x0000000b00d57308 */ /* 0x0005e60000000800 */
[----:B------:R-:W-:Y:S01]  /*5760*/  SHF.R.U32.HI R19, RZ, 0x8, R19 ;  /* 0x00000008ff137819 */ /* 0x000fe20000011613 */
[----:B------:R-:W-:Y:S01]  /*5770*/  MUFU.EX2 R204, R227 ;  /* 0x000000e300cc7308 */ /* 0x000fe20000000800 */
[----:B-1----:R-:W-:Y:S01]  /*5780*/  HMMA.16816.F32 R140, R24, R4, R140 ;  /* 0x00000004188c723c */ /* 0x002fe2000000188c */
[--C-:B----4-:R-:W-:Y:S01]  /*5790*/  FFMA.FTZ R222, R203, UR31, -R205.reuse ;  /* 0x0000001fcbde7c23 */ /* 0x110fe200080108cd */
[--C-:B------:R-:W-:Y:S01]  /*57a0*/  FFMA.FTZ R203, R202, UR31, -R205.reuse ;  /* 0x0000001fcacb7c23 */ /* 0x100fe200080108cd */
[----:B------:R-:W-:Y:S01]  /*57b0*/  FFMA.FTZ R202, R201, UR31, -R205 ;  /* 0x0000001fc9ca7c23 */ /* 0x000fe200080108cd */
[----:B------:R-:W-:Y:S01]  /*57c0*/  PRMT R4, R238, 0x7632, R4 ;  /* 0x00007632ee047816 */ /* 0x000fe20000000004 */
[----:B------:R1:W-:Y:S01]  /*57d0*/  MUFU.EX2 R201, R18 ;  /* 0x0000001200c97308 */ /* 0x0003e20000000800 */
[----:B------:R-:W-:-:S02]  /*57e0*/  SHF.R.U32.HI R5, RZ, 0x18, R238 ;  /* 0x00000018ff057819 */ /* 0x000fc400000116ee */
[C---:B------:R-:W-:Y:S01]  /*57f0*/  HMMA.16816.F32 R152, R24.reuse, R6, R152 ;  /* 0x000000061898723c */ /* 0x040fe20000001898 */
[----:B--2---:R-:W2:Y:S01]  /*5800*/  LDSM.16.MT88.4 R8, [R199+0x13800] ;  /* 0x01380000c708783b */ /* 0x004ea20000004200 */
[----:B------:R-:W4:Y:S01]  /*5810*/  MUFU.EX2 R222, R222 ;  /* 0x000000de00de7308 */ /* 0x000f220000000800 */
[----:B------:R-:W-:Y:S02]  /*5820*/  LOP3.LUT R6, R238, 0xff, RZ, 0xc0, !PT ;  /* 0x000000ffee067812 */ /* 0x000fe400078ec0ff */
[----:B------:R-:W-:Y:S01]  /*5830*/  LOP3.LUT R4, R4, 0xff, RZ, 0xc0, !PT ;  /* 0x000000ff04047812 */ /* 0x000fe200078ec0ff */
[----:B------:R-:W-:Y:S01]  /*5840*/  MUFU.EX2 R203, R203 ;  /* 0x000000cb00cb7308 */ /* 0x000fe20000000800 */
[----:B------:R-:W-:Y:S01]  /*5850*/  PRMT R19, R6, 0x5410, R19 ;  /* 0x0000541006137816 */ /* 0x000fe20000000013 */
[----:B------:R-:W-:Y:S01]  /*5860*/  HMMA.16816.F32 R84, R24, R32, R84 ;  /* 0x000000201854723c */ /* 0x000fe20000001854 */
[----:B------:R-:W-:Y:S01]  /*5870*/  LOP3.LUT R7, R16, 0xff00ff, RZ, 0xc0, !PT ;  /* 0x00ff00ff10077812 */ /* 0x000fe200078ec0ff */
[----:B------:R-:W3:Y:S01]  /*5880*/  MUFU.EX2 R202, R202 ;  /* 0x000000ca00ca7308 */ /* 0x000ee20000000800 */
[----:B------:R-:W-:-:S02]  /*5890*/  PRMT R5, R4, 0x5410, R5 ;  /* 0x0000541004057816 */ /* 0x000fc40000000005 */
[--C-:B------:R-:W-:Y:S02]  /*58a0*/  HSET2.LE.AND R6, R17, R200.reuse, PT ;  /* 0x000000c811067233 */ /* 0x100fe40003803000 */
[--C-:B------:R-:W-:Y:S01]  /*58b0*/  HSET2.LE.AND R4, R19, R200.reuse, PT ;  /* 0x000000c813047233 */ /* 0x100fe20003803000 */
[C---:B------:R-:W-:Y:S01]  /*58c0*/  HMMA.16816.F32 R148, R24.reuse, R28, R148 ;  /* 0x0000001c1894723c */ /* 0x040fe20000001894 */
[----:B-1----:R-:W1:Y:S01]  /*58d0*/  LDSM.16.MT88.4 R16, [R199+0x17800] ;  /* 0x01780000c710783b */ /* 0x002e620000004200 */
[--C-:B------:R-:W-:Y:S02]  /*58e0*/  HSET2.LE.AND R7, R7, R200.reuse, PT ;  /* 0x000000c807077233 */ /* 0x100fe40003803000 */
[----:B------:R-:W-:Y:S02]  /*58f0*/  HSET2.LE.AND R5, R5, R200, PT ;  /* 0x000000c805057233 */ /* 0x000fe40003803000 */
[----:B-----5:R-:W-:Y:S01]  /*5900*/  F2FP.F16.F32.PACK_AB R33, R214, R217 ;  /* 0x000000d9d621723e */ /* 0x020fe200000000ff */
[----:B------:R-:W-:Y:S01]  /*5910*/  FADD.FTZ R217, R217, R206 ;  /* 0x000000ced9d97221 */ /* 0x000fe20000010000 */
[----:B----4-:R-:W-:Y:S01]  /*5920*/  F2FP.F16.F32.PACK_AB R32, R222, R201 ;  /* 0x000000c9de20723e */ /* 0x010fe200000000ff */
[----:B------:R-:W-:Y:S01]  /*5930*/  HMMA.16816.F32 R108, R24, R20, R108 ;  /* 0x00000014186c723c */ /* 0x000fe2000000186c */
[----:B------:R-:W-:Y:S01]  /*5940*/  F2FP.F16.F32.PACK_AB R29, R204, R213 ;  /* 0x000000d5cc1d723e */ /* 0x000fe200000000ff */
[----:B------:R-:W-:Y:S01]  /*5950*/  FADD.FTZ R214, R214, R217 ;  /* 0x000000d9d6d67221 */ /* 0x000fe20000010000 */
[----:B---3--:R-:W-:-:S02]  /*5960*/  F2FP.F16.F32.PACK_AB R28, R202, R203 ;  /* 0x000000cbca1c723e */ /* 0x008fc400000000ff */
[----:B------:R-:W-:Y:S01]  /*5970*/  LOP3.LUT R4, R33, R4, RZ, 0xc0, !PT ;  /* 0x0000000421047212 */ /* 0x000fe200078ec0ff */
[----:B------:R-:W-:Y:S01]  /*5980*/  FADD.FTZ R213, R213, R214 ;  /* 0x000000d6d5d57221 */ /* 0x000fe20000010000 */
[----:B------:R-:W-:Y:S01]  /*5990*/  LOP3.LUT R5, R32, R5, RZ, 0xc0, !PT ;  /* 0x0000000520057212 */ /* 0x000fe200078ec0ff */
[----:B------:R-:W-:Y:S01]  /*59a0*/  HMMA.16816.F32 R112, R24, R22, R112 ;  /* 0x000000161870723c */ /* 0x000fe20000001870 */
[----:B------:R-:W-:Y:S01]  /*59b0*/  LOP3.LUT R6, R29, R6, RZ, 0xc0, !PT ;  /* 0x000000061d067212 */ /* 0x000fe200078ec0ff */
[----:B------:R-:W-:Y:S01]  /*59c0*/  LDSM.16.MT88.4 R20, [R199+0x15800] ;  /* 0x01580000c714783b */ /* 0x000fe20000004200 */
[----:B------:R-:W-:Y:S01]  /*59d0*/  LOP3.LUT R7, R28, R7, RZ, 0xc0, !PT ;  /* 0x000000071c077212 */ /* 0x000fe200078ec0ff */
[----:B------:R-:W-:-:S04]  /*59e0*/  FADD.FTZ R227, R204, R213 ;  /* 0x000000d5cce37221 */ /* 0x000fc80000010000 */
[----:B------:R-:W-:Y:S08]  /*59f0*/  HMMA.16816.F32 R68, R24, R172, R68 ;  /* 0x000000ac1844723c */ /* 0x000ff00000001844 */
[C---:B------:R-:W-:Y:S08]  /*5a00*/  HMMA.16816.F32 R160, R4.reuse, R12, R160 ;  /* 0x0000000c04a0723c */ /* 0x040ff000000018a0 */
[C---:B------:R-:W-:Y:S01]  /*5a10*/  HMMA.16816.F32 R156, R4.reuse, R14, R156 ;  /* 0x0000000e049c723c */ /* 0x040fe2000000189c */
[----:B------:R-:W3:Y:S07]  /*5a20*/  LDSM.16.MT88.4 R12, [R197+0x11800] ;  /* 0x01180000c50c783b */ /* 0x000eee0000004200 */
[C---:B--2---:R-:W-:Y:S08]  /*5a30*/  HMMA.16816.F32 R60, R4.reuse, R8, R60 ;  /* 0x00000008043c723c */ /* 0x044ff0000000183c */
[C---:B------:R-:W-:Y:S01]  /*5a40*/  HMMA.16816.F32 R64, R4.reuse, R10, R64 ;  /* 0x0000000a0440723c */ /* 0x040fe20000001840 */
[----:B------:R-:W2:Y:S07]  /*5a50*/  LDSM.16.MT88.4 R8, [R196+0x11800] ;  /* 0x01180000c408783b */ /* 0x000eae0000004200 */
[C---:B-1----:R-:W-:Y:S08]  /*5a60*/  HMMA.16816.F32 R124, R4.reuse, R16, R124 ;  /* 0x00000010047c723c */ /* 0x042ff0000000187c */
[----:B------:R-:W-:Y:S01]  /*5a70*/  HMMA.16816.F32 R128, R4, R18, R128 ;  /* 0x000000120480723c */ /* 0x000fe20000001880 */
[----:B------:R-:W1:Y:S07]  /*5a80*/  LDSM.16.MT88.4 R16, [R195+0x11800] ;  /* 0x01180000c310783b */ /* 0x000e6e0000004200 */
[----:B------:R-:W-:Y:S01]  /*5a90*/  HMMA.16816.F32 R72, R24, R174, R72 ;  /* 0x000000ae1848723c */ /* 0x000fe20000001848 */
[----:B------:R-:W-:Y:S07]  /*5aa0*/  LDSM.16.MT88.4 R172, [R197+0x13800] ;  /* 0x01380000c5ac783b */ /* 0x000fee0000004200 */
[C---:B---3--:R-:W-:Y:S08]  /*5ab0*/  HMMA.16816.F32 R36, R4.reuse, R12, R36 ;  /* 0x0000000c0424723c */ /* 0x048ff00000001824 */
[C---:B------:R-:W-:Y:S01]  /*5ac0*/  HMMA.16816.F32 R40, R4.reuse, R14, R40 ;  /* 0x0000000e0428723c */ /* 0x040fe20000001828 */
[----:B------:R-:W3:Y:S07]  /*5ad0*/  LDSM.16.MT88.4 R12, [R195+0x13800] ;  /* 0x01380000c30c783b */ /* 0x000eee0000004200 */
[C---:B--2---:R-:W-:Y:S08]  /*5ae0*/  HMMA.16816.F32 R44, R4.reuse, R8, R44 ;  /* 0x00000008042c723c */ /* 0x044ff0000000182c */
[----:B------:R-:W-:Y:S01]  /*5af0*/  HMMA.16816.F32 R48, R4, R10, R48 ;  /* 0x0000000a0430723c */ /* 0x000fe20000001830 */
[----:B------:R-:W2:Y:S07]  /*5b00*/  LDSM.16.MT88.4 R8, [R195+0x15800] ;  /* 0x01580000c308783b */ /* 0x000eae0000004200 */
[C---:B------:R-:W-:Y:S08]  /*5b10*/  HMMA.16816.F32 R76, R24.reuse, R168, R76 ;  /* 0x000000a8184c723c */ /* 0x040ff0000000184c */
[C---:B------:R-:W-:Y:S01]  /*5b20*/  HMMA.16816.F32 R80, R24.reuse, R170, R80 ;  /* 0x000000aa1850723c */ /* 0x040fe20000001850 */
[----:B------:R-:W4:Y:S07]  /*5b30*/  LDSM.16.MT88.4 R168, [R197+0x15800] ;  /* 0x01580000c5a8783b */ /* 0x000f2e0000004200 */
[C---:B------:R-:W-:Y:S01]  /*5b40*/  HMMA.16816.F32 R88, R24.reuse, R34, R88 ;  /* 0x000000221858723c */ /* 0x040fe20000001858 */
[----:B------:R-:W5:Y:S07]  /*5b50*/  LDSM.16.MT88.4 R32, [R197+0x17800] ;  /* 0x01780000c520783b */ /* 0x000f6e0000004200 */
[----:B------:R-:W-:Y:S01]  /*5b60*/  HMMA.16816.F32 R144, R24, R30, R144 ;  /* 0x0000001e1890723c */ /* 0x000fe20000001890 */
[----:B------:R-:W5:Y:S04]  /*5b70*/  LDSM.16.MT88.4 R28, [R196+0x13800] ;  /* 0x01380000c41c783b */ /* 0x000f680000004200 */
[----:B------:R-:W5:Y:S03]  /*5b80*/  LDSM.16.MT88.4 R24, [R196+0x15800] ;  /* 0x01580000c418783b */ /* 0x000f660000004200 */
[C---:B------:R-:W-:Y:S08]  /*5b90*/  HMMA.16816.F32 R92, R4.reuse, R20, R92 ;  /* 0x00000014045c723c */ /* 0x040ff0000000185c */
[C---:B------:R-:W-:Y:S01]  /*5ba0*/  HMMA.16816.F32 R96, R4.reuse, R22, R96 ;  /* 0x000000160460723c */ /* 0x040fe20000001860 */
[----:B------:R-:W5:Y:S07]  /*5bb0*/  LDSM.16.MT88.4 R20, [R196+0x17800] ;  /* 0x01780000c414783b */ /* 0x000f6e0000004200 */
[C---:B-1----:R-:W-:Y:S08]  /*5bc0*/  HMMA.16816.F32 R52, R4.reuse, R16, R52 ;  /* 0x000000100434723c */ /* 0x042ff00000001834 */
[C---:B------:R-:W-:Y:S01]  /*5bd0*/  HMMA.16816.F32 R56, R4.reuse, R18, R56 ;  /* 0x000000120438723c */ /* 0x040fe20000001838 */
[----:B------:R-:W1:Y:S07]  /*5be0*/  LDSM.16.MT88.4 R16, [R195+0x17800] ;  /* 0x01780000c310783b */ /* 0x000e6e0000004200 */
[----:B---3--:R-:W-:Y:S01]  /*5bf0*/  HMMA.16816.F32 R84, R4, R12, R84 ;  /* 0x0000000c0454723c */ /* 0x008fe20000001854 */
[----:B------:R-:W-:-:S04]  /*5c00*/  FADD.FTZ R12, R180, R183 ;  /* 0x000000b7b40c7221 */ /* 0x000fc80000010000 */
[----:B------:R-:W-:-:S03]  /*5c10*/  FADD.FTZ R12, R179, R12 ;  /* 0x0000000cb30c7221 */ /* 0x000fc60000010000 */
[----:B--2---:R-:W-:Y:S01]  /*5c20*/  HMMA.16816.F32 R116, R4, R8, R116 ;  /* 0x000000080474723c */ /* 0x004fe20000001874 */
        /* <DEDUP_REMOVED lines=8> */
[----:B----4-:R-:W-:Y:S01]  /*5cb0*/  HMMA.16816.F32 R100, R4, R168, R100 ;  /* 0x000000a80464723c */ /* 0x010fe20000001864 */
[----:B------:R-:W-:-:S04]  /*5cc0*/  FADD.FTZ R201, R201, R208 ;  /* 0x000000d0c9c97221 */ /* 0x000fc80000010000 */
[----:B------:R-:W-:-:S03]  /*5cd0*/  FADD.FTZ R222, R222, R201 ;  /* 0x000000c9dede7221 */ /* 0x000fc60000010000 */
[----:B------:R-:W-:Y:S01]  /*5ce0*/  HMMA.16816.F32 R104, R4, R170, R104 ;  /* 0x000000aa0468723c */ /* 0x000fe20000001868 */
[----:B------:R-:W-:-:S04]  /*5cf0*/  FADD.FTZ R203, R203, R222 ;  /* 0x000000decbcb7221 */ /* 0x000fc80000010000 */
[----:B------:R-:W-:-:S03]  /*5d00*/  FADD.FTZ R223, R202, R203 ;  /* 0x000000cbcadf7221 */ /* 0x000fc60000010000 */
        /* <DEDUP_REMOVED lines=11> */
[----:B------:R-:W-:Y:S01]  /*5dc0*/  HMMA.16816.F32 R144, R4, R18, R144 ;  /* 0x000000120490723c */ /* 0x000fe20000001890 */
[----:B------:R-:W-:-:S04]  /*5dd0*/  NOP ;  /* 0x0000000000007918 */ /* 0x000fc80000000000 */
[----:B------:R-:W-:-:S15]  /*5de0*/  BRA.U !UP2, `(.L_x_768) ;  /* 0x0000003d0aa07547 */ /* 0x000fde000b800000 */
[----:B------:R-:W-:Y:S01]  /*5df0*/  IMAD.U32 R4, RZ, RZ, UR22 ;  /* 0x00000016ff047e24 */ /* 0x000fe2000f8e00ff */
[----:B------:R-:W-:Y:S01]  /*5e00*/  USHF.R.S32.HI UR6, URZ, 0x1f, UR20 ;  /* 0x0000001fff067899 */ /* 0x000fe20008011414 */
[----:B------:R-:W-:Y:S01]  /*5e10*/  IMAD.U32 R5, RZ, RZ, UR21 ;  /* 0x00000015ff057e24 */ /* 0x000fe2000f8e00ff */
[----:B------:R-:W1:Y:S01]  /*5e20*/  S2R R217, SR_TID.X ;  /* 0x0000000000d97919 */ /* 0x000e620000002100 */
[C---:B------:R-:W-:Y:S01]  /*5e30*/  IMAD.SHL.U32 R209, R193.reuse, 0x40, RZ ;  /* 0x00000040c1d17824 */ /* 0x040fe200078e00ff */
[----:B------:R-:W-:Y:S01]  /*5e40*/  UIMAD UR6, UR6, UR4, URZ ;  /* 0x00000004060672a4 */ /* 0x000fe2000f8e02ff */
[----:B------:R-:W-:Y:S01]  /*5e50*/  IMAD.WIDE.U32 R4, R166, UR10, R4 ;  /* 0x0000000aa6047c25 */ /* 0x000fe2000f8e0004 */
[----:B------:R-:W-:Y:S01]  /*5e60*/  UIADD3 UR4, UPT, UPT, UR15, -0x2, URZ ;  /* 0xfffffffe0f047890 */ /* 0x000fe2000fffe0ff */
[----:B------:R-:W-:Y:S01]  /*5e70*/  MOV R213, 0x40 ;  /* 0x0000004000d57802 */ /* 0x000fe20000000f00 */
[----:B------:R-:W-:Y:S01]  /*5e80*/  UIMAD UR5, UR20, UR5, UR6 ;  /* 0x00000005140572a4 */ /* 0x000fe2000f8e0206 */
[----:B------:R-:W-:Y:S01]  /*5e90*/  IMAD.IADD R5, R2, 0x1, R5 ;  /* 0x0000000102057824 */ /* 0x000fe200078e0205 */
[----:B------:R-:W-:Y:S01]  /*5ea0*/  UIMAD.WIDE.U32 UR22, UR4, UR10, URZ ;  /* 0x0000000a041672a5 */ /* 0x000fe2000f8e00ff */
[----:B------:R-:W-:Y:S01]  /*5eb0*/  IMAD.SHL.U32 R214, R193, 0x20, RZ ;  /* 0x00000020c1d67824 */ /* 0x000fe200078e00ff */
[----:B------:R-:W-:Y:S01]  /*5ec0*/  UMOV UR6, 0x400 ;  /* 0x0000040000067882 */ /* 0x000fe20000000000 */
[----:B------:R-:W-:Y:S01]  /*5ed0*/  IMAD.WIDE.U32 R6, R0, UR20, R4 ;  /* 0x0000001400067c25 */ /* 0x000fe2000f8e0004 */
[----:B------:R-:W-:Y:S01]  /*5ee0*/  LOP3.LUT R5, R209, 0x200, RZ, 0xc0, !PT ;  /* 0x00000200d1057812 */ /* 0x000fe200078ec0ff */
[----:B------:R-:W-:Y:S01]  /*5ef0*/  S2UR UR20, SR_CgaCtaId ;  /* 0x00000000001479c3 */ /* 0x000fe20000008800 */
[----:B------:R-:W-:Y:S01]  /*5f00*/  UIMAD UR4, UR4, UR11, UR23 ;  /* 0x0000000b040472a4 */ /* 0x000fe2000f8e0217 */
[----:B------:R-:W-:Y:S01]  /*5f10*/  IMAD.U32 R4, RZ, RZ, UR22 ;  /* 0x00000016ff047e24 */ /* 0x000fe2000f8e00ff */
[C---:B------:R-:W-:Y:S01]  /*5f20*/  IADD3 R230, P0, PT, R192.reuse, R6, RZ ;  /* 0x00000006c0e67210 */ /* 0x040fe20007f1e0ff */
[----:B------:R-:W-:Y:S01]  /*5f30*/  UIADD3 UR28, UP0, UPT, UR28, -0x180, URZ ;  /* 0xfffffe801c1c7890 */ /* 0x000fe2000ff1e0ff */
[----:B------:R-:W-:Y:S01]  /*5f40*/  LOP3.LUT R214, R5, 0x7c00, R214, 0xf8, !PT ;  /* 0x00007c0005d67812 */ /* 0x000fe200078ef8d6 */
[----:B------:R-:W-:Y:S01]  /*5f50*/  IMAD.U32 R5, RZ, RZ, UR23 ;  /* 0x00000017ff057e24 */ /* 0x000fe2000f8e00ff */
[----:B------:R-:W-:Y:S01]  /*5f60*/  IADD3.X R231, PT, PT, R7, UR5, RZ, P0, !PT ;  /* 0x0000000507e77c10 */ /* 0x000fe200087fe4ff */
[----:B------:R-:W2:Y:S01]  /*5f70*/  S2UR UR5, SR_CgaCtaId ;  /* 0x00000000000579c3 */ /* 0x000ea20000008800 */
[----:B------:R-:W-:Y:S01]  /*5f80*/  LOP3.LUT R192, R192, 0x1c0, R209, 0xf8, !PT ;  /* 0x000001c0c0c07812 */ /* 0x000fe200078ef8d1 */
[----:B------:R-:W-:Y:S01]  /*5f90*/  IMAD.U32 R2, RZ, RZ, UR4 ;  /* 0x00000004ff027e24 */ /* 0x000fe2000f8e00ff */
[--C-:B------:R-:W-:Y:S01]  /*5fa0*/  SHF.R.U32.HI R5, RZ, 0x1, R193.reuse ;  /* 0x00000001ff057819 */ /* 0x100fe200000116c1 */
[----:B------:R-:W-:Y:S01]  /*5fb0*/  USHF.L.U64.HI UR13, UR10, 0x5, UR11 ;  /* 0x000000050a0d7899 */ /* 0x000fe2000801020b */
[C---:B------:R-:W-:Y:S01]  /*5fc0*/  LOP3.LUT R0, R192.reuse, 0x8, R193, 0x78, !PT ;  /* 0x00000008c0007812 */ /* 0x040fe200078e78c1 */
[----:B------:R-:W-:Y:S01]  /*5fd0*/  USHF.L.U32 UR10, UR10, 0x5, URZ ;  /* 0x000000050a0a7899 */ /* 0x000fe200080006ff */
[----:B------:R-:W-:Y:S01]  /*5fe0*/  LOP3.LUT R209, R209, 0x400, RZ, 0xc0, !PT ;  /* 0x00000400d1d17812 */ /* 0x000fe200078ec0ff */
[----:B------:R-:W-:Y:S01]  /*5ff0*/  UIADD3 UR15, UPT, UPT, UR15, -0x3, URZ ;  /* 0xfffffffd0f0f7890 */ /* 0x000fe2000fffe0ff */
[----:B------:R-:W-:Y:S01]  /*6000*/  LOP3.LUT R5, R192, 0x8, R5, 0x78, !PT ;  /* 0x00000008c0057812 */ /* 0x000fe200078e7805 */
[----:B------:R-:W3:Y:S01]  /*6010*/  LDCU UR4, c[0x0][0x45c] ;  /* 0x00008b80ff0477ac */ /* 0x000ee20008000800 */
[----:B------:R-:W-:Y:S01]  /*6020*/  SHF.L.U64.HI R231, R230, 0x1, R231 ;  /* 0x00000001e6e77819 */ /* 0x000fe200000102e7 */
[----:B------:R-:W-:Y:S01]  /*6030*/  IMAD R209, R0, 0x2, R209 ;  /* 0x0000000200d17824 */ /* 0x000fe200078e02d1 */
[----:B------:R-:W-:Y:S01]  /*6040*/  SHF.L.U32 R230, R230, 0x1, RZ ;  /* 0x00000001e6e67819 */ /* 0x000fe200000006ff */
[----:B------:R-:W-:Y:S01]  /*6050*/  IMAD.MOV.U32 R0, RZ, RZ, R3 ;  /* 0x000000ffff007224 */ /* 0x000fe200078e0003 */
[----:B------:R-:W-:Y:S01]  /*6060*/  LOP3.LUT R214, R214, R5, RZ, 0xfc, !PT ;  /* 0x00000005d6d67212 */ /* 0x000fe200078efcff */
[----:B------:R-:W-:Y:S01]  /*6070*/  IMAD.MOV.U32 R3, RZ, RZ, 0x20 ;  /* 0x00000020ff037424 */ /* 0x000fe200078e00ff */
[----:B------:R-:W-:Y:S01]  /*6080*/  SEL R213, R213, 0xffffffc0, !P1 ;  /* 0xffffffc0d5d57807 */ /* 0x000fe20004800000 */
[----:B------:R-:W-:Y:S01]  /*6090*/  UIADD3.X UR26, UPT, UPT, UR26, -0x1, URZ, UP0, !UPT ;  /* 0xffffffff1a1a7890 */ /* 0x000fe200087fe4ff */
[----:B------:R-:W-:Y:S01]  /*60a0*/  LEA R230, P0, R4, R230, 0x7 ;  /* 0x000000e604e67211 */ /* 0x000fe200078038ff */
[----:B------:R-:W-:Y:S01]  /*60b0*/  UMOV UR30, UR12 ;  /* 0x0000000c001e7c82 */ /* 0x000fe20008000000 */
[----:B------:R-:W-:-:S02]  /*60c0*/  SEL R3, R3, 0xffffffe0, !P6 ;  /* 0xffffffe003037807 */ /* 0x000fc40007000000 */
[----:B------:R-:W-:Y:S01]  /*60d0*/  LEA.HI.X R231, R4, R231, R2, 0x7, P0 ;  /* 0x000000e704e77211 */ /* 0x000fe200000f3c02 */
[----:B--2---:R-:W-:Y:S01]  /*60e0*/  ULEA UR5, UR5, UR6, 0x18 ;  /* 0x0000000605057291 */ /* 0x004fe2000f8ec0ff */
[----:B------:R-:W-:Y:S01]  /*60f0*/  LOP3.LUT R222, R165, 0x1e00, R198, 0xf8, !PT ;  /* 0x00001e00a5de7812 */ /* 0x000fe200078ef8c6 */
[----:B------:R-:W-:Y:S01]  /*6100*/  IMAD.MOV.U32 R165, RZ, RZ, R164 ;  /* 0x000000ffffa57224 */ /* 0x000fe200078e00a4 */
[----:B------:R-:W-:Y:S01]  /*6110*/  IADD3 R230, P0, PT, R230, UR8, RZ ;  /* 0x00000008e6e67c10 */ /* 0x000fe2000ff1e0ff */
[----:B------:R-:W-:Y:S02]  /*6120*/  UMOV UR8, 0x400 ;  /* 0x0000040000087882 */ /* 0x000fe40000000000 */
[----:B------:R-:W-:Y:S01]  /*6130*/  VIADD R166, R209, UR5 ;  /* 0x00000005d1a67c36 */ /* 0x000fe20008000000 */
[----:B------:R-:W-:Y:S01]  /*6140*/  LEA R214, R214, UR5, 0x1 ;  /* 0x00000005d6d67c11 */ /* 0x000fe2000f8e08ff */
[----:B------:R-:W-:Y:S01]  /*6150*/  ULEA UR6, UR20, UR8, 0x18 ;  /* 0x0000000814067291 */ /* 0x000fe2000f8ec0ff */
[----:B------:R-:W-:Y:S01]  /*6160*/  IADD3.X R231, PT, PT, R231, UR9, RZ, P0, !PT ;  /* 0x00000009e7e77c10 */ /* 0x000fe200087fe4ff */
[----:B------:R-:W-:Y:S01]  /*6170*/  IMAD.IADD R208, R166, 0x1, R213 ;  /* 0x00000001a6d07824 */ /* 0x000fe200078e02d5 */
[----:B------:R-:W-:Y:S01]  /*6180*/  LEA R222, R222, UR5, 0x1 ;  /* 0x00000005dede7c11 */ /* 0x000fe2000f8e08ff */
[--C-:B------:R-:W-:Y:S01]  /*6190*/  IMAD.IADD R213, R213, 0x1, R214.reuse ;  /* 0x00000001d5d57824 */ /* 0x100fe200078e02d6 */
[----:B------:R-:W-:Y:S01]  /*61a0*/  IADD3 R166, PT, PT, R166, R3, RZ ;  /* 0x00000003a6a67210 */ /* 0x000fe20007ffe0ff */
[----:B------:R-:W-:-:S02]  /*61b0*/  IMAD.IADD R211, R3, 0x1, R214 ;  /* 0x0000000103d37824 */ /* 0x000fc400078e02d6 */
[C---:B------:R-:W-:Y:S02]  /*61c0*/  IMAD.IADD R167, R3.reuse, 0x1, R208 ;  /* 0x0000000103a77824 */ /* 0x040fe400078e02d0 */
[----:B------:R-:W-:Y:S01]  /*61d0*/  IMAD.IADD R212, R3, 0x1, R213 ;  /* 0x0000000103d47824 */ /* 0x000fe200078e02d5 */
[----:B-1-3--:R-:W-:Y:S06]  /*61e0*/  BRA `(.L_x_769) ;  /* 0x0000000000a07947 */ /* 0x00afec0003800000 */
.L_x_771:
        /* <DEDUP_REMOVED lines=13> */
[CC--:B------:R-:W-:Y:S01]  /*62c0*/  LEA R178, P2, R173.reuse, R216.reuse, 0x1 ;  /* 0x000000d8adb27211 */ /* 0x0c0fe200078408ff */
[----:B------:R1:W-:Y:S01]  /*62d0*/  LDGSTS.E.BYPASS.LTC128B.128 [R222+0xa000], desc[UR16][R176.64+0x80] ;  /* 0x0a000080b0de7fae */ /* 0x0003e2000b981a10 */
[----:B------:R-:W-:Y:S02]  /*62e0*/  IADD3 R2, P0, PT, R2, R173, RZ ;  /* 0x000000ad02027210 */ /* 0x000fe40007f1e0ff */
[--C-:B------:R-:W-:Y:S01]  /*62f0*/  LEA.HI.X R179, R173, R215, R172.reuse, 0x1, P2 ;  /* 0x000000d7adb37211 */ /* 0x100fe200010f0cac */
[----:B------:R1:W-:Y:S01]  /*6300*/  LDGSTS.E.BYPASS.LTC128B.128 [R222+0xc000], desc[UR16][R176.64+0x100] ;  /* 0x0c000100b0de7fae */ /* 0x0003e2000b981a10 */
[----:B------:R-:W-:Y:S01]  /*6310*/  LEA R174, P1, R168, R173, 0x5 ;  /* 0x000000ada8ae7211 */ /* 0x000fe200078228ff */
[----:B------:R-:W-:Y:S02]  /*6320*/  IMAD.X R170, R170, 0x1, R172, P0 ;  /* 0x00000001aaaa7824 */ /* 0x000fe400000e06ac */
[----:B------:R1:W-:Y:S01]  /*6330*/  LDGSTS.E.BYPASS.LTC128B.128 [R222+0xe000], desc[UR16][R176.64+0x180] ;  /* 0x0e000180b0de7fae */ /* 0x0003e2000b981a10 */
[----:B------:R-:W-:Y:S02]  /*6340*/  LEA R180, P0, R174, R216, 0x1 ;  /* 0x000000d8aeb47211 */ /* 0x000fe400078008ff */
        /* <DEDUP_REMOVED lines=18> */
.L_x_769:
[----:B------:R-:W-:Y:S04]  /*6470*/  DEPBAR.LE SB0, 0x0 ;  /* 0x000080000000791a */ /* 0x000fe80000000000 */
[----:B------:R-:W-:Y:S01]  /*6480*/  BAR.SYNC.DEFER_BLOCKING 0x0 ;  /* 0x0000000000007b1d */ /* 0x000fe20000010000 */
[----:B------:R-:W-:Y:S01]  /*6490*/  IADD3 R206, P0, PT, R230, UR10, RZ ;  /* 0x0000000ae6ce7c10 */ /* 0x000fe2000ff1e0ff */
[----:B------:R-:W-:Y:S02]  /*64a0*/  UIADD3 UR8, UPT, UPT, UR30, -0x4, URZ ;  /* 0xfffffffc1e087890 */ /* 0x000fe4000fffe0ff */
[----:B------:R-:W-:Y:S01]  /*64b0*/  UISETP.NE.AND UP0, UPT, UR15, -0x1, UPT ;  /* 0xffffffff0f00788c */ /* 0x000fe2000bf05270 */
[----:B------:R-:W-:Y:S01]  /*64c0*/  IADD3.X R207, PT, PT, R231, UR13, RZ, P0, !PT ;  /* 0x0000000de7cf7c10 */ /* 0x000fe200087fe4ff */
[----:B------:R-:W-:Y:S01]  /*64d0*/  UIADD3 UR21, UPT, UPT, UR18, -0x61c88647, URZ ;  /* 0x9e3779b912157890 */ /* 0x000fe2000fffe0ff */
[----:B------:R-:W-:Y:S01]  /*64e0*/  IADD3 R204, P0, PT, R206, UR28, RZ ;  /* 0x0000001ccecc7c10 */ /* 0x000fe2000ff1e0ff */
[----:B------:R-:W-:Y:S03]  /*64f0*/  UIADD3 UR20, UPT, UPT, UR18, 0x3c6ef372, URZ ;  /* 0x3c6ef37212147890 */ /* 0x000fe6000fffe0ff */
        /* <DEDUP_REMOVED lines=205> */
[C---:B------:R-:W-:Y:S01]  /*71d0*/  HMMA.16816.F32 R12, R176.reuse, R204, R12 ;  /* 0x000000ccb00c723c */ /* 0x040fe2000000180c */
[----:B------:R-:W-:Y:S05]  /*71e0*/  IMAD.U32 R205, RZ, RZ, UR8 ;  /* 0x00000008ffcd7e24 */ /* 0x000fea000f8e00ff */
[----:B------:R-:W-:Y:S02]  /*71f0*/  LOP3.LUT R204, R205, UR19, R225, 0x96, !PT ;  /* 0x00000013cdcc7c12 */ /* 0x000fe4000f8e96e1 */
[C---:B------:R-:W-:Y:S03]  /*7200*/  HMMA.16816.F32 R16, R176.reuse, R206, R16 ;  /* 0x000000ceb010723c */ /* 0x040fe60000001810 */
[----:B------:R-:W-:Y:S05]  /*7210*/  IMAD.WIDE.U32 R204, R204, -0x326172a9, RZ ;  /* 0xcd9e8d57cccc7825 */ /* 0x000fea00078e00ff */
        /* <DEDUP_REMOVED lines=43> */
.L_x_770:
[----:B------:R-:W2:Y:S01]  /*74d0*/  SHFL.BFLY PT, R2, R3, 0x2, 0x1f ;  /* 0x0c401f0003027f89 */ /* 0x000ea200000e0000 */
[----:B------:R-:W-:Y:S01]  /*74e0*/  LOP3.LUT R168, R228, UR21, R205, 0x96, !PT ;  /* 0x00000015e4a87c12 */ /* 0x000fe2000f8e96cd */
[----:B------:R-:W-:Y:S01]  /*74f0*/  UIADD3 UR27, UPT, UPT, UR19, 0x76cf5d0a, URZ ;  /* 0x76cf5d0a131b7890 */ /* 0x000fe2000fffe0ff */
[----:B-1----:R-:W-:Y:S05]  /*7500*/  LOP3.LUT R180, R219, UR20, R204, 0x96, !PT ;  /* 0x00000014dbb47c12 */ /* 0x002fea000f8e96cc */
[----:B------:R-:W1:Y:S01]  /*7510*/  SHFL.BFLY PT, R169, R164, 0x2, 0x1f ;  /* 0x0c401f00a4a97f89 */ /* 0x000e6200000e0000 */
[----:B------:R-:W-:Y:S01]  /*7520*/  UIADD3 UR25, UPT, UPT, UR19, 0x32370b8f, URZ ;  /* 0x32370b8f13197890 */ /* 0x000fe2000fffe0ff */
[----:B------:R-:W-:Y:S01]  /*7530*/  IMAD.WIDE.U32 R184, R168, -0x2daee0ad, RZ ;  /* 0xd2511f53a8b87825 */ /* 0x000fe200078e00ff */
[----:B------:R-:W-:Y:S02]  /*7540*/  UIADD3 UR11, UPT, UPT, UR18, 0x78dde6e4, URZ ;  /* 0x78dde6e4120b7890 */ /* 0x000fe4000fffe0ff */
[----:B------:R-:W-:Y:S01]  /*7550*/  UIADD3 UR12, UPT, UPT, UR18, -0x255992d5, URZ ;  /* 0xdaa66d2b120c7890 */ /* 0x000fe2000fffe0ff */
[----:B------:R-:W-:Y:S01]  /*7560*/  IMAD.WIDE.U32 R180, R180, -0x2daee0ad, RZ ;  /* 0xd2511f53b4b47825 */ /* 0x000fe200078e00ff */
[----:B------:R-:W-:Y:S01]  /*7570*/  LOP3.LUT R168, R220, UR27, R185, 0x96, !PT ;  /* 0x0000001bdca87c12 */ /* 0x000fe2000f8e96b9 */
[----:B------:R-:W-:Y:S01]  /*7580*/  UIADD3 UR23, UPT, UPT, UR19, -0x56f99767, URZ ;  /* 0xa906689913177890 */ /* 0x000fe2000fffe0ff */
[----:B------:R-:W-:Y:S01]  /*7590*/  MOV R193, R217 ;  /* 0x000000d900c17202 */ /* 0x000fe20000000f00 */
[----:B------:R-:W-:Y:S01]  /*75a0*/  UIADD3 UR24, UPT, UPT, UR19, -0x126145ec, URZ ;  /* 0xed9eba1413187890 */ /* 0x000fe2000fffe0ff */
[----:B------:R-:W-:Y:S01]  /*75b0*/  LOP3.LUT R184, R184, UR25, R181, 0x96, !PT ;  /* 0x00000019b8b87c12 */ /* 0x000fe2000f8e96b5 */
[----:B------:R-:W-:Y:S01]  /*75c0*/  IMAD.WIDE.U32 R182, R168, -0x326172a9, RZ ;  /* 0xcd9e8d57a8b67825 */ /* 0x000fe200078e00ff */
[C---:B------:R-:W-:Y:S01]  /*75d0*/  SHF.L.U32 R198, R193.reuse, 0x3, RZ ;  /* 0x00000003c1c67819 */ /* 0x040fe200000006ff */
[----:B------:R-:W-:Y:S01]  /*75e0*/  UIADD3 UR8, UPT, UPT, UR18, -0x4ab325aa, URZ ;  /* 0xb54cda5612087890 */ /* 0x000fe2000fffe0ff */
[----:B------:R-:W-:Y:S01]  /*75f0*/  SHF.L.U32 R168, R193, 0x6, RZ ;  /* 0x00000006c1a87819 */ /* 0x000fe200000006ff */
[----:B------:R-:W-:Y:S01]  /*7600*/  IMAD.WIDE.U32 R184, R184, -0x326172a9, RZ ;  /* 0xcd9e8d57b8b87825 */ /* 0x000fe200078e00ff */
[----:B------:R-:W-:Y:S01]  /*7610*/  LOP3.LUT R192, R198, 0x38, RZ, 0xc0, !PT ;  /* 0x00000038c6c07812 */ /* 0x000fe200078ec0ff */
[----:B------:R-:W-:Y:S01]  /*7620*/  UIADD3 UR9, UPT, UPT, UR18, 0x1715609d, URZ ;  /* 0x1715609d12097890 */ /* 0x000fe2000fffe0ff */
[----:B------:R-:W-:Y:S01]  /*7630*/  SHF.R.U32.HI R194, RZ, 0x1, R193 ;  /* 0x00000001ffc27819 */ /* 0x000fe200000116c1 */
[----:B------:R-:W-:Y:S01]  /*7640*/  UIADD3 UR22, UPT, UPT, UR19, 0x646e171e, URZ ;  /* 0x646e171e13167890 */ /* 0x000fe2000fffe0ff */
[----:B------:R-:W-:Y:S01]  /*7650*/  LOP3.LUT R182, R182, UR11, R185, 0x96, !PT ;  /* 0x0000000bb6b67c12 */ /* 0x000fe2000f8e96b9 */
[----:B------:R-:W-:Y:S01]  /*7660*/  UIADD3 UR29, UPT, UPT, UR30, -0x3, URZ ;  /* 0xfffffffd1e1d7890 */ /* 0x000fe2000fffe0ff */
[----:B------:R-:W-:Y:S01]  /*7670*/  LOP3.LUT R195, R194, 0x8, RZ, 0xc0, !PT ;  /* 0x00000008c2c37812 */ /* 0x000fe200078ec0ff */
[----:B------:R-:W-:Y:S01]  /*7680*/  UIADD3 UR30, UPT, UPT, UR30, -0x2, URZ ;  /* 0xfffffffe1e1e7890 */ /* 0x000fe2000fffe0ff */
[----:B--2---:R-:W-:Y:S02]  /*7690*/  FMNMX.FTZ R2, R3, R2, !PT ;  /* 0x0000000203027209 */ /* 0x004fe40007810000 */
[----:B-1----:R-:W-:Y:S02]  /*76a0*/  FMNMX.FTZ R169, R164, R169, !PT ;  /* 0x000000a9a4a97209 */ /* 0x002fe40007810000 */
[----:B------:R-:W-:Y:S01]  /*76b0*/  LOP3.LUT R164, R218, UR12, R183, 0x96, !PT ;  /* 0x0000000cdaa47c12 */ /* 0x000fe2000f8e96b7 */
[----:B------:R-:W1:Y:S01]  /*76c0*/  SHFL.BFLY PT, R3, R2, 0x1, 0x1f ;  /* 0x0c201f0002037f89 */ /* 0x000e6200000e0000 */
[----:B------:R-:W-:Y:S01]  /*76d0*/  IMAD.WIDE.U32 R182, R182, -0x2daee0ad, RZ ;  /* 0xd2511f53b6b67825 */ /* 0x000fe200078e00ff */
[----:B------:R-:W-:Y:S06]  /*76e0*/  LOP3.LUT P1, RZ, R193, 0x4, RZ, 0xc0, !PT ;  /* 0x00000004c1ff7812 */ /* 0x000fec000782c0ff */
[----:B------:R-:W2:Y:S01]  /*76f0*/  SHFL.BFLY PT, R172, R169, 0x1, 0x1f ;  /* 0x0c201f00a9ac7f89 */ /* 0x000ea200000e0000 */
[----:B------:R-:W-:Y:S01]  /*7700*/  IMAD.WIDE.U32 R170, R164, -0x2daee0ad, RZ ;  /* 0xd2511f53a4aa7825 */ /* 0x000fe200078e00ff */
[--C-:B------:R-:W-:Y:S02]  /*7710*/  LOP3.LUT R164, R192, 0x1c0, R168.reuse, 0xf8, !PT ;  /* 0x000001c0c0a47812 */ /* 0x100fe400078ef8a8 */
[----:B------:R-:W-:Y:S02]  /*7720*/  LOP3.LUT R176, R170, UR23, R183, 0x96, !PT ;  /* 0x00000017aab07c12 */ /* 0x000fe4000f8e96b7 */
[----:B------:R-:W-:Y:S02]  /*7730*/  LOP3.LUT R195, R164, R195, RZ, 0x3c, !PT ;  /* 0x000000c3a4c37212 */ /* 0x000fe400078e3cff */
[----:B------:R-:W-:Y:S01]  /*7740*/  LOP3.LUT R180, R180, UR24, R171, 0x96, !PT ;  /* 0x00000018b4b47c12 */ /* 0x000fe2000f8e96ab */
[----:B------:R-:W-:Y:S01]  /*7750*/  IMAD.WIDE.U32 R176, R176, -0x326172a9, RZ ;  /* 0xcd9e8d57b0b07825 */ /* 0x000fe200078e00ff */
[----:B------:R-:W-:Y:S03]  /*7760*/  LOP3.LUT R195, R195, 0x200, R168, 0xf8, !PT ;  /* 0x00000200c3c37812 */ /* 0x000fe600078ef8a8 */
[----:B------:R-:W-:Y:S01]  /*7770*/  IMAD.WIDE.U32 R180, R180, -0x326172a9, RZ ;  /* 0xcd9e8d57b4b47825 */ /* 0x000fe200078e00ff */
[----:B------:R-:W-:Y:S02]  /*7780*/  MOV R164, R176 ;  /* 0x000000b000a47202 */ /* 0x000fe40000000f00 */
[----:B------:R-:W-:Y:S02]  /*7790*/  PRMT R174, R176, 0x7773, RZ ;  /* 0x00007773b0ae7816 */ /* 0x000fe400000000ff */
[----:B-1----:R-:W-:Y:S02]  /*77a0*/  FMNMX.FTZ R3, R2, R3, !PT ;  /* 0x0000000302037209 */ /* 0x002fe40007810000 */
[----:B------:R-:W1:Y:S01]  /*77b0*/  LDC R2, c[0x0][0x4f8] ;  /* 0x00013e00ff027b82 */ /* 0x000e620000000800 */
[----:B------:R-:W-:Y:S02]  /*77c0*/  LOP3.LUT R171, R164, 0xff, RZ, 0xc0, !PT ;  /* 0x000000ffa4ab7812 */ /* 0x000fe400078ec0ff */
[----:B--2---:R-:W-:Y:S01]  /*77d0*/  FMNMX.FTZ R164, R169, R172, !PT ;  /* 0x000000aca9a47209 */ /* 0x004fe20007810000 */
[----:B------:R-:W-:Y:S01]  /*77e0*/  FMUL.FTZ R232, R3, UR4 ;  /* 0x0000000403e87c20 */ /* 0x000fe20008410000 */
[----:B------:R-:W-:Y:S02]  /*77f0*/  PRMT R173, R176, 0x7772, RZ ;  /* 0x00007772b0ad7816 */ /* 0x000fe400000000ff */
[C---:B------:R-:W-:Y:S01]  /*7800*/  FSETP.NEU.FTZ.AND P0, PT, R164.reuse, -INF , PT ;  /* 0xff800000a400780b */ /* 0x040fe20003f1d000 */
[----:B------:R-:W-:Y:S01]  /*7810*/  FMUL.FTZ R226, R164, UR4 ;  /* 0x00000004a4e27c20 */ /* 0x000fe20008410000 */
[----:B------:R-:W-:Y:S02]  /*7820*/  LOP3.LUT R172, R180, UR8, R177, 0x96, !PT ;  /* 0x00000008b4ac7c12 */ /* 0x000fe4000f8e96b1 */
[----:B------:R-:W-:Y:S02]  /*7830*/  PRMT R170, R176, 0x7771, RZ ;  /* 0x00007771b0aa7816 */ /* 0x000fe400000000ff */
[----:B------:R-:W-:Y:S02]  /*7840*/  FSEL R226, R226, RZ, P0 ;  /* 0x000000ffe2e27208 */ /* 0x000fe40000000000 */
[----:B------:R-:W-:Y:S02]  /*7850*/  PRMT R169, R173, 0x5410, R174 ;  /* 0x00005410ada97816 */ /* 0x000fe400000000ae */
[----:B------:R-:W-:Y:S01]  /*7860*/  PRMT R173, R172, 0x7632, R173 ;  /* 0x00007632acad7816 */ /* 0x000fe200000000ad */
[--C-:B------:R-:W-:Y:S01]  /*7870*/  FFMA.FTZ R202, R8, UR4, -R226.reuse ;  /* 0x0000000408ca7c23 */ /* 0x100fe200080108e2 */
[----:B------:R-:W-:Y:S01]  /*7880*/  LEA R195, R195, UR6, 0x1 ;  /* 0x00000006c3c37c11 */ /* 0x000fe2000f8e08ff */
[--C-:B------:R-:W-:Y:S01]  /*7890*/  FFMA.FTZ R199, R9, UR4, -R226.reuse ;  /* 0x0000000409c77c23 */ /* 0x100fe200080108e2 */
[----:B------:R-:W-:Y:S01]  /*78a0*/  FSETP.NEU.FTZ.AND P0, PT, R3, -INF , PT ;  /* 0xff8000000300780b */ /* 0x000fe20003f1d000 */
[----:B------:R-:W-:Y:S01]  /*78b0*/  FFMA.FTZ R205, R4, UR4, -R226 ;  /* 0x0000000404cd7c23 */ /* 0x000fe200080108e2 */
[----:B------:R-:W-:Y:S01]  /*78c0*/  PRMT R170, R171, 0x5410, R170 ;  /* 0x00005410abaa7816 */ /* 0x000fe200000000aa */
[----:B------:R-:W-:Y:S01]  /*78d0*/  FFMA.FTZ R204, R5, UR4, -R226 ;  /* 0x0000000405cc7c23 */ /* 0x000fe200080108e2 */
[----:B------:R-:W-:Y:S01]  /*78e0*/  LOP3.LUT R171, R172, 0xffff, RZ, 0xc0, !PT ;  /* 0x0000ffffacab7812 */ /* 0x000fe200078ec0ff */
[----:B------:R-:W-:Y:S01]  /*78f0*/  FADD.FTZ R5, -R164, R165 ;  /* 0x000000a5a4057221 */ /* 0x000fe20000010100 */
[----:B------:R-:W-:Y:S01]  /*7900*/  LOP3.LUT R168, R172, 0xff, RZ, 0xc0, !PT ;  /* 0x000000ffaca87812 */ /* 0x000fe200078ec0ff */
[----:B------:R-:W-:Y:S01]  /*7910*/  FADD.FTZ R4, -R3, R0 ;  /* 0x0000000003047221 */ /* 0x000fe20000010100 */
[----:B------:R-:W-:Y:S01]  /*7920*/  SHF.R.U32.HI R8, RZ, 0x18, R172 ;  /* 0x00000018ff087819 */ /* 0x000fe200000116ac */
[----:B------:R-:W-:Y:S01]  /*7930*/  MUFU.EX2 R202, R202 ;  /* 0x000000ca00ca7308 */ /* 0x000fe20000000800 */
[----:B------:R-:W-:Y:S01]  /*7940*/  LOP3.LUT R9, R173, 0xff, RZ, 0xc0, !PT ;  /* 0x000000ffad097812 */ /* 0x000fe200078ec0ff */
[----:B------:R-:W-:Y:S01]  /*7950*/  FMUL.FTZ R0, R4, UR4 ;  /* 0x0000000404007c20 */ /* 0x000fe20008410000 */
[----:B------:R-:W2:Y:S01]  /*7960*/  LDSM.16.MT88.4 R172, [R195+0x10000] ;  /* 0x01000000c3ac783b */ /* 0x000ea20000004200 */
[----:B------:R-:W-:Y:S06]  /*7970*/  FSEL R232, R232, RZ, P0 ;  /* 0x000000ffe8e87208 */ /* 0x000fec0000000000 */
[----:B------:R-:W3:Y:S01]  /*7980*/  MUFU.EX2 R199, R199 ;  /* 0x000000c700c77308 */ /* 0x000ee20000000800 */
[----:B------:R-:W-:Y:S01]  /*7990*/  LOP3.LUT P0, RZ, R193, 0x2, RZ, 0xc0, !PT ;  /* 0x00000002c1ff7812 */ /* 0x000fe2000780c0ff */
[----:B------:R-:W-:Y:S01]  /*79a0*/  FFMA.FTZ R233, R16, UR4, -R226 ;  /* 0x0000000410e97c23 */ /* 0x000fe200080108e2 */
[----:B-1----:R-:W-:Y:S01]  /*79b0*/  LOP3.LUT R2, R2, 0xff, RZ, 0xc0, !PT ;  /* 0x000000ff02027812 */ /* 0x002fe200078ec0ff */
[--C-:B------:R-:W-:Y:S01]  /*79c0*/  FFMA.FTZ R201, R10, UR4, -R232.reuse ;  /* 0x000000040ac97c23 */ /* 0x100fe200080108e8 */
[--C-:B------:R-:W-:Y:S01]  /*79d0*/  FFMA.FTZ R200, R11, UR4, -R232.reuse ;  /* 0x000000040bc87c23 */ /* 0x100fe200080108e8 */
[--C-:B------:R-:W-:Y:S01]  /*79e0*/  FFMA.FTZ R203, R6, UR4, -R232.reuse ;  /* 0x0000000406cb7c23 */ /* 0x100fe200080108e8 */
[----:B------:R-:W-:Y:S01]  /*79f0*/  FFMA.FTZ R206, R7, UR4, -R232 ;  /* 0x0000000407ce7c23 */ /* 0x000fe200080108e8 */
[----:B------:R-:W-:Y:S02]  /*7a00*/  SEL R180, R210, 0xffffffe0, !P0 ;  /* 0xffffffe0d2b47807 */ /* 0x000fe40004000000 */
[----:B------:R-:W-:Y:S01]  /*7a10*/  MUFU.EX2 R205, R205 ;  /* 0x000000cd00cd7308 */ /* 0x000fe20000000800 */
[----:B------:R-:W-:Y:S01]  /*7a20*/  LEA R207, R2, R2, 0x10 ;  /* 0x0000000202cf7211 */ /* 0x000fe200078e80ff */
[----:B------:R-:W-:Y:S01]  /*7a30*/  FMUL.FTZ R2, R5, UR4 ;  /* 0x0000000405027c20 */ /* 0x000fe20008410000 */
[----:B------:R-:W-:Y:S07]  /*7a40*/  IADD3 R196, PT, PT, R180, R195, RZ ;  /* 0x000000c3b4c47210 */ /* 0x000fee0007ffe0ff */
[----:B------:R-:W-:Y:S01]  /*7a50*/  MUFU.EX2 R201, R201 ;  /* 0x000000c900c97308 */ /* 0x000fe20000000800 */
[----:B------:R-:W-:Y:S01]  /*7a60*/  SHF.R.U32.HI R171, RZ, 0x8, R171 ;  /* 0x00000008ffab7819 */ /* 0x000fe200000116ab */
[----:B------:R-:W-:Y:S01]  /*7a70*/  LDSM.16.MT88.4 R188, [R195+0x14800] ;  /* 0x01480000c3bc783b */ /* 0x000fe20000004200 */
[----:B------:R-:W-:Y:S07]  /*7a80*/  PRMT R8, R9, 0x5410, R8 ;  /* 0x0000541009087816 */ /* 0x000fee0000000008 */
[----:B------:R-:W1:Y:S01]  /*7a90*/  MUFU.EX2 R200, R200 ;  /* 0x000000c800c87308 */ /* 0x000e620000000800 */
[----:B------:R-:W-:Y:S01]  /*7aa0*/  PRMT R168, R168, 0x5410, R171 ;  /* 0x00005410a8a87816 */ /* 0x000fe200000000ab */
[----:B------:R-:W-:Y:S01]  /*7ab0*/  FFMA.FTZ R234, R17, UR4, -R226 ;  /* 0x0000000411ea7c23 */ /* 0x000fe200080108e2 */
[----:B------:R-:W-:Y:S07]  /*7ac0*/  LOP3.LUT R6, R169, 0xff00ff, RZ, 0xc0, !PT ;  /* 0x00ff00ffa9067812 */ /* 0x000fee00078ec0ff */
[----:B------:R-:W4:Y:S01]  /*7ad0*/  MUFU.EX2 R204, R204 ;  /* 0x000000cc00cc7308 */ /* 0x000f220000000800 */
[--C-:B------:R-:W-:Y:S01]  /*7ae0*/  HSET2.LE.AND R169, R8, R207.reuse, PT ;  /* 0x000000cf08a97233 */ /* 0x100fe20003803000 */
[----:B------:R-:W5:Y:S01]  /*7af0*/  LDSM.16.MT88.4 R176, [R196+0x10000] ;  /* 0x01000000c4b0783b */ /* 0x000f620000004200 */
[----:B------:R-:W-:Y:S07]  /*7b00*/  IADD3 R8, PT, PT, R195, 0x10000, RZ ;  /* 0x00010000c3087810 */ /* 0x000fee0007ffe0ff */
[----:B------:R-:W-:Y:S01]  /*7b10*/  MUFU.EX2 R203, R203 ;  /* 0x000000cb00cb7308 */ /* 0x000fe20000000800 */
[--C-:B------:R-:W-:Y:S01]  /*7b20*/  HSET2.LE.AND R170, R170, R207.reuse, PT ;  /* 0x000000cfaaaa7233 */ /* 0x100fe20003803000 */
[--C-:B------:R-:W-:Y:S01]  /*7b30*/  FFMA.FTZ R236, R18, UR4, -R232.reuse ;  /* 0x0000000412ec7c23 */ /* 0x100fe200080108e8 */
[--C-:B------:R-:W-:Y:S07]  /*7b40*/  HSET2.LE.AND R171, R6, R207.reuse, PT ;  /* 0x000000cf06ab7233 */ /* 0x100fee0003803000 */
[----:B------:R-:W2:Y:S01]  /*7b50*/  MUFU.EX2 R206, R206 ;  /* 0x000000ce00ce7308 */ /* 0x000ea20000000800 */
[--C-:B------:R-:W-:Y:S01]  /*7b60*/  HSET2.LE.AND R168, R168, R207.reuse, PT ;  /* 0x000000cfa8a87233 */ /* 0x100fe20003803000 */
[--C-:B------:R-:W-:Y:S01]  /*7b70*/  FFMA.FTZ R235, R19, UR4, -R232.reuse ;  /* 0x0000000413eb7c23 */ /* 0x100fe200080108e8 */
[----:B---3--:R-:W-:Y:S07]  /*7b80*/  F2FP.F16.F32.PACK_AB R7, R199, R202 ;  /* 0x000000cac707723e */ /* 0x008fee00000000ff */
[----:B------:R-:W3:Y:S01]  /*7b90*/  MUFU.EX2 R2, R2 ;  /* 0x0000000200027308 */ /* 0x000ee20000000800 */
[----:B-1----:R-:W-:Y:S01]  /*7ba0*/  F2FP.F16.F32.PACK_AB R6, R200, R201 ;  /* 0x000000c9c806723e */ /* 0x002fe200000000ff */
[--C-:B------:R-:W-:Y:S01]  /*7bb0*/  FFMA.FTZ R239, R14, UR4, -R232.reuse ;  /* 0x000000040eef7c23 */ /* 0x100fe200080108e8 */
[----:B----4-:R-:W-:Y:S07]  /*7bc0*/  F2FP.F16.F32.PACK_AB R5, R204, R205 ;  /* 0x000000cdcc05723e */ /* 0x010fee00000000ff */
[----:B------:R-:W1:Y:S01]  /*7bd0*/  MUFU.EX2 R0, R0 ;  /* 0x0000000000007308 */ /* 0x000e620000000800 */
[----:B------:R-:W-:Y:S01]  /*7be0*/  IADD3 R165, PT, PT, R195, 0x10040, RZ ;  /* 0x00010040c3a57810 */ /* 0x000fe20007ffe0ff */
[----:B------:R-:W-:Y:S01]  /*7bf0*/  FFMA.FTZ R238, R15, UR4, -R232 ;  /* 0x000000040fee7c23 */ /* 0x000fe200080108e8 */
[----:B------:R-:W-:Y:S07]  /*7c00*/  @P1 IADD3 R165, PT, PT, R8, -0x40, RZ ;  /* 0xffffffc008a51810 */ /* 0x000fee0007ffe0ff */
[----:B------:R-:W-:Y:S01]  /*7c10*/  MUFU.EX2 R239, R239 ;  /* 0x000000ef00ef7308 */ /* 0x000fe20000000800 */
[----:B------:R-:W-:Y:S01]  /*7c20*/  LOP3.LUT R170, R7, R170, RZ, 0xc0, !PT ;  /* 0x000000aa07aa7212 */ /* 0x000fe200078ec0ff */
[----:B------:R-:W-:Y:S01]  /*7c30*/  FFMA.FTZ R243, R20, UR4, -R226 ;  /* 0x0000000414f37c23 */ /* 0x000fe200080108e2 */
[----:B--2---:R-:W-:Y:S07]  /*7c40*/  F2FP.F16.F32.PACK_AB R4, R206, R203 ;  /* 0x000000cbce04723e */ /* 0x004fee00000000ff */
[----:B------:R-:W-:Y:S01]  /*7c50*/  MUFU.EX2 R238, R238 ;  /* 0x000000ee00ee7308 */ /* 0x000fe20000000800 */
[----:B------:R-:W-:Y:S01]  /*7c60*/  LOP3.LUT R171, R6, R171, RZ, 0xc0, !PT ;  /* 0x000000ab06ab7212 */ /* 0x000fe200078ec0ff */
[C---:B---3--:R-:W-:Y:S01]  /*7c70*/  FMUL.FTZ R8, R2.reuse, R156 ;  /* 0x0000009c02087220 */ /* 0x048fe20000410000 */
[----:B------:R-:W-:Y:S01]  /*7c80*/  LOP3.LUT R168, R5, R168, RZ, 0xc0, !PT ;  /* 0x000000a805a87212 */ /* 0x000fe200078ec0ff */
[----:B------:R-:W-:Y:S01]  /*7c90*/  FMUL.FTZ R5, R2, R161 ;  /* 0x000000a102057220 */ /* 0x000fe20000410000 */
[----:B------:R-:W-:Y:S01]  /*7ca0*/  LOP3.LUT R169, R4, R169, RZ, 0xc0, !PT ;  /* 0x000000a904a97212 */ /* 0x000fe200078ec0ff */
[----:B------:R-:W-:Y:S01]  /*7cb0*/  FMUL.FTZ R4, R2, R160 ;  /* 0x000000a002047220 */ /* 0x000fe20000410000 */
[C---:B-1----:R-:W-:Y:S01]  /*7cc0*/  FMUL.FTZ R6, R0.reuse, R162 ;  /* 0x000000a200067220 */ /* 0x042fe20000410000 */
[----:B------:R-:W-:Y:S01]  /*7cd0*/  FMUL.FTZ R7, R0, R163 ;  /* 0x000000a300077220 */ /* 0x000fe20000410000 */
[----:B------:R-:W-:Y:S01]  /*7ce0*/  FMUL.FTZ R9, R2, R157 ;  /* 0x0000009d02097220 */ /* 0x000fe20000410000 */
[----:B------:R-:W1:Y:S01]  /*7cf0*/  LDSM.16.MT88.4 R160, [R165] ;  /* 0x00000000a5a0783b */ /* 0x000e620000004200 */
[C---:B------:R-:W-:Y:S01]  /*7d00*/  FMUL.FTZ R10, R0.reuse, R158 ;  /* 0x0000009e000a7220 */ /* 0x040fe20000410000 */
[----:B------:R-:W-:Y:S01]  /*7d10*/  FMUL.FTZ R11, R0, R159 ;  /* 0x0000009f000b7220 */ /* 0x000fe20000410000 */
[----:B------:R-:W-:Y:S01]  /*7d20*/  IADD3 R197, PT, PT, R180, R165, RZ ;  /* 0x000000a5b4c57210 */ /* 0x000fe20007ffe0ff */
[----:B------:R-:W-:Y:S01]  /*7d30*/  FMUL.FTZ R16, R2, R152 ;  /* 0x0000009802107220 */ /* 0x000fe20000410000 */
[C---:B------:R-:W-:Y:S01]  /*7d40*/  HMMA.16816.F32 R4, R168.reuse, R172, R4 ;  /* 0x000000aca804723c */ /* 0x040fe20000001804 */
[----:B------:R-:W-:Y:S02]  /*7d50*/  MUFU.EX2 R243, R243 ;  /* 0x000000f300f37308 */ /* 0x000fe40000000800 */
[----:B------:R-:W2:Y:S02]  /*7d60*/  LDSM.16.MT88.4 R156, [R197] ;  /* 0x00000000c59c783b */ /* 0x000ea40000004200 */
[----:B------:R-:W-:Y:S01]  /*7d70*/  LOP3.LUT R180, R184, UR9, R181, 0x96, !PT ;  /* 0x00000009b8b47c12 */ /* 0x000fe2000f8e96b5 */
[----:B------:R-:W-:Y:S01]  /*7d80*/  FMUL.FTZ R17, R2, R153 ;  /* 0x0000009902117220 */ /* 0x000fe20000410000 */
[----:B------:R-:W-:Y:S01]  /*7d90*/  FMUL.FTZ R18, R0, R154 ;  /* 0x0000009a00127220 */ /* 0x000fe20000410000 */
[C---:B------:R-:W-:Y:S03]  /*7da0*/  HMMA.16816.F32 R8, R168.reuse, R174, R8 ;  /* 0x000000aea808723c */ /* 0x040fe60000001808 */
[----:B------:R-:W-:Y:S01]  /*7db0*/  MUFU.EX2 R233, R233 ;  /* 0x000000e900e97308 */ /* 0x000fe20000000800 */
[C---:B------:R-:W-:Y:S01]  /*7dc0*/  FMUL.FTZ R36, R2.reuse, R36 ;  /* 0x0000002402247220 */ /* 0x040fe20000410000 */
[----:B------:R-:W-:Y:S01]  /*7dd0*/  FMUL.FTZ R37, R2, R37 ;  /* 0x0000002502257220 */ /* 0x000fe20000410000 */
[C---:B------:R-:W-:Y:S01]  /*7de0*/  FMUL.FTZ R38, R0.reuse, R38 ;  /* 0x0000002600267220 */ /* 0x040fe20000410000 */
[----:B------:R-:W-:Y:S01]  /*7df0*/  FMUL.FTZ R39, R0, R39 ;  /* 0x0000002700277220 */ /* 0x000fe20000410000 */
[----:B------:R-:W3:Y:S01]  /*7e00*/  LDSM.16.MT88.4 R172, [R195+0x12000] ;  /* 0x01200000c3ac783b */ /* 0x000ee20000004200 */
[----:B------:R-:W-:Y:S04]  /*7e10*/  IMAD.WIDE.U32 R180, R180, -0x2daee0ad, RZ ;  /* 0xd2511f53b4b47825 */ /* 0x000fe800078e00ff */
[----:B------:R-:W-:Y:S01]  /*7e20*/  FMUL.FTZ R19, R0, R155 ;  /* 0x0000009b00137220 */ /* 0x000fe20000410000 */
[----:B------:R-:W4:Y:S01]  /*7e30*/  MUFU.EX2 R234, R234 ;  /* 0x000000ea00ea7308 */ /* 0x000f220000000800 */
[C---:B------:R-:W-:Y:S01]  /*7e40*/  FMUL.FTZ R40, R2.reuse, R40 ;  /* 0x0000002802287220 */ /* 0x040fe20000410000 */
[----:B------:R-:W-:Y:S01]  /*7e50*/  FMUL.FTZ R41, R2, R41 ;  /* 0x0000002902297220 */ /* 0x000fe20000410000 */
[C---:B-----5:R-:W-:Y:S07]  /*7e60*/  HMMA.16816.F32 R36, R168.reuse, R176, R36 ;  /* 0x000000b0a824723c */ /* 0x060fee0000001824 */
[----:B------:R-:W-:Y:S01]  /*7e70*/  MUFU.EX2 R236, R236 ;  /* 0x000000ec00ec7308 */ /* 0x000fe20000000800 */
[----:B------:R-:W-:Y:S01]  /*7e80*/  LDSM.16.MT88.4 R152, [R195+0x10800] ;  /* 0x01080000c398783b */ /* 0x000fe20000004200 */
[C---:B------:R-:W-:Y:S01]  /*7e90*/  FMUL.FTZ R42, R0.reuse, R42 ;  /* 0x0000002a002a7220 */ /* 0x040fe20000410000 */
[----:B------:R-:W-:Y:S01]  /*7ea0*/  FMUL.FTZ R43, R0, R43 ;  /* 0x0000002b002b7220 */ /* 0x000fe20000410000 */
[----:B------:R-:W-:Y:S01]  /*7eb0*/  LOP3.LUT R182, R182, UR22, R181, 0x96, !PT ;  /* 0x00000016b6b67c12 */ /* 0x000fe2000f8e96b5 */
[C---:B------:R-:W-:Y:S01]  /*7ec0*/  FMUL.FTZ R44, R2.reuse, R44 ;  /* 0x0000002c022c7220 */ /* 0x040fe20000410000 */
[----:B------:R-:W-:Y:S01]  /*7ed0*/  MOV R176, R180 ;  /* 0x000000b400b07202 */ /* 0x000fe20000000f00 */
[----:B------:R-:W-:Y:S01]  /*7ee0*/  FMUL.FTZ R45, R2, R45 ;  /* 0x0000002d022d7220 */ /* 0x000fe20000410000 */
[C---:B------:R-:W-:Y:S01]  /*7ef0*/  FMUL.FTZ R46, R0.reuse, R46 ;  /* 0x0000002e002e7220 */ /* 0x040fe20000410000 */
[----:B------:R-:W-:Y:S01]  /*7f00*/  LDSM.16.MT88.4 R184, [R196+0x12800] ;  /* 0x01280000c4b8783b */ /* 0x000fe20000004200 */
[C---:B------:R-:W-:Y:S01]  /*7f10*/  HMMA.16816.F32 R40, R168.reuse, R178, R40 ;  /* 0x000000b2a828723c */ /* 0x040fe20000001828 */
[----:B------:R-:W5:Y:S02]  /*7f20*/  MUFU.EX2 R235, R235 ;  /* 0x000000eb00eb7308 */ /* 0x000f640000000800 */
        /* <DEDUP_REMOVED lines=123> */
[C---:B------:R-:W-:Y:S01]  /*86e0*/  FMUL.FTZ R143, R0.reuse, R143 ;  /* 0x0000008f008f7220 */ /* 0x040fe20000410000 */
[C---:B------:R-:W-:Y:S01]  /*86f0*/  FMUL.FTZ R14, R0.reuse, R150 ;  /* 0x00000096000e7220 */ /* 0x040fe20000410000 */
[----:B------:R-:W-:Y:S01]  /*8700*/  FMUL.FTZ R15, R0, R151 ;  /* 0x00000097000f7220 */ /* 0x000fe20000410000 */
[----:B------:R-:W-:Y:S01]  /*8710*/  FMUL.FTZ R144, R2, R144 ;  /* 0x0000009002907220 */ /* 0x000fe20000410000 */
[C---:B-1----:R-:W-:Y:S03]  /*8720*/  HMMA.16816.F32 R116, R168.reuse, R160, R116 ;  /* 0x000000a0a874723c */ /* 0x042fe60000001874 */
[----:B------:R-:W-:Y:S01]  /*8730*/  PRMT R160, R180, 0x7771, RZ ;  /* 0x00007771b4a07816 */ /* 0x000fe200000000ff */
[----:B------:R-:W-:Y:S01]  /*8740*/  FMUL.FTZ R145, R2, R145 ;  /* 0x0000009102917220 */ /* 0x000fe20000410000 */
[----:B------:R-:W-:Y:S01]  /*8750*/  PRMT R161, R180, 0x7772, RZ ;  /* 0x00007772b4a17816 */ /* 0x000fe200000000ff */
[C---:B------:R-:W-:Y:S01]  /*8760*/  FMUL.FTZ R146, R0.reuse, R146 ;  /* 0x0000009200927220 */ /* 0x040fe20000410000 */
[----:B------:R-:W-:Y:S01]  /*8770*/  FMUL.FTZ R147, R0, R147 ;  /* 0x0000009300937220 */ /* 0x000fe20000410000 */
[C---:B------:R-:W-:Y:S03]  /*8780*/  HMMA.16816.F32 R120, R168.reuse, R162, R120 ;  /* 0x000000a2a878723c */ /* 0x040fe60000001878 */
[----:B------:R-:W-:Y:S01]  /*8790*/  LOP3.LUT R163, R176, 0xff, RZ, 0xc0, !PT ;  /* 0x000000ffb0a37812 */ /* 0x000fe200078ec0ff */
[----:B------:R-:W-:Y:S01]  /*87a0*/  FFMA.FTZ R241, R23, UR4, -R232 ;  /* 0x0000000417f17c23 */ /* 0x000fe200080108e8 */
[----:B------:R-:W-:Y:S01]  /*87b0*/  PRMT R162, R180, 0x7773, RZ ;  /* 0x00007773b4a27816 */ /* 0x000fe200000000ff */
[--C-:B------:R-:W-:Y:S01]  /*87c0*/  FFMA.FTZ R240, R12, UR4, -R226.reuse ;  /* 0x000000040cf07c23 */ /* 0x100fe200080108e2 */
[----:B------:R-:W-:Y:S01]  /*87d0*/  LOP3.LUT R176, R182, 0xff, RZ, 0xc0, !PT ;  /* 0x000000ffb6b07812 */ /* 0x000fe200078ec0ff */
[C---:B--2---:R-:W-:Y:S02]  /*87e0*/  HMMA.16816.F32 R124, R168.reuse, R156, R124 ;  /* 0x0000009ca87c723c */ /* 0x044fe4000000187c */
[----:B------:R-:W-:Y:S01]  /*87f0*/  MUFU.EX2 R241, R241 ;  /* 0x000000f100f17308 */ /* 0x000fe20000000800 */
[----:B------:R-:W-:Y:S01]  /*8800*/  FMUL.FTZ R12, R2, R148 ;  /* 0x00000094020c7220 */ /* 0x000fe20000410000 */
[----:B----4-:R-:W-:Y:S01]  /*8810*/  F2FP.F16.F32.PACK_AB R150, R234, R233 ;  /* 0x000000e9ea96723e */ /* 0x010fe200000000ff */
[--C-:B------:R-:W-:Y:S07]  /*8820*/  FFMA.FTZ R237, R13, UR4, -R226.reuse ;  /* 0x000000040ded7c23 */ /* 0x100fee00080108e2 */
[----:B------:R-:W-:Y:S01]  /*8830*/  MUFU.EX2 R240, R240 ;  /* 0x000000f000f07308 */ /* 0x000fe20000000800 */
[C---:B------:R-:W-:Y:S01]  /*8840*/  FMUL.FTZ R13, R2.reuse, R149 ;  /* 0x00000095020d7220 */ /* 0x040fe20000410000 */
[C---:B------:R-:W-:Y:S01]  /*8850*/  HMMA.16816.F32 R128, R168.reuse, R158, R128 ;  /* 0x0000009ea880723c */ /* 0x040fe20000001880 */
[----:B------:R-:W1:Y:S07]  /*8860*/  LDSM.16.MT88.4 R156, [R165+0x6000] ;  /* 0x00600000a59c783b */ /* 0x000e6e0000004200 */
[----:B------:R-:W2:Y:S01]  /*8870*/  MUFU.EX2 R237, R237 ;  /* 0x000000ed00ed7308 */ /* 0x000ea20000000800 */
[----:B-----5:R-:W-:Y:S01]  /*8880*/  F2FP.F16.F32.PACK_AB R151, R235, R236 ;  /* 0x000000eceb97723e */ /* 0x020fe200000000ff */
[----:B------:R-:W-:Y:S01]  /*8890*/  FFMA.FTZ R242, R21, UR4, -R226 ;  /* 0x0000000415f27c23 */ /* 0x000fe200080108e2 */
[----:B------:R-:W-:Y:S01]  /*88a0*/  FFMA.FTZ R205, R2, R227, R205 ;  /* 0x000000e302cd7223 */ /* 0x000fe200000100cd */
[----:B------:R-:W-:Y:S01]  /*88b0*/  FFMA.FTZ R203, R0, R223, R203 ;  /* 0x000000df00cb7223 */ /* 0x000fe200000100cb */
[C---:B---3--:R-:W-:Y:S03]  /*88c0*/  HMMA.16816.F32 R132, R168.reuse, R172, R132 ;  /* 0x000000aca884723c */ /* 0x048fe60000001884 */
[----:B------:R-:W-:Y:S02]  /*88d0*/  LOP3.LUT R172, R182, 0xffff, RZ, 0xc0, !PT ;  /* 0x0000ffffb6ac7812 */ /* 0x000fe400078ec0ff */
[----:B------:R-:W-:Y:S01]  /*88e0*/  MUFU.EX2 R242, R242 ;  /* 0x000000f200f27308 */ /* 0x000fe20000000800 */
[----:B------:R-:W-:Y:S01]  /*88f0*/  PRMT R173, R161, 0x5410, R162 ;  /* 0x00005410a1ad7816 */ /* 0x000fe200000000a2 */
[----:B------:R-:W-:Y:S01]  /*8900*/  FADD.FTZ R205, R204, R205 ;  /* 0x000000cdcccd7221 */ /* 0x000fe20000010000 */
[----:B------:R-:W-:Y:S01]  /*8910*/  SHF.R.U32.HI R177, RZ, 0x8, R172 ;  /* 0x00000008ffb17819 */ /* 0x000fe200000116ac */
[C---:B------:R-:W-:Y:S03]  /*8920*/  HMMA.16816.F32 R136, R168.reuse, R174, R136 ;  /* 0x000000aea888723c */ /* 0x040fe60000001888 */
[--C-:B------:R-:W-:Y:S01]  /*8930*/  PRMT R172, R163, 0x5410, R160.reuse ;  /* 0x00005410a3ac7816 */ /* 0x100fe200000000a0 */
[----:B------:R-:W-:Y:S01]  /*8940*/  FADD.FTZ R206, R206, R203 ;  /* 0x000000cbcece7221 */ /* 0x000fe20000010000 */
[----:B------:R-:W-:Y:S01]  /*8950*/  PRMT R160, R182, 0x7632, R160 ;  /* 0x00007632b6a07816 */ /* 0x000fe200000000a0 */
[----:B------:R-:W-:Y:S01]  /*8960*/  FADD.FTZ R202, R202, R205 ;  /* 0x000000cdcaca7221 */ /* 0x000fe20000010000 */
[----:B------:R-:W-:Y:S01]  /*8970*/  SHF.R.U32.HI R174, RZ, 0x18, R182 ;  /* 0x00000018ffae7819 */ /* 0x000fe200000116b6 */
[----:B------:R-:W-:Y:S01]  /*8980*/  FADD.FTZ R201, R201, R206 ;  /* 0x000000cec9c97221 */ /* 0x000fe20000010000 */
[----:B------:R-:W-:Y:S01]  /*8990*/  LOP3.LUT R175, R160, 0xff, RZ, 0xc0, !PT ;  /* 0x000000ffa0af7812 */ /* 0x000fe200078ec0ff */
[----:B------:R-:W-:Y:S01]  /*89a0*/  LDSM.16.MT88.4 R180, [R195+0x12800] ;  /* 0x01280000c3b4783b */ /* 0x000fe20000004200 */
[----:B------:R-:W-:Y:S01]  /*89b0*/  PRMT R176, R176, 0x5410, R177 ;  /* 0x00005410b0b07816 */ /* 0x000fe200000000b1 */
[----:B------:R-:W-:Y:S01]  /*89c0*/  FADD.FTZ R199, R199, R202 ;  /* 0x000000cac7c77221 */ /* 0x000fe20000010000 */
[----:B------:R-:W-:Y:S01]  /*89d0*/  PRMT R174, R175, 0x5410, R174 ;  /* 0x00005410afae7816 */ /* 0x000fe200000000ae */
[----:B------:R-:W-:Y:S02]  /*89e0*/  FADD.FTZ R200, R200, R201 ;  /* 0x000000c9c8c87221 */ /* 0x000fe40000010000 */
[--C-:B------:R-:W-:Y:S02]  /*89f0*/  HSET2.LE.AND R148, R176, R207.reuse, PT ;  /* 0x000000cfb0947233 */ /* 0x100fe40003803000 */
[----:B------:R-:W3:Y:S01]  /*8a00*/  LDSM.16.MT88.4 R160, [R197+0x6000] ;  /* 0x00600000c5a0783b */ /* 0x000ee20000004200 */
[--C-:B------:R-:W-:Y:S01]  /*8a10*/  HSET2.LE.AND R149, R174, R207.reuse, PT ;  /* 0x000000cfae957233 */ /* 0x100fe20003803000 */
[C---:B-1----:R-:W-:Y:S06]  /*8a20*/  HMMA.16816.F32 R140, R168.reuse, R156, R140 ;  /* 0x0000009ca88c723c */ /* 0x042fec000000188c */
[----:B------:R-:W-:Y:S01]  /*8a30*/  LDSM.16.MT88.4 R176, [R197+0x800] ;  /* 0x00080000c5b0783b */ /* 0x000fe20000004200 */
[----:B------:R-:W-:Y:S02]  /*8a40*/  LOP3.LUT R156, R173, 0xff00ff, RZ, 0xc0, !PT ;  /* 0x00ff00ffad9c7812 */ /* 0x000fe400078ec0ff */
[--C-:B------:R-:W-:Y:S01]  /*8a50*/  HSET2.LE.AND R173, R172, R207.reuse, PT ;  /* 0x000000cfacad7233 */ /* 0x100fe20003803000 */
[C---:B------:R-:W-:Y:S03]  /*8a60*/  HMMA.16816.F32 R16, R168.reuse, R158, R16 ;  /* 0x0000009ea810723c */ /* 0x040fe60000001810 */
[--C-:B------:R-:W-:Y:S02]  /*8a70*/  HSET2.LE.AND R172, R156, R207.reuse, PT ;  /* 0x000000cf9cac7233 */ /* 0x100fe40003803000 */
[----:B------:R-:W1:Y:S01]  /*8a80*/  LDSM.16.MT88.4 R156, [R196+0x10800] ;  /* 0x01080000c49c783b */ /* 0x000e620000004200 */
[----:B------:R-:W-:Y:S02]  /*8a90*/  LOP3.LUT R150, R150, R173, RZ, 0xc0, !PT ;  /* 0x000000ad96967212 */ /* 0x000fe400078ec0ff */
[----:B------:R-:W-:Y:S05]  /*8aa0*/  LOP3.LUT R151, R151, R172, RZ, 0xc0, !PT ;  /* 0x000000ac97977212 */ /* 0x000fea00078ec0ff */
[----:B------:R-:W4:Y:S01]  /*8ab0*/  LDSM.16.MT88.4 R172, [R165+0x800] ;  /* 0x00080000a5ac783b */ /* 0x000f220000004200 */
[C---:B---3--:R-:W-:Y:S03]  /*8ac0*/  HMMA.16816.F32 R12, R168.reuse, R160, R12 ;  /* 0x000000a0a80c723c */ /* 0x048fe6000000180c */
[----:B--2---:R-:W-:Y:S01]  /*8ad0*/  F2FP.F16.F32.PACK_AB R161, R237, R240 ;  /* 0x000000f0eda1723e */ /* 0x004fe200000000ff */
        /* <DEDUP_REMOVED lines=10> */
[----:B------:R-:W2:Y:S01]  /*8b80*/  LDSM.16.MT88.4 R160, [R165+0x2800] ;  /* 0x00280000a5a0783b */ /* 0x000ea20000004200 */
[C---:B------:R-:W-:Y:S05]  /*8b90*/  HMMA.16816.F32 R4, R148.reuse, R152, R4 ;  /* 0x000000989404723c */ /* 0x040fea0000001804 */
[----:B------:R-:W-:Y:S01]  /*8ba0*/  FADD.FTZ R236, R236, R239 ;  /* 0x000000efecec7221 */ /* 0x000fe20000010000 */
[----:B------:R-:W-:Y:S02]  /*8bb0*/  FADD.FTZ R234, R234, R233 ;  /* 0x000000e9eaea7221 */ /* 0x000fe40000010000 */
[C---:B------:R-:W-:Y:S01]  /*8bc0*/  HMMA.16816.F32 R8, R148.reuse, R154, R8 ;  /* 0x0000009a9408723c */ /* 0x040fe20000001808 */
[----:B------:R-:W3:Y:S02]  /*8bd0*/  LDSM.16.MT88.4 R152, [R196+0x14800] ;  /* 0x01480000c498783b */ /* 0x000ee40000004200 */
[----:B------:R-:W-:Y:S05]  /*8be0*/  FADD.FTZ R235, R235, R236 ;  /* 0x000000ecebeb7221 */ /* 0x000fea0000010000 */
[C---:B-1----:R-:W-:Y:S08]  /*8bf0*/  HMMA.16816.F32 R36, R148.reuse, R156, R36 ;  /* 0x0000009c9424723c */ /* 0x042ff00000001824 */
[C---:B------:R-:W-:Y:S01]  /*8c00*/  HMMA.16816.F32 R40, R148.reuse, R158, R40 ;  /* 0x0000009e9428723c */ /* 0x040fe20000001828 */
[----:B------:R-:W1:Y:S07]  /*8c10*/  LDSM.16.MT88.4 R156, [R165+0x4800] ;  /* 0x00480000a59c783b */ /* 0x000e6e0000004200 */
[C---:B----4-:R-:W-:Y:S08]  /*8c20*/  HMMA.16816.F32 R44, R148.reuse, R172, R44 ;  /* 0x000000ac942c723c */ /* 0x050ff0000000182c */
[C---:B------:R-:W-:Y:S01]  /*8c30*/  HMMA.16816.F32 R48, R148.reuse, R174, R48 ;  /* 0x000000ae9430723c */ /* 0x040fe20000001830 */
[----:B------:R-:W4:Y:S07]  /*8c40*/  LDSM.16.MT88.4 R172, [R197+0x4800] ;  /* 0x00480000c5ac783b */ /* 0x000f2e0000004200 */
        /* <DEDUP_REMOVED lines=15> */
[----:B------:R-:W-:Y:S02]  /*8d40*/  LOP3.LUT R160, R228, UR21, R169, 0x96, !PT ;  /* 0x00000015e4a07c12 */ /* 0x000fe4000f8e96a9 */
[----:B------:R-:W-:Y:S03]  /*8d50*/  LOP3.LUT R168, R219, UR20, R168, 0x96, !PT ;  /* 0x00000014dba87c12 */ /* 0x000fe6000f8e96a8 */
[C---:B------:R-:W-:Y:S03]  /*8d60*/  HMMA.16816.F32 R92, R148.reuse, R188, R92 ;  /* 0x000000bc945c723c */ /* 0x040fe6000000185c */
[--C-:B------:R-:W-:Y:S01]  /*8d70*/  FFMA.FTZ R189, R24, UR4, -R226.reuse ;  /* 0x0000000418bd7c23 */ /* 0x100fe200080108e2 */
[----:B------:R-:W-:Y:S01]  /*8d80*/  FFMA.FTZ R188, R25, UR4, -R226 ;  /* 0x0000000419bc7c23 */ /* 0x000fe200080108e2 */
[----:B------:R-:W-:Y:S03]  /*8d90*/  IMAD.WIDE.U32 R248, R160, -0x2daee0ad, RZ ;  /* 0xd2511f53a0f87825 */ /* 0x000fe600078e00ff */
[C---:B------:R-:W-:Y:S01]  /*8da0*/  HMMA.16816.F32 R96, R148.reuse, R190, R96 ;  /* 0x000000be9460723c */ /* 0x040fe20000001860 */
[----:B------:R-:W-:Y:S02]  /*8db0*/  MUFU.EX2 R189, R189 ;  /* 0x000000bd00bd7308 */ /* 0x000fe40000000800 */
[----:B------:R-:W-:Y:S01]  /*8dc0*/  LOP3.LUT R160, R220, UR27, R249, 0x96, !PT ;  /* 0x0000001bdca07c12 */ /* 0x000fe2000f8e96f9 */
[--C-:B------:R-:W-:Y:S01]  /*8dd0*/  FFMA.FTZ R190, R26, UR4, -R232.reuse ;  /* 0x000000041abe7c23 */ /* 0x100fe200080108e8 */
[--C-:B------:R-:W-:Y:S01]  /*8de0*/  FFMA.FTZ R191, R27, UR4, -R232.reuse ;  /* 0x000000041bbf7c23 */ /* 0x100fe200080108e8 */
[----:B------:R-:W-:Y:S01]  /*8df0*/  IMAD.WIDE.U32 R168, R168, -0x2daee0ad, RZ ;  /* 0xd2511f53a8a87825 */ /* 0x000fe200078e00ff */
[----:B------:R-:W-:Y:S01]  /*8e00*/  LDSM.16.MT88.4 R24, [R195+0x11000] ;  /* 0x01100000c318783b */ /* 0x000fe20000004200 */
[C---:B---3--:R-:W-:Y:S03]  /*8e10*/  HMMA.16816.F32 R100, R148.reuse, R152, R100 ;  /* 0x000000989464723c */ /* 0x048fe60000001864 */
[----:B------:R-:W2:Y:S01]  /*8e20*/  MUFU.EX2 R188, R188 ;  /* 0x000000bc00bc7308 */ /* 0x000ea20000000800 */
[----:B------:R-:W-:Y:S01]  /*8e30*/  IMAD.WIDE.U32 R246, R160, -0x326172a9, RZ ;  /* 0xcd9e8d57a0f67825 */ /* 0x000fe200078e00ff */
[----:B------:R-:W-:Y:S08]  /*8e40*/  LOP3.LUT R248, R248, UR25, R169, 0x96, !PT ;  /* 0x00000019f8f87c12 */ /* 0x000ff0000f8e96a9 */
[----:B------:R-:W-:Y:S01]  /*8e50*/  MUFU.EX2 R190, R190 ;  /* 0x000000be00be7308 */ /* 0x000fe20000000800 */
[----:B------:R-:W-:Y:S01]  /*8e60*/  LDSM.16.MT88.4 R160, [R165+0x6800] ;  /* 0x00680000a5a0783b */ /* 0x000fe20000004200 */
[C---:B------:R-:W-:Y:S08]  /*8e70*/  HMMA.16816.F32 R104, R148.reuse, R154, R104 ;  /* 0x0000009a9468723c */ /* 0x040ff00000001868 */
[----:B------:R-:W3:Y:S01]  /*8e80*/  MUFU.EX2 R191, R191 ;  /* 0x000000bf00bf7308 */ /* 0x000ee20000000800 */
        /* <DEDUP_REMOVED lines=10> */
[C---:B----4-:R-:W-:Y:S08]  /*8f30*/  HMMA.16816.F32 R116, R148.reuse, R172, R116 ;  /* 0x000000ac9474723c */ /* 0x050ff00000001874 */
[C---:B------:R-:W-:Y:S08]  /*8f40*/  HMMA.16816.F32 R120, R148.reuse, R174, R120 ;  /* 0x000000ae9478723c */ /* 0x040ff00000001878 */
[C---:B-----5:R-:W-:Y:S08]  /*8f50*/  HMMA.16816.F32 R124, R148.reuse, R152, R124 ;  /* 0x00000098947c723c */ /* 0x060ff0000000187c */
[C---:B------:R-:W-:Y:S03]  /*8f60*/  HMMA.16816.F32 R128, R148.reuse, R154, R128 ;  /* 0x0000009a9480723c */ /* 0x040fe60000001880 */
[----:B------:R-:W-:Y:S02]  /*8f70*/  LOP3.LUT R154, R244, UR23, R247, 0x96, !PT ;  /* 0x00000017f49a7c12 */ /* 0x000fe4000f8e96f7 */
[----:B------:R-:W-:Y:S03]  /*8f80*/  LOP3.LUT R244, R168, UR24, R245, 0x96, !PT ;  /* 0x00000018a8f47c12 */ /* 0x000fe6000f8e96f5 */
[C---:B-1----:R-:W-:Y:S03]  /*8f90*/  HMMA.16816.F32 R132, R148.reuse, R156, R132 ;  /* 0x0000009c9484723c */ /* 0x042fe60000001884 */
[----:B------:R-:W-:Y:S04]  /*8fa0*/  IMAD.WIDE.U32 R154, R154, -0x326172a9, RZ ;  /* 0xcd9e8d579a9a7825 */ /* 0x000fe800078e00ff */
[----:B------:R-:W-:Y:S01]  /*8fb0*/  IMAD.WIDE.U32 R244, R244, -0x326172a9, RZ ;  /* 0xcd9e8d57f4f47825 */ /* 0x000fe200078e00ff */
[C---:B------:R-:W-:Y:S03]  /*8fc0*/  HMMA.16816.F32 R136, R148.reuse, R158, R136 ;  /* 0x0000009e9488723c */ /* 0x040fe60000001888 */
[----:B------:R-:W-:Y:S02]  /*8fd0*/  MOV R152, R154 ;  /* 0x0000009a00987202 */ /* 0x000fe40000000f00 */
[C---:B------:R-:W-:Y:S02]  /*8fe0*/  PRMT R156, R154.reuse, 0x7773, RZ ;  /* 0x000077739a9c7816 */ /* 0x040fe400000000ff */
[C---:B------:R-:W-:Y:S01]  /*8ff0*/  PRMT R169, R154.reuse, 0x7772, RZ ;  /* 0x000077729aa97816 */ /* 0x040fe200000000ff */
[C---:B------:R-:W-:Y:S03]  /*9000*/  HMMA.16816.F32 R140, R148.reuse, R160, R140 ;  /* 0x000000a0948c723c */ /* 0x040fe6000000188c */
[----:B------:R-:W-:Y:S02]  /*9010*/  PRMT R172, R154, 0x7771, RZ ;  /* 0x000077719aac7816 */ /* 0x000fe400000000ff */
[----:B------:R-:W-:Y:S01]  /*9020*/  LOP3.LUT R168, R244, UR8, R155, 0x96, !PT ;  /* 0x00000008f4a87c12 */ /* 0x000fe2000f8e969b */
[----:B------:R-:W-:Y:S01]  /*9030*/  FFMA.FTZ R244, R22, UR4, -R232 ;  /* 0x0000000416f47c23 */ /* 0x000fe200080108e8 */
[----:B------:R-:W-:Y:S01]  /*9040*/  LOP3.LUT R157, R152, 0xff, RZ, 0xc0, !PT ;  /* 0x000000ff989d7812 */ /* 0x000fe200078ec0ff */
[C---:B------:R-:W-:Y:S01]  /*9050*/  HMMA.16816.F32 R16, R148.reuse, R162, R16 ;  /* 0x000000a29410723c */ /* 0x040fe20000001810 */
[----:B------:R-:W1:Y:S01]  /*9060*/  LDSM.16.MT88.4 R152, [R197+0x6800] ;  /* 0x00680000c598783b */ /* 0x000e620000004200 */
[----:B------:R-:W-:Y:S01]  /*9070*/  UIADD3 UR8, UPT, UPT, UR15, 0x1, URZ ;  /* 0x000000010f087890 */ /* 0x000fe2000fffe0ff */
[----:B------:R-:W-:Y:S01]  /*9080*/  PRMT R169, R169, 0x5410, R156 ;  /* 0x00005410a9a97816 */ /* 0x000fe2000000009c */
[----:B------:R-:W2:Y:S01]  /*9090*/  MUFU.EX2 R244, R244 ;  /* 0x000000f400f47308 */ /* 0x000ea20000000800 */
[----:B------:R-:W-:Y:S01]  /*90a0*/  PRMT R172, R157, 0x5410, R172 ;  /* 0x000054109dac7816 */ /* 0x000fe200000000ac */
[----:B------:R-:W-:Y:S01]  /*90b0*/  UISETP.GT.AND UP0, UPT, UR8, URZ, UPT ;  /* 0x000000ff0800728c */ /* 0x000fe2000bf04270 */
[C---:B------:R-:W-:Y:S01]  /*90c0*/  LOP3.LUT R176, R168.reuse, 0xffff, RZ, 0xc0, !PT ;  /* 0x0000ffffa8b07812 */ /* 0x040fe200078ec0ff */
[----:B------:R-:W-:Y:S01]  /*90d0*/  UIADD3 UR15, UPT, UPT, UR15, -0x1, URZ ;  /* 0xffffffff0f0f7890 */ /* 0x000fe2000fffe0ff */
[C---:B------:R-:W-:Y:S01]  /*90e0*/  PRMT R23, R168.reuse, 0x7632, R23 ;  /* 0x00007632a8177816 */ /* 0x040fe20000000017 */
[----:B------:R-:W4:Y:S01]  /*90f0*/  LDSM.16.MT88.4 R156, [R196+0x11000] ;  /* 0x01100000c49c783b */ /* 0x000f220000004200 */
[----:B------:R-:W-:Y:S02]  /*9100*/  LOP3.LUT R173, R168, 0xff, RZ, 0xc0, !PT ;  /* 0x000000ffa8ad7812 */ /* 0x000fe400078ec0ff */
[----:B------:R-:W-:Y:S02]  /*9110*/  SHF.R.U32.HI R174, RZ, 0x18, R168 ;  /* 0x00000018ffae7819 */ /* 0x000fe400000116a8 */
[----:B------:R-:W-:Y:S02]  /*9120*/  SHF.R.U32.HI R176, RZ, 0x8, R176 ;  /* 0x00000008ffb07819 */ /* 0x000fe400000116b0 */
[----:B------:R-:W-:Y:S01]  /*9130*/  LOP3.LUT R23, R23, 0xff, RZ, 0xc0, !PT ;  /* 0x000000ff17177812 */ /* 0x000fe200078ec0ff */
[----:B------:R-:W5:Y:S01]  /*9140*/  LDSM.16.MT88.4 R160, [R165+0x1000] ;  /* 0x00100000a5a0783b */ /* 0x000f620000004200 */
[----:B------:R-:W-:Y:S02]  /*9150*/  LOP3.LUT R20, R169, 0xff00ff, RZ, 0xc0, !PT ;  /* 0x00ff00ffa9147812 */ /* 0x000fe400078ec0ff */
[--C-:B------:R-:W-:Y:S02]  /*9160*/  HSET2.LE.AND R22, R172, R207.reuse, PT ;  /* 0x000000cfac167233 */ /* 0x100fe40003803000 */
[----:B------:R-:W-:Y:S02]  /*9170*/  PRMT R172, R173, 0x5410, R176 ;  /* 0x00005410adac7816 */ /* 0x000fe400000000b0 */
[----:B------:R-:W-:Y:S01]  /*9180*/  PRMT R174, R23, 0x5410, R174 ;  /* 0x0000541017ae7816 */ /* 0x000fe200000000ae */
[----:B------:R-:W5:Y:S01]  /*9190*/  LDSM.16.MT88.4 R168, [R197+0x1000] ;  /* 0x00100000c5a8783b */ /* 0x000f620000004200 */
[----:B------:R-:W-:Y:S02]  /*91a0*/  LOP3.LUT R22, R21, R22, RZ, 0xc0, !PT ;  /* 0x0000001615167212 */ /* 0x000fe400078ec0ff */
[--C-:B------:R-:W-:Y:S02]  /*91b0*/  HSET2.LE.AND R23, R20, R207.reuse, PT ;  /* 0x000000cf14177233 */ /* 0x100fe40003803000 */
[--C-:B------:R-:W-:Y:S02]  /*91c0*/  HSET2.LE.AND R21, R174, R207.reuse, PT ;  /* 0x000000cfae157233 */ /* 0x100fe40003803000 */
[----:B---3--:R-:W-:Y:S01]  /*91d0*/  F2FP.F16.F32.PACK_AB R20, R191, R190 ;  /* 0x000000bebf14723e */ /* 0x008fe200000000ff */
[----:B------:R-:W-:Y:S03]  /*91e0*/  LDSM.16.MT88.4 R176, [R165+0x5000] ;  /* 0x00500000a5b0783b */ /* 0x000fe60000004200 */
[----:B------:R-:W-:Y:S01]  /*91f0*/  LOP3.LUT R23, R20, R23, RZ, 0xc0, !PT ;  /* 0x0000001714177212 */ /* 0x000fe200078ec0ff */
[C---:B-1----:R-:W-:Y:S03]  /*9200*/  HMMA.16816.F32 R12, R148.reuse, R152, R12 ;  /* 0x00000098940c723c */ /* 0x042fe6000000180c */
[--C-:B------:R-:W-:Y:S02]  /*9210*/  HSET2.LE.AND R153, R172, R207.reuse, PT ;  /* 0x000000cfac997233 */ /* 0x100fe40003803000 */
[----:B------:R-:W-:Y:S01]  /*9220*/  F2FP.F16.F32.PACK_AB R172, R242, R243 ;  /* 0x000000f3f2ac723e */ /* 0x000fe200000000ff */
[----:B------:R-:W-:Y:S01]  /*9230*/  FADD.FTZ R243, R243, R234 ;  /* 0x000000eaf3f37221 */ /* 0x000fe20000010000 */
[C---:B--2---:R-:W-:Y:S01]  /*9240*/  F2FP.F16.F32.PACK_AB R152, R241.reuse, R244 ;  /* 0x000000f4f198723e */ /* 0x044fe200000000ff */
[----:B------:R-:W-:Y:S01]  /*9250*/  HMMA.16816.F32 R144, R148, R154, R144 ;  /* 0x0000009a9490723c */ /* 0x000fe20000001890 */
[----:B------:R-:W-:Y:S02]  /*9260*/  LDSM.16.MT88.4 R148, [R165+0x3000] ;  /* 0x00300000a594783b */ /* 0x000fe40000004200 */
[----:B------:R-:W-:Y:S01]  /*9270*/  LOP3.LUT R20, R172, R153, RZ, 0xc0, !PT ;  /* 0x00000099ac147212 */ /* 0x000fe200078ec0ff */
[----:B------:R-:W-:Y:S01]  /*9280*/  FADD.FTZ R244, R244, R235 ;  /* 0x000000ebf4f47221 */ /* 0x000fe20000010000 */
[----:B------:R-:W-:Y:S01]  /*9290*/  LOP3.LUT R21, R152, R21, RZ, 0xc0, !PT ;  /* 0x0000001598157212 */ /* 0x000fe200078ec0ff */
[----:B------:R-:W-:Y:S02]  /*92a0*/  FADD.FTZ R242, R242, R243 ;  /* 0x000000f3f2f27221 */ /* 0x000fe40000010000 */
[----:B------:R-:W-:Y:S01]  /*92b0*/  FADD.FTZ R241, R241, R244 ;  /* 0x000000f4f1f17221 */ /* 0x000fe20000010000 */
[----:B------:R-:W1:Y:S01]  /*92c0*/  LDSM.16.MT88.4 R172, [R195+0x13000] ;  /* 0x01300000c3ac783b */ /* 0x000e620000004200 */
[----:B------:R-:W-:Y:S02]  /*92d0*/  FADD.FTZ R189, R189, R242 ;  /* 0x000000f2bdbd7221 */ /* 0x000fe40000010000 */
[C---:B------:R-:W-:Y:S05]  /*92e0*/  HMMA.16816.F32 R4, R20.reuse, R24, R4 ;  /* 0x000000181404723c */ /* 0x040fea0000001804 */
[----:B------:R-:W-:Y:S01]  /*92f0*/  LDSM.16.MT88.4 R152, [R197+0x3000] ;  /* 0x00300000c598783b */ /* 0x000fe20000004200 */
[----:B------:R-:W-:Y:S01]  /*9300*/  FADD.FTZ R190, R190, R241 ;  /* 0x000000f1bebe7221 */ /* 0x000fe20000010000 */
[----:B------:R-:W-:Y:S01]  /*9310*/  FADD.FTZ R189, R188, R189 ;  /* 0x000000bdbcbd7221 */ /* 0x000fe20000010000 */
[C---:B------:R-:W-:Y:S03]  /*9320*/  HMMA.16816.F32 R8, R20.reuse, R26, R8 ;  /* 0x0000001a1408723c */ /* 0x040fe60000001808 */
[----:B------:R-:W-:Y:S02]  /*9330*/  FADD.FTZ R191, R191, R190 ;  /* 0x000000bebfbf7221 */ /* 0x000fe40000010000 */
[----:B------:R-:W2:Y:S03]  /*9340*/  LDSM.16.MT88.4 R24, [R196+0x13000] ;  /* 0x01300000c418783b */ /* 0x000ea60000004200 */
[C---:B----4-:R-:W-:Y:S08]  /*9350*/  HMMA.16816.F32 R36, R20.reuse, R156, R36 ;  /* 0x0000009c1424723c */ /* 0x050ff00000001824 */
[C---:B------:R-:W-:Y:S01]  /*9360*/  HMMA.16816.F32 R40, R20.reuse, R158, R40 ;  /* 0x0000009e1428723c */ /* 0x040fe20000001828 */
[----:B------:R-:W3:Y:S07]  /*9370*/  LDSM.16.MT88.4 R156, [R195+0x15000] ;  /* 0x01500000c39c783b */ /* 0x000eee0000004200 */
[C---:B-----5:R-:W-:Y:S08]  /*9380*/  HMMA.16816.F32 R44, R20.reuse, R160, R44 ;  /* 0x000000a0142c723c */ /* 0x060ff0000000182c */
[C---:B------:R-:W-:Y:S01]  /*9390*/  HMMA.16816.F32 R48, R20.reuse, R162, R48 ;  /* 0x000000a21430723c */ /* 0x040fe20000001830 */
[----:B------:R-:W4:Y:S07]  /*93a0*/  LDSM.16.MT88.4 R160, [R196+0x15000] ;  /* 0x01500000c4a0783b */ /* 0x000f2e0000004200 */
[C---:B------:R-:W-:Y:S08]  /*93b0*/  HMMA.16816.F32 R52, R20.reuse, R168, R52 ;  /* 0x000000a81434723c */ /* 0x040ff00000001834 */
[C---:B------:R-:W-:Y:S01]  /*93c0*/  HMMA.16816.F32 R56, R20.reuse, R170, R56 ;  /* 0x000000aa1438723c */ /* 0x040fe20000001838 */
[----:B------:R-:W5:Y:S07]  /*93d0*/  LDSM.16.MT88.4 R168, [R197+0x5000] ;  /* 0x00500000c5a8783b */ /* 0x000f6e0000004200 */
        /* <DEDUP_REMOVED lines=10> */
[C---:B------:R-:W-:Y:S03]  /*9480*/  HMMA.16816.F32 R88, R20.reuse, R154, R88 ;  /* 0x0000009a1458723c */ /* 0x040fe60000001858 */
[----:B------:R-:W-:Y:S05]  /*9490*/  LOP3.LUT R154, R248, UR9, R245, 0x96, !PT ;  /* 0x00000009f89a7c12 */ /* 0x000fea000f8e96f5 */
[C---:B---3--:R-:W-:Y:S03]  /*94a0*/  HMMA.16816.F32 R92, R20.reuse, R156, R92 ;  /* 0x0000009c145c723c */ /* 0x048fe6000000185c */
[----:B------:R-:W-:Y:S05]  /*94b0*/  IMAD.WIDE.U32 R154, R154, -0x2daee0ad, RZ ;  /* 0xd2511f539a9a7825 */ /* 0x000fea00078e00ff */
[C---:B------:R-:W-:Y:S01]  /*94c0*/  HMMA.16816.F32 R96, R20.reuse, R158, R96 ;  /* 0x0000009e1460723c */ /* 0x040fe20000001860 */
[----:B------:R-:W3:Y:S02]  /*94d0*/  LDSM.16.MT88.4 R156, [R195+0x11800] ;  /* 0x01180000c39c783b */ /* 0x000ee40000004200 */
[----:B------:R-:W-:Y:S02]  /*94e0*/  LOP3.LUT R246, R246, UR22, R155, 0x96, !PT ;  /* 0x00000016f6f67c12 */ /* 0x000fe4000f8e969b */
[C---:B------:R-:W-:Y:S02]  /*94f0*/  PRMT R152, R154.reuse, 0x7772, RZ ;  /* 0x000077729a987816 */ /* 0x040fe400000000ff */
[----:B------:R-:W-:Y:S01]  /*9500*/  PRMT R153, R154, 0x7773, RZ ;  /* 0x000077739a997816 */ /* 0x000fe200000000ff */
[C---:B----4-:R-:W-:Y:S03]  /*9510*/  HMMA.16816.F32 R100, R20.reuse, R160, R100 ;  /* 0x000000a01464723c */ /* 0x050fe60000001864 */
[----:B------:R-:W-:Y:S02]  /*9520*/  MOV R160, R154 ;  /* 0x0000009a00a07202 */ /* 0x000fe40000000f00 */
[----:B------:R-:W-:Y:S02]  /*9530*/  PRMT R153, R152, 0x5410, R153 ;  /* 0x0000541098997816 */ /* 0x000fe40000000099 */
[----:B------:R-:W-:Y:S01]  /*9540*/  PRMT R154, R154, 0x7771, RZ ;  /* 0x000077719a9a7816 */ /* 0x000fe200000000ff */
[C---:B------:R-:W-:Y:S08]  /*9550*/  HMMA.16816.F32 R104, R20.reuse, R162, R104 ;  /* 0x000000a21468723c */ /* 0x040ff00000001868 */
[C---:B------:R-:W-:Y:S03]  /*9560*/  HMMA.16816.F32 R108, R20.reuse, R176, R108 ;  /* 0x000000b0146c723c */ /* 0x040fe6000000186c */
[--C-:B------:R-:W-:Y:S01]  /*9570*/  FFMA.FTZ R176, R28, UR4, -R226.reuse ;  /* 0x000000041cb07c23 */ /* 0x100fe200080108e2 */
[----:B------:R-:W-:Y:S04]  /*9580*/  FFMA.FTZ R177, R29, UR4, -R226 ;  /* 0x000000041db17c23 */ /* 0x000fe800080108e2 */
[C---:B------:R-:W-:Y:S01]  /*9590*/  HMMA.16816.F32 R112, R20.reuse, R178, R112 ;  /* 0x000000b21470723c */ /* 0x040fe20000001870 */
[----:B------:R-:W-:Y:S02]  /*95a0*/  MUFU.EX2 R176, R176 ;  /* 0x000000b000b07308 */ /* 0x000fe40000000800 */
[--C-:B------:R-:W-:Y:S01]  /*95b0*/  FFMA.FTZ R178, R30, UR4, -R232.reuse ;  /* 0x000000041eb27c23 */ /* 0x100fe200080108e8 */
[--C-:B------:R-:W-:Y:S07]  /*95c0*/  FFMA.FTZ R179, R34, UR4, -R232.reuse ;  /* 0x0000000422b37c23 */ /* 0x100fee00080108e8 */
[----:B------:R-:W-:Y:S01]  /*95d0*/  MUFU.EX2 R177, R177 ;  /* 0x000000b100b17308 */ /* 0x000fe20000000800 */
[C---:B-----5:R-:W-:Y:S09]  /*95e0*/  HMMA.16816.F32 R116, R20.reuse, R168, R116 ;  /* 0x000000a81474723c */ /* 0x060ff20000001874 */
[----:B------:R-:W4:Y:S10]  /*95f0*/  MUFU.EX2 R178, R178 ;  /* 0x000000b200b27308 */ /* 0x000f340000000800 */
[----:B------:R-:W-:Y:S01]  /*9600*/  MUFU.EX2 R179, R179 ;  /* 0x000000b300b37308 */ /* 0x000fe20000000800 */
[C---:B------:R-:W-:Y:S01]  /*9610*/  HMMA.16816.F32 R120, R20.reuse, R170, R120 ;  /* 0x000000aa1478723c */ /* 0x040fe20000001878 */
[----:B------:R-:W-:Y:S02]  /*9620*/  LDSM.16.MT88.4 R168, [R196+0x15800] ;  /* 0x01580000c4a8783b */ /* 0x000fe40000004200 */
[----:B----4-:R-:W-:Y:S05]  /*9630*/  FADD.FTZ R0, R178, R191 ;  /* 0x000000bfb2007221 */ /* 0x010fea0000010000 */
[C---:B------:R-:W-:Y:S03]  /*9640*/  HMMA.16816.F32 R124, R20.reuse, R180, R124 ;  /* 0x000000b4147c723c */ /* 0x040fe6000000187c */
[--C-:B------:R-:W-:Y:S01]  /*9650*/  FFMA.FTZ R181, R31, UR4, -R232.reuse ;  /* 0x000000041fb57c23 */ /* 0x100fe200080108e8 */
[----:B------:R-:W-:Y:S01]  /*9660*/  FFMA.FTZ R232, R35, UR4, -R232 ;  /* 0x0000000423e87c23 */ /* 0x000fe200080108e8 */
[----:B------:R-:W4:Y:S03]  /*9670*/  LDSM.16.MT88.4 R28, [R196+0x11800] ;  /* 0x01180000c41c783b */ /* 0x000f260000004200 */
[C---:B------:R-:W-:Y:S01]  /*9680*/  HMMA.16816.F32 R128, R20.reuse, R182, R128 ;  /* 0x000000b61480723c */ /* 0x040fe20000001880 */
[----:B------:R-:W5:Y:S02]  /*9690*/  MUFU.EX2 R181, R181 ;  /* 0x000000b500b57308 */ /* 0x000f640000000800 */
[--C-:B------:R-:W-:Y:S01]  /*96a0*/  FFMA.FTZ R183, R32, UR4, -R226.reuse ;  /* 0x0000000420b77c23 */ /* 0x100fe200080108e2 */
[----:B------:R-:W-:Y:S01]  /*96b0*/  FFMA.FTZ R226, R33, UR4, -R226 ;  /* 0x0000000421e27c23 */ /* 0x000fe200080108e2 */
[C---:B------:R-:W-:Y:S06]  /*96c0*/  LOP3.LUT R33, R246.reuse, 0xffff, RZ, 0xc0, !PT ;  /* 0x0000fffff6217812 */ /* 0x040fec00078ec0ff */
[----:B------:R-:W-:Y:S01]  /*96d0*/  MUFU.EX2 R232, R232 ;  /* 0x000000e800e87308 */ /* 0x000fe20000000800 */
[C---:B------:R-:W-:Y:S09]  /*96e0*/  HMMA.16816.F32 R132, R20.reuse, R184, R132 ;  /* 0x000000b81484723c */ /* 0x040ff20000001884 */
[----:B------:R-:W-:Y:S01]  /*96f0*/  MUFU.EX2 R183, R183 ;  /* 0x000000b700b77308 */ /* 0x000fe20000000800 */
[----:B------:R-:W-:Y:S09]  /*9700*/  SHF.R.U32.HI R33, RZ, 0x8, R33 ;  /* 0x00000008ff217819 */ /* 0x000ff20000011621 */
[----:B------:R-:W3:Y:S01]  /*9710*/  MUFU.EX2 R226, R226 ;  /* 0x000000e200e27308 */ /* 0x000ee20000000800 */
[----:B-----5:R-:W-:Y:S01]  /*9720*/  FADD.FTZ R0, R181, R0 ;  /* 0x00000000b5007221 */ /* 0x020fe20000010000 */
[C---:B------:R-:W-:Y:S08]  /*9730*/  HMMA.16816.F32 R136, R20.reuse, R186, R136 ;  /* 0x000000ba1488723c */ /* 0x040ff00000001888 */
[C---:B-1----:R-:W-:Y:S03]  /*9740*/  HMMA.16816.F32 R140, R20.reuse, R24, R140 ;  /* 0x00000018148c723c */ /* 0x042fe6000000188c */
[----:B------:R-:W-:Y:S02]  /*9750*/  LOP3.LUT R24, R246, 0xff, RZ, 0xc0, !PT ;  /* 0x000000fff6187812 */ /* 0x000fe400078ec0ff */
[----:B------:R-:W-:Y:S02]  /*9760*/  LOP3.LUT R25, R160, 0xff, RZ, 0xc0, !PT ;  /* 0x000000ffa0197812 */ /* 0x000fe400078ec0ff */
[----:B------:R-:W-:Y:S01]  /*9770*/  PRMT R24, R24, 0x5410, R33 ;  /* 0x0000541018187816 */ /* 0x000fe20000000021 */
[C---:B------:R-:W-:Y:S01]  /*9780*/  HMMA.16816.F32 R16, R20.reuse, R26, R16 ;  /* 0x0000001a1410723c */ /* 0x040fe20000001810 */
[----:B------:R-:W1:Y:S02]  /*9790*/  LDSM.16.MT88.4 R32, [R165+0x1800] ;  /* 0x00180000a520783b */ /* 0x000e640000004200 */
[----:B------:R-:W-:Y:S02]  /*97a0*/  PRMT R27, R246, 0x7632, R27 ;  /* 0x00007632f61b7816 */ /* 0x000fe4000000001b */
[----:B------:R-:W-:Y:S02]  /*97b0*/  SHF.R.U32.HI R246, RZ, 0x18, R246 ;  /* 0x00000018fff67819 */ /* 0x000fe400000116f6 */
[----:B------:R-:W-:Y:S01]  /*97c0*/  LOP3.LUT R27, R27, 0xff, RZ, 0xc0, !PT ;  /* 0x000000ff1b1b7812 */ /* 0x000fe200078ec0ff */
[C---:B--2---:R-:W-:Y:S03]  /*97d0*/  HMMA.16816.F32 R12, R20.reuse, R148, R12 ;  /* 0x00000094140c723c */ /* 0x044fe6000000180c */
[----:B------:R-:W-:Y:S02]  /*97e0*/  PRMT R152, R27, 0x5410, R246 ;  /* 0x000054101b987816 */ /* 0x000fe400000000f6 */
[----:B------:R-:W-:Y:S02]  /*97f0*/  PRMT R26, R25, 0x5410, R154 ;  /* 0x00005410191a7816 */ /* 0x000fe4000000009a */
[----:B------:R-:W-:Y:S01]  /*9800*/  LOP3.LUT R154, R153, 0xff00ff, RZ, 0xc0, !PT ;  /* 0x00ff00ff999a7812 */ /* 0x000fe200078ec0ff */
[----:B------:R-:W-:Y:S01]  /*9810*/  HMMA.16816.F32 R144, R20, R150, R144 ;  /* 0x000000961490723c */ /* 0x000fe20000001890 */
[----:B------:R-:W2:Y:S02]  /*9820*/  LDSM.16.MT88.4 R20, [R197+0x1800] ;  /* 0x00180000c514783b */ /* 0x000ea40000004200 */
[--C-:B------:R-:W-:Y:S02]  /*9830*/  HSET2.LE.AND R25, R152, R207.reuse, PT ;  /* 0x000000cf98197233 */ /* 0x100fe40003803000 */
[----:B------:R-:W-:Y:S02]  /*9840*/  F2FP.F16.F32.PACK_AB R148, R181, R178 ;  /* 0x000000b2b594723e */ /* 0x000fe400000000ff */
[--C-:B------:R-:W-:Y:S02]  /*9850*/  HSET2.LE.AND R27, R154, R207.reuse, PT ;  /* 0x000000cf9a1b7233 */ /* 0x100fe40003803000 */
[--C-:B------:R-:W-:Y:S02]  /*9860*/  HSET2.LE.AND R26, R26, R207.reuse, PT ;  /* 0x000000cf1a1a7233 */ /* 0x100fe40003803000 */
[----:B------:R-:W-:Y:S02]  /*9870*/  HSET2.LE.AND R24, R24, R207, PT ;  /* 0x000000cf18187233 */ /* 0x000fe40003803000 */
[----:B------:R-:W-:Y:S02]  /*9880*/  LOP3.LUT R25, R148, R25, RZ, 0xc0, !PT ;  /* 0x0000001994197212 */ /* 0x000fe400078ec0ff */
[C---:B------:R-:W-:Y:S01]  /*9890*/  F2FP.F16.F32.PACK_AB R153, R177.reuse, R176 ;  /* 0x000000b0b199723e */ /* 0x040fe200000000ff */
[----:B------:R-:W-:Y:S01]  /*98a0*/  FADD.FTZ R176, R176, R189 ;  /* 0x000000bdb0b07221 */ /* 0x000fe20000010000 */
[----:B---3--:R-:W-:Y:S02]  /*98b0*/  F2FP.F16.F32.PACK_AB R149, R226, R183 ;  /* 0x000000b7e295723e */ /* 0x008fe400000000ff */
[----:B------:R-:W-:Y:S01]  /*98c0*/  F2FP.F16.F32.PACK_AB R148, R232, R179 ;  /* 0x000000b3e894723e */ /* 0x000fe200000000ff */
[----:B------:R-:W-:Y:S01]  /*98d0*/  FADD.FTZ R176, R177, R176 ;  /* 0x000000b0b1b07221 */ /* 0x000fe20000010000 */
[----:B------:R-:W-:Y:S01]  /*98e0*/  LOP3.LUT R24, R153, R24, RZ, 0xc0, !PT ;  /* 0x0000001899187212 */ /* 0x000fe200078ec0ff */
[----:B------:R-:W-:Y:S01]  /*98f0*/  FADD.FTZ R179, R179, R0 ;  /* 0x00000000b3b37221 */ /* 0x000fe20000010000 */
[----:B------:R-:W-:Y:S01]  /*9900*/  LOP3.LUT R26, R149, R26, RZ, 0xc0, !PT ;  /* 0x0000001a951a7212 */ /* 0x000fe200078ec0ff */
[----:B------:R-:W-:Y:S01]  /*9910*/  LDSM.16.MT88.4 R152, [R197+0x3800] ;  /* 0x00380000c598783b */ /* 0x000fe20000004200 */
[----:B------:R-:W-:Y:S01]  /*9920*/  LOP3.LUT R27, R148, R27, RZ, 0xc0, !PT ;  /* 0x0000001b941b7212 */ /* 0x000fe200078ec0ff */
[----:B------:R-:W-:Y:S01]  /*9930*/  FADD.FTZ R183, R183, R176 ;  /* 0x000000b0b7b77221 */ /* 0x000fe20000010000 */
[----:B------:R-:W-:Y:S01]  /*9940*/  MOV R0, R3 ;  /* 0x0000000300007202 */ /* 0x000fe20000000f00 */
[----:B------:R-:W-:Y:S02]  /*9950*/  FADD.FTZ R223, R232, R179 ;  /* 0x000000b3e8df7221 */ /* 0x000fe40000010000 */
[----:B------:R-:W-:Y:S02]  /*9960*/  FADD.FTZ R227, R226, R183 ;  /* 0x000000b7e2e37221 */ /* 0x000fe40000010000 */
[C---:B------:R-:W-:Y:S01]  /*9970*/  HMMA.16816.F32 R160, R24.reuse, R156, R4 ;  /* 0x0000009c18a0723c */ /* 0x040fe20000001804 */
[----:B------:R-:W3:Y:S07]  /*9980*/  LDSM.16.MT88.4 R4, [R195+0x13800] ;  /* 0x01380000c304783b */ /* 0x000eee0000004200 */
[C---:B------:R-:W-:Y:S01]  /*9990*/  HMMA.16816.F32 R156, R24.reuse, R158, R8 ;  /* 0x0000009e189c723c */ /* 0x040fe20000001808 */
[----:B------:R-:W5:Y:S07]  /*99a0*/  LDSM.16.MT88.4 R8, [R196+0x13800] ;  /* 0x01380000c408783b */ /* 0x000f6e0000004200 */
[C---:B----4-:R-:W-:Y:S01]  /*99b0*/  HMMA.16816.F32 R36, R24.reuse, R28, R36 ;  /* 0x0000001c1824723c */ /* 0x050fe20000001824 */
[----:B------:R-:W4:Y:S07]  /*99c0*/  LDSM.16.MT88.4 R148, [R165+0x3800] ;  /* 0x00380000a594783b */ /* 0x000f2e0000004200 */
        /* <DEDUP_REMOVED lines=13> */
[----:B------:R-:W-:Y:S07]  /*9aa0*/  LDSM.16.MT88.4 R8, [R197+0x7800] ;  /* 0x00780000c508783b */ /* 0x000fee0000004200 */
[C---:B----4-:R-:W-:Y:S08]  /*9ab0*/  HMMA.16816.F32 R76, R24.reuse, R148, R76 ;  /* 0x00000094184c723c */ /* 0x050ff0000000184c */
[C---:B------:R-:W-:Y:S08]  /*9ac0*/  HMMA.16816.F32 R80, R24.reuse, R150, R80 ;  /* 0x000000961850723c */ /* 0x040ff00000001850 */
[C---:B------:R-:W-:Y:S08]  /*9ad0*/  HMMA.16816.F32 R84, R24.reuse, R152, R84 ;  /* 0x000000981854723c */ /* 0x040ff00000001854 */
[C---:B------:R-:W-:Y:S01]  /*9ae0*/  HMMA.16816.F32 R88, R24.reuse, R154, R88 ;  /* 0x0000009a1858723c */ /* 0x040fe20000001858 */
[----:B------:R4:W5:Y:S07]  /*9af0*/  LDSM.16.MT88.4 R152, [R165+0x7800] ;  /* 0x00780000a598783b */ /* 0x00096e0000004200 */
[C---:B------:R-:W-:Y:S08]  /*9b00*/  HMMA.16816.F32 R92, R24.reuse, R28, R92 ;  /* 0x0000001c185c723c */ /* 0x040ff0000000185c */
[C---:B------:R-:W-:Y:S08]  /*9b10*/  HMMA.16816.F32 R96, R24.reuse, R30, R96 ;  /* 0x0000001e1860723c */ /* 0x040ff00000001860 */
[C---:B------:R-:W-:Y:S03]  /*9b20*/  HMMA.16816.F32 R100, R24.reuse, R168, R100 ;  /* 0x000000a81864723c */ /* 0x040fe60000001864 */
[----:B----4-:R-:W-:Y:S05]  /*9b30*/  MOV R165, R164 ;  /* 0x000000a400a57202 */ /* 0x010fea0000000f00 */
[C---:B------:R-:W-:Y:S08]  /*9b40*/  HMMA.16816.F32 R104, R24.reuse, R170, R104 ;  /* 0x000000aa1868723c */ /* 0x040ff00000001868 */
[C---:B------:R-:W-:Y:S08]  /*9b50*/  HMMA.16816.F32 R108, R24.reuse, R172, R108 ;  /* 0x000000ac186c723c */ /* 0x040ff0000000186c */
[C---:B------:R-:W-:Y:S08]  /*9b60*/  HMMA.16816.F32 R112, R24.reuse, R174, R112 ;  /* 0x000000ae1870723c */ /* 0x040ff00000001870 */
[C---:B-1----:R-:W-:Y:S08]  /*9b70*/  HMMA.16816.F32 R116, R24.reuse, R32, R116 ;  /* 0x000000201874723c */ /* 0x042ff00000001874 */
[C---:B------:R-:W-:Y:S08]  /*9b80*/  HMMA.16816.F32 R120, R24.reuse, R34, R120 ;  /* 0x000000221878723c */ /* 0x040ff00000001878 */
[C---:B--2---:R-:W-:Y:S08]  /*9b90*/  HMMA.16816.F32 R124, R24.reuse, R20, R124 ;  /* 0x00000014187c723c */ /* 0x044ff0000000187c */
[C---:B------:R-:W-:Y:S08]  /*9ba0*/  HMMA.16816.F32 R128, R24.reuse, R22, R128 ;  /* 0x000000161880723c */ /* 0x040ff00000001880 */
[C---:B---3--:R-:W-:Y:S01]  /*9bb0*/  HMMA.16816.F32 R132, R24.reuse, R4, R132 ;  /* 0x000000041884723c */ /* 0x048fe20000001884 */
[----:B------:R-:W1:Y:S07]  /*9bc0*/  LDC.64 R4, c[0x0][0x3c0] ;  /* 0x0000f000ff047b82 */ /* 0x000e6e0000000a00 */
[C---:B------:R-:W-:Y:S08]  /*9bd0*/  HMMA.16816.F32 R136, R24.reuse, R6, R136 ;  /* 0x000000061888723c */ /* 0x040ff00000001888 */
[C---:B-----5:R-:W-:Y:S08]  /*9be0*/  HMMA.16816.F32 R140, R24.reuse, R152, R140 ;  /* 0x00000098188c723c */ /* 0x060ff0000000188c */
[C---:B------:R-:W-:Y:S03]  /*9bf0*/  HMMA.16816.F32 R152, R24.reuse, R154, R16 ;  /* 0x0000009a1898723c */ /* 0x040fe60000001810 */
[C---:B-1----:R-:W-:Y:S02]  /*9c00*/  SHF.L.U64.HI R5, R4.reuse, 0x7, R5 ;  /* 0x0000000704057819 */ /* 0x042fe40000010205 */
[----:B------:R-:W-:Y:S03]  /*9c10*/  LEA R230, P0, -R4, R230, 0x7 ;  /* 0x000000e604e67211 */ /* 0x000fe600078039ff */
[C---:B------:R-:W-:Y:S03]  /*9c20*/  HMMA.16816.F32 R148, R24.reuse, R8, R12 ;  /* 0x000000081894723c */ /* 0x040fe6000000180c */
[----:B------:R-:W-:Y:S05]  /*9c30*/  IADD3.X R231, PT, PT, R231, ~R5, RZ, P0, !PT ;  /* 0x80000005e7e77210 */ /* 0x000fea00007fe4ff */
[----:B------:R-:W-:Y:S01]  /*9c40*/  HMMA.16816.F32 R144, R24, R10, R144 ;  /* 0x0000000a1890723c */ /* 0x000fe20000001890 */
[----:B------:R-:W-:Y:S08]  /*9c50*/  @!UPT UIADD3 URZ, UPT, UPT, URZ, URZ, URZ ;  /* 0x000000fffffff290 */ /* 0x000ff0000fffe0ff */
[----:B------:R-:W-:Y:S11]  /*9c60*/  BRA.U UP0, `(.L_x_769) ;  /* 0xffffffc900007547 */ /* 0x000ff6000b83ffff */
.L_x_768:
[----:B------:R-:W1:Y:S01]  /*9c70*/  SHFL.BFLY PT, R0, R227, 0x2, 0x1f ;  /* 0x0c401f00e3007f89 */ /* 0x000e6200000e0000 */
[----:B------:R-:W2:Y:S01]  /*9c80*/  LDCU UR4, c[0x0][0x4fc] ;  /* 0x00009f80ff0477ac */ /* 0x000ea20008000800 */
[C---:B------:R-:W-:Y:S01]  /*9c90*/  SHF.L.U32 R9, R193.reuse, 0x4, RZ ;  /* 0x00000004c1097819 */ /* 0x040fe200000006ff */
[----:B------:R-:W3:Y:S01]  /*9ca0*/  S2UR UR10, SR_CTAID.Y ;  /* 0x00000000000a79c3 */ /* 0x000ee20000002600 */
[----:B------:R-:W4:Y:S01]  /*9cb0*/  SHFL.BFLY PT, R10, R223, 0x2, 0x1f ;  /* 0x0c401f00df0a7f89 */ /* 0x000f2200000e0000 */
[----:B------:R-:W-:Y:S01]  /*9cc0*/  SHF.L.U32 R2, R193, 0x1, RZ ;  /* 0x00000001c1027819 */ /* 0x000fe200000006ff */
[----:B------:R-:W-:Y:S01]  /*9cd0*/  UISETP.NE.AND UP3, UPT, UR14, -0x1, UPT ;  /* 0xffffffff0e00788c */ /* 0x000fe2000bf65270 */
[----:B------:R-:W-:Y:S01]  /*9ce0*/  LOP3.LUT R9, R9, 0x1c0, RZ, 0xc0, !PT ;  /* 0x000001c009097812 */ /* 0x000fe200078ec0ff */
[----:B------:R-:W5:Y:S01]  /*9cf0*/  LDCU.U8 UR12, c[0x0][0x549] ;  /* 0x0000a920ff0c77ac */ /* 0x000f620008000000 */
[----:B------:R-:W-:Y:S02]  /*9d00*/  LOP3.LUT P0, RZ, R193, 0x10, RZ, 0xc0, !PT ;  /* 0x00000010c1ff7812 */ /* 0x000fe4000780c0ff */
[----:B------:R-:W-:Y:S01]  /*9d10*/  LOP3.LUT R9, R9, 0x38, R2, 0xf8, !PT ;  /* 0x0000003809097812 */ /* 0x000fe200078ef802 */
[----:B------:R-:W-:Y:S01]  /*9d20*/  UISETP.NE.AND UP2, UPT, UR14, -0x1, UPT ;  /* 0xffffffff0e00788c */ /* 0x000fe2000bf45270 */
[----:B------:R-:W-:-:S04]  /*9d30*/  LOP3.LUT P2, RZ, R193, 0x8, RZ, 0xc0, !PT ;  /* 0x00000008c1ff7812 */ /* 0x000fc8000784c0ff */
[----:B------:R-:W-:Y:S01]  /*9d40*/  SEL R210, R210, 0xffffffe0, !P2 ;  /* 0xffffffe0d2d27807 */ /* 0x000fe20005000000 */
[----:B------:R-:W3:Y:S01]  /*9d50*/  @!UP3 LDCU.64 UR8, c[0x0][0x400] ;  /* 0x00008000ff08b7ac */ /* 0x000ee20008000a00 */
[----:B-1----:R-:W-:Y:S01]  /*9d60*/  FADD.FTZ R5, R0, R227 ;  /* 0x000000e300057221 */ /* 0x002fe20000010000 */
[----:B------:R-:W-:Y:S01]  /*9d70*/  SHF.L.U32 R0, R193, 0x5, RZ ;  /* 0x00000005c1007819 */ /* 0x000fe200000006ff */
[----:B-----5:R-:W-:Y:S01]  /*9d80*/  UISETP.NE.AND UP1, UPT, UR12, URZ, UPT ;  /* 0x000000ff0c00728c */ /* 0x020fe2000bf25270 */
[----:B----4-:R-:W-:Y:S02]  /*9d90*/  FADD.FTZ R10, R10, R223 ;  /* 0x000000df0a0a7221 */ /* 0x010fe40000010000 */
[----:B------:R-:W1:Y:S01]  /*9da0*/  SHFL.BFLY PT, R8, R5, 0x1, 0x1f ;  /* 0x0c201f0005087f89 */ /* 0x000e6200000e0000 */
[----:B------:R-:W4:Y:S03]  /*9db0*/  LDCU UR12, c[0x0][0x434] ;  /* 0x00008680ff0c77ac */ /* 0x000f260008000800 */
[----:B------:R-:W5:Y:S01]  /*9dc0*/  SHFL.BFLY PT, R7, R10, 0x1, 0x1f ;  /* 0x0c201f000a077f89 */ /* 0x000f6200000e0000 */
[----:B---3--:R-:W-:Y:S01]  /*9dd0*/  @!UP3 UIMAD.WIDE.U32 UR18, UR10, UR8, URZ ;  /* 0x000000080a12b2a5 */ /* 0x008fe2000f8e00ff */
[----:B------:R-:W4:Y:S03]  /*9de0*/  LDCU UR8, c[0x0][0x434] ;  /* 0x00008680ff0877ac */ /* 0x000f260008000800 */
[----:B------:R-:W-:Y:S01]  /*9df0*/  @!UP3 UIMAD UR11, UR10, UR9, UR19 ;  /* 0x000000090a0bb2a4 */ /* 0x000fe2000f8e0213 */
[----:B------:R-:W3:Y:S01]  /*9e00*/  LDCU.U8 UR9, c[0x0][0x548] ;  /* 0x0000a900ff0977ac */ /* 0x000ee20008000000 */
[----:B------:R-:W2:Y:S01]  /*9e10*/  @UP1 LDCU UR13, c[0x0][0x430] ;  /* 0x00008600ff0d17ac */ /* 0x000ea20008000800 */
[----:B-1----:R-:W-:Y:S01]  /*9e20*/  FADD.FTZ R8, R5, R8 ;  /* 0x0000000805087221 */ /* 0x002fe20000010000 */
[----:B------:R-:W-:-:S02]  /*9e30*/  LOP3.LUT R5, R2, 0x6, RZ, 0xc0, !PT ;  /* 0x0000000602057812 */ /* 0x000fc400078ec0ff */
[----:B------:R-:W-:Y:S01]  /*9e40*/  MOV R2, 0x10 ;  /* 0x0000001000027802 */ /* 0x000fe20000000f00 */
[----:B-----5:R-:W-:Y:S01]  /*9e50*/  FADD.FTZ R7, R10, R7 ;  /* 0x000000070a077221 */ /* 0x020fe20000010000 */
[----:B------:R-:W1:Y:S01]  /*9e60*/  MUFU.RCP R6, R8 ;  /* 0x0000000800067308 */ /* 0x000e620000001000 */
[----:B------:R-:W-:Y:S02]  /*9e70*/  FSETP.NE.FTZ.AND P4, PT, R8, RZ, PT ;  /* 0x000000ff0800720b */ /* 0x000fe40003f95000 */
[----:B------:R-:W-:Y:S01]  /*9e80*/  LOP3.LUT R0, R5, 0x7c00, R0, 0xf8, !PT ;  /* 0x00007c0005007812 */ /* 0x000fe200078ef800 */
[----:B---3--:R-:W-:Y:S01]  /*9e90*/  UISETP.NE.AND UP0, UPT, UR9, URZ, !UP1 ;  /* 0x000000ff0900728c */ /* 0x008fe2000cf05270 */
[----:B------:R-:W-:Y:S02]  /*9ea0*/  FSETP.NE.FTZ.AND P3, PT, R7, RZ, PT ;  /* 0x000000ff0700720b */ /* 0x000fe40003f75000 */
[----:B------:R-:W-:Y:S01]  /*9eb0*/  LOP3.LUT R0, R0, R9, RZ, 0xfc, !PT ;  /* 0x0000000900007212 */ /* 0x000fe200078efcff */
[----:B------:R-:W3:Y:S01]  /*9ec0*/  MUFU.RCP R4, R7 ;  /* 0x0000000700047308 */ /* 0x000ee20000001000 */
[----:B------:R-:W-:-:S02]  /*9ed0*/  SEL R2, R2, 0xfffffff0, !P1 ;  /* 0xfffffff002027807 */ /* 0x000fc40004800000 */
[----:B------:R-:W-:Y:S02]  /*9ee0*/  LEA R5, R0, UR6, 0x1 ;  /* 0x0000000600057c11 */ /* 0x000fe4000f8e08ff */
[----:B------:R-:W-:Y:S02]  /*9ef0*/  LOP3.LUT R0, R198, 0x1f8, RZ, 0xc0, !PT ;  /* 0x000001f8c6007812 */ /* 0x000fe400078ec0ff */
[C---:B------:R-:W-:Y:S02]  /*9f00*/  IADD3 R13, PT, PT, R5.reuse, 0x40, RZ ;  /* 0x00000040050d7810 */ /* 0x040fe40007ffe0ff */
[C---:B------:R-:W-:Y:S02]  /*9f10*/  IADD3 R11, PT, PT, R5.reuse, R210, RZ ;  /* 0x000000d2050b7210 */ /* 0x040fe40007ffe0ff */
[----:B-1----:R-:W-:Y:S02]  /*9f20*/  FSEL R6, R6, 1, P4 ;  /* 0x3f80000006067808 */ /* 0x002fe40002000000 */
[----:B------:R-:W-:-:S02]  /*9f30*/  @P0 IADD3 R13, PT, PT, R5, -0x40, RZ ;  /* 0xffffffc0050d0810 */ /* 0x000fc40007ffe0ff */
[----:B------:R-:W-:Y:S01]  /*9f40*/  IADD3 R9, PT, PT, R5, R2, RZ ;  /* 0x0000000205097210 */ /* 0x000fe20007ffe0ff */
[----:B--2---:R-:W-:Y:S01]  /*9f50*/  FMUL.FTZ R6, R6, UR4 ;  /* 0x0000000406067c20 */ /* 0x004fe20008410000 */
[----:B------:R-:W-:Y:S02]  /*9f60*/  IADD3 R15, PT, PT, R2, R11, RZ ;  /* 0x0000000b020f7210 */ /* 0x000fe40007ffe0ff */
[----:B---3--:R-:W-:Y:S01]  /*9f70*/  FSEL R4, R4, 1, P3 ;  /* 0x3f80000004047808 */ /* 0x008fe20001800000 */
[C---:B------:R-:W-:Y:S01]  /*9f80*/  FMUL.FTZ R160, R6.reuse, R160 ;  /* 0x000000a006a07220 */ /* 0x040fe20000410000 */
[C---:B------:R-:W-:Y:S01]  /*9f90*/  FMUL.FTZ R161, R6.reuse, R161 ;  /* 0x000000a106a17220 */ /* 0x040fe20000410000 */
[C---:B------:R-:W-:Y:S01]  /*9fa0*/  FMUL.FTZ R156, R6.reuse, R156 ;  /* 0x0000009c069c7220 */ /* 0x040fe20000410000 */
[----:B------:R-:W-:Y:S01]  /*9fb0*/  FMUL.FTZ R157, R6, R157 ;  /* 0x0000009d069d7220 */ /* 0x000fe20000410000 */
[----:B------:R-:W-:Y:S01]  /*9fc0*/  FMUL.FTZ R4, R4, UR4 ;  /* 0x0000000404047c20 */ /* 0x000fe20008410000 */
[C---:B------:R-:W-:Y:S01]  /*9fd0*/  FMUL.FTZ R36, R6.reuse, R36 ;  /* 0x0000002406247220 */ /* 0x040fe20000410000 */
[----:B------:R-:W-:Y:S01]  /*9fe0*/  FMUL.FTZ R37, R6, R37 ;  /* 0x0000002506257220 */ /* 0x000fe20000410000 */
[----:B------:R-:W1:Y:S01]  /*9ff0*/  @UP3 LDCU.64 UR4, c[0x0][0x408] ;  /* 0x00008100ff0437ac */ /* 0x000e620008000a00 */
        /* <DEDUP_REMOVED lines=52> */
[----:B------:R-:W-:Y:S01]  /*a340*/  FMUL.FTZ R72, R6, R72 ;  /* 0x0000004806487220 */ /* 0x000fe20000410000 */
        /* <DEDUP_REMOVED lines=81> */
[----:B-1----:R-:W-:Y:S01]  /*a860*/  @UP3 UIMAD.WIDE.U32 UR20, UR14, UR4, URZ ;  /* 0x000000040e1432a5 */ /* 0x002fe2000f8e00ff */
[C---:B------:R-:W-:Y:S01]  /*a870*/  FMUL.FTZ R112, R6.reuse, R112 ;  /* 0x0000007006707220 */ /* 0x040fe20000410000 */
[----:B------:R-:W-:Y:S01]  /*a880*/  STS [R11+0x2400], R70 ;  /* 0x002400460b007388 */ /* 0x000fe20000000800 */
[----:B------:R-:W-:Y:S01]  /*a890*/  FMUL.FTZ R113, R6, R113 ;  /* 0x0000007106717220 */ /* 0x000fe20000410000 */
[C---:B------:R-:W-:Y:S01]  /*a8a0*/  FMUL.FTZ R114, R4.reuse, R114 ;  /* 0x0000007204727220 */ /* 0x040fe20000410000 */
[----:B------:R-:W-:Y:S01]  /*a8b0*/  FMUL.FTZ R115, R4, R115 ;  /* 0x0000007304737220 */ /* 0x000fe20000410000 */
[----:B------:R-:W-:Y:S01]  /*a8c0*/  F2FP.F16.F32.PACK_AB R92, R93, R92 ;  /* 0x0000005c5d5c723e */ /* 0x000fe200000000ff */
[----:B------:R-:W-:Y:S01]  /*a8d0*/  STS [R15+0x2000], R72 ;  /* 0x002000480f007388 */ /* 0x000fe20000000800 */
[----:B------:R-:W-:Y:S01]  /*a8e0*/  F2FP.F16.F32.PACK_AB R94, R95, R94 ;  /* 0x0000005e5f5e723e */ /* 0x000fe200000000ff */
[----:B------:R-:W4:Y:S01]  /*a8f0*/  @UP1 LDCU UR4, c[0x0][0x430] ;  /* 0x00008600ff0417ac */ /* 0x000f220008000800 */
        /* <DEDUP_REMOVED lines=72> */
[----:B----4-:R-:W-:Y:S01]  /*ad80*/  @UP1 UIMAD UR12, UR4, UR8, URZ ;  /* 0x00000008040c12a4 */ /* 0x010fe2000f8e02ff */
[----:B------:R-:W-:Y:S01]  /*ad90*/  F2FP.F16.F32.PACK_AB R132, R133, R132 ;  /* 0x000000848584723e */ /* 0x000fe200000000ff */
[----:B------:R-:W-:Y:S01]  /*ada0*/  STS [R13+0x4400], R110 ;  /* 0x0044006e0d007388 */ /* 0x000fe20000000800 */
[----:B------:R-:W-:Y:S01]  /*adb0*/  F2FP.F16.F32.PACK_AB R134, R135, R134 ;  /* 0x000000868786723e */ /* 0x000fe200000000ff */
[----:B------:R-:W1:Y:S01]  /*adc0*/  S2UR UR4, SR_CTAID.Z ;  /* 0x00000000000479c3 */ /* 0x000e620000002700 */
        /* <DEDUP_REMOVED lines=16> */
[----:B------:R-:W-:Y:S01]  /*aed0*/  @UP3 UIMAD UR11, UR14, UR5, UR21 ;  /* 0x000000050e0b32a4 */ /* 0x000fe2000f8e0215 */
[----:B------:R-:W-:Y:S01]  /*aee0*/  STS [R21+0x4000], R120 ;  /* 0x0040007815007388 */ /* 0x000fe20000000800 */
[----:B------:R-:W-:Y:S01]  /*aef0*/  @!UP2 UIMAD UR14, UR10, UR8, URZ ;  /* 0x000000080a0ea2a4 */ /* 0x000fe2000f8e02ff */
[----:B------:R-:W-:Y:S01]  /*af00*/  F2FP.F16.F32.PACK_AB R144, R145, R144 ;  /* 0x000000909190723e */ /* 0x000fe200000000ff */
[----:B------:R-:W-:Y:S01]  /*af10*/  @UP1 UMOV UR5, 0x1 ;  /* 0x0000000100051882 */ /* 0x000fe20000000000 */
[----:B------:R-:W-:Y:S01]  /*af20*/  STS [R21+0x4400], R122 ;  /* 0x0044007a15007388 */ /* 0x000fe20000000800 */
[----:B------:R-:W-:Y:S01]  /*af30*/  F2FP.F16.F32.PACK_AB R146, R147, R146 ;  /* 0x000000929392723e */ /* 0x000fe200000000ff */
[----:B------:R-:W-:Y:S01]  /*af40*/  @UP3 UMOV UR18, UR20 ;  /* 0x0000001400123c82 */ /* 0x000fe20008000000 */
[----:B------:R-:W-:Y:S01]  /*af50*/  USHF.R.S32.HI UR15, URZ, 0x1f, UR14 ;  /* 0x0000001fff0f7899 */ /* 0x000fe2000801140e */
        /* <DEDUP_REMOVED lines=8> */
[----:B--2---:R-:W-:-:S03]  /*afe0*/  LOP3.LUT R5, R0, 0x38, R193, 0x78, !PT ;  /* 0x0000003800057812 */ /* 0x004fc600078e78c1 */
[----:B------:R3:W-:Y:S01]  /*aff0*/  STS [R13+0x6000], R140 ;  /* 0x0060008c0d007388 */ /* 0x0007e20000000800 */
[----:B------:R-:W-:-:S03]  /*b000*/  LOP3.LUT R0, R5, 0x1e00, R198, 0xf8, !PT ;  /* 0x00001e0005007812 */ /* 0x000fc600078ef8c6 */
[----:B------:R3:W-:Y:S04]  /*b010*/  STS [R13+0x6400], R142 ;  /* 0x0064008e0d007388 */ /* 0x0007e80000000800 */
        /* <DEDUP_REMOVED lines=13> */
.L_x_772:
        /* <DEDUP_REMOVED lines=12> */
[----:B---3--:R-:W-:Y:S01]  /*b1b0*/  SHF.R.U32.HI R11, RZ, 0x2, R193 ;  /* 0x00000002ff0b7819 */ /* 0x008fe200000116c1 */
[----:B------:R-:W-:-:S03]  /*b1c0*/  USHF.R.S32.HI UR8, URZ, 0x1f, UR12 ;  /* 0x0000001fff087899 */ /* 0x000fc6000801140c */
[----:B------:R-:W3:Y:S01]  /*b1d0*/  @P4 LDC R5, c[0x0][0x458] ;  /* 0x00011600ff054b82 */ /* 0x000ee20000000800 */
[----:B------:R-:W5:Y:S01]  /*b1e0*/  @P3 MUFU.LG2 R7, R7 ;  /* 0x0000000700073308 */ /* 0x000f620000000c00 */
[----:B------:R-:W1:Y:S01]  /*b1f0*/  S2R R24, SR_CTAID.X ;  /* 0x0000000000187919 */ /* 0x000e620000002500 */
[----:B------:R-:W-:Y:S01]  /*b200*/  BSSY.RECONVERGENT B0, `(.L_x_773) ;  /* 0x0000021000007945 */ /* 0x000fe20003800200 */
[----:B------:R-:W-:Y:S01]  /*b210*/  IMAD.MOV.U32 R9, RZ, RZ, 0x7f800000 ;  /* 0x7f800000ff097424 */ /* 0x000fe200078e00ff */
[----:B------:R-:W-:Y:S01]  /*b220*/  LOP3.LUT R6, R6, 0x7, R11, 0xf8, !PT ;  /* 0x0000000706067812 */ /* 0x000fe200078ef80b */
[----:B----4-:R-:W-:Y:S02]  /*b230*/  @P4 FMUL.FTZ R17, R4, 0.69314718246459960938 ;  /* 0x3f31721804114820 */ /* 0x010fe40000410000 */
[----:B------:R-:W4:Y:S01]  /*b240*/  @P3 LDC R2, c[0x0][0x458] ;  /* 0x00011600ff023b82 */ /* 0x000f220000000800 */
        /* <DEDUP_REMOVED lines=28> */
.L_x_774:
[----:B------:R-:W-:Y:S05]  /*b410*/  BSYNC.RECONVERGENT B0 ;  /* 0x0000000000007941 */ /* 0x000fea0003800200 */
.L_x_773:
        /* <DEDUP_REMOVED lines=36> */
.L_x_776:
[----:B------:R-:W-:Y:S05]  /*b660*/  BSYNC.RECONVERGENT B0 ;  /* 0x0000000000007941 */ /* 0x000fea0003800200 */
.L_x_775:
        /* <DEDUP_REMOVED lines=22> */
.L_x_778:
[----:B------:R-:W-:Y:S05]  /*b7d0*/  BSYNC.RECONVERGENT B0 ;  /* 0x0000000000007941 */ /* 0x000fea0003800200 */
.L_x_777:
        /* <DEDUP_REMOVED lines=22> */
.L_x_780:
[----:B------:R-:W-:Y:S05]  /*b940*/  BSYNC.RECONVERGENT B0 ;  /* 0x0000000000007941 */ /* 0x000fea0003800200 */
.L_x_779:
        /* <DEDUP_REMOVED lines=21> */
.L_x_781:
        /* <DEDUP_REMOVED lines=14> */
.L_x_2347:


//--------------------- .text._ZN5flash16flash_fwd_kernelI23Flash_fwd_kernel_traitsILi256ELi64ELi64ELi4ELb0ELb0EN7cutlass6half_tE19Flash_kernel_traitsILi256ELi64ELi64ELi4ES3_EELb0ELb0ELb0ELb0ELb0ELb1ELb1ELb0EEEvNS_16Flash_fwd_paramsE --------------------------
	.section	.text._ZN5flash16flash_fwd_kernelI23Flash_fwd_kernel_traitsILi256ELi64ELi64ELi4ELb0ELb0EN7cutlass6half_tE19Flash_kernel_traitsILi256ELi64ELi64ELi4ES3_EELb0ELb0ELb0ELb0ELb0ELb1ELb1ELb0EEEvNS_16Flash_fwd_paramsE,"ax",@progbits
	.align	128
        .global         _ZN5flash16flash_fwd_kernelI23Flash_fwd_kernel_traitsILi256ELi64ELi64ELi4ELb0ELb0EN7cutlass6half_tE19Flash_kernel_traitsILi256ELi64ELi64ELi4ES3_EELb0ELb0ELb0ELb0ELb0ELb1ELb1ELb0EEEvNS_16Flash_fwd_paramsE
        .type           _ZN5flash16flash_fwd_kernelI23Flash_fwd_kernel_traitsILi256ELi64ELi64ELi4ELb0ELb0EN7cutlass6half_tE19Flash_kernel_traitsILi256ELi64ELi64ELi4ES3_EELb0ELb0ELb0ELb0ELb0ELb1ELb1ELb0EEEvNS_16Flash_fwd_paramsE,@function
        .size           _ZN5flash16flash_fwd_kernelI23Flash_fwd_kernel_traitsILi256ELi64ELi64ELi4ELb0ELb0EN7cutlass6half_tE19Flash_kernel_traitsILi256ELi64ELi64ELi4ES3_EELb0ELb0ELb0ELb0ELb0ELb1ELb1ELb0EEEvNS_16Flash_fwd_paramsE,(.L_x_2348 - _ZN5flash16flash_fwd_kernelI23Flash_fwd_kernel_traitsILi256ELi64ELi64ELi4ELb0ELb0EN7cutlass6half_tE19Flash_kernel_traitsILi256ELi64ELi64ELi4ES3_EELb0ELb0ELb0ELb0ELb0ELb1ELb1ELb0EEEvNS_16Flash_fwd_paramsE)
        .other          _ZN5flash16flash_fwd_kernelI23Flash_fwd_kernel_traitsILi256ELi64ELi64ELi4ELb0ELb0EN7cutlass6half_tE19Flash_kernel_traitsILi256ELi64ELi64ELi4ES3_EELb0ELb0ELb0ELb0ELb0ELb1ELb1ELb0EEEvNS_16Flash_fwd_paramsE,@"STO_CUDA_ENTRY STV_DEFAULT"
_ZN5flash16flash_fwd_kernelI23Flash_fwd_kernel_traitsILi256ELi64ELi64ELi4ELb0ELb0EN7cutlass6half_tE19Flash_kernel_traitsILi256ELi64ELi64ELi4ES3_EELb0ELb0ELb0ELb0ELb0ELb1ELb1ELb0EEEvNS_16Flash_fwd_paramsE:
.text._ZN5flash16flash_fwd_kernelI23Flash_fwd_kernel_traitsILi256ELi64ELi64ELi4ELb0ELb0EN7cutlass6half_tE19Flash_kernel_traitsILi256ELi64ELi64ELi4ES3_EELb0ELb0ELb0ELb0ELb0ELb1ELb1ELb0EEEvNS_16Flash_fwd_paramsE:
        /* <DEDUP_REMOVED lines=44> */
[----:B------:R-:W4:Y:S03]  /*02c0*/  @!UP3 LDCU.64 UR8, c[0x0][0x488] ;  /* 0x00009100ff08b7ac */ /* 0x000f260008000a00 */
[----:B------:R-:W5:Y:S01]  /*02d0*/  @P0 LDG.E R2, desc[UR16][R8.64] ;  /* 0x0000001008020981 */ /* 0x000f62000c1e1900 */
[----:B-1----:R-:W-:-:S02]  /*02e0*/  IMAD.U32 R6, RZ, RZ, UR10 ;  /* 0x0000000aff067e24 */ /* 0x002fc4000f8e00ff */
[----:B------:R-:W-:Y:S01]  /*02f0*/  IMAD.U32 R7, RZ, RZ, UR11 ;  /* 0x0000000bff077e24 */ /* 0x000fe2000f8e00ff */
[----:B------:R-:W1:Y:S04]  /*0300*/  @!UP0 LDCU UR6, c[0x0][0x434] ;  /* 0x00008680ff0687ac */ /* 0x000e680008000800 */
[----:B------:R-:W5:Y:S01]  /*0310*/  @!P3 LDG.E R4, desc[UR16][R6.64] ;  /* 0x000000100604b981 */ /* 0x000f62000c1e1900 */
[----:B------:R-:W1:Y:S01]  /*0320*/  @!UP3 LDCU UR10, c[0x0][0x43c] ;  /* 0x00008780ff0ab7ac */ /* 0x000e620008000800 */
[----:B------:R-:W-:Y:S01]  /*0330*/  UMOV UR7, URZ ;  /* 0x000000ff00077c82 */ /* 0x000fe20008000000 */
[----:B----4-:R-:W-:Y:S01]  /*0340*/  USHF.L.U32 UR14, UR14, 0x6, URZ ;  /* 0x000000060e0e7899 */ /* 0x010fe200080006ff */
[----:B------:R-:W-:Y:S01]  /*0350*/  UMOV UR22, 0xffffffff ;  /* 0xffffffff00167882 */ /* 0x000fe20000000000 */
[----:B------:R-:W-:-:S04]  /*0360*/  @!UP3 UISETP.NE.U32.AND UP2, UPT, UR8, URZ, UPT ;  /* 0x000000ff0800b28c */ /* 0x000fc8000bf45070 */
[----:B------:R-:W-:-:S04]  /*0370*/  @!UP3 UISETP.NE.AND.EX UP2, UPT, UR9, URZ, UPT, UP2 ;  /* 0x000000ff0900b28c */ /* 0x000fc8000bf45320 */
[----:B-1----:R-:W-:Y:S01]  /*0380*/  @!UP3 USEL UR10, UR10, URZ, UP2 ;  /* 0x000000ff0a0ab287 */ /* 0x002fe20009000000 */
[----:B--2---:R-:W-:Y:S02]  /*0390*/  @P4 R2UR UR15, R5 ;  /* 0x00000000050f42ca */ /* 0x004fe400000e0000 */
[----:B---3--:R-:W-:Y:S02]  /*03a0*/  @P2 R2UR UR11, R0 ;  /* 0x00000000000b22ca */ /* 0x008fe400000e0000 */
[----:B------:R-:W1:Y:S11]  /*03b0*/  S2R R0, SR_TID.X ;  /* 0x0000000000007919 */ /* 0x000e760000002100 */
[----:B------:R-:W-:-:S02]  /*03c0*/  @UP0 UIADD3 UR6, UPT, UPT, UR11, -UR15, URZ ;  /* 0x8000000f0b060290 */ /* 0x000fc4000fffe0ff */
        /* <DEDUP_REMOVED lines=16> */
.L_x_782:
        /* <DEDUP_REMOVED lines=34> */
.L_x_784:
[----:B------:R-:W2:Y:S01]  /*06f0*/  LDCU.64 UR4, c[0x0][0x410] ;  /* 0x00008200ff0477ac */ /* 0x000ea20008000a00 */
[----:B------:R-:W3:Y:S01]  /*0700*/  S2R R15, SR_CTAID.X ;  /* 0x00000000000f7919 */ /* 0x000ee20000002500 */
[C---:B------:R-:W-:Y:S01]  /*0710*/  IMAD.SHL.U32 R3, R0.reuse, 0x8, RZ ;  /* 0x0000000800037824 */ /* 0x040fe200078e00ff */
[----:B------:R-:W-:Y:S01]  /*0720*/  SHF.R.U32.HI R6, RZ, 0x3, R0 ;  /* 0x00000003ff067819 */ /* 0x000fe20000011600 */
[----:B------:R-:W5:Y:S01]  /*0730*/  LDCU UR7, c[0x0][0x434] ;  /* 0x00008680ff0777ac */ /* 0x000f620008000800 */
[----:B------:R-:W-:Y:S01]  /*0740*/  LOP3.LUT P6, R2, R0, 0x7, RZ, 0xc0, !PT ;  /* 0x0000000700027812 */ /* 0x000fe200078cc0ff */
[----:B------:R-:W-:Y:S01]  /*0750*/  BSSY.RECONVERGENT B0, `(.L_x_785) ;  /* 0x0000030000007945 */ /* 0x000fe20003800200 */
[----:B------:R-:W-:Y:S01]  /*0760*/  LOP3.LUT R0, R3, 0x38, RZ, 0xc0, !PT ;  /* 0x0000003803007812 */ /* 0x000fe200078ec0ff */
[----:B------:R-:W-:Y:S01]  /*0770*/  UISETP.NE.AND UP1, UPT, UR10, URZ, !UP1 ;  /* 0x000000ff0a00728c */ /* 0x000fe2000cf25270 */
[----:B------:R-:W-:Y:S01]  /*0780*/  VIADD R5, R6, 0x10 ;  /* 0x0000001006057836 */ /* 0x000fe20000000000 */
[----:B------:R-:W-:Y:S01]  /*0790*/  UISETP.NE.AND UP0, UPT, UR15, -0x1, UPT ;  /* 0xffffffff0f00788c */ /* 0x000fe2000bf05270 */
[----:B------:R-:W-:Y:S01]  /*07a0*/  IADD3 R12, P1, PT, R0, UR12, RZ ;  /* 0x0000000c000c7c10 */ /* 0x000fe2000ff3e0ff */
[----:B----4-:R-:W-:Y:S01]  /*07b0*/  UIMAD UR13, UR24, UR13, URZ ;  /* 0x0000000d180d72a4 */ /* 0x010fe2000f8e02ff */
[C---:B------:R-:W-:Y:S01]  /*07c0*/  IADD3 R4, PT, PT, R6.reuse, 0x20, RZ ;  /* 0x0000002006047810 */ /* 0x040fe20007ffe0ff */
[----:B------:R-:W-:Y:S01]  /*07d0*/  VIADD R3, R6, 0x30 ;  /* 0x0000003006037836 */ /* 0x000fe20000000000 */
[----:B------:R-:W-:Y:S01]  /*07e0*/  MOV R7, RZ ;  /* 0x000000ff00077202 */ /* 0x000fe20000000f00 */
        /* <DEDUP_REMOVED lines=38> */
.L_x_786:
[----:B------:R-:W-:Y:S05]  /*0a50*/  BSYNC.RECONVERGENT B0 ;  /* 0x0000000000007941 */ /* 0x000fea0003800200 */
.L_x_785:
[----:B------:R-:W-:Y:S01]  /*0a60*/  BSSY.RECONVERGENT B0, `(.L_x_787) ;  /* 0x0000014000007945 */ /* 0x000fe20003800200 */
[----:B------:R-:W-:Y:S02]  /*0a70*/  ISETP.NE.OR P3, PT, R2, RZ, P1 ;  /* 0x000000ff0200720c */ /* 0x000fe40000f65670 */
[----:B------:R-:W-:Y:S01]  /*0a80*/  ISETP.GE.OR P6, PT, R6, UR14, P6 ;  /* 0x0000000e06007c0c */ /* 0x000fe2000b7c6670 */
[----:B------:R-:W-:-:S12]  /*0a90*/  @P0 BRA `(.L_x_788) ;  /* 0x0000000000400947 */ /* 0x000fd80003800000 */
[----:B------:R-:W2:Y:S01]  /*0aa0*/  LDCU.64 UR6, c[0x0][0x408] ;  /* 0x00008100ff0677ac */ /* 0x000ea20008000a00 */
[----:B------:R-:W-:Y:S01]  /*0ab0*/  IADD3 R13, P0, PT, R14, 0x10, RZ ;  /* 0x000000100e0d7810 */ /* 0x000fe20007f1e0ff */
[----:B-1----:R-:W-:Y:S01]  /*0ac0*/  IMAD.MOV.U32 R16, RZ, RZ, R8 ;  /* 0x000000ffff107224 */ /* 0x002fe200078e0008 */
        /* <DEDUP_REMOVED lines=13> */
.L_x_788:
[----:B------:R-:W-:Y:S05]  /*0ba0*/  BSYNC.RECONVERGENT B0 ;  /* 0x0000000000007941 */ /* 0x000fea0003800200 */
.L_x_787:
[----:B------:R-:W-:Y:S04]  /*0bb0*/  BSSY.RECONVERGENT B0, `(.L_x_789) ;  /* 0x0000012000007945 */ /* 0x000fe80003800200 */
[----:B------:R-:W-:Y:S05]  /*0bc0*/  @P2 BRA `(.L_x_790) ;  /* 0x0000000000402947 */ /* 0x000fea0003800000 */
[----:B------:R-:W3:Y:S01]  /*0bd0*/  LDCU.64 UR6, c[0x0][0x408] ;  /* 0x00008100ff0677ac */ /* 0x000ee20008000a00 */
[----:B--2---:R-:W-:Y:S01]  /*0be0*/  IADD3 R13, P0, PT, R14, 0x20, RZ ;  /* 0x000000200e0d7810 */ /* 0x004fe20007f1e0ff */
[----:B-1----:R-:W-:Y:S01]  /*0bf0*/  IMAD.MOV.U32 R16, RZ, RZ, R8 ;  /* 0x000000ffff107224 */ /* 0x002fe200078e0008 */
[----:B------:R-:W-:Y:S01]  /*0c00*/  MOV R17, R11 ;  /* 0x0000000b00117202 */ /* 0x000fe20000000f00 */
[----:B------:R-:W1:Y:S02]  /*0c10*/  LDCU.64 UR4, c[0x0][0x3f0] ;  /* 0x00007e00ff0477ac */ /* 0x000e640008000a00 */
[----:B------:R-:W-:-:S04]  /*0c20*/  IMAD.X R0, RZ, RZ, R15, P0 ;  /* 0x000000ffff007224 */ /* 0x000fc800000e060f */
        /* <DEDUP_REMOVED lines=10> */
.L_x_790:
[----:B------:R-:W-:Y:S05]  /*0cd0*/  BSYNC.RECONVERGENT B0 ;  /* 0x0000000000007941 */ /* 0x000fea0003800200 */
.L_x_789:
        /* <DEDUP_REMOVED lines=17> */
.L_x_792:
[----:B------:R-:W-:Y:S05]  /*0df0*/  BSYNC.RECONVERGENT B0 ;  /* 0x0000000000007941 */ /* 0x000fea0003800200 */
.L_x_791:
        /* <DEDUP_REMOVED lines=10> */
.L_x_794:
[----:B------:R-:W-:Y:S05]  /*0ea0*/  BSYNC.RECONVERGENT B0 ;  /* 0x0000000000007941 */ /* 0x000fea0003800200 */
.L_x_793:
        /* <DEDUP_REMOVED lines=10> */
.L_x_796:
[----:B------:R-:W-:Y:S05]  /*0f50*/  BSYNC.RECONVERGENT B0 ;  /* 0x0000000000007941 */ /* 0x000fea0003800200 */
.L_x_795:
        /* <DEDUP_REMOVED lines=10> */
.L_x_798:
[----:B------:R-:W-:Y:S05]  /*1000*/  BSYNC.RECONVERGENT B0 ;  /* 0x0000000000007941 */ /* 0x000fea0003800200 */
.L_x_797:
        /* <DEDUP_REMOVED lines=10> */
.L_x_783:
        /* <DEDUP_REMOVED lines=21> */
.L_x_799:
[----:B------:R-:W1:Y:S01]  /*1200*/  LDCU.64 UR10, c[0x0][0x3b8] ;  /* 0x00007700ff0a77ac */ /* 0x000e620008000a00 */
[----:B------:R-:W-:-:S04]  /*1210*/  UIADD3 UR13, UPT, UPT, UR7, UR22, URZ ;  /* 0x00000016070d7290 */ /* 0x000fc8000fffe0ff */
[----:B-1----:R-:W-:Y:S02]  /*1220*/  UIMAD.WIDE.U32 UR28, UR13, UR10, URZ ;  /* 0x0000000a0d1c72a5 */ /* 0x002fe4000f8e00ff */
[----:B------:R-:W-:-:S04]  /*1230*/  UIMAD UR13, UR13, UR11, URZ ;  /* 0x0000000b0d0d72a4 */ /* 0x000fc8000f8e02ff */
[----:B------:R-:W-:Y:S02]  /*1240*/  UIADD3 UR13, UPT, UPT, UR29, UR13, URZ ;  /* 0x0000000d1d0d7290 */ /* 0x000fe4000fffe0ff */
.L_x_800:
        /* <DEDUP_REMOVED lines=43> */
.L_x_801:
[----:B------:R-:W1:Y:S01]  /*1500*/  LDCU.64 UR8, c[0x0][0x3c0] ;  /* 0x00007800ff0877ac */ /* 0x000e620008000a00 */
[----:B------:R-:W-:-:S04]  /*1510*/  UIADD3 UR7, UPT, UPT, UR7, UR22, URZ ;  /* 0x0000001607077290 */ /* 0x000fc8000fffe0ff */
[----:B-1----:R-:W-:Y:S02]  /*1520*/  UIMAD.WIDE.U32 UR22, UR7, UR8, URZ ;  /* 0x00000008071672a5 */ /* 0x002fe4000f8e00ff */
[----:B------:R-:W-:-:S04]  /*1530*/  UIMAD UR7, UR7, UR9, URZ ;  /* 0x00000009070772a4 */ /* 0x000fc8000f8e02ff */
[----:B------:R-:W-:-:S12]  /*1540*/  UIADD3 UR20, UPT, UPT, UR23, UR7, URZ ;  /* 0x0000000717147290 */ /* 0x000fd8000fffe0ff */
.L_x_802:
[----:B------:R-:W-:Y:S01]  /*1550*/  UIADD3 UR14, UPT, UPT, -UR14, UR6, URZ ;  /* 0x000000060e0e7290 */ /* 0x000fe2000fffe1ff */
[--C-:B------:R-:W-:Y:S01]  /*1560*/  SHF.R.U32.HI R167, RZ, 0x3, R0.reuse ;  /* 0x00000003ffa77819 */ /* 0x100fe20000011600 */
[----:B------:R-:W1:Y:S01]  /*1570*/  S2R R2, SR_CTAID.X ;  /* 0x0000000000027919 */ /* 0x000e620000002500 */
[C---:B------:R-:W-:Y:S01]  /*1580*/  IMAD.SHL.U32 R166, R0.reuse, 0x8, RZ ;  /* 0x0000000800a67824 */ /* 0x040fe200078e00ff */
[----:B------:R-:W2:Y:S01]  /*1590*/  LDCU.64 UR4, c[0x0][0x3c8] ;  /* 0x00007900ff0477ac */ /* 0x000ea20008000a00 */
[----:B------:R-:W-:Y:S01]  /*15a0*/  IMAD.SHL.U32 R92, R0, 0x40, RZ ;  /* 0x00000040005c7824 */ /* 0x000fe200078e00ff */
[C---:B------:R-:W-:Y:S01]  /*15b0*/  ISETP.GE.AND P4, PT, R167.reuse, UR14, PT ;  /* 0x0000000ea7007c0c */ /* 0x040fe2000bf86270 */
[C---:B------:R-:W-:Y:S01]  /*15c0*/  VIADD R9, R167.reuse, 0x10 ;  /* 0x00000010a7097836 */ /* 0x040fe20000000000 */
[C---:B------:R-:W-:Y:S01]  /*15d0*/  LOP3.LUT R165, R166.reuse, 0x38, RZ, 0xc0, !PT ;  /* 0x00000038a6a57812 */ /* 0x040fe200078ec0ff */
[----:B------:R-:W3:Y:S01]  /*15e0*/  LDCU.64 UR6, c[0x0][0x3d0] ;  /* 0x00007a00ff0677ac */ /* 0x000ee20008000a00 */
[----:B------:R-:W-:Y:S01]  /*15f0*/  VIADD R8, R167, 0x20 ;  /* 0x00000020a7087836 */ /* 0x000fe20000000000 */
[----:B------:R-:W-:Y:S01]  /*1600*/  LOP3.LUT R181, R166, 0x1f8, RZ, 0xc0, !PT ;  /* 0x000001f8a6b57812 */ /* 0x000fe200078ec0ff */
[----:B------:R-:W-:Y:S01]  /*1610*/  IMAD.MOV.U32 R88, RZ, RZ, 0x20 ;  /* 0x00000020ff587424 */ /* 0x000fe200078e00ff */
[----:B------:R-:W-:Y:S01]  /*1620*/  IADD3 R18, P0, PT, R165, UR28, RZ ;  /* 0x0000001ca5127c10 */ /* 0x000fe2000ff1e0ff */
[----:B------:R-:W-:Y:S01]  /*1630*/  USHF.R.S32.HI UR23, URZ, 0x1f, UR19 ;  /* 0x0000001fff177899 */ /* 0x000fe20008011413 */
[----:B------:R-:W-:Y:S01]  /*1640*/  ISETP.GE.AND P1, PT, R9, UR14, PT ;  /* 0x0000000e09007c0c */ /* 0x000fe2000bf26270 */
[----:B------:R-:W4:Y:S01]  /*1650*/  S2UR UR28, SR_CgaCtaId ;  /* 0x00000000001c79c3 */ /* 0x000f220000008800 */
[----:B------:R-:W-:Y:S01]  /*1660*/  ISETP.GE.AND P5, PT, R8, UR14, PT ;  /* 0x0000000e08007c0c */ /* 0x000fe2000bfa6270 */
[----:B------:R-:W-:Y:S01]  /*1670*/  IMAD.X R19, RZ, RZ, UR13, P0 ;  /* 0x0000000dff137e24 */ /* 0x000fe200080e06ff */
[----:B------:R-:W-:Y:S01]  /*1680*/  IADD3 R4, P0, PT, R165, UR26, RZ ;  /* 0x0000001aa5047c10 */ /* 0x000fe2000ff1e0ff */
[----:B------:R-:W-:Y:S01]  /*1690*/  USHF.L.U32 UR25, UR10, 0x6, URZ ;  /* 0x000000060a197899 */ /* 0x000fe200080006ff */
[----:B------:R-:W-:Y:S01]  /*16a0*/  LOP3.LUT R181, R181, 0x38, R0, 0x78, !PT ;  /* 0x00000038b5b57812 */ /* 0x000fe200078e7800 */
[----:B--2---:R-:W-:Y:S01]  /*16b0*/  IMAD.U32 R10, RZ, RZ, UR4 ;  /* 0x00000004ff0a7e24 */ /* 0x004fe2000f8e00ff */
[----:B------:R-:W-:Y:S01]  /*16c0*/  UMOV UR4, 0x400 ;  /* 0x0000040000047882 */ /* 0x000fe20000000000 */
[----:B------:R-:W2:Y:S01]  /*16d0*/  @!P4 LDC.64 R6, c[0x0][0x3b0] ;  /* 0x0000ec00ff06cb82 */ /* 0x000ea20000000a00 */
[----:B------:R-:W-:Y:S01]  /*16e0*/  IMAD.X R5, RZ, RZ, UR12, P0 ;  /* 0x0000000cff057e24 */ /* 0x000fe200080e06ff */
[----:B------:R-:W5:Y:S01]  /*16f0*/  LDCU.64 UR12, c[0x0][0x388] ;  /* 0x00007100ff0c77ac */ /* 0x000f620008000a00 */
[----:B------:R-:W-:Y:S01]  /*1700*/  IMAD.WIDE.U32 R18, R167, UR10, R18 ;  /* 0x0000000aa7127c25 */ /* 0x000fe2000f8e0012 */
[----:B------:R-:W-:Y:S01]  /*1710*/  LOP3.LUT R89, R181, 0x1e00, R166, 0xf8, !PT ;  /* 0x00001e00b5597812 */ /* 0x000fe200078ef8a6 */
[----:B------:R-:W-:-:S02]  /*1720*/  USHF.L.U32 UR27, UR10, 0x4, URZ ;  /* 0x000000040a1b7899 */ /* 0x000fc400080006ff */
[----:B------:R-:W-:Y:S01]  /*1730*/  IMAD.WIDE.U32 R10, R10, UR24, R4 ;  /* 0x000000180a0a7c25 */ /* 0x000fe2000f8e0004 */
[----:B------:R-:W-:Y:S01]  /*1740*/  USHF.L.U64.HI UR26, UR10, 0x4, UR11 ;  /* 0x000000040a1a7899 */ /* 0x000fe2000801020b */
[----:B------:R-:W5:Y:S01]  /*1750*/  @!P4 LDC.64 R4, c[0x0][0x380] ;  /* 0x0000e000ff04cb82 */ /* 0x000f620000000a00 */
[----:B-1----:R-:W-:Y:S01]  /*1760*/  LEA R15, P0, R2, R167, 0x6 ;  /* 0x000000a7020f7211 */ /* 0x002fe200078030ff */
[----:B------:R-:W-:Y:S01]  /*1770*/  IMAD.U32 R17, RZ, RZ, UR5 ;  /* 0x00000005ff117e24 */ /* 0x000fe2000f8e00ff */
[----:B------:R-:W-:Y:S01]  /*1780*/  LOP3.LUT R96, R92, 0x400, RZ, 0xc0, !PT ;  /* 0x000004005c607812 */ /* 0x000fe200078ec0ff */
[----:B------:R-:W-:Y:S01]  /*1790*/  IMAD R19, R167, UR11, R19 ;  /* 0x0000000ba7137c24 */ /* 0x000fe2000f8e0213 */
[----:B------:R-:W-:Y:S01]  /*17a0*/  LEA.HI.X R13, R2, RZ, RZ, 0x6, P0 ;  /* 0x000000ff020d7211 */ /* 0x000fe200000f34ff */
[----:B---3--:R-:W-:Y:S01]  /*17b0*/  IMAD.U32 R20, RZ, RZ, UR6 ;  /* 0x00000006ff147e24 */ /* 0x008fe2000f8e00ff */
[----:B------:R-:W-:Y:S01]  /*17c0*/  UIMAD UR6, UR23, UR6, URZ ;  /* 0x00000006170672a4 */ /* 0x000fe2000f8e02ff */
[----:B------:R-:W1:Y:S01]  /*17d0*/  @!P1 LDC.64 R2, c[0x0][0x3b0] ;  /* 0x0000ec00ff029b82 */ /* 0x000e620000000a00 */
[----:B------:R-:W-:Y:S01]  /*17e0*/  IMAD R11, R17, UR24, R11 ;  /* 0x00000018110b7c24 */ /* 0x000fe2000f8e020b */
[----:B------:R-:W-:Y:S01]  /*17f0*/  @!P1 IADD3 R14, P0, PT, R15, 0x10, RZ ;  /* 0x000000100f0e9810 */ /* 0x000fe20007f1e0ff */
[----:B------:R-:W-:Y:S01]  /*1800*/  IMAD.WIDE.U32 R20, R20, UR19, R18 ;  /* 0x0000001314147c25 */ /* 0x000fe2000f8e0012 */
[----:B------:R-:W-:-:S02]  /*1810*/  UIMAD UR6, UR19, UR7, UR6 ;  /* 0x00000007130672a4 */ /* 0x000fc4000f8e0206 */
[----:B----4-:R-:W-:Y:S01]  /*1820*/  ULEA UR28, UR28, UR4, 0x18 ;  /* 0x000000041c1c7291 */ /* 0x010fe2000f8ec0ff */
[-C--:B--2---:R-:W-:Y:S01]  /*1830*/  @!P4 IMAD R12, R13, R6.reuse, RZ ;  /* 0x000000060d0cc224 */ /* 0x084fe200078e02ff */
[----:B-----5:R-:W-:Y:S01]  /*1840*/  LEA R228, P3, R20, UR12, 0x1 ;  /* 0x0000000c14e47c11 */ /* 0x020fe2000f8608ff */
[----:B------:R-:W-:Y:S01]  /*1850*/  @!P4 IMAD.WIDE.U32 R18, R15, R6, R10 ;  /* 0x000000060f12c225 */ /* 0x000fe200078e000a */
[----:B------:R-:W-:Y:S02]  /*1860*/  USHF.L.U64.HI UR24, UR10, 0x6, UR11 ;  /* 0x000000060a187899 */ /* 0x000fe4000801020b */
[----:B------:R-:W-:Y:S01]  /*1870*/  LEA R89, R89, UR28, 0x1 ;  /* 0x0000001c59597c11 */ /* 0x000fe2000f8e08ff */
[----:B------:R-:W-:Y:S01]  /*1880*/  @!P4 IMAD R7, R15, R7, R12 ;  /* 0x000000070f07c224 */ /* 0x000fe200078e020c */
[----:B------:R-:W-:Y:S01]  /*1890*/  UISETP.GE.U32.AND UP2, UPT, UR21, 0x41, UPT ;  /* 0x000000411500788c */ /* 0x000fe2000bf46070 */
[----:B------:R-:W-:Y:S01]  /*18a0*/  VIADD R226, R21, UR6 ;  /* 0x0000000615e27c36 */ /* 0x000fe20008000000 */
[----:B------:R-:W-:Y:S01]  /*18b0*/  @!P4 LEA R16, P2, R18, R4, 0x1 ;  /* 0x000000041210c211 */ /* 0x000fe200078408ff */
[----:B------:R-:W-:Y:S01]  /*18c0*/  @!P4 IMAD.IADD R6, R19, 0x1, R7 ;  /* 0x000000011306c824 */ /* 0x000fe200078e0207 */
[----:B------:R-:W-:Y:S01]  /*18d0*/  @!P1 MOV R21, R11 ;  /* 0x0000000b00159202 */ /* 0x000fe20000000f00 */
[----:B------:R-:W-:Y:S01]  /*18e0*/  @!P1 IMAD.X R19, RZ, RZ, R13, P0 ;  /* 0x000000ffff139224 */ /* 0x000fe200000e060d */
[----:B------:R-:W-:Y:S01]  /*18f0*/  LEA.HI.X R226, R20, UR13, R226, 0x1, P3 ;  /* 0x0000000d14e27c11 */ /* 0x000fe200098f0ce2 */
[----:B------:R-:W-:Y:S01]  /*1900*/  @!P1 IMAD.MOV.U32 R20, RZ, RZ, R10 ;  /* 0x000000ffff149224 */ /* 0x000fe200078e000a */
[----:B------:R-:W-:Y:S01]  /*1910*/  @!P4 LEA.HI.X R17, R18, R5, R6, 0x1, P2 ;  /* 0x000000051211c211 */ /* 0x000fe200010f0c06 */
[----:B------:R-:W-:Y:S01]  /*1920*/  ULEA.HI.SX32 UR6, UR18, 0xffffffff, 0x1a ;  /* 0xffffffff12067891 */ /* 0x000fe2000f8fd2ff */
[----:B------:R-:W2:Y:S01]  /*1930*/  @!P1 LDC.64 R6, c[0x0][0x380] ;  /* 0x0000e000ff069b82 */ /* 0x000ea20000000a00 */
[----:B-1----:R-:W-:-:S02]  /*1940*/  @!P1 IMAD R12, R19, R2, RZ ;  /* 0x00000002130c9224 */ /* 0x002fc400078e02ff */
[C---:B------:R-:W-:Y:S01]  /*1950*/  @!P1 IMAD.WIDE.U32 R20, R14.reuse, R2, R20 ;  /* 0x000000020e149225 */ /* 0x040fe200078e0014 */
[----:B------:R-:W-:Y:S01]  /*1960*/  UIMAD UR7, UR6, -0x40, UR21 ;  /* 0xffffffc0060778a4 */ /* 0x000fe2000f8e0215 */
[----:B------:R-:W-:Y:S01]  /*1970*/  @!PT LDS RZ, [RZ] ;  /* 0x00000000fffff984 */ /* 0x000fe20000000800 */
[----:B------:R-:W-:Y:S01]  /*1980*/  @!PT LDS RZ, [RZ] ;  /* 0x00000000fffff984 */ /* 0x000fe20000000800 */
[----:B------:R-:W-:Y:S01]  /*1990*/  @!PT LDS RZ, [RZ] ;  /* 0x00000000fffff984 */ /* 0x000fe20000000800 */
[----:B------:R-:W-:Y:S01]  /*19a0*/  @!P4 LDGSTS.E.BYPASS.LTC128B.128 [R89], desc[UR16][R16.64] ;  /* 0x000000001059cfae */ /* 0x000fe2000b981a10 */
[----:B------:R-:W-:Y:S01]  /*19b0*/  USHF.R.S32.HI UR29, URZ, 0x1f, UR6 ;  /* 0x0000001fff1d7899 */ /* 0x000fe20008011406 */
[----:B------:R-:W-:Y:S01]  /*19c0*/  @!P1 IMAD R12, R14, R3, R12 ;  /* 0x000000030e0c9224 */ /* 0x000fe200078e020c */
[----:B------:R-:W1:Y:S01]  /*19d0*/  @!P5 LDC.64 R4, c[0x0][0x3b0] ;  /* 0x0000ec00ff04db82 */ /* 0x000e620000000a00 */
[----:B------:R-:W-:Y:S01]  /*19e0*/  @!P5 IADD3 R14, P0, PT, R15, 0x20, RZ ;  /* 0x000000200f0ed810 */ /* 0x000fe20007f1e0ff */
[----:B------:R-:W-:Y:S01]  /*19f0*/  @!P4 LDGSTS.E.BYPASS.LTC128B.128 [R89+0x2000], desc[UR16][R16.64+0x80] ;  /* 0x020000801059cfae */ /* 0x000fe2000b981a10 */
[----:B------:R-:W-:Y:S01]  /*1a00*/  ISETP.GE.AND P3, PT, R9, UR7, PT ;  /* 0x0000000709007c0c */ /* 0x000fe2000bf66270 */
[----:B------:R-:W-:Y:S01]  /*1a10*/  @!P5 IMAD.MOV.U32 R18, RZ, RZ, R10 ;  /* 0x000000ffff12d224 */ /* 0x000fe200078e000a */
[----:B------:R-:W-:Y:S01]  /*1a20*/  UIMAD UR4, UR24, UR6, URZ ;  /* 0x00000006180472a4 */ /* 0x000fe2000f8e02ff */
[----:B------:R-:W-:Y:S01]  /*1a30*/  @!P5 IMAD.X R19, RZ, RZ, R13, P0 ;  /* 0x000000ffff13d224 */ /* 0x000fe200000e060d */
[----:B------:R-:W-:Y:S01]  /*1a40*/  @!P4 LDGSTS.E.BYPASS.LTC128B.128 [R89+0x4000], desc[UR16][R16.64+0x100] ;  /* 0x040001001059cfae */ /* 0x000fe2000b981a10 */
[----:B------:R-:W3:Y:S01]  /*1a50*/  @!P5 LDC.64 R2, c[0x0][0x380] ;  /* 0x0000e000ff02db82 */ /* 0x000ee20000000a00 */
[----:B------:R-:W-:Y:S01]  /*1a60*/  @!P1 IMAD.IADD R12, R21, 0x1, R12 ;  /* 0x00000001150c9824 */ /* 0x000fe200078e020c */
[----:B------:R-:W-:Y:S01]  /*1a70*/  UIMAD.WIDE.U32 UR30, UR25, UR6, URZ ;  /* 0x00000006191e72a5 */ /* 0x000fe2000f8e00ff */
[----:B------:R3:W-:Y:S01]  /*1a80*/  @!P4 LDGSTS.E.BYPASS.LTC128B.128 [R89+0x6000], desc[UR16][R16.64+0x180] ;  /* 0x060001801059cfae */ /* 0x0007e2000b981a10 */
[----:B------:R-:W-:Y:S01]  /*1a90*/  UIMAD UR4, UR29, UR25, UR4 ;  /* 0x000000191d0472a4 */ /* 0x000fe2000f8e0204 */
[C---:B------:R-:W-:Y:S01]  /*1aa0*/  ISETP.GE.AND P6, PT, R167.reuse, UR7, PT ;  /* 0x00000007a7007c0c */ /* 0x040fe2000bfc6270 */
[----:B------:R-:W-:Y:S01]  /*1ab0*/  IMAD.MOV.U32 R90, RZ, RZ, 0x40 ;  /* 0x00000040ff5a7424 */ /* 0x000fe200078e00ff */
[----:B------:R-:W-:Y:S01]  /*1ac0*/  ISETP.GE.AND P2, PT, R8, UR7, PT ;  /* 0x0000000708007c0c */ /* 0x000fe2000bf46270 */
[----:B------:R-:W-:Y:S01]  /*1ad0*/  VOTEU.ALL UP0, P3 ;  /* 0x0000000000ff7886 */ /* 0x000fe20001800000 */
[C---:B--2---:R-:W-:Y:S01]  /*1ae0*/  @!P1 LEA R22, P0, R20.reuse, R6, 0x1 ;  /* 0x0000000614169211 */ /* 0x044fe200078008ff */
[----:B------:R-:W-:Y:S01]  /*1af0*/  VIADD R6, R167, 0x30 ;  /* 0x00000030a7067836 */ /* 0x000fe20000000000 */
[----:B------:R-:W-:Y:S01]  /*1b00*/  UIADD3 UR4, UPT, UPT, UR31, UR4, URZ ;  /* 0x000000041f047290 */ /* 0x000fe2000fffe0ff */
[----:B------:R-:W-:Y:S01]  /*1b10*/  IMAD.U32 R29, RZ, RZ, UR31 ;  /* 0x0000001fff1d7e24 */ /* 0x000fe2000f8e00ff */
[----:B------:R-:W-:Y:S01]  /*1b20*/  @!P1 LEA.HI.X R23, R20, R7, R12, 0x1, P0 ;  /* 0x0000000714179211 */ /* 0x000fe200000f0c0c */
[----:B------:R-:W-:Y:S01]  /*1b30*/  @!UP0 UIADD3 UR12, UP1, UPT, UR27, UR30, URZ ;  /* 0x0000001e1b0c8290 */ /* 0x000fe2000ff3e0ff */
[----:B------:R-:W-:Y:S01]  /*1b40*/  ISETP.GE.AND P4, PT, R6, UR14, PT ;  /* 0x0000000e06007c0c */ /* 0x000fe2000bf86270 */
[----:B-1----:R-:W-:-:S02]  /*1b50*/  @!P5 IMAD R19, R19, R4, RZ ;  /* 0x000000041313d224 */ /* 0x002fc400078e02ff */
[----:B------:R-:W-:Y:S01]  /*1b60*/  @!UP0 UIADD3.X UR5, UPT, UPT, UR26, UR4, URZ, UP1, !UPT ;  /* 0x000000041a058290 */ /* 0x000fe20008ffe4ff */
[----:B------:R-:W-:Y:S01]  /*1b70*/  @!P1 LDGSTS.E.BYPASS.LTC128B.128 [R89+0x800], desc[UR16][R22.64] ;  /* 0x0080000016599fae */ /* 0x000fe2000b981a10 */
[C---:B------:R-:W-:Y:S01]  /*1b80*/  @!P5 IMAD R5, R14.reuse, R5, R19 ;  /* 0x000000050e05d224 */ /* 0x040fe200078e0213 */
[----:B------:R-:W-:Y:S01]  /*1b90*/  VOTEU.ALL UP0, P2 ;  /* 0x0000000000ff7886 */ /* 0x000fe20001000000 */
[----:B------:R-:W-:Y:S01]  /*1ba0*/  @!P5 IMAD.MOV.U32 R19, RZ, RZ, R11 ;  /* 0x000000ffff13d224 */ /* 0x000fe200078e000b */
[----:B------:R-:W-:Y:S01]  /*1bb0*/  @!P1 LDGSTS.E.BYPASS.LTC128B.128 [R89+0x2800], desc[UR16][R22.64+0x80] ;  /* 0x0280008016599fae */ /* 0x000fe2000b981a10 */
[----:B------:R-:W-:Y:S02]  /*1bc0*/  IMAD.U32 R7, RZ, RZ, UR4 ;  /* 0x00000004ff077e24 */ /* 0x000fe4000f8e00ff */
[----:B------:R-:W-:Y:S01]  /*1bd0*/  @!P5 IMAD.WIDE.U32 R18, R14, R4, R18 ;  /* 0x000000040e12d225 */ /* 0x000fe200078e0012 */
[----:B------:R-:W-:Y:S01]  /*1be0*/  @!P1 LDGSTS.E.BYPASS.LTC128B.128 [R89+0x4800], desc[UR16][R22.64+0x100] ;  /* 0x0480010016599fae */ /* 0x000fe2000b981a10 */
[----:B------:R-:W-:-:S02]  /*1bf0*/  @!P4 MOV R31, R11 ;  /* 0x0000000b001fc202 */ /* 0x000fc40000000f00 */
[----:B------:R-:W-:Y:S01]  /*1c00*/  @!P5 IMAD.IADD R4, R19, 0x1, R5 ;  /* 0x000000011304d824 */ /* 0x000fe200078e0205 */
[C---:B---3--:R-:W-:Y:S01]  /*1c10*/  @!P5 LEA R16, P0, R18.reuse, R2, 0x1 ;  /* 0x000000021210d211 */ /* 0x048fe200078008ff */
[----:B------:R-:W-:Y:S01]  /*1c20*/  IMAD.U32 R2, RZ, RZ, UR30 ;  /* 0x0000001eff027e24 */ /* 0x000fe2000f8e00ff */
[----:B------:R-:W-:Y:S01]  /*1c30*/  MOV R5, UR12 ;  /* 0x0000000c00057c02 */ /* 0x000fe20008000f00 */
[----:B------:R1:W-:Y:S01]  /*1c40*/  @!P1 LDGSTS.E.BYPASS.LTC128B.128 [R89+0x6800], desc[UR16][R22.64+0x180] ;  /* 0x0680018016599fae */ /* 0x0003e2000b981a10 */
[----:B------:R-:W-:Y:S01]  /*1c50*/  @!P5 LEA.HI.X R17, R18, R3, R4, 0x1, P0 ;  /* 0x000000031211d211 */ /* 0x000fe200000f0c04 */
[----:B------:R-:W-:Y:S01]  /*1c60*/  IMAD.U32 R3, RZ, RZ, UR31 ;  /* 0x0000001fff037e24 */ /* 0x000fe2000f8e00ff */
[----:B------:R-:W-:Y:S01]  /*1c70*/  @!P4 IADD3 R15, P0, PT, R15, 0x30, RZ ;  /* 0x000000300f0fc810 */ /* 0x000fe20007f1e0ff */
[----:B------:R-:W-:Y:S01]  /*1c80*/  IMAD.U32 R3, RZ, RZ, UR5 ;  /* 0x00000005ff037e24 */ /* 0x000fe2000f8e00ff */
[C---:B------:R-:W-:Y:S01]  /*1c90*/  @!P6 LEA R24, P1, R2.reuse, R228, 0x1 ;  /* 0x000000e40218e211 */ /* 0x040fe200078208ff */
[----:B------:R-:W-:Y:S01]  /*1ca0*/  @!P4 IMAD.MOV.U32 R30, RZ, RZ, R10 ;  /* 0x000000ffff1ec224 */ /* 0x000fe200078e000a */
[----:B------:R-:W-:Y:S01]  /*1cb0*/  UIMAD.WIDE.U32 UR12, UR10, 0x20, URZ ;  /* 0x000000200a0c78a5 */ /* 0x000fe2000f8e00ff */
[----:B------:R-:W-:Y:S01]  /*1cc0*/  @!P4 IMAD.X R13, RZ, RZ, R13, P0 ;  /* 0x000000ffff0dc224 */ /* 0x000fe200000e060d */
[----:B------:R-:W-:Y:S01]  /*1cd0*/  @!P6 LEA.HI.X R25, R2, R226, R7, 0x1, P1 ;  /* 0x000000e20219e211 */ /* 0x000fe200008f0c07 */
[----:B------:R-:W-:Y:S01]  /*1ce0*/  @!P5 LDGSTS.E.BYPASS.LTC128B.128 [R89+0x1000], desc[UR16][R16.64] ;  /* 0x010000001059dfae */ /* 0x000fe2000b981a10 */
[----:B------:R-:W-:Y:S01]  /*1cf0*/  ISETP.GE.AND P1, PT, R6, UR7, PT ;  /* 0x0000000706007c0c */ /* 0x000fe2000bf26270 */
[----:B------:R-:W-:Y:S01]  /*1d00*/  USHF.L.U32 UR5, UR11, 0x5, URZ ;  /* 0x000000050b057899 */ /* 0x000fe200080006ff */
[----:B------:R-:W-:Y:S01]  /*1d10*/  IMAD.U32 R28, RZ, RZ, UR30 ;  /* 0x0000001eff1c7e24 */ /* 0x000fe2000f8e00ff */
[----:B------:R-:W-:Y:S01]  /*1d20*/  @!P5 LDGSTS.E.BYPASS.LTC128B.128 [R89+0x3000], desc[UR16][R16.64+0x80] ;  /* 0x030000801059dfae */ /* 0x000fe2000b981a10 */
[----:B------:R-:W-:Y:S01]  /*1d30*/  @!UP0 UIADD3 UR12, UP1, UPT, UR30, UR12, URZ ;  /* 0x0000000c1e0c8290 */ /* 0x000fe2000ff3e0ff */
[----:B------:R-:W-:Y:S01]  /*1d40*/  IMAD.U32 R29, RZ, RZ, UR4 ;  /* 0x00000004ff1d7e24 */ /* 0x000fe2000f8e00ff */
[----:B------:R-:W-:Y:S01]  /*1d50*/  USHF.L.U64.HI UR31, UR8, 0x6, UR9 ;  /* 0x00000006081f7899 */ /* 0x000fe20008010209 */
[----:B------:R-:W-:Y:S01]  /*1d60*/  @!P5 LDGSTS.E.BYPASS.LTC128B.128 [R89+0x5000], desc[UR16][R16.64+0x100] ;  /* 0x050001001059dfae */ /* 0x000fe2000b981a10 */
[----:B------:R-:W-:Y:S01]  /*1d70*/  IMAD.U32 R7, RZ, RZ, UR10 ;  /* 0x0000000aff077e24 */ /* 0x000fe2000f8e00ff */
[----:B------:R-:W-:Y:S01]  /*1d80*/  @!UP0 UIADD3.X UR13, UPT, UPT, UR4, UR13, UR5, UP1, !UPT ;  /* 0x0000000d040d8290 */ /* 0x000fe20008ffe405 */
[----:B------:R-:W-:Y:S01]  /*1d90*/  IMAD.U32 R21, RZ, RZ, UR12 ;  /* 0x0000000cff157e24 */ /* 0x000fe2000f8e00ff */
[----:B------:R2:W-:Y:S01]  /*1da0*/  @!P5 LDGSTS.E.BYPASS.LTC128B.128 [R89+0x7000], desc[UR16][R16.64+0x180] ;  /* 0x070001801059dfae */ /* 0x0005e2000b981a10 */
[----:B------:R-:W3:Y:S01]  /*1db0*/  LDCU.64 UR4, c[0x0][0x3d8] ;  /* 0x00007b00ff0477ac */ /* 0x000ee20008000a00 */
[----:B------:R-:W-:Y:S01]  /*1dc0*/  @!P1 IMAD.WIDE.U32 R28, R7, 0x30, R28 ;  /* 0x00000030071c9825 */ /* 0x000fe200078e001c */
[----:B-1----:R-:W-:-:S03]  /*1dd0*/  @!P3 LEA R22, P0, R5, R228, 0x1 ;  /* 0x000000e40516b211 */ /* 0x002fc600078008ff */
[----:B------:R-:W-:Y:S01]  /*1de0*/  IMAD.U32 R7, RZ, RZ, UR11 ;  /* 0x0000000bff077e24 */ /* 0x000fe2000f8e00ff */
[----:B------:R-:W-:Y:S01]  /*1df0*/  USHF.L.U32 UR30, UR8, 0x6, URZ ;  /* 0x00000006081e7899 */ /* 0x000fe200080006ff */
[----:B------:R-:W-:Y:S01]  /*1e00*/  IMAD.U32 R19, RZ, RZ, UR13 ;  /* 0x0000000dff137e24 */ /* 0x000fe2000f8e00ff */
[----:B------:R-:W-:Y:S01]  /*1e10*/  @!P3 LEA.HI.X R23, R5, R226, R3, 0x1, P0 ;  /* 0x000000e20517b211 */ /* 0x000fe200000f0c03 */
[----:B------:R-:W-:Y:S01]  /*1e20*/  @!P1 IMAD R7, R7, 0x30, RZ ;  /* 0x0000003007079824 */ /* 0x000fe200078e02ff */
[----:B------:R-:W1:Y:S01]  /*1e30*/  @!P4 LDC.64 R2, c[0x0][0x3b0] ;  /* 0x0000ec00ff02cb82 */ /* 0x000e620000000a00 */
[----:B------:R-:W-:Y:S01]  /*1e40*/  IADD3 R26, P0, PT, R165, UR22, RZ ;  /* 0x00000016a51a7c10 */ /* 0x000fe2000ff1e0ff */
[----:B------:R-:W4:Y:S01]  /*1e50*/  LDCU.64 UR12, c[0x0][0x390] ;  /* 0x00007200ff0c77ac */ /* 0x000f220008000a00 */
[----:B------:R-:W-:-:S03]  /*1e60*/  @!P1 IMAD.IADD R7, R29, 0x1, R7 ;  /* 0x000000011d079824 */ /* 0x000fc600078e0207 */
[----:B------:R-:W-:Y:S01]  /*1e70*/  IMAD.X R27, RZ, RZ, UR20, P0 ;  /* 0x00000014ff1b7e24 */ /* 0x000fe200080e06ff */
[----:B------:R-:W-:Y:S01]  /*1e80*/  @!P2 LEA R18, P0, R21, R228, 0x1 ;  /* 0x000000e41512a211 */ /* 0x000fe200078008ff */
[----:B------:R-:W5:Y:S01]  /*1e90*/  @!P4 LDC.64 R4, c[0x0][0x380] ;  /* 0x0000e000ff04cb82 */ /* 0x000f620000000a00 */
[----:B---3--:R-:W-:Y:S01]  /*1ea0*/  UIMAD UR23, UR23, UR4, URZ ;  /* 0x00000004171772a4 */ /* 0x008fe2000f8e02ff */
[----:B------:R-:W-:Y:S01]  /*1eb0*/  IMAD.WIDE.U32 R26, R167, UR8, R26 ;  /* 0x00000008a71a7c25 */ /* 0x000fe2000f8e001a */
[----:B------:R-:W-:Y:S01]  /*1ec0*/  @!P2 LEA.HI.X R19, R21, R226, R19, 0x1, P0 ;  /* 0x000000e21513a211 */ /* 0x000fe200000f0c13 */
[----:B------:R-:W-:Y:S01]  /*1ed0*/  UIMAD.WIDE.U32 UR32, UR30, UR6, URZ ;  /* 0x000000061e2072a5 */ /* 0x000fe2000f8e00ff */
[----:B------:R-:W-:Y:S01]  /*1ee0*/  @!P1 LEA R12, P0, R28, R228, 0x1 ;  /* 0x000000e41c0c9211 */ /* 0x000fe200078008ff */
[----:B------:R-:W-:Y:S01]  /*1ef0*/  IMAD R167, R167, UR9, RZ ;  /* 0x00000009a7a77c24 */ /* 0x000fe2000f8e02ff */
[----:B------:R-:W-:-:S03]  /*1f00*/  UIMAD UR23, UR19, UR5, UR23 ;  /* 0x00000005131772a4 */ /* 0x000fc6000f8e0217 */
[----:B------:R-:W-:Y:S02]  /*1f10*/  IMAD.IADD R27, R27, 0x1, R167 ;  /* 0x000000011b1b7824 */ /* 0x000fe400078e02a7 */
[----:B--2---:R-:W-:Y:S02]  /*1f20*/  IMAD.U32 R16, RZ, RZ, UR32 ;  /* 0x00000020ff107e24 */ /* 0x004fe4000f8e00ff */
[----:B------:R-:W-:Y:S02]  /*1f30*/  IMAD.U32 R20, RZ, RZ, UR32 ;  /* 0x00000020ff147e24 */ /* 0x000fe4000f8e00ff */
[----:B-1----:R-:W-:Y:S01]  /*1f40*/  @!P4 IMAD R10, R13, R2, RZ ;  /* 0x000000020d0ac224 */ /* 0x002fe200078e02ff */
[----:B------:R-:W-:Y:S01]  /*1f50*/  @!P1 LEA.HI.X R13, R28, R226, R7, 0x1, P0 ;  /* 0x000000e21c0d9211 */ /* 0x000fe200000f0c07 */
[----:B------:R-:W-:-:S04]  /*1f60*/  @!P4 IMAD.WIDE.U32 R30, R15, R2, R30 ;  /* 0x000000020f1ec225 */ /* 0x000fc800078e001e */
[----:B------:R-:W-:Y:S01]  /*1f70*/  @!P4 IMAD R3, R15, R3, R10 ;  /* 0x000000030f03c224 */ /* 0x000fe200078e020a */
[----:B-----5:R-:W-:Y:S01]  /*1f80*/  @!P4 LEA R14, P5, R30, R4, 0x1 ;  /* 0x000000041e0ec211 */ /* 0x020fe200078a08ff */
[----:B------:R-:W-:Y:S02]  /*1f90*/  IMAD.U32 R2, RZ, RZ, UR4 ;  /* 0x00000004ff027e24 */ /* 0x000fe4000f8e00ff */
[----:B------:R-:W-:Y:S02]  /*1fa0*/  @!P4 IMAD.IADD R10, R31, 0x1, R3 ;  /* 0x000000011f0ac824 */ /* 0x000fe400078e0203 */
[----:B------:R-:W-:-:S03]  /*1fb0*/  IMAD.WIDE.U32 R26, R2, UR19, R26 ;  /* 0x00000013021a7c25 */ /* 0x000fc6000f8e001a */
[----:B------:R-:W-:Y:S01]  /*1fc0*/  @!P4 LEA.HI.X R15, R30, R5, R10, 0x1, P5 ;  /* 0x000000051e0fc211 */ /* 0x000fe200028f0c0a */
[----:B------:R-:W-:Y:S01]  /*1fd0*/  VIADD R4, R27, UR23 ;  /* 0x000000171b047c36 */ /* 0x000fe20008000000 */
[----:B------:R-:W-:Y:S01]  /*1fe0*/  UIMAD UR23, UR31, UR6, URZ ;  /* 0x000000061f1772a4 */ /* 0x000fe2000f8e02ff */
[----:B------:R-:W-:Y:S01]  /*1ff0*/  ISETP.GE.AND P5, PT, R9, UR7, PT ;  /* 0x0000000709007c0c */ /* 0x000fe2000bfa6270 */
[----:B------:R-:W-:Y:S01]  /*2000*/  IMAD.U32 R7, RZ, RZ, UR9 ;  /* 0x00000009ff077e24 */ /* 0x000fe2000f8e00ff */
[----:B------:R-:W-:Y:S01]  /*2010*/  @!P4 LDGSTS.E.BYPASS.LTC128B.128 [R89+0x1800], desc[UR16][R14.64] ;  /* 0x018000000e59cfae */ /* 0x000fe2000b981a10 */
[----:B------:R-:W-:Y:S01]  /*2020*/  UIMAD UR23, UR29, UR30, UR23 ;  /* 0x0000001e1d1772a4 */ /* 0x000fe2000f8e0217 */
[C---:B----4-:R-:W-:Y:S01]  /*2030*/  LEA R5, P0, R26.reuse, UR12, 0x1 ;  /* 0x0000000c1a057c11 */ /* 0x050fe2000f8008ff */
[----:B------:R-:W-:Y:S01]  /*2040*/  UIMAD.WIDE.U32 UR30, UR8, 0x20, URZ ;  /* 0x00000020081e78a5 */ /* 0x000fe2000f8e00ff */
[----:B------:R-:W-:Y:S01]  /*2050*/  @!P4 LDGSTS.E.BYPASS.LTC128B.128 [R89+0x3800], desc[UR16][R14.64+0x80] ;  /* 0x038000800e59cfae */ /* 0x000fe2000b981a10 */
[----:B------:R-:W-:Y:S01]  /*2060*/  UIADD3 UR23, UPT, UPT, UR33, UR23, URZ ;  /* 0x0000001721177290 */ /* 0x000fe2000fffe0ff */
[----:B------:R-:W-:Y:S01]  /*2070*/  LEA.HI.X R4, R26, UR13, R4, 0x1, P0 ;  /* 0x0000000d1a047c11 */ /* 0x000fe200080f0c04 */
[----:B------:R-:W-:Y:S01]  /*2080*/  IMAD.U32 R21, RZ, RZ, UR33 ;  /* 0x00000021ff157e24 */ /* 0x000fe2000f8e00ff */
[----:B------:R-:W-:Y:S01]  /*2090*/  @!P4 LDGSTS.E.BYPASS.LTC128B.128 [R89+0x5800], desc[UR16][R14.64+0x100] ;  /* 0x058001000e59cfae */ /* 0x000fe2000b981a10 */
[----:B------:R-:W-:Y:S01]  /*20a0*/  @!P6 LEA R10, P0, R16, R5, 0x1 ;  /* 0x00000005100ae211 */ /* 0x000fe200078008ff */
[----:B------:R-:W-:Y:S01]  /*20b0*/  IMAD.U32 R17, RZ, RZ, UR33 ;  /* 0x00000021ff117e24 */ /* 0x000fe2000f8e00ff */
[----:B------:R-:W-:Y:S01]  /*20c0*/  LOP3.LUT R17, R92, 0x1c0, RZ, 0xc0, !PT ;  /* 0x000001c05c117812 */ /* 0x000fe200078ec0ff */
[----:B------:R1:W-:Y:S01]  /*20d0*/  @!P4 LDGSTS.E.BYPASS.LTC128B.128 [R89+0x7800], desc[UR16][R14.64+0x180] ;  /* 0x078001800e59cfae */ /* 0x0003e2000b981a10 */
[----:B------:R-:W-:Y:S01]  /*20e0*/  ISETP.GE.AND P4, PT, R8, UR7, PT ;  /* 0x0000000708007c0c */ /* 0x000fe2000bf86270 */
[----:B------:R-:W-:Y:S01]  /*20f0*/  IMAD.U32 R3, RZ, RZ, UR23 ;  /* 0x00000017ff037e24 */ /* 0x000fe2000f8e00ff */
[----:B------:R-:W-:Y:S01]  /*2100*/  LOP3.LUT R17, R17, 0x38, R166, 0xf8, !PT ;  /* 0x0000003811117812 */ /* 0x000fe200078ef8a6 */
[----:B------:R-:W-:Y:S01]  /*2110*/  @!P6 LDGSTS.E.BYPASS.LTC128B.128 [R89+0x8000], desc[UR16][R24.64] ;  /* 0x080000001859efae */ /* 0x000fe2000b981a10 */
[----:B------:R-:W-:-:S02]  /*2120*/  IMAD.U32 R21, RZ, RZ, UR23 ;  /* 0x00000017ff157e24 */ /* 0x000fc4000f8e00ff */
[----:B------:R-:W-:Y:S01]  /*2130*/  @!P6 LEA.HI.X R11, R16, R4, R3, 0x1, P0 ;  /* 0x00000004100be211 */ /* 0x000fe200000f0c03 */
[----:B------:R-:W-:Y:S01]  /*2140*/  @!P6 LDGSTS.E.BYPASS.LTC128B.128 [R89+0xa000], desc[UR16][R24.64+0x80] ;  /* 0x0a0000801859efae */ /* 0x000fe2000b981a10 */
[----:B------:R-:W-:Y:S01]  /*2150*/  MOV R16, UR8 ;  /* 0x0000000800107c02 */ /* 0x000fe20008000f00 */
[----:B------:R-:W-:Y:S01]  /*2160*/  IMAD.SHL.U32 R8, R0, 0x20, RZ ;  /* 0x0000002000087824 */ /* 0x000fe200078e00ff */
[----:B------:R-:W-:Y:S01]  /*2170*/  LOP3.LUT R3, R92, 0x200, RZ, 0xc0, !PT ;  /* 0x000002005c037812 */ /* 0x000fe200078ec0ff */
[----:B------:R-:W-:Y:S02]  /*2180*/  @!P6 LDGSTS.E.BYPASS.LTC128B.128 [R89+0xc000], desc[UR16][R24.64+0x100] ;  /* 0x0c0001001859efae */ /* 0x000fe4000b981a10 */
[----:B------:R-:W-:Y:S01]  /*2190*/  VOTEU.ALL UP0, P4 ;  /* 0x0000000000ff7886 */ /* 0x000fe20002000000 */
[----:B------:R-:W-:Y:S01]  /*21a0*/  LOP3.LUT R8, R3, 0x7c00, R8, 0xf8, !PT ;  /* 0x00007c0003087812 */ /* 0x000fe200078ef808 */
[----:B------:R-:W-:Y:S04]  /*21b0*/  @!P6 LDGSTS.E.BYPASS.LTC128B.128 [R89+0xe000], desc[UR16][R24.64+0x180] ;  /* 0x0e0001801859efae */ /* 0x000fe8000b981a10 */
[----:B------:R-:W-:Y:S04]  /*21c0*/  @!P3 LDGSTS.E.BYPASS.LTC128B.128 [R89+0x8800], desc[UR16][R22.64] ;  /* 0x088000001659bfae */ /* 0x000fe8000b981a10 */
[----:B------:R-:W-:Y:S01]  /*21d0*/  @!P3 LDGSTS.E.BYPASS.LTC128B.128 [R89+0xa800], desc[UR16][R22.64+0x80] ;  /* 0x0a8000801659bfae */ /* 0x000fe2000b981a10 */
[----:B-1----:R-:W-:-:S03]  /*21e0*/  IMAD.U32 R14, RZ, RZ, UR8 ;  /* 0x00000008ff0e7e24 */ /* 0x002fc6000f8e00ff */
[----:B------:R-:W-:Y:S04]  /*21f0*/  @!P3 LDGSTS.E.BYPASS.LTC128B.128 [R89+0xc800], desc[UR16][R22.64+0x100] ;  /* 0x0c8001001659bfae */ /* 0x000fe8000b981a10 */
[----:B------:R-:W-:Y:S01]  /*2200*/  @!P3 LDGSTS.E.BYPASS.LTC128B.128 [R89+0xe800], desc[UR16][R22.64+0x180] ;  /* 0x0e8001801659bfae */ /* 0x000fe2000b981a10 */
[----:B------:R-:W-:Y:S01]  /*2210*/  ISETP.GE.AND P3, PT, R6, UR7, PT ;  /* 0x0000000706007c0c */ /* 0x000fe2000bf66270 */
[----:B------:R-:W-:Y:S01]  /*2220*/  IMAD.U32 R6, RZ, RZ, UR8 ;  /* 0x00000008ff067e24 */ /* 0x000fe2000f8e00ff */
[----:B------:R-:W-:Y:S01]  /*2230*/  USHF.L.U32 UR7, UR9, 0x5, URZ ;  /* 0x0000000509077899 */ /* 0x000fe200080006ff */
[----:B------:R-:W-:Y:S03]  /*2240*/  @!P2 LDGSTS.E.BYPASS.LTC128B.128 [R89+0x9000], desc[UR16][R18.64] ;  /* 0x090000001259afae */ /* 0x000fe6000b981a10 */
[----:B------:R-:W-:Y:S01]  /*2250*/  @!P5 LEA R6, P0, R6, UR32, 0x4 ;  /* 0x000000200606dc11 */ /* 0x000fe2000f8020ff */
[----:B------:R-:W-:Y:S01]  /*2260*/  @!P2 LDGSTS.E.BYPASS.LTC128B.128 [R89+0xb000], desc[UR16][R18.64+0x80] ;  /* 0x0b0000801259afae */ /* 0x000fe2000b981a10 */
[----:B------:R-:W-:-:S02]  /*2270*/  UIADD3 UR7, UPT, UPT, UR31, UR7, URZ ;  /* 0x000000071f077290 */ /* 0x000fc4000fffe0ff */
[----:B------:R-:W-:Y:S01]  /*2280*/  @!UP0 UIADD3 UR32, UP1, UPT, UR32, UR30, URZ ;  /* 0x0000001e20208290 */ /* 0x000fe2000ff3e0ff */
[----:B------:R-:W-:Y:S01]  /*2290*/  @!P2 LDGSTS.E.BYPASS.LTC128B.128 [R89+0xd000], desc[UR16][R18.64+0x100] ;  /* 0x0d0001001259afae */ /* 0x000fe2000b981a10 */
[----:B------:R-:W-:Y:S01]  /*22a0*/  @!P5 LEA.HI.X R7, R16, UR23, R7, 0x4, P0 ;  /* 0x000000171007dc11 */ /* 0x000fe200080f2407 */
[----:B------:R-:W-:Y:S01]  /*22b0*/  @!P3 IMAD.WIDE.U32 R14, R14, 0x30, R20 ;  /* 0x000000300e0eb825 */ /* 0x000fe200078e0014 */
[----:B------:R-:W-:Y:S01]  /*22c0*/  @!UP0 UIADD3.X UR23, UPT, UPT, UR7, UR23, URZ, UP1, !UPT ;  /* 0x0000001707178290 */ /* 0x000fe20008ffe4ff */
[----:B------:R1:W-:Y:S01]  /*22d0*/  @!P2 LDGSTS.E.BYPASS.LTC128B.128 [R89+0xf000], desc[UR16][R18.64+0x180] ;  /* 0x0f0001801259afae */ /* 0x0003e2000b981a10 */
[----:B------:R-:W-:-:S03]  /*22e0*/  SHF.R.U32.HI R16, RZ, 0x1, R0 ;  /* 0x00000001ff107819 */ /* 0x000fc60000011600 */
[----:B------:R-:W-:Y:S01]  /*22f0*/  @!P1 LDGSTS.E.BYPASS.LTC128B.128 [R89+0x9800], desc[UR16][R12.64] ;  /* 0x098000000c599fae */ /* 0x000fe2000b981a10 */
[----:B------:R-:W-:Y:S01]  /*2300*/  IMAD.U32 R9, RZ, RZ, UR23 ;  /* 0x00000017ff097e24 */ /* 0x000fe2000f8e00ff */
[C---:B------:R-:W-:Y:S02]  /*2310*/  LOP3.LUT R3, R17.reuse, 0x8, R16, 0x78, !PT ;  /* 0x0000000811037812 */ /* 0x040fe400078e7810 */
[----:B------:R-:W-:Y:S01]  /*2320*/  @!P1 LDGSTS.E.BYPASS.LTC128B.128 [R89+0xb800], desc[UR16][R12.64+0x80] ;  /* 0x0b8000800c599fae */ /* 0x000fe2000b981a10 */
[----:B------:R-:W-:Y:S01]  /*2330*/  LOP3.LUT R17, R17, 0x8, R0, 0x78, !PT ;  /* 0x0000000811117812 */ /* 0x000fe200078e7800 */
[----:B------:R-:W2:Y:S01]  /*2340*/  LDCU UR23, c[0x0][0x50c] ;  /* 0x0000a180ff1777ac */ /* 0x000ea20008000800 */
[----:B------:R-:W-:Y:S01]  /*2350*/  @!P3 LEA R16, P0, R14, R5, 0x1 ;  /* 0x000000050e10b211 */ /* 0x000fe200078008ff */
[----:B------:R-:W-:Y:S01]  /*2360*/  @!P1 LDGSTS.E.BYPASS.LTC128B.128 [R89+0xd800], desc[UR16][R12.64+0x100] ;  /* 0x0d8001000c599fae */ /* 0x000fe2000b981a10 */
[----:B------:R-:W-:Y:S01]  /*2370*/  LEA R96, R17, R96, 0x1 ;  /* 0x0000006011607211 */ /* 0x000fe200078e08ff */
[----:B------:R-:W-:-:S02]  /*2380*/  IMAD.IADD R8, R3, 0x1, R8 ;  /* 0x0000000103087824 */ /* 0x000fc400078e0208 */
[----:B------:R3:W-:Y:S02]  /*2390*/  @!P1 LDGSTS.E.BYPASS.LTC128B.128 [R89+0xf800], desc[UR16][R12.64+0x180] ;  /* 0x0f8001800c599fae */ /* 0x0007e4000b981a10 */
[----:B------:R-:W-:Y:S01]  /*23a0*/  VIADD R93, R96, UR28 ;  /* 0x0000001c605d7c36 */ /* 0x000fe20008000000 */
[----:B------:R-:W-:Y:S01]  /*23b0*/  LEA R99, R8, UR28, 0x1 ;  /* 0x0000001c08637c11 */ /* 0x000fe2000f8e08ff */
[----:B------:R-:W0:Y:S01]  /*23c0*/  LDGDEPBAR ;  /* 0x00000000000079af */ /* 0x000e220000000000 */
[----:B-1----:R-:W-:Y:S01]  /*23d0*/  IMAD.U32 R19, RZ, RZ, UR9 ;  /* 0x00000009ff137e24 */ /* 0x002fe2000f8e00ff */
[----:B------:R-:W-:-:S03]  /*23e0*/  @!P5 LEA R18, P2, R6, R5, 0x1 ;  /* 0x000000050612d211 */ /* 0x000fc600078408ff */
[----:B------:R-:W-:Y:S02]  /*23f0*/  @!P3 IMAD R19, R19, 0x30, RZ ;  /* 0x000000301313b824 */ /* 0x000fe400078e02ff */
[----:B---3--:R-:W-:Y:S01]  /*2400*/  IMAD.U32 R12, RZ, RZ, UR32 ;  /* 0x00000020ff0c7e24 */ /* 0x008fe2000f8e00ff */
[----:B------:R-:W-:-:S04]  /*2410*/  DEPBAR.LE SB0, 0x0 ;  /* 0x000080000000791a */ /* 0x000fc80000000000 */
[----:B------:R-:W-:Y:S01]  /*2420*/  BAR.SYNC.DEFER_BLOCKING 0x0 ;  /* 0x0000000000007b1d */ /* 0x000fe20000010000 */
[----:B------:R-:W-:Y:S01]  /*2430*/  @!P3 IMAD.IADD R13, R15, 0x1, R19 ;  /* 0x000000010f0db824 */ /* 0x000fe200078e0213 */
[-C--:B------:R-:W-:Y:S02]  /*2440*/  @!P5 LEA.HI.X R19, R6, R4.reuse, R7, 0x1, P2 ;  /* 0x000000040613d211 */ /* 0x080fe400010f0c07 */
[----:B------:R-:W-:Y:S02]  /*2450*/  @!P4 LEA R20, P1, R12, R5, 0x1 ;  /* 0x000000050c14c211 */ /* 0x000fe400078208ff */
[-C--:B------:R-:W-:Y:S02]  /*2460*/  @!P3 LEA.HI.X R17, R14, R4.reuse, R13, 0x1, P0 ;  /* 0x000000040e11b211 */ /* 0x080fe400000f0c0d */
[----:B------:R-:W-:Y:S02]  /*2470*/  @!P4 LEA.HI.X R21, R12, R4, R9, 0x1, P1 ;  /* 0x000000040c15c211 */ /* 0x000fe400008f0c09 */
        /* <DEDUP_REMOVED lines=23> */
[----:B------:R-:W-:Y:S02]  /*25f0*/  @P5 STS.128 [R89+0x16800], RZ ;  /* 0x016800ff59005388 */ /* 0x000fe40000000c00 */
[----:B------:R-:W-:-:S02]  /*2600*/  IADD3 R91, PT, PT, R88, R93, RZ ;  /* 0x0000005d585b7210 */ /* 0x000fc40007ffe0ff */
        /* <DEDUP_REMOVED lines=30> */
[----:B------:R-:W4:Y:S04]  /*27f0*/  LDSM.16.M88.4 R28, [R96+UR28+0x8000] ;  /* 0x0080001c601c783b */ /* 0x000f280008000200 */
[----:B------:R-:W5:Y:S04]  /*2800*/  LDSM.16.M88.4 R64, [R96+UR28+0x8800] ;  /* 0x0088001c6040783b */ /* 0x000f680008000200 */
[----:B------:R-:W2:Y:S04]  /*2810*/  LDSM.16.M88.4 R56, [R96+UR28+0x9000] ;  /* 0x0090001c6038783b */ /* 0x000ea80008000200 */
[----:B------:R-:W2:Y:S04]  /*2820*/  LDSM.16.M88.4 R4, [R96+UR28+0x9800] ;  /* 0x0098001c6004783b */ /* 0x000ea80008000200 */
[----:B------:R-:W-:Y:S04]  /*2830*/  LDSM.16.M88.4 R36, [R98] ;  /* 0x000000006224783b */ /* 0x000fe80000000200 */
[----:B-1----:R-:W1:Y:S04]  /*2840*/  LDSM.16.M88.4 R8, [R94+0x8000] ;  /* 0x008000005e08783b */ /* 0x002e680000000200 */
[----:B------:R-:W1:Y:S04]  /*2850*/  LDSM.16.M88.4 R32, [R94+0x8800] ;  /* 0x008800005e20783b */ /* 0x000e680000000200 */
[----:B---3--:R-:W3:Y:S04]  /*2860*/  LDSM.16.M88.4 R16, [R94+0x9000] ;  /* 0x009000005e10783b */ /* 0x008ee80000000200 */
[----:B------:R-:W3:Y:S04]  /*2870*/  LDSM.16.M88.4 R44, [R94+0x9800] ;  /* 0x009800005e2c783b */ /* 0x000ee80000000200 */
[----:B------:R-:W-:Y:S01]  /*2880*/  LDSM.16.M88.4 R20, [R93+0x8000] ;  /* 0x008000005d14783b */ /* 0x000fe20000000200 */
[C---:B----4-:R-:W-:Y:S03]  /*2890*/  HMMA.16816.F32 R12, R48.reuse, R28, RZ ;  /* 0x0000001c300c723c */ /* 0x050fe600000018ff */
[----:B------:R-:W-:Y:S04]  /*28a0*/  LDSM.16.M88.4 R72, [R93+0x9000] ;  /* 0x009000005d48783b */ /* 0x000fe80000000200 */
[----:B------:R-:W-:Y:S01]  /*28b0*/  LDSM.16.M88.4 R40, [R93+0x9800] ;  /* 0x009800005d28783b */ /* 0x000fe20000000200 */
[C---:B------:R-:W-:Y:S03]  /*28c0*/  HMMA.16816.F32 R28, R48.reuse, R30, RZ ;  /* 0x0000001e301c723c */ /* 0x040fe600000018ff */
[----:B------:R-:W-:Y:S04]  /*28d0*/  LDSM.16.M88.4 R68, [R91+0x8800] ;  /* 0x008800005b44783b */ /* 0x000fe80000000200 */
[----:B------:R-:W-:Y:S01]  /*28e0*/  LDSM.16.M88.4 R76, [R97+0x4000] ;  /* 0x00400000614c783b */ /* 0x000fe20000000200 */
[C---:B-----5:R-:W-:Y:S03]  /*28f0*/  HMMA.16816.F32 R24, R48.reuse, R64, RZ ;  /* 0x000000403018723c */ /* 0x060fe600000018ff */
[----:B------:R-:W-:Y:S04]  /*2900*/  LDSM.16.M88.4 R80, [R91+0xc000] ;  /* 0x00c000005b50783b */ /* 0x000fe80000000200 */
[----:B------:R-:W-:Y:S01]  /*2910*/  LDSM.16.M88.4 R84, [R93+0xc800] ;  /* 0x00c800005d54783b */ /* 0x000fe20000000200 */
[C---:B--2---:R-:W-:Y:S03]  /*2920*/  HMMA.16816.F32 R60, R48.reuse, R56, RZ ;  /* 0x00000038303c723c */ /* 0x044fe600000018ff */
[----:B------:R-:W0:Y:S05]  /*2930*/  LDGDEPBAR ;  /* 0x00000000000079af */ /* 0x000e2a0000000000 */
[C---:B------:R-:W-:Y:S08]  /*2940*/  HMMA.16816.F32 R64, R48.reuse, R66, RZ ;  /* 0x000000423040723c */ /* 0x040ff000000018ff */
[C---:B------:R-:W-:Y:S08]  /*2950*/  HMMA.16816.F32 R56, R48.reuse, R58, RZ ;  /* 0x0000003a3038723c */ /* 0x040ff000000018ff */
[C---:B------:R-:W-:Y:S08]  /*2960*/  HMMA.16816.F32 R52, R48.reuse, R4, RZ ;  /* 0x000000043034723c */ /* 0x040ff000000018ff */
[----:B------:R-:W-:Y:S01]  /*2970*/  HMMA.16816.F32 R48, R48, R6, RZ ;  /* 0x000000063030723c */ /* 0x000fe200000018ff */
[----:B------:R-:W2:Y:S07]  /*2980*/  LDSM.16.M88.4 R4, [R97] ;  /* 0x000000006104783b */ /* 0x000eae0000000200 */
        /* <DEDUP_REMOVED lines=8> */
[----:B------:R-:W3:Y:S07]  /*2a10*/  LDSM.16.M88.4 R16, [R95] ;  /* 0x000000005f10783b */ /* 0x000eee0000000200 */
[C---:B------:R-:W-:Y:S08]  /*2a20*/  HMMA.16816.F32 R52, R36.reuse, R44, R52 ;  /* 0x0000002c2434723c */ /* 0x040ff00000001834 */
[----:B------:R-:W-:Y:S01]  /*2a30*/  HMMA.16816.F32 R48, R36, R46, R48 ;  /* 0x0000002e2430723c */ /* 0x000fe20000001830 */
[----:B------:R-:W4:Y:S04]  /*2a40*/  LDSM.16.M88.4 R44, [R91+0x9000] ;  /* 0x009000005b2c783b */ /* 0x000f280000000200 */
[----:B------:R-:W5:Y:S03]  /*2a50*/  LDSM.16.M88.4 R36, [R91+0x9800] ;  /* 0x009800005b24783b */ /* 0x000f660000000200 */
[C---:B--2---:R-:W-:Y:S08]  /*2a60*/  HMMA.16816.F32 R12, R4.reuse, R20, R12 ;  /* 0x00000014040c723c */ /* 0x044ff0000000180c */
[C---:B------:R-:W-:Y:S01]  /*2a70*/  HMMA.16816.F32 R28, R4.reuse, R22, R28 ;  /* 0x00000016041c723c */ /* 0x040fe2000000181c */
[----:B------:R-:W-:Y:S07]  /*2a80*/  LDSM.16.M88.4 R20, [R99+0x2000] ;  /* 0x002000006314783b */ /* 0x000fee0000000200 */
[C---:B-1----:R-:W-:Y:S08]  /*2a90*/  HMMA.16816.F32 R24, R4.reuse, R8, R24 ;  /* 0x000000080418723c */ /* 0x042ff00000001818 */
[C---:B------:R-:W-:Y:S01]  /*2aa0*/  HMMA.16816.F32 R64, R4.reuse, R10, R64 ;  /* 0x0000000a0440723c */ /* 0x040fe20000001840 */
[----:B------:R-:W1:Y:S07]  /*2ab0*/  LDSM.16.M88.4 R8, [R96+UR28+0xa000] ;  /* 0x00a0001c6008783b */ /* 0x000e6e0008000200 */
[C---:B------:R-:W-:Y:S08]  /*2ac0*/  HMMA.16816.F32 R60, R4.reuse, R72, R60 ;  /* 0x00000048043c723c */ /* 0x040ff0000000183c */
[C---:B------:R-:W-:Y:S01]  /*2ad0*/  HMMA.16816.F32 R56, R4.reuse, R74, R56 ;  /* 0x0000004a0438723c */ /* 0x040fe20000001838 */
[----:B------:R-:W-:Y:S07]  /*2ae0*/  LDSM.16.M88.4 R72, [R93+0xb000] ;  /* 0x00b000005d48783b */ /* 0x000fee0000000200 */
[C---:B------:R-:W-:Y:S08]  /*2af0*/  HMMA.16816.F32 R52, R4.reuse, R40, R52 ;  /* 0x000000280434723c */ /* 0x040ff00000001834 */
[----:B------:R-:W-:Y:S01]  /*2b00*/  HMMA.16816.F32 R48, R4, R42, R48 ;  /* 0x0000002a0430723c */ /* 0x000fe20000001830 */
[----:B------:R-:W2:Y:S04]  /*2b10*/  LDSM.16.M88.4 R4, [R96+UR28+0xa800] ;  /* 0x00a8001c6004783b */ /* 0x000ea80008000200 */
[----:B------:R-:W2:Y:S03]  /*2b20*/  LDSM.16.M88.4 R40, [R96+UR28+0xb000] ;  /* 0x00b0001c6028783b */ /* 0x000ea60008000200 */
[C---:B---3--:R-:W-:Y:S08]  /*2b30*/  HMMA.16816.F32 R12, R16.reuse, R32, R12 ;  /* 0x00000020100c723c */ /* 0x048ff0000000180c */
[C---:B------:R-:W-:Y:S01]  /*2b40*/  HMMA.16816.F32 R28, R16.reuse, R34, R28 ;  /* 0x00000022101c723c */ /* 0x040fe2000000181c */
[----:B------:R-:W3:Y:S07]  /*2b50*/  LDSM.16.M88.4 R32, [R96+UR28+0xb800] ;  /* 0x00b8001c6020783b */ /* 0x000eee0008000200 */
        /* <DEDUP_REMOVED lines=28> */
[----:B------:R-:W1:Y:S07]  /*2d20*/  LDSM.16.M88.4 R8, [R91+0xa000] ;  /* 0x00a000005b08783b */ /* 0x000e6e0000000200 */
[C---:B--2---:R-:W-:Y:S08]  /*2d30*/  HMMA.16816.F32 R60, R36.reuse, R4, R60 ;  /* 0x00000004243c723c */ /* 0x044ff0000000183c */
[C---:B------:R-:W-:Y:S01]  /*2d40*/  HMMA.16816.F32 R56, R36.reuse, R6, R56 ;  /* 0x000000062438723c */ /* 0x040fe20000001838 */
[----:B------:R-:W2:Y:S07]  /*2d50*/  LDSM.16.M88.4 R4, [R91+0xa800] ;  /* 0x00a800005b04783b */ /* 0x000eae0000000200 */
[C---:B-----5:R-:W-:Y:S08]  /*2d60*/  HMMA.16816.F32 R52, R36.reuse, R40, R52 ;  /* 0x000000282434723c */ /* 0x060ff00000001834 */
[----:B------:R-:W-:Y:S01]  /*2d70*/  HMMA.16816.F32 R48, R36, R42, R48 ;  /* 0x0000002a2430723c */ /* 0x000fe20000001830 */
[----:B------:R-:W5:Y:S04]  /*2d80*/  LDSM.16.M88.4 R40, [R91+0xb000] ;  /* 0x00b000005b28783b */ /* 0x000f680000000200 */
[----:B------:R-:W5:Y:S03]  /*2d90*/  LDSM.16.M88.4 R36, [R91+0xb800] ;  /* 0x00b800005b24783b */ /* 0x000f660000000200 */
[C---:B---3--:R-:W-:Y:S08]  /*2da0*/  HMMA.16816.F32 R12, R44.reuse, R32, R12 ;  /* 0x000000202c0c723c */ /* 0x048ff0000000180c */
[C---:B------:R-:W-:Y:S01]  /*2db0*/  HMMA.16816.F32 R28, R44.reuse, R34, R28 ;  /* 0x000000222c1c723c */ /* 0x040fe2000000181c */
[----:B------:R-:W-:Y:S07]  /*2dc0*/  LDSM.16.M88.4 R32, [R96+UR28+0xc000] ;  /* 0x00c0001c6020783b */ /* 0x000fee0008000200 */
[C---:B----4-:R-:W-:Y:S08]  /*2dd0*/  HMMA.16816.F32 R24, R44.reuse, R16, R24 ;  /* 0x000000102c18723c */ /* 0x050ff00000001818 */
[----:B------:R-:W-:Y:S01]  /*2de0*/  HMMA.16816.F32 R64, R44, R18, R64 ;  /* 0x000000122c40723c */ /* 0x000fe20000001840 */
[----:B------:R-:W3:Y:S07]  /*2df0*/  LDSM.16.M88.4 R16, [R99+0x4000] ;  /* 0x004000006310783b */ /* 0x000eee0000000200 */
[C---:B-1----:R-:W-:Y:S08]  /*2e00*/  HMMA.16816.F32 R12, R20.reuse, R8, R12 ;  /* 0x00000008140c723c */ /* 0x042ff0000000180c */
[----:B------:R-:W-:Y:S01]  /*2e10*/  HMMA.16816.F32 R28, R20, R10, R28 ;  /* 0x0000000a141c723c */ /* 0x000fe2000000181c */
[----:B------:R-:W1:Y:S07]  /*2e20*/  LDSM.16.M88.4 R8, [R96+UR28+0xc800] ;  /* 0x00c8001c6008783b */ /* 0x000e6e0008000200 */
        /* <DEDUP_REMOVED lines=15> */
[----:B------:R-:W4:Y:S04]  /*2f20*/  LDSM.16.M88.4 R20, [R96+UR28+0xd800] ;  /* 0x00d8001c6014783b */ /* 0x000f280008000200 */
[----:B------:R-:W5:Y:S03]  /*2f30*/  LDSM.16.M88.4 R36, [R93+0xc000] ;  /* 0x00c000005d24783b */ /* 0x000f660000000200 */
[C---:B---3--:R-:W-:Y:S08]  /*2f40*/  HMMA.16816.F32 R12, R16.reuse, R32, R12 ;  /* 0x00000020100c723c */ /* 0x048ff0000000180c */
[C---:B------:R-:W-:Y:S01]  /*2f50*/  HMMA.16816.F32 R28, R16.reuse, R34, R28 ;  /* 0x00000022101c723c */ /* 0x040fe2000000181c */
[----:B------:R-:W-:Y:S07]  /*2f60*/  LDSM.16.M88.4 R32, [R94+0xd000] ;  /* 0x00d000005e20783b */ /* 0x000fee0000000200 */
[C---:B-1----:R-:W-:Y:S08]  /*2f70*/  HMMA.16816.F32 R24, R16.reuse, R8, R24 ;  /* 0x000000081018723c */ /* 0x042ff00000001818 */
[----:B------:R-:W-:Y:S01]  /*2f80*/  HMMA.16816.F32 R64, R16, R10, R64 ;  /* 0x0000000a1040723c */ /* 0x000fe20000001840 */
[----:B------:R-:W1:Y:S07]  /*2f90*/  LDSM.16.M88.4 R8, [R94+0xd800] ;  /* 0x00d800005e08783b */ /* 0x000e6e0000000200 */
[C---:B--2---:R-:W-:Y:S08]  /*2fa0*/  HMMA.16816.F32 R12, R4.reuse, R68, R12 ;  /* 0x00000044040c723c */ /* 0x044ff0000000180c */
[----:B------:R-:W-:Y:S01]  /*2fb0*/  HMMA.16816.F32 R28, R4, R70, R28 ;  /* 0x00000046041c723c */ /* 0x000fe2000000181c */
[----:B------:R-:W2:Y:S07]  /*2fc0*/  LDSM.16.M88.4 R68, [R93+0xd800] ;  /* 0x00d800005d44783b */ /* 0x000eae0000000200 */
[C---:B------:R-:W-:Y:S08]  /*2fd0*/  HMMA.16816.F32 R60, R16.reuse, R72, R60 ;  /* 0x00000048103c723c */ /* 0x040ff0000000183c */
[C---:B------:R-:W-:Y:S01]  /*2fe0*/  HMMA.16816.F32 R56, R16.reuse, R74, R56 ;  /* 0x0000004a1038723c */ /* 0x040fe20000001838 */
[----:B------:R-:W3:Y:S07]  /*2ff0*/  LDSM.16.M88.4 R72, [R93+0xd000] ;  /* 0x00d000005d48783b */ /* 0x000eee0000000200 */
[C---:B----4-:R-:W-:Y:S08]  /*3000*/  HMMA.16816.F32 R52, R16.reuse, R20, R52 ;  /* 0x000000141034723c */ /* 0x050ff00000001834 */
[----:B------:R-:W-:Y:S01]  /*3010*/  HMMA.16816.F32 R48, R16, R22, R48 ;  /* 0x000000161030723c */ /* 0x000fe20000001830 */
[----:B------:R-:W-:Y:S04]  /*3020*/  LDSM.16.M88.4 R20, [R99+0x6000] ;  /* 0x006000006314783b */ /* 0x000fe80000000200 */
[----:B------:R-:W4:Y:S03]  /*3030*/  LDSM.16.M88.4 R16, [R96+UR28+0xe000] ;  /* 0x00e0001c6010783b */ /* 0x000f260008000200 */
[C---:B-----5:R-:W-:Y:S08]  /*3040*/  HMMA.16816.F32 R12, R76.reuse, R36, R12 ;  /* 0x000000244c0c723c */ /* 0x060ff0000000180c */
[----:B------:R-:W-:Y:S01]  /*3050*/  HMMA.16816.F32 R28, R76, R38, R28 ;  /* 0x000000264c1c723c */ /* 0x000fe2000000181c */
[----:B------:R-:W-:Y:S07]  /*3060*/  LDSM.16.M88.4 R36, [R91+0xd000] ;  /* 0x00d000005b24783b */ /* 0x000fee0000000200 */
[C---:B-1----:R-:W-:Y:S08]  /*3070*/  HMMA.16816.F32 R52, R4.reuse, R8, R52 ;  /* 0x000000080434723c */ /* 0x042ff00000001834 */
[C---:B------:R-:W-:Y:S08]  /*3080*/  HMMA.16816.F32 R24, R4.reuse, R40, R24 ;  /* 0x000000280418723c */ /* 0x040ff00000001818 */
[C---:B------:R-:W-:Y:S01]  /*3090*/  HMMA.16816.F32 R64, R4.reuse, R42, R64 ;  /* 0x0000002a0440723c */ /* 0x040fe20000001840 */
[----:B------:R-:W1:Y:S07]  /*30a0*/  LDSM.16.M88.4 R40, [R91+0xc800] ;  /* 0x00c800005b28783b */ /* 0x000e6e0000000200 */
[C---:B------:R-:W-:Y:S08]  /*30b0*/  HMMA.16816.F32 R60, R4.reuse, R32, R60 ;  /* 0x00000020043c723c */ /* 0x040ff0000000183c */
[C---:B------:R-:W-:Y:S01]  /*30c0*/  HMMA.16816.F32 R56, R4.reuse, R34, R56 ;  /* 0x000000220438723c */ /* 0x040fe20000001838 */
[----:B------:R-:W-:Y:S07]  /*30d0*/  LDSM.16.M88.4 R32, [R91+0xd800] ;  /* 0x00d800005b20783b */ /* 0x000fee0000000200 */
[----:B------:R-:W-:Y:S01]  /*30e0*/  HMMA.16816.F32 R48, R4, R10, R48 ;  /* 0x0000000a0430723c */ /* 0x000fe20000001830 */
[----:B------:R-:W-:Y:S04]  /*30f0*/  LDSM.16.M88.4 R8, [R98+0x6000] ;  /* 0x006000006208783b */ /* 0x000fe80000000200 */
[----:B------:R-:W5:Y:S03]  /*3100*/  LDSM.16.M88.4 R4, [R94+0xe000] ;  /* 0x00e000005e04783b */ /* 0x000f660000000200 */
[C---:B------:R-:W-:Y:S08]  /*3110*/  HMMA.16816.F32 R12, R44.reuse, R80, R12 ;  /* 0x000000502c0c723c */ /* 0x040ff0000000180c */
[----:B------:R-:W-:Y:S01]  /*3120*/  HMMA.16816.F32 R28, R44, R82, R28 ;  /* 0x000000522c1c723c */ /* 0x000fe2000000181c */
[----:B------:R-:W-:Y:S07]  /*3130*/  LDSM.16.M88.4 R80, [R96+UR28+0xf000] ;  /* 0x00f0001c6050783b */ /* 0x000fee0008000200 */
[C---:B--2---:R-:W-:Y:S08]  /*3140*/  HMMA.16816.F32 R52, R76.reuse, R68, R52 ;  /* 0x000000444c34723c */ /* 0x044ff00000001834 */
[C---:B------:R-:W-:Y:S08]  /*3150*/  HMMA.16816.F32 R24, R76.reuse, R84, R24 ;  /* 0x000000544c18723c */ /* 0x040ff00000001818 */
[C---:B------:R-:W-:Y:S08]  /*3160*/  HMMA.16816.F32 R64, R76.reuse, R86, R64 ;  /* 0x000000564c40723c */ /* 0x040ff00000001840 */
[C---:B---3--:R-:W-:Y:S08]  /*3170*/  HMMA.16816.F32 R60, R76.reuse, R72, R60 ;  /* 0x000000484c3c723c */ /* 0x048ff0000000183c */
[C---:B------:R-:W-:Y:S01]  /*3180*/  HMMA.16816.F32 R56, R76.reuse, R74, R56 ;  /* 0x0000004a4c38723c */ /* 0x040fe20000001838 */
[----:B------:R-:W-:Y:S07]  /*3190*/  LDSM.16.M88.4 R72, [R97+0x6000] ;  /* 0x006000006148783b */ /* 0x000fee0000000200 */
[----:B------:R-:W-:Y:S01]  /*31a0*/  HMMA.16816.F32 R68, R76, R70, R48 ;  /* 0x000000464c44723c */ /* 0x000fe20000001830 */
[----:B------:R-:W2:Y:S04]  /*31b0*/  LDSM.16.M88.4 R48, [R96+UR28+0xe800] ;  /* 0x00e8001c6030783b */ /* 0x000ea80008000200 */
[----:B------:R-:W-:Y:S03]  /*31c0*/  LDSM.16.M88.4 R96, [R96+UR28+0xf800] ;  /* 0x00f8001c6060783b */ /* 0x000fe60008000200 */
[C---:B----4-:R-:W-:Y:S01]  /*31d0*/  HMMA.16816.F32 R76, R20.reuse, R16, R12 ;  /* 0x00000010144c723c */ /* 0x050fe2000000180c */
[----:B------:R-:W3:Y:S07]  /*31e0*/  LDSM.16.M88.4 R12, [R93+0xe000] ;  /* 0x00e000005d0c783b */ /* 0x000eee0000000200 */
[----:B------:R-:W-:Y:S01]  /*31f0*/  HMMA.16816.F32 R28, R20, R18, R28 ;  /* 0x00000012141c723c */ /* 0x000fe2000000181c */
[----:B------:R-:W-:Y:S07]  /*3200*/  LDSM.16.M88.4 R16, [R94+0xe800] ;  /* 0x00e800005e10783b */ /* 0x000fee0000000200 */
[C---:B-1----:R-:W-:Y:S08]  /*3210*/  HMMA.16816.F32 R24, R44.reuse, R40, R24 ;  /* 0x000000282c18723c */ /* 0x042ff00000001818 */
[C---:B------:R-:W-:Y:S01]  /*3220*/  HMMA.16816.F32 R64, R44.reuse, R42, R64 ;  /* 0x0000002a2c40723c */ /* 0x040fe20000001840 */
[----:B------:R-:W-:Y:S07]  /*3230*/  LDSM.16.M88.4 R40, [R95+0x6000] ;  /* 0x006000005f28783b */ /* 0x000fee0000000200 */
[C---:B------:R-:W-:Y:S08]  /*3240*/  HMMA.16816.F32 R60, R44.reuse, R36, R60 ;  /* 0x000000242c3c723c */ /* 0x040ff0000000183c */
[----:B------:R-:W-:Y:S01]  /*3250*/  HMMA.16816.F32 R56, R44, R38, R56 ;  /* 0x000000262c38723c */ /* 0x000fe20000001838 */
[----:B------:R-:W1:Y:S07]  /*3260*/  LDSM.16.M88.4 R36, [R91+0xe000] ;  /* 0x00e000005b24783b */ /* 0x000e6e0000000200 */
[C---:B-----5:R-:W-:Y:S08]  /*3270*/  HMMA.16816.F32 R76, R8.reuse, R4, R76 ;  /* 0x00000004084c723c */ /* 0x060ff0000000184c */
[----:B------:R-:W-:Y:S01]  /*3280*/  HMMA.16816.F32 R28, R8, R6, R28 ;  /* 0x00000006081c723c */ /* 0x000fe2000000181c */
[----:B------:R-:W4:Y:S07]  /*3290*/  LDSM.16.M88.4 R4, [R93+0xe800] ;  /* 0x00e800005d04783b */ /* 0x000f2e0000000200 */
[----:B--2---:R-:W-:Y:S08]  /*32a0*/  HMMA.16816.F32 R24, R20, R48, R24 ;  /* 0x000000301418723c */ /* 0x004ff00000001818 */
[C---:B---3--:R-:W-:Y:S08]  /*32b0*/  HMMA.16816.F32 R76, R72.reuse, R12, R76 ;  /* 0x0000000c484c723c */ /* 0x048ff0000000184c */
[----:B------:R-:W-:Y:S01]  /*32c0*/  HMMA.16816.F32 R28, R72, R14, R28 ;  /* 0x0000000e481c723c */ /* 0x000fe2000000181c */
[----:B------:R-:W2:Y:S07]  /*32d0*/  LDSM.16.M88.4 R12, [R91+0xe800] ;  /* 0x00e800005b0c783b */ /* 0x000eae0000000200 */
[----:B------:R-:W-:Y:S08]  /*32e0*/  HMMA.16816.F32 R64, R20, R50, R64 ;  /* 0x000000321440723c */ /* 0x000ff00000001840 */
[C---:B-1----:R-:W-:Y:S08]  /*32f0*/  HMMA.16816.F32 R76, R40.reuse, R36, R76 ;  /* 0x00000024284c723c */ /* 0x042ff0000000184c */
[----:B------:R-:W-:Y:S01]  /*3300*/  HMMA.16816.F32 R28, R40, R38, R28 ;  /* 0x00000026281c723c */ /* 0x000fe2000000181c */
[----:B------:R-:W1:Y:S07]  /*3310*/  LDSM.16.M88.4 R36, [R94+0xf000] ;  /* 0x00f000005e24783b */ /* 0x000e6e0000000200 */
[----:B------:R-:W-:Y:S03]  /*3320*/  HMMA.16816.F32 R24, R8, R16, R24 ;  /* 0x000000100818723c */ /* 0x000fe60000001818 */
[----:B------:R-:W-:Y:S01]  /*3330*/  FMUL.FTZ R48, R78, UR23 ;  /* 0x000000174e307c20 */ /* 0x000fe20008410000 */
[----:B------:R-:W-:-:S04]  /*3340*/  FMUL.FTZ R49, R79, UR23 ;  /* 0x000000174f317c20 */ /* 0x000fc80008410000 */
[----:B------:R-:W-:Y:S01]  /*3350*/  HMMA.16816.F32 R64, R8, R18, R64 ;  /* 0x000000120840723c */ /* 0x000fe20000001840 */
[----:B------:R-:W3:Y:S01]  /*3360*/  LDSM.16.M88.4 R16, [R93+0xf000] ;  /* 0x00f000005d10783b */ /* 0x000ee20000000200 */
[----:B------:R-:W5:Y:S01]  /*3370*/  MUFU.TANH R48, R48 ;  /* 0x0000003000307308 */ /* 0x000f620000002400 */
[----:B------:R-:W-:Y:S01]  /*3380*/  FMUL.FTZ R28, R28, UR23 ;  /* 0x000000171c1c7c20 */ /* 0x000fe20008410000 */
[----:B------:R-:W-:Y:S01]  /*3390*/  FMUL.FTZ R30, R30, UR23 ;  /* 0x000000171e1e7c20 */ /* 0x000fe20008410000 */
[----:B------:R-:W-:Y:S01]  /*33a0*/  FMUL.FTZ R29, R29, UR23 ;  /* 0x000000171d1d7c20 */ /* 0x000fe20008410000 */
[----:B------:R-:W-:Y:S02]  /*33b0*/  FMUL.FTZ R31, R31, UR23 ;  /* 0x000000171f1f7c20 */ /* 0x000fe40008410000 */
[----:B------:R-:W-:Y:S02]  /*33c0*/  HMMA.16816.F32 R60, R20, R80, R60 ;  /* 0x00000050143c723c */ /* 0x000fe4000000183c */
[----:B------:R-:W-:Y:S06]  /*33d0*/  MUFU.TANH R49, R49 ;  /* 0x0000003100317308 */ /* 0x000fec0000002400 */
[----:B----4-:R-:W-:Y:S02]  /*33e0*/  HMMA.16816.F32 R24, R72, R4, R24 ;  /* 0x000000044818723c */ /* 0x010fe40000001818 */
[----:B------:R-:W-:Y:S06]  /*33f0*/  MUFU.TANH R28, R28 ;  /* 0x0000001c001c7308 */ /* 0x000fec0000002400 */
[----:B------:R-:W-:Y:S02]  /*3400*/  HMMA.16816.F32 R56, R20, R82, R56 ;  /* 0x000000521438723c */ /* 0x000fe40000001838 */
[----:B------:R-:W-:Y:S06]  /*3410*/  MUFU.TANH R30, R30 ;  /* 0x0000001e001e7308 */ /* 0x000fec0000002400 */
[----:B------:R-:W-:Y:S01]  /*3420*/  HMMA.16816.F32 R64, R72, R6, R64 ;  /* 0x000000064840723c */ /* 0x000fe20000001840 */
[----:B------:R-:W4:Y:S01]  /*3430*/  LDSM.16.M88.4 R4, [R91+0xf000] ;  /* 0x00f000005b04783b */ /* 0x000f220000000200 */
[----:B------:R-:W-:Y:S06]  /*3440*/  MUFU.TANH R29, R29 ;  /* 0x0000001d001d7308 */ /* 0x000fec0000002400 */
[----:B--2---:R-:W-:Y:S02]  /*3450*/  HMMA.16816.F32 R24, R40, R12, R24 ;  /* 0x0000000c2818723c */ /* 0x004fe40000001818 */
[----:B------:R-:W-:Y:S06]  /*3460*/  MUFU.TANH R31, R31 ;  /* 0x0000001f001f7308 */ /* 0x000fec0000002400 */
[C---:B-1----:R-:W-:Y:S08]  /*3470*/  HMMA.16816.F32 R60, R8.reuse, R36, R60 ;  /* 0x00000024083c723c */ /* 0x042ff0000000183c */
[----:B------:R-:W-:Y:S03]  /*3480*/  HMMA.16816.F32 R56, R8, R38, R56 ;  /* 0x000000260838723c */ /* 0x000fe60000001838 */
[----:B------:R-:W-:Y:S01]  /*3490*/  FMUL.FTZ R24, R24, UR23 ;  /* 0x0000001718187c20 */ /* 0x000fe20008410000 */
[----:B------:R-:W-:Y:S01]  /*34a0*/  FMUL.FTZ R25, R25, UR23 ;  /* 0x0000001719197c20 */ /* 0x000fe20008410000 */
[----:B------:R-:W-:Y:S01]  /*34b0*/  FMUL.FTZ R26, R26, UR23 ;  /* 0x000000171a1a7c20 */ /* 0x000fe20008410000 */
[----:B------:R-:W-:Y:S01]  /*34c0*/  FMUL.FTZ R27, R27, UR23 ;  /* 0x000000171b1b7c20 */ /* 0x000fe20008410000 */
[----:B------:R-:W-:Y:S01]  /*34d0*/  MUFU.TANH R36, R24 ;  /* 0x0000001800247308 */ /* 0x000fe20000002400 */
[----:B------:R-:W-:Y:S01]  /*34e0*/  HMMA.16816.F32 R64, R40, R14, R64 ;  /* 0x0000000e2840723c */ /* 0x000fe20000001840 */
[----:B------:R-:W1:Y:S06]  /*34f0*/  LDSM.16.M88.4 R12, [R94+0xf800] ;  /* 0x00f800005e0c783b */ /* 0x000e6c0000000200 */
[----:B------:R-:W-:Y:S01]  /*3500*/  MUFU.TANH R37, R25 ;  /* 0x0000001900257308 */ /* 0x000fe20000002400 */
[----:B------:R-:W-:Y:S01]  /*3510*/  HMMA.16816.F32 R52, R44, R32, R52 ;  /* 0x000000202c34723c */ /* 0x000fe20000001834 */
[----:B------:R-:W-:Y:S01]  /*3520*/  FMUL.FTZ R32, R76, UR23 ;  /* 0x000000174c207c20 */ /* 0x000fe20008410000 */
[----:B------:R-:W-:-:S05]  /*3530*/  FMUL.FTZ R33, R77, UR23 ;  /* 0x000000174d217c20 */ /* 0x000fca0008410000 */
[----:B------:R-:W-:Y:S01]  /*3540*/  MUFU.TANH R38, R26 ;  /* 0x0000001a00267308 */ /* 0x000fe20000002400 */
[----:B------:R-:W-:Y:S03]  /*3550*/  HMMA.16816.F32 R68, R44, R34, R68 ;  /* 0x000000222c44723c */ /* 0x000fe60000001844 */
[----:B------:R-:W-:-:S04]  /*3560*/  FMUL.FTZ R50, R64, UR23 ;  /* 0x0000001740327c20 */ /* 0x000fc80008410000 */
[----:B------:R2:W-:Y:S01]  /*3570*/  MUFU.TANH R39, R27 ;  /* 0x0000001b00277308 */ /* 0x0005e20000002400 */
[C---:B---3--:R-:W-:Y:S07]  /*3580*/  HMMA.16816.F32 R60, R72.reuse, R16, R60 ;  /* 0x00000010483c723c */ /* 0x048fee000000183c */
[----:B------:R-:W3:Y:S01]  /*3590*/  MUFU.TANH R32, R32 ;  /* 0x0000002000207308 */ /* 0x000ee20000002400 */
[----:B------:R-:W-:Y:S01]  /*35a0*/  HMMA.16816.F32 R56, R72, R18, R56 ;  /* 0x000000124838723c */ /* 0x000fe20000001838 */
[----:B------:R-:W3:Y:S06]  /*35b0*/  LDSM.16.M88.4 R16, [R93+0xf800] ;  /* 0x00f800005d10783b */ /* 0x000eec0000000200 */
[----:B------:R-:W3:Y:S01]  /*35c0*/  MUFU.TANH R33, R33 ;  /* 0x0000002100217308 */ /* 0x000ee20000002400 */
[----:B------:R-:W-:Y:S01]  /*35d0*/  HMMA.16816.F32 R52, R20, R96, R52 ;  /* 0x000000601434723c */ /* 0x000fe20000001834 */
[----:B--2---:R-:W2:Y:S01]  /*35e0*/  LDSM.16.M88.4 R24, [R91+0xf800] ;  /* 0x00f800005b18783b */ /* 0x004ea20000000200 */
[----:B------:R-:W-:-:S05]  /*35f0*/  DEPBAR.LE SB0, 0x0 ;  /* 0x000080000000791a */ /* 0x000fca0000000000 */
[----:B------:R-:W-:Y:S01]  /*3600*/  MUFU.TANH R50, R50 ;  /* 0x0000003200327308 */ /* 0x000fe20000002400 */
[----:B------:R-:W-:Y:S08]  /*3610*/  HMMA.16816.F32 R68, R20, R98, R68 ;  /* 0x000000621444723c */ /* 0x000ff00000001844 */
[----:B----4-:R-:W-:Y:S01]  /*3620*/  HMMA.16816.F32 R56, R40, R6, R56 ;  /* 0x000000062838723c */ /* 0x010fe20000001838 */
[----:B------:R-:W-:-:S02]  /*3630*/  IMAD.SHL.U32 R6, R0, 0x2, RZ ;  /* 0x0000000200067824 */ /* 0x000fc400078e00ff */
[----:B------:R-:W-:-:S03]  /*3640*/  IMAD.U32 R7, RZ, RZ, UR6 ;  /* 0x00000006ff077e24 */ /* 0x000fc6000f8e00ff */
[----:B------:R-:W-:Y:S02]  /*3650*/  LOP3.LUT R6, R6, 0x6, RZ, 0xc0, !PT ;  /* 0x0000000606067812 */ /* 0x000fe400078ec0ff */
[----:B-1----:R-:W-:Y:S01]  /*3660*/  HMMA.16816.F32 R52, R8, R12, R52 ;  /* 0x0000000c0834723c */ /* 0x002fe20000001834 */
[----:B------:R-:W-:Y:S02]  /*3670*/  FMUL.FTZ R13, R67, UR23 ;  /* 0x00000017430d7c20 */ /* 0x000fe40008410000 */
[----:B------:R-:W-:-:S04]  /*3680*/  IMAD R7, R7, 0x40, R6 ;  /* 0x0000004007077824 */ /* 0x000fc800078e0206 */
[C---:B------:R-:W-:Y:S01]  /*3690*/  VIADD R6, R7.reuse, 0x9 ;  /* 0x0000000907067836 */ /* 0x040fe20000000000 */
[----:B------:R-:W-:Y:S01]  /*36a0*/  HMMA.16816.F32 R68, R8, R14, R68 ;  /* 0x0000000e0844723c */ /* 0x000fe20000001844 */
[C---:B------:R-:W-:Y:S01]  /*36b0*/  VIADD R8, R7.reuse, 0x8 ;  /* 0x0000000807087836 */ /* 0x040fe20000000000 */
[C---:B------:R-:W-:Y:S01]  /*36c0*/  ISETP.GE.AND P1, PT, R7.reuse, UR21, PT ;  /* 0x0000001507007c0c */ /* 0x040fe2000bf26270 */
[C---:B------:R-:W-:Y:S01]  /*36d0*/  VIADD R9, R7.reuse, 0x1 ;  /* 0x0000000107097836 */ /* 0x040fe20000000000 */
[----:B------:R-:W-:Y:S01]  /*36e0*/  ISETP.GE.AND P3, PT, R6, UR21, PT ;  /* 0x0000001506007c0c */ /* 0x000fe2000bf66270 */
[C---:B------:R-:W-:Y:S01]  /*36f0*/  VIADD R6, R7.reuse, 0x10 ;  /* 0x0000001007067836 */ /* 0x040fe20000000000 */
[----:B------:R-:W-:Y:S01]  /*3700*/  ISETP.GE.AND P4, PT, R8, UR21, PT ;  /* 0x0000001508007c0c */ /* 0x000fe2000bf86270 */
[----:B------:R-:W-:Y:S01]  /*3710*/  VIADD R8, R7, 0x18 ;  /* 0x0000001807087836 */ /* 0x000fe20000000000 */
[----:B------:R-:W-:Y:S01]  /*3720*/  HMMA.16816.F32 R60, R40, R4, R60 ;  /* 0x00000004283c723c */ /* 0x000fe2000000183c */
[----:B------:R-:W-:Y:S01]  /*3730*/  FMUL.FTZ R5, R66, UR23 ;  /* 0x0000001742057c20 */ /* 0x000fe20008410000 */
[----:B------:R-:W-:Y:S01]  /*3740*/  FMUL.FTZ R4, R65, UR23 ;  /* 0x0000001741047c20 */ /* 0x000fe20008410000 */
[----:B------:R-:W-:Y:S01]  /*3750*/  ISETP.GE.AND P2, PT, R6, UR21, PT ;  /* 0x0000001506007c0c */ /* 0x000fe2000bf46270 */
[----:B------:R-:W-:Y:S01]  /*3760*/  VIADD R6, R7, 0x11 ;  /* 0x0000001107067836 */ /* 0x000fe20000000000 */
[----:B------:R-:W-:Y:S01]  /*3770*/  ISETP.GE.AND P5, PT, R9, UR21, PT ;  /* 0x0000001509007c0c */ /* 0x000fe2000bfa6270 */
[----:B------:R-:W-:Y:S01]  /*3780*/  MUFU.TANH R13, R13 ;  /* 0x0000000d000d7308 */ /* 0x000fe20000002400 */
[----:B-----5:R-:W-:Y:S01]  /*3790*/  FSEL R48, R48, -INF , !P1 ;  /* 0xff80000030307808 */ /* 0x020fe20004800000 */
[C---:B---3--:R-:W-:Y:S01]  /*37a0*/  HMMA.16816.F32 R52, R72.reuse, R16, R52 ;  /* 0x000000104834723c */ /* 0x048fe20000001834 */
[----:B------:R-:W-:Y:S01]  /*37b0*/  FSEL R32, R32, -INF , !P1 ;  /* 0xff80000020207808 */ /* 0x000fe20004800000 */
[----:B------:R-:W-:Y:S01]  /*37c0*/  FMUL.FTZ R56, R56, UR23 ;  /* 0x0000001738387c20 */ /* 0x000fe20008410000 */
[----:B------:R-:W-:Y:S01]  /*37d0*/  ISETP.GE.AND P1, PT, R6, UR21, PT ;  /* 0x0000001506007c0c */ /* 0x000fe2000bf26270 */
[----:B------:R-:W-:Y:S01]  /*37e0*/  FMUL.FTZ R58, R58, UR23 ;  /* 0x000000173a3a7c20 */ /* 0x000fe20008410000 */
[----:B------:R-:W-:Y:S01]  /*37f0*/  FSEL R6, R49, -INF , !P5 ;  /* 0xff80000031067808 */ /* 0x000fe20006800000 */
[----:B------:R-:W1:Y:S01]  /*3800*/  MUFU.TANH R5, R5 ;  /* 0x0000000500057308 */ /* 0x000e620000002400 */
[----:B------:R-:W-:Y:S01]  /*3810*/  FSEL R34, R33, -INF , !P5 ;  /* 0xff80000021227808 */ /* 0x000fe20006800000 */
[----:B------:R-:W-:Y:S01]  /*3820*/  HMMA.16816.F32 R68, R72, R18, R68 ;  /* 0x000000124844723c */ /* 0x000fe20000001844 */
[----:B------:R-:W-:Y:S01]  /*3830*/  ISETP.GE.AND P5, PT, R8, UR21, PT ;  /* 0x0000001508007c0c */ /* 0x000fe2000bfa6270 */
[----:B------:R-:W-:-:S02]  /*3840*/  VIADD R9, R7, 0x21 ;  /* 0x0000002107097836 */ /* 0x000fc40000000000 */
[----:B------:R-:W-:Y:S01]  /*3850*/  FMUL.FTZ R60, R60, UR23 ;  /* 0x000000173c3c7c20 */ /* 0x000fe20008410000 */
[----:B------:R-:W-:Y:S01]  /*3860*/  FMUL.FTZ R62, R62, UR23 ;  /* 0x000000173e3e7c20 */ /* 0x000fe20008410000 */
[----:B------:R-:W-:Y:S01]  /*3870*/  IADD3 R8, PT, PT, R7, 0x19, RZ ;  /* 0x0000001907087810 */ /* 0x000fe20007ffe0ff */
[----:B------:R-:W3:Y:S01]  /*3880*/  MUFU.TANH R4, R4 ;  /* 0x0000000400047308 */ /* 0x000ee20000002400 */
[----:B------:R-:W-:Y:S01]  /*3890*/  FSEL R30, R30, -INF , !P4 ;  /* 0xff8000001e1e7808 */ /* 0x000fe20006000000 */
[----:B------:R-:W-:Y:S01]  /*38a0*/  FMUL.FTZ R61, R61, UR23 ;  /* 0x000000173d3d7c20 */ /* 0x000fe20008410000 */
[----:B------:R-:W-:Y:S01]  /*38b0*/  FSEL R28, R28, -INF , !P4 ;  /* 0xff8000001c1c7808 */ /* 0x000fe20006000000 */
[----:B------:R-:W-:Y:S01]  /*38c0*/  FMUL.FTZ R63, R63, UR23 ;  /* 0x000000173f3f7c20 */ /* 0x000fe20008410000 */
[----:B------:R-:W-:Y:S01]  /*38d0*/  ISETP.GE.AND P4, PT, R8, UR21, PT ;  /* 0x0000001508007c0c */ /* 0x000fe2000bf86270 */
[C---:B--2---:R-:W-:Y:S01]  /*38e0*/  HMMA.16816.F32 R52, R40.reuse, R24, R52 ;  /* 0x000000182834723c */ /* 0x044fe20000001834 */
[----:B------:R-:W-:Y:S01]  /*38f0*/  VIADD R8, R7, 0x20 ;  /* 0x0000002007087836 */ /* 0x000fe20000000000 */
[----:B------:R-:W-:Y:S01]  /*3900*/  MUFU.TANH R224, R60 ;  /* 0x0000003c00e07308 */ /* 0x000fe20000002400 */
[----:B------:R-:W-:Y:S01]  /*3910*/  FSEL R24, R31, -INF , !P3 ;  /* 0xff8000001f187808 */ /* 0x000fe20005800000 */
[----:B------:R-:W-:Y:S01]  /*3920*/  FMUL.FTZ R57, R57, UR23 ;  /* 0x0000001739397c20 */ /* 0x000fe20008410000 */
[----:B------:R-:W-:Y:S01]  /*3930*/  FSEL R14, R36, -INF , !P2 ;  /* 0xff800000240e7808 */ /* 0x000fe20005000000 */
[----:B------:R-:W-:Y:S01]  /*3940*/  FMUL.FTZ R59, R59, UR23 ;  /* 0x000000173b3b7c20 */ /* 0x000fe20008410000 */
[----:B-1----:R-:W-:Y:S01]  /*3950*/  FSEL R18, R5, -INF , !P5 ;  /* 0xff80000005127808 */ /* 0x002fe20006800000 */
[----:B------:R-:W-:Y:S01]  /*3960*/  HMMA.16816.F32 R68, R40, R26, R68 ;  /* 0x0000001a2844723c */ /* 0x000fe20000001844 */
[----:B------:R-:W-:Y:S01]  /*3970*/  FSEL R26, R29, -INF , !P3 ;  /* 0xff8000001d1a7808 */ /* 0x000fe20005800000 */
[----:B------:R-:W1:Y:S01]  /*3980*/  MUFU.TANH R202, R62 ;  /* 0x0000003e00ca7308 */ /* 0x000e620000002400 */
[----:B------:R-:W-:Y:S01]  /*3990*/  ISETP.GE.AND P3, PT, R8, UR21, PT ;  /* 0x0000001508007c0c */ /* 0x000fe2000bf66270 */
[----:B------:R-:W-:Y:S01]  /*39a0*/  VIADD R5, R7, 0x30 ;  /* 0x0000003007057836 */ /* 0x000fe20000000000 */
[----:B------:R-:W-:-:S02]  /*39b0*/  FSEL R8, R38, -INF , !P2 ;  /* 0xff80000026087808 */ /* 0x000fc40005000000 */
[----:B------:R-:W-:Y:S01]  /*39c0*/  ISETP.GE.AND P2, PT, R9, UR21, PT ;  /* 0x0000001509007c0c */ /* 0x000fe2000bf46270 */
[C---:B------:R-:W-:Y:S01]  /*39d0*/  VIADD R9, R7.reuse, 0x28 ;  /* 0x0000002807097836 */ /* 0x040fe20000000000 */
[----:B---3--:R-:W-:Y:S01]  /*39e0*/  FSEL R10, R4, -INF , !P4 ;  /* 0xff800000040a7808 */ /* 0x008fe20006000000 */
[----:B------:R-:W-:Y:S01]  /*39f0*/  MUFU.TANH R222, R56 ;  /* 0x0000003800de7308 */ /* 0x000fe20000002400 */
[----:B------:R-:W-:Y:S01]  /*3a00*/  FMUL.FTZ R52, R52, UR23 ;  /* 0x0000001734347c20 */ /* 0x000fe20008410000 */
[----:B------:R-:W-:Y:S02]  /*3a10*/  VIADD R4, R7, 0x31 ;  /* 0x0000003107047836 */ /* 0x000fe40000000000 */
[----:B------:R-:W-:Y:S01]  /*3a20*/  FMUL.FTZ R53, R53, UR23 ;  /* 0x0000001735357c20 */ /* 0x000fe20008410000 */
[----:B------:R-:W-:Y:S01]  /*3a30*/  FSEL R16, R13, -INF , !P4 ;  /* 0xff8000000d107808 */ /* 0x000fe20006000000 */
[----:B------:R-:W-:Y:S01]  /*3a40*/  FMUL.FTZ R54, R54, UR23 ;  /* 0x0000001736367c20 */ /* 0x000fe20008410000 */
[----:B------:R-:W-:Y:S01]  /*3a50*/  FSEL R20, R39, -INF , !P1 ;  /* 0xff80000027147808 */ /* 0x000fe20004800000 */
[----:B------:R-:W-:Y:S01]  /*3a60*/  FMUL.FTZ R55, R55, UR23 ;  /* 0x0000001737377c20 */ /* 0x000fe20008410000 */
[----:B------:R-:W2:Y:S01]  /*3a70*/  MUFU.TANH R178, R58 ;  /* 0x0000003a00b27308 */ /* 0x000ea20000002400 */
[----:B------:R-:W-:Y:S01]  /*3a80*/  FMUL.FTZ R68, R68, UR23 ;  /* 0x0000001744447c20 */ /* 0x000fe20008410000 */
[----:B------:R-:W-:Y:S01]  /*3a90*/  FSEL R12, R37, -INF , !P1 ;  /* 0xff800000250c7808 */ /* 0x000fe20004800000 */
[----:B------:R-:W-:Y:S01]  /*3aa0*/  FMUL.FTZ R69, R69, UR23 ;  /* 0x0000001745457c20 */ /* 0x000fe20008410000 */
[----:B------:R-:W-:Y:S01]  /*3ab0*/  ISETP.GE.AND P4, PT, R5, UR21, PT ;  /* 0x0000001505007c0c */ /* 0x000fe2000bf86270 */
[----:B------:R-:W-:Y:S01]  /*3ac0*/  FMUL.FTZ R70, R70, UR23 ;  /* 0x0000001746467c20 */ /* 0x000fe20008410000 */
[----:B-1----:R-:W-:Y:S01]  /*3ad0*/  FSEL R202, R202, -INF , !P3 ;  /* 0xff800000caca7808 */ /* 0x002fe20005800000 */
[----:B------:R-:W-:Y:S01]  /*3ae0*/  FMUL.FTZ R71, R71, UR23 ;  /* 0x0000001747477c20 */ /* 0x000fe20008410000 */
[----:B------:R-:W1:Y:S01]  /*3af0*/  MUFU.TANH R200, R61 ;  /* 0x0000003d00c87308 */ /* 0x000e620000002400 */
[----:B------:R-:W-:-:S02]  /*3b00*/  FSEL R224, R224, -INF , !P3 ;  /* 0xff800000e0e07808 */ /* 0x000fc40005800000 */
[----:B------:R-:W-:Y:S01]  /*3b10*/  ISETP.GE.AND P1, PT, R9, UR21, PT ;  /* 0x0000001509007c0c */ /* 0x000fe2000bf26270 */
[C---:B------:R-:W-:Y:S01]  /*3b20*/  VIADD R9, R7.reuse, 0x29 ;  /* 0x0000002907097836 */ /* 0x040fe20000000000 */
[----:B------:R-:W-:Y:S01]  /*3b30*/  ISETP.GE.AND P3, PT, R4, UR21, PT ;  /* 0x0000001504007c0c */ /* 0x000fe2000bf66270 */
[C---:B------:R-:W-:Y:S01]  /*3b40*/  VIADD R4, R7.reuse, 0x38 ;  /* 0x0000003807047836 */ /* 0x040fe20000000000 */
[----:B------:R-:W-:Y:S01]  /*3b50*/  FMNMX3.FTZ R5, R32, R34, R28, !PT ;  /* 0x0000002220057276 */ /* 0x000fe2000781001c */
[----:B------:R-:W3:Y:S01]  /*3b60*/  MUFU.TANH R204, R63 ;  /* 0x0000003f00cc7308 */ /* 0x000ee20000002400 */
[----:B------:R-:W-:Y:S01]  /*3b70*/  VIADD R7, R7, 0x39 ;  /* 0x0000003907077836 */ /* 0x000fe20000000000 */
[----:B------:R-:W-:Y:S02]  /*3b80*/  FSEL R22, R50, -INF , !P5 ;  /* 0xff80000032167808 */ /* 0x000fe40006800000 */
[----:B------:R-:W-:Y:S02]  /*3b90*/  FMNMX3.FTZ R5, R5, R26, R14, !PT ;  /* 0x0000001a05057276 */ /* 0x000fe4000781000e */
[----:B--2---:R-:W-:-:S02]  /*3ba0*/  FSEL R178, R178, -INF , !P1 ;  /* 0xff800000b2b27808 */ /* 0x004fc40004800000 */
[----:B------:R-:W2:Y:S01]  /*3bb0*/  MUFU.TANH R206, R57 ;  /* 0x0000003900ce7308 */ /* 0x000ea20000002400 */
[----:B------:R-:W-:Y:S02]  /*3bc0*/  FSEL R222, R222, -INF , !P1 ;  /* 0xff800000dede7808 */ /* 0x000fe40004800000 */
[----:B------:R-:W-:Y:S02]  /*3bd0*/  ISETP.GE.AND P1, PT, R7, UR21, PT ;  /* 0x0000001507007c0c */ /* 0x000fe4000bf26270 */
[----:B------:R-:W-:Y:S02]  /*3be0*/  FMNMX3.FTZ R7, R48, R6, R30, !PT ;  /* 0x0000000630077276 */ /* 0x000fe4000781001e */
[----:B------:R-:W-:Y:S01]  /*3bf0*/  FMNMX3.FTZ R5, R5, R12, R22, !PT ;  /* 0x0000000c05057276 */ /* 0x000fe20007810016 */
[----:B------:R-:W4:Y:S01]  /*3c00*/  MUFU.TANH R220, R52 ;  /* 0x0000003400dc7308 */ /* 0x000f220000002400 */
[----:B------:R-:W-:Y:S02]  /*3c10*/  ISETP.GE.AND P5, PT, R9, UR21, PT ;  /* 0x0000001509007c0c */ /* 0x000fe4000bfa6270 */
[----:B-1----:R-:W-:-:S02]  /*3c20*/  FSEL R200, R200, -INF , !P2 ;  /* 0xff800000c8c87808 */ /* 0x002fc40005000000 */
[----:B------:R-:W-:Y:S02]  /*3c30*/  FMNMX3.FTZ R7, R7, R24, R8, !PT ;  /* 0x0000001807077276 */ /* 0x000fe40007810008 */
[----:B------:R-:W-:Y:S01]  /*3c40*/  FMNMX3.FTZ R5, R5, R10, R224, !PT ;  /* 0x0000000a05057276 */ /* 0x000fe200078100e0 */
[----:B------:R-:W1:Y:S01]  /*3c50*/  MUFU.TANH R218, R53 ;  /* 0x0000003500da7308 */ /* 0x000e620000002400 */
[----:B---3--:R-:W-:Y:S02]  /*3c60*/  FSEL R204, R204, -INF , !P2 ;  /* 0xff800000cccc7808 */ /* 0x008fe40005000000 */
[----:B------:R-:W-:Y:S02]  /*3c70*/  ISETP.GE.AND P2, PT, R4, UR21, PT ;  /* 0x0000001504007c0c */ /* 0x000fe4000bf46270 */
[----:B--2---:R-:W-:Y:S02]  /*3c80*/  FSEL R206, R206, -INF , !P5 ;  /* 0xff800000cece7808 */ /* 0x004fe40006800000 */
[----:B------:R-:W-:Y:S01]  /*3c90*/  FMNMX3.FTZ R7, R7, R20, R18, !PT ;  /* 0x0000001407077276 */ /* 0x000fe20007810012 */
[----:B------:R-:W2:Y:S01]  /*3ca0*/  MUFU.TANH R214, R68 ;  /* 0x0000004400d67308 */ /* 0x000ea20000002400 */
[----:B------:R-:W-:-:S02]  /*3cb0*/  FMNMX3.FTZ R5, R5, R200, R222, !PT ;  /* 0x000000c805057276 */ /* 0x000fc400078100de */
[----:B----4-:R-:W-:Y:S02]  /*3cc0*/  FSEL R220, R220, -INF , !P4 ;  /* 0xff800000dcdc7808 */ /* 0x010fe40006000000 */
[----:B------:R-:W-:Y:S02]  /*3cd0*/  FMNMX3.FTZ R7, R7, R16, R202, !PT ;  /* 0x0000001007077276 */ /* 0x000fe400078100ca */
[----:B------:R-:W-:Y:S01]  /*3ce0*/  FMNMX3.FTZ R5, R5, R206, R220, !PT ;  /* 0x000000ce05057276 */ /* 0x000fe200078100dc */
[----:B------:R-:W3:Y:S01]  /*3cf0*/  MUFU.TANH R176, R59 ;  /* 0x0000003b00b07308 */ /* 0x000ee20000002400 */
[----:B------:R-:W-:Y:S02]  /*3d00*/  FMNMX3.FTZ R7, R7, R204, R178, !PT ;  /* 0x000000cc07077276 */ /* 0x000fe400078100b2 */
[----:B-1----:R-:W-:-:S05]  /*3d10*/  FSEL R218, R218, -INF , !P3 ;  /* 0xff800000dada7808 */ /* 0x002fca0005800000 */
[----:B------:R-:W1:Y:S01]  /*3d20*/  MUFU.TANH R216, R54 ;  /* 0x0000003600d87308 */ /* 0x000e620000002400 */
[----:B--2---:R-:W-:-:S04]  /*3d30*/  FSEL R214, R214, -INF , !P2 ;  /* 0xff800000d6d67808 */ /* 0x004fc80005000000 */
[----:B------:R-:W-:-:S03]  /*3d40*/  FMNMX3.FTZ R5, R5, R218, R214, !PT ;  /* 0x000000da05057276 */ /* 0x000fc600078100d6 */
[----:B------:R-:W2:Y:S01]  /*3d50*/  MUFU.TANH R212, R69 ;  /* 0x0000004500d47308 */ /* 0x000ea20000002400 */
[----:B---3--:R-:W-:-:S07]  /*3d60*/  FSEL R176, R176, -INF , !P5 ;  /* 0xff800000b0b07808 */ /* 0x008fce0006800000 */
[----:B------:R-:W3:Y:S01]  /*3d70*/  MUFU.TANH R210, R55 ;  /* 0x0000003700d27308 */ /* 0x000ee20000002400 */
[----:B-1----:R-:W-:-:S04]  /*3d80*/  FSEL R216, R216, -INF , !P4 ;  /* 0xff800000d8d87808 */ /* 0x002fc80006000000 */
[----:B------:R-:W-:-:S03]  /*3d90*/  FMNMX3.FTZ R4, R7, R176, R216, !PT ;  /* 0x000000b007047276 */ /* 0x000fc600078100d8 */
[----:B------:R-:W1:Y:S01]  /*3da0*/  MUFU.TANH R209, R70 ;  /* 0x0000004600d17308 */ /* 0x000e620000002400 */
[----:B--2---:R-:W-:-:S04]  /*3db0*/  FSEL R212, R212, -INF , !P1 ;  /* 0xff800000d4d47808 */ /* 0x004fc80004800000 */
[----:B------:R-:W-:-:S03]  /*3dc0*/  FMNMX.FTZ R5, R212, R5, !PT ;  /* 0x00000005d4057209 */ /* 0x000fc60007810000 */
[----:B------:R2:W4:Y:S01]  /*3dd0*/  MUFU.TANH R208, R71 ;  /* 0x0000004700d07308 */ /* 0x0005220000002400 */
[----:B---3--:R-:W-:Y:S02]  /*3de0*/  FSEL R210, R210, -INF , !P3 ;  /* 0xff800000d2d27808 */ /* 0x008fe40005800000 */
[----:B-1----:R-:W-:Y:S01]  /*3df0*/  FSEL R209, R209, -INF , !P2 ;  /* 0xff800000d1d17808 */ /* 0x002fe20005000000 */
        /* <DEDUP_REMOVED lines=49> */
.L_x_803:
[----:B----4-:R-:W-:Y:S01]  /*4110*/  FSEL R208, R208, -INF , !P1 ;  /* 0xff800000d0d07808 */ /* 0x010fe20004800000 */
[----:B-1----:R-:W1:Y:S01]  /*4120*/  SHFL.BFLY PT, R36, R5, 0x2, 0x1f ;  /* 0x0c401f0005247f89 */ /* 0x002e6200000e0000 */
[----:B------:R-:W-:Y:S01]  /*4130*/  FMNMX3.FTZ R7, R4, R210, R209, !PT ;  /* 0x000000d204077276 */ /* 0x000fe200078100d1 */
        /* <DEDUP_REMOVED lines=14> */
[----:B----4-:R-:W-:-:S03]  /*4220*/  FMNMX.FTZ R7, R38, R7, !PT ;  /* 0x0000000726077209 */ /* 0x010fc60007810000 */
[----:B------:R-:W-:Y:S04]  /*4230*/  LDSM.16.MT88.4 R40, [R201+0x12000] ;  /* 0x01200000c928783b */ /* 0x000fe80000004200 */
[----:B------:R-:W4:Y:S04]  /*4240*/  SHFL.BFLY PT, R4, R7, 0x1, 0x1f ;  /* 0x0c201f0007047f89 */ /* 0x000f2800000e0000 */
[----:B------:R-:W-:Y:S04]  /*4250*/  LDSM.16.MT88.4 R56, [R198+0x12000] ;  /* 0x01200000c638783b */ /* 0x000fe80000004200 */
[----:B------:R-:W-:Y:S04]  /*4260*/  LDSM.16.MT88.4 R64, [R196+0x12000] ;  /* 0x01200000c440783b */ /* 0x000fe80000004200 */
[----:B------:R-:W-:Y:S01]  /*4270*/  LDSM.16.MT88.4 R72, [R201+0x14000] ;  /* 0x01400000c948783b */ /* 0x000fe20000004200 */
[----:B-1----:R-:W-:-:S03]  /*4280*/  FMNMX.FTZ R164, R9, R164, !PT ;  /* 0x000000a409a47209 */ /* 0x002fc60007810000 */
        /* <DEDUP_REMOVED lines=17> */
[----:B------:R-:W-:Y:S01]  /*43a0*/  FFMA.FTZ R182, R10, UR6, -R215 ;  /* 0x000000060ab67c23 */ /* 0x000fe200080108d7 */
[--C-:B------:R-:W-:Y:S01]  /*43b0*/  FFMA.FTZ R195, R48, UR6, -R213.reuse ;  /* 0x0000000630c37c23 */ /* 0x100fe200080108d5 */
[--C-:B------:R-:W-:Y:S01]  /*43c0*/  FFMA.FTZ R192, R6, UR6, -R213.reuse ;  /* 0x0000000606c07c23 */ /* 0x100fe200080108d5 */
[----:B------:R-:W1:Y:S01]  /*43d0*/  LDSM.16.MT88.4 R48, [R199+0x12000] ;  /* 0x01200000c730783b */ /* 0x000e620000004200 */
[--C-:B------:R-:W-:Y:S01]  /*43e0*/  FFMA.FTZ R191, R30, UR6, -R213.reuse ;  /* 0x000000061ebf7c23 */ /* 0x100fe200080108d5 */
[--C-:B------:R-:W-:Y:S01]  /*43f0*/  FFMA.FTZ R188, R24, UR6, -R213.reuse ;  /* 0x0000000618bc7c23 */ /* 0x100fe200080108d5 */
[----:B------:R-:W3:Y:S01]  /*4400*/  MUFU.EX2 R194, R194 ;  /* 0x000000c200c27308 */ /* 0x000ee20000000800 */
[----:B------:R-:W4:Y:S01]  /*4410*/  LDSM.16.MT88.4 R120, [R198+0x16000] ;  /* 0x01600000c678783b */ /* 0x000f220000004200 */
[----:B------:R-:W-:Y:S01]  /*4420*/  FFMA.FTZ R187, R8, UR6, -R213 ;  /* 0x0000000608bb7c23 */ /* 0x000fe200080108d5 */
[--C-:B------:R-:W-:Y:S01]  /*4430*/  FFMA.FTZ R189, R14, UR6, -R215.reuse ;  /* 0x000000060ebd7c23 */ /* 0x100fe200080108d7 */
[----:B------:R-:W-:Y:S01]  /*4440*/  MUFU.EX2 R193, R193 ;  /* 0x000000c100c17308 */ /* 0x000fe20000000800 */
[----:B------:R-:W5:Y:S01]  /*4450*/  LDSM.16.MT88.4 R4, [R196+0x16000] ;  /* 0x01600000c404783b */ /* 0x000f620000004200 */
[--C-:B------:R-:W-:Y:S01]  /*4460*/  FFMA.FTZ R186, R12, UR6, -R215.reuse ;  /* 0x000000060cba7c23 */ /* 0x100fe200080108d7 */
[----:B------:R-:W-:Y:S01]  /*4470*/  FFMA.FTZ R185, R22, UR6, -R215 ;  /* 0x0000000616b97c23 */ /* 0x000fe200080108d7 */
[----:B------:R-:W2:Y:S01]  /*4480*/  MUFU.EX2 R190, R190 ;  /* 0x000000be00be7308 */ /* 0x000ea20000000800 */
[----:B------:R-:W5:Y:S01]  /*4490*/  LDSM.16.MT88.4 R8, [R199+0x10800] ;  /* 0x01080000c708783b */ /* 0x000f620000004200 */
[--C-:B------:R-:W-:Y:S01]  /*44a0*/  FFMA.FTZ R184, R20, UR6, -R213.reuse ;  /* 0x0000000614b87c23 */ /* 0x100fe200080108d5 */
[--C-:B------:R-:W-:Y:S01]  /*44b0*/  FFMA.FTZ R183, R18, UR6, -R213.reuse ;  /* 0x0000000612b77c23 */ /* 0x100fe200080108d5 */
[----:B------:R-:W-:Y:S01]  /*44c0*/  MUFU.EX2 R195, R195 ;  /* 0x000000c300c37308 */ /* 0x000fe20000000800 */
[----:B------:R-:W5:Y:S01]  /*44d0*/  LDSM.16.MT88.4 R12, [R201+0x10800] ;  /* 0x01080000c90c783b */ /* 0x000f620000004200 */
[----:B---3--:R-:W-:Y:S01]  /*44e0*/  F2FP.F16.F32.PACK_AB R128, R194, R197 ;  /* 0x000000c5c280723e */ /* 0x008fe200000000ff */
[----:B------:R-:W-:Y:S01]  /*44f0*/  FFMA.FTZ R180, R16, UR6, -R213 ;  /* 0x0000000610b47c23 */ /* 0x000fe200080108d5 */
[----:B------:R-:W3:Y:S01]  /*4500*/  MUFU.EX2 R192, R192 ;  /* 0x000000c000c07308 */ /* 0x000ee20000000800 */
[----:B------:R-:W5:Y:S01]  /*4510*/  LDSM.16.MT88.4 R16, [R196+0x10800] ;  /* 0x01080000c410783b */ /* 0x000f620000004200 */
[--C-:B------:R-:W-:Y:S01]  /*4520*/  FFMA.FTZ R205, R200, UR6, -R215.reuse ;  /* 0x00000006c8cd7c23 */ /* 0x100fe200080108d7 */
[----:B------:R-:W-:Y:S01]  /*4530*/  FFMA.FTZ R203, R222, UR6, -R215 ;  /* 0x00000006decb7c23 */ /* 0x000fe200080108d7 */
[----:B------:R-:W-:Y:S01]  /*4540*/  MUFU.EX2 R191, R191 ;  /* 0x000000bf00bf7308 */ /* 0x000fe20000000800 */
[----:B------:R-:W5:Y:S01]  /*4550*/  LDSM.16.MT88.4 R20, [R198+0x10800] ;  /* 0x01080000c614783b */ /* 0x000f620000004200 */
[----:B--2---:R-:W-:Y:S01]  /*4560*/  F2FP.F16.F32.PACK_AB R130, R190, R193 ;  /* 0x000000c1be82723e */ /* 0x004fe200000000ff */
[--C-:B------:R-:W-:Y:S01]  /*4570*/  FFMA.FTZ R207, R202, UR6, -R213.reuse ;  /* 0x00000006cacf7c23 */ /* 0x100fe200080108d5 */
[----:B------:R-:W2:Y:S01]  /*4580*/  MUFU.EX2 R188, R188 ;  /* 0x000000bc00bc7308 */ /* 0x000ea20000000800 */
[----:B------:R-:W-:Y:S01]  /*4590*/  LDSM.16.MT88.4 R24, [R198+0x14800] ;  /* 0x01480000c618783b */ /* 0x000fe20000004200 */
[----:B------:R-:W-:Y:S01]  /*45a0*/  FFMA.FTZ R211, R176, UR6, -R213 ;  /* 0x00000006b0d37c23 */ /* 0x000fe200080108d5 */
[--C-:B------:R-:W-:Y:S01]  /*45b0*/  FFMA.FTZ R224, R224, UR6, -R215.reuse ;  /* 0x00000006e0e07c23 */ /* 0x100fe200080108d7 */
[----:B------:R-:W-:Y:S01]  /*45c0*/  MUFU.EX2 R189, R189 ;  /* 0x000000bd00bd7308 */ /* 0x000fe20000000800 */
[----:B------:R-:W-:Y:S01]  /*45d0*/  LDSM.16.MT88.4 R28, [R199+0x14800] ;  /* 0x01480000c71c783b */ /* 0x000fe20000004200 */
[----:B---3--:R-:W-:Y:S01]  /*45e0*/  F2FP.F16.F32.PACK_AB R129, R192, R195 ;  /* 0x000000c3c081723e */ /* 0x008fe200000000ff */
[----:B------:R-:W-:Y:S01]  /*45f0*/  FFMA.FTZ R233, R212, UR6, -R215 ;  /* 0x00000006d4e97c23 */ /* 0x000fe200080108d7 */
[----:B------:R-:W3:Y:S01]  /*4600*/  MUFU.EX2 R186, R186 ;  /* 0x000000ba00ba7308 */ /* 0x000ee20000000800 */
[----:B------:R-:W-:Y:S01]  /*4610*/  LDSM.16.MT88.4 R172, [R199+0x12800] ;  /* 0x01280000c7ac783b */ /* 0x000fe20000004200 */
[--C-:B------:R-:W-:Y:S01]  /*4620*/  FFMA.FTZ R210, R210, UR6, -R213.reuse ;  /* 0x00000006d2d27c23 */ /* 0x100fe200080108d5 */
[--C-:B------:R-:W-:Y:S01]  /*4630*/  FFMA.FTZ R231, R208, UR6, -R213.reuse ;  /* 0x00000006d0e77c23 */ /* 0x100fe200080108d5 */
[----:B------:R-:W-:Y:S01]  /*4640*/  MUFU.EX2 R185, R185 ;  /* 0x000000b900b97308 */ /* 0x000fe20000000800 */
[----:B------:R-:W-:Y:S01]  /*4650*/  LDSM.16.MT88.4 R168, [R198+0x12800] ;  /* 0x01280000c6a8783b */ /* 0x000fe20000004200 */
[----:B--2---:R-:W-:Y:S01]  /*4660*/  F2FP.F16.F32.PACK_AB R131, R188, R191 ;  /* 0x000000bfbc83723e */ /* 0x004fe200000000ff */
[----:B------:R-:W-:Y:S01]  /*4670*/  FFMA.FTZ R209, R209, UR6, -R213 ;  /* 0x00000006d1d17c23 */ /* 0x000fe200080108d5 */
        /* <DEDUP_REMOVED lines=13> */
[----:B------:R-:W2:Y:S04]  /*4750*/  MUFU.EX2 R180, R180 ;  /* 0x000000b400b47308 */ /* 0x000ea80000000800 */
[----:B------:R-:W-:Y:S01]  /*4760*/  MUFU.EX2 R200, R224 ;  /* 0x000000e000c87308 */ /* 0x000fe20000000800 */
[C---:B------:R-:W-:Y:S03]  /*4770*/  HMMA.16816.F32 R160, R128.reuse, R156, RZ ;  /* 0x0000009c80a0723c */ /* 0x040fe600000018ff */
[----:B------:R-:W2:Y:S04]  /*4780*/  MUFU.EX2 R205, R205 ;  /* 0x000000cd00cd7308 */ /* 0x000ea80000000800 */
        /* <DEDUP_REMOVED lines=34> */
[----:B-----5:R-:W-:Y:S01]  /*49b0*/  HMMA.16816.F32 R124, R128, R4, RZ ;  /* 0x00000004807c723c */ /* 0x020fe200000018ff */
[----:B---3--:R-:W-:Y:S01]  /*49c0*/  F2FP.F16.F32.PACK_AB R4, R186, R189 ;  /* 0x000000bdba04723e */ /* 0x008fe200000000ff */
[----:B------:R-:W-:Y:S01]  /*49d0*/  FADD.FTZ R189, R189, R190 ;  /* 0x000000bebdbd7221 */ /* 0x000fe20000010000 */
[----:B--2---:R-:W-:Y:S01]  /*49e0*/  F2FP.F16.F32.PACK_AB R5, R184, R187 ;  /* 0x000000bbb805723e */ /* 0x004fe200000000ff */
        /* <DEDUP_REMOVED lines=89> */
[--C-:B------:R-:W-:Y:S01]  /*4f80*/  FFMA.FTZ R176, R220, UR6, -R215.reuse ;  /* 0x00000006dcb07c23 */ /* 0x100fe200080108d7 */
[----:B------:R-:W-:-:S05]  /*4f90*/  FFMA.FTZ R177, R218, UR6, -R215 ;  /* 0x00000006dab17c23 */ /* 0x000fca00080108d7 */
[----:B------:R-:W-:Y:S01]  /*4fa0*/  MUFU.EX2 R176, R176 ;  /* 0x000000b000b07308 */ /* 0x000fe20000000800 */
[C---:B------:R-:W-:Y:S01]  /*4fb0*/  HMMA.16816.F32 R40, R4.reuse, R178, R40 ;  /* 0x000000b20428723c */ /* 0x040fe20000001828 */
[----:B------:R-:W-:Y:S01]  /*4fc0*/  FFMA.FTZ R178, R214, UR6, -R215 ;  /* 0x00000006d6b27c23 */ /* 0x000fe200080108d7 */
[----:B------:R-:W-:Y:S01]  /*4fd0*/  FFMA.FTZ R179, R216, UR6, -R213 ;  /* 0x00000006d8b37c23 */ /* 0x000fe200080108d5 */
[----:B------:R-:W3:Y:S04]  /*4fe0*/  MUFU.EX2 R177, R177 ;  /* 0x000000b100b17308 */ /* 0x000ee80000000800 */
[----:B------:R-:W-:Y:S01]  /*4ff0*/  MUFU.EX2 R178, R178 ;  /* 0x000000b200b27308 */ /* 0x000fe20000000800 */
[C---:B--2---:R-:W-:Y:S03]  /*5000*/  HMMA.16816.F32 R100, R4.reuse, R12, R100 ;  /* 0x0000000c0464723c */ /* 0x044fe60000001864 */
[----:B------:R-:W2:Y:S05]  /*5010*/  MUFU.EX2 R179, R179 ;  /* 0x000000b300b37308 */ /* 0x000eaa0000000800 */
[C---:B------:R-:W-:Y:S01]  /*5020*/  HMMA.16816.F32 R104, R4.reuse, R14, R104 ;  /* 0x0000000e0468723c */ /* 0x040fe20000001868 */
[----:B------:R-:W2:Y:S07]  /*5030*/  LDSM.16.MT88.4 R12, [R201+0x11800] ;  /* 0x01180000c90c783b */ /* 0x000eae0000004200 */
        /* <DEDUP_REMOVED lines=20> */
[----:B---3--:R-:W-:Y:S01]  /*5180*/  F2FP.F16.F32.PACK_AB R4, R177, R176 ;  /* 0x000000b0b104723e */ /* 0x008fe200000000ff */
[----:B------:R-:W-:Y:S01]  /*5190*/  LDSM.16.MT88.4 R24, [R198+0x15800] ;  /* 0x01580000c618783b */ /* 0x000fe20000004200 */
[----:B--2---:R-:W-:-:S02]  /*51a0*/  F2FP.F16.F32.PACK_AB R5, R210, R179 ;  /* 0x000000b3d205723e */ /* 0x004fc400000000ff */
[----:B------:R-:W-:Y:S02]  /*51b0*/  F2FP.F16.F32.PACK_AB R6, R233, R178 ;  /* 0x000000b2e906723e */ /* 0x000fe400000000ff */
[----:B------:R-:W-:-:S07]  /*51c0*/  F2FP.F16.F32.PACK_AB R7, R231, R208 ;  /* 0x000000d0e707723e */ /* 0x000fce00000000ff */
        /* <DEDUP_REMOVED lines=59> */
[----:B------:R-:W-:Y:S01]  /*5580*/  SHF.R.U32.HI R4, RZ, 0x3, R0 ;  /* 0x00000003ff047819 */ /* 0x000fe20000011600 */
[----:B------:R-:W-:Y:S01]  /*5590*/  IMAD.U32 R6, RZ, RZ, UR22 ;  /* 0x00000016ff067e24 */ /* 0x000fe2000f8e00ff */
[----:B------:R-:W-:Y:S01]  /*55a0*/  USHF.R.S32.HI UR6, URZ, 0x1f, UR19 ;  /* 0x0000001fff067899 */ /* 0x000fe20008011413 */
[----:B------:R-:W-:Y:S01]  /*55b0*/  IMAD.U32 R7, RZ, RZ, UR20 ;  /* 0x00000014ff077e24 */ /* 0x000fe2000f8e00ff */
[----:B------:R-:W-:Y:S01]  /*55c0*/  MOV R222, 0x20 ;  /* 0x0000002000de7802 */ /* 0x000fe20000000f00 */
[----:B------:R-:W-:Y:S01]  /*55d0*/  IMAD.SHL.U32 R221, R0, 0x40, RZ ;  /* 0x0000004000dd7824 */ /* 0x000fe200078e00ff */
[----:B------:R-:W-:Y:S01]  /*55e0*/  UIMAD UR6, UR6, UR4, URZ ;  /* 0x00000004060672a4 */ /* 0x000fe2000f8e02ff */
[----:B------:R-:W-:Y:S01]  /*55f0*/  IMAD.WIDE.U32 R4, R4, UR8, R6 ;  /* 0x0000000804047c25 */ /* 0x000fe2000f8e0006 */
[----:B------:R-:W-:Y:S01]  /*5600*/  ULEA.HI.SX32 UR4, UR18, 0xfffffffe, 0x1a ;  /* 0xfffffffe12047891 */ /* 0x000fe2000f8fd2ff */
[----:B------:R-:W-:Y:S01]  /*5610*/  SHF.R.U32.HI R6, RZ, 0x1, R0 ;  /* 0x00000001ff067819 */ /* 0x000fe20000011600 */
[----:B------:R-:W-:Y:S01]  /*5620*/  UIMAD UR5, UR19, UR5, UR6 ;  /* 0x00000005130572a4 */ /* 0x000fe2000f8e0206 */
[----:B------:R-:W-:Y:S01]  /*5630*/  IMAD.IADD R5, R167, 0x1, R5 ;  /* 0x00000001a7057824 */ /* 0x000fe200078e0205 */
[----:B------:R-:W-:Y:S01]  /*5640*/  UIMAD.WIDE.U32 UR20, UR4, UR8, URZ ;  /* 0x00000008041472a5 */ /* 0x000fe2000f8e00ff */
[----:B------:R-:W-:Y:S01]  /*5650*/  IMAD.SHL.U32 R227, R0, 0x20, RZ ;  /* 0x0000002000e37824 */ /* 0x000fe200078e00ff */
[C---:B------:R-:W-:Y:S01]  /*5660*/  LOP3.LUT R7, R221.reuse, 0x1c0, RZ, 0xc0, !PT ;  /* 0x000001c0dd077812 */ /* 0x040fe200078ec0ff */
[----:B------:R-:W-:Y:S01]  /*5670*/  IMAD.WIDE.U32 R4, R2, UR19, R4 ;  /* 0x0000001302047c25 */ /* 0x000fe2000f8e0004 */
[----:B------:R-:W-:Y:S01]  /*5680*/  LOP3.LUT R2, R221, 0x200, RZ, 0xc0, !PT ;  /* 0x00000200dd027812 */ /* 0x000fe200078ec0ff */
[----:B------:R-:W-:Y:S01]  /*5690*/  UIMAD UR4, UR4, UR9, UR21 ;  /* 0x00000009040472a4 */ /* 0x000fe2000f8e0215 */
[----:B------:R-:W-:Y:S01]  /*56a0*/  LOP3.LUT R7, R7, 0x38, R166, 0xf8, !PT ;  /* 0x0000003807077812 */ /* 0x000fe200078ef8a6 */
[----:B------:R-:W-:Y:S01]  /*56b0*/  UMOV UR6, 0x400 ;  /* 0x0000040000067882 */ /* 0x000fe20000000000 */
[----:B------:R-:W-:Y:S01]  /*56c0*/  IADD3 R11, P1, PT, R165, R4, RZ ;  /* 0x00000004a50b7210 */ /* 0x000fe20007f3e0ff */
[----:B------:R-:W-:Y:S01]  /*56d0*/  IMAD.U32 R4, RZ, RZ, UR20 ;  /* 0x00000014ff047e24 */ /* 0x000fe2000f8e00ff */
[----:B------:R-:W-:Y:S01]  /*56e0*/  LOP3.LUT R227, R2, 0x7c00, R227, 0xf8, !PT ;  /* 0x00007c0002e37812 */ /* 0x000fe200078ef8e3 */
[----:B------:R-:W-:Y:S01]  /*56f0*/  IMAD.U32 R9, RZ, RZ, UR4 ;  /* 0x00000004ff097e24 */ /* 0x000fe2000f8e00ff */
[----:B------:R-:W-:Y:S01]  /*5700*/  IADD3.X R2, PT, PT, R5, UR5, RZ, P1, !PT ;  /* 0x0000000505027c10 */ /* 0x000fe20008ffe4ff */
[----:B------:R-:W1:Y:S01]  /*5710*/  S2UR UR5, SR_CgaCtaId ;  /* 0x00000000000579c3 */ /* 0x000e620000008800 */
[----:B------:R-:W-:Y:S01]  /*5720*/  IMAD.U32 R5, RZ, RZ, UR21 ;  /* 0x00000015ff057e24 */ /* 0x000fe2000f8e00ff */
[----:B------:R-:W-:Y:S01]  /*5730*/  LOP3.LUT R5, R7, 0x8, R0, 0x78, !PT ;  /* 0x0000000807057812 */ /* 0x000fe200078e7800 */
[----:B------:R-:W-:Y:S01]  /*5740*/  UIADD3 UR30, UP0, UPT, UR30, -0x180, URZ ;  /* 0xfffffe801e1e7890 */ /* 0x000fe2000ff1e0ff */
[C---:B------:R-:W-:Y:S01]  /*5750*/  SHF.L.U64.HI R2, R11.reuse, 0x1, R2 ;  /* 0x000000010b027819 */ /* 0x040fe20000010202 */
[----:B------:R-:W-:Y:S01]  /*5760*/  IMAD.SHL.U32 R11, R11, 0x2, RZ ;  /* 0x000000020b0b7824 */ /* 0x000fe200078e00ff */
[----:B------:R-:W-:Y:S01]  /*5770*/  LOP3.LUT R224, R221, 0x400, RZ, 0xc0, !PT ;  /* 0x00000400dde07812 */ /* 0x000fe200078ec0ff */
[----:B------:R-:W-:Y:S01]  /*5780*/  IMAD.MOV.U32 R169, RZ, RZ, R164 ;  /* 0x000000ffffa97224 */ /* 0x000fe200078e00a4 */
[----:B------:R-:W-:Y:S01]  /*5790*/  LOP3.LUT R0, R7, 0x8, R6, 0x78, !PT ;  /* 0x0000000807007812 */ /* 0x000fe200078e7806 */
[----:B------:R-:W-:Y:S01]  /*57a0*/  USHF.L.U64.HI UR10, UR8, 0x5, UR9 ;  /* 0x00000005080a7899 */ /* 0x000fe20008010209 */
[C---:B------:R-:W-:Y:S01]  /*57b0*/  LEA R234, P1, R4.reuse, R11, 0x7 ;  /* 0x0000000b04ea7211 */ /* 0x040fe200078238ff */
[----:B------:R-:W-:Y:S01]  /*57c0*/  IMAD R224, R5, 0x2, R224 ;  /* 0x0000000205e07824 */ /* 0x000fe200078e02e0 */
[----:B------:R-:W-:Y:S01]  /*57d0*/  LOP3.LUT R227, R227, R0, RZ, 0xfc, !PT ;  /* 0x00000000e3e37212 */ /* 0x000fe200078efcff */
[----:B------:R-:W-:Y:S01]  /*57e0*/  USHF.L.U32 UR11, UR8, 0x5, URZ ;  /* 0x00000005080b7899 */ /* 0x000fe200080006ff */
[----:B------:R-:W-:Y:S01]  /*57f0*/  LEA.HI.X R2, R4, R2, R9, 0x7, P1 ;  /* 0x0000000204027211 */ /* 0x000fe200008f3c09 */
[----:B------:R-:W-:Y:S01]  /*5800*/  USHF.L.U64.HI UR19, UR8, 0x7, UR9 ;  /* 0x0000000708137899 */ /* 0x000fe20008010209 */
[----:B------:R-:W-:Y:S01]  /*5810*/  IADD3 R234, P1, PT, R234, UR12, RZ ;  /* 0x0000000ceaea7c10 */ /* 0x000fe2000ff3e0ff */
[----:B------:R-:W-:Y:S01]  /*5820*/  USHF.L.U32 UR8, UR8, 0x7, URZ ;  /* 0x0000000708087899 */ /* 0x000fe200080006ff */
[----:B------:R-:W-:Y:S01]  /*5830*/  LOP3.LUT R221, R0, 0x200, R221, 0xf8, !PT ;  /* 0x0000020000dd7812 */ /* 0x000fe200078ef8dd */
[----:B------:R-:W-:Y:S01]  /*5840*/  IMAD.MOV.U32 R0, RZ, RZ, R3 ;  /* 0x000000ffff007224 */ /* 0x000fe200078e0003 */
[----:B------:R-:W-:Y:S01]  /*5850*/  IADD3.X R235, PT, PT, R2, UR13, RZ, P1, !PT ;  /* 0x0000000d02eb7c10 */ /* 0x000fe20008ffe4ff */
[----:B------:R-:W-:Y:S01]  /*5860*/  IMAD.MOV.U32 R2, RZ, RZ, 0x40 ;  /* 0x00000040ff027424 */ /* 0x000fe200078e00ff */
[----:B------:R-:W-:Y:S01]  /*5870*/  SEL R222, R222, 0xffffffe0, !P0 ;  /* 0xffffffe0dede7807 */ /* 0x000fe20004000000 */
[----:B------:R-:W-:Y:S01]  /*5880*/  ULEA.HI.SX32 UR18, UR18, 0xfffffffd, 0x1a ;  /* 0xfffffffd12127891 */ /* 0x000fe2000f8fd2ff */
[----:B------:R-:W-:Y:S01]  /*5890*/  LOP3.LUT R229, R181, 0x1e00, R166, 0xf8, !PT ;  /* 0x00001e00b5e57812 */ /* 0x000fe200078ef8a6 */
[----:B-1----:R-:W-:Y:S01]  /*58a0*/  ULEA UR5, UR5, UR6, 0x18 ;  /* 0x0000000605057291 */ /* 0x002fe2000f8ec0ff */
[----:B------:R-:W-:Y:S01]  /*58b0*/  SEL R2, R2, 0xffffffc0, !P6 ;  /* 0xffffffc002027807 */ /* 0x000fe20007000000 */
[----:B------:R-:W1:Y:S04]  /*58c0*/  LDCU UR9, c[0x0][0x50c] ;  /* 0x0000a180ff0977ac */ /* 0x000e680008000800 */
[----:B------:R-:W-:Y:S01]  /*58d0*/  LEA R227, R227, UR5, 0x1 ;  /* 0x00000005e3e37c11 */ /* 0x000fe2000f8e08ff */
[----:B------:R-:W-:Y:S01]  /*58e0*/  VIADD R3, R224, UR5 ;  /* 0x00000005e0037c36 */ /* 0x000fe20008000000 */
[----:B------:R-:W-:Y:S01]  /*58f0*/  LEA R221, R221, UR5, 0x1 ;  /* 0x00000005dddd7c11 */ /* 0x000fe2000f8e08ff */
[----:B------:R-:W2:Y:S01]  /*5900*/  LDCU UR4, c[0x0][0x45c] ;  /* 0x00008b80ff0477ac */ /* 0x000ea20008000800 */
[----:B------:R-:W-:Y:S01]  /*5910*/  LEA R229, R229, UR5, 0x1 ;  /* 0x00000005e5e57c11 */ /* 0x000fe2000f8e08ff */
[----:B------:R-:W-:Y:S01]  /*5920*/  IMAD.IADD R225, R2, 0x1, R227 ;  /* 0x0000000102e17824 */ /* 0x000fe200078e02e3 */
[----:B------:R-:W-:Y:S01]  /*5930*/  IADD3 R232, PT, PT, R221, 0x10040, RZ ;  /* 0x00010040dde87810 */ /* 0x000fe20007ffe0ff */
[C---:B------:R-:W-:Y:S01]  /*5940*/  IMAD.IADD R223, R3.reuse, 0x1, R2 ;  /* 0x0000000103df7824 */ /* 0x040fe200078e0202 */
[----:B------:R-:W-:Y:S01]  /*5950*/  UIADD3.X UR7, UPT, UPT, UR7, -0x1, URZ, UP0, !UPT ;  /* 0xffffffff07077890 */ /* 0x000fe200087fe4ff */
[----:B------:R-:W-:-:S02]  /*5960*/  IMAD.IADD R218, R3, 0x1, R222 ;  /* 0x0000000103da7824 */ /* 0x000fc400078e02de */
[C---:B------:R-:W-:Y:S02]  /*5970*/  IMAD.IADD R220, R222.reuse, 0x1, R221 ;  /* 0x00000001dedc7824 */ /* 0x040fe400078e02dd */
[----:B------:R-:W-:Y:S02]  /*5980*/  VIADD R230, R221, 0x10000 ;  /* 0x00010000dde67836 */ /* 0x000fe40000000000 */
[C---:B------:R-:W-:Y:S02]  /*5990*/  IMAD.IADD R217, R222.reuse, 0x1, R227 ;  /* 0x00000001ded97824 */ /* 0x040fe400078e02e3 */
[C---:B------:R-:W-:Y:S02]  /*59a0*/  IMAD.IADD R219, R222.reuse, 0x1, R223 ;  /* 0x00000001dedb7824 */ /* 0x040fe400078e02df */
[----:B------:R-:W-:Y:S01]  /*59b0*/  IMAD.IADD R216, R222, 0x1, R225 ;  /* 0x00000001ded87824 */ /* 0x000fe200078e02e1 */
[----:B-1----:R-:W-:Y:S06]  /*59c0*/  BRA `(.L_x_805) ;  /* 0x0000000000a07947 */ /* 0x002fec0003800000 */
.L_x_807:
        /* <DEDUP_REMOVED lines=12> */
[C---:B------:R-:W-:Y:S02]  /*5a90*/  LEA R16, P2, R9.reuse, R228, 0x1 ;  /* 0x000000e409107211 */ /* 0x040fe400078408ff */
[----:B------:R-:W-:Y:S01]  /*5aa0*/  LEA.HI.X R8, R10, R5, R6, 0x6, P0 ;  /* 0x000000050a087211 */ /* 0x000fe200000f3406 */
[----:B------:R1:W-:Y:S01]  /*5ab0*/  LDGSTS.E.BYPASS.LTC128B.128 [R229+0xa000], desc[UR16][R14.64+0x80] ;  /* 0x0a0000800ee57fae */ /* 0x0003e2000b981a10 */
[-C--:B------:R-:W-:Y:S02]  /*5ac0*/  IADD3 R13, P0, PT, R4, R9.reuse, RZ ;  /* 0x00000009040d7210 */ /* 0x080fe40007f1e0ff */
[--C-:B------:R-:W-:Y:S01]  /*5ad0*/  LEA.HI.X R17, R9, R226, R8.reuse, 0x1, P2 ;  /* 0x000000e209117211 */ /* 0x100fe200010f0c08 */
[----:B------:R1:W-:Y:S01]  /*5ae0*/  LDGSTS.E.BYPASS.LTC128B.128 [R229+0xc000], desc[UR16][R14.64+0x100] ;  /* 0x0c0001000ee57fae */ /* 0x0003e2000b981a10 */
[C---:B------:R-:W-:Y:S01]  /*5af0*/  LEA R11, P1, R2.reuse, R9, 0x5 ;  /* 0x00000009020b7211 */ /* 0x040fe200078228ff */
[----:B------:R-:W-:Y:S02]  /*5b00*/  IMAD.X R5, R5, 0x1, R8, P0 ;  /* 0x0000000105057824 */ /* 0x000fe400000e0608 */
[----:B------:R1:W-:Y:S01]  /*5b10*/  LDGSTS.E.BYPASS.LTC128B.128 [R229+0xe000], desc[UR16][R14.64+0x180] ;  /* 0x0e0001800ee57fae */ /* 0x0003e2000b981a10 */
[----:B------:R-:W-:Y:S02]  /*5b20*/  LEA R4, P0, R11, R228, 0x1 ;  /* 0x000000e40b047211 */ /* 0x000fe400078008ff */
[----:B------:R-:W-:Y:S01]  /*5b30*/  LEA.HI.X R2, R2, R8, R3, 0x5, P1 ;  /* 0x0000000802027211 */ /* 0x000fe200008f2c03 */
[----:B------:R1:W-:Y:S01]  /*5b40*/  LDGSTS.E.BYPASS.LTC128B.128 [R229+0x8800], desc[UR16][R16.64] ;  /* 0x0880000010e57fae */ /* 0x0003e2000b981a10 */
[C---:B------:R-:W-:Y:S03]  /*5b50*/  LEA R12, P1, R13.reuse, R228, 0x1 ;  /* 0x000000e40d0c7211 */ /* 0x040fe600078208ff */
        /* <DEDUP_REMOVED lines=15> */
.L_x_805:
        /* <DEDUP_REMOVED lines=24> */
[----:B------:R-:W-:Y:S05]  /*5dd0*/  LDGSTS.E.BYPASS.LTC128B.128 [R229+0x11800], desc[UR16][R2.64+0x300] ;  /* 0x1180030002e57fae */ /* 0x000fea000b981a10 */
[----:B------:R-:W-:Y:S05]  /*5de0*/  LDGSTS.E.BYPASS.LTC128B.128 [R229+0x13800], desc[UR16][R2.64+0x380] ;  /* 0x1380038002e57fae */ /* 0x000fea000b981a10 */
[----:B------:R-:W-:Y:S05]  /*5df0*/  LDGSTS.E.BYPASS.LTC128B.128 [R229+0x15800], desc[UR16][R2.64+0x400] ;  /* 0x1580040002e57fae */ /* 0x000fea000b981a10 */
[----:B------:R3:W-:Y:S05]  /*5e00*/  LDGSTS.E.BYPASS.LTC128B.128 [R229+0x17800], desc[UR16][R2.64+0x480] ;  /* 0x1780048002e57fae */ /* 0x0007ea000b981a10 */
[----:B------:R-:W-:Y:S05]  /*5e10*/  LDSM.16.M88.4 R172, [R227] ;  /* 0x00000000e3ac783b */ /* 0x000fea0000000200 */
[----:B------:R-:W4:Y:S05]  /*5e20*/  LDSM.16.M88.4 R176, [R224+UR5+0x8000] ;  /* 0x00800005e0b0783b */ /* 0x000f2a0008000200 */
[----:B------:R-:W5:Y:S05]  /*5e30*/  LDSM.16.M88.4 R180, [R224+UR5+0x8800] ;  /* 0x00880005e0b4783b */ /* 0x000f6a0008000200 */
[----:B------:R-:W2:Y:S05]  /*5e40*/  LDSM.16.M88.4 R184, [R224+UR5+0x9000] ;  /* 0x00900005e0b8783b */ /* 0x000eaa0008000200 */
[----:B------:R-:W0:Y:S05]  /*5e50*/  LDGDEPBAR ;  /* 0x00000000000079af */ /* 0x000e2a0000000000 */
[----:B------:R-:W3:Y:S05]  /*5e60*/  LDSM.16.M88.4 R188, [R224+UR5+0x9800] ;  /* 0x00980005e0bc783b */ /* 0x000eea0008000200 */
[----:B------:R-:W-:Y:S05]  /*5e70*/  LDSM.16.M88.4 R192, [R217] ;  /* 0x00000000d9c0783b */ /* 0x000fea0000000200 */
[----:B------:R-:W3:Y:S05]  /*5e80*/  LDSM.16.M88.4 R196, [R218+0x8000] ;  /* 0x00800000dac4783b */ /* 0x000eea0000000200 */
[----:B------:R-:W3:Y:S05]  /*5e90*/  LDSM.16.M88.4 R200, [R218+0x8800] ;  /* 0x00880000dac8783b */ /* 0x000eea0000000200 */
[----:B-1----:R-:W-:Y:S01]  /*5ea0*/  LDSM.16.M88.4 R164, [R223+0x9000] ;  /* 0x00900000dfa4783b */ /* 0x002fe20000000200 */
[C---:B----4-:R-:W-:Y:S04]  /*5eb0*/  HMMA.16816.F32 R4, R172.reuse, R176, RZ ;  /* 0x000000b0ac04723c */ /* 0x050fe800000018ff */
[----:B------:R-:W-:Y:S04]  /*5ec0*/  LDSM.16.M88.4 R204, [R219+0x8000] ;  /* 0x00800000dbcc783b */ /* 0x000fe80000000200 */
[C---:B------:R-:W-:Y:S01]  /*5ed0*/  HMMA.16816.F32 R8, R172.reuse, R178, RZ ;  /* 0x000000b2ac08723c */ /* 0x040fe200000018ff */
[----:B------:R-:W1:Y:S05]  /*5ee0*/  LDSM.16.M88.4 R176, [R218+0x9000] ;  /* 0x00900000dab0783b */ /* 0x000e6a0000000200 */
[----:B------:R-:W-:Y:S02]  /*5ef0*/  LDSM.16.M88.4 R208, [R223+0xa000] ;  /* 0x00a00000dfd0783b */ /* 0x000fe40000000200 */
[C---:B-----5:R-:W-:Y:S03]  /*5f00*/  HMMA.16816.F32 R12, R172.reuse, R180, RZ ;  /* 0x000000b4ac0c723c */ /* 0x060fe600000018ff */
[----:B------:R-:W-:Y:S05]  /*5f10*/  LDSM.16.M88.4 R212, [R218+0xc000] ;  /* 0x00c00000dad4783b */ /* 0x000fea0000000200 */
[C---:B------:R-:W-:Y:S01]  /*5f20*/  HMMA.16816.F32 R16, R172.reuse, R182, RZ ;  /* 0x000000b6ac10723c */ /* 0x040fe200000018ff */
[----:B------:R-:W-:Y:S07]  /*5f30*/  LDSM.16.M88.4 R180, [R225] ;  /* 0x00000000e1b4783b */ /* 0x000fee0000000200 */
[C---:B--2---:R-:W-:Y:S08]  /*5f40*/  HMMA.16816.F32 R20, R172.reuse, R184, RZ ;  /* 0x000000b8ac14723c */ /* 0x044ff000000018ff */
[C---:B------:R-:W-:Y:S01]  /*5f50*/  HMMA.16816.F32 R24, R172.reuse, R186, RZ ;  /* 0x000000baac18723c */ /* 0x040fe200000018ff */
[----:B------:R-:W-:Y:S07]  /*5f60*/  LDSM.16.M88.4 R184, [R223+0x8000] ;  /* 0x00800000dfb8783b */ /* 0x000fee0000000200 */
[C---:B---3--:R-:W-:Y:S08]  /*5f70*/  HMMA.16816.F32 R28, R172.reuse, R188, RZ ;  /* 0x000000bcac1c723c */ /* 0x048ff000000018ff */
        /* <DEDUP_REMOVED lines=8> */
[----:B------:R-:W5:Y:S07]  /*6000*/  LDSM.16.M88.4 R200, [R216] ;  /* 0x00000000d8c8783b */ /* 0x000f6e0000000200 */
[C---:B-1----:R-:W-:Y:S08]  /*6010*/  HMMA.16816.F32 R20, R192.reuse, R176, R20 ;  /* 0x000000b0c014723c */ /* 0x042ff00000001814 */
[C---:B------:R-:W-:Y:S01]  /*6020*/  HMMA.16816.F32 R24, R192.reuse, R178, R24 ;  /* 0x000000b2c018723c */ /* 0x040fe20000001818 */
[----:B------:R-:W-:Y:S07]  /*6030*/  LDSM.16.M88.4 R176, [R219+0x9800] ;  /* 0x00980000dbb0783b */ /* 0x000fee0000000200 */
[C---:B--2---:R-:W-:Y:S08]  /*6040*/  HMMA.16816.F32 R28, R192.reuse, R172, R28 ;  /* 0x000000acc01c723c */ /* 0x044ff0000000181c */
[----:B------:R-:W-:Y:S01]  /*6050*/  HMMA.16816.F32 R32, R192, R174, R32 ;  /* 0x000000aec020723c */ /* 0x000fe20000001820 */
[----:B------:R-:W1:Y:S05]  /*6060*/  LDSM.16.M88.4 R172, [R219+0x8800] ;  /* 0x00880000dbac783b */ /* 0x000e6a0000000200 */
[----:B------:R-:W-:Y:S02]  /*6070*/  LDSM.16.M88.4 R192, [R224+UR5+0xb000] ;  /* 0x00b00005e0c0783b */ /* 0x000fe40008000200 */
[C---:B------:R-:W-:Y:S08]  /*6080*/  HMMA.16816.F32 R4, R180.reuse, R184, R4 ;  /* 0x000000b8b404723c */ /* 0x040ff00000001804 */
[C---:B------:R-:W-:Y:S01]  /*6090*/  HMMA.16816.F32 R8, R180.reuse, R186, R8 ;  /* 0x000000bab408723c */ /* 0x040fe20000001808 */
[----:B------:R-:W-:Y:S07]  /*60a0*/  LDSM.16.M88.4 R184, [R224+UR5+0xa000] ;  /* 0x00a00005e0b8783b */ /* 0x000fee0008000200 */
[C---:B---3--:R-:W-:Y:S08]  /*60b0*/  HMMA.16816.F32 R12, R180.reuse, R188, R12 ;  /* 0x000000bcb40c723c */ /* 0x048ff0000000180c */
[C---:B------:R-:W-:Y:S01]  /*60c0*/  HMMA.16816.F32 R16, R180.reuse, R190, R16 ;  /* 0x000000beb410723c */ /* 0x040fe20000001810 */
[----:B------:R-:W-:Y:S07]  /*60d0*/  LDSM.16.M88.4 R188, [R224+UR5+0xa800] ;  /* 0x00a80005e0bc783b */ /* 0x000fee0008000200 */
[C---:B------:R-:W-:Y:S08]  /*60e0*/  HMMA.16816.F32 R20, R180.reuse, R164, R20 ;  /* 0x000000a4b414723c */ /* 0x040ff00000001814 */
[C---:B------:R-:W-:Y:S01]  /*60f0*/  HMMA.16816.F32 R24, R180.reuse, R166, R24 ;  /* 0x000000a6b418723c */ /* 0x040fe20000001818 */
[----:B------:R-:W2:Y:S07]  /*6100*/  LDSM.16.M88.4 R164, [R219+0x9000] ;  /* 0x00900000dba4783b */ /* 0x000eae0000000200 */
[C---:B----4-:R-:W-:Y:S08]  /*6110*/  HMMA.16816.F32 R28, R180.reuse, R196, R28 ;  /* 0x000000c4b41c723c */ /* 0x050ff0000000181c */
[----:B------:R-:W-:Y:S01]  /*6120*/  HMMA.16816.F32 R32, R180, R198, R32 ;  /* 0x000000c6b420723c */ /* 0x000fe20000001820 */
[----:B------:R-:W3:Y:S05]  /*6130*/  LDSM.16.M88.4 R180, [R227+0x2000] ;  /* 0x00200000e3b4783b */ /* 0x000eea0000000200 */
[----:B------:R-:W-:Y:S02]  /*6140*/  LDSM.16.M88.4 R196, [R217+0x2000] ;  /* 0x00200000d9c4783b */ /* 0x000fe40000000200 */
[C---:B-----5:R-:W-:Y:S08]  /*6150*/  HMMA.16816.F32 R4, R200.reuse, R204, R4 ;  /* 0x000000ccc804723c */ /* 0x060ff00000001804 */
[C---:B------:R-:W-:Y:S01]  /*6160*/  HMMA.16816.F32 R8, R200.reuse, R206, R8 ;  /* 0x000000cec808723c */ /* 0x040fe20000001808 */
[----:B------:R-:W-:Y:S07]  /*6170*/  LDSM.16.M88.4 R204, [R218+0xa000] ;  /* 0x00a00000dacc783b */ /* 0x000fee0000000200 */
[C---:B-1----:R-:W-:Y:S08]  /*6180*/  HMMA.16816.F32 R12, R200.reuse, R172, R12 ;  /* 0x000000acc80c723c */ /* 0x042ff0000000180c */
[C---:B------:R-:W-:Y:S01]  /*6190*/  HMMA.16816.F32 R16, R200.reuse, R174, R16 ;  /* 0x000000aec810723c */ /* 0x040fe20000001810 */
[----:B------:R-:W1:Y:S07]  /*61a0*/  LDSM.16.M88.4 R172, [R224+UR5+0xb800] ;  /* 0x00b80005e0ac783b */ /* 0x000e6e0008000200 */
[C---:B--2---:R-:W-:Y:S08]  /*61b0*/  HMMA.16816.F32 R20, R200.reuse, R164, R20 ;  /* 0x000000a4c814723c */ /* 0x044ff00000001814 */
[C---:B------:R-:W-:Y:S01]  /*61c0*/  HMMA.16816.F32 R24, R200.reuse, R166, R24 ;  /* 0x000000a6c818723c */ /* 0x040fe20000001818 */
[----:B------:R-:W2:Y:S07]  /*61d0*/  LDSM.16.M88.4 R164, [R218+0xa800] ;  /* 0x00a80000daa4783b */ /* 0x000eae0000000200 */
[C---:B------:R-:W-:Y:S08]  /*61e0*/  HMMA.16816.F32 R28, R200.reuse, R176, R28 ;  /* 0x000000b0c81c723c */ /* 0x040ff0000000181c */
[----:B------:R-:W-:Y:S01]  /*61f0*/  HMMA.16816.F32 R32, R200, R178, R32 ;  /* 0x000000b2c820723c */ /* 0x000fe20000001820 */
[----:B------:R-:W4:Y:S05]  /*6200*/  LDSM.16.M88.4 R176, [R218+0xb000] ;  /* 0x00b00000dab0783b */ /* 0x000f2a0000000200 */
[----:B------:R-:W-:Y:S02]  /*6210*/  LDSM.16.M88.4 R200, [R225+0x2000] ;  /* 0x00200000e1c8783b */ /* 0x000fe40000000200 */
        /* <DEDUP_REMOVED lines=9> */
[C---:B-1----:R-:W-:Y:S08]  /*62b0*/  HMMA.16816.F32 R28, R180.reuse, R172, R28 ;  /* 0x000000acb41c723c */ /* 0x042ff0000000181c */
[----:B------:R-:W-:Y:S01]  /*62c0*/  HMMA.16816.F32 R32, R180, R174, R32 ;  /* 0x000000aeb420723c */ /* 0x000fe20000001820 */
[----:B------:R-:W1:Y:S05]  /*62d0*/  LDSM.16.M88.4 R172, [R223+0xa800] ;  /* 0x00a80000dfac783b */ /* 0x000e6a0000000200 */
[----:B------:R-:W5:Y:S02]  /*62e0*/  LDSM.16.M88.4 R180, [R223+0xb000] ;  /* 0x00b00000dfb4783b */ /* 0x000f640000000200 */
[C---:B------:R-:W-:Y:S08]  /*62f0*/  HMMA.16816.F32 R4, R196.reuse, R204, R4 ;  /* 0x000000ccc404723c */ /* 0x040ff00000001804 */
[C---:B------:R-:W-:Y:S01]  /*6300*/  HMMA.16816.F32 R8, R196.reuse, R206, R8 ;  /* 0x000000cec408723c */ /* 0x040fe20000001808 */
[----:B------:R-:W5:Y:S07]  /*6310*/  LDSM.16.M88.4 R204, [R219+0xa000] ;  /* 0x00a00000dbcc783b */ /* 0x000f6e0000000200 */
        /* <DEDUP_REMOVED lines=8> */
[----:B------:R-:W3:Y:S05]  /*63a0*/  LDSM.16.M88.4 R184, [R219+0xb800] ;  /* 0x00b80000dbb8783b */ /* 0x000eea0000000200 */
[----:B------:R-:W-:Y:S02]  /*63b0*/  LDSM.16.M88.4 R196, [R227+0x4000] ;  /* 0x00400000e3c4783b */ /* 0x000fe40000000200 */
[C---:B------:R-:W-:Y:S08]  /*63c0*/  HMMA.16816.F32 R4, R200.reuse, R208, R4 ;  /* 0x000000d0c804723c */ /* 0x040ff00000001804 */
[C---:B------:R-:W-:Y:S01]  /*63d0*/  HMMA.16816.F32 R8, R200.reuse, R210, R8 ;  /* 0x000000d2c808723c */ /* 0x040fe20000001808 */
[----:B------:R-:W3:Y:S07]  /*63e0*/  LDSM.16.M88.4 R208, [R224+UR5+0xc000] ;  /* 0x00c00005e0d0783b */ /* 0x000eee0008000200 */
[C---:B-1----:R-:W-:Y:S08]  /*63f0*/  HMMA.16816.F32 R12, R200.reuse, R172, R12 ;  /* 0x000000acc80c723c */ /* 0x042ff0000000180c */
[C---:B------:R-:W-:Y:S01]  /*6400*/  HMMA.16816.F32 R16, R200.reuse, R174, R16 ;  /* 0x000000aec810723c */ /* 0x040fe20000001810 */
[----:B------:R-:W1:Y:S07]  /*6410*/  LDSM.16.M88.4 R172, [R224+UR5+0xc800] ;  /* 0x00c80005e0ac783b */ /* 0x000e6e0008000200 */
[C---:B-----5:R-:W-:Y:S08]  /*6420*/  HMMA.16816.F32 R20, R200.reuse, R180, R20 ;  /* 0x000000b4c814723c */ /* 0x060ff00000001814 */
[C---:B------:R-:W-:Y:S01]  /*6430*/  HMMA.16816.F32 R24, R200.reuse, R182, R24 ;  /* 0x000000b6c818723c */ /* 0x040fe20000001818 */
[----:B------:R-:W5:Y:S07]  /*6440*/  LDSM.16.M88.4 R180, [R224+UR5+0xd000] ;  /* 0x00d00005e0b4783b */ /* 0x000f6e0008000200 */
[C---:B------:R-:W-:Y:S08]  /*6450*/  HMMA.16816.F32 R28, R200.reuse, R188, R28 ;  /* 0x000000bcc81c723c */ /* 0x040ff0000000181c */
[----:B------:R-:W-:Y:S01]  /*6460*/  HMMA.16816.F32 R32, R200, R190, R32 ;  /* 0x000000bec820723c */ /* 0x000fe20000001820 */
[----:B------:R-:W5:Y:S05]  /*6470*/  LDSM.16.M88.4 R188, [R224+UR5+0xd800] ;  /* 0x00d80005e0bc783b */ /* 0x000f6a0008000200 */
[----:B------:R-:W5:Y:S02]  /*6480*/  LDSM.16.M88.4 R200, [R217+0x4000] ;  /* 0x00400000d9c8783b */ /* 0x000f640000000200 */
        /* <DEDUP_REMOVED lines=12> */
[----:B------:R-:W3:Y:S02]  /*6550*/  LDSM.16.M88.4 R192, [R225+0x4000] ;  /* 0x00400000e1c0783b */ /* 0x000ee40000000200 */
        /* <DEDUP_REMOVED lines=9> */
[C---:B------:R-:W-:Y:S08]  /*65f0*/  HMMA.16816.F32 R28, R196.reuse, R188, R28 ;  /* 0x000000bcc41c723c */ /* 0x040ff0000000181c */
[----:B------:R-:W-:Y:S01]  /*6600*/  HMMA.16816.F32 R32, R196, R190, R32 ;  /* 0x000000bec420723c */ /* 0x000fe20000001820 */
[----:B------:R-:W5:Y:S05]  /*6610*/  LDSM.16.M88.4 R188, [R223+0xd800] ;  /* 0x00d80000dfbc783b */ /* 0x000f6a0000000200 */
        /* <DEDUP_REMOVED lines=26> */
[----:B------:R-:W-:Y:S02]  /*67c0*/  LDSM.16.M88.4 R192, [R217+0x6000] ;  /* 0x00600000d9c0783b */ /* 0x000fe40000000200 */
        /* <DEDUP_REMOVED lines=15> */
[----:B------:R-:W3:Y:S07]  /*68c0*/  LDSM.16.M88.4 R204, [R223+0xe000] ;  /* 0x00e00000dfcc783b */ /* 0x000eee0000000200 */
        /* <DEDUP_REMOVED lines=11> */
[C---:B------:R-:W-:Y:S08]  /*6980*/  HMMA.16816.F32 R8, R192.reuse, R210, R8 ;  /* 0x000000d2c008723c */ /* 0x040ff00000001808 */
[C---:B--2---:R-:W-:Y:S08]  /*6990*/  HMMA.16816.F32 R12, R192.reuse, R164, R12 ;  /* 0x000000a4c00c723c */ /* 0x044ff0000000180c */
[C---:B------:R-:W-:Y:S01]  /*69a0*/  HMMA.16816.F32 R16, R192.reuse, R166, R16 ;  /* 0x000000a6c010723c */ /* 0x040fe20000001810 */
[----:B------:R-:W2:Y:S07]  /*69b0*/  LDSM.16.M88.4 R164, [R219+0xe800] ;  /* 0x00e80000dba4783b */ /* 0x000eae0000000200 */
[C---:B----4-:R-:W-:Y:S08]  /*69c0*/  HMMA.16816.F32 R20, R192.reuse, R176, R20 ;  /* 0x000000b0c014723c */ /* 0x050ff00000001814 */
[C---:B------:R-:W-:Y:S08]  /*69d0*/  HMMA.16816.F32 R24, R192.reuse, R178, R24 ;  /* 0x000000b2c018723c */ /* 0x040ff00000001818 */
[C---:B---3--:R-:W-:Y:S08]  /*69e0*/  HMMA.16816.F32 R28, R192.reuse, R184, R28 ;  /* 0x000000b8c01c723c */ /* 0x048ff0000000181c */
[----:B------:R-:W-:Y:S08]  /*69f0*/  HMMA.16816.F32 R32, R192, R186, R32 ;  /* 0x000000bac020723c */ /* 0x000ff00000001820 */
[C---:B------:R-:W-:Y:S08]  /*6a00*/  HMMA.16816.F32 R4, R196.reuse, R204, R4 ;  /* 0x000000ccc404723c */ /* 0x040ff00000001804 */
[C---:B------:R-:W-:Y:S08]  /*6a10*/  HMMA.16816.F32 R8, R196.reuse, R206, R8 ;  /* 0x000000cec408723c */ /* 0x040ff00000001808 */
[C---:B-1----:R-:W-:Y:S08]  /*6a20*/  HMMA.16816.F32 R12, R196.reuse, R172, R12 ;  /* 0x000000acc40c723c */ /* 0x042ff0000000180c */
[C---:B------:R-:W-:Y:S01]  /*6a30*/  HMMA.16816.F32 R16, R196.reuse, R174, R16 ;  /* 0x000000aec410723c */ /* 0x040fe20000001810 */
[----:B------:R-:W1:Y:S07]  /*6a40*/  LDSM.16.M88.4 R172, [R219+0xf000] ;  /* 0x00f00000dbac783b */ /* 0x000e6e0000000200 */
[C---:B-----5:R-:W-:Y:S08]  /*6a50*/  HMMA.16816.F32 R20, R196.reuse, R180, R20 ;  /* 0x000000b4c414723c */ /* 0x060ff00000001814 */
[C---:B------:R-:W-:Y:S08]  /*6a60*/  HMMA.16816.F32 R24, R196.reuse, R182, R24 ;  /* 0x000000b6c418723c */ /* 0x040ff00000001818 */
[C---:B------:R-:W-:Y:S08]  /*6a70*/  HMMA.16816.F32 R28, R196.reuse, R188, R28 ;  /* 0x000000bcc41c723c */ /* 0x040ff0000000181c */
[----:B------:R-:W-:Y:S08]  /*6a80*/  HMMA.16816.F32 R32, R196, R190, R32 ;  /* 0x000000bec420723c */ /* 0x000ff00000001820 */
[C---:B------:R-:W-:Y:S08]  /*6a90*/  HMMA.16816.F32 R4, R200.reuse, R212, R4 ;  /* 0x000000d4c804723c */ /* 0x040ff00000001804 */
[C---:B------:R-:W-:Y:S08]  /*6aa0*/  HMMA.16816.F32 R8, R200.reuse, R214, R8 ;  /* 0x000000d6c808723c */ /* 0x040ff00000001808 */
[C---:B--2---:R-:W-:Y:S03]  /*6ab0*/  HMMA.16816.F32 R12, R200.reuse, R164, R12 ;  /* 0x000000a4c80c723c */ /* 0x044fe6000000180c */
[----:B------:R-:W-:Y:S01]  /*6ac0*/  FMUL.FTZ R245, R4, UR9 ;  /* 0x0000000904f57c20 */ /* 0x000fe20008410000 */
[----:B------:R-:W-:Y:S01]  /*6ad0*/  FMUL.FTZ R243, R5, UR9 ;  /* 0x0000000905f37c20 */ /* 0x000fe20008410000 */
[----:B------:R-:W-:Y:S01]  /*6ae0*/  FMUL.FTZ R244, R6, UR9 ;  /* 0x0000000906f47c20 */ /* 0x000fe20008410000 */
[----:B------:R-:W-:Y:S02]  /*6af0*/  FMUL.FTZ R242, R7, UR9 ;  /* 0x0000000907f27c20 */ /* 0x000fe40008410000 */
[C---:B------:R-:W-:Y:S01]  /*6b00*/  HMMA.16816.F32 R16, R200.reuse, R166, R16 ;  /* 0x000000a6c810723c */ /* 0x040fe20000001810 */
[----:B------:R-:W-:Y:S01]  /*6b10*/  MUFU.TANH R245, R245 ;  /* 0x000000f500f57308 */ /* 0x000fe20000002400 */
[----:B------:R-:W2:Y:S01]  /*6b20*/  LDSM.16.M88.4 R164, [R219+0xf800] ;  /* 0x00f80000dba4783b */ /* 0x000ea20000000200 */
[----:B------:R-:W-:Y:S04]  /*6b30*/  DEPBAR.LE SB0, 0x0 ;  /* 0x000080000000791a */ /* 0x000fe80000000000 */
[----:B------:R-:W-:Y:S01]  /*6b40*/  FMUL.FTZ R249, R8, UR9 ;  /* 0x0000000908f97c20 */ /* 0x000fe20008410000 */
[C---:B-1----:R-:W-:Y:S03]  /*6b50*/  HMMA.16816.F32 R20, R200.reuse, R172, R20 ;  /* 0x000000acc814723c */ /* 0x042fe60000001814 */
[----:B------:R-:W1:Y:S01]  /*6b60*/  MUFU.TANH R243, R243 ;  /* 0x000000f300f37308 */ /* 0x000e620000002400 */
[----:B------:R-:W-:Y:S01]  /*6b70*/  BAR.SYNC.DEFER_BLOCKING 0x0 ;  /* 0x0000000000007b1d */ /* 0x000fe20000010000 */
[----:B------:R-:W-:Y:S01]  /*6b80*/  FMUL.FTZ R247, R9, UR9 ;  /* 0x0000000909f77c20 */ /* 0x000fe20008410000 */
[----:B------:R-:W-:Y:S01]  /*6b90*/  FMUL.FTZ R248, R10, UR9 ;  /* 0x000000090af87c20 */ /* 0x000fe20008410000 */
[----:B------:R-:W-:Y:S01]  /*6ba0*/  FMUL.FTZ R246, R11, UR9 ;  /* 0x000000090bf67c20 */ /* 0x000fe20008410000 */
[C---:B------:R-:W-:Y:S05]  /*6bb0*/  HMMA.16816.F32 R24, R200.reuse, R174, R24 ;  /* 0x000000aec818723c */ /* 0x040fea0000001818 */
[----:B------:R-:W-:Y:S01]  /*6bc0*/  MUFU.TANH R244, R244 ;  /* 0x000000f400f47308 */ /* 0x000fe20000002400 */
[----:B------:R-:W-:Y:S01]  /*6bd0*/  FMUL.FTZ R241, R12, UR9 ;  /* 0x000000090cf17c20 */ /* 0x000fe20008410000 */
[----:B------:R-:W-:Y:S01]  /*6be0*/  FMUL.FTZ R239, R13, UR9 ;  /* 0x000000090def7c20 */ /* 0x000fe20008410000 */
[----:B------:R-:W-:Y:S01]  /*6bf0*/  FMUL.FTZ R240, R14, UR9 ;  /* 0x000000090ef07c20 */ /* 0x000fe20008410000 */
[----:B------:R-:W-:Y:S01]  /*6c00*/  FMUL.FTZ R238, R15, UR9 ;  /* 0x000000090fee7c20 */ /* 0x000fe20008410000 */
[----:B------:R-:W-:Y:S01]  /*6c10*/  FMUL.FTZ R215, R16, UR9 ;  /* 0x0000000910d77c20 */ /* 0x000fe20008410000 */
[----:B------:R-:W-:Y:S04]  /*6c20*/  FMUL.FTZ R237, R17, UR9 ;  /* 0x0000000911ed7c20 */ /* 0x000fe80008410000 */
[----:B------:R-:W3:Y:S01]  /*6c30*/  MUFU.TANH R242, R242 ;  /* 0x000000f200f27308 */ /* 0x000ee20000002400 */
[----:B------:R-:W-:Y:S01]  /*6c40*/  FMUL.FTZ R236, R18, UR9 ;  /* 0x0000000912ec7c20 */ /* 0x000fe20008410000 */
[----:B------:R-:W-:Y:S01]  /*6c50*/  FMUL.FTZ R214, R19, UR9 ;  /* 0x0000000913d67c20 */ /* 0x000fe20008410000 */
[----:B------:R-:W-:Y:S01]  /*6c60*/  FMUL.FTZ R209, R20, UR9 ;  /* 0x0000000914d17c20 */ /* 0x000fe20008410000 */
[----:B------:R-:W-:Y:S01]  /*6c70*/  FMUL.FTZ R211, R21, UR9 ;  /* 0x0000000915d37c20 */ /* 0x000fe20008410000 */
[----:B------:R-:W-:Y:S01]  /*6c80*/  FMUL.FTZ R206, R22, UR9 ;  /* 0x0000000916ce7c20 */ /* 0x000fe20008410000 */
[----:B------:R-:W-:Y:S01]  /*6c90*/  FMUL.FTZ R208, R23, UR9 ;  /* 0x0000000917d07c20 */ /* 0x000fe20008410000 */
[----:B-1----:R-:W-:Y:S03]  /*6ca0*/  FMNMX3.FTZ R2, R169, R245, R243, !PT ;  /* 0x000000f5a9027276 */ /* 0x002fe600078100f3 */
[----:B------:R-:W-:Y:S01]  /*6cb0*/  MUFU.TANH R249, R249 ;  /* 0x000000f900f97308 */ /* 0x000fe20000002400 */
[----:B------:R-:W-:Y:S01]  /*6cc0*/  FMUL.FTZ R213, R24, UR9 ;  /* 0x0000000918d57c20 */ /* 0x000fe20008410000 */
[----:B------:R-:W-:Y:S01]  /*6cd0*/  FMUL.FTZ R207, R25, UR9 ;  /* 0x0000000919cf7c20 */ /* 0x000fe20008410000 */
[----:B------:R-:W-:Y:S01]  /*6ce0*/  FMUL.FTZ R210, R26, UR9 ;  /* 0x000000091ad27c20 */ /* 0x000fe20008410000 */
[----:B------:R-:W-:Y:S06]  /*6cf0*/  FMUL.FTZ R212, R27, UR9 ;  /* 0x000000091bd47c20 */ /* 0x000fec0008410000 */
[----:B------:R-:W1:Y:S01]  /*6d00*/  MUFU.TANH R247, R247 ;  /* 0x000000f700f77308 */ /* 0x000e620000002400 */
[C---:B--2---:R-:W-:Y:S03]  /*6d10*/  HMMA.16816.F32 R28, R200.reuse, R164, R28 ;  /* 0x000000a4c81c723c */ /* 0x044fe6000000181c */
[----:B---3--:R-:W-:Y:S06]  /*6d20*/  FMNMX3.FTZ R3, R0, R244, R242, !PT ;  /* 0x000000f400037276 */ /* 0x008fec00078100f2 */
[----:B------:R-:W-:Y:S01]  /*6d30*/  MUFU.TANH R248, R248 ;  /* 0x000000f800f87308 */ /* 0x000fe20000002400 */
[----:B------:R-:W-:Y:S09]  /*6d40*/  HMMA.16816.F32 R32, R200, R166, R32 ;  /* 0x000000a6c820723c */ /* 0x000ff20000001820 */
[----:B------:R-:W2:Y:S01]  /*6d50*/  MUFU.TANH R246, R246 ;  /* 0x000000f600f67308 */ /* 0x000ea20000002400 */
[----:B-1----:R-:W-:Y:S01]  /*6d60*/  FMNMX3.FTZ R2, R2, R249, R247, !PT ;  /* 0x000000f902027276 */ /* 0x002fe200078100f7 */
[----:B------:R-:W-:Y:S01]  /*6d70*/  FMUL.FTZ R204, R28, UR9 ;  /* 0x000000091ccc7c20 */ /* 0x000fe20008410000 */
[----:B------:R-:W-:Y:S01]  /*6d80*/  FMUL.FTZ R205, R29, UR9 ;  /* 0x000000091dcd7c20 */ /* 0x000fe20008410000 */
[----:B------:R-:W-:Y:S01]  /*6d90*/  FMUL.FTZ R168, R30, UR9 ;  /* 0x000000091ea87c20 */ /* 0x000fe20008410000 */
[----:B------:R-:W-:Y:S05]  /*6da0*/  FMUL.FTZ R167, R31, UR9 ;  /* 0x000000091fa77c20 */ /* 0x000fea0008410000 */
[----:B------:R-:W-:Y:S01]  /*6db0*/  MUFU.TANH R241, R241 ;  /* 0x000000f100f17308 */ /* 0x000fe20000002400 */
[----:B------:R-:W-:Y:S01]  /*6dc0*/  FMUL.FTZ R170, R32, UR9 ;  /* 0x0000000920aa7c20 */ /* 0x000fe20008410000 */
[----:B------:R-:W-:Y:S01]  /*6dd0*/  FMUL.FTZ R171, R33, UR9 ;  /* 0x0000000921ab7c20 */ /* 0x000fe20008410000 */
[----:B------:R-:W-:Y:S01]  /*6de0*/  FMUL.FTZ R34, R34, UR9 ;  /* 0x0000000922227c20 */ /* 0x000fe20008410000 */
[----:B------:R-:W-:Y:S06]  /*6df0*/  FMUL.FTZ R35, R35, UR9 ;  /* 0x0000000923237c20 */ /* 0x000fec0008410000 */
[----:B------:R-:W1:Y:S01]  /*6e00*/  MUFU.TANH R239, R239 ;  /* 0x000000ef00ef7308 */ /* 0x000e620000002400 */
[----:B--2---:R-:W-:Y:S09]  /*6e10*/  FMNMX3.FTZ R3, R3, R248, R246, !PT ;  /* 0x000000f803037276 */ /* 0x004ff200078100f6 */
[----:B------:R-:W-:Y:S10]  /*6e20*/  MUFU.TANH R240, R240 ;  /* 0x000000f000f07308 */ /* 0x000ff40000002400 */
[----:B------:R-:W2:Y:S01]  /*6e30*/  MUFU.TANH R238, R238 ;  /* 0x000000ee00ee7308 */ /* 0x000ea20000002400 */
[----:B-1----:R-:W-:Y:S09]  /*6e40*/  FMNMX3.FTZ R2, R2, R241, R239, !PT ;  /* 0x000000f102027276 */ /* 0x002ff200078100ef */
[----:B------:R-:W-:Y:S10]  /*6e50*/  MUFU.TANH R215, R215 ;  /* 0x000000d700d77308 */ /* 0x000ff40000002400 */
        /* <DEDUP_REMOVED lines=28> */
[----:B-1----:R-:W-:Y:S02]  /*7020*/  FMNMX3.FTZ R250, R250, R170, R171, !PT ;  /* 0x000000aafafa7276 */ /* 0x002fe400078100ab */
[----:B--2---:R-:W-:Y:S01]  /*7030*/  FMNMX3.FTZ R7, R7, R166, R165, !PT ;  /* 0x000000a607077276 */ /* 0x004fe200078100a5 */
[----:B------:R-:W-:Y:S06]  /*7040*/  BRA.U.ANY UP0, `(.L_x_807) ;  /* 0xffffffe900607547 */ /* 0x000fec000b93ffff */
.L_x_806:
[----:B------:R-:W2:Y:S01]  /*7050*/  SHFL.BFLY PT, R3, R250, 0x2, 0x1f ;  /* 0x0c401f00fa037f89 */ /* 0x000ea200000e0000 */
[----:B------:R-:W-:Y:S01]  /*7060*/  MOV R185, R232 ;  /* 0x000000e800b97202 */ /* 0x000fe20000000f00 */
[----:B------:R-:W-:Y:S01]  /*7070*/  UIADD3 UR6, UPT, UPT, UR18, 0x1, URZ ;  /* 0x0000000112067890 */ /* 0x000fe2000fffe0ff */
[----:B------:R-:W-:Y:S05]  /*7080*/  @P6 IADD3 R185, PT, PT, R230, -0x40, RZ ;  /* 0xffffffc0e6b96810 */ /* 0x000fea0007ffe0ff */
[----:B------:R-:W3:Y:S01]  /*7090*/  SHFL.BFLY PT, R2, R7, 0x2, 0x1f ;  /* 0x0c401f0007027f89 */ /* 0x000ee200000e0000 */
[----:B------:R-:W-:Y:S01]  /*70a0*/  UIADD3 UR18, UPT, UPT, UR18, -0x1, URZ ;  /* 0xffffffff12127890 */ /* 0x000fe2000fffe0ff */
[----:B------:R-:W-:Y:S06]  /*70b0*/  IADD3 R184, PT, PT, R222, R185, RZ ;  /* 0x000000b9deb87210 */ /* 0x000fec0007ffe0ff */
[----:B-1----:R-:W-:Y:S01]  /*70c0*/  LDSM.16.MT88.4 R12, [R221+0x10000] ;  /* 0x01000000dd0c783b */ /* 0x002fe20000004200 */
[----:B------:R-:W-:Y:S07]  /*70d0*/  UISETP.GT.AND UP0, UPT, UR6, URZ, UPT ;  /* 0x000000ff0600728c */ /* 0x000fee000bf04270 */
[----:B------:R-:W-:Y:S08]  /*70e0*/  LDSM.16.MT88.4 R20, [R220+0x10000] ;  /* 0x01000000dc14783b */ /* 0x000ff00000004200 */
[----:B------:R-:W-:Y:S08]  /*70f0*/  LDSM.16.MT88.4 R28, [R185] ;  /* 0x00000000b91c783b */ /* 0x000ff00000004200 */
[----:B------:R-:W-:Y:S08]  /*7100*/  LDSM.16.MT88.4 R172, [R185+0x4800] ;  /* 0x00480000b9ac783b */ /* 0x000ff00000004200 */
        /* <DEDUP_REMOVED lines=8> */
[C---:B------:R-:W-:Y:S01]  /*7190*/  FADD.FTZ R5, -R164.reuse, R169 ;  /* 0x000000a9a4057221 */ /* 0x040fe20000010100 */
[C---:B------:R-:W-:Y:S01]  /*71a0*/  FMUL.FTZ R194, R164.reuse, UR4 ;  /* 0x00000004a4c27c20 */ /* 0x040fe20008410000 */
[----:B------:R-:W-:Y:S01]  /*71b0*/  FSETP.NEU.FTZ.AND P1, PT, R164, -INF , PT ;  /* 0xff800000a400780b */ /* 0x000fe20003f3d000 */
[C---:B------:R-:W-:Y:S01]  /*71c0*/  FMUL.FTZ R169, R3.reuse, UR4 ;  /* 0x0000000403a97c20 */ /* 0x040fe20008410000 */
[C---:B------:R-:W-:Y:S01]  /*71d0*/  FSETP.NEU.FTZ.AND P0, PT, R3.reuse, -INF , PT ;  /* 0xff8000000300780b */ /* 0x040fe20003f1d000 */
[----:B------:R-:W-:Y:S01]  /*71e0*/  FADD.FTZ R4, -R3, R0 ;  /* 0x0000000003047221 */ /* 0x000fe20000010100 */
[----:B------:R-:W-:Y:S01]  /*71f0*/  FSEL R194, R194, RZ, P1 ;  /* 0x000000ffc2c27208 */ /* 0x000fe20000800000 */
[----:B------:R-:W-:Y:S01]  /*7200*/  FMUL.FTZ R2, R5, UR4 ;  /* 0x0000000405027c20 */ /* 0x000fe20008410000 */
[----:B------:R-:W-:Y:S01]  /*7210*/  FSEL R169, R169, RZ, P0 ;  /* 0x000000ffa9a97208 */ /* 0x000fe20000000000 */
[----:B------:R-:W-:Y:S01]  /*7220*/  FMUL.FTZ R0, R4, UR4 ;  /* 0x0000000404007c20 */ /* 0x000fe20008410000 */
[----:B------:R-:W-:Y:S01]  /*7230*/  IADD3 R234, P0, PT, R234, -UR8, RZ ;  /* 0x80000008eaea7c10 */ /* 0x000fe2000ff1e0ff */
        /* <DEDUP_REMOVED lines=8> */
[----:B------:R-:W1:Y:S01]  /*72c0*/  MUFU.EX2 R2, R2 ;  /* 0x0000000200027308 */ /* 0x000e620000000800 */
[--C-:B------:R-:W-:Y:S01]  /*72d0*/  FFMA.FTZ R203, R209, UR4, -R194.reuse ;  /* 0x00000004d1cb7c23 */ /* 0x100fe200080108c2 */
[--C-:B------:R-:W-:Y:S01]  /*72e0*/  FFMA.FTZ R209, R206, UR4, -R169.reuse ;  /* 0x00000004ced17c23 */ /* 0x100fe200080108a9 */
[--C-:B------:R-:W-:Y:S07]  /*72f0*/  FFMA.FTZ R206, R208, UR4, -R169.reuse ;  /* 0x00000004d0ce7c23 */ /* 0x100fee00080108a9 */
[----:B------:R-:W2:Y:S01]  /*7300*/  MUFU.EX2 R0, R0 ;  /* 0x0000000000007308 */ /* 0x000ea20000000800 */
[--C-:B------:R-:W-:Y:S01]  /*7310*/  FFMA.FTZ R208, R207, UR4, -R194.reuse ;  /* 0x00000004cfd07c23 */ /* 0x100fe200080108c2 */
[--C-:B------:R-:W-:Y:S01]  /*7320*/  FFMA.FTZ R210, R210, UR4, -R169.reuse ;  /* 0x00000004d2d27c23 */ /* 0x100fe200080108a9 */
[--C-:B------:R-:W-:Y:S07]  /*7330*/  FFMA.FTZ R213, R213, UR4, -R194.reuse ;  /* 0x00000004d5d57c23 */ /* 0x100fee00080108c2 */
[----:B------:R-:W-:Y:S01]  /*7340*/  MUFU.EX2 R193, R193 ;  /* 0x000000c100c17308 */ /* 0x000fe20000000800 */
[--C-:B------:R-:W-:Y:S01]  /*7350*/  FFMA.FTZ R196, R241, UR4, -R194.reuse ;  /* 0x00000004f1c47c23 */ /* 0x100fe200080108c2 */
[--C-:B------:R-:W-:Y:S01]  /*7360*/  FFMA.FTZ R195, R239, UR4, -R194.reuse ;  /* 0x00000004efc37c23 */ /* 0x100fe200080108c2 */
[--C-:B------:R-:W-:Y:S07]  /*7370*/  FFMA.FTZ R200, R240, UR4, -R169.reuse ;  /* 0x00000004f0c87c23 */ /* 0x100fee00080108a9 */
[----:B------:R-:W3:Y:S01]  /*7380*/  MUFU.EX2 R192, R192 ;  /* 0x000000c000c07308 */ /* 0x000ee20000000800 */
[--C-:B------:R-:W-:Y:S01]  /*7390*/  FFMA.FTZ R197, R238, UR4, -R169.reuse ;  /* 0x00000004eec57c23 */ /* 0x100fe200080108a9 */
[C---:B-1----:R-:W-:Y:S01]  /*73a0*/  FMUL.FTZ R4, R2.reuse, R160 ;  /* 0x000000a002047220 */ /* 0x042fe20000410000 */
[C---:B------:R-:W-:Y:S07]  /*73b0*/  FMUL.FTZ R5, R2.reuse, R161 ;  /* 0x000000a102057220 */ /* 0x040fee0000410000 */
[----:B------:R-:W-:Y:S01]  /*73c0*/  MUFU.EX2 R191, R191 ;  /* 0x000000bf00bf7308 */ /* 0x000fe20000000800 */
[----:B------:R-:W-:Y:S01]  /*73d0*/  FMUL.FTZ R8, R2, R156 ;  /* 0x0000009c02087220 */ /* 0x000fe20000410000 */
[C---:B--2---:R-:W-:Y:S01]  /*73e0*/  FMUL.FTZ R6, R0.reuse, R162 ;  /* 0x000000a200067220 */ /* 0x044fe20000410000 */
[----:B------:R-:W-:Y:S07]  /*73f0*/  FMUL.FTZ R7, R0, R163 ;  /* 0x000000a300077220 */ /* 0x000fee0000410000 */
[----:B------:R-:W1:Y:S01]  /*7400*/  MUFU.EX2 R188, R188 ;  /* 0x000000bc00bc7308 */ /* 0x000e620000000800 */
[----:B------:R-:W-:Y:S01]  /*7410*/  FMUL.FTZ R9, R2, R157 ;  /* 0x0000009d02097220 */ /* 0x000fe20000410000 */
[C---:B------:R-:W-:Y:S01]  /*7420*/  FMUL.FTZ R10, R0.reuse, R158 ;  /* 0x0000009e000a7220 */ /* 0x040fe20000410000 */
[----:B------:R-:W-:Y:S07]  /*7430*/  FMUL.FTZ R11, R0, R159 ;  /* 0x0000009f000b7220 */ /* 0x000fee0000410000 */
[----:B------:R-:W-:Y:S01]  /*7440*/  MUFU.EX2 R190, R190 ;  /* 0x000000be00be7308 */ /* 0x000fe20000000800 */
[----:B------:R-:W-:Y:S01]  /*7450*/  FMUL.FTZ R16, R2, R148 ;  /* 0x0000009402107220 */ /* 0x000fe20000410000 */
[----:B---3--:R-:W-:Y:S01]  /*7460*/  F2FP.F16.F32.PACK_AB R160, R192, R193 ;  /* 0x000000c1c0a0723e */ /* 0x008fe200000000ff */
[----:B------:R-:W-:Y:S07]  /*7470*/  FMUL.FTZ R17, R2, R149 ;  /* 0x0000009502117220 */ /* 0x000fee0000410000 */
[----:B------:R-:W2:Y:S01]  /*7480*/  MUFU.EX2 R189, R189 ;  /* 0x000000bd00bd7308 */ /* 0x000ea20000000800 */
[C---:B------:R-:W-:Y:S01]  /*7490*/  FMUL.FTZ R18, R0.reuse, R150 ;  /* 0x0000009600127220 */ /* 0x040fe20000410000 */
[----:B------:R-:W-:Y:S01]  /*74a0*/  FMUL.FTZ R19, R0, R151 ;  /* 0x0000009700137220 */ /* 0x000fe20000410000 */
[C---:B------:R-:W-:Y:S07]  /*74b0*/  FMUL.FTZ R24, R2.reuse, R140 ;  /* 0x0000008c02187220 */ /* 0x040fee0000410000 */
[----:B------:R-:W-:Y:S01]  /*74c0*/  MUFU.EX2 R187, R187 ;  /* 0x000000bb00bb7308 */ /* 0x000fe20000000800 */
[----:B------:R-:W-:Y:S01]  /*74d0*/  FMUL.FTZ R25, R2, R141 ;  /* 0x0000008d02197220 */ /* 0x000fe20000410000 */
[----:B-1----:R-:W-:Y:S01]  /*74e0*/  F2FP.F16.F32.PACK_AB R161, R188, R191 ;  /* 0x000000bfbca1723e */ /* 0x002fe200000000ff */
[C---:B------:R-:W-:Y:S07]  /*74f0*/  FMUL.FTZ R26, R0.reuse, R142 ;  /* 0x0000008e001a7220 */ /* 0x040fee0000410000 */
[----:B------:R-:W1:Y:S01]  /*7500*/  MUFU.EX2 R186, R186 ;  /* 0x000000ba00ba7308 */ /* 0x000e620000000800 */
[----:B------:R-:W-:Y:S01]  /*7510*/  FMUL.FTZ R27, R0, R143 ;  /* 0x0000008f001b7220 */ /* 0x000fe20000410000 */
[----:B------:R-:W-:Y:S01]  /*7520*/  LDSM.16.MT88.4 R148, [R184+0x800] ;  /* 0x00080000b894783b */ /* 0x000fe20000004200 */
[C---:B------:R-:W-:Y:S01]  /*7530*/  FMUL.FTZ R32, R2.reuse, R132 ;  /* 0x0000008402207220 */ /* 0x040fe20000410000 */
[----:B------:R-:W-:Y:S01]  /*7540*/  FMUL.FTZ R33, R2, R133 ;  /* 0x0000008502217220 */ /* 0x000fe20000410000 */
[C---:B------:R-:W-:Y:S01]  /*7550*/  FMUL.FTZ R34, R0.reuse, R134 ;  /* 0x0000008600227220 */ /* 0x040fe20000410000 */
[----:B--2---:R-:W-:Y:S01]  /*7560*/  F2FP.F16.F32.PACK_AB R162, R189, R190 ;  /* 0x000000bebda2723e */ /* 0x004fe200000000ff */
[----:B------:R-:W-:Y:S01]  /*7570*/  FMUL.FTZ R35, R0, R135 ;  /* 0x0000008700237220 */ /* 0x000fe20000410000 */
[C---:B------:R-:W-:Y:S01]  /*7580*/  FMUL.FTZ R36, R2.reuse, R36 ;  /* 0x0000002402247220 */ /* 0x040fe20000410000 */
[----:B------:R-:W-:Y:S01]  /*7590*/  FMUL.FTZ R37, R2, R37 ;  /* 0x0000002502257220 */ /* 0x000fe20000410000 */
[----:B------:R-:W-:Y:S01]  /*75a0*/  LDSM.16.MT88.4 R132, [R185+0x2000] ;  /* 0x00200000b984783b */ /* 0x000fe20000004200 */
[C---:B------:R-:W-:Y:S01]  /*75b0*/  FMUL.FTZ R38, R0.reuse, R38 ;  /* 0x0000002600267220 */ /* 0x040fe20000410000 */
[----:B------:R-:W-:Y:S01]  /*75c0*/  FMUL.FTZ R39, R0, R39 ;  /* 0x0000002700277220 */ /* 0x000fe20000410000 */
[----:B------:R-:W-:Y:S01]  /*75d0*/  FMUL.FTZ R40, R2, R40 ;  /* 0x0000002802287220 */ /* 0x000fe20000410000 */
[----:B-1----:R-:W-:Y:S01]  /*75e0*/  F2FP.F16.F32.PACK_AB R163, R186, R187 ;  /* 0x000000bbbaa3723e */ /* 0x002fe200000000ff */
[----:B------:R-:W-:Y:S01]  /*75f0*/  FMUL.FTZ R41, R2, R41 ;  /* 0x0000002902297220 */ /* 0x000fe20000410000 */
[C---:B------:R-:W-:Y:S01]  /*7600*/  FMUL.FTZ R42, R0.reuse, R42 ;  /* 0x0000002a002a7220 */ /* 0x040fe20000410000 */
[----:B------:R-:W-:Y:S01]  /*7610*/  FMUL.FTZ R43, R0, R43 ;  /* 0x0000002b002b7220 */ /* 0x000fe20000410000 */
[----:B------:R-:W-:Y:S01]  /*7620*/  LDSM.16.MT88.4 R140, [R184+0x2000] ;  /* 0x00200000b88c783b */ /* 0x000fe20000004200 */
[C---:B------:R-:W-:Y:S01]  /*7630*/  FMUL.FTZ R44, R2.reuse, R44 ;  /* 0x0000002c022c7220 */ /* 0x040fe20000410000 */
[C---:B------:R-:W-:Y:S01]  /*7640*/  FMUL.FTZ R45, R2.reuse, R45 ;  /* 0x0000002d022d7220 */ /* 0x040fe20000410000 */
[C---:B------:R-:W-:Y:S01]  /*7650*/  HMMA.16816.F32 R4, R160.reuse, R12, R4 ;  /* 0x0000000ca004723c */ /* 0x040fe20000001804 */
[----:B------:R-:W-:Y:S04]  /*7660*/  MUFU.EX2 R203, R203 ;  /* 0x000000cb00cb7308 */ /* 0x000fe80000000800 */
[----:B------:R-:W-:Y:S01]  /*7670*/  LDSM.16.MT88.4 R156, [R184+0x2800] ;  /* 0x00280000b89c783b */ /* 0x000fe20000004200 */
[C---:B------:R-:W-:Y:S01]  /*7680*/  FMUL.FTZ R12, R2.reuse, R152 ;  /* 0x00000098020c7220 */ /* 0x040fe20000410000 */
[----:B------:R-:W-:Y:S01]  /*7690*/  FMUL.FTZ R13, R2, R153 ;  /* 0x00000099020d7220 */ /* 0x000fe20000410000 */
[C---:B------:R-:W-:Y:S03]  /*76a0*/  HMMA.16816.F32 R8, R160.reuse, R14, R8 ;  /* 0x0000000ea008723c */ /* 0x040fe60000001808 */
[----:B------:R-:W-:Y:S01]  /*76b0*/  MUFU.EX2 R209, R209 ;  /* 0x000000d100d17308 */ /* 0x000fe20000000800 */
[C---:B------:R-:W-:Y:S01]  /*76c0*/  FMUL.FTZ R14, R0.reuse, R154 ;  /* 0x0000009a000e7220 */ /* 0x040fe20000410000 */
[C---:B------:R-:W-:Y:S01]  /*76d0*/  FMUL.FTZ R15, R0.reuse, R155 ;  /* 0x0000009b000f7220 */ /* 0x040fe20000410000 */
[C---:B------:R-:W-:Y:S01]  /*76e0*/  FMUL.FTZ R46, R0.reuse, R46 ;  /* 0x0000002e002e7220 */ /* 0x040fe20000410000 */
[----:B------:R-:W1:Y:S01]  /*76f0*/  LDSM.16.MT88.4 R152, [R184] ;  /* 0x00000000b898783b */ /* 0x000e620000004200 */
[----:B------:R-:W-:Y:S01]  /*7700*/  FMUL.FTZ R47, R0, R47 ;  /* 0x0000002f002f7220 */ /* 0x000fe20000410000 */
[C---:B------:R-:W-:Y:S01]  /*7710*/  FMUL.FTZ R48, R2.reuse, R48 ;  /* 0x0000003002307220 */ /* 0x040fe20000410000 */
[----:B------:R-:W-:Y:S01]  /*7720*/  FMUL.FTZ R49, R2, R49 ;  /* 0x0000003102317220 */ /* 0x000fe20000410000 */
[----:B------:R-:W-:Y:S01]  /*7730*/  FMUL.FTZ R50, R0, R50 ;  /* 0x0000003200327220 */ /* 0x000fe20000410000 */
[C---:B------:R-:W-:Y:S01]  /*7740*/  HMMA.16816.F32 R12, R160.reuse, R20, R12 ;  /* 0x00000014a00c723c */ /* 0x040fe2000000180c */
[----:B------:R-:W-:Y:S02]  /*7750*/  MUFU.EX2 R206, R206 ;  /* 0x000000ce00ce7308 */ /* 0x000fe40000000800 */
[C---:B------:R-:W-:Y:S01]  /*7760*/  FMUL.FTZ R20, R2.reuse, R144 ;  /* 0x0000009002147220 */ /* 0x040fe20000410000 */
[----:B------:R-:W-:Y:S01]  /*7770*/  FMUL.FTZ R21, R2, R145 ;  /* 0x0000009102157220 */ /* 0x000fe20000410000 */
[----:B------:R-:W-:Y:S01]  /*7780*/  FMUL.FTZ R51, R0, R51 ;  /* 0x0000003300337220 */ /* 0x000fe20000410000 */
[C---:B------:R-:W-:Y:S01]  /*7790*/  FMUL.FTZ R52, R2.reuse, R52 ;  /* 0x0000003402347220 */ /* 0x040fe20000410000 */
[----:B------:R-:W-:Y:S01]  /*77a0*/  FMUL.FTZ R53, R2, R53 ;  /* 0x0000003502357220 */ /* 0x000fe20000410000 */
[C---:B------:R-:W-:Y:S03]  /*77b0*/  HMMA.16816.F32 R16, R160.reuse, R22, R16 ;  /* 0x00000016a010723c */ /* 0x040fe60000001810 */
[----:B------:R2:W-:Y:S01]  /*77c0*/  MUFU.EX2 R207, R213 ;  /* 0x000000d500cf7308 */ /* 0x0005e20000000800 */
[C---:B------:R-:W-:Y:S01]  /*77d0*/  FMUL.FTZ R22, R0.reuse, R146 ;  /* 0x0000009200167220 */ /* 0x040fe20000410000 */
[C---:B------:R-:W-:Y:S01]  /*77e0*/  FMUL.FTZ R23, R0.reuse, R147 ;  /* 0x0000009300177220 */ /* 0x040fe20000410000 */
[C---:B------:R-:W-:Y:S01]  /*77f0*/  FMUL.FTZ R54, R0.reuse, R54 ;  /* 0x0000003600367220 */ /* 0x040fe20000410000 */
[----:B------:R-:W3:Y:S01]  /*7800*/  LDSM.16.MT88.4 R144, [R221+0x12000] ;  /* 0x01200000dd90783b */ /* 0x000ee20000004200 */
        /* <DEDUP_REMOVED lines=12> */
[----:B------:R-:W-:Y:S01]  /*78d0*/  MUFU.EX2 R210, R210 ;  /* 0x000000d200d27308 */ /* 0x000fe20000000800 */
[C---:B------:R-:W-:Y:S01]  /*78e0*/  FMUL.FTZ R30, R0.reuse, R138 ;  /* 0x0000008a001e7220 */ /* 0x040fe20000410000 */
[C---:B------:R-:W-:Y:S01]  /*78f0*/  FMUL.FTZ R31, R0.reuse, R139 ;  /* 0x0000008b001f7220 */ /* 0x040fe20000410000 */
[C---:B------:R-:W-:Y:S01]  /*7900*/  FMUL.FTZ R62, R0.reuse, R62 ;  /* 0x0000003e003e7220 */ /* 0x040fe20000410000 */
[----:B------:R-:W4:Y:S01]  /*7910*/  LDSM.16.MT88.4 R136, [R220+0x12000] ;  /* 0x01200000dc88783b */ /* 0x000f220000004200 */
[----:B------:R-:W-:Y:S01]  /*7920*/  FMUL.FTZ R63, R0, R63 ;  /* 0x0000003f003f7220 */ /* 0x000fe20000410000 */
[C---:B------:R-:W-:Y:S01]  /*7930*/  FMUL.FTZ R64, R2.reuse, R64 ;  /* 0x0000004002407220 */ /* 0x040fe20000410000 */
[----:B------:R-:W-:Y:S01]  /*7940*/  FMUL.FTZ R65, R2, R65 ;  /* 0x0000004102417220 */ /* 0x000fe20000410000 */
[C---:B------:R-:W-:Y:S01]  /*7950*/  FMUL.FTZ R66, R0.reuse, R66 ;  /* 0x0000004200427220 */ /* 0x040fe20000410000 */
[C---:B-1----:R-:W-:Y:S01]  /*7960*/  HMMA.16816.F32 R28, R160.reuse, R152, R28 ;  /* 0x00000098a01c723c */ /* 0x042fe2000000181c */
[----:B------:R-:W-:Y:S02]  /*7970*/  MUFU.EX2 R196, R196 ;  /* 0x000000c400c47308 */ /* 0x000fe40000000800 */
[----:B------:R-:W-:Y:S01]  /*7980*/  FMUL.FTZ R67, R0, R67 ;  /* 0x0000004300437220 */ /* 0x000fe20000410000 */
[C---:B------:R-:W-:Y:S01]  /*7990*/  FMUL.FTZ R68, R2.reuse, R68 ;  /* 0x0000004402447220 */ /* 0x040fe20000410000 */
[----:B------:R-:W-:Y:S01]  /*79a0*/  FMUL.FTZ R69, R2, R69 ;  /* 0x0000004502457220 */ /* 0x000fe20000410000 */
[C---:B------:R-:W-:Y:S01]  /*79b0*/  FMUL.FTZ R70, R0.reuse, R70 ;  /* 0x0000004600467220 */ /* 0x040fe20000410000 */
[----:B------:R-:W-:Y:S01]  /*79c0*/  FMUL.FTZ R71, R0, R71 ;  /* 0x0000004700477220 */ /* 0x000fe20000410000 */
[C---:B------:R-:W-:Y:S01]  /*79d0*/  HMMA.16816.F32 R32, R160.reuse, R154, R32 ;  /* 0x0000009aa020723c */ /* 0x040fe20000001820 */
[----:B------:R-:W-:Y:S02]  /*79e0*/  LDSM.16.MT88.4 R152, [R185+0x2800] ;  /* 0x00280000b998783b */ /* 0x000fe40000004200 */
[----:B------:R-:W-:Y:S01]  /*79f0*/  MUFU.EX2 R195, R195 ;  /* 0x000000c300c37308 */ /* 0x000fe20000000800 */
        /* <DEDUP_REMOVED lines=14> */
[----:B------:R-:W-:Y:S01]  /*7ae0*/  MUFU.EX2 R197, R197 ;  /* 0x000000c500c57308 */ /* 0x000fe20000000800 */
        /* <DEDUP_REMOVED lines=8> */
[C---:B----4-:R-:W-:Y:S03]  /*7b70*/  HMMA.16816.F32 R44, R160.reuse, R136, R44 ;  /* 0x00000088a02c723c */ /* 0x050fe6000000182c */
        /* <DEDUP_REMOVED lines=54> */
[--C-:B--2---:R-:W-:Y:S01]  /*7ee0*/  FFMA.FTZ R213, R170, UR4, -R194.reuse ;  /* 0x00000004aad57c23 */ /* 0x104fe200080108c2 */
[--C-:B------:R-:W-:Y:S01]  /*7ef0*/  FFMA.FTZ R198, R215, UR4, -R194.reuse ;  /* 0x00000004d7c67c23 */ /* 0x100fe200080108c2 */
[--C-:B------:R-:W-:Y:S01]  /*7f00*/  FFMA.FTZ R201, R237, UR4, -R194.reuse ;  /* 0x00000004edc97c23 */ /* 0x100fe200080108c2 */
[--C-:B------:R-:W-:Y:S01]  /*7f10*/  FFMA.FTZ R199, R236, UR4, -R169.reuse ;  /* 0x00000004ecc77c23 */ /* 0x100fe200080108a9 */
[C---:B------:R-:W-:Y:S01]  /*7f20*/  HMMA.16816.F32 R80, R160.reuse, R134, R80 ;  /* 0x00000086a050723c */ /* 0x040fe20000001850 */
[----:B------:R-:W2:Y:S01]  /*7f30*/  LDSM.16.MT88.4 R132, [R221+0x16000] ;  /* 0x01600000dd84783b */ /* 0x000ea20000004200 */
[----:B------:R-:W-:Y:S01]  /*7f40*/  MUFU.EX2 R213, R213 ;  /* 0x000000d500d57308 */ /* 0x000fe20000000800 */
[--C-:B------:R-:W-:Y:S01]  /*7f50*/  FFMA.FTZ R202, R214, UR4, -R169.reuse ;  /* 0x00000004d6ca7c23 */ /* 0x100fe200080108a9 */
[--C-:B------:R-:W-:Y:S01]  /*7f60*/  FFMA.FTZ R214, R211, UR4, -R194.reuse ;  /* 0x00000004d3d67c23 */ /* 0x100fe200080108c2 */
[--C-:B------:R-:W-:Y:S07]  /*7f70*/  FFMA.FTZ R211, R212, UR4, -R169.reuse ;  /* 0x00000004d4d37c23 */ /* 0x100fee00080108a9 */
[----:B------:R-:W-:Y:S01]  /*7f80*/  MUFU.EX2 R198, R198 ;  /* 0x000000c600c67308 */ /* 0x000fe20000000800 */
[--C-:B------:R-:W-:Y:S01]  /*7f90*/  FFMA.FTZ R212, R168, UR4, -R169.reuse ;  /* 0x00000004a8d47c23 */ /* 0x100fe200080108a9 */
[C---:B----4-:R-:W-:Y:S08]  /*7fa0*/  HMMA.16816.F32 R84, R160.reuse, R140, R84 ;  /* 0x0000008ca054723c */ /* 0x050ff00000001854 */
[----:B------:R-:W-:Y:S01]  /*7fb0*/  MUFU.EX2 R214, R214 ;  /* 0x000000d600d67308 */ /* 0x000fe20000000800 */
[--C-:B------:R-:W-:Y:S01]  /*7fc0*/  FFMA.FTZ R204, R204, UR4, -R194.reuse ;  /* 0x00000004cccc7c23 */ /* 0x100fe200080108c2 */
[--C-:B------:R-:W-:Y:S01]  /*7fd0*/  FFMA.FTZ R205, R205, UR4, -R194.reuse ;  /* 0x00000004cdcd7c23 */ /* 0x100fe200080108c2 */
[----:B------:R-:W-:Y:S07]  /*7fe0*/  FFMA.FTZ R194, R171, UR4, -R194 ;  /* 0x00000004abc27c23 */ /* 0x000fee00080108c2 */
[----:B------:R-:W-:Y:S01]  /*7ff0*/  MUFU.EX2 R211, R211 ;  /* 0x000000d300d37308 */ /* 0x000fe20000000800 */
[----:B------:R-:W-:Y:S01]  /*8000*/  FFMA.FTZ R167, R167, UR4, -R169 ;  /* 0x00000004a7a77c23 */ /* 0x000fe200080108a9 */
[C---:B------:R-:W-:Y:S01]  /*8010*/  HMMA.16816.F32 R88, R160.reuse, R142, R88 ;  /* 0x0000008ea058723c */ /* 0x040fe20000001858 */
[----:B------:R-:W3:Y:S07]  /*8020*/  LDSM.16.MT88.4 R140, [R220+0x16000] ;  /* 0x01600000dc8c783b */ /* 0x000eee0000004200 */
[----:B------:R-:W-:Y:S01]  /*8030*/  MUFU.EX2 R201, R201 ;  /* 0x000000c900c97308 */ /* 0x000fe20000000800 */
[----:B------:R-:W-:Y:S01]  /*8040*/  FFMA.FTZ R193, R2, R233, R193 ;  /* 0x000000e902c17223 */ /* 0x000fe200000100c1 */
[----:B------:R-:W-:Y:S01]  /*8050*/  IADD3.X R235, PT, PT, R235, ~UR19, RZ, P0, !PT ;  /* 0x80000013ebeb7c10 */ /* 0x000fe200087fe4ff */
[----:B------:R-:W-:Y:S07]  /*8060*/  FFMA.FTZ R191, R0, R231, R191 ;  /* 0x000000e700bf7223 */ /* 0x000fee00000100bf */
[----:B------:R-:W-:Y:S01]  /*8070*/  MUFU.EX2 R199, R199 ;  /* 0x000000c700c77308 */ /* 0x000fe20000000800 */
[----:B------:R-:W-:Y:S01]  /*8080*/  FADD.FTZ R193, R192, R193 ;  /* 0x000000c1c0c17221 */ /* 0x000fe20000010000 */
[C---:B-1----:R-:W-:Y:S08]  /*8090*/  HMMA.16816.F32 R92, R160.reuse, R136, R92 ;  /* 0x00000088a05c723c */ /* 0x042ff0000000185c */
[----:B------:R-:W-:Y:S01]  /*80a0*/  MUFU.EX2 R202, R202 ;  /* 0x000000ca00ca7308 */ /* 0x000fe20000000800 */
[----:B------:R-:W-:Y:S01]  /*80b0*/  FADD.FTZ R188, R188, R191 ;  /* 0x000000bfbcbc7221 */ /* 0x000fe20000010000 */
[----:B------:R-:W-:Y:S08]  /*80c0*/  FADD.FTZ R190, R190, R193 ;  /* 0x000000c1bebe7221 */ /* 0x000ff00000010000 */
[----:B------:R-:W-:Y:S01]  /*80d0*/  MUFU.EX2 R204, R204 ;  /* 0x000000cc00cc7308 */ /* 0x000fe20000000800 */
[----:B------:R-:W-:Y:S01]  /*80e0*/  FADD.FTZ R187, R187, R188 ;  /* 0x000000bcbbbb7221 */ /* 0x000fe20000010000 */
[C---:B------:R-:W-:Y:S01]  /*80f0*/  HMMA.16816.F32 R96, R160.reuse, R138, R96 ;  /* 0x0000008aa060723c */ /* 0x040fe20000001860 */
[----:B------:R-:W1:Y:S07]  /*8100*/  LDSM.16.MT88.4 R136, [R185+0x6000] ;  /* 0x00600000b988783b */ /* 0x000e6e0000004200 */
[----:B------:R-:W4:Y:S01]  /*8110*/  MUFU.EX2 R205, R205 ;  /* 0x000000cd00cd7308 */ /* 0x000f220000000800 */
[----:B------:R-:W-:Y:S01]  /*8120*/  FADD.FTZ R189, R189, R190 ;  /* 0x000000bebdbd7221 */ /* 0x000fe20000010000 */
[----:B------:R-:W-:Y:S08]  /*8130*/  FADD.FTZ R187, R186, R187 ;  /* 0x000000bbbabb7221 */ /* 0x000ff00000010000 */
[----:B------:R-:W-:Y:S01]  /*8140*/  MUFU.EX2 R212, R212 ;  /* 0x000000d400d47308 */ /* 0x000fe20000000800 */
[C---:B--2---:R-:W-:Y:S09]  /*8150*/  HMMA.16816.F32 R100, R160.reuse, R132, R100 ;  /* 0x00000084a064723c */ /* 0x044ff20000001864 */
[----:B------:R-:W-:Y:S10]  /*8160*/  MUFU.EX2 R167, R167 ;  /* 0x000000a700a77308 */ /* 0x000ff40000000800 */
[----:B------:R-:W2:Y:S01]  /*8170*/  MUFU.EX2 R194, R194 ;  /* 0x000000c200c27308 */ /* 0x000ea20000000800 */
[C---:B------:R-:W-:Y:S01]  /*8180*/  HMMA.16816.F32 R104, R160.reuse, R134, R104 ;  /* 0x00000086a068723c */ /* 0x040fe20000001868 */
[----:B------:R-:W5:Y:S02]  /*8190*/  LDSM.16.MT88.4 R132, [R184+0x6000] ;  /* 0x00600000b884783b */ /* 0x000f640000004200 */
[----:B----4-:R-:W-:Y:S05]  /*81a0*/  F2FP.F16.F32.PACK_AB R168, R205, R204 ;  /* 0x000000cccda8723e */ /* 0x010fea00000000ff */
[C---:B---3--:R-:W-:Y:S03]  /*81b0*/  HMMA.16816.F32 R108, R160.reuse, R140, R108 ;  /* 0x0000008ca06c723c */ /* 0x048fe6000000186c */
[----:B--2---:R-:W-:Y:S05]  /*81c0*/  F2FP.F16.F32.PACK_AB R170, R194, R213 ;  /* 0x000000d5c2aa723e */ /* 0x004fea00000000ff */
[C---:B------:R-:W-:Y:S01]  /*81d0*/  HMMA.16816.F32 R112, R160.reuse, R142, R112 ;  /* 0x0000008ea070723c */ /* 0x040fe20000001870 */
[----:B------:R-:W-:Y:S07]  /*81e0*/  LDSM.16.MT88.4 R140, [R220+0x10800] ;  /* 0x01080000dc8c783b */ /* 0x000fee0000004200 */
[C---:B-1----:R-:W-:Y:S08]  /*81f0*/  HMMA.16816.F32 R116, R160.reuse, R136, R116 ;  /* 0x00000088a074723c */ /* 0x042ff00000001874 */
[C---:B------:R-:W-:Y:S01]  /*8200*/  HMMA.16816.F32 R120, R160.reuse, R138, R120 ;  /* 0x0000008aa078723c */ /* 0x040fe20000001878 */
[----:B------:R-:W1:Y:S07]  /*8210*/  LDSM.16.MT88.4 R136, [R221+0x10800] ;  /* 0x01080000dd88783b */ /* 0x000e6e0000004200 */
[C---:B-----5:R-:W-:Y:S03]  /*8220*/  HMMA.16816.F32 R124, R160.reuse, R132, R124 ;  /* 0x00000084a07c723c */ /* 0x060fe6000000187c */
[----:B------:R-:W-:Y:S01]  /*8230*/  F2FP.F16.F32.PACK_AB R132, R195, R196 ;  /* 0x000000c4c384723e */ /* 0x000fe200000000ff */
[----:B------:R-:W-:Y:S01]  /*8240*/  FADD.FTZ R196, R196, R189 ;  /* 0x000000bdc4c47221 */ /* 0x000fe20000010000 */
[----:B------:R-:W-:Y:S01]  /*8250*/  F2FP.F16.F32.PACK_AB R133, R197, R200 ;  /* 0x000000c8c585723e */ /* 0x000fe200000000ff */
[----:B------:R-:W-:Y:S02]  /*8260*/  FADD.FTZ R200, R200, R187 ;  /* 0x000000bbc8c87221 */ /* 0x000fe40000010000 */
[----:B------:R-:W-:Y:S01]  /*8270*/  HMMA.16816.F32 R128, R160, R134, R128 ;  /* 0x00000086a080723c */ /* 0x000fe20000001880 */
[----:B------:R-:W-:Y:S02]  /*8280*/  LDSM.16.MT88.4 R160, [R220+0x14800] ;  /* 0x01480000dca0783b */ /* 0x000fe40000004200 */
[----:B------:R-:W-:Y:S01]  /*8290*/  F2FP.F16.F32.PACK_AB R134, R201, R198 ;  /* 0x000000c6c986723e */ /* 0x000fe200000000ff */
[----:B------:R-:W-:Y:S01]  /*82a0*/  FADD.FTZ R195, R195, R196 ;  /* 0x000000c4c3c37221 */ /* 0x000fe20000010000 */
[----:B------:R-:W-:Y:S01]  /*82b0*/  F2FP.F16.F32.PACK_AB R135, R202, R199 ;  /* 0x000000c7ca87723e */ /* 0x000fe200000000ff */
[----:B------:R-:W-:Y:S02]  /*82c0*/  FADD.FTZ R200, R197, R200 ;  /* 0x000000c8c5c87221 */ /* 0x000fe40000010000 */
[----:B------:R-:W-:Y:S02]  /*82d0*/  FADD.FTZ R0, R198, R195 ;  /* 0x000000c3c6007221 */ /* 0x000fe40000010000 */
[----:B------:R-:W-:Y:S02]  /*82e0*/  FADD.FTZ R199, R199, R200 ;  /* 0x000000c8c7c77221 */ /* 0x000fe40000010000 */
[----:B------:R-:W-:Y:S02]  /*82f0*/  FADD.FTZ R0, R201, R0 ;  /* 0x00000000c9007221 */ /* 0x000fe40000010000 */
[----:B------:R-:W-:Y:S01]  /*8300*/  FADD.FTZ R202, R202, R199 ;  /* 0x000000c7caca7221 */ /* 0x000fe20000010000 */
[C---:B-1----:R-:W-:Y:S08]  /*8310*/  HMMA.16816.F32 R4, R132.reuse, R136, R4 ;  /* 0x000000888404723c */ /* 0x042ff00000001804 */
        /* <DEDUP_REMOVED lines=44> */
[C---:B--2---:R-:W-:Y:S08]  /*85e0*/  HMMA.16816.F32 R124, R132.reuse, R140, R124 ;  /* 0x0000008c847c723c */ /* 0x044ff0000000187c */
[----:B------:R-:W-:Y:S01]  /*85f0*/  HMMA.16816.F32 R128, R132, R142, R128 ;  /* 0x0000008e8480723c */ /* 0x000fe20000001880 */
[----:B------:R-:W2:Y:S02]  /*8600*/  LDSM.16.MT88.4 R140, [R221+0x13000] ;  /* 0x01300000dd8c783b */ /* 0x000ea40000004200 */
[----:B------:R-:W-:Y:S01]  /*8610*/  F2FP.F16.F32.PACK_AB R132, R214, R203 ;  /* 0x000000cbd684723e */ /* 0x000fe200000000ff */
[----:B------:R-:W-:Y:S01]  /*8620*/  FADD.FTZ R203, R203, R0 ;  /* 0x00000000cbcb7221 */ /* 0x000fe20000010000 */
[----:B------:R-:W-:Y:S01]  /*8630*/  F2FP.F16.F32.PACK_AB R133, R206, R209 ;  /* 0x000000d1ce85723e */ /* 0x000fe200000000ff */
[----:B------:R-:W-:Y:S01]  /*8640*/  FADD.FTZ R209, R209, R202 ;  /* 0x000000cad1d17221 */ /* 0x000fe20000010000 */
[----:B------:R-:W-:Y:S01]  /*8650*/  F2FP.F16.F32.PACK_AB R134, R208, R207 ;  /* 0x000000cfd086723e */ /* 0x000fe200000000ff */
[----:B------:R-:W-:Y:S01]  /*8660*/  FADD.FTZ R214, R214, R203 ;  /* 0x000000cbd6d67221 */ /* 0x000fe20000010000 */
[C---:B------:R-:W-:Y:S01]  /*8670*/  F2FP.F16.F32.PACK_AB R135, R211.reuse, R210 ;  /* 0x000000d2d387723e */ /* 0x040fe200000000ff */
[----:B------:R-:W-:Y:S04]  /*8680*/  FADD.FTZ R209, R206, R209 ;  /* 0x000000d1ced17221 */ /* 0x000fe80000010000 */
[----:B------:R-:W-:Y:S02]  /*8690*/  FADD.FTZ R210, R210, R209 ;  /* 0x000000d1d2d27221 */ /* 0x000fe40000010000 */
[C---:B---3--:R-:W-:Y:S03]  /*86a0*/  HMMA.16816.F32 R4, R132.reuse, R144, R4 ;  /* 0x000000908404723c */ /* 0x048fe60000001804 */
[----:B------:R-:W-:Y:S05]  /*86b0*/  FADD.FTZ R211, R211, R210 ;  /* 0x000000d2d3d37221 */ /* 0x000fea0000010000 */
        /* <DEDUP_REMOVED lines=15> */
[C---:B------:R-:W-:Y:S08]  /*87b0*/  HMMA.16816.F32 R48, R132.reuse, R146, R48 ;  /* 0x000000928430723c */ /* 0x040ff00000001830 */
[C---:B----4-:R-:W-:Y:S08]  /*87c0*/  HMMA.16816.F32 R52, R132.reuse, R148, R52 ;  /* 0x000000948434723c */ /* 0x050ff00000001834 */
        /* <DEDUP_REMOVED lines=8> */
[C---:B------:R-:W-:Y:S08]  /*8850*/  HMMA.16816.F32 R80, R132.reuse, R154, R80 ;  /* 0x0000009a8450723c */ /* 0x040ff00000001850 */
        /* <DEDUP_REMOVED lines=12> */
[C---:B--2---:R-:W-:Y:S03]  /*8920*/  HMMA.16816.F32 R116, R132.reuse, R140, R116 ;  /* 0x0000008c8474723c */ /* 0x044fe60000001874 */
[--C-:B------:R-:W-:Y:S01]  /*8930*/  FFMA.FTZ R140, R166, UR4, -R169.reuse ;  /* 0x00000004a68c7c23 */ /* 0x100fe200080108a9 */
[----:B------:R-:W-:Y:S03]  /*8940*/  FFMA.FTZ R169, R165, UR4, -R169 ;  /* 0x00000004a5a97c23 */ /* 0x000fe600080108a9 */
[----:B------:R-:W-:Y:S01]  /*8950*/  MUFU.EX2 R165, R140 ;  /* 0x0000008c00a57308 */ /* 0x000fe20000000800 */
[C---:B------:R-:W-:Y:S09]  /*8960*/  HMMA.16816.F32 R120, R132.reuse, R142, R120 ;  /* 0x0000008e8478723c */ /* 0x040ff20000001878 */
[----:B------:R2:W3:Y:S01]  /*8970*/  MUFU.EX2 R166, R169 ;  /* 0x000000a900a67308 */ /* 0x0004e20000000800 */
[C---:B-1----:R-:W-:Y:S08]  /*8980*/  HMMA.16816.F32 R124, R132.reuse, R136, R124 ;  /* 0x00000088847c723c */ /* 0x042ff0000000187c */
[----:B------:R-:W-:Y:S01]  /*8990*/  HMMA.16816.F32 R128, R132, R138, R128 ;  /* 0x0000008a8480723c */ /* 0x000fe20000001880 */
[----:B------:R-:W1:Y:S02]  /*89a0*/  LDSM.16.MT88.4 R132, [R184+0x1800] ;  /* 0x00180000b884783b */ /* 0x000e640000004200 */
[C---:B--2---:R-:W-:Y:S01]  /*89b0*/  F2FP.F16.F32.PACK_AB R169, R167.reuse, R212 ;  /* 0x000000d4a7a9723e */ /* 0x044fe200000000ff */
[----:B------:R-:W-:Y:S01]  /*89c0*/  FADD.FTZ R212, R212, R211 ;  /* 0x000000d3d4d47221 */ /* 0x000fe20000010000 */
[C---:B---3--:R-:W-:Y:S03]  /*89d0*/  F2FP.F16.F32.PACK_AB R171, R166.reuse, R165 ;  /* 0x000000a5a6ab723e */ /* 0x048fe600000000ff */
[----:B------:R-:W-:Y:S04]  /*89e0*/  FADD.FTZ R212, R167, R212 ;  /* 0x000000d4a7d47221 */ /* 0x000fe80000010000 */
[C---:B------:R-:W-:Y:S01]  /*89f0*/  HMMA.16816.F32 R160, R168.reuse, R156, R4 ;  /* 0x0000009ca8a0723c */ /* 0x040fe20000001804 */
[----:B------:R-:W2:Y:S04]  /*8a00*/  LDSM.16.MT88.4 R4, [R221+0x13800] ;  /* 0x01380000dd04783b */ /* 0x000ea80000004200 */
[----:B------:R-:W-:Y:S03]  /*8a10*/  FADD.FTZ R165, R165, R212 ;  /* 0x000000d4a5a57221 */ /* 0x000fe60000010000 */
[C---:B------:R-:W-:Y:S01]  /*8a20*/  HMMA.16816.F32 R156, R168.reuse, R158, R8 ;  /* 0x0000009ea89c723c */ /* 0x040fe20000001808 */
[----:B------:R-:W3:Y:S02]  /*8a30*/  LDSM.16.MT88.4 R8, [R220+0x13800] ;  /* 0x01380000dc08783b */ /* 0x000ee40000004200 */
[----:B------:R-:W-:Y:S05]  /*8a40*/  FADD.FTZ R231, R166, R165 ;  /* 0x000000a5a6e77221 */ /* 0x000fea0000010000 */
[C---:B------:R-:W-:Y:S01]  /*8a50*/  HMMA.16816.F32 R152, R168.reuse, R148, R12 ;  /* 0x00000094a898723c */ /* 0x040fe2000000180c */
[----:B------:R-:W4:Y:S07]  /*8a60*/  LDSM.16.MT88.4 R12, [R184+0x3800] ;  /* 0x00380000b80c783b */ /* 0x000f2e0000004200 */
[C---:B------:R-:W-:Y:S01]  /*8a70*/  HMMA.16816.F32 R148, R168.reuse, R150, R16 ;  /* 0x00000096a894723c */ /* 0x040fe20000001810 */
[----:B------:R-:W5:Y:S07]  /*8a80*/  LDSM.16.MT88.4 R16, [R221+0x15800] ;  /* 0x01580000dd10783b */ /* 0x000f6e0000004200 */
[C---:B------:R-:W-:Y:S01]  /*8a90*/  HMMA.16816.F32 R144, R168.reuse, R172, R20 ;  /* 0x000000aca890723c */ /* 0x040fe20000001814 */
[----:B------:R-:W5:Y:S07]  /*8aa0*/  LDSM.16.MT88.4 R20, [R220+0x15800] ;  /* 0x01580000dc14783b */ /* 0x000f6e0000004200 */
[C---:B------:R-:W-:Y:S01]  /*8ab0*/  HMMA.16816.F32 R140, R168.reuse, R174, R24 ;  /* 0x000000aea88c723c */ /* 0x040fe20000001818 */
[----:B------:R-:W5:Y:S07]  /*8ac0*/  LDSM.16.MT88.4 R24, [R184+0x5800] ;  /* 0x00580000b818783b */ /* 0x000f6e0000004200 */
[C---:B-1----:R-:W-:Y:S01]  /*8ad0*/  HMMA.16816.F32 R136, R168.reuse, R132, R28 ;  /* 0x00000084a888723c */ /* 0x042fe2000000181c */
[----:B------:R-:W1:Y:S07]  /*8ae0*/  LDSM.16.MT88.4 R28, [R221+0x17800] ;  /* 0x01780000dd1c783b */ /* 0x000e6e0000004200 */
        /* <DEDUP_REMOVED lines=23> */
[----:B------:R-:W-:Y:S04]  /*8c60*/  FADD.FTZ R5, R207, R214 ;  /* 0x000000d6cf057221 */ /* 0x000fe80000010000 */
[----:B------:R-:W-:Y:S01]  /*8c70*/  FADD.FTZ R5, R208, R5 ;  /* 0x00000005d0057221 */ /* 0x000fe20000010000 */
[C---:B------:R-:W-:Y:S03]  /*8c80*/  HMMA.16816.F32 R112, R168.reuse, R6, R112 ;  /* 0x00000006a870723c */ /* 0x040fe60000001870 */
[----:B------:R-:W-:Y:S04]  /*8c90*/  FADD.FTZ R0, R204, R5 ;  /* 0x00000005cc007221 */ /* 0x000fe80000010000 */
[----:B------:R-:W-:Y:S01]  /*8ca0*/  FADD.FTZ R0, R205, R0 ;  /* 0x00000000cd007221 */ /* 0x000fe20000010000 */
[C---:B---3--:R-:W-:Y:S03]  /*8cb0*/  HMMA.16816.F32 R116, R168.reuse, R8, R116 ;  /* 0x00000008a874723c */ /* 0x048fe60000001874 */
[----:B------:R-:W-:Y:S01]  /*8cc0*/  FADD.FTZ R213, R213, R0 ;  /* 0x00000000d5d57221 */ /* 0x000fe20000010000 */
[----:B------:R-:W-:Y:S03]  /*8cd0*/  MOV R0, R3 ;  /* 0x0000000300007202 */ /* 0x000fe60000000f00 */
[----:B------:R-:W-:Y:S01]  /*8ce0*/  FADD.FTZ R233, R194, R213 ;  /* 0x000000d5c2e97221 */ /* 0x000fe20000010000 */
[C---:B------:R-:W-:Y:S08]  /*8cf0*/  HMMA.16816.F32 R120, R168.reuse, R10, R120 ;  /* 0x0000000aa878723c */ /* 0x040ff00000001878 */
[C---:B----4-:R-:W-:Y:S08]  /*8d00*/  HMMA.16816.F32 R124, R168.reuse, R12, R124 ;  /* 0x0000000ca87c723c */ /* 0x050ff0000000187c */
[----:B------:R-:W-:Y:S03]  /*8d10*/  HMMA.16816.F32 R128, R168, R14, R128 ;  /* 0x0000000ea880723c */ /* 0x000fe60000001880 */
[----:B------:R-:W-:Y:S05]  /*8d20*/  MOV R169, R164 ;  /* 0x000000a400a97202 */ /* 0x000fea0000000f00 */
[----:B------:R-:W-:Y:S01]  /*8d30*/  @!UPT UIADD3 URZ, UPT, UPT, URZ, URZ, URZ ;  /* 0x000000fffffff290 */ /* 0x000fe2000fffe0ff */
[----:B------:R-:W-:Y:S11]  /*8d40*/  BRA.U UP0, `(.L_x_805) ;  /* 0xffffffcd00c07547 */ /* 0x000ff6000b83ffff */
.L_x_804:
        /* <DEDUP_REMOVED lines=332> */
.L_x_808:
        /* <DEDUP_REMOVED lines=51> */
.L_x_810:
[----:B------:R-:W-:Y:S05]  /*a540*/  BSYNC.RECONVERGENT B0 ;  /* 0x0000000000007941 */ /* 0x000fea0003800200 */
.L_x_809:
        /* <DEDUP_REMOVED lines=37> */
.L_x_812:
[----:B------:R-:W-:Y:S05]  /*a7a0*/  BSYNC.RECONVERGENT B0 ;  /* 0x0000000000007941 */ /* 0x000fea0003800200 */
.L_x_811:
        /* <DEDUP_REMOVED lines=22> */
.L_x_814:
[----:B------:R-:W-:Y:S05]  /*a910*/  BSYNC.RECONVERGENT B0 ;  /* 0x0000000000007941 */ /* 0x000fea0003800200 */
.L_x_813:
        /* <DEDUP_REMOVED lines=22> */
.L_x_816:
[----:B------:R-:W-:Y:S05]  /*aa80*/  BSYNC.RECONVERGENT B0 ;  /* 0x0000000000007941 */ /* 0x000fea0003800200 */
.L_x_815:
        /* <DEDUP_REMOVED lines=21> */
.L_x_817:
        /* <DEDUP_REMOVED lines=10> */
.L_x_2348:


//--------------------- .text._ZN5flash16flash_fwd_kernelI23Flash_fwd_kernel_traitsILi256ELi64ELi64ELi4ELb0ELb0EN7cutlass6half_tE19Flash_kernel_traitsILi256ELi64ELi64ELi4ES3_EELb1ELb0ELb0ELb1ELb0ELb0ELb0ELb0EEEvNS_16Flash_fwd_paramsE --------------------------
	.section	.text._ZN5flash16flash_fwd_kernelI23Flash_fwd_kernel_traitsILi256ELi64ELi64ELi4ELb0ELb0EN7cutlass6half_tE19Flash_kernel_traitsILi256ELi64ELi64ELi4ES3_EELb1ELb0ELb0ELb1ELb0ELb0ELb0ELb0EEEvNS_16Flash_fwd_paramsE,"ax",@progbits
	.align	128
        .global         _ZN5flash16flash_fwd_kernelI23Flash_fwd_kernel_traitsILi256ELi64ELi64ELi4ELb0ELb0EN7cutlass6half_tE19Flash_kernel_traitsILi256ELi64ELi64ELi4ES3_EELb1ELb0ELb0ELb1ELb0ELb0ELb0ELb0EEEvNS_16Flash_fwd_paramsE
        .type           _ZN5flash16flash_fwd_kernelI23Flash_fwd_kernel_traitsILi256ELi64ELi64ELi4ELb0ELb0EN7cutlass6half_tE19Flash_kernel_traitsILi256ELi64ELi64ELi4ES3_EELb1ELb0ELb0ELb1ELb0ELb0ELb0ELb0EEEvNS_16Flash_fwd_paramsE,@function
        .size           _ZN5flash16flash_fwd_kernelI23Flash_fwd_kernel_traitsILi256ELi64ELi64ELi4ELb0ELb0EN7cutlass6half_tE19Flash_kernel_traitsILi256ELi64ELi64ELi4ES3_EELb1ELb0ELb0ELb1ELb0ELb0ELb0ELb0EEEvNS_16Flash_fwd_paramsE,(.L_x_2349 - _ZN5flash16flash_fwd_kernelI23Flash_fwd_kernel_traitsILi256ELi64ELi64ELi4ELb0ELb0EN7cutlass6half_tE19Flash_kernel_traitsILi256ELi64ELi64ELi4ES3_EELb1ELb0ELb0ELb1ELb0ELb0ELb0ELb0EEEvNS_16Flash_fwd_paramsE)
        .other          _ZN5flash16flash_fwd_kernelI23Flash_fwd_kernel_traitsILi256ELi64ELi64ELi4ELb0ELb0EN7cutlass6half_tE19Flash_kernel_traitsILi256ELi64ELi64ELi4ES3_EELb1ELb0ELb0ELb1ELb0ELb0ELb0ELb0EEEvNS_16Flash_fwd_paramsE,@"STO_CUDA_ENTRY STV_DEFAULT"
_ZN5flash16flash_fwd_kernelI23Flash_fwd_kernel_traitsILi256ELi64ELi64ELi4ELb0ELb0EN7cutlass6half_tE19Flash_kernel_traitsILi256ELi64ELi64ELi4ES3_EELb1ELb0ELb0ELb1ELb0ELb0ELb0ELb0EEEvNS_16Flash_fwd_paramsE:
.text._ZN5flash16flash_fwd_kernelI23Flash_fwd_kernel_traitsILi256ELi64ELi64ELi4ELb0ELb0EN7cutlass6half_tE19Flash_kernel_traitsILi256ELi64ELi64ELi4ES3_EELb1ELb0ELb0ELb1ELb0ELb0ELb0ELb0EEEvNS_16Flash_fwd_paramsE:
        /* <DEDUP_REMOVED lines=14> */
[----:B------:R-:W3:Y:S05]  /*00e0*/  LDCU.64 UR14, c[0x0][0x460] ;  /* 0x00008c00ff0e77ac */ /* 0x000eea0008000a00 */
[----:B----4-:R-:W4:Y:S01]  /*00f0*/  @P2 LDG.E.64 R6, desc[UR24][R6.64] ;  /* 0x0000001806062981 */ /* 0x010f22000c1e1b00 */
[----:B--2---:R-:W-:Y:S01]  /*0100*/  @P2 IMAD.MOV.U32 R2, RZ, RZ, R83 ;  /* 0x000000ffff022224 */ /* 0x004fe200078e0053 */
[----:B------:R-:W3:Y:S01]  /*0110*/  S2UR UR23, SR_CTAID.Y ;  /* 0x00000000001779c3 */ /* 0x000ee20000002600 */
[----:B-----5:R-:W-:-:S05]  /*0120*/  @P2 IMAD.MOV.U32 R3, RZ, RZ, R82 ;  /* 0x000000ffff032224 */ /* 0x020fca00078e0052 */
[----:B------:R2:W5:Y:S01]  /*0130*/  @P2 LDG.E.64 R4, desc[UR24][R2.64] ;  /* 0x0000001802042981 */ /* 0x000562000c1e1b00 */
[----:B------:R-:W-:Y:S01]  /*0140*/  UISETP.NE.U32.AND UP0, UPT, UR10, URZ, UPT ;  /* 0x000000ff0a00728c */ /* 0x000fe2000bf05070 */
[----:B------:R-:W2:Y:S01]  /*0150*/  S2UR UR22, SR_CTAID.Z ;  /* 0x00000000001679c3 */ /* 0x000ea20000002700 */
[----:B------:R-:W-:Y:S01]  /*0160*/  UISETP.NE.U32.AND UP4, UPT, UR8, URZ, UPT ;  /* 0x000000ff0800728c */ /* 0x000fe2000bf85070 */
[----:B------:R-:W-:Y:S01]  /*0170*/  ISETP.NE.U32.AND P4, PT, RZ, UR10, PT ;  /* 0x0000000aff007c0c */ /* 0x000fe2000bf85070 */
[----:B------:R-:W5:Y:S03]  /*0180*/  LDCU.U8 UR12, c[0x0][0x532] ;  /* 0x0000a640ff0c77ac */ /* 0x000f660008000000 */
[----:B------:R-:W-:Y:S01]  /*0190*/  ISETP.NE.AND.EX P4, PT, RZ, UR11, PT, P4 ;  /* 0x0000000bff007c0c */ /* 0x000fe2000bf85340 */
[----:B------:R-:W-:Y:S01]  /*01a0*/  UISETP.NE.AND.EX UP0, UPT, UR11, URZ, UPT, UP0 ;  /* 0x000000ff0b00728c */ /* 0x000fe2000bf05300 */
[----:B------:R-:W5:Y:S01]  /*01b0*/  @P2 LDC R0, c[0x0][0x520] ;  /* 0x00014800ff002b82 */ /* 0x000f620000000800 */
[----:B------:R-:W-:-:S02]  /*01c0*/  UISETP.NE.AND.EX UP4, UPT, UR9, URZ, UPT, UP4 ;  /* 0x000000ff0900728c */ /* 0x000fc4000bf85340 */
[----:B-1----:R-:W-:-:S04]  /*01d0*/  UISETP.NE.U32.AND UP3, UPT, UR6, URZ, UPT ;  /* 0x000000ff0600728c */ /* 0x002fc8000bf65070 */
[----:B------:R-:W-:Y:S02]  /*01e0*/  UISETP.NE.AND.EX UP3, UPT, UR7, URZ, UPT, UP3 ;  /* 0x000000ff0700728c */ /* 0x000fe4000bf65330 */
[----:B---3--:R-:W-:Y:S02]  /*01f0*/  UIMAD.WIDE.U32 UR14, UR23, 0x4, UR14 ;  /* 0x00000004170e78a5 */ /* 0x008fe4000f8e000e */
[----:B------:R-:W-:Y:S02]  /*0200*/  USHF.L.U32 UR11, UR23, 0x2, URZ ;  /* 0x00000002170b7899 */ /* 0x000fe400080006ff */
[----:B------:R-:W-:Y:S02]  /*0210*/  USHF.R.U32.HI UR10, URZ, 0x1e, UR23 ;  /* 0x0000001eff0a7899 */ /* 0x000fe40008011617 */
[----:B------:R-:W-:Y:S02]  /*0220*/  @UP4 UIADD3 UR8, UP2, UPT, UR11, UR8, URZ ;  /* 0x000000080b084290 */ /* 0x000fe4000ff5e0ff */
[----:B--2---:R-:W-:-:S02]  /*0230*/  ULOP3.LUT UR4, UR22, UR19, UR23, 0xfe, !UPT ;  /* 0x0000001316047292 */ /* 0x004fc4000f8efe17 */
[----:B------:R-:W-:Y:S02]  /*0240*/  @UP4 UIADD3.X UR9, UPT, UPT, UR10, UR9, URZ, UP2, !UPT ;  /* 0x000000090a094290 */ /* 0x000fe400097fe4ff */
[----:B------:R-:W-:Y:S02]  /*0250*/  @UP3 UIADD3 UR6, UP1, UPT, UR11, UR6, URZ ;  /* 0x000000060b063290 */ /* 0x000fe4000ff3e0ff */
[----:B------:R-:W-:Y:S02]  /*0260*/  LOP3.LUT P0, RZ, R213, UR4, RZ, 0xfc, !PT ;  /* 0x00000004d5ff7c12 */ /* 0x000fe4000f80fcff */
[----:B------:R-:W-:-:S03]  /*0270*/  @UP3 UIADD3.X UR7, UPT, UPT, UR10, UR7, URZ, UP1, !UPT ;  /* 0x000000070a073290 */ /* 0x000fc60008ffe4ff */
[----:B------:R-:W1:Y:S08]  /*0280*/  LDCU.64 UR4, c[0x0][0x468] ;  /* 0x00008d00ff0477ac */ /* 0x000e700008000a00 */
[----:B------:R-:W2:Y:S01]  /*0290*/  @!P0 LDC.64 R2, c[0x0][0x528] ;  /* 0x00014a00ff028b82 */ /* 0x000ea20000000a00 */
[----:B-1----:R-:W-:Y:S02]  /*02a0*/  UISETP.EQ.U32.AND UP2, UPT, UR4, URZ, UPT ;  /* 0x000000ff0400728c */ /* 0x002fe4000bf42070 */
[----:B------:R-:W-:-:S04]  /*02b0*/  UIADD3 UR11, UP1, UPT, UR11, UR4, URZ ;  /* 0x000000040b0b7290 */ /* 0x000fc8000ff3e0ff */
[----:B------:R-:W-:Y:S01]  /*02c0*/  UIADD3.X UR10, UPT, UPT, UR10, UR5, URZ, UP1, !UPT ;  /* 0x000000050a0a7290 */ /* 0x000fe20008ffe4ff */
[----:B------:R-:W-:Y:S01]  /*02d0*/  IMAD.U32 R8, RZ, RZ, UR8 ;  /* 0x00000008ff087e24 */ /* 0x000fe2000f8e00ff */
[----:B----4-:R-:W-:Y:S02]  /*02e0*/  @P2 R2UR UR28, R6 ;  /* 0x00000000061c22ca */ /* 0x010fe400000e0000 */
[----:B------:R-:W-:Y:S02]  /*02f0*/  @P2 R2UR UR29, R7 ;  /* 0x00000000071d22ca */ /* 0x000fe400000e0000 */
[----:B-----5:R-:W-:Y:S01]  /*0300*/  @P2 IADD3 R83, P1, PT, R4, R0, RZ ;  /* 0x0000000004532210 */ /* 0x020fe20007f3e0ff */
[----:B------:R-:W-:Y:S01]  /*0310*/  IMAD.U32 R9, RZ, RZ, UR9 ;  /* 0x00000009ff097e24 */ /* 0x000fe2000f8e00ff */
[----:B------:R-:W-:Y:S01]  /*0320*/  UMOV UR18, 0xffffffff ;  /* 0xffffffff00127882 */ /* 0x000fe20000000000 */
[----:B------:R-:W1:Y:S02]  /*0330*/  @!UP0 LDCU UR21, c[0x0][0x434] ;  /* 0x00008680ff1587ac */ /* 0x000e640008000800 */
[----:B------:R-:W-:Y:S01]  /*0340*/  @P2 IMAD.X R82, RZ, RZ, R5, P1 ;  /* 0x000000ffff522224 */ /* 0x000fe200008e0605 */
[----:B------:R-:W-:-:S03]  /*0350*/  PLOP3.LUT P2, PT, PT, PT, UP0, 0x80, 0x8 ;  /* 0x000000000008781c */ /* 0x000fc60003f4f008 */
[----:B------:R-:W-:Y:S01]  /*0360*/  IMAD.U32 R4, RZ, RZ, UR28 ;  /* 0x0000001cff047e24 */ /* 0x000fe2000f8e00ff */
[----:B------:R-:W-:Y:S01]  /*0370*/  PLOP3.LUT P1, PT, PT, PT, UP4, 0x80, 0x8 ;  /* 0x000000000008781c */ /* 0x000fe20003f2f048 */
[----:B------:R-:W-:Y:S01]  /*0380*/  IMAD.U32 R5, RZ, RZ, UR29 ;  /* 0x0000001dff057e24 */ /* 0x000fe2000f8e00ff */
[----:B------:R-:W3:Y:S04]  /*0390*/  @!UP3 LDCU UR8, c[0x0][0x43c] ;  /* 0x00008780ff08b7ac */ /* 0x000ee80008000800 */
[----:B--2---:R2:W-:Y:S01]  /*03a0*/  @!P0 STG.E.64 desc[UR24][R2.64], R4 ;  /* 0x0000000402008986 */ /* 0x0045e2000c101b18 */
[----:B------:R-:W-:-:S04]  /*03b0*/  UISETP.NE.AND UP4, UPT, UR12, URZ, UPT ;  /* 0x000000ff0c00728c */ /* 0x000fc8000bf85270 */
[----:B------:R-:W-:Y:S01]  /*03c0*/  UISETP.EQ.OR.EX UP2, UPT, UR5, URZ, !UP4, UP2 ;  /* 0x000000ff0500728c */ /* 0x000fe2000e742720 */
[----:B------:R-:W-:Y:S02]  /*03d0*/  IMAD.U32 R6, RZ, RZ, UR6 ;  /* 0x00000006ff067e24 */ /* 0x000fe4000f8e00ff */
[----:B------:R-:W-:Y:S01]  /*03e0*/  IMAD.U32 R7, RZ, RZ, UR7 ;  /* 0x00000007ff077e24 */ /* 0x000fe2000f8e00ff */
[----:B------:R-:W4:Y:S01]  /*03f0*/  @!UP3 LDCU.64 UR6, c[0x0][0x488] ;  /* 0x00009100ff06b7ac */ /* 0x000f220008000a00 */
[----:B--2---:R-:W-:Y:S02]  /*0400*/  @!P0 IMAD.MOV.U32 R4, RZ, RZ, R83 ;  /* 0x000000ffff048224 */ /* 0x004fe400078e0053 */
[----:B------:R-:W-:-:S05]  /*0410*/  @!P0 IMAD.MOV.U32 R5, RZ, RZ, R82 ;  /* 0x000000ffff058224 */ /* 0x000fca00078e0052 */
[----:B------:R2:W-:Y:S01]  /*0420*/  @!P0 STG.E.64 desc[UR24][R2.64+0x8], R4 ;  /* 0x0000080402008986 */ /* 0x0005e2000c101b18 */
[----:B------:R-:W-:Y:S02]  /*0430*/  PLOP3.LUT P0, PT, PT, PT, UP3, 0x80, 0x8 ;  /* 0x000000000008781c */ /* 0x000fe40003f0f038 */
[----:B------:R-:W-:-:S11]  /*0440*/  PLOP3.LUT P3, PT, PT, PT, UP2, 0x80, 0x8 ;  /* 0x000000000008781c */ /* 0x000fd60003f6f028 */
[----:B------:R5:W3:Y:S01]  /*0450*/  @P0 LDG.E R0, desc[UR24][R6.64] ;  /* 0x0000001806000981 */ /* 0x000ae2000c1e1900 */
[----:B--2---:R-:W-:Y:S02]  /*0460*/  IMAD.U32 R2, RZ, RZ, UR14 ;  /* 0x0000000eff027e24 */ /* 0x004fe4000f8e00ff */
[----:B------:R-:W-:-:S05]  /*0470*/  IMAD.U32 R3, RZ, RZ, UR15 ;  /* 0x0000000fff037e24 */ /* 0x000fca000f8e00ff */
[----:B------:R-:W2:Y:S01]  /*0480*/  @P4 LDG.E R5, desc[UR24][R2.64] ;  /* 0x0000001802054981 */ /* 0x000ea2000c1e1900 */
[----:B-----5:R-:W-:Y:S02]  /*0490*/  IMAD.U32 R6, RZ, RZ, UR11 ;  /* 0x0000000bff067e24 */ /* 0x020fe4000f8e00ff */
[----:B------:R-:W-:-:S05]  /*04a0*/  IMAD.U32 R7, RZ, RZ, UR10 ;  /* 0x0000000aff077e24 */ /* 0x000fca000f8e00ff */
[----:B------:R-:W5:Y:S04]  /*04b0*/  @!P3 LDG.E R4, desc[UR24][R6.64] ;  /* 0x000000180604b981 */ /* 0x000f68000c1e1900 */
[----:B------:R-:W5:Y:S04]  /*04c0*/  @P2 LDG.E R2, desc[UR24][R2.64+0x4] ;  /* 0x0000041802022981 */ /* 0x000f68000c1e1900 */
[----:B------:R-:W5:Y:S01]  /*04d0*/  @P1 LDG.E R3, desc[UR24][R8.64] ;  /* 0x0000001808031981 */ /* 0x000f62000c1e1900 */
[----:B------:R-:W-:Y:S01]  /*04e0*/  UMOV UR13, URZ ;  /* 0x000000ff000d7c82 */ /* 0x000fe20008000000 */
[----:B------:R-:W-:Y:S01]  /*04f0*/  USHF.L.U32 UR26, UR19, 0x6, URZ ;  /* 0x00000006131a7899 */ /* 0x000fe200080006ff */
[----:B------:R-:W-:Y:S01]  /*0500*/  UMOV UR15, 0xffffffff ;  /* 0xffffffff000f7882 */ /* 0x000fe20000000000 */
[----:B----4-:R-:W-:-:S04]  /*0510*/  @!UP3 UISETP.NE.U32.AND UP2, UPT, UR6, URZ, UPT ;  /* 0x000000ff0600b28c */ /* 0x010fc8000bf45070 */
[----:B------:R-:W-:-:S04]  /*0520*/  @!UP3 UISETP.NE.AND.EX UP2, UPT, UR7, URZ, UPT, UP2 ;  /* 0x000000ff0700b28c */ /* 0x000fc8000bf45320 */
[----:B---3--:R-:W-:Y:S01]  /*0530*/  @!UP3 USEL UR8, UR8, URZ, UP2 ;  /* 0x000000ff0808b287 */ /* 0x008fe20009000000 */
[----:B------:R-:W-:Y:S02]  /*0540*/  @P0 R2UR UR20, R0 ;  /* 0x00000000001402ca */ /* 0x000fe400000e0000 */
[----:B--2---:R-:W-:Y:S02]  /*0550*/  @P4 R2UR UR18, R5 ;  /* 0x00000000051242ca */ /* 0x004fe400000e0000 */
[----:B-----5:R-:W-:Y:S02]  /*0560*/  @P2 R2UR UR9, R2 ;  /* 0x00000000020922ca */ /* 0x020fe400000e0000 */
[----:B------:R-:W-:-:S11]  /*0570*/  @!P3 R2UR UR15, R4 ;  /* 0x00000000040fb2ca */ /* 0x000fd600000e0000 */
[----:B-1----:R-:W-:Y:S02]  /*0580*/  @UP0 UIADD3 UR21, UPT, UPT, UR9, -UR18, URZ ;  /* 0x8000001209150290 */ /* 0x002fe4000fffe0ff */
[----:B------:R-:W-:-:S04]  /*0590*/  UISETP.NE.U32.AND UP0, UPT, UR4, URZ, UPT ;  /* 0x000000ff0400728c */ /* 0x000fc8000bf05070 */
[----:B------:R-:W-:Y:S02]  /*05a0*/  UISETP.NE.AND.EX UP0, UPT, UR5, URZ, UPT, UP0 ;  /* 0x000000ff0500728c */ /* 0x000fe4000bf05300 */
[----:B------:R-:W-:Y:S01]  /*05b0*/  UISETP.GT.AND UP1, UPT, UR21, UR26, UPT ;  /* 0x0000001a1500728c */ /* 0x000fe2000bf24270 */
[----:B------:R-:W-:-:S05]  /*05c0*/  @P1 R2UR UR13, R3 ;  /* 0x00000000030d12ca */ /* 0x000fca00000e0000 */
        /* <DEDUP_REMOVED lines=10> */
.L_x_818:
[----:B-1----:R-:W-:Y:S01]  /*0670*/  @!UP3 UIADD3 UR20, UPT, UPT, UR8, UR4, -UR13 ;  /* 0x000000040814b290 */ /* 0x002fe2000fffe80d */
        /* <DEDUP_REMOVED lines=29> */
.L_x_820:
[----:B------:R-:W2:Y:S01]  /*0850*/  LDCU UR11, c[0x0][0x434] ;  /* 0x00008680ff0b77ac */ /* 0x000ea20008000800 */
[----:B------:R-:W-:Y:S01]  /*0860*/  IMAD.SHL.U32 R0, R213, 0x8, RZ ;  /* 0x00000008d5007824 */ /* 0x000fe200078e00ff */
[----:B------:R-:W-:Y:S01]  /*0870*/  SHF.R.U32.HI R16, RZ, 0x3, R213 ;  /* 0x00000003ff107819 */ /* 0x000fe200000116d5 */
[----:B------:R-:W-:Y:S01]  /*0880*/  IMAD.U32 R14, RZ, RZ, UR19 ;  /* 0x00000013ff0e7e24 */ /* 0x000fe2000f8e00ff */
[----:B------:R-:W-:Y:S01]  /*0890*/  UISETP.NE.AND UP1, UPT, UR8, URZ, !UP1 ;  /* 0x000000ff0800728c */ /* 0x000fe2000cf25270 */
[----:B------:R-:W-:Y:S01]  /*08a0*/  IMAD.MOV.U32 R17, RZ, RZ, RZ ;  /* 0x000000ffff117224 */ /* 0x000fe200078e00ff */
[----:B------:R-:W3:Y:S01]  /*08b0*/  LDCU.64 UR4, c[0x0][0x410] ;  /* 0x00008200ff0477ac */ /* 0x000ee20008000a00 */
[----:B------:R-:W-:Y:S01]  /*08c0*/  LOP3.LUT R0, R0, 0x38, RZ, 0xc0, !PT ;  /* 0x0000003800007812 */ /* 0x000fe200078ec0ff */
[C---:B------:R-:W-:Y:S01]  /*08d0*/  VIADD R5, R16.reuse, 0x20 ;  /* 0x0000002010057836 */ /* 0x040fe20000000000 */
[----:B------:R-:W-:Y:S01]  /*08e0*/  IADD3 R6, PT, PT, R16, 0x10, RZ ;  /* 0x0000001010067810 */ /* 0x000fe20007ffe0ff */
[----:B----4-:R-:W-:Y:S01]  /*08f0*/  UIMAD UR10, UR22, UR10, URZ ;  /* 0x0000000a160a72a4 */ /* 0x010fe2000f8e02ff */
        /* <DEDUP_REMOVED lines=9> */
[----:B-1----:R-:W-:Y:S01]  /*0990*/  UIMAD UR26, UR26, UR6, URZ ;  /* 0x000000061a1a72a4 */ /* 0x002fe2000f8e02ff */
[----:B------:R-:W-:Y:S01]  /*09a0*/  IADD3 R4, PT, PT, R16, 0x30, RZ ;  /* 0x0000003010047810 */ /* 0x000fe20007ffe0ff */
[----:B------:R-:W-:Y:S01]  /*09b0*/  USEL UR7, UR7, UR18, !UP0 ;  /* 0x0000001207077287 */ /* 0x000fe2000c000000 */
[----:B------:R-:W-:Y:S01]  /*09c0*/  ISETP.GE.AND P2, PT, R6, UR21, PT ;  /* 0x0000001506007c0c */ /* 0x000fe2000bf46270 */
[----:B---3--:R-:W-:Y:S01]  /*09d0*/  IMAD.U32 R12, RZ, RZ, UR5 ;  /* 0x00000005ff0c7e24 */ /* 0x008fe2000f8e00ff */
[----:B------:R-:W-:Y:S01]  /*09e0*/  USHF.R.S32.HI UR8, URZ, 0x1f, UR10 ;  /* 0x0000001fff087899 */ /* 0x000fe2000801140a */
[----:B------:R-:W-:Y:S01]  /*09f0*/  IMAD.U32 R10, RZ, RZ, UR4 ;  /* 0x00000004ff0a7e24 */ /* 0x000fe2000f8e00ff */
[----:B------:R-:W-:Y:S01]  /*0a00*/  USHF.R.S32.HI UR5, URZ, 0x1f, UR7 ;  /* 0x0000001fff057899 */ /* 0x000fe20008011407 */
[----:B------:R-:W-:Y:S01]  /*0a10*/  ISETP.GE.AND P1, PT, R5, UR21, PT ;  /* 0x0000001505007c0c */ /* 0x000fe2000bf26270 */
[----:B------:R-:W-:Y:S01]  /*0a20*/  USEL UR7, UR7, URZ, UP1 ;  /* 0x000000ff07077287 */ /* 0x000fe20008800000 */
[----:B------:R-:W-:Y:S01]  /*0a30*/  IMAD.WIDE.U32 R10, R10, UR22, R2 ;  /* 0x000000160a0a7c25 */ /* 0x000fe2000f8e0002 */
[----:B------:R-:W-:Y:S01]  /*0a40*/  USEL UR5, UR5, URZ, UP1 ;  /* 0x000000ff05057287 */ /* 0x000fe20008800000 */
[C---:B------:R-:W-:Y:S01]  /*0a50*/  LOP3.LUT R9, R0.reuse, 0x40, RZ, 0xfc, !PT ;  /* 0x0000004000097812 */ /* 0x040fe200078efcff */
[----:B------:R-:W-:Y:S01]  /*0a60*/  USHF.R.S32.HI UR4, URZ, 0x1f, UR26 ;  /* 0x0000001fff047899 */ /* 0x000fe2000801141a */
        /* <DEDUP_REMOVED lines=24> */
.L_x_822:
[----:B------:R-:W-:Y:S05]  /*0bf0*/  BSYNC.RECONVERGENT B0 ;  /* 0x0000000000007941 */ /* 0x000fea0003800200 */
.L_x_821:
        /* <DEDUP_REMOVED lines=24> */
.L_x_824:
[----:B------:R-:W-:Y:S05]  /*0d80*/  BSYNC.RECONVERGENT B0 ;  /* 0x0000000000007941 */ /* 0x000fea0003800200 */
.L_x_823:
        /* <DEDUP_REMOVED lines=24> */
.L_x_826:
[----:B------:R-:W-:Y:S05]  /*0f10*/  BSYNC.RECONVERGENT B0 ;  /* 0x0000000000007941 */ /* 0x000fea0003800200 */
.L_x_825:
        /* <DEDUP_REMOVED lines=26> */
.L_x_828:
[----:B------:R-:W-:Y:S05]  /*10c0*/  BSYNC.RECONVERGENT B0 ;  /* 0x0000000000007941 */ /* 0x000fea0003800200 */
.L_x_827:
        /* <DEDUP_REMOVED lines=10> */
.L_x_830:
[----:B------:R-:W-:Y:S05]  /*1170*/  BSYNC.RECONVERGENT B0 ;  /* 0x0000000000007941 */ /* 0x000fea0003800200 */
.L_x_829:
[----:B------:R-:W-:Y:S04]  /*1180*/  BSSY.RECONVERGENT B0, `(.L_x_831) ;  /* 0x000000a000007945 */ /* 0x000fe80003800200 */
[----:B------:R-:W-:Y:S05]  /*1190*/  @P5 BRA `(.L_x_832) ;  /* 0x0000000000205947 */ /* 0x000fea0003800000 */
[----:B------:R-:W5:Y:S01]  /*11a0*/  LDCU.64 UR4, c[0x0][0x420] ;  /* 0x00008400ff0477ac */ /* 0x000f620008000a00 */
[----:B----4-:R-:W-:-:S05]  /*11b0*/  IMAD R0, R6, UR6, RZ ;  /* 0x0000000606007c24 */ /* 0x010fca000f8e02ff */
[----:B------:R-:W-:-:S04]  /*11c0*/  IADD3 R2, P0, PT, R0, UR7, RZ ;  /* 0x0000000700027c10 */ /* 0x000fc8000ff1e0ff */
[----:B------:R-:W-:Y:S02]  /*11d0*/  LEA.HI.X.SX32 R0, R0, UR10, 0x1, P0 ;  /* 0x0000000a00007c11 */ /* 0x000fe400080f0eff */
[----:B-----5:R-:W-:-:S04]  /*11e0*/  LEA R6, P0, R2, UR4, 0x2 ;  /* 0x0000000402067c11 */ /* 0x020fc8000f8010ff */
[----:B------:R-:W-:Y:S01]  /*11f0*/  LEA.HI.X R7, R2, UR5, R0, 0x2, P0 ;  /* 0x0000000502077c11 */ /* 0x000fe200080f1400 */
[----:B------:R-:W-:-:S05]  /*1200*/  IMAD.MOV.U32 R0, RZ, RZ, 0x7f800000 ;  /* 0x7f800000ff007424 */ /* 0x000fca00078e00ff */
[----:B------:R4:W-:Y:S03]  /*1210*/  STG.E desc[UR24][R6.64], R0 ;  /* 0x0000000006007986 */ /* 0x0009e6000c101918 */
.L_x_832:
[----:B------:R-:W-:Y:S05]  /*1220*/  BSYNC.RECONVERGENT B0 ;  /* 0x0000000000007941 */ /* 0x000fea0003800200 */
.L_x_831:
        /* <DEDUP_REMOVED lines=10> */
.L_x_834:
[----:B------:R-:W-:Y:S05]  /*12d0*/  BSYNC.RECONVERGENT B0 ;  /* 0x0000000000007941 */ /* 0x000fea0003800200 */
.L_x_833:
[----:B------:R-:W-:Y:S05]  /*12e0*/  @P3 EXIT ;  /* 0x000000000000394d */ /* 0x000fea0003800000 */
[----:B------:R-:W5:Y:S01]  /*12f0*/  LDCU.64 UR4, c[0x0][0x420] ;  /* 0x00008400ff0477ac */ /* 0x000f620008000a00 */
[----:B----4-:R-:W-:-:S05]  /*1300*/  IMAD R0, R4, UR6, RZ ;  /* 0x0000000604007c24 */ /* 0x010fca000f8e02ff */
[----:B------:R-:W-:-:S04]  /*1310*/  IADD3 R2, P0, PT, R0, UR7, RZ ;  /* 0x0000000700027c10 */ /* 0x000fc8000ff1e0ff */
[----:B------:R-:W-:Y:S02]  /*1320*/  LEA.HI.X.SX32 R0, R0, UR10, 0x1, P0 ;  /* 0x0000000a00007c11 */ /* 0x000fe400080f0eff */
[----:B-----5:R-:W-:-:S04]  /*1330*/  LEA R4, P0, R2, UR4, 0x2 ;  /* 0x0000000402047c11 */ /* 0x020fc8000f8010ff */
[----:B------:R-:W-:Y:S01]  /*1340*/  LEA.HI.X R5, R2, UR5, R0, 0x2, P0 ;  /* 0x0000000502057c11 */ /* 0x000fe200080f1400 */
[----:B------:R-:W-:-:S05]  /*1350*/  IMAD.MOV.U32 R0, RZ, RZ, 0x7f800000 ;  /* 0x7f800000ff007424 */ /* 0x000fca00078e00ff */
[----:B------:R-:W-:Y:S01]  /*1360*/  STG.E desc[UR24][R4.64], R0 ;  /* 0x0000000004007986 */ /* 0x000fe2000c101918 */
[----:B------:R-:W-:Y:S05]  /*1370*/  EXIT ;  /* 0x000000000000794d */ /* 0x000fea0003800000 */
.L_x_819:
        /* <DEDUP_REMOVED lines=21> */
.L_x_835:
[----:B------:R-:W1:Y:S01]  /*14d0*/  LDCU.64 UR10, c[0x0][0x3b8] ;  /* 0x00007700ff0a77ac */ /* 0x000e620008000a00 */
[----:B------:R-:W-:-:S04]  /*14e0*/  UIADD3 UR14, UPT, UPT, UR13, UR15, URZ ;  /* 0x0000000f0d0e7290 */ /* 0x000fc8000fffe0ff */
[----:B-1----:R-:W-:Y:S02]  /*14f0*/  UIMAD.WIDE.U32 UR6, UR14, UR10, URZ ;  /* 0x0000000a0e0672a5 */ /* 0x002fe4000f8e00ff */
[----:B------:R-:W-:-:S04]  /*1500*/  UIMAD UR14, UR14, UR11, URZ ;  /* 0x0000000b0e0e72a4 */ /* 0x000fc8000f8e02ff */
[----:B------:R-:W-:Y:S02]  /*1510*/  UIADD3 UR14, UPT, UPT, UR7, UR14, URZ ;  /* 0x0000000e070e7290 */ /* 0x000fe4000fffe0ff */
.L_x_836:
        /* <DEDUP_REMOVED lines=13> */
[----:B------:R-:W-:-:S05]  /*15f0*/  IMAD.HI.U32 R14, R6, R3, RZ ;  /* 0x00000003060e7227 */ /* 0x000fca00078e00ff */
[----:B------:R-:W-:-:S05]  /*1600*/  IADD3 R2, PT, PT, -R14, RZ, RZ ;  /* 0x000000ff0e027210 */ /* 0x000fca0007ffe1ff */
[----:B------:R-:W-:-:S05]  /*1610*/  IMAD R2, R4, R2, R3 ;  /* 0x0000000204027224 */ /* 0x000fca00078e0203 */
[----:B------:R-:W-:-:S13]  /*1620*/  ISETP.GT.U32.AND P1, PT, R4, R2, PT ;  /* 0x000000020400720c */ /* 0x000fda0003f24070 */
[----:B------:R-:W-:Y:S01]  /*1630*/  @!P1 IMAD.IADD R2, R2, 0x1, -R4 ;  /* 0x0000000102029824 */ /* 0x000fe200078e0a04 */
[----:B------:R-:W-:Y:S02]  /*1640*/  @!P1 IADD3 R14, PT, PT, R14, 0x1, RZ ;  /* 0x000000010e0e9810 */ /* 0x000fe40007ffe0ff */
[----:B------:R-:W-:Y:S02]  /*1650*/  ISETP.NE.AND P1, PT, R0, RZ, PT ;  /* 0x000000ff0000720c */ /* 0x000fe40003f25270 */
[----:B------:R-:W-:Y:S02]  /*1660*/  ISETP.GE.U32.AND P2, PT, R2, R4, PT ;  /* 0x000000040200720c */ /* 0x000fe40003f46070 */
[----:B------:R-:W-:-:S04]  /*1670*/  LOP3.LUT R2, R0, UR22, RZ, 0x3c, !PT ;  /* 0x0000001600027c12 */ /* 0x000fc8000f8e3cff */
[----:B------:R-:W-:-:S07]  /*1680*/  ISETP.GE.AND P0, PT, R2, RZ, PT ;  /* 0x000000ff0200720c */ /* 0x000fce0003f06270 */
[----:B------:R-:W-:-:S06]  /*1690*/  @P2 VIADD R14, R14, 0x1 ;  /* 0x000000010e0e2836 */ /* 0x000fcc0000000000 */
        /* <DEDUP_REMOVED lines=13> */
.L_x_837:
[----:B------:R-:W1:Y:S01]  /*1770*/  LDCU.64 UR8, c[0x0][0x3c0] ;  /* 0x00007800ff0877ac */ /* 0x000e620008000a00 */
[----:B------:R-:W-:-:S04]  /*1780*/  UIADD3 UR13, UPT, UPT, UR13, UR15, URZ ;  /* 0x0000000f0d0d7290 */ /* 0x000fc8000fffe0ff */
[----:B-1----:R-:W-:Y:S02]  /*1790*/  UIMAD.WIDE.U32 UR16, UR13, UR8, URZ ;  /* 0x000000080d1072a5 */ /* 0x002fe4000f8e00ff */
[----:B------:R-:W-:-:S04]  /*17a0*/  UIMAD UR13, UR13, UR9, URZ ;  /* 0x000000090d0d72a4 */ /* 0x000fc8000f8e02ff */
[----:B------:R-:W-:-:S12]  /*17b0*/  UIADD3 UR13, UPT, UPT, UR17, UR13, URZ ;  /* 0x0000000d110d7290 */ /* 0x000fd8000fffe0ff */
.L_x_838:
[----:B------:R-:W-:Y:S01]  /*17c0*/  IMAD.SHL.U32 R5, R213, 0x8, RZ ;  /* 0x00000008d5057824 */ /* 0x000fe200078e00ff */
[----:B------:R-:W-:Y:S01]  /*17d0*/  SHF.R.U32.HI R10, RZ, 0x3, R213 ;  /* 0x00000003ff0a7819 */ /* 0x000fe200000116d5 */
[----:B------:R-:W1:Y:S01]  /*17e0*/  S2UR UR27, SR_CgaCtaId ;  /* 0x00000000001b79c3 */ /* 0x000e620000008800 */
[----:B------:R-:W-:Y:S01]  /*17f0*/  SHF.R.S32.HI R229, RZ, 0x1f, R14 ;  /* 0x0000001fffe57819 */ /* 0x000fe2000001140e */
[----:B------:R-:W-:Y:S01]  /*1800*/  IMAD.U32 R8, RZ, RZ, UR19 ;  /* 0x00000013ff087e24 */ /* 0x000fe2000f8e00ff */
[C---:B------:R-:W-:Y:S01]  /*1810*/  LOP3.LUT R4, R5.reuse, 0x38, RZ, 0xc0, !PT ;  /* 0x0000003805047812 */ /* 0x040fe200078ec0ff */
[----:B------:R-:W-:Y:S01]  /*1820*/  IMAD.MOV.U32 R11, RZ, RZ, RZ ;  /* 0x000000ffff0b7224 */ /* 0x000fe200078e00ff */
[C---:B------:R-:W-:Y:S01]  /*1830*/  LOP3.LUT R6, R5.reuse, 0x1f8, RZ, 0xc0, !PT ;  /* 0x000001f805067812 */ /* 0x040fe200078ec0ff */
[----:B------:R-:W-:Y:S01]  /*1840*/  BSSY.RECONVERGENT B0, `(.L_x_839) ;  /* 0x0000052000007945 */ /* 0x000fe20003800200 */
[----:B------:R-:W-:Y:S01]  /*1850*/  IADD3 R2, P0, PT, R4, UR6, RZ ;  /* 0x0000000604027c10 */ /* 0x000fe2000ff1e0ff */
[----:B------:R-:W2:Y:S01]  /*1860*/  LDCU.128 UR4, c[0x0][0x3d0] ;  /* 0x00007a00ff0477ac */ /* 0x000ea20008000c00 */
[----:B------:R-:W-:Y:S01]  /*1870*/  LOP3.LUT R0, R5, 0x1e00, RZ, 0xc0, !PT ;  /* 0x00001e0005007812 */ /* 0x000fe200078ec0ff */
[----:B------:R-:W-:Y:S01]  /*1880*/  IMAD.WIDE.U32 R8, R8, 0x40, R10 ;  /* 0x0000004008087825 */ /* 0x000fe200078e000a */
[----:B------:R-:W-:-:S02]  /*1890*/  LOP3.LUT R6, R6, 0x38, R213, 0x78, !PT ;  /* 0x0000003806067812 */ /* 0x000fc400078e78d5 */
[C---:B------:R-:W-:Y:S01]  /*18a0*/  LOP3.LUT R236, R4.reuse, 0x40, RZ, 0xfc, !PT ;  /* 0x0000004004ec7812 */ /* 0x040fe200078efcff */
[----:B------:R-:W-:Y:S01]  /*18b0*/  IMAD.X R3, RZ, RZ, UR14, P0 ;  /* 0x0000000eff037e24 */ /* 0x000fe200080e06ff */
[----:B------:R-:W-:Y:S01]  /*18c0*/  IADD3 R16, P0, PT, R4, UR16, RZ ;  /* 0x0000001004107c10 */ /* 0x000fe2000ff1e0ff */
[----:B------:R-:W3:Y:S01]  /*18d0*/  LDCU.64 UR16, c[0x0][0x388] ;  /* 0x00007100ff1077ac */ /* 0x000ee20008000a00 */
[----:B------:R-:W-:Y:S01]  /*18e0*/  LOP3.LUT R6, R6, R0, RZ, 0xfc, !PT ;  /* 0x0000000006067212 */ /* 0x000fe200078efcff */
[----:B------:R-:W-:Y:S01]  /*18f0*/  IMAD.WIDE.U32 R2, R10, UR10, R2 ;  /* 0x0000000a0a027c25 */ /* 0x000fe2000f8e0002 */
[----:B------:R-:W-:Y:S01]  /*1900*/  IADD3.X R17, PT, PT, RZ, UR13, RZ, P0, !PT ;  /* 0x0000000dff117c10 */ /* 0x000fe200087fe4ff */
[----:B------:R-:W4:Y:S01]  /*1910*/  LDCU.64 UR14, c[0x0][0x3c8] ;  /* 0x00007900ff0e77ac */ /* 0x000f220008000a00 */
[----:B------:R-:W-:Y:S01]  /*1920*/  IADD3 R18, P0, PT, R4, UR30, RZ ;  /* 0x0000001e04127c10 */ /* 0x000fe2000ff1e0ff */
[----:B------:R-:W-:Y:S01]  /*1930*/  IMAD R3, R10, UR11, R3 ;  /* 0x0000000b0a037c24 */ /* 0x000fe2000f8e0203 */
[----:B------:R-:W-:Y:S01]  /*1940*/  LOP3.LUT R235, R4, 0x80, RZ, 0xfc, !PT ;  /* 0x0000008004eb7812 */ /* 0x000fe200078efcff */
[----:B------:R-:W-:Y:S01]  /*1950*/  IMAD.WIDE.U32 R16, R10, UR8, R16 ;  /* 0x000000080a107c25 */ /* 0x000fe2000f8e0010 */
[----:B------:R-:W-:-:S03]  /*1960*/  LOP3.LUT R234, R4, 0xc0, RZ, 0xfc, !PT ;  /* 0x000000c004ea7812 */ /* 0x000fc600078efcff */
[----:B------:R-:W-:Y:S01]  /*1970*/  IMAD.X R19, RZ, RZ, UR12, P0 ;  /* 0x0000000cff137e24 */ /* 0x000fe200080e06ff */
[----:B------:R-:W5:Y:S01]  /*1980*/  LDCU.64 UR12, c[0x0][0x390] ;  /* 0x00007200ff0c77ac */ /* 0x000f620008000a00 */
[C---:B--2---:R-:W-:Y:S02]  /*1990*/  IMAD R231, R229.reuse, UR4, RZ ;  /* 0x00000004e5e77c24 */ /* 0x044fe4000f8e02ff */
[----:B------:R-:W-:Y:S02]  /*19a0*/  IMAD R229, R229, UR6, RZ ;  /* 0x00000006e5e57c24 */ /* 0x000fe4000f8e02ff */
[C---:B------:R-:W-:Y:S02]  /*19b0*/  IMAD R231, R14.reuse, UR5, R231 ;  /* 0x000000050ee77c24 */ /* 0x040fe4000f8e02e7 */
[C---:B------:R-:W-:Y:S01]  /*19c0*/  IMAD R229, R14.reuse, UR7, R229 ;  /* 0x000000070ee57c24 */ /* 0x040fe2000f8e02e5 */
[----:B------:R-:W-:Y:S01]  /*19d0*/  UIADD3 UR7, UPT, UPT, -UR26, UR21, URZ ;  /* 0x000000151a077290 */ /* 0x000fe2000fffe1ff */
[----:B------:R-:W-:Y:S01]  /*19e0*/  IMAD.WIDE.U32 R2, R14, UR4, R2 ;  /* 0x000000040e027c25 */ /* 0x000fe2000f8e0002 */
[----:B------:R-:W-:-:S03]  /*19f0*/  UMOV UR4, 0x400 ;  /* 0x0000040000047882 */ /* 0x000fc60000000000 */
[C---:B------:R-:W-:Y:S01]  /*1a00*/  IMAD R17, R10.reuse, UR9, R17 ;  /* 0x000000090a117c24 */ /* 0x040fe2000f8e0211 */
[----:B------:R-:W-:Y:S01]  /*1a10*/  ISETP.GE.AND P1, PT, R10, UR7, PT ;  /* 0x000000070a007c0c */ /* 0x000fe2000bf26270 */
[----:B----4-:R-:W-:Y:S01]  /*1a20*/  IMAD.U32 R12, RZ, RZ, UR14 ;  /* 0x0000000eff0c7e24 */ /* 0x010fe2000f8e00ff */
[----:B------:R-:W-:Y:S01]  /*1a30*/  IADD3 R231, PT, PT, R3, R231, RZ ;  /* 0x000000e703e77210 */ /* 0x000fe20007ffe0ff */
[----:B------:R-:W-:Y:S01]  /*1a40*/  IMAD.WIDE.U32 R14, R14, UR6, R16 ;  /* 0x000000060e0e7c25 */ /* 0x000fe2000f8e0010 */
[----:B---3--:R-:W-:Y:S01]  /*1a50*/  LEA R232, P0, R2, UR16, 0x1 ;  /* 0x0000001002e87c11 */ /* 0x008fe2000f8008ff */
[----:B-1----:R-:W-:Y:S02]  /*1a60*/  ULEA UR6, UR27, UR4, 0x18 ;  /* 0x000000041b067291 */ /* 0x002fe4000f8ec0ff */
[----:B------:R-:W-:Y:S01]  /*1a70*/  VIADD R3, R10, 0x10 ;  /* 0x000000100a037836 */ /* 0x000fe20000000000 */
[----:B------:R-:W-:Y:S01]  /*1a80*/  LEA.HI.X R231, R2, UR17, R231, 0x1, P0 ;  /* 0x0000001102e77c11 */ /* 0x000fe200080f0ce7 */
[----:B------:R-:W-:Y:S01]  /*1a90*/  VIADD R2, R10, 0x20 ;  /* 0x000000200a027836 */ /* 0x000fe20000000000 */
[----:B------:R-:W-:Y:S01]  /*1aa0*/  IADD3 R229, PT, PT, R15, R229, RZ ;  /* 0x000000e50fe57210 */ /* 0x000fe20007ffe0ff */
[----:B------:R-:W-:Y:S01]  /*1ab0*/  IMAD.WIDE.U32 R12, R12, UR22, R18 ;  /* 0x000000160c0c7c25 */ /* 0x000fe2000f8e0012 */
[----:B-----5:R-:W-:-:S02]  /*1ac0*/  LEA R230, P0, R14, UR12, 0x1 ;  /* 0x0000000c0ee67c11 */ /* 0x020fc4000f8008ff */
[----:B------:R-:W-:Y:S02]  /*1ad0*/  ISETP.GE.AND P6, PT, R3, UR7, PT ;  /* 0x0000000703007c0c */ /* 0x000fe4000bfc6270 */
[----:B------:R-:W-:Y:S01]  /*1ae0*/  LEA.HI.X R229, R14, UR13, R229, 0x1, P0 ;  /* 0x0000000d0ee57c11 */ /* 0x000fe200080f0ce5 */
[----:B------:R-:W-:Y:S01]  /*1af0*/  IMAD.U32 R14, RZ, RZ, UR15 ;  /* 0x0000000fff0e7e24 */ /* 0x000fe2000f8e00ff */
[----:B------:R-:W-:Y:S02]  /*1b00*/  ISETP.GE.AND P5, PT, R2, UR7, PT ;  /* 0x0000000702007c0c */ /* 0x000fe4000bfa6270 */
[----:B------:R-:W-:Y:S01]  /*1b10*/  LEA R84, R6, UR6, 0x1 ;  /* 0x0000000606547c11 */ /* 0x000fe2000f8e08ff */
[----:B------:R-:W-:Y:S01]  /*1b20*/  IMAD R15, R14, UR22, R13 ;  /* 0x000000160e0f7c24 */ /* 0x000fe2000f8e020d */
[----:B------:R-:W-:Y:S09]  /*1b30*/  @P1 BRA `(.L_x_840) ;  /* 0x0000000000881947 */ /* 0x000ff20003800000 */
        /* <DEDUP_REMOVED lines=34> */
.L_x_840:
[----:B------:R-:W-:Y:S05]  /*1d60*/  BSYNC.RECONVERGENT B0 ;  /* 0x0000000000007941 */ /* 0x000fea0003800200 */
.L_x_839:
[----:B------:R-:W-:Y:S04]  /*1d70*/  BSSY.RECONVERGENT B0, `(.L_x_841) ;  /* 0x0000027000007945 */ /* 0x000fe80003800200 */
        /* <DEDUP_REMOVED lines=38> */
.L_x_842:
[----:B------:R-:W-:Y:S05]  /*1fe0*/  BSYNC.RECONVERGENT B0 ;  /* 0x0000000000007941 */ /* 0x000fea0003800200 */
.L_x_841:
[----:B------:R-:W-:Y:S04]  /*1ff0*/  BSSY.RECONVERGENT B0, `(.L_x_843) ;  /* 0x0000027000007945 */ /* 0x000fe80003800200 */
[----:B------:R-:W-:Y:S05]  /*2000*/  @P5 BRA `(.L_x_844) ;  /* 0x0000000000945947 */ /* 0x000fea0003800000 */
        /* <DEDUP_REMOVED lines=37> */
.L_x_844:
[----:B------:R-:W-:Y:S05]  /*2260*/  BSYNC.RECONVERGENT B0 ;  /* 0x0000000000007941 */ /* 0x000fea0003800200 */
.L_x_843:
[----:B------:R-:W-:Y:S01]  /*2270*/  UIADD3 UR5, UPT, UPT, UR20, 0x3f, URZ ;  /* 0x0000003f14057890 */ /* 0x000fe2000fffe0ff */
[----:B------:R-:W-:Y:S01]  /*2280*/  IADD3 R0, PT, PT, R10, 0x30, RZ ;  /* 0x000000300a007810 */ /* 0x000fe20007ffe0ff */
[----:B------:R-:W-:Y:S01]  /*2290*/  USHF.L.U64.HI UR16, UR10, 0x6, UR11 ;  /* 0x000000060a107899 */ /* 0x000fe2000801020b */
[----:B------:R-:W-:Y:S01]  /*22a0*/  BSSY.RECONVERGENT B0, `(.L_x_845) ;  /* 0x000002d000007945 */ /* 0x000fe20003800200 */
[----:B------:R-:W-:Y:S01]  /*22b0*/  USHF.R.S32.HI UR4, URZ, 0x1f, UR5 ;  /* 0x0000001fff047899 */ /* 0x000fe20008011405 */
[----:B------:R-:W-:Y:S01]  /*22c0*/  ISETP.GE.AND P0, PT, R0, UR7, PT ;  /* 0x0000000700007c0c */ /* 0x000fe2000bf06270 */
[----:B------:R-:W-:Y:S02]  /*22d0*/  USHF.L.U32 UR17, UR10, 0x6, URZ ;  /* 0x000000060a117899 */ /* 0x000fe400080006ff */
[----:B------:R-:W-:-:S04]  /*22e0*/  ULEA.HI UR4, UR4, UR5, URZ, 0x6 ;  /* 0x0000000504047291 */ /* 0x000fc8000f8f30ff */
[----:B------:R-:W-:-:S04]  /*22f0*/  USHF.R.S32.HI UR15, URZ, 0x6, UR4 ;  /* 0x00000006ff0f7899 */ /* 0x000fc80008011404 */
[----:B------:R-:W-:-:S04]  /*2300*/  UIADD3 UR14, UPT, UPT, UR15, -0x1, URZ ;  /* 0xffffffff0f0e7890 */ /* 0x000fc8000fffe0ff */
[----:B------:R-:W-:Y:S01]  /*2310*/  UIMAD UR7, UR14, -0x40, UR20 ;  /* 0xffffffc00e0778a4 */ /* 0x000fe2000f8e0214 */
[----:B------:R-:W-:Y:S11]  /*2320*/  @P0 BRA `(.L_x_846) ;  /* 0x0000000000900947 */ /* 0x000ff60003800000 */
        /* <DEDUP_REMOVED lines=36> */
.L_x_846:
[----:B------:R-:W-:Y:S05]  /*2570*/  BSYNC.RECONVERGENT B0 ;  /* 0x0000000000007941 */ /* 0x000fea0003800200 */
.L_x_845:
[----:B------:R-:W-:Y:S01]  /*2580*/  ISETP.GE.AND P6, PT, R10, UR7, PT ;  /* 0x000000070a007c0c */ /* 0x000fe2000bfc6270 */
[----:B------:R-:W-:Y:S01]  /*2590*/  USHF.R.S32.HI UR31, URZ, 0x1f, UR14 ;  /* 0x0000001fff1f7899 */ /* 0x000fe2000801140e */
[----:B------:R-:W-:Y:S01]  /*25a0*/  BSSY.RECONVERGENT B0, `(.L_x_847) ;  /* 0x0000025000007945 */ /* 0x000fe20003800200 */
[----:B------:R-:W-:Y:S01]  /*25b0*/  UIMAD UR5, UR16, UR14, URZ ;  /* 0x0000000e100572a4 */ /* 0x000fe2000f8e02ff */
[----:B------:R-:W-:Y:S01]  /*25c0*/  ISETP.GE.AND P1, PT, R3, UR7, PT ;  /* 0x0000000703007c0c */ /* 0x000fe2000bf26270 */
[----:B------:R-:W-:Y:S02]  /*25d0*/  UIMAD.WIDE.U32 UR32, UR17, UR14, URZ ;  /* 0x0000000e112072a5 */ /* 0x000fe4000f8e00ff */
[----:B------:R-:W-:-:S04]  /*25e0*/  UIMAD UR5, UR31, UR17, UR5 ;  /* 0x000000111f0572a4 */ /* 0x000fc8000f8e0205 */
[----:B------:R-:W-:Y:S02]  /*25f0*/  UIADD3 UR5, UPT, UPT, UR33, UR5, URZ ;  /* 0x0000000521057290 */ /* 0x000fe4000fffe0ff */
[----:B------:R-:W-:Y:S10]  /*2600*/  @P6 BRA `(.L_x_848) ;  /* 0x0000000000786947 */ /* 0x000ff40003800000 */
        /* <DEDUP_REMOVED lines=30> */
.L_x_848:
[----:B------:R-:W-:Y:S05]  /*27f0*/  BSYNC.RECONVERGENT B0 ;  /* 0x0000000000007941 */ /* 0x000fea0003800200 */
.L_x_847:
        /* <DEDUP_REMOVED lines=10> */
[----:B-1----:R-:W-:Y:S02]  /*28a0*/  LEA R10, P5, R8, R232, 0x1 ;  /* 0x000000e8080a7211 */ /* 0x002fe400078a08ff */
        /* <DEDUP_REMOVED lines=25> */
.L_x_850:
[----:B------:R-:W-:Y:S05]  /*2a40*/  BSYNC.RECONVERGENT B0 ;  /* 0x0000000000007941 */ /* 0x000fea0003800200 */
.L_x_849:
        /* <DEDUP_REMOVED lines=36> */
.L_x_852:
[----:B------:R-:W-:Y:S05]  /*2c90*/  BSYNC.RECONVERGENT B0 ;  /* 0x0000000000007941 */ /* 0x000fea0003800200 */
.L_x_851:
        /* <DEDUP_REMOVED lines=8> */
[----:B------:R-:W-:Y:S02]  /*2d20*/  IMAD.U32 R8, RZ, RZ, UR34 ;  /* 0x00000022ff087e24 */ /* 0x000fe4000f8e00ff */
[----:B------:R-:W-:Y:S01]  /*2d30*/  IMAD.U32 R9, RZ, RZ, UR35 ;  /* 0x00000023ff097e24 */ /* 0x000fe2000f8e00ff */
[----:B-----5:R-:W-:Y:S01]  /*2d40*/  ISETP.GE.AND P3, PT, R4, UR4, PT ;  /* 0x0000000404007c0c */ /* 0x020fe2000bf66270 */
[----:B------:R-:W-:Y:S01]  /*2d50*/  IMAD.U32 R7, RZ, RZ, UR12 ;  /* 0x0000000cff077e24 */ /* 0x000fe2000f8e00ff */
[----:B------:R-:W-:Y:S02]  /*2d60*/  ISETP.GE.AND P2, PT, R236, UR4, PT ;  /* 0x00000004ec007c0c */ /* 0x000fe4000bf46270 */
[----:B-1----:R-:W-:Y:S02]  /*2d70*/  LEA R10, P4, R8, R232, 0x1 ;  /* 0x000000e8080a7211 */ /* 0x002fe400078808ff */
        /* <DEDUP_REMOVED lines=23> */
.L_x_854:
[----:B------:R-:W-:Y:S05]  /*2ef0*/  BSYNC.RECONVERGENT B0 ;  /* 0x0000000000007941 */ /* 0x000fea0003800200 */
.L_x_853:
        /* <DEDUP_REMOVED lines=16> */
[----:B------:R-:W-:-:S04]  /*3000*/  IMAD.U32 R8, RZ, RZ, UR12 ;  /* 0x0000000cff087e24 */ /* 0x000fc8000f8e00ff */
        /* <DEDUP_REMOVED lines=12> */
[----:B--2---:R-:W-:-:S05]  /*30d0*/  @P0 FMUL.FTZ R7, R8, R7 ;  /* 0x0000000708070220 */ /* 0x004fca0000410000 */
[----:B------:R-:W-:Y:S02]  /*30e0*/  @P0 R2UR UR4, R7 ;  /* 0x00000000070402ca */ /* 0x000fe400000e0000 */
[----:B------:R-:W-:-:S11]  /*30f0*/  LOP3.LUT R7, R4, 0x1c0, R81, 0xf8, !PT ;  /* 0x000001c004077812 */ /* 0x000fd600078ef851 */
[----:B------:R-:W-:Y:S01]  /*3100*/  @UP1 UMOV UR5, UR4 ;  /* 0x0000000400051c82 */ /* 0x000fe20008000000 */
[----:B------:R-:W-:Y:S05]  /*3110*/  @P6 BRA `(.L_x_856) ;  /* 0x00000000007c6947 */ /* 0x000fea0003800000 */
[----:B------:R-:W2:Y:S01]  /*3120*/  LDCU UR4, c[0x0][0x440] ;  /* 0x00008800ff0477ac */ /* 0x000ea20008000800 */
[----:B-1----:R-:W-:Y:S02]  /*3130*/  IMAD.U32 R10, RZ, RZ, UR32 ;  /* 0x00000020ff0a7e24 */ /* 0x002fe4000f8e00ff */
[----:B------:R-:W-:Y:S02]  /*3140*/  IMAD.U32 R8, RZ, RZ, UR13 ;  /* 0x0000000dff087e24 */ /* 0x000fe4000f8e00ff */
[----:B------:R-:W-:Y:S01]  /*3150*/  IMAD.U32 R11, RZ, RZ, UR33 ;  /* 0x00000021ff0b7e24 */ /* 0x000fe2000f8e00ff */
[----:B------:R-:W-:-:S04]  /*3160*/  LEA R12, P4, R10, R230, 0x1 ;  /* 0x000000e60a0c7211 */ /* 0x000fc800078808ff */
[----:B------:R-:W-:Y:S02]  /*3170*/  LEA.HI.X R13, R10, R229, R8, 0x1, P4 ;  /* 0x000000e50a0d7211 */ /* 0x000fe400020f0c08 */
[----:B--2---:R-:W-:Y:S02]  /*3180*/  ISETP.GE.AND P3, PT, R4, UR4, PT ;  /* 0x0000000404007c0c */ /* 0x004fe4000bf66270 */
        /* <DEDUP_REMOVED lines=24> */
.L_x_856:
[----:B------:R2:W-:Y:S04]  /*3310*/  STS.128 [R84+0x10000], RZ ;  /* 0x010000ff54007388 */ /* 0x0005e80000000c00 */
[----:B------:R2:W-:Y:S04]  /*3320*/  STS.128 [R84+0x12000], RZ ;  /* 0x012000ff54007388 */ /* 0x0005e80000000c00 */
[----:B------:R2:W-:Y:S04]  /*3330*/  STS.128 [R84+0x14000], RZ ;  /* 0x014000ff54007388 */ /* 0x0005e80000000c00 */
[----:B------:R2:W-:Y:S02]  /*3340*/  STS.128 [R84+0x16000], RZ ;  /* 0x016000ff54007388 */ /* 0x0005e40000000c00 */
.L_x_857:
[----:B------:R-:W-:Y:S05]  /*3350*/  BSYNC.RECONVERGENT B0 ;  /* 0x0000000000007941 */ /* 0x000fea0003800200 */
.L_x_855:
        /* <DEDUP_REMOVED lines=9> */
[----:B------:R-:W-:Y:S01]  /*33f0*/  LOP3.LUT R3, R7, 0x8, R214, 0x78, !PT ;  /* 0x0000000807037812 */ /* 0x000fe200078e78d6 */
[----:B------:R1:W-:Y:S01]  /*3400*/  @P0 STS.128 [R84+0x10800], RZ ;  /* 0x010800ff54000388 */ /* 0x0003e20000000c00 */
[----:B------:R-:W-:-:S02]  /*3410*/  ISETP.GE.AND P5, PT, R0, UR7, PT ;  /* 0x0000000700007c0c */ /* 0x000fc4000bfa6270 */
[----:B------:R-:W-:Y:S01]  /*3420*/  LOP3.LUT R7, R212, 0x200, R81, 0xf8, !PT ;  /* 0x00000200d4077812 */ /* 0x000fe200078ef851 */
        /* <DEDUP_REMOVED lines=35> */
.L_x_859:
[----:B------:R-:W-:Y:S05]  /*3660*/  BSYNC.RECONVERGENT B0 ;  /* 0x0000000000007941 */ /* 0x000fea0003800200 */
.L_x_858:
        /* <DEDUP_REMOVED lines=41> */
.L_x_861:
[----:B------:R-:W-:Y:S05]  /*3900*/  BSYNC.RECONVERGENT B0 ;  /* 0x0000000000007941 */ /* 0x000fea0003800200 */
.L_x_860:
        /* <DEDUP_REMOVED lines=8> */
[----:B------:R-:W-:Y:S02]  /*3990*/  UIMAD UR7, UR9, 0x30, URZ ;  /* 0x00000030090778a4 */ /* 0x000fe4000f8e02ff */
[----:B------:R-:W-:-:S04]  /*39a0*/  UIMAD.WIDE.U32 UR34, UR8, 0x30, UR12 ;  /* 0x00000030082278a5 */ /* 0x000fc8000f8e000c */
[----:B------:R-:W-:Y:S02]  /*39b0*/  UIADD3 UR7, UPT, UPT, UR35, UR7, URZ ;  /* 0x0000000723077290 */ /* 0x000fe4000fffe0ff */
[----:B-1----:R-:W-:Y:S02]  /*39c0*/  IMAD.U32 R8, RZ, RZ, UR34 ;  /* 0x00000022ff087e24 */ /* 0x002fe4000f8e00ff */
[----:B------:R-:W-:Y:S02]  /*39d0*/  IMAD.U32 R9, RZ, RZ, UR35 ;  /* 0x00000023ff097e24 */ /* 0x000fe4000f8e00ff */
[----:B------:R-:W-:Y:S01]  /*39e0*/  IMAD.U32 R0, RZ, RZ, UR7 ;  /* 0x00000007ff007e24 */ /* 0x000fe2000f8e00ff */
[----:B-----5:R-:W-:Y:S02]  /*39f0*/  ISETP.GE.AND P3, PT, R4, UR4, PT ;  /* 0x0000000404007c0c */ /* 0x020fe4000bf66270 */
[----:B------:R-:W-:Y:S02]  /*3a00*/  ISETP.GE.AND P2, PT, R236, UR4, PT ;  /* 0x00000004ec007c0c */ /* 0x000fe4000bf46270 */
[----:B------:R-:W-:-:S02]  /*3a10*/  LEA R10, P4, R8, R230, 0x1 ;  /* 0x000000e6080a7211 */ /* 0x000fc400078808ff */
        /* <DEDUP_REMOVED lines=23> */
.L_x_863:
[----:B------:R-:W-:Y:S05]  /*3b90*/  BSYNC.RECONVERGENT B0 ;  /* 0x0000000000007941 */ /* 0x000fea0003800200 */
.L_x_862:
[----:B------:R-:W-:Y:S01]  /*3ba0*/  LDSM.16.M88.4 R64, [R89] ;  /* 0x000000005940783b */ /* 0x000fe20000000200 */
[----:B------:R-:W-:Y:S01]  /*3bb0*/  R2P PR, R213, 0x6 ;  /* 0x00000006d5007804 */ /* 0x000fe20000000000 */
[----:B------:R-:W-:Y:S01]  /*3bc0*/  IMAD.MOV.U32 R80, RZ, RZ, 0x20 ;  /* 0x00000020ff507424 */ /* 0x000fe200078e00ff */
[----:B------:R-:W-:Y:S01]  /*3bd0*/  UISETP.GE.U32.AND UP1, UPT, UR20, 0x41, UPT ;  /* 0x000000411400788c */ /* 0x000fe2000bf26070 */
[----:B------:R-:W5:Y:S01]  /*3be0*/  LDSM.16.M88.4 R36, [R88+UR6+0x8000] ;  /* 0x008000065824783b */ /* 0x000f620008000200 */
[----:B------:R-:W-:Y:S02]  /*3bf0*/  VIADD R2, R88, UR6 ;  /* 0x0000000658027c36 */ /* 0x000fe40008000000 */
[----:B------:R-:W-:Y:S01]  /*3c00*/  SEL R80, R80, 0xffffffe0, !P1 ;  /* 0xffffffe050507807 */ /* 0x000fe20004800000 */
[----:B------:R-:W2:Y:S01]  /*3c10*/  LDSM.16.M88.4 R28, [R88+UR6+0x8800] ;  /* 0x00880006581c783b */ /* 0x000ea20008000200 */
[----:B------:R-:W-:-:S03]  /*3c20*/  IMAD.MOV.U32 R0, RZ, RZ, 0x40 ;  /* 0x00000040ff007424 */ /* 0x000fc600078e00ff */
[C-C-:B------:R-:W-:Y:S01]  /*3c30*/  IMAD.IADD R87, R89.reuse, 0x1, R80.reuse ;  /* 0x0000000159577824 */ /* 0x140fe200078e0250 */
[----:B------:R-:W2:Y:S01]  /*3c40*/  LDSM.16.M88.4 R20, [R88+UR6+0x9000] ;  /* 0x009000065814783b */ /* 0x000ea20008000200 */
[----:B------:R-:W-:Y:S01]  /*3c50*/  IMAD.IADD R7, R2, 0x1, R80 ;  /* 0x0000000102077824 */ /* 0x000fe200078e0250 */
[----:B------:R-:W-:Y:S02]  /*3c60*/  SEL R0, R0, 0xffffffc0, !P2 ;  /* 0xffffffc000007807 */ /* 0x000fe40005000000 */
[----:B-1-3--:R-:W1:Y:S03]  /*3c70*/  LDSM.16.M88.4 R16, [R88+UR6+0x9800] ;  /* 0x009800065810783b */ /* 0x00ae660008000200 */
[--C-:B------:R-:W-:Y:S01]  /*3c80*/  IMAD.IADD R86, R89, 0x1, R0.reuse ;  /* 0x0000000159567824 */ /* 0x100fe200078e0200 */
[----:B----4-:R-:W-:Y:S01]  /*3c90*/  LDSM.16.M88.4 R12, [R87] ;  /* 0x00000000570c783b */ /* 0x010fe20000000200 */
[----:B------:R-:W-:-:S02]  /*3ca0*/  IMAD.IADD R2, R2, 0x1, R0 ;  /* 0x0000000102027824 */ /* 0x000fc400078e0200 */
[C---:B------:R-:W-:Y:S01]  /*3cb0*/  IMAD.IADD R85, R80.reuse, 0x1, R86 ;  /* 0x0000000150557824 */ /* 0x040fe200078e0256 */
[----:B------:R-:W3:Y:S01]  /*3cc0*/  LDSM.16.M88.4 R44, [R7+0x8000] ;  /* 0x00800000072c783b */ /* 0x000ee20000000200 */
[----:B------:R-:W-:-:S03]  /*3cd0*/  IMAD.IADD R0, R80, 0x1, R2 ;  /* 0x0000000150007824 */ /* 0x000fc600078e0202 */
[----:B------:R-:W4:Y:S04]  /*3ce0*/  LDSM.16.M88.4 R8, [R7+0x8800] ;  /* 0x008800000708783b */ /* 0x000f280000000200 */
[----:B------:R-:W4:Y:S04]  /*3cf0*/  LDSM.16.M88.4 R60, [R7+0x9000] ;  /* 0x00900000073c783b */ /* 0x000f280000000200 */
[----:B------:R-:W-:Y:S04]  /*3d00*/  LDSM.16.M88.4 R56, [R2+0x8800] ;  /* 0x008800000238783b */ /* 0x000fe80000000200 */
[----:B------:R-:W-:Y:S01]  /*3d10*/  LDSM.16.M88.4 R52, [R2+0x9000] ;  /* 0x009000000234783b */ /* 0x000fe20000000200 */
[C---:B-----5:R-:W-:Y:S03]  /*3d20*/  HMMA.16816.F32 R40, R64.reuse, R36, RZ ;  /* 0x000000244028723c */ /* 0x060fe600000018ff */
[----:B------:R-:W-:Y:S04]  /*3d30*/  LDSM.16.M88.4 R76, [R2+0x8000] ;  /* 0x00800000024c783b */ /* 0x000fe80000000200 */
[----:B------:R-:W-:Y:S01]  /*3d40*/  LDSM.16.M88.4 R48, [R2+0x9800] ;  /* 0x009800000230783b */ /* 0x000fe20000000200 */
[C---:B------:R-:W-:Y:S03]  /*3d50*/  HMMA.16816.F32 R36, R64.reuse, R38, RZ ;  /* 0x000000264024723c */ /* 0x040fe600000018ff */
[----:B------:R-:W-:Y:S04]  /*3d60*/  LDSM.16.M88.4 R72, [R0+0x8000] ;  /* 0x008000000048783b */ /* 0x000fe80000000200 */
[----:B------:R-:W0:Y:S01]  /*3d70*/  LDGDEPBAR ;  /* 0x00000000000079af */ /* 0x000e220000000000 */
[C---:B--2---:R-:W-:Y:S08]  /*3d80*/  HMMA.16816.F32 R32, R64.reuse, R28, RZ ;  /* 0x0000001c4020723c */ /* 0x044ff000000018ff */
[C---:B------:R-:W-:Y:S08]  /*3d90*/  HMMA.16816.F32 R24, R64.reuse, R20, RZ ;  /* 0x000000144018723c */ /* 0x040ff000000018ff */
[C---:B------:R-:W-:Y:S08]  /*3da0*/  HMMA.16816.F32 R28, R64.reuse, R30, RZ ;  /* 0x0000001e401c723c */ /* 0x040ff000000018ff */
[C---:B------:R-:W-:Y:S08]  /*3db0*/  HMMA.16816.F32 R20, R64.reuse, R22, RZ ;  /* 0x000000164014723c */ /* 0x040ff000000018ff */
[C---:B-1----:R-:W-:Y:S08]  /*3dc0*/  HMMA.16816.F32 R68, R64.reuse, R16, RZ ;  /* 0x000000104044723c */ /* 0x042ff000000018ff */
[----:B------:R-:W-:Y:S01]  /*3dd0*/  HMMA.16816.F32 R64, R64, R18, RZ ;  /* 0x000000124040723c */ /* 0x000fe200000018ff */
[----:B------:R-:W1:Y:S07]  /*3de0*/  LDSM.16.M88.4 R16, [R7+0x9800] ;  /* 0x009800000710783b */ /* 0x000e6e0000000200 */
[C---:B---3--:R-:W-:Y:S08]  /*3df0*/  HMMA.16816.F32 R40, R12.reuse, R44, R40 ;  /* 0x0000002c0c28723c */ /* 0x048ff00000001828 */
[C---:B------:R-:W-:Y:S01]  /*3e00*/  HMMA.16816.F32 R36, R12.reuse, R46, R36 ;  /* 0x0000002e0c24723c */ /* 0x040fe20000001824 */
[----:B------:R-:W2:Y:S07]  /*3e10*/  LDSM.16.M88.4 R44, [R86] ;  /* 0x00000000562c783b */ /* 0x000eae0000000200 */
[C---:B----4-:R-:W-:Y:S08]  /*3e20*/  HMMA.16816.F32 R32, R12.reuse, R8, R32 ;  /* 0x000000080c20723c */ /* 0x050ff00000001820 */
[C---:B------:R-:W-:Y:S01]  /*3e30*/  HMMA.16816.F32 R28, R12.reuse, R10, R28 ;  /* 0x0000000a0c1c723c */ /* 0x040fe2000000181c */
[----:B------:R-:W3:Y:S07]  /*3e40*/  LDSM.16.M88.4 R8, [R85] ;  /* 0x000000005508783b */ /* 0x000eee0000000200 */
[C---:B------:R-:W-:Y:S08]  /*3e50*/  HMMA.16816.F32 R24, R12.reuse, R60, R24 ;  /* 0x0000003c0c18723c */ /* 0x040ff00000001818 */
        /* <DEDUP_REMOVED lines=21> */
[----:B------:R-:W-:Y:S07]  /*3fb0*/  LDSM.16.M88.4 R72, [R2+0xa800] ;  /* 0x00a800000248783b */ /* 0x000fee0000000200 */
[C---:B----4-:R-:W-:Y:S08]  /*3fc0*/  HMMA.16816.F32 R32, R8.reuse, R60, R32 ;  /* 0x0000003c0820723c */ /* 0x050ff00000001820 */
[C---:B------:R-:W-:Y:S01]  /*3fd0*/  HMMA.16816.F32 R28, R8.reuse, R62, R28 ;  /* 0x0000003e081c723c */ /* 0x040fe2000000181c */
[----:B------:R-:W3:Y:S07]  /*3fe0*/  LDSM.16.M88.4 R60, [R88+UR6+0xb800] ;  /* 0x00b80006583c783b */ /* 0x000eee0008000200 */
[C---:B-1----:R-:W-:Y:S08]  /*3ff0*/  HMMA.16816.F32 R24, R8.reuse, R16, R24 ;  /* 0x000000100818723c */ /* 0x042ff00000001818 */
[C---:B------:R-:W-:Y:S01]  /*4000*/  HMMA.16816.F32 R20, R8.reuse, R18, R20 ;  /* 0x000000120814723c */ /* 0x040fe20000001814 */
[----:B------:R-:W-:Y:S07]  /*4010*/  LDSM.16.M88.4 R16, [R7+0xa000] ;  /* 0x00a000000710783b */ /* 0x000fee0000000200 */
[C---:B-----5:R-:W-:Y:S08]  /*4020*/  HMMA.16816.F32 R68, R8.reuse, R12, R68 ;  /* 0x0000000c0844723c */ /* 0x060ff00000001844 */
[----:B------:R-:W-:Y:S01]  /*4030*/  HMMA.16816.F32 R64, R8, R14, R64 ;  /* 0x0000000e0840723c */ /* 0x000fe20000001840 */
[----:B------:R-:W1:Y:S04]  /*4040*/  LDSM.16.M88.4 R8, [R87+0x2000] ;  /* 0x002000005708783b */ /* 0x000e680000000200 */
[----:B------:R-:W4:Y:S03]  /*4050*/  LDSM.16.M88.4 R12, [R7+0xa800] ;  /* 0x00a80000070c783b */ /* 0x000f260000000200 */
        /* <DEDUP_REMOVED lines=8> */
[----:B------:R-:W5:Y:S07]  /*40e0*/  LDSM.16.M88.4 R44, [R86+0x2000] ;  /* 0x00200000562c783b */ /* 0x000f6e0000000200 */
[C---:B---3--:R-:W-:Y:S08]  /*40f0*/  HMMA.16816.F32 R68, R52.reuse, R60, R68 ;  /* 0x0000003c3444723c */ /* 0x048ff00000001844 */
[----:B------:R-:W-:Y:S01]  /*4100*/  HMMA.16816.F32 R64, R52, R62, R64 ;  /* 0x0000003e3440723c */ /* 0x000fe20000001840 */
[----:B------:R-:W3:Y:S04]  /*4110*/  LDSM.16.M88.4 R60, [R2+0xb000] ;  /* 0x00b00000023c783b */ /* 0x000ee80000000200 */
[----:B------:R-:W3:Y:S03]  /*4120*/  LDSM.16.M88.4 R52, [R2+0xb800] ;  /* 0x00b800000234783b */ /* 0x000ee60000000200 */
[C---:B-1----:R-:W-:Y:S08]  /*4130*/  HMMA.16816.F32 R40, R8.reuse, R16, R40 ;  /* 0x000000100828723c */ /* 0x042ff00000001828 */
[C---:B------:R-:W-:Y:S01]  /*4140*/  HMMA.16816.F32 R36, R8.reuse, R18, R36 ;  /* 0x000000120824723c */ /* 0x040fe20000001824 */
[----:B------:R-:W-:Y:S07]  /*4150*/  LDSM.16.M88.4 R16, [R85+0x2000] ;  /* 0x002000005510783b */ /* 0x000fee0000000200 */
[C---:B----4-:R-:W-:Y:S08]  /*4160*/  HMMA.16816.F32 R32, R8.reuse, R12, R32 ;  /* 0x0000000c0820723c */ /* 0x050ff00000001820 */
[C---:B------:R-:W-:Y:S01]  /*4170*/  HMMA.16816.F32 R28, R8.reuse, R14, R28 ;  /* 0x0000000e081c723c */ /* 0x040fe2000000181c */
[----:B------:R-:W-:Y:S07]  /*4180*/  LDSM.16.M88.4 R12, [R0+0xa000] ;  /* 0x00a00000000c783b */ /* 0x000fee0000000200 */
[C---:B------:R-:W-:Y:S08]  /*4190*/  HMMA.16816.F32 R24, R8.reuse, R76, R24 ;  /* 0x0000004c0818723c */ /* 0x040ff00000001818 */
[C---:B------:R-:W-:Y:S01]  /*41a0*/  HMMA.16816.F32 R20, R8.reuse, R78, R20 ;  /* 0x0000004e0814723c */ /* 0x040fe20000001814 */
[----:B------:R-:W-:Y:S07]  /*41b0*/  LDSM.16.M88.4 R76, [R87+0x4000] ;  /* 0x00400000574c783b */ /* 0x000fee0000000200 */
[C---:B--2---:R-:W-:Y:S08]  /*41c0*/  HMMA.16816.F32 R68, R8.reuse, R56, R68 ;  /* 0x000000380844723c */ /* 0x044ff00000001844 */
[----:B------:R-:W-:Y:S01]  /*41d0*/  HMMA.16816.F32 R64, R8, R58, R64 ;  /* 0x0000003a0840723c */ /* 0x000fe20000001840 */
[----:B------:R-:W1:Y:S04]  /*41e0*/  LDSM.16.M88.4 R8, [R0+0xa800] ;  /* 0x00a800000008783b */ /* 0x000e680000000200 */
[----:B------:R-:W-:Y:S03]  /*41f0*/  LDSM.16.M88.4 R56, [R0+0xb800] ;  /* 0x00b800000038783b */ /* 0x000fe60000000200 */
[C---:B-----5:R-:W-:Y:S08]  /*4200*/  HMMA.16816.F32 R40, R44.reuse, R48, R40 ;  /* 0x000000302c28723c */ /* 0x060ff00000001828 */
        /* <DEDUP_REMOVED lines=8> */
[C---:B------:R-:W-:Y:S08]  /*4290*/  HMMA.16816.F32 R68, R44.reuse, R52, R68 ;  /* 0x000000342c44723c */ /* 0x040ff00000001844 */
[----:B------:R-:W-:Y:S01]  /*42a0*/  HMMA.16816.F32 R64, R44, R54, R64 ;  /* 0x000000362c40723c */ /* 0x000fe20000001840 */
[----:B------:R-:W-:Y:S04]  /*42b0*/  LDSM.16.M88.4 R44, [R89+0x4000] ;  /* 0x00400000592c783b */ /* 0x000fe80000000200 */
[----:B------:R-:W-:Y:S03]  /*42c0*/  LDSM.16.M88.4 R52, [R88+UR6+0xd000] ;  /* 0x00d000065834783b */ /* 0x000fe60008000200 */
[C---:B-1----:R-:W-:Y:S08]  /*42d0*/  HMMA.16816.F32 R32, R16.reuse, R8, R32 ;  /* 0x000000081020723c */ /* 0x042ff00000001820 */
[C---:B------:R-:W-:Y:S01]  /*42e0*/  HMMA.16816.F32 R28, R16.reuse, R10, R28 ;  /* 0x0000000a101c723c */ /* 0x040fe2000000181c */
[----:B------:R-:W1:Y:S07]  /*42f0*/  LDSM.16.M88.4 R8, [R88+UR6+0xc800] ;  /* 0x00c800065808783b */ /* 0x000e6e0008000200 */
[C---:B------:R-:W-:Y:S08]  /*4300*/  HMMA.16816.F32 R40, R16.reuse, R12, R40 ;  /* 0x0000000c1028723c */ /* 0x040ff00000001828 */
[C---:B------:R-:W-:Y:S01]  /*4310*/  HMMA.16816.F32 R36, R16.reuse, R14, R36 ;  /* 0x0000000e1024723c */ /* 0x040fe20000001824 */
[----:B------:R-:W3:Y:S07]  /*4320*/  LDSM.16.M88.4 R12, [R88+UR6+0xc000] ;  /* 0x00c00006580c783b */ /* 0x000eee0008000200 */
[C---:B--2---:R-:W-:Y:S08]  /*4330*/  HMMA.16816.F32 R24, R16.reuse, R48, R24 ;  /* 0x000000301018723c */ /* 0x044ff00000001818 */
[C---:B------:R-:W-:Y:S01]  /*4340*/  HMMA.16816.F32 R20, R16.reuse, R50, R20 ;  /* 0x000000321014723c */ /* 0x040fe20000001814 */
[----:B------:R-:W2:Y:S07]  /*4350*/  LDSM.16.M88.4 R48, [R88+UR6+0xd800] ;  /* 0x00d800065830783b */ /* 0x000eae0008000200 */
[C---:B------:R-:W-:Y:S08]  /*4360*/  HMMA.16816.F32 R68, R16.reuse, R56, R68 ;  /* 0x000000381044723c */ /* 0x040ff00000001844 */
[----:B------:R-:W-:Y:S01]  /*4370*/  HMMA.16816.F32 R64, R16, R58, R64 ;  /* 0x0000003a1040723c */ /* 0x000fe20000001840 */
[----:B------:R-:W4:Y:S04]  /*4380*/  LDSM.16.M88.4 R16, [R7+0xc000] ;  /* 0x00c000000710783b */ /* 0x000f280000000200 */
[----:B------:R-:W-:Y:S03]  /*4390*/  LDSM.16.M88.4 R56, [R2+0xc000] ;  /* 0x00c000000238783b */ /* 0x000fe60000000200 */
        /* <DEDUP_REMOVED lines=11> */
[----:B------:R-:W2:Y:S04]  /*4450*/  LDSM.16.M88.4 R48, [R2+0xd000] ;  /* 0x00d000000230783b */ /* 0x000ea80000000200 */
[----:B------:R-:W2:Y:S03]  /*4460*/  LDSM.16.M88.4 R44, [R2+0xd800] ;  /* 0x00d80000022c783b */ /* 0x000ea60000000200 */
[C---:B----4-:R-:W-:Y:S08]  /*4470*/  HMMA.16816.F32 R40, R76.reuse, R16, R40 ;  /* 0x000000104c28723c */ /* 0x050ff00000001828 */
        /* <DEDUP_REMOVED lines=10> */
[----:B------:R-:W-:Y:S04]  /*4520*/  LDSM.16.M88.4 R72, [R89+0x6000] ;  /* 0x006000005948783b */ /* 0x000fe80000000200 */
[----:B------:R-:W-:Y:S03]  /*4530*/  LDSM.16.M88.4 R76, [R0+0xe000] ;  /* 0x00e00000004c783b */ /* 0x000fe60000000200 */
[C---:B------:R-:W-:Y:S08]  /*4540*/  HMMA.16816.F32 R40, R60.reuse, R56, R40 ;  /* 0x000000383c28723c */ /* 0x040ff00000001828 */
[C---:B------:R-:W-:Y:S01]  /*4550*/  HMMA.16816.F32 R36, R60.reuse, R58, R36 ;  /* 0x0000003a3c24723c */ /* 0x040fe20000001824 */
[----:B------:R-:W-:Y:S07]  /*4560*/  LDSM.16.M88.4 R56, [R88+UR6+0xe000] ;  /* 0x00e000065838783b */ /* 0x000fee0008000200 */
[C---:B-----5:R-:W-:Y:S08]  /*4570*/  HMMA.16816.F32 R32, R60.reuse, R52, R32 ;  /* 0x000000343c20723c */ /* 0x060ff00000001820 */
[C---:B------:R-:W-:Y:S01]  /*4580*/  HMMA.16816.F32 R28, R60.reuse, R54, R28 ;  /* 0x000000363c1c723c */ /* 0x040fe2000000181c */
[----:B------:R-:W4:Y:S07]  /*4590*/  LDSM.16.M88.4 R52, [R0+0xd000] ;  /* 0x00d000000034783b */ /* 0x000f2e0000000200 */
[C---:B--2---:R-:W-:Y:S08]  /*45a0*/  HMMA.16816.F32 R24, R60.reuse, R48, R24 ;  /* 0x000000303c18723c */ /* 0x044ff00000001818 */
[C---:B------:R-:W-:Y:S01]  /*45b0*/  HMMA.16816.F32 R20, R60.reuse, R50, R20 ;  /* 0x000000323c14723c */ /* 0x040fe20000001814 */
[----:B------:R-:W2:Y:S07]  /*45c0*/  LDSM.16.M88.4 R48, [R0+0xd800] ;  /* 0x00d800000030783b */ /* 0x000eae0000000200 */
[C---:B------:R-:W-:Y:S08]  /*45d0*/  HMMA.16816.F32 R68, R60.reuse, R44, R68 ;  /* 0x0000002c3c44723c */ /* 0x040ff00000001844 */
[----:B------:R-:W-:Y:S01]  /*45e0*/  HMMA.16816.F32 R64, R60, R46, R64 ;  /* 0x0000002e3c40723c */ /* 0x000fe20000001840 */
[----:B------:R-:W-:Y:S04]  /*45f0*/  LDSM.16.M88.4 R60, [R87+0x6000] ;  /* 0x00600000573c783b */ /* 0x000fe80000000200 */
[----:B------:R-:W5:Y:S03]  /*4600*/  LDSM.16.M88.4 R44, [R88+UR6+0xe800] ;  /* 0x00e80006582c783b */ /* 0x000f660008000200 */
[C---:B-1----:R-:W-:Y:S08]  /*4610*/  HMMA.16816.F32 R32, R16.reuse, R8, R32 ;  /* 0x000000081020723c */ /* 0x042ff00000001820 */
[C---:B------:R-:W-:Y:S01]  /*4620*/  HMMA.16816.F32 R28, R16.reuse, R10, R28 ;  /* 0x0000000a101c723c */ /* 0x040fe2000000181c */
[----:B------:R-:W1:Y:S07]  /*4630*/  LDSM.16.M88.4 R8, [R7+0xe000] ;  /* 0x00e000000708783b */ /* 0x000e6e0000000200 */
[C---:B---3--:R-:W-:Y:S08]  /*4640*/  HMMA.16816.F32 R40, R16.reuse, R12, R40 ;  /* 0x0000000c1028723c */ /* 0x048ff00000001828 */
[C---:B------:R-:W-:Y:S01]  /*4650*/  HMMA.16816.F32 R36, R16.reuse, R14, R36 ;  /* 0x0000000e1024723c */ /* 0x040fe20000001824 */
[----:B------:R-:W3:Y:S04]  /*4660*/  LDSM.16.M88.4 R12, [R88+UR6+0xf000] ;  /* 0x00f00006580c783b */ /* 0x000ee80008000200 */
[----:B------:R-:W3:Y:S03]  /*4670*/  LDSM.16.M88.4 R88, [R88+UR6+0xf800] ;  /* 0x00f800065858783b */ /* 0x000ee60008000200 */
[C---:B----4-:R-:W-:Y:S08]  /*4680*/  HMMA.16816.F32 R24, R16.reuse, R52, R24 ;  /* 0x000000341018723c */ /* 0x050ff00000001818 */
[C---:B------:R-:W-:Y:S01]  /*4690*/  HMMA.16816.F32 R20, R16.reuse, R54, R20 ;  /* 0x000000361014723c */ /* 0x040fe20000001814 */
[----:B------:R-:W-:Y:S07]  /*46a0*/  LDSM.16.M88.4 R52, [R86+0x6000] ;  /* 0x006000005634783b */ /* 0x000fee0000000200 */
[C---:B--2---:R-:W-:Y:S08]  /*46b0*/  HMMA.16816.F32 R68, R16.reuse, R48, R68 ;  /* 0x000000301044723c */ /* 0x044ff00000001844 */
[----:B------:R-:W-:Y:S01]  /*46c0*/  HMMA.16816.F32 R64, R16, R50, R64 ;  /* 0x000000321040723c */ /* 0x000fe20000001840 */
[----:B------:R-:W2:Y:S04]  /*46d0*/  LDSM.16.M88.4 R16, [R7+0xe800] ;  /* 0x00e800000710783b */ /* 0x000ea80000000200 */
[----:B------:R-:W4:Y:S03]  /*46e0*/  LDSM.16.M88.4 R48, [R7+0xf000] ;  /* 0x00f000000730783b */ /* 0x000f260000000200 */
[C---:B------:R-:W-:Y:S08]  /*46f0*/  HMMA.16816.F32 R40, R72.reuse, R56, R40 ;  /* 0x000000384828723c */ /* 0x040ff00000001828 */
[C---:B------:R-:W-:Y:S01]  /*4700*/  HMMA.16816.F32 R36, R72.reuse, R58, R36 ;  /* 0x0000003a4824723c */ /* 0x040fe20000001824 */
[----:B------:R-:W-:Y:S07]  /*4710*/  LDSM.16.M88.4 R56, [R2+0xf000] ;  /* 0x00f000000238783b */ /* 0x000fee0000000200 */
[----:B-----5:R-:W-:Y:S08]  /*4720*/  HMMA.16816.F32 R32, R72, R44, R32 ;  /* 0x0000002c4820723c */ /* 0x020ff00000001820 */
[C---:B-1----:R-:W-:Y:S08]  /*4730*/  HMMA.16816.F32 R40, R60.reuse, R8, R40 ;  /* 0x000000083c28723c */ /* 0x042ff00000001828 */
[----:B------:R-:W-:Y:S01]  /*4740*/  HMMA.16816.F32 R36, R60, R10, R36 ;  /* 0x0000000a3c24723c */ /* 0x000fe20000001824 */
[----:B------:R-:W1:Y:S07]  /*4750*/  LDSM.16.M88.4 R8, [R2+0xe800] ;  /* 0x00e800000208783b */ /* 0x000e6e0000000200 */
[C---:B------:R-:W-:Y:S01]  /*4760*/  HMMA.16816.F32 R28, R72.reuse, R46, R28 ;  /* 0x0000002e481c723c */ /* 0x040fe2000000181c */
[----:B------:R-:W-:Y:S07]  /*4770*/  LDSM.16.M88.4 R44, [R2+0xe000] ;  /* 0x00e00000022c783b */ /* 0x000fee0000000200 */
[C---:B---3--:R-:W-:Y:S08]  /*4780*/  HMMA.16816.F32 R24, R72.reuse, R12, R24 ;  /* 0x0000000c4818723c */ /* 0x048ff00000001818 */
[C---:B------:R-:W-:Y:S01]  /*4790*/  HMMA.16816.F32 R20, R72.reuse, R14, R20 ;  /* 0x0000000e4814723c */ /* 0x040fe20000001814 */
[----:B------:R3:W5:Y:S07]  /*47a0*/  LDSM.16.M88.4 R12, [R7+0xf800] ;  /* 0x00f80000070c783b */ /* 0x00076e0000000200 */
[C---:B------:R-:W-:Y:S08]  /*47b0*/  HMMA.16816.F32 R68, R72.reuse, R88, R68 ;  /* 0x000000584844723c */ /* 0x040ff00000001844 */
[----:B------:R-:W-:Y:S01]  /*47c0*/  HMMA.16816.F32 R64, R72, R90, R64 ;  /* 0x0000005a4840723c */ /* 0x000fe20000001840 */
[----:B------:R1:W5:Y:S07]  /*47d0*/  LDSM.16.M88.4 R72, [R2+0xf800] ;  /* 0x00f800000248783b */ /* 0x00036e0000000200 */
[----:B--2---:R-:W-:Y:S01]  /*47e0*/  HMMA.16816.F32 R32, R60, R16, R32 ;  /* 0x000000103c20723c */ /* 0x004fe20000001820 */
[----:B---3--:R-:W-:-:S07]  /*47f0*/  LOP3.LUT R7, R214, 0x1f0, RZ, 0xc0, !PT ;  /* 0x000001f0d6077812 */ /* 0x008fce00078ec0ff */
[C---:B------:R-:W-:Y:S01]  /*4800*/  HMMA.16816.F32 R28, R60.reuse, R18, R28 ;  /* 0x000000123c1c723c */ /* 0x040fe2000000181c */
[----:B------:R-:W2:Y:S07]  /*4810*/  LDSM.16.M88.4 R16, [R85+0x6000] ;  /* 0x006000005510783b */ /* 0x000eae0000000200 */
[----:B----4-:R-:W-:Y:S01]  /*4820*/  HMMA.16816.F32 R88, R60, R48, R24 ;  /* 0x000000303c58723c */ /* 0x010fe20000001818 */
[----:B------:R-:W-:Y:S01]  /*4830*/  LDSM.16.M88.4 R24, [R0+0xe800] ;  /* 0x00e800000018783b */ /* 0x000fe20000000200 */
[----:B-1----:R-:W-:-:S04]  /*4840*/  SHF.R.U32.HI R2, RZ, 0x2, R213 ;  /* 0x00000002ff027819 */ /* 0x002fc800000116d5 */
[----:B------:R-:W-:Y:S02]  /*4850*/  LOP3.LUT R2, R2, 0x7, RZ, 0xc0, !PT ;  /* 0x0000000702027812 */ /* 0x000fe400078ec0ff */
[----:B------:R-:W-:Y:S01]  /*4860*/  HMMA.16816.F32 R48, R60, R50, R20 ;  /* 0x000000323c30723c */ /* 0x000fe20000001814 */
[----:B------:R-:W1:Y:S07]  /*4870*/  LDSM.16.M88.4 R20, [R0+0xf000] ;  /* 0x00f000000014783b */ /* 0x000e6e0000000200 */
[C---:B------:R-:W-:Y:S08]  /*4880*/  HMMA.16816.F32 R32, R52.reuse, R8, R32 ;  /* 0x000000083420723c */ /* 0x040ff00000001820 */
[----:B------:R-:W-:Y:S01]  /*4890*/  HMMA.16816.F32 R28, R52, R10, R28 ;  /* 0x0000000a341c723c */ /* 0x000fe2000000181c */
[----:B------:R3:W4:Y:S01]  /*48a0*/  LDSM.16.M88.4 R8, [R0+0xf800] ;  /* 0x00f800000008783b */ /* 0x0007220000000200 */
[----:B------:R-:W-:-:S06]  /*48b0*/  DEPBAR.LE SB0, 0x0 ;  /* 0x000080000000791a */ /* 0x000fcc0000000000 */
[----:B-----5:R-:W-:Y:S01]  /*48c0*/  HMMA.16816.F32 R68, R60, R12, R68 ;  /* 0x0000000c3c44723c */ /* 0x020fe20000001844 */
[----:B------:R-:W-:Y:S02]  /*48d0*/  IMAD.U32 R13, RZ, RZ, UR14 ;  /* 0x0000000eff0d7e24 */ /* 0x000fe4000f8e00ff */
[----:B------:R-:W-:-:S05]  /*48e0*/  IMAD.U32 R12, RZ, RZ, UR20 ;  /* 0x00000014ff0c7e24 */ /* 0x000fca000f8e00ff */
[C---:B------:R-:W-:Y:S08]  /*48f0*/  HMMA.16816.F32 R36, R52.reuse, R46, R36 ;  /* 0x0000002e3424723c */ /* 0x040ff00000001824 */
[----:B------:R-:W-:Y:S01]  /*4900*/  HMMA.16816.F32 R48, R52, R58, R48 ;  /* 0x0000003a3430723c */ /* 0x000fe20000001830 */
[----:B---3--:R-:W-:-:S05]  /*4910*/  IMAD.SHL.U32 R0, R213, 0x2, RZ ;  /* 0x00000002d5007824 */ /* 0x008fca00078e00ff */
[----:B------:R-:W-:Y:S02]  /*4920*/  LOP3.LUT R0, R0, 0x6, RZ, 0xc0, !PT ;  /* 0x0000000600007812 */ /* 0x000fe400078ec0ff */
[----:B------:R-:W-:Y:S03]  /*4930*/  HMMA.16816.F32 R88, R52, R56, R88 ;  /* 0x000000383458723c */ /* 0x000fe60000001858 */
[----:B------:R-:W-:-:S05]  /*4940*/  IMAD R13, R13, 0x40, R0 ;  /* 0x000000400d0d7824 */ /* 0x000fca00078e0200 */
[----:B------:R-:W-:Y:S01]  /*4950*/  HMMA.16816.F32 R64, R60, R14, R64 ;  /* 0x0000000e3c40723c */ /* 0x000fe20000001840 */
[----:B------:R-:W-:Y:S02]  /*4960*/  IADD3 R14, PT, PT, R2, UR26, R7 ;  /* 0x0000001a020e7c10 */ /* 0x000fe4000fffe007 */
[----:B------:R-:W-:Y:S02]  /*4970*/  ISETP.GE.AND P4, PT, R13, UR20, PT ;  /* 0x000000140d007c0c */ /* 0x000fe4000bf86270 */
[----:B------:R-:W-:-:S03]  /*4980*/  IADD3 R12, PT, PT, R12, -UR21, R14 ;  /* 0x800000150c0c7c10 */ /* 0x000fc6000fffe00e */
[----:B------:R-:W-:Y:S08]  /*4990*/  HMMA.16816.F32 R68, R52, R72, R68 ;  /* 0x000000483444723c */ /* 0x000ff00000001844 */
[C---:B--2---:R-:W-:Y:S08]  /*49a0*/  HMMA.16816.F32 R36, R16.reuse, R78, R36 ;  /* 0x0000004e1024723c */ /* 0x044ff00000001824 */
[----:B-1----:R-:W-:Y:S01]  /*49b0*/  HMMA.16816.F32 R48, R16, R22, R48 ;  /* 0x000000161030723c */ /* 0x002fe20000001830 */
[----:B------:R-:W-:-:S02]  /*49c0*/  VIADD R23, R13, 0x9 ;  /* 0x000000090d177836 */ /* 0x000fc40000000000 */
[----:B------:R-:W-:-:S03]  /*49d0*/  VIADD R22, R13, 0x10 ;  /* 0x000000100d167836 */ /* 0x000fc60000000000 */
[----:B------:R-:W-:Y:S02]  /*49e0*/  ISETP.GE.AND P0, PT, R23, UR20, PT ;  /* 0x0000001417007c0c */ /* 0x000fe4000bf06270 */
[C---:B------:R-:W-:Y:S01]  /*49f0*/  HMMA.16816.F32 R28, R16.reuse, R26, R28 ;  /* 0x0000001a101c723c */ /* 0x040fe2000000181c */
[----:B------:R-:W-:Y:S01]  /*4a00*/  VIADD R27, R13, 0x8 ;  /* 0x000000080d1b7836 */ /* 0x000fe20000000000 */
[----:B------:R-:W-:Y:S01]  /*4a10*/  ISETP.GE.AND P6, PT, R22, UR20, PT ;  /* 0x0000001416007c0c */ /* 0x000fe2000bfc6270 */
[C---:B------:R-:W-:Y:S01]  /*4a20*/  IMAD.IADD R26, R12.reuse, 0x1, -R23 ;  /* 0x000000010c1a7824 */ /* 0x040fe200078e0a17 */
[----:B------:R-:W-:Y:S02]  /*4a30*/  BAR.SYNC.DEFER_BLOCKING 0x0 ;  /* 0x0000000000007b1d */ /* 0x000fe40000010000 */
[----:B------:R-:W-:Y:S01]  /*4a40*/  ISETP.GE.AND P1, PT, R27, UR20, PT ;  /* 0x000000141b007c0c */ /* 0x000fe2000bf26270 */
[----:B------:R-:W-:Y:S01]  /*4a50*/  IMAD.IADD R27, R12, 0x1, -R27 ;  /* 0x000000010c1b7824 */ /* 0x000fe200078e0a1b */
[----:B------:R-:W-:Y:S01]  /*4a60*/  HMMA.16816.F32 R32, R16, R24, R32 ;  /* 0x000000181020723c */ /* 0x000fe20000001820 */
[----:B------:R-:W-:Y:S01]  /*4a70*/  IABS R26, R26 ;  /* 0x0000001a001a7213 */ /* 0x000fe20000000000 */
[----:B------:R-:W-:-:S02]  /*4a80*/  VIADD R24, R13, 0x1 ;  /* 0x000000010d187836 */ /* 0x000fc40000000000 */
[----:B------:R-:W-:Y:S02]  /*4a90*/  IABS R27, R27 ;  /* 0x0000001b001b7213 */ /* 0x000fe40000000000 */
[----:B------:R-:W-:Y:S02]  /*4aa0*/  I2FP.F32.S32 R26, R26 ;  /* 0x0000001a001a7245 */ /* 0x000fe40000201400 */
[----:B------:R-:W-:Y:S01]  /*4ab0*/  HMMA.16816.F32 R40, R52, R44, R40 ;  /* 0x0000002c3428723c */ /* 0x000fe20000001828 */
[----:B------:R-:W-:Y:S01]  /*4ac0*/  I2FP.F32.S32 R27, R27 ;  /* 0x0000001b001b7245 */ /* 0x000fe20000201400 */
[----:B------:R-:W-:Y:S02]  /*4ad0*/  IMAD.IADD R44, R12, 0x1, -R24 ;  /* 0x000000010c2c7824 */ /* 0x000fe400078e0a18 */
[----:B------:R-:W-:Y:S01]  /*4ae0*/  FFMA.FTZ R26, R26, -UR5, R37 ;  /* 0x800000051a1a7c23 */ /* 0x000fe20008010025 */
[----:B------:R-:W-:Y:S01]  /*4af0*/  VIADD R37, R13, 0x18 ;  /* 0x000000180d257836 */ /* 0x000fe20000000000 */
[----:B------:R-:W-:Y:S01]  /*4b00*/  ISETP.GE.AND P3, PT, R24, UR20, PT ;  /* 0x0000001418007c0c */ /* 0x000fe2000bf66270 */
[----:B------:R-:W-:Y:S01]  /*4b10*/  FFMA.FTZ R27, R27, -UR5, R36 ;  /* 0x800000051b1b7c23 */ /* 0x000fe20008010024 */
[----:B------:R-:W-:Y:S01]  /*4b20*/  VIADD R36, R13, 0x19 ;  /* 0x000000190d247836 */ /* 0x000fe20000000000 */
[----:B------:R-:W-:Y:S01]  /*4b30*/  HMMA.16816.F32 R88, R16, R20, R88 ;  /* 0x000000141058723c */ /* 0x000fe20000001858 */
[C---:B------:R-:W-:Y:S01]  /*4b40*/  IMAD.IADD R21, R12.reuse, 0x1, -R22 ;  /* 0x000000010c157824 */ /* 0x040fe200078e0a16 */
[----:B------:R-:W-:Y:S01]  /*4b50*/  IABS R44, R44 ;  /* 0x0000002c002c7213 */ /* 0x000fe20000000000 */
[----:B------:R-:W-:Y:S01]  /*4b60*/  IMAD.IADD R15, R12, 0x1, -R37 ;  /* 0x000000010c0f7824 */ /* 0x000fe200078e0a25 */
[----:B------:R-:W-:Y:S01]  /*4b70*/  FSEL R26, R26, -INF , !P0 ;  /* 0xff8000001a1a7808 */ /* 0x000fe20004000000 */
[----:B------:R-:W-:Y:S01]  /*4b80*/  IMAD.IADD R14, R12, 0x1, -R36 ;  /* 0x000000010c0e7824 */ /* 0x000fe200078e0a24 */
[----:B------:R-:W-:-:S02]  /*4b90*/  IABS R21, R21 ;  /* 0x0000001500157213 */ /* 0x000fc40000000000 */
[C---:B----4-:R-:W-:Y:S01]  /*4ba0*/  HMMA.16816.F32 R68, R16.reuse, R8, R68 ;  /* 0x000000081044723c */ /* 0x050fe20000001844 */
[C---:B------:R-:W-:Y:S01]  /*4bb0*/  VIADD R9, R13.reuse, 0x20 ;  /* 0x000000200d097836 */ /* 0x040fe20000000000 */
[----:B------:R-:W-:Y:S01]  /*4bc0*/  I2FP.F32.S32 R21, R21 ;  /* 0x0000001500157245 */ /* 0x000fe20000201400 */
[----:B------:R-:W-:Y:S01]  /*4bd0*/  VIADD R8, R13, 0x21 ;  /* 0x000000210d087836 */ /* 0x000fe20000000000 */
[----:B------:R-:W-:Y:S02]  /*4be0*/  IABS R15, R15 ;  /* 0x0000000f000f7213 */ /* 0x000fe40000000000 */
[----:B------:R-:W-:Y:S01]  /*4bf0*/  IABS R14, R14 ;  /* 0x0000000e000e7213 */ /* 0x000fe20000000000 */
[----:B------:R-:W-:Y:S01]  /*4c00*/  FFMA.FTZ R21, R21, -UR5, R32 ;  /* 0x8000000515157c23 */ /* 0x000fe20008010020 */
[C---:B------:R-:W-:Y:S01]  /*4c10*/  IMAD.IADD R32, R12.reuse, 0x1, -R9 ;  /* 0x000000010c207824 */ /* 0x040fe200078e0a09 */
[----:B------:R-:W-:Y:S01]  /*4c20*/  HMMA.16816.F32 R40, R16, R76, R40 ;  /* 0x0000004c1028723c */ /* 0x000fe20000001828 */
[----:B------:R-:W-:Y:S01]  /*4c30*/  I2FP.F32.S32 R15, R15 ;  /* 0x0000000f000f7245 */ /* 0x000fe20000201400 */
[----:B------:R-:W-:Y:S01]  /*4c40*/  IMAD.IADD R25, R12, 0x1, -R8 ;  /* 0x000000010c197824 */ /* 0x000fe200078e0a08 */
[----:B------:R-:W-:-:S02]  /*4c50*/  I2FP.F32.S32 R14, R14 ;  /* 0x0000000e000e7245 */ /* 0x000fc40000201400 */
[----:B------:R-:W-:Y:S01]  /*4c60*/  IABS R32, R32 ;  /* 0x0000002000207213 */ /* 0x000fe20000000000 */
[----:B------:R-:W-:Y:S01]  /*4c70*/  FFMA.FTZ R15, R15, -UR5, R28 ;  /* 0x800000050f0f7c23 */ /* 0x000fe2000801001c */
[----:B------:R-:W-:Y:S01]  /*4c80*/  IMAD.IADD R28, R12, 0x1, -R13 ;  /* 0x000000010c1c7824 */ /* 0x000fe200078e0a0d */
[----:B------:R-:W-:Y:S01]  /*4c90*/  I2FP.F32.S32 R44, R44 ;  /* 0x0000002c002c7245 */ /* 0x000fe20000201400 */
[----:B------:R-:W-:Y:S01]  /*4ca0*/  FFMA.FTZ R14, R14, -UR5, R29 ;  /* 0x800000050e0e7c23 */ /* 0x000fe2000801001d */
[----:B------:R-:W-:Y:S01]  /*4cb0*/  I2FP.F32.S32 R32, R32 ;  /* 0x0000002000207245 */ /* 0x000fe20000201400 */
[----:B------:R-:W-:Y:S01]  /*4cc0*/  HMMA.16816.F32 R64, R52, R74, R64 ;  /* 0x0000004a3440723c */ /* 0x000fe20000001840 */
[----:B------:R-:W-:Y:S02]  /*4cd0*/  IABS R25, R25 ;  /* 0x0000001900197213 */ /* 0x000fe40000000000 */
[----:B------:R-:W-:Y:S01]  /*4ce0*/  FSEL R27, R27, -INF , !P1 ;  /* 0xff8000001b1b7808 */ /* 0x000fe20004800000 */
[----:B------:R-:W-:Y:S01]  /*4cf0*/  FFMA.FTZ R88, R32, -UR5, R88 ;  /* 0x8000000520587c23 */ /* 0x000fe20008010058 */
[----:B------:R-:W-:Y:S01]  /*4d00*/  VIADD R32, R12, 0x8 ;  /* 0x000000080c207836 */ /* 0x000fe20000000000 */
[----:B------:R-:W-:-:S02]  /*4d10*/  I2FP.F32.S32 R25, R25 ;  /* 0x0000001900197245 */ /* 0x000fc40000201400 */
[----:B------:R-:W-:Y:S01]  /*4d20*/  FFMA.FTZ R44, R44, -UR5, R41 ;  /* 0x800000052c2c7c23 */ /* 0x000fe20008010029 */
[C---:B------:R-:W-:Y:S01]  /*4d30*/  IMAD.IADD R29, R32.reuse, 0x1, -R24 ;  /* 0x00000001201d7824 */ /* 0x040fe200078e0a18 */
[----:B------:R-:W-:Y:S01]  /*4d40*/  IABS R24, R28 ;  /* 0x0000001c00187213 */ /* 0x000fe20000000000 */
[C---:B------:R-:W-:Y:S02]  /*4d50*/  IMAD.IADD R28, R32.reuse, 0x1, -R23 ;  /* 0x00000001201c7824 */ /* 0x040fe400078e0a17 */
[----:B------:R-:W-:Y:S01]  /*4d60*/  FFMA.FTZ R89, R25, -UR5, R89 ;  /* 0x8000000519597c23 */ /* 0x000fe20008010059 */
[----:B------:R-:W-:Y:S01]  /*4d70*/  VIADD R41, R13, 0x11 ;  /* 0x000000110d297836 */ /* 0x000fe20000000000 */
[----:B------:R-:W-:Y:S01]  /*4d80*/  IABS R23, R29 ;  /* 0x0000001d00177213 */ /* 0x000fe20000000000 */
[----:B------:R-:W-:Y:S01]  /*4d90*/  IMAD.IADD R22, R32, 0x1, -R22 ;  /* 0x0000000120167824 */ /* 0x000fe200078e0a16 */
[----:B------:R-:W-:Y:S01]  /*4da0*/  IABS R28, R28 ;  /* 0x0000001c001c7213 */ /* 0x000fe20000000000 */
[----:B------:R-:W-:Y:S01]  /*4db0*/  IMAD.IADD R20, R12, 0x1, -R41 ;  /* 0x000000010c147824 */ /* 0x000fe200078e0a29 */
[----:B------:R-:W-:Y:S01]  /*4dc0*/  I2FP.F32.S32 R23, R23 ;  /* 0x0000001700177245 */ /* 0x000fe20000201400 */
[----:B------:R-:W-:Y:S01]  /*4dd0*/  IMAD.IADD R25, R32, 0x1, -R13 ;  /* 0x0000000120197824 */ /* 0x000fe200078e0a0d */
[----:B------:R-:W-:Y:S01]  /*4de0*/  IABS R22, R22 ;  /* 0x0000001600167213 */ /* 0x000fe20000000000 */
[----:B------:R-:W-:Y:S01]  /*4df0*/  HMMA.16816.F32 R64, R16, R10, R64 ;  /* 0x0000000a1040723c */ /* 0x000fe20000001840 */
[----:B------:R-:W-:Y:S01]  /*4e00*/  I2FP.F32.S32 R24, R24 ;  /* 0x0000001800187245 */ /* 0x000fe20000201400 */
[----:B------:R-:W-:Y:S01]  /*4e10*/  FFMA.FTZ R23, R23, -UR5, R43 ;  /* 0x8000000517177c23 */ /* 0x000fe2000801002b */
[----:B------:R-:W-:-:S02]  /*4e20*/  I2FP.F32.S32 R28, R28 ;  /* 0x0000001c001c7245 */ /* 0x000fc40000201400 */
[----:B------:R-:W-:Y:S01]  /*4e30*/  IABS R20, R20 ;  /* 0x0000001400147213 */ /* 0x000fe20000000000 */
[----:B------:R-:W-:Y:S01]  /*4e40*/  FFMA.FTZ R29, R24, -UR5, R40 ;  /* 0x80000005181d7c23 */ /* 0x000fe20008010028 */
[----:B------:R-:W-:Y:S01]  /*4e50*/  I2FP.F32.S32 R22, R22 ;  /* 0x0000001600167245 */ /* 0x000fe20000201400 */
[----:B------:R-:W-:Y:S01]  /*4e60*/  FFMA.FTZ R39, R28, -UR5, R39 ;  /* 0x800000051c277c23 */ /* 0x000fe20008010027 */
[----:B------:R-:W-:Y:S01]  /*4e70*/  I2FP.F32.S32 R20, R20 ;  /* 0x0000001400147245 */ /* 0x000fe20000201400 */
[----:B------:R-:W-:Y:S01]  /*4e80*/  FFMA.FTZ R24, R24, -UR5, R38 ;  /* 0x8000000518187c23 */ /* 0x000fe20008010026 */
[----:B------:R-:W-:Y:S01]  /*4e90*/  IABS R25, R25 ;  /* 0x0000001900197213 */ /* 0x000fe20000000000 */
[----:B------:R-:W-:Y:S01]  /*4ea0*/  FFMA.FTZ R40, R22, -UR5, R34 ;  /* 0x8000000516287c23 */ /* 0x000fe20008010022 */
[----:B------:R-:W-:Y:S01]  /*4eb0*/  ISETP.GE.AND P5, PT, R41, UR20, PT ;  /* 0x0000001429007c0c */ /* 0x000fe2000bfa6270 */
[----:B------:R-:W-:Y:S01]  /*4ec0*/  IMAD.IADD R41, R32, 0x1, -R41 ;  /* 0x0000000120297824 */ /* 0x000fe200078e0a29 */
[----:B------:R-:W-:Y:S01]  /*4ed0*/  FSEL R28, R44, -INF , !P3 ;  /* 0xff8000002c1c7808 */ /* 0x000fe20005800000 */
[----:B------:R-:W-:Y:S01]  /*4ee0*/  IMAD.IADD R44, R32, 0x1, -R37 ;  /* 0x00000001202c7824 */ /* 0x000fe200078e0a25 */
[----:B------:R-:W-:Y:S01]  /*4ef0*/  FSEL R22, R23, -INF , !P3 ;  /* 0xff80000017167808 */ /* 0x000fe20005800000 */
[----:B------:R-:W-:Y:S01]  /*4f00*/  FFMA.FTZ R20, R20, -UR5, R33 ;  /* 0x8000000514147c23 */ /* 0x000fe20008010021 */
[----:B------:R-:W-:Y:S01]  /*4f10*/  ISETP.GE.AND P3, PT, R36, UR20, PT ;  /* 0x0000001424007c0c */ /* 0x000fe2000bf66270 */
[C---:B------:R-:W-:Y:S01]  /*4f20*/  IMAD.IADD R36, R32.reuse, 0x1, -R36 ;  /* 0x0000000120247824 */ /* 0x040fe200078e0a24 */
[----:B------:R-:W-:Y:S01]  /*4f30*/  I2FP.F32.S32 R25, R25 ;  /* 0x0000001900197245 */ /* 0x000fe20000201400 */
[C---:B------:R-:W-:Y:S01]  /*4f40*/  IMAD.IADD R33, R32.reuse, 0x1, -R8 ;  /* 0x0000000120217824 */ /* 0x040fe200078e0a08 */
[----:B------:R-:W-:Y:S01]  /*4f50*/  FSEL R23, R39, -INF , !P0 ;  /* 0xff80000027177808 */ /* 0x000fe20004000000 */
[----:B------:R-:W-:Y:S01]  /*4f60*/  IMAD.IADD R34, R32, 0x1, -R9 ;  /* 0x0000000120227824 */ /* 0x000fe200078e0a09 */
[----:B------:R-:W-:Y:S01]  /*4f70*/  ISETP.GE.AND P0, PT, R8, UR20, PT ;  /* 0x0000001408007c0c */ /* 0x000fe2000bf06270 */
[----:B------:R-:W-:Y:S01]  /*4f80*/  FFMA.FTZ R25, R25, -UR5, R42 ;  /* 0x8000000519197c23 */ /* 0x000fe2000801002a */
[----:B------:R-:W-:Y:S01]  /*4f90*/  FSEL R24, R24, -INF , !P1 ;  /* 0xff80000018187808 */ /* 0x000fe20004800000 */
[C---:B------:R-:W-:Y:S01]  /*4fa0*/  VIADD R39, R13.reuse, 0x28 ;  /* 0x000000280d277836 */ /* 0x040fe20000000000 */
[----:B------:R-:W-:Y:S01]  /*4fb0*/  IABS R8, R41 ;  /* 0x0000002900087213 */ /* 0x000fe20000000000 */
[----:B------:R-:W-:Y:S01]  /*4fc0*/  VIADD R38, R13, 0x29 ;  /* 0x000000290d267836 */ /* 0x000fe20000000000 */
[----:B------:R-:W-:Y:S01]  /*4fd0*/  ISETP.GE.AND P1, PT, R9, UR20, PT ;  /* 0x0000001409007c0c */ /* 0x000fe2000bf26270 */
[C---:B------:R-:W-:Y:S01]  /*4fe0*/  VIADD R41, R13.reuse, 0x39 ;  /* 0x000000390d297836 */ /* 0x040fe20000000000 */
[----:B------:R-:W-:Y:S01]  /*4ff0*/  IABS R44, R44 ;  /* 0x0000002c002c7213 */ /* 0x000fe20000000000 */
[C---:B------:R-:W-:Y:S01]  /*5000*/  IMAD.IADD R43, R12.reuse, 0x1, -R39 ;  /* 0x000000010c2b7824 */ /* 0x040fe200078e0a27 */
[----:B------:R-:W-:Y:S01]  /*5010*/  IABS R9, R36 ;  /* 0x0000002400097213 */ /* 0x000fe20000000000 */
[----:B------:R-:W-:Y:S01]  /*5020*/  VIADD R36, R13, 0x31 ;  /* 0x000000310d247836 */ /* 0x000fe20000000000 */
[----:B------:R-:W-:Y:S01]  /*5030*/  I2FP.F32.S32 R8, R8 ;  /* 0x0000000800087245 */ /* 0x000fe20000201400 */
[----:B------:R-:W-:Y:S01]  /*5040*/  IMAD.IADD R42, R12, 0x1, -R38 ;  /* 0x000000010c2a7824 */ /* 0x000fe200078e0a26 */
[----:B------:R-:W-:-:S02]  /*5050*/  IABS R34, R34 ;  /* 0x0000002200227213 */ /* 0x000fc40000000000 */
[----:B------:R-:W-:Y:S01]  /*5060*/  IABS R33, R33 ;  /* 0x0000002100217213 */ /* 0x000fe20000000000 */
[----:B------:R-:W-:Y:S01]  /*5070*/  FFMA.FTZ R8, R8, -UR5, R35 ;  /* 0x8000000508087c23 */ /* 0x000fe20008010023 */
[----:B------:R-:W-:Y:S01]  /*5080*/  I2FP.F32.S32 R44, R44 ;  /* 0x0000002c002c7245 */ /* 0x000fe20000201400 */
[----:B------:R-:W-:Y:S01]  /*5090*/  VIADD R35, R13, 0x38 ;  /* 0x000000380d237836 */ /* 0x000fe20000000000 */
[----:B------:R-:W-:Y:S02]  /*50a0*/  I2FP.F32.S32 R9, R9 ;  /* 0x0000000900097245 */ /* 0x000fe40000201400 */
[----:B------:R-:W-:Y:S01]  /*50b0*/  FSEL R29, R29, -INF , !P4 ;  /* 0xff8000001d1d7808 */ /* 0x000fe20006000000 */
[----:B------:R-:W-:Y:S01]  /*50c0*/  FFMA.FTZ R44, R44, -UR5, R30 ;  /* 0x800000052c2c7c23 */ /* 0x000fe2000801001e */
[----:B------:R-:W-:Y:S01]  /*50d0*/  FSEL R25, R25, -INF , !P4 ;  /* 0xff80000019197808 */ /* 0x000fe20006000000 */
[----:B------:R-:W-:Y:S01]  /*50e0*/  FFMA.FTZ R9, R9, -UR5, R31 ;  /* 0x8000000509097c23 */ /* 0x000fe2000801001f */
[----:B------:R-:W-:Y:S01]  /*50f0*/  ISETP.GE.AND P4, PT, R37, UR20, PT ;  /* 0x0000001425007c0c */ /* 0x000fe2000bf86270 */
[----:B------:R-:W-:Y:S01]  /*5100*/  VIADD R37, R13, 0x30 ;  /* 0x000000300d257836 */ /* 0x000fe20000000000 */
[----:B------:R-:W-:Y:S01]  /*5110*/  I2FP.F32.S32 R34, R34 ;  /* 0x0000002200227245 */ /* 0x000fe20000201400 */
[C---:B------:R-:W-:Y:S01]  /*5120*/  IMAD.IADD R31, R12.reuse, 0x1, -R36 ;  /* 0x000000010c1f7824 */ /* 0x040fe200078e0a24 */
[----:B------:R-:W-:Y:S01]  /*5130*/  I2FP.F32.S32 R33, R33 ;  /* 0x0000002100217245 */ /* 0x000fe20000201400 */
[----:B------:R-:W-:Y:S01]  /*5140*/  IMAD.IADD R30, R12, 0x1, -R35 ;  /* 0x000000010c1e7824 */ /* 0x000fe200078e0a23 */
[----:B------:R-:W-:Y:S01]  /*5150*/  FSEL R21, R21, -INF , !P6 ;  /* 0xff80000015157808 */ /* 0x000fe20007000000 */
[----:B------:R-:W-:Y:S01]  /*5160*/  FFMA.FTZ R90, R34, -UR5, R90 ;  /* 0x80000005225a7c23 */ /* 0x000fe2000801005a */
[----:B------:R-:W-:Y:S01]  /*5170*/  FSEL R13, R40, -INF , !P6 ;  /* 0xff800000280d7808 */ /* 0x000fe20007000000 */
[----:B------:R-:W-:Y:S01]  /*5180*/  FFMA.FTZ R91, R33, -UR5, R91 ;  /* 0x80000005215b7c23 */ /* 0x000fe2000801005b */
[----:B------:R-:W-:Y:S01]  /*5190*/  ISETP.GE.AND P6, PT, R39, UR20, PT ;  /* 0x0000001427007c0c */ /* 0x000fe2000bfc6270 */
[----:B------:R-:W-:Y:S01]  /*51a0*/  IMAD.IADD R39, R32, 0x1, -R39 ;  /* 0x0000000120277824 */ /* 0x000fe200078e0a27 */
[----:B------:R-:W-:Y:S01]  /*51b0*/  FSEL R20, R20, -INF , !P5 ;  /* 0xff80000014147808 */ /* 0x000fe20006800000 */
[----:B------:R-:W-:Y:S01]  /*51c0*/  IMAD.IADD R33, R12, 0x1, -R37 ;  /* 0x000000010c217824 */ /* 0x000fe200078e0a25 */
[----:B------:R-:W-:Y:S01]  /*51d0*/  FSEL R8, R8, -INF , !P5 ;  /* 0xff80000008087808 */ /* 0x000fe20006800000 */
[----:B------:R-:W-:Y:S01]  /*51e0*/  IMAD.IADD R34, R12, 0x1, -R41 ;  /* 0x000000010c227824 */ /* 0x000fe200078e0a29 */
[----:B------:R-:W-:-:S02]  /*51f0*/  P2R R40, PR, RZ, 0x40 ;  /* 0x00000040ff287803 */ /* 0x000fc40000000000 */
[----:B------:R-:W-:Y:S02]  /*5200*/  FSEL R15, R15, -INF , !P4 ;  /* 0xff8000000f0f7808 */ /* 0x000fe40006000000 */
[----:B------:R-:W-:Y:S02]  /*5210*/  FSEL R12, R44, -INF , !P4 ;  /* 0xff8000002c0c7808 */ /* 0x000fe40006000000 */
[----:B------:R-:W-:Y:S02]  /*5220*/  FSEL R14, R14, -INF , !P3 ;  /* 0xff8000000e0e7808 */ /* 0x000fe40005800000 */
[----:B------:R-:W-:Y:S02]  /*5230*/  FSEL R9, R9, -INF , !P3 ;  /* 0xff80000009097808 */ /* 0x000fe40005800000 */
[----:B------:R-:W-:Y:S01]  /*5240*/  ISETP.GE.AND P5, PT, R38, UR20, PT ;  /* 0x0000001426007c0c */ /* 0x000fe2000bfa6270 */
[C---:B------:R-:W-:Y:S01]  /*5250*/  IMAD.IADD R38, R32.reuse, 0x1, -R38 ;  /* 0x0000000120267824 */ /* 0x040fe200078e0a26 */
[----:B------:R-:W-:Y:S01]  /*5260*/  ISETP.GE.AND P4, PT, R37, UR20, PT ;  /* 0x0000001425007c0c */ /* 0x000fe2000bf86270 */
[----:B------:R-:W-:Y:S01]  /*5270*/  IMAD.IADD R37, R32, 0x1, -R37 ;  /* 0x0000000120257824 */ /* 0x000fe200078e0a25 */
[----:B------:R-:W-:Y:S01]  /*5280*/  ISETP.GE.AND P3, PT, R36, UR20, PT ;  /* 0x0000001424007c0c */ /* 0x000fe2000bf66270 */
[C---:B------:R-:W-:Y:S01]  /*5290*/  IMAD.IADD R36, R32.reuse, 0x1, -R36 ;  /* 0x0000000120247824 */ /* 0x040fe200078e0a24 */
[----:B------:R-:W-:Y:S01]  /*52a0*/  ISETP.GE.AND P6, PT, R35, UR20, PT ;  /* 0x0000001423007c0c */ /* 0x000fe2000bfc6270 */
[C---:B------:R-:W-:Y:S01]  /*52b0*/  IMAD.IADD R35, R32.reuse, 0x1, -R35 ;  /* 0x0000000120237824 */ /* 0x040fe200078e0a23 */
[----:B------:R-:W-:Y:S01]  /*52c0*/  IABS R39, R39 ;  /* 0x0000002700277213 */ /* 0x000fe20000000000 */
[----:B------:R-:W-:Y:S01]  /*52d0*/  IMAD.IADD R32, R32, 0x1, -R41 ;  /* 0x0000000120207824 */ /* 0x000fe200078e0a29 */
[----:B------:R-:W-:-:S02]  /*52e0*/  IABS R43, R43 ;  /* 0x0000002b002b7213 */ /* 0x000fc40000000000 */
[----:B------:R-:W-:Y:S01]  /*52f0*/  IABS R42, R42 ;  /* 0x0000002a002a7213 */ /* 0x000fe20000000000 */
[----:B------:R-:W-:Y:S01]  /*5300*/  IMAD.MOV.U32 R10, RZ, RZ, R39 ;  /* 0x000000ffff0a7224 */ /* 0x000fe200078e0027 */
[----:B------:R-:W-:Y:S02]  /*5310*/  IABS R33, R33 ;  /* 0x0000002100217213 */ /* 0x000fe40000000000 */
[----:B------:R-:W-:Y:S02]  /*5320*/  IABS R31, R31 ;  /* 0x0000001f001f7213 */ /* 0x000fe40000000000 */
[----:B------:R-:W-:Y:S02]  /*5330*/  IABS R30, R30 ;  /* 0x0000001e001e7213 */ /* 0x000fe40000000000 */
[----:B------:R-:W-:Y:S02]  /*5340*/  IABS R34, R34 ;  /* 0x0000002200227213 */ /* 0x000fe40000000000 */
[----:B------:R-:W-:-:S02]  /*5350*/  IABS R38, R38 ;  /* 0x0000002600267213 */ /* 0x000fc40000000000 */
[----:B------:R-:W-:Y:S02]  /*5360*/  IABS R37, R37 ;  /* 0x0000002500257213 */ /* 0x000fe40000000000 */
[----:B------:R-:W-:Y:S02]  /*5370*/  IABS R36, R36 ;  /* 0x0000002400247213 */ /* 0x000fe40000000000 */
[----:B------:R-:W-:Y:S02]  /*5380*/  IABS R35, R35 ;  /* 0x0000002300237213 */ /* 0x000fe40000000000 */
[----:B------:R-:W-:Y:S02]  /*5390*/  IABS R32, R32 ;  /* 0x0000002000207213 */ /* 0x000fe40000000000 */
[----:B------:R-:W-:Y:S02]  /*53a0*/  I2FP.F32.S32 R43, R43 ;  /* 0x0000002b002b7245 */ /* 0x000fe40000201400 */
[----:B------:R-:W-:-:S02]  /*53b0*/  I2FP.F32.S32 R42, R42 ;  /* 0x0000002a002a7245 */ /* 0x000fc40000201400 */
[----:B------:R-:W-:Y:S01]  /*53c0*/  I2FP.F32.S32 R33, R33 ;  /* 0x0000002100217245 */ /* 0x000fe20000201400 */
[----:B------:R-:W-:Y:S01]  /*53d0*/  FFMA.FTZ R43, R43, -UR5, R48 ;  /* 0x800000052b2b7c23 */ /* 0x000fe20008010030 */
        /* <DEDUP_REMOVED lines=18> */
[----:B------:R-:W-:Y:S01]  /*5500*/  P2R R44, PR, RZ, 0x20 ;  /* 0x00000020ff2c7803 */ /* 0x000fe20000000000 */
[----:B------:R-:W-:Y:S01]  /*5510*/  FFMA.FTZ R66, R35, -UR5, R66 ;  /* 0x8000000523427c23 */ /* 0x000fe20008010042 */
[----:B------:R-:W-:Y:S01]  /*5520*/  P2R R45, PR, RZ, 0x10 ;  /* 0x00000010ff2d7803 */ /* 0x000fe20000000000 */
[----:B------:R-:W-:Y:S01]  /*5530*/  FFMA.FTZ R67, R32, -UR5, R67 ;  /* 0x8000000520437c23 */ /* 0x000fe20008010043 */
[----:B------:R-:W-:-:S02]  /*5540*/  FSEL R216, R88, -INF , !P1 ;  /* 0xff80000058d87808 */ /* 0x000fc40004800000 */
[----:B------:R-:W-:Y:S02]  /*5550*/  FSEL R201, R90, -INF , !P1 ;  /* 0xff8000005ac97808 */ /* 0x000fe40004800000 */
[----:B------:R-:W-:Y:S02]  /*5560*/  P2R R46, PR, RZ, 0x8 ;  /* 0x00000008ff2e7803 */ /* 0x000fe40000000000 */
        /* <DEDUP_REMOVED lines=12> */
[CC--:B------:R-:W-:Y:S01]  /*5630*/  LEA R32, P0, R16.reuse, R232.reuse, 0x1 ;  /* 0x000000e810207211 */ /* 0x0c0fe200078008ff */
[----:B------:R-:W-:Y:S02]  /*5640*/  UIADD3.X UR4, UPT, UPT, UR27, UR4, URZ, UP0, !UPT ;  /* 0x000000041b047290 */ /* 0x000fe400087fe4ff */
[----:B------:R-:W-:Y:S01]  /*5650*/  UIADD3 UR30, UP0, UPT, UR30, UR8, URZ ;  /* 0x000000081e1e7290 */ /* 0x000fe2000ff1e0ff */
[----:B------:R-:W-:Y:S01]  /*5660*/  LEA.HI.X R33, R16, R231, R11, 0x1, P0 ;  /* 0x000000e710217211 */ /* 0x000fe200000f0c0b */
[----:B------:R-:W-:Y:S02]  /*5670*/  IMAD.U32 R16, RZ, RZ, UR8 ;  /* 0x00000008ff107e24 */ /* 0x000fe4000f8e00ff */
[----:B------:R-:W-:Y:S01]  /*5680*/  IMAD.U32 R11, RZ, RZ, UR4 ;  /* 0x00000004ff0b7e24 */ /* 0x000fe2000f8e00ff */
[----:B------:R-:W-:Y:S02]  /*5690*/  UIADD3.X UR27, UPT, UPT, UR27, UR4, URZ, UP0, !UPT ;  /* 0x000000041b1b7290 */ /* 0x000fe400087fe4ff */
[----:B------:R-:W-:Y:S01]  /*56a0*/  LEA R30, P0, R16, R232, 0x1 ;  /* 0x000000e8101e7211 */ /* 0x000fe200078008ff */
[----:B------:R-:W-:-:S03]  /*56b0*/  ULEA UR8, UP0, UR10, UR8, 0x5 ;  /* 0x000000080a087291 */ /* 0x000fc6000f8028ff */
[----:B------:R-:W-:Y:S01]  /*56c0*/  LEA.HI.X R31, R16, R231, R11, 0x1, P0 ;  /* 0x000000e7101f7211 */ /* 0x000fe200000f0c0b */
[----:B------:R-:W-:Y:S01]  /*56d0*/  IMAD.U32 R16, RZ, RZ, UR30 ;  /* 0x0000001eff107e24 */ /* 0x000fe2000f8e00ff */
[----:B------:R-:W-:Y:S01]  /*56e0*/  ULEA.HI.X UR4, UR10, UR4, UR11, 0x5, UP0 ;  /* 0x000000040a047291 */ /* 0x000fe200080f2c0b */
[----:B------:R-:W-:-:S03]  /*56f0*/  IMAD.U32 R11, RZ, RZ, UR27 ;  /* 0x0000001bff0b7e24 */ /* 0x000fc6000f8e00ff */
[----:B------:R-:W-:-:S04]  /*5700*/  LEA R18, P0, R16, R232, 0x1 ;  /* 0x000000e810127211 */ /* 0x000fc800078008ff */
[----:B------:R-:W-:Y:S01]  /*5710*/  LEA.HI.X R19, R16, R231, R11, 0x1, P0 ;  /* 0x000000e710137211 */ /* 0x000fe200000f0c0b */
[----:B------:R-:W-:Y:S02]  /*5720*/  IMAD.U32 R11, RZ, RZ, UR4 ;  /* 0x00000004ff0b7e24 */ /* 0x000fe4000f8e00ff */
[----:B------:R-:W1:Y:S01]  /*5730*/  LDCU UR4, c[0x0][0x440] ;  /* 0x00008800ff0477ac */ /* 0x000e620008000800 */
[----:B------:R-:W-:-:S05]  /*5740*/  IMAD.U32 R16, RZ, RZ, UR8 ;  /* 0x00000008ff107e24 */ /* 0x000fca000f8e00ff */
        /* <DEDUP_REMOVED lines=87> */
.L_x_864:
[----:B------:R-:W-:Y:S01]  /*5cc0*/  FMNMX3.FTZ R16, R29, R28, R27, !PT ;  /* 0x0000001c1d107276 */ /* 0x000fe2000781001b */
[----:B------:R-:W2:Y:S01]  /*5cd0*/  LDCU UR4, c[0x0][0x3e0] ;  /* 0x00007c00ff0477ac */ /* 0x000ea20008000800 */
[----:B------:R-:W-:Y:S01]  /*5ce0*/  ISETP.NE.AND P4, PT, R40, RZ, PT ;  /* 0x000000ff2800720c */ /* 0x000fe20003f85270 */
[----:B------:R-:W-:Y:S01]  /*5cf0*/  IMAD.U32 R220, RZ, RZ, UR19 ;  /* 0x00000013ffdc7e24 */ /* 0x000fe2000f8e00ff */
[----:B------:R-:W-:Y:S01]  /*5d00*/  FMNMX3.FTZ R16, R16, R26, R21, !PT ;  /* 0x0000001a10107276 */ /* 0x000fe20007810015 */
[----:B------:R-:W-:Y:S01]  /*5d10*/  USHF.L.U32 UR13, UR15, 0x1, URZ ;  /* 0x000000010f0d7899 */ /* 0x000fe200080006ff */
[----:B------:R-:W-:Y:S01]  /*5d20*/  FSEL R198, R10, -INF , !P4 ;  /* 0xff8000000ac67808 */ /* 0x000fe20006000000 */
[----:B------:R-:W-:Y:S01]  /*5d30*/  UIADD3 UR11, UPT, UPT, UR28, -0x61c88647, URZ ;  /* 0x9e3779b91c0b7890 */ /* 0x000fe2000fffe0ff */
[----:B------:R-:W-:Y:S01]  /*5d40*/  FMNMX3.FTZ R10, R25, R22, R24, !PT ;  /* 0x00000016190a7276 */ /* 0x000fe20007810018 */
[----:B------:R-:W-:Y:S01]  /*5d50*/  UIADD3 UR10, UPT, UPT, UR28, 0x3c6ef372, URZ ;  /* 0x3c6ef3721c0a7890 */ /* 0x000fe2000fffe0ff */
[----:B------:R-:W-:Y:S01]  /*5d60*/  FMNMX3.FTZ R16, R16, R20, R15, !PT ;  /* 0x0000001410107276 */ /* 0x000fe2000781000f */
[----:B------:R-:W-:Y:S01]  /*5d70*/  UIADD3 UR17, UPT, UPT, UR29, 0x32370b8f, URZ ;  /* 0x32370b8f1d117890 */ /* 0x000fe2000fffe0ff */
[----:B------:R-:W-:Y:S01]  /*5d80*/  FMNMX3.FTZ R10, R10, R23, R13, !PT ;  /* 0x000000170a0a7276 */ /* 0x000fe2000781000d */
[----:B------:R-:W-:Y:S01]  /*5d90*/  UIADD3 UR9, UPT, UPT, UR28, -0x255992d5, URZ ;  /* 0xdaa66d2b1c097890 */ /* 0x000fe2000fffe0ff */
[----:B------:R-:W-:Y:S01]  /*5da0*/  ISETP.NE.AND P3, PT, R44, RZ, PT ;  /* 0x000000ff2c00720c */ /* 0x000fe20003f65270 */
[----:B------:R-:W-:Y:S01]  /*5db0*/  UIADD3 UR8, UPT, UPT, UR28, 0x78dde6e4, URZ ;  /* 0x78dde6e41c087890 */ /* 0x000fe2000fffe0ff */
[----:B------:R-:W-:Y:S01]  /*5dc0*/  ISETP.NE.AND P1, PT, R45, RZ, PT ;  /* 0x000000ff2d00720c */ /* 0x000fe20003f25270 */
[----:B------:R-:W3:Y:S01]  /*5dd0*/  LDCU UR12, c[0x0][0x45c] ;  /* 0x00008b80ff0c77ac */ /* 0x000ee20008000800 */
[----:B------:R-:W-:-:S02]  /*5de0*/  FSEL R200, R43, -INF , !P4 ;  /* 0xff8000002bc87808 */ /* 0x000fc40006000000 */
[----:B------:R-:W-:Y:S01]  /*5df0*/  FMNMX3.FTZ R16, R16, R14, R216, !PT ;  /* 0x0000000e10107276 */ /* 0x000fe200078100d8 */
[----:B--2---:R-:W-:Y:S01]  /*5e00*/  UIMAD UR4, UR23, UR4, UR22 ;  /* 0x00000004170472a4 */ /* 0x004fe2000f8e0216 */
[----:B------:R-:W-:Y:S01]  /*5e10*/  FMNMX3.FTZ R10, R10, R8, R12, !PT ;  /* 0x000000080a0a7276 */ /* 0x000fe2000781000c */
[----:B------:R-:W-:Y:S01]  /*5e20*/  UIADD3 UR22, UPT, UPT, UR29, 0x76cf5d0a, URZ ;  /* 0x76cf5d0a1d167890 */ /* 0x000fe2000fffe0ff */
[----:B------:R-:W-:Y:S01]  /*5e30*/  ISETP.NE.AND P0, PT, R46, RZ, PT ;  /* 0x000000ff2e00720c */ /* 0x000fe20003f05270 */
[----:B------:R-:W-:Y:S01]  /*5e40*/  USHF.L.U32 UR7, UR4, 0x5, URZ ;  /* 0x0000000504077899 */ /* 0x000fe200080006ff */
[----:B------:R-:W-:Y:S01]  /*5e50*/  FSEL R199, R42, -INF , !P3 ;  /* 0xff8000002ac77808 */ /* 0x000fe20005800000 */
[----:B------:R-:W-:Y:S01]  /*5e60*/  UIADD3 UR16, UPT, UPT, UR29, -0x126145ec, URZ ;  /* 0xed9eba141d107890 */ /* 0x000fe2000fffe0ff */
[----:B------:R-:W-:Y:S01]  /*5e70*/  FSEL R218, R68, -INF , !P1 ;  /* 0xff80000044da7808 */ /* 0x000fe20004800000 */
[----:B------:R-:W-:Y:S01]  /*5e80*/  USHF.R.S32.HI UR4, URZ, 0x1f, UR7 ;  /* 0x0000001fff047899 */ /* 0x000fe20008011407 */
[----:B------:R-:W-:Y:S01]  /*5e90*/  FMNMX3.FTZ R16, R16, R203, R200, !PT ;  /* 0x000000cb10107276 */ /* 0x000fe200078100c8 */
[----:B------:R-:W-:Y:S01]  /*5ea0*/  UIADD3 UR15, UPT, UPT, UR29, -0x56f99767, URZ ;  /* 0xa90668991d0f7890 */ /* 0x000fe2000fffe0ff */
[----:B------:R-:W-:Y:S01]  /*5eb0*/  FMNMX3.FTZ R10, R10, R9, R201, !PT ;  /* 0x000000090a0a7276 */ /* 0x000fe200078100c9 */
[----:B------:R-:W-:Y:S01]  /*5ec0*/  UIADD3 UR14, UPT, UPT, UR29, 0x646e171e, URZ ;  /* 0x646e171e1d0e7890 */ /* 0x000fe2000fffe0ff */
[----:B------:R-:W-:-:S02]  /*5ed0*/  FSEL R217, R69, -INF , !P0 ;  /* 0xff80000045d97808 */ /* 0x000fc40004000000 */
[----:B------:R-:W-:Y:S02]  /*5ee0*/  FSEL R209, R64, -INF , !P6 ;  /* 0xff80000040d17808 */ /* 0x000fe40007000000 */
[----:B------:R-:W-:Y:S02]  /*5ef0*/  FMNMX3.FTZ R16, R16, R199, R218, !PT ;  /* 0x000000c710107276 */ /* 0x000fe400078100da */
[----:B------:R-:W-:Y:S02]  /*5f00*/  FSEL R202, R51, -INF , !P3 ;  /* 0xff80000033ca7808 */ /* 0x000fe40005800000 */
[----:B------:R-:W-:Y:S02]  /*5f10*/  FSEL R207, R70, -INF , !P1 ;  /* 0xff80000046cf7808 */ /* 0x000fe40004800000 */
[----:B------:R-:W-:Y:S02]  /*5f20*/  FMNMX3.FTZ R10, R10, R215, R198, !PT ;  /* 0x000000d70a0a7276 */ /* 0x000fe400078100c6 */
[----:B------:R-:W-:-:S02]  /*5f30*/  FSEL R208, R65, -INF , !P5 ;  /* 0xff80000041d07808 */ /* 0x000fc40006800000 */
[----:B------:R-:W-:Y:S02]  /*5f40*/  FMNMX3.FTZ R16, R16, R217, R209, !PT ;  /* 0x000000d910107276 */ /* 0x000fe400078100d1 */
[----:B-1----:R-:W-:Y:S02]  /*5f50*/  FMNMX3.FTZ R19, R10, R202, R207, !PT ;  /* 0x000000ca0a137276 */ /* 0x002fe400078100cf */
[----:B------:R-:W-:Y:S02]  /*5f60*/  FMNMX.FTZ R10, R208, R16, !PT ;  /* 0x00000010d00a7209 */ /* 0x000fe40007810000 */
[----:B------:R-:W-:Y:S02]  /*5f70*/  FSEL R206, R71, -INF , !P0 ;  /* 0xff80000047ce7808 */ /* 0x000fe40004000000 */
[----:B------:R-:W-:Y:S01]  /*5f80*/  FSEL R205, R66, -INF , !P6 ;  /* 0xff80000042cd7808 */ /* 0x000fe20007000000 */
[----:B------:R-:W1:Y:S01]  /*5f90*/  SHFL.BFLY PT, R17, R10, 0x2, 0x1f ;  /* 0x0c401f000a117f89 */ /* 0x000e6200000e0000 */
[----:B------:R-:W-:-:S02]  /*5fa0*/  SHF.R.U32.HI R233, RZ, 0x5, R213 ;  /* 0x00000005ffe97819 */ /* 0x000fc400000116d5 */
[----:B------:R-:W-:Y:S02]  /*5fb0*/  FSEL R204, R67, -INF , !P5 ;  /* 0xff80000043cc7808 */ /* 0x000fe40006800000 */
[----:B------:R-:W-:Y:S01]  /*5fc0*/  FMNMX3.FTZ R19, R19, R206, R205, !PT ;  /* 0x000000ce13137276 */ /* 0x000fe200078100cd */
[----:B------:R-:W-:Y:S01]  /*5fd0*/  IMAD R220, R220, 0x4, R233 ;  /* 0x00000004dcdc7824 */ /* 0x000fe200078e02e9 */
[----:B------:R-:W-:Y:S02]  /*5fe0*/  LOP3.LUT R11, R213, 0x1f, RZ, 0xc0, !PT ;  /* 0x0000001fd50b7812 */ /* 0x000fe400078ec0ff */
[----:B------:R-:W-:Y:S01]  /*5ff0*/  FMNMX.FTZ R19, R204, R19, !PT ;  /* 0x00000013cc137209 */ /* 0x000fe20007810000 */
[----:B------:R-:W-:Y:S01]  /*6000*/  IMAD.WIDE.U32 R220, R220, -0x326172a9, RZ ;  /* 0xcd9e8d57dcdc7825 */ /* 0x000fe200078e00ff */
[----:B------:R-:W-:Y:S01]  /*6010*/  IADD3 R11, P1, P0, R83, UR7, R11 ;  /* 0x00000007530b7c10 */ /* 0x000fe2000f83e00b */
[----:B------:R-:W-:Y:S01]  /*6020*/  UIADD3 UR7, UPT, UPT, UR13, -0x2, URZ ;  /* 0xfffffffe0d077890 */ /* 0x000fe2000fffe0ff */
[----:B------:R-:W-:Y:S01]  /*6030*/  LOP3.LUT R195, R3, 0x200, R81, 0xf8, !PT ;  /* 0x0000020003c37812 */ /* 0x000fe200078ef851 */
[----:B------:R-:W2:Y:S01]  /*6040*/  SHFL.BFLY PT, R16, R19, 0x2, 0x1f ;  /* 0x0c401f0013107f89 */ /* 0x000ea200000e0000 */
[----:B------:R-:W-:Y:S01]  /*6050*/  IADD3.X R242, PT, PT, R82, UR4, RZ, P1, P0 ;  /* 0x0000000452f27c10 */ /* 0x000fe20008fe04ff */
[----:B------:R-:W-:Y:S01]  /*6060*/  IMAD.WIDE.U32 R244, R11, -0x2daee0ad, RZ ;  /* 0xd2511f530bf47825 */ /* 0x000fe200078e00ff */
[----:B------:R-:W-:Y:S01]  /*6070*/  UIADD3 UR4, UPT, UPT, UR29, -0x4498517b, URZ ;  /* 0xbb67ae851d047890 */ /* 0x000fe2000fffe0ff */
[----:B------:R-:W-:Y:S01]  /*6080*/  LEA R195, R195, UR6, 0x1 ;  /* 0x00000006c3c37c11 */ /* 0x000fe2000f8e08ff */
[----:B------:R-:W-:Y:S01]  /*6090*/  UIADD3 UR13, UPT, UPT, UR13, -0x1, URZ ;  /* 0xffffffff0d0d7890 */ /* 0x000fe2000fffe0ff */
[----:B------:R-:W-:Y:S01]  /*60a0*/  LOP3.LUT R242, R242, UR28, R221, 0x96, !PT ;  /* 0x0000001cf2f27c12 */ /* 0x000fe2000f8e96dd */
[----:B------:R-:W-:Y:S01]  /*60b0*/  IMAD.U32 R11, RZ, RZ, UR7 ;  /* 0x00000007ff0b7e24 */ /* 0x000fe2000f8e00ff */
[----:B------:R-:W-:Y:S01]  /*60c0*/  UIADD3 UR7, UPT, UPT, UR28, 0x1715609d, URZ ;  /* 0x1715609d1c077890 */ /* 0x000fe2000fffe0ff */
[----:B------:R-:W-:Y:S01]  /*60d0*/  VIADD R194, R195, 0x10040 ;  /* 0x00010040c3c27836 */ /* 0x000fe20000000000 */
[----:B-1----:R-:W-:Y:S01]  /*60e0*/  FMNMX.FTZ R10, R10, R17, !PT ;  /* 0x000000110a0a7209 */ /* 0x002fe20007810000 */
[----:B------:R-:W-:Y:S01]  /*60f0*/  IMAD.WIDE.U32 R242, R242, -0x2daee0ad, RZ ;  /* 0xd2511f53f2f27825 */ /* 0x000fe200078e00ff */
[----:B------:R-:W-:Y:S01]  /*6100*/  LOP3.LUT R11, R11, UR29, R245, 0x96, !PT ;  /* 0x0000001d0b0b7c12 */ /* 0x000fe2000f8e96f5 */
[----:B------:R-:W-:Y:S02]  /*6110*/  LDSM.16.MT88.4 R156, [R195+0x10000] ;  /* 0x01000000c39c783b */ /* 0x000fe40000004200 */
[----:B------:R-:W-:Y:S01]  /*6120*/  IMAD.IADD R196, R80, 0x1, R195 ;  /* 0x0000000150c47824 */ /* 0x000fe200078e02c3 */
[----:B------:R-:W-:Y:S01]  /*6130*/  LOP3.LUT R238, R244, UR4, R243, 0x96, !PT ;  /* 0x00000004f4ee7c12 */ /* 0x000fe2000f8e96f3 */
[----:B------:R-:W-:Y:S01]  /*6140*/  IMAD.WIDE.U32 R30, R11, -0x326172a9, RZ ;  /* 0xcd9e8d570b1e7825 */ /* 0x000fe200078e00ff */
[----:B------:R-:W1:Y:S01]  /*6150*/  SHFL.BFLY PT, R164, R10, 0x1, 0x1f ;  /* 0x0c201f000aa47f89 */ /* 0x000e6200000e0000 */
[----:B------:R-:W-:-:S02]  /*6160*/  UIADD3 UR4, UPT, UPT, UR28, -0x4ab325aa, URZ ;  /* 0xb54cda561c047890 */ /* 0x000fc4000fffe0ff */
[----:B------:R-:W-:Y:S01]  /*6170*/  IMAD.WIDE.U32 R238, R238, -0x326172a9, RZ ;  /* 0xcd9e8d57eeee7825 */ /* 0x000fe200078e00ff */
[----:B------:R-:W-:Y:S01]  /*6180*/  LOP3.LUT R11, R220, UR11, R31, 0x96, !PT ;  /* 0x0000000bdc0b7c12 */ /* 0x000fe2000f8e961f */
[----:B------:R-:W-:Y:S01]  /*6190*/  LDSM.16.MT88.4 R72, [R196+0x12000] ;  /* 0x01200000c448783b */ /* 0x000fe20000004200 */
[----:B--2---:R-:W-:Y:S02]  /*61a0*/  FMNMX.FTZ R19, R19, R16, !PT ;  /* 0x0000001013137209 */ /* 0x004fe40007810000 */
[----:B------:R-:W-:Y:S01]  /*61b0*/  LOP3.LUT R30, R30, UR10, R239, 0x96, !PT ;  /* 0x0000000a1e1e7c12 */ /* 0x000fe2000f8e96ef */
[----:B------:R-:W-:Y:S01]  /*61c0*/  IMAD.WIDE.U32 R16, R11, -0x2daee0ad, RZ ;  /* 0xd2511f530b107825 */ /* 0x000fe200078e00ff */
[----:B------:R-:W-:Y:S03]  /*61d0*/  LDSM.16.MT88.4 R96, [R195+0x14000] ;  /* 0x01400000c360783b */ /* 0x000fe60000004200 */
[----:B------:R-:W-:Y:S01]  /*61e0*/  IMAD.WIDE.U32 R30, R30, -0x2daee0ad, RZ ;  /* 0xd2511f531e1e7825 */ /* 0x000fe200078e00ff */
[----:B------:R-:W2:Y:S01]  /*61f0*/  SHFL.BFLY PT, R18, R19, 0x1, 0x1f ;  /* 0x0c201f0013127f89 */ /* 0x000ea200000e0000 */
[----:B------:R-:W-:-:S03]  /*6200*/  LOP3.LUT R11, R242, UR22, R17, 0x96, !PT ;  /* 0x00000016f20b7c12 */ /* 0x000fc6000f8e9611 */
[----:B------:R-:W-:Y:S01]  /*6210*/  LOP3.LUT R16, R16, UR17, R31, 0x96, !PT ;  /* 0x0000001110107c12 */ /* 0x000fe2000f8e961f */
[----:B------:R-:W-:Y:S01]  /*6220*/  LDSM.16.MT88.4 R40, [R196+0x10000] ;  /* 0x01000000c428783b */ /* 0x000fe20000004200 */
[----:B------:R-:W-:-:S03]  /*6230*/  IMAD.WIDE.U32 R32, R11, -0x326172a9, RZ ;  /* 0xcd9e8d570b207825 */ /* 0x000fc600078e00ff */
[----:B------:R-:W-:Y:S01]  /*6240*/  LDSM.16.MT88.4 R64, [R195+0x12000] ;  /* 0x01200000c340783b */ /* 0x000fe20000004200 */
[----:B------:R-:W-:Y:S01]  /*6250*/  IMAD.WIDE.U32 R16, R16, -0x326172a9, RZ ;  /* 0xcd9e8d5710107825 */ /* 0x000fe200078e00ff */
[----:B------:R-:W-:Y:S02]  /*6260*/  LOP3.LUT R3, R238, UR9, R33, 0x96, !PT ;  /* 0x00000009ee037c12 */ /* 0x000fe4000f8e9621 */
[----:B-1----:R-:W-:Y:S01]  /*6270*/  FMNMX.FTZ R164, R10, R164, !PT ;  /* 0x000000a40aa47209 */ /* 0x002fe20007810000 */
[----:B------:R-:W-:Y:S01]  /*6280*/  LDSM.16.MT88.4 R136, [R196+0x16000] ;  /* 0x01600000c488783b */ /* 0x000fe20000004200 */
[----:B------:R-:W-:Y:S01]  /*6290*/  LOP3.LUT R10, R32, UR8, R17, 0x96, !PT ;  /* 0x00000008200a7c12 */ /* 0x000fe2000f8e9611 */
[----:B------:R-:W-:Y:S01]  /*62a0*/  IMAD.WIDE.U32 R32, R3, -0x2daee0ad, RZ ;  /* 0xd2511f5303207825 */ /* 0x000fe200078e00ff */
[----:B------:R-:W-:-:S03]  /*62b0*/  FSETP.NEU.FTZ.AND P0, PT, R164, -INF , PT ;  /* 0xff800000a400780b */ /* 0x000fc60003f1d000 */
[----:B---3--:R-:W-:Y:S01]  /*62c0*/  FMUL.FTZ R211, R164, UR12 ;  /* 0x0000000ca4d37c20 */ /* 0x008fe20008410000 */
[----:B------:R-:W-:Y:S01]  /*62d0*/  LDSM.16.MT88.4 R172, [R196+0x16800] ;  /* 0x01680000c4ac783b */ /* 0x000fe20000004200 */
[----:B------:R-:W-:-:S03]  /*62e0*/  IMAD.WIDE.U32 R10, R10, -0x2daee0ad, RZ ;  /* 0xd2511f530a0a7825 */ /* 0x000fc600078e00ff */
[----:B------:R-:W-:Y:S01]  /*62f0*/  FSEL R211, R211, RZ, P0 ;  /* 0x000000ffd3d37208 */ /* 0x000fe20000000000 */
[----:B------:R-:W-:Y:S01]  /*6300*/  VIADD R17, R195, 0x10000 ;  /* 0x00010000c3117836 */ /* 0x000fe20000000000 */
[----:B--2---:R-:W-:Y:S01]  /*6310*/  FMNMX.FTZ R3, R19, R18, !PT ;  /* 0x0000001213037209 */ /* 0x004fe20007810000 */
[----:B------:R-:W-:Y:S01]  /*6320*/  LDSM.16.MT88.4 R128, [R195+0x16000] ;  /* 0x01600000c380783b */ /* 0x000fe20000004200 */
[----:B------:R-:W-:Y:S01]  /*6330*/  LOP3.LUT R18, R30, UR16, R33, 0x96, !PT ;  /* 0x000000101e127c12 */ /* 0x000fe2000f8e9621 */
[----:B------:R-:W-:Y:S01]  /*6340*/  FFMA.FTZ R190, R27, UR12, -R211 ;  /* 0x0000000c1bbe7c23 */ /* 0x000fe200080108d3 */
[----:B------:R-:W-:Y:S01]  /*6350*/  LOP3.LUT R30, R32, UR15, R11, 0x96, !PT ;  /* 0x0000000f201e7c12 */ /* 0x000fe2000f8e960b */
[C---:B------:R-:W-:Y:S01]  /*6360*/  FMUL.FTZ R210, R3.reuse, UR12 ;  /* 0x0000000c03d27c20 */ /* 0x040fe20008410000 */
[----:B------:R-:W1:Y:S01]  /*6370*/  LDC R11, c[0x0][0x4f8] ;  /* 0x00013e00ff0b7b82 */ /* 0x000e620000000800 */
[----:B------:R-:W-:Y:S01]  /*6380*/  FSETP.NEU.FTZ.AND P0, PT, R3, -INF , PT ;  /* 0xff8000000300780b */ /* 0x000fe20003f1d000 */
[----:B------:R-:W-:Y:S01]  /*6390*/  FFMA.FTZ R187, R26, UR12, -R211 ;  /* 0x0000000c1abb7c23 */ /* 0x000fe200080108d3 */
[----:B------:R-:W-:-:S04]  /*63a0*/  IMAD.WIDE.U32 R30, R30, -0x326172a9, RZ ;  /* 0xcd9e8d571e1e7825 */ /* 0x000fc800078e00ff */
[--C-:B------:R-:W-:Y:S01]  /*63b0*/  FFMA.FTZ R192, R29, UR12, -R211.reuse ;  /* 0x0000000c1dc07c23 */ /* 0x100fe200080108d3 */
[----:B------:R-:W-:Y:S01]  /*63c0*/  FSEL R210, R210, RZ, P0 ;  /* 0x000000ffd2d27208 */ /* 0x000fe20000000000 */
[----:B------:R-:W-:Y:S01]  /*63d0*/  FFMA.FTZ R191, R28, UR12, -R211 ;  /* 0x0000000c1cbf7c23 */ /* 0x000fe200080108d3 */
[----:B------:R-:W-:Y:S01]  /*63e0*/  IMAD.WIDE.U32 R18, R18, -0x326172a9, RZ ;  /* 0xcd9e8d5712127825 */ /* 0x000fe200078e00ff */
[----:B------:R-:W-:Y:S01]  /*63f0*/  MUFU.EX2 R190, R190 ;  /* 0x000000be00be7308 */ /* 0x000fe20000000800 */
[----:B------:R-:W-:Y:S02]  /*6400*/  PRMT R151, R30, 0x7772, RZ ;  /* 0x000077721e977816 */ /* 0x000fe400000000ff */
[--C-:B------:R-:W-:Y:S01]  /*6410*/  FFMA.FTZ R185, R24, UR12, -R210.reuse ;  /* 0x0000000c18b97c23 */ /* 0x100fe200080108d2 */
[----:B------:R-:W-:Y:S01]  /*6420*/  FFMA.FTZ R184, R23, UR12, -R210 ;  /* 0x0000000c17b87c23 */ /* 0x000fe200080108d2 */
[----:B------:R-:W-:Y:S01]  /*6430*/  @P2 VIADD R194, R17, 0xffffffc0 ;  /* 0xffffffc011c22836 */ /* 0x000fe20000000000 */
[----:B------:R-:W2:Y:S01]  /*6440*/  MUFU.EX2 R187, R187 ;  /* 0x000000bb00bb7308 */ /* 0x000ea20000000800 */
[----:B------:R-:W-:Y:S01]  /*6450*/  IMAD.MOV.U32 R17, RZ, RZ, R30 ;  /* 0x000000ffff117224 */ /* 0x000fe200078e001e */
[----:B------:R-:W-:Y:S01]  /*6460*/  LOP3.LUT R149, R18, UR4, R31, 0x96, !PT ;  /* 0x0000000412957c12 */ /* 0x000fe2000f8e961f */
[--C-:B------:R-:W-:Y:S01]  /*6470*/  FFMA.FTZ R189, R25, UR12, -R210.reuse ;  /* 0x0000000c19bd7c23 */ /* 0x100fe200080108d2 */
[----:B------:R-:W-:Y:S01]  /*6480*/  FFMA.FTZ R188, R22, UR12, -R210 ;  /* 0x0000000c16bc7c23 */ /* 0x000fe200080108d2 */
[C---:B------:R-:W-:Y:S01]  /*6490*/  PRMT R18, R30.reuse, 0x7773, RZ ;  /* 0x000077731e127816 */ /* 0x040fe200000000ff */
[----:B------:R-:W-:Y:S01]  /*64a0*/  MUFU.EX2 R185, R185 ;  /* 0x000000b900b97308 */ /* 0x000fe20000000800 */
[----:B------:R-:W-:Y:S01]  /*64b0*/  PRMT R150, R30, 0x7771, RZ ;  /* 0x000077711e967816 */ /* 0x000fe200000000ff */
[----:B------:R-:W-:Y:S01]  /*64c0*/  IMAD.IADD R193, R80, 0x1, R194 ;  /* 0x0000000150c17824 */ /* 0x000fe200078e02c2 */
[----:B------:R-:W-:Y:S01]  /*64d0*/  LOP3.LUT R17, R17, 0xff, RZ, 0xc0, !PT ;  /* 0x000000ff11117812 */ /* 0x000fe200078ec0ff */
[----:B------:R-:W3:Y:S01]  /*64e0*/  MUFU.EX2 R184, R184 ;  /* 0x000000b800b87308 */ /* 0x000ee20000000800 */
[----:B-1----:R-:W-:Y:S01]  /*64f0*/  LOP3.LUT R11, R11, 0xff, RZ, 0xc0, !PT ;  /* 0x000000ff0b0b7812 */ /* 0x002fe200078ec0ff */
[----:B------:R-:W-:Y:S01]  /*6500*/  FFMA.FTZ R182, R15, UR12, -R211 ;  /* 0x0000000c0fb67c23 */ /* 0x000fe200080108d3 */
[--C-:B------:R-:W-:Y:S01]  /*6510*/  PRMT R151, R151, 0x5410, R18.reuse ;  /* 0x0000541097977816 */ /* 0x100fe20000000012 */
[----:B------:R-:W-:Y:S01]  /*6520*/  MUFU.EX2 R192, R192 ;  /* 0x000000c000c07308 */ /* 0x000fe20000000800 */
[----:B------:R-:W-:Y:S01]  /*6530*/  LOP3.LUT R148, R149, 0xffff, RZ, 0xc0, !PT ;  /* 0x0000ffff95947812 */ /* 0x000fe200078ec0ff */
[----:B------:R-:W-:Y:S01]  /*6540*/  IMAD R197, R11, 0x10000, R11 ;  /* 0x000100000bc57824 */ /* 0x000fe200078e020b */
[----:B------:R-:W-:Y:S01]  /*6550*/  PRMT R18, R149, 0x7632, R18 ;  /* 0x0000763295127816 */ /* 0x000fe20000000012 */
[----:B------:R-:W1:Y:S01]  /*6560*/  MUFU.EX2 R191, R191 ;  /* 0x000000bf00bf7308 */ /* 0x000e620000000800 */
[----:B------:R-:W-:Y:S01]  /*6570*/  PRMT R150, R17, 0x5410, R150 ;  /* 0x0000541011967816 */ /* 0x000fe20000000096 */
[----:B------:R-:W4:Y:S01]  /*6580*/  LDSM.16.MT88.4 R24, [R193+0x6000] ;  /* 0x00600000c118783b */ /* 0x000f220000004200 */
[----:B------:R-:W-:Y:S01]  /*6590*/  LOP3.LUT R22, R149, 0xff, RZ, 0xc0, !PT ;  /* 0x000000ff95167812 */ /* 0x000fe200078ec0ff */
[----:B------:R-:W-:Y:S01]  /*65a0*/  MUFU.EX2 R189, R189 ;  /* 0x000000bd00bd7308 */ /* 0x000fe20000000800 */
[----:B------:R-:W-:Y:S01]  /*65b0*/  LOP3.LUT R151, R151, 0xff00ff, RZ, 0xc0, !PT ;  /* 0x00ff00ff97977812 */ /* 0x000fe200078ec0ff */
[----:B------:R-:W-:Y:S01]  /*65c0*/  FFMA.FTZ R167, R14, UR12, -R211 ;  /* 0x0000000c0ea77c23 */ /* 0x000fe200080108d3 */
[----:B------:R-:W-:Y:S01]  /*65d0*/  SHF.R.U32.HI R148, RZ, 0x8, R148 ;  /* 0x00000008ff947819 */ /* 0x000fe20000011694 */
[----:B------:R-:W5:Y:S01]  /*65e0*/  MUFU.EX2 R188, R188 ;  /* 0x000000bc00bc7308 */ /* 0x000f620000000800 */
[----:B------:R-:W-:Y:S01]  /*65f0*/  SHF.R.U32.HI R149, RZ, 0x18, R149 ;  /* 0x00000018ff957819 */ /* 0x000fe20000011695 */
[--C-:B------:R-:W-:Y:S01]  /*6600*/  FFMA.FTZ R181, R13, UR12, -R210.reuse ;  /* 0x0000000c0db57c23 */ /* 0x100fe200080108d2 */
[----:B------:R-:W-:Y:S01]  /*6610*/  LOP3.LUT R18, R18, 0xff, RZ, 0xc0, !PT ;  /* 0x000000ff12127812 */ /* 0x000fe200078ec0ff */
[----:B------:R-:W-:Y:S01]  /*6620*/  FFMA.FTZ R186, R21, UR12, -R211 ;  /* 0x0000000c15ba7c23 */ /* 0x000fe200080108d3 */
[----:B------:R-:W-:Y:S01]  /*6630*/  LOP3.LUT R16, R16, UR7, R19, 0x96, !PT ;  /* 0x0000000710107c12 */ /* 0x000fe2000f8e9613 */
[----:B------:R-:W-:Y:S01]  /*6640*/  FFMA.FTZ R183, R20, UR12, -R211 ;  /* 0x0000000c14b77c23 */ /* 0x000fe200080108d3 */
[----:B------:R-:W-:Y:S01]  /*6650*/  HSET2.LE.AND R150, R150, R197, PT ;  /* 0x000000c596967233 */ /* 0x000fe20003803000 */
[----:B------:R-:W-:Y:S01]  /*6660*/  FFMA.FTZ R166, R12, UR12, -R210 ;  /* 0x0000000c0ca67c23 */ /* 0x000fe200080108d2 */
[----:B--2---:R-:W-:Y:S01]  /*6670*/  F2FP.F16.F32.PACK_AB R17, R187, R190 ;  /* 0x000000bebb11723e */ /* 0x004fe200000000ff */
[----:B------:R-:W-:Y:S01]  /*6680*/  IMAD.WIDE.U32 R14, R16, -0x2daee0ad, RZ ;  /* 0xd2511f53100e7825 */ /* 0x000fe200078e00ff */
[----:B------:R-:W-:-:S03]  /*6690*/  PRMT R148, R22, 0x5410, R148 ;  /* 0x0000541016947816 */ /* 0x000fc60000000094 */
[----:B------:R-:W-:Y:S01]  /*66a0*/  FFMA.FTZ R165, R9, UR12, -R210 ;  /* 0x0000000c09a57c23 */ /* 0x000fe200080108d2 */
[--C-:B------:R-:W-:Y:S01]  /*66b0*/  HSET2.LE.AND R151, R151, R197.reuse, PT ;  /* 0x000000c597977233 */ /* 0x100fe20003803000 */
[----:B------:R-:W-:Y:S01]  /*66c0*/  IMAD.MOV.U32 R13, RZ, RZ, R14 ;  /* 0x000000ffff0d7224 */ /* 0x000fe200078e000e */
[----:B------:R-:W-:Y:S01]  /*66d0*/  PRMT R149, R18, 0x5410, R149 ;  /* 0x0000541012957816 */ /* 0x000fe20000000095 */
[----:B------:R-:W-:Y:S01]  /*66e0*/  MUFU.EX2 R182, R182 ;  /* 0x000000b600b67308 */ /* 0x000fe20000000800 */
[----:B---3--:R-:W-:Y:S01]  /*66f0*/  F2FP.F16.F32.PACK_AB R11, R184, R185 ;  /* 0x000000b9b80b723e */ /* 0x008fe200000000ff */
[----:B------:R-:W2:Y:S01]  /*6700*/  LDSM.16.MT88.4 R48, [R194] ;  /* 0x00000000c230783b */ /* 0x000ea20000004200 */
[----:B------:R-:W-:Y:S01]  /*6710*/  LOP3.LUT R150, R17, R150, RZ, 0xc0, !PT ;  /* 0x0000009611967212 */ /* 0x000fe200078ec0ff */
[----:B------:R-:W3:Y:S01]  /*6720*/  MUFU.EX2 R167, R167 ;  /* 0x000000a700a77308 */ /* 0x000ee20000000800 */
[--C-:B------:R-:W-:Y:S01]  /*6730*/  HSET2.LE.AND R148, R148, R197.reuse, PT ;  /* 0x000000c594947233 */ /* 0x100fe20003803000 */
[--C-:B------:R-:W-:Y:S01]  /*6740*/  FFMA.FTZ R180, R8, UR12, -R210.reuse ;  /* 0x0000000c08b47c23 */ /* 0x100fe200080108d2 */
[----:B-1----:R-:W-:Y:S01]  /*6750*/  F2FP.F16.F32.PACK_AB R17, R191, R192 ;  /* 0x000000c0bf11723e */ /* 0x002fe200000000ff */
[----:B------:R-:W-:Y:S01]  /*6760*/  MUFU.EX2 R186, R186 ;  /* 0x000000ba00ba7308 */ /* 0x000fe20000000800 */
[----:B------:R-:W-:Y:S01]  /*6770*/  LOP3.LUT R151, R11, R151, RZ, 0xc0, !PT ;  /* 0x000000970b977212 */ /* 0x000fe200078ec0ff */
[----:B------:R-:W-:Y:S01]  /*6780*/  LDSM.16.MT88.4 R120, [R193+0x4000] ;  /* 0x00400000c178783b */ /* 0x000fe20000004200 */
[--C-:B------:R-:W-:Y:S01]  /*6790*/  HSET2.LE.AND R149, R149, R197.reuse, PT ;  /* 0x000000c595957233 */ /* 0x100fe20003803000 */
[----:B------:R-:W-:Y:S01]  /*67a0*/  MUFU.EX2 R183, R183 ;  /* 0x000000b700b77308 */ /* 0x000fe20000000800 */
[----:B-----5:R-:W-:Y:S01]  /*67b0*/  F2FP.F16.F32.PACK_AB R11, R188, R189 ;  /* 0x000000bdbc0b723e */ /* 0x020fe200000000ff */
[----:B------:R-:W-:Y:S01]  /*67c0*/  LDSM.16.MT88.4 R112, [R194+0x4000] ;  /* 0x00400000c270783b */ /* 0x000fe20000004200 */
[----:B------:R-:W-:Y:S01]  /*67d0*/  LOP3.LUT R148, R17, R148, RZ, 0xc0, !PT ;  /* 0x0000009411947212 */ /* 0x000fe200078ec0ff */
[----:B------:R-:W-:Y:S01]  /*67e0*/  MUFU.EX2 R166, R166 ;  /* 0x000000a600a67308 */ /* 0x000fe20000000800 */
[----:B------:R-:W-:Y:S01]  /*67f0*/  LOP3.LUT R149, R11, R149, RZ, 0xc0, !PT ;  /* 0x000000950b957212 */ /* 0x000fe200078ec0ff */
[----:B------:R-:W1:Y:S01]  /*6800*/  LDSM.16.MT88.4 R16, [R196+0x12800] ;  /* 0x01280000c410783b */ /* 0x000e620000004200 */
[----:B------:R-:W-:Y:S01]  /*6810*/  PRMT R11, R14, 0x7771, RZ ;  /* 0x000077710e0b7816 */ /* 0x000fe200000000ff */
[----:B------:R-:W5:Y:S01]  /*6820*/  MUFU.EX2 R165, R165 ;  /* 0x000000a500a57308 */ /* 0x000f620000000800 */
[----:B------:R-:W-:Y:S01]  /*6830*/  LOP3.LUT R9, R13, 0xff, RZ, 0xc0, !PT ;  /* 0x000000ff0d097812 */ /* 0x000fe200078ec0ff */
[----:B------:R-:W-:Y:S01]  /*6840*/  LDSM.16.MT88.4 R20, [R196+0x10800] ;  /* 0x01080000c414783b */ /* 0x000fe20000004200 */
[----:B------:R-:W-:Y:S01]  /*6850*/  LOP3.LUT R10, R10, UR14, R15, 0x96, !PT ;  /* 0x0000000e0a0a7c12 */ /* 0x000fe2000f8e960f */
[----:B------:R-:W-:Y:S01]  /*6860*/  MUFU.EX2 R181, R181 ;  /* 0x000000b500b57308 */ /* 0x000fe20000000800 */
[----:B------:R-:W-:Y:S01]  /*6870*/  PRMT R8, R9, 0x5410, R11 ;  /* 0x0000541009087816 */ /* 0x000fe2000000000b */
[C---:B------:R-:W-:Y:S01]  /*6880*/  HMMA.16816.F32 R68, R148.reuse, R72, RZ ;  /* 0x000000489444723c */ /* 0x040fe200000018ff */
[C---:B------:R-:W-:Y:S01]  /*6890*/  PRMT R35, R14.reuse, 0x7773, RZ ;  /* 0x000077730e237816 */ /* 0x040fe200000000ff */
[----:B------:R-:W5:Y:S01]  /*68a0*/  MUFU.EX2 R180, R180 ;  /* 0x000000b400b47308 */ /* 0x000f620000000800 */
[----:B------:R-:W-:Y:S01]  /*68b0*/  PRMT R12, R14, 0x7772, RZ ;  /* 0x000077720e0c7816 */ /* 0x000fe200000000ff */
[----:B------:R-:W-:Y:S01]  /*68c0*/  LDSM.16.MT88.4 R56, [R193] ;  /* 0x00000000c138783b */ /* 0x000fe20000004200 */
[----:B------:R-:W-:Y:S01]  /*68d0*/  LOP3.LUT R11, R10, 0xffff, RZ, 0xc0, !PT ;  /* 0x0000ffff0a0b7812 */ /* 0x000fe200078ec0ff */
[----:B------:R-:W-:Y:S01]  /*68e0*/  FFMA.FTZ R216, R216, UR12, -R211 ;  /* 0x0000000cd8d87c23 */ /* 0x000fe200080108d3 */
[----:B------:R-:W-:Y:S01]  /*68f0*/  PRMT R35, R12, 0x5410, R35 ;  /* 0x000054100c237816 */ /* 0x000fe20000000023 */
[C---:B------:R-:W-:Y:S01]  /*6900*/  HMMA.16816.F32 R72, R148.reuse, R74, RZ ;  /* 0x0000004a9448723c */ /* 0x040fe200000018ff */
[----:B------:R-:W-:Y:S01]  /*6910*/  LOP3.LUT R32, R10, 0xff, RZ, 0xc0, !PT ;  /* 0x000000ff0a207812 */ /* 0x000fe200078ec0ff */
[----:B------:R-:W1:Y:S01]  /*6920*/  LDSM.16.MT88.4 R12, [R195+0x10800] ;  /* 0x01080000c30c783b */ /* 0x000e620000004200 */
[----:B------:R-:W-:Y:S01]  /*6930*/  SHF.R.U32.HI R11, RZ, 0x8, R11 ;  /* 0x00000008ff0b7819 */ /* 0x000fe2000001160b */
[----:B------:R-:W-:Y:S01]  /*6940*/  FFMA.FTZ R215, R215, UR12, -R210 ;  /* 0x0000000cd7d77c23 */ /* 0x000fe200080108d2 */
[--C-:B------:R-:W-:Y:S01]  /*6950*/  HSET2.LE.AND R8, R8, R197.reuse, PT ;  /* 0x000000c508087233 */ /* 0x100fe20003803000 */
[----:B------:R-:W-:Y:S01]  /*6960*/  LDSM.16.MT88.4 R88, [R193+0x2000] ;  /* 0x00200000c158783b */ /* 0x000fe20000004200 */
[----:B---3--:R-:W-:Y:S01]  /*6970*/  F2FP.F16.F32.PACK_AB R34, R167, R182 ;  /* 0x000000b6a722723e */ /* 0x008fe200000000ff */
[C---:B----4-:R-:W-:Y:S01]  /*6980*/  HMMA.16816.F32 R152, R148.reuse, R24, RZ ;  /* 0x000000189498723c */ /* 0x050fe200000018ff */
[----:B------:R-:W-:Y:S01]  /*6990*/  LOP3.LUT R35, R35, 0xff00ff, RZ, 0xc0, !PT ;  /* 0x00ff00ff23237812 */ /* 0x000fe200078ec0ff */
[----:B------:R-:W-:Y:S01]  /*69a0*/  LDSM.16.MT88.4 R144, [R194+0x6000] ;  /* 0x00600000c290783b */ /* 0x000fe20000004200 */
[----:B------:R-:W-:Y:S01]  /*69b0*/  PRMT R32, R32, 0x5410, R11 ;  /* 0x0000541020207816 */ /* 0x000fe2000000000b */
[----:B------:R-:W-:Y:S01]  /*69c0*/  MUFU.EX2 R215, R215 ;  /* 0x000000d700d77308 */ /* 0x000fe20000000800 */
[----:B------:R-:W-:Y:S01]  /*69d0*/  PRMT R9, R10, 0x7632, R9 ;  /* 0x000076320a097816 */ /* 0x000fe20000000009 */
[----:B------:R-:W-:Y:S01]  /*69e0*/  LDSM.16.MT88.4 R168, [R193+0x800] ;  /* 0x00080000c1a8783b */ /* 0x000fe20000004200 */
[----:B------:R-:W-:Y:S01]  /*69f0*/  SHF.R.U32.HI R33, RZ, 0x18, R10 ;  /* 0x00000018ff217819 */ /* 0x000fe2000001160a */
[C---:B--2---:R-:W-:Y:S01]  /*6a00*/  HMMA.16816.F32 R44, R148.reuse, R48, RZ ;  /* 0x00000030942c723c */ /* 0x044fe200000018ff */
[----:B------:R-:W-:Y:S01]  /*6a10*/  LOP3.LUT R34, R34, R8, RZ, 0xc0, !PT ;  /* 0x0000000822227212 */ /* 0x000fe200078ec0ff */
[----:B------:R-:W-:Y:S01]  /*6a20*/  LDSM.16.MT88.4 R28, [R195+0x12800] ;  /* 0x01280000c31c783b */ /* 0x000fe20000004200 */
[----:B------:R-:W-:Y:S01]  /*6a30*/  LOP3.LUT R9, R9, 0xff, RZ, 0xc0, !PT ;  /* 0x000000ff09097812 */ /* 0x000fe200078ec0ff */
[--C-:B------:R-:W-:Y:S01]  /*6a40*/  FFMA.FTZ R246, R204, UR12, -R210.reuse ;  /* 0x0000000cccf67c23 */ /* 0x100fe200080108d2 */
[--C-:B------:R-:W-:Y:S01]  /*6a50*/  HSET2.LE.AND R35, R35, R197.reuse, PT ;  /* 0x000000c523237233 */ /* 0x100fe20003803000 */
[----:B------:R-:W-:Y:S01]  /*6a60*/  LDSM.16.MT88.4 R104, [R196+0x14000] ;  /* 0x01400000c468783b */ /* 0x000fe20000004200 */
[----:B-----5:R-:W-:Y:S01]  /*6a70*/  F2FP.F16.F32.PACK_AB R10, R165, R166 ;  /* 0x000000a6a50a723e */ /* 0x020fe200000000ff */
[C---:B------:R-:W-:Y:S01]  /*6a80*/  HMMA.16816.F32 R48, R148.reuse, R50, RZ ;  /* 0x000000329430723c */ /* 0x040fe200000018ff */
[--C-:B------:R-:W-:Y:S01]  /*6a90*/  HSET2.LE.AND R32, R32, R197.reuse, PT ;  /* 0x000000c520207233 */ /* 0x100fe20003803000 */
[----:B------:R-:W-:Y:S01]  /*6aa0*/  LDSM.16.MT88.4 R80, [R194+0x2000] ;  /* 0x00200000c250783b */ /* 0x000fe20000004200 */
[----:B------:R-:W-:Y:S01]  /*6ab0*/  F2FP.F16.F32.PACK_AB R8, R183, R186 ;  /* 0x000000bab708723e */ /* 0x000fe200000000ff */
[----:B------:R-:W-:Y:S01]  /*6ac0*/  FFMA.FTZ R247, R208, UR12, -R211 ;  /* 0x0000000cd0f77c23 */ /* 0x000fe200080108d3 */
[----:B------:R-:W-:Y:S01]  /*6ad0*/  PRMT R33, R9, 0x5410, R33 ;  /* 0x0000541009217816 */ /* 0x000fe20000000021 */
[----:B------:R-:W-:Y:S01]  /*6ae0*/  LDSM.16.MT88.4 R176, [R196+0x14800] ;  /* 0x01480000c4b0783b */ /* 0x000fe20000004200 */
[----:B------:R-:W-:Y:S01]  /*6af0*/  LOP3.LUT R35, R10, R35, RZ, 0xc0, !PT ;  /* 0x000000230a237212 */ /* 0x000fe200078ec0ff */
[C---:B------:R-:W-:Y:S01]  /*6b00*/  HMMA.16816.F32 R160, R148.reuse, R156, RZ ;  /* 0x0000009c94a0723c */ /* 0x040fe200000018ff */
[----:B------:R-:W-:Y:S01]  /*6b10*/  LOP3.LUT R32, R8, R32, RZ, 0xc0, !PT ;  /* 0x0000002008207212 */ /* 0x000fe200078ec0ff */
[----:B------:R-:W-:Y:S01]  /*6b20*/  FFMA.FTZ R205, R205, UR12, -R210 ;  /* 0x0000000ccdcd7c23 */ /* 0x000fe200080108d2 */
[----:B------:R-:W2:Y:S01]  /*6b30*/  LDSM.16.MT88.4 R8, [R194+0x800] ;  /* 0x00080000c208783b */ /* 0x000ea20000004200 */
[----:B------:R-:W-:Y:S01]  /*6b40*/  HSET2.LE.AND R33, R33, R197, PT ;  /* 0x000000c521217233 */ /* 0x000fe20003803000 */
[----:B------:R-:W-:Y:S01]  /*6b50*/  MUFU.EX2 R247, R247 ;  /* 0x000000f700f77308 */ /* 0x000fe20000000800 */
[----:B------:R-:W-:Y:S01]  /*6b60*/  F2FP.F16.F32.PACK_AB R24, R180, R181 ;  /* 0x000000b5b418723e */ /* 0x000fe200000000ff */
[----:B------:R-:W-:Y:S01]  /*6b70*/  FFMA.FTZ R218, R218, UR12, -R211 ;  /* 0x0000000cdada7c23 */ /* 0x000fe200080108d3 */
[C---:B------:R-:W-:Y:S01]  /*6b80*/  HMMA.16816.F32 R156, R148.reuse, R158, RZ ;  /* 0x0000009e949c723c */ /* 0x040fe200000018ff */
[----:B------:R-:W-:Y:S01]  /*6b90*/  MUFU.EX2 R205, R205 ;  /* 0x000000cd00cd7308 */ /* 0x000fe20000000800 */
[----:B------:R-:W-:Y:S01]  /*6ba0*/  LOP3.LUT R33, R24, R33, RZ, 0xc0, !PT ;  /* 0x0000002118217212 */ /* 0x000fe200078ec0ff */
[----:B------:R-:W-:Y:S01]  /*6bb0*/  FADD.FTZ R191, R192, R191 ;  /* 0x000000bfc0bf7221 */ /* 0x000fe20000010000 */
[----:B------:R-:W-:Y:S01]  /*6bc0*/  FADD.FTZ R188, R189, R188 ;  /* 0x000000bcbdbc7221 */ /* 0x000fe20000010000 */
[----:B------:R-:W-:Y:S02]  /*6bd0*/  MUFU.EX2 R246, R246 ;  /* 0x000000f600f67308 */ /* 0x000fe40000000800 */
[----:B------:R-:W-:Y:S01]  /*6be0*/  FADD.FTZ R190, R190, R191 ;  /* 0x000000bfbebe7221 */ /* 0x000fe20000010000 */
[----:B------:R-:W-:Y:S01]  /*6bf0*/  HMMA.16816.F32 R92, R148, R96, RZ ;  /* 0x00000060945c723c */ /* 0x000fe200000018ff */
[----:B------:R-:W-:-:S02]  /*6c00*/  FADD.FTZ R188, R185, R188 ;  /* 0x000000bcb9bc7221 */ /* 0x000fc40000010000 */
[----:B------:R-:W-:Y:S02]  /*6c10*/  FADD.FTZ R190, R187, R190 ;  /* 0x000000bebbbe7221 */ /* 0x000fe40000010000 */
[----:B------:R-:W-:Y:S02]  /*6c20*/  FADD.FTZ R184, R184, R188 ;  /* 0x000000bcb8b87221 */ /* 0x000fe40000010000 */
[----:B------:R-:W-:Y:S01]  /*6c30*/  FADD.FTZ R186, R186, R190 ;  /* 0x000000bebaba7221 */ /* 0x000fe20000010000 */
[----:B-1----:R-:W-:Y:S01]  /*6c40*/  HMMA.16816.F32 R68, R32, R16, R68 ;  /* 0x000000102044723c */ /* 0x002fe20000001844 */
[----:B------:R-:W-:Y:S02]  /*6c50*/  FADD.FTZ R184, R181, R184 ;  /* 0x000000b8b5b87221 */ /* 0x000fe40000010000 */
[----:B------:R-:W-:Y:S02]  /*6c60*/  FADD.FTZ R186, R183, R186 ;  /* 0x000000bab7ba7221 */ /* 0x000fe40000010000 */
[----:B------:R-:W-:-:S02]  /*6c70*/  FADD.FTZ R180, R180, R184 ;  /* 0x000000b8b4b47221 */ /* 0x000fc40000010000 */
[----:B------:R-:W-:Y:S01]  /*6c80*/  FADD.FTZ R182, R182, R186 ;  /* 0x000000bab6b67221 */ /* 0x000fe20000010000 */
[----:B------:R-:W-:Y:S01]  /*6c90*/  HMMA.16816.F32 R72, R32, R18, R72 ;  /* 0x000000122048723c */ /* 0x000fe20000001848 */
[----:B------:R-:W1:Y:S01]  /*6ca0*/  LDSM.16.MT88.4 R16, [R195+0x14800] ;  /* 0x01480000c310783b */ /* 0x000e620000004200 */
[----:B------:R-:W-:Y:S01]  /*6cb0*/  FADD.FTZ R180, R166, R180 ;  /* 0x000000b4a6b47221 */ /* 0x000fe20000010000 */
[----:B------:R-:W-:-:S03]  /*6cc0*/  FADD.FTZ R182, R167, R182 ;  /* 0x000000b6a7b67221 */ /* 0x000fc60000010000 */
[----:B------:R-:W-:Y:S02]  /*6cd0*/  FADD.FTZ R165, R165, R180 ;  /* 0x000000b4a5a57221 */ /* 0x000fe40000010000 */
[C---:B------:R-:W-:Y:S08]  /*6ce0*/  HMMA.16816.F32 R160, R32.reuse, R12, R160 ;  /* 0x0000000c20a0723c */ /* 0x040ff000000018a0 */
[C---:B--2---:R-:W-:Y:S08]  /*6cf0*/  HMMA.16816.F32 R44, R32.reuse, R8, R44 ;  /* 0x00000008202c723c */ /* 0x044ff0000000182c */
[C---:B------:R-:W-:Y:S01]  /*6d00*/  HMMA.16816.F32 R48, R32.reuse, R10, R48 ;  /* 0x0000000a2030723c */ /* 0x040fe20000001830 */
[----:B------:R-:W2:Y:S07]  /*6d10*/  LDSM.16.MT88.4 R8, [R193+0x4800] ;  /* 0x00480000c108783b */ /* 0x000eae0000004200 */
[----:B------:R-:W-:Y:S01]  /*6d20*/  HMMA.16816.F32 R156, R32, R14, R156 ;  /* 0x0000000e209c723c */ /* 0x000fe2000000189c */
[----:B------:R-:W3:Y:S07]  /*6d30*/  LDSM.16.MT88.4 R12, [R194+0x4800] ;  /* 0x00480000c20c783b */ /* 0x000eee0000004200 */
[----:B------:R-:W-:Y:S08]  /*6d40*/  HMMA.16816.F32 R116, R148, R120, RZ ;  /* 0x000000789474723c */ /* 0x000ff000000018ff */
[----:B-1----:R-:W-:Y:S01]  /*6d50*/  HMMA.16816.F32 R92, R32, R16, R92 ;  /* 0x00000010205c723c */ /* 0x002fe2000000185c */
[----:B------:R-:W-:-:S05]  /*6d60*/  IMAD.U32 R16, RZ, RZ, UR13 ;  /* 0x0000000dff107e24 */ /* 0x000fca000f8e00ff */
[----:B------:R-:W-:Y:S02]  /*6d70*/  LOP3.LUT R16, R16, UR29, R245, 0x96, !PT ;  /* 0x0000001d10107c12 */ /* 0x000fe4000f8e96f5 */
[----:B------:R-:W-:Y:S03]  /*6d80*/  HMMA.16816.F32 R36, R148, R40, RZ ;  /* 0x000000289424723c */ /* 0x000fe600000018ff */
[----:B------:R-:W-:-:S05]  /*6d90*/  IMAD.WIDE.U32 R16, R16, -0x326172a9, RZ ;  /* 0xcd9e8d5710107825 */ /* 0x000fca00078e00ff */
[----:B------:R-:W-:Y:S01]  /*6da0*/  HMMA.16816.F32 R108, R148, R112, RZ ;  /* 0x00000070946c723c */ /* 0x000fe200000018ff */
[----:B------:R-:W-:Y:S02]  /*6db0*/  LOP3.LUT R220, R220, UR11, R17, 0x96, !PT ;  /* 0x0000000bdcdc7c12 */ /* 0x000fe4000f8e9611 */
[----:B------:R-:W-:-:S03]  /*6dc0*/  LOP3.LUT R224, R16, UR10, R239, 0x96, !PT ;  /* 0x0000000a10e07c12 */ /* 0x000fc6000f8e96ef */
[----:B------:R-:W-:Y:S02]  /*6dd0*/  IMAD.WIDE.U32 R220, R220, -0x2daee0ad, RZ ;  /* 0xd2511f53dcdc7825 */ /* 0x000fe400078e00ff */
[----:B------:R-:W-:Y:S02]  /*6de0*/  HMMA.16816.F32 R40, R148, R42, RZ ;  /* 0x0000002a9428723c */ /* 0x000fe400000018ff */
[----:B------:R-:W-:-:S05]  /*6df0*/  IMAD.WIDE.U32 R224, R224, -0x2daee0ad, RZ ;  /* 0xd2511f53e0e07825 */ /* 0x000fca00078e00ff */
[----:B------:R-:W-:Y:S01]  /*6e00*/  LOP3.LUT R222, R220, UR17, R225, 0x96, !PT ;  /* 0x00000011dcde7c12 */ /* 0x000fe2000f8e96e1 */
[----:B------:R-:W-:Y:S04]  /*6e10*/  HMMA.16816.F32 R112, R148, R114, RZ ;  /* 0x000000729470723c */ /* 0x000fe800000018ff */
[----:B------:R-:W-:-:S04]  /*6e20*/  IMAD.WIDE.U32 R222, R222, -0x326172a9, RZ ;  /* 0xcd9e8d57dede7825 */ /* 0x000fc800078e00ff */
[----:B--2---:R-:W-:Y:S01]  /*6e30*/  HMMA.16816.F32 R116, R32, R8, R116 ;  /* 0x000000082074723c */ /* 0x004fe20000001874 */
[----:B------:R-:W-:-:S05]  /*6e40*/  LOP3.LUT R8, R242, UR22, R221, 0x96, !PT ;  /* 0x00000016f2087c12 */ /* 0x000fca000f8e96dd */
[----:B------:R-:W-:Y:S02]  /*6e50*/  IMAD.WIDE.U32 R220, R8, -0x326172a9, RZ ;  /* 0xcd9e8d5708dc7825 */ /* 0x000fe400078e00ff */
[----:B------:R-:W-:Y:S03]  /*6e60*/  HMMA.16816.F32 R36, R32, R20, R36 ;  /* 0x000000142024723c */ /* 0x000fe60000001824 */
[----:B------:R-:W-:Y:S02]  /*6e70*/  LOP3.LUT R8, R238, UR9, R221, 0x96, !PT ;  /* 0x00000009ee087c12 */ /* 0x000fe4000f8e96dd */
[----:B------:R-:W-:-:S03]  /*6e80*/  LOP3.LUT R220, R220, UR8, R223, 0x96, !PT ;  /* 0x00000008dcdc7c12 */ /* 0x000fc6000f8e96df */
[----:B------:R-:W-:Y:S01]  /*6e90*/  HMMA.16816.F32 R40, R32, R22, R40 ;  /* 0x000000162028723c */ /* 0x000fe20000001828 */
[----:B------:R-:W1:Y:S01]  /*6ea0*/  LDSM.16.MT88.4 R20, [R193+0x2800] ;  /* 0x00280000c114783b */ /* 0x000e620000004200 */
[----:B------:R-:W-:-:S04]  /*6eb0*/  IMAD.WIDE.U32 R8, R8, -0x2daee0ad, RZ ;  /* 0xd2511f5308087825 */ /* 0x000fc800078e00ff */
[----:B------:R-:W-:Y:S01]  /*6ec0*/  IMAD.WIDE.U32 R220, R220, -0x2daee0ad, RZ ;  /* 0xd2511f53dcdc7825 */ /* 0x000fe200078e00ff */
[----:B------:R-:W-:Y:S01]  /*6ed0*/  LOP3.LUT R224, R224, UR16, R9, 0x96, !PT ;  /* 0x00000010e0e07c12 */ /* 0x000fe2000f8e9609 */
[C---:B---3--:R-:W-:Y:S02]  /*6ee0*/  HMMA.16816.F32 R108, R32.reuse, R12, R108 ;  /* 0x0000000c206c723c */ /* 0x048fe4000000186c */
[----:B------:R-:W-:Y:S01]  /*6ef0*/  FFMA.FTZ R9, R203, UR12, -R211 ;  /* 0x0000000ccb097c23 */ /* 0x000fe200080108d3 */
[----:B------:R-:W-:Y:S01]  /*6f00*/  LOP3.LUT R8, R8, UR15, R221, 0x96, !PT ;  /* 0x0000000f08087c12 */ /* 0x000fe2000f8e96dd */
[----:B------:R-:W-:Y:S01]  /*6f10*/  IMAD.WIDE.U32 R224, R224, -0x326172a9, RZ ;  /* 0xcd9e8d57e0e07825 */ /* 0x000fe200078e00ff */
[----:B------:R2:W-:Y:S03]  /*6f20*/  MUFU.EX2 R203, R216 ;  /* 0x000000d800cb7308 */ /* 0x0005e60000000800 */
[----:B------:R-:W-:Y:S01]  /*6f30*/  HMMA.16816.F32 R112, R32, R14, R112 ;  /* 0x0000000e2070723c */ /* 0x000fe20000001870 */
[----:B------:R-:W3:Y:S01]  /*6f40*/  LDSM.16.MT88.4 R12, [R194+0x6800] ;  /* 0x00680000c20c783b */ /* 0x000ee20000004200 */
[----:B------:R-:W-:Y:S01]  /*6f50*/  IMAD.WIDE.U32 R16, R8, -0x326172a9, RZ ;  /* 0xcd9e8d5708107825 */ /* 0x000fe200078e00ff */
[----:B------:R-:W-:-:S03]  /*6f60*/  LOP3.LUT R222, R222, UR7, R225, 0x96, !PT ;  /* 0x00000007dede7c12 */ /* 0x000fc6000f8e96e1 */
[----:B------:R-:W-:Y:S02]  /*6f70*/  IMAD.MOV.U32 R8, RZ, RZ, R16 ;  /* 0x000000ffff087224 */ /* 0x000fe400078e0010 */
[C---:B------:R-:W-:Y:S01]  /*6f80*/  HMMA.16816.F32 R52, R148.reuse, R56, RZ ;  /* 0x000000389434723c */ /* 0x040fe200000018ff */
[----:B------:R-:W-:Y:S02]  /*6f90*/  IMAD.WIDE.U32 R222, R222, -0x2daee0ad, RZ ;  /* 0xd2511f53dede7825 */ /* 0x000fe400078e00ff */
[----:B------:R-:W-:Y:S02]  /*6fa0*/  LOP3.LUT R8, R8, 0xff, RZ, 0xc0, !PT ;  /* 0x000000ff08087812 */ /* 0x000fe400078ec0ff */
[----:B--2---:R-:W-:Y:S01]  /*6fb0*/  FFMA.FTZ R216, R201, UR12, -R210 ;  /* 0x0000000cc9d87c23 */ /* 0x004fe200080108d2 */
[----:B------:R-:W-:Y:S02]  /*6fc0*/  LOP3.LUT R220, R220, UR14, R223, 0x96, !PT ;  /* 0x0000000edcdc7c12 */ /* 0x000fe4000f8e96df */
[C---:B------:R-:W-:Y:S03]  /*6fd0*/  HMMA.16816.F32 R56, R148.reuse, R58, RZ ;  /* 0x0000003a9438723c */ /* 0x040fe600000018ff */
[----:B------:R-:W2:Y:S05]  /*6fe0*/  MUFU.EX2 R216, R216 ;  /* 0x000000d800d87308 */ /* 0x000eaa0000000800 */
[C---:B------:R-:W-:Y:S08]  /*6ff0*/  HMMA.16816.F32 R60, R148.reuse, R64, RZ ;  /* 0x00000040943c723c */ /* 0x040ff000000018ff */
[----:B------:R-:W-:Y:S01]  /*7000*/  HMMA.16816.F32 R64, R148, R66, RZ ;  /* 0x000000429440723c */ /* 0x000fe200000018ff */
[----:B--2---:R-:W-:-:S07]  /*7010*/  FADD.FTZ R165, R216, R165 ;  /* 0x000000a5d8a57221 */ /* 0x004fce0000010000 */
[C---:B------:R-:W-:Y:S08]  /*7020*/  HMMA.16816.F32 R120, R148.reuse, R122, RZ ;  /* 0x0000007a9478723c */ /* 0x040ff000000018ff */
[C---:B------:R-:W-:Y:S08]  /*7030*/  HMMA.16816.F32 R84, R148.reuse, R88, RZ ;  /* 0x000000589454723c */ /* 0x040ff000000018ff */
[C---:B------:R-:W-:Y:S08]  /*7040*/  HMMA.16816.F32 R88, R148.reuse, R90, RZ ;  /* 0x0000005a9458723c */ /* 0x040ff000000018ff */
[----:B------:R-:W-:Y:S08]  /*7050*/  HMMA.16816.F32 R140, R148, R144, RZ ;  /* 0x00000090948c723c */ /* 0x000ff000000018ff */
[C---:B------:R-:W-:Y:S08]  /*7060*/  HMMA.16816.F32 R52, R32.reuse, R168, R52 ;  /* 0x000000a82034723c */ /* 0x040ff00000001834 */
[C---:B------:R-:W-:Y:S01]  /*7070*/  HMMA.16816.F32 R56, R32.reuse, R170, R56 ;  /* 0x000000aa2038723c */ /* 0x040fe20000001838 */
[----:B------:R-:W2:Y:S07]  /*7080*/  LDSM.16.MT88.4 R168, [R193+0x6800] ;  /* 0x00680000c1a8783b */ /* 0x000eae0000004200 */
[----:B------:R-:W-:Y:S01]  /*7090*/  HMMA.16816.F32 R64, R32, R30, R64 ;  /* 0x0000001e2040723c */ /* 0x000fe20000001840 */
[----:B------:R-:W-:-:S02]  /*70a0*/  PRMT R30, R16, 0x7771, RZ ;  /* 0x00007771101e7816 */ /* 0x000fc400000000ff */
[----:B------:R-:W-:Y:S02]  /*70b0*/  PRMT R31, R16, 0x7772, RZ ;  /* 0x00007772101f7816 */ /* 0x000fe400000000ff */
[----:B------:R-:W-:Y:S01]  /*70c0*/  PRMT R30, R8, 0x5410, R30 ;  /* 0x00005410081e7816 */ /* 0x000fe2000000001e */
[----:B------:R-:W-:Y:S02]  /*70d0*/  FFMA.FTZ R8, R198, UR12, -R210 ;  /* 0x0000000cc6087c23 */ /* 0x000fe400080108d2 */
[----:B------:R-:W-:Y:S01]  /*70e0*/  HMMA.16816.F32 R120, R32, R10, R120 ;  /* 0x0000000a2078723c */ /* 0x000fe20000001878 */
[----:B------:R-:W-:Y:S01]  /*70f0*/  FFMA.FTZ R11, R200, UR12, -R211 ;  /* 0x0000000cc80b7c23 */ /* 0x000fe200080108d3 */
[----:B------:R-:W-:Y:S01]  /*7100*/  PRMT R10, R16, 0x7773, RZ ;  /* 0x00007773100a7816 */ /* 0x000fe200000000ff */
[----:B------:R4:W-:Y:S01]  /*7110*/  MUFU.EX2 R200, R9 ;  /* 0x0000000900c87308 */ /* 0x0009e20000000800 */
[----:B------:R-:W-:Y:S02]  /*7120*/  HSET2.LE.AND R30, R30, R197, PT ;  /* 0x000000c51e1e7233 */ /* 0x000fe40003803000 */
[----:B------:R-:W-:-:S02]  /*7130*/  PRMT R31, R31, 0x5410, R10 ;  /* 0x000054101f1f7816 */ /* 0x000fc4000000000a */
[C---:B------:R-:W-:Y:S08]  /*7140*/  HMMA.16816.F32 R132, R148.reuse, R136, RZ ;  /* 0x000000889484723c */ /* 0x040ff000000018ff */
[----:B------:R-:W-:Y:S01]  /*7150*/  HMMA.16816.F32 R136, R148, R138, RZ ;  /* 0x0000008a9488723c */ /* 0x000fe200000018ff */
[----:B----4-:R-:W-:Y:S02]  /*7160*/  FFMA.FTZ R9, R199, UR12, -R211 ;  /* 0x0000000cc7097c23 */ /* 0x010fe400080108d3 */
[----:B------:R-:W-:Y:S04]  /*7170*/  MUFU.EX2 R199, R11 ;  /* 0x0000000b00c77308 */ /* 0x000fe80000000800 */
[----:B------:R-:W4:Y:S01]  /*7180*/  MUFU.EX2 R198, R9 ;  /* 0x0000000900c67308 */ /* 0x000f220000000800 */
[C---:B-1----:R-:W-:Y:S08]  /*7190*/  HMMA.16816.F32 R84, R32.reuse, R20, R84 ;  /* 0x000000142054723c */ /* 0x042ff00000001854 */
[C---:B------:R-:W-:Y:S01]  /*71a0*/  HMMA.16816.F32 R88, R32.reuse, R22, R88 ;  /* 0x000000162058723c */ /* 0x040fe20000001858 */
[----:B------:R-:W1:Y:S07]  /*71b0*/  LDSM.16.MT88.4 R20, [R195+0x16800] ;  /* 0x01680000c314783b */ /* 0x000e6e0000004200 */
[----:B---3--:R-:W-:Y:S01]  /*71c0*/  HMMA.16816.F32 R140, R32, R12, R140 ;  /* 0x0000000c208c723c */ /* 0x008fe2000000188c */
[----:B------:R-:W-:-:S02]  /*71d0*/  FFMA.FTZ R13, R202, UR12, -R210 ;  /* 0x0000000cca0d7c23 */ /* 0x000fc400080108d2 */
[----:B------:R3:W-:Y:S04]  /*71e0*/  MUFU.EX2 R202, R8 ;  /* 0x0000000800ca7308 */ /* 0x0007e80000000800 */
[----:B------:R-:W5:Y:S01]  /*71f0*/  MUFU.EX2 R201, R13 ;  /* 0x0000000d00c97308 */ /* 0x000f620000000800 */
[----:B------:R-:W-:Y:S08]  /*7200*/  HMMA.16816.F32 R144, R148, R146, RZ ;  /* 0x000000929490723c */ /* 0x000ff000000018ff */
[----:B------:R-:W-:Y:S01]  /*7210*/  HMMA.16816.F32 R60, R32, R28, R60 ;  /* 0x0000001c203c723c */ /* 0x000fe2000000183c */
[----:B---3--:R-:W3:Y:S01]  /*7220*/  LDSM.16.MT88.4 R8, [R196+0x13000] ;  /* 0x01300000c408783b */ /* 0x008ee20000004200 */
[----:B------:R-:W-:-:S04]  /*7230*/  LOP3.LUT R29, R224, UR4, R17, 0x96, !PT ;  /* 0x00000004e01d7c12 */ /* 0x000fc8000f8e9611 */
[C---:B------:R-:W-:Y:S02]  /*7240*/  LOP3.LUT R28, R29.reuse, 0xffff, RZ, 0xc0, !PT ;  /* 0x0000ffff1d1c7812 */ /* 0x040fe400078ec0ff */
[----:B------:R-:W-:Y:S01]  /*7250*/  HMMA.16816.F32 R136, R32, R174, R136 ;  /* 0x000000ae2088723c */ /* 0x000fe20000001888 */
[C---:B------:R-:W-:Y:S02]  /*7260*/  PRMT R174, R29.reuse, 0x7632, R174 ;  /* 0x000076321dae7816 */ /* 0x040fe400000000ae */
[----:B------:R-:W-:Y:S02]  /*7270*/  LOP3.LUT R12, R29, 0xff, RZ, 0xc0, !PT ;  /* 0x000000ff1d0c7812 */ /* 0x000fe400078ec0ff */
[----:B------:R-:W-:Y:S02]  /*7280*/  SHF.R.U32.HI R28, RZ, 0x8, R28 ;  /* 0x00000008ff1c7819 */ /* 0x000fe4000001161c */
[----:B------:R-:W-:Y:S01]  /*7290*/  SHF.R.U32.HI R29, RZ, 0x18, R29 ;  /* 0x00000018ff1d7819 */ /* 0x000fe2000001161d */
[----:B------:R-:W-:Y:S01]  /*72a0*/  HMMA.16816.F32 R124, R148, R128, RZ ;  /* 0x00000080947c723c */ /* 0x000fe200000018ff */
[----:B------:R-:W-:-:S02]  /*72b0*/  LOP3.LUT R174, R174, 0xff, RZ, 0xc0, !PT ;  /* 0x000000ffaeae7812 */ /* 0x000fc400078ec0ff */
[----:B------:R-:W-:Y:S02]  /*72c0*/  PRMT R28, R12, 0x5410, R28 ;  /* 0x000054100c1c7816 */ /* 0x000fe4000000001c */
[----:B------:R-:W-:-:S03]  /*72d0*/  PRMT R29, R174, 0x5410, R29 ;  /* 0x00005410ae1d7816 */ /* 0x000fc6000000001d */
[----:B------:R-:W-:Y:S01]  /*72e0*/  HMMA.16816.F32 R128, R148, R130, RZ ;  /* 0x000000829480723c */ /* 0x000fe200000018ff */
[--C-:B------:R-:W-:Y:S02]  /*72f0*/  HSET2.LE.AND R28, R28, R197.reuse, PT ;  /* 0x000000c51c1c7233 */ /* 0x100fe40003803000 */
[----:B------:R-:W-:-:S05]  /*7300*/  HSET2.LE.AND R29, R29, R197, PT ;  /* 0x000000c51d1d7233 */ /* 0x000fca0003803000 */
[C---:B------:R-:W-:Y:S01]  /*7310*/  HMMA.16816.F32 R132, R32.reuse, R172, R132 ;  /* 0x000000ac2084723c */ /* 0x040fe20000001884 */
[----:B------:R-:W-:Y:S02]  /*7320*/  LOP3.LUT R172, R31, 0xff00ff, RZ, 0xc0, !PT ;  /* 0x00ff00ff1fac7812 */ /* 0x000fe400078ec0ff */
[----:B----4-:R-:W-:Y:S02]  /*7330*/  F2FP.F16.F32.PACK_AB R31, R198, R199 ;  /* 0x000000c7c61f723e */ /* 0x010fe400000000ff */
[----:B-----5:R-:W-:Y:S02]  /*7340*/  F2FP.F16.F32.PACK_AB R173, R201, R202 ;  /* 0x000000cac9ad723e */ /* 0x020fe400000000ff */
[----:B------:R-:W-:Y:S01]  /*7350*/  HSET2.LE.AND R172, R172, R197, PT ;  /* 0x000000c5acac7233 */ /* 0x000fe20003803000 */
[----:B------:R-:W-:Y:S01]  /*7360*/  HMMA.16816.F32 R144, R32, R14, R144 ;  /* 0x0000000e2090723c */ /* 0x000fe20000001890 */
[----:B------:R-:W4:Y:S01]  /*7370*/  LDSM.16.MT88.4 R12, [R195+0x11000] ;  /* 0x01100000c30c783b */ /* 0x000f220000004200 */
[----:B------:R-:W-:-:S02]  /*7380*/  LOP3.LUT R30, R31, R30, RZ, 0xc0, !PT ;  /* 0x0000001e1f1e7212 */ /* 0x000fc400078ec0ff */
[----:B------:R-:W-:Y:S02]  /*7390*/  LOP3.LUT R31, R173, R172, RZ, 0xc0, !PT ;  /* 0x000000acad1f7212 */ /* 0x000fe400078ec0ff */
[----:B------:R-:W-:Y:S02]  /*73a0*/  LDSM.16.MT88.4 R172, [R195+0x13000] ;  /* 0x01300000c3ac783b */ /* 0x000fe40000004200 */
[----:B--2---:R-:W-:Y:S01]  /*73b0*/  HMMA.16816.F32 R152, R32, R168, R152 ;  /* 0x000000a82098723c */ /* 0x004fe20000001898 */
[C---:B------:R-:W-:Y:S01]  /*73c0*/  F2FP.F16.F32.PACK_AB R169, R200.reuse, R203 ;  /* 0x000000cbc8a9723e */ /* 0x040fe200000000ff */
[----:B------:R-:W-:Y:S01]  /*73d0*/  FADD.FTZ R203, R203, R182 ;  /* 0x000000b6cbcb7221 */ /* 0x000fe20000010000 */
[C---:B------:R-:W-:Y:S01]  /*73e0*/  F2FP.F16.F32.PACK_AB R168, R215.reuse, R216 ;  /* 0x000000d8d7a8723e */ /* 0x040fe200000000ff */
[----:B------:R-:W-:Y:S01]  /*73f0*/  FADD.FTZ R215, R215, R165 ;  /* 0x000000a5d7d77221 */ /* 0x000fe20000010000 */
[----:B------:R-:W-:Y:S01]  /*7400*/  LOP3.LUT R28, R169, R28, RZ, 0xc0, !PT ;  /* 0x0000001ca91c7212 */ /* 0x000fe200078ec0ff */
[----:B------:R-:W-:Y:S01]  /*7410*/  FADD.FTZ R203, R200, R203 ;  /* 0x000000cbc8cb7221 */ /* 0x000fe20000010000 */
[----:B------:R-:W-:Y:S01]  /*7420*/  LOP3.LUT R29, R168, R29, RZ, 0xc0, !PT ;  /* 0x0000001da81d7212 */ /* 0x000fe200078ec0ff */
[----:B------:R-:W-:Y:S01]  /*7430*/  HMMA.16816.F32 R96, R148, R98, RZ ;  /* 0x000000629460723c */ /* 0x000fe200000018ff */
[----:B------:R-:W-:Y:S01]  /*7440*/  FADD.FTZ R215, R202, R215 ;  /* 0x000000d7cad77221 */ /* 0x000fe20000010000 */
[----:B------:R-:W-:-:S03]  /*7450*/  FADD.FTZ R199, R199, R203 ;  /* 0x000000cbc7c77221 */ /* 0x000fc60000010000 */
[----:B------:R-:W-:Y:S01]  /*7460*/  FADD.FTZ R201, R201, R215 ;  /* 0x000000d7c9c97221 */ /* 0x000fe20000010000 */
[----:B------:R-:W-:Y:S02]  /*7470*/  FADD.FTZ R199, R198, R199 ;  /* 0x000000c7c6c77221 */ /* 0x000fe40000010000 */
[C---:B------:R-:W-:Y:S08]  /*7480*/  HMMA.16816.F32 R100, R148.reuse, R104, RZ ;  /* 0x000000689464723c */ /* 0x040ff000000018ff */
[C---:B------:R-:W-:Y:S08]  /*7490*/  HMMA.16816.F32 R76, R148.reuse, R80, RZ ;  /* 0x00000050944c723c */ /* 0x040ff000000018ff */
[C---:B------:R-:W-:Y:S08]  /*74a0*/  HMMA.16816.F32 R104, R148.reuse, R106, RZ ;  /* 0x0000006a9468723c */ /* 0x040ff000000018ff */
[C---:B------:R-:W-:Y:S08]  /*74b0*/  HMMA.16816.F32 R80, R148.reuse, R82, RZ ;  /* 0x000000529450723c */ /* 0x040ff000000018ff */
[----:B------:R-:W-:Y:S01]  /*74c0*/  HMMA.16816.F32 R148, R148, R26, RZ ;  /* 0x0000001a9494723c */ /* 0x000fe200000018ff */
[----:B------:R-:W2:Y:S07]  /*74d0*/  LDSM.16.MT88.4 R24, [R194+0x2800] ;  /* 0x00280000c218783b */ /* 0x000eae0000004200 */
[C---:B-1----:R-:W-:Y:S08]  /*74e0*/  HMMA.16816.F32 R124, R32.reuse, R20, R124 ;  /* 0x00000014207c723c */ /* 0x042ff0000000187c */
[----:B------:R-:W-:Y:S01]  /*74f0*/  HMMA.16816.F32 R128, R32, R22, R128 ;  /* 0x000000162080723c */ /* 0x000fe20000001880 */
[----:B------:R-:W1:Y:S07]  /*7500*/  LDSM.16.MT88.4 R20, [R196+0x15000] ;  /* 0x01500000c414783b */ /* 0x000e6e0000004200 */
[C---:B---3--:R-:W-:Y:S08]  /*7510*/  HMMA.16816.F32 R68, R28.reuse, R8, R68 ;  /* 0x000000081c44723c */ /* 0x048ff00000001844 */
[----:B------:R-:W-:Y:S01]  /*7520*/  HMMA.16816.F32 R72, R28, R10, R72 ;  /* 0x0000000a1c48723c */ /* 0x000fe20000001848 */
[----:B------:R-:W3:Y:S07]  /*7530*/  LDSM.16.MT88.4 R8, [R193+0x1000] ;  /* 0x00100000c108783b */ /* 0x000eee0000004200 */
[C---:B------:R-:W-:Y:S01]  /*7540*/  HMMA.16816.F32 R96, R32.reuse, R18, R96 ;  /* 0x000000122060723c */ /* 0x040fe20000001860 */
[----:B------:R-:W5:Y:S07]  /*7550*/  LDSM.16.MT88.4 R16, [R196+0x17000] ;  /* 0x01700000c410783b */ /* 0x000f6e0000004200 */
[C---:B------:R-:W-:Y:S08]  /*7560*/  HMMA.16816.F32 R100, R32.reuse, R176, R100 ;  /* 0x000000b02064723c */ /* 0x040ff00000001864 */
[----:B------:R-:W-:Y:S01]  /*7570*/  HMMA.16816.F32 R104, R32, R178, R104 ;  /* 0x000000b22068723c */ /* 0x000fe20000001868 */
[----:B------:R-:W-:Y:S07]  /*7580*/  LDSM.16.MT88.4 R176, [R194+0x1000] ;  /* 0x00100000c2b0783b */ /* 0x000fee0000004200 */
[C---:B----4-:R-:W-:Y:S08]  /*7590*/  HMMA.16816.F32 R160, R28.reuse, R12, R160 ;  /* 0x0000000c1ca0723c */ /* 0x050ff000000018a0 */
[----:B------:R-:W-:Y:S01]  /*75a0*/  HMMA.16816.F32 R156, R28, R14, R156 ;  /* 0x0000000e1c9c723c */ /* 0x000fe2000000189c */
[----:B------:R-:W4:Y:S07]  /*75b0*/  LDSM.16.MT88.4 R12, [R195+0x17000] ;  /* 0x01700000c30c783b */ /* 0x000f2e0000004200 */
[C---:B--2---:R-:W-:Y:S08]  /*75c0*/  HMMA.16816.F32 R76, R32.reuse, R24, R76 ;  /* 0x00000018204c723c */ /* 0x044ff0000000184c */
[C---:B------:R-:W-:Y:S01]  /*75d0*/  HMMA.16816.F32 R80, R32.reuse, R26, R80 ;  /* 0x0000001a2050723c */ /* 0x040fe20000001850 */
[----:B------:R-:W-:Y:S07]  /*75e0*/  LDSM.16.MT88.4 R24, [R196+0x11000] ;  /* 0x01100000c418783b */ /* 0x000fee0000004200 */
[----:B------:R-:W-:Y:S01]  /*75f0*/  HMMA.16816.F32 R148, R32, R170, R148 ;  /* 0x000000aa2094723c */ /* 0x000fe20000001894 */
[----:B------:R-:W2:Y:S04]  /*7600*/  LDSM.16.MT88.4 R32, [R193+0x3000] ;  /* 0x00300000c120783b */ /* 0x000ea80000004200 */
[----:B------:R-:W-:Y:S03]  /*7610*/  LDSM.16.MT88.4 R168, [R194+0x3000] ;  /* 0x00300000c2a8783b */ /* 0x000fe60000004200 */
[C---:B-1----:R-:W-:Y:S08]  /*7620*/  HMMA.16816.F32 R100, R28.reuse, R20, R100 ;  /* 0x000000141c64723c */ /* 0x042ff00000001864 */
[C---:B------:R-:W-:Y:S01]  /*7630*/  HMMA.16816.F32 R104, R28.reuse, R22, R104 ;  /* 0x000000161c68723c */ /* 0x040fe20000001868 */
[----:B------:R-:W1:Y:S07]  /*7640*/  LDSM.16.MT88.4 R20, [R194+0x5000] ;  /* 0x00500000c214783b */ /* 0x000e6e0000004200 */
[C---:B---3--:R-:W-:Y:S08]  /*7650*/  HMMA.16816.F32 R52, R28.reuse, R8, R52 ;  /* 0x000000081c34723c */ /* 0x048ff00000001834 */
[C---:B------:R-:W-:Y:S01]  /*7660*/  HMMA.16816.F32 R56, R28.reuse, R10, R56 ;  /* 0x0000000a1c38723c */ /* 0x040fe20000001838 */
[----:B------:R-:W3:Y:S07]  /*7670*/  LDSM.16.MT88.4 R8, [R194+0x7000] ;  /* 0x00700000c208783b */ /* 0x000eee0000004200 */
[C---:B-----5:R-:W-:Y:S08]  /*7680*/  HMMA.16816.F32 R132, R28.reuse, R16, R132 ;  /* 0x000000101c84723c */ /* 0x060ff00000001884 */
[C---:B------:R-:W-:Y:S01]  /*7690*/  HMMA.16816.F32 R136, R28.reuse, R18, R136 ;  /* 0x000000121c88723c */ /* 0x040fe20000001888 */
[----:B------:R-:W5:Y:S07]  /*76a0*/  LDSM.16.MT88.4 R16, [R193+0x5000] ;  /* 0x00500000c110783b */ /* 0x000f6e0000004200 */
[C---:B----4-:R-:W-:Y:S01]  /*76b0*/  HMMA.16816.F32 R124, R28.reuse, R12, R124 ;  /* 0x0000000c1c7c723c */ /* 0x050fe2000000187c */
[--C-:B------:R-:W-:Y:S01]  /*76c0*/  FFMA.FTZ R12, R217, UR12, -R211.reuse ;  /* 0x0000000cd90c7c23 */ /* 0x100fe200080108d3 */
[----:B------:R-:W-:Y:S01]  /*76d0*/  FFMA.FTZ R13, R209, UR12, -R211 ;  /* 0x0000000cd10d7c23 */ /* 0x000fe200080108d3 */
[----:B------:R-:W-:Y:S04]  /*76e0*/  MUFU.EX2 R217, R218 ;  /* 0x000000da00d97308 */ /* 0x000fe80000000800 */
[----:B------:R4:W-:Y:S01]  /*76f0*/  MUFU.EX2 R209, R12 ;  /* 0x0000000c00d17308 */ /* 0x0009e20000000800 */
[C---:B--2---:R-:W-:Y:S08]  /*7700*/  HMMA.16816.F32 R84, R28.reuse, R32, R84 ;  /* 0x000000201c54723c */ /* 0x044ff00000001854 */
[----:B------:R-:W-:Y:S01]  /*7710*/  HMMA.16816.F32 R88, R28, R34, R88 ;  /* 0x000000221c58723c */ /* 0x000fe20000001858 */
[----:B------:R-:W2:Y:S01]  /*7720*/  LDSM.16.MT88.4 R32, [R193+0x7000] ;  /* 0x00700000c120783b */ /* 0x000ea20000004200 */
[--C-:B----4-:R-:W-:Y:S01]  /*7730*/  FFMA.FTZ R12, R207, UR12, -R210.reuse ;  /* 0x0000000ccf0c7c23 */ /* 0x110fe200080108d2 */
[----:B------:R-:W-:-:S02]  /*7740*/  FFMA.FTZ R207, R206, UR12, -R210 ;  /* 0x0000000ccecf7c23 */ /* 0x000fc400080108d2 */
[----:B------:R4:W-:Y:S03]  /*7750*/  MUFU.EX2 R206, R13 ;  /* 0x0000000d00ce7308 */ /* 0x0009e60000000800 */
[C---:B-1----:R-:W-:Y:S01]  /*7760*/  HMMA.16816.F32 R108, R28.reuse, R20, R108 ;  /* 0x000000141c6c723c */ /* 0x042fe2000000186c */
[C---:B------:R-:W-:Y:S02]  /*7770*/  LOP3.LUT R20, R220.reuse, 0xffff, RZ, 0xc0, !PT ;  /* 0x0000ffffdc147812 */ /* 0x040fe400078ec0ff */
[----:B------:R-:W-:Y:S01]  /*7780*/  PRMT R21, R220, 0x7632, R21 ;  /* 0x00007632dc157816 */ /* 0x000fe20000000015 */
[----:B------:R-:W1:Y:S01]  /*7790*/  MUFU.EX2 R204, R12 ;  /* 0x0000000c00cc7308 */ /* 0x000e620000000800 */
[----:B------:R-:W-:Y:S02]  /*77a0*/  SHF.R.U32.HI R20, RZ, 0x8, R20 ;  /* 0x00000008ff147819 */ /* 0x000fe40000011614 */
[----:B------:R-:W-:Y:S01]  /*77b0*/  LOP3.LUT R21, R21, 0xff, RZ, 0xc0, !PT ;  /* 0x000000ff15157812 */ /* 0x000fe200078ec0ff */
[----:B------:R-:W-:Y:S01]  /*77c0*/  HMMA.16816.F32 R128, R28, R14, R128 ;  /* 0x0000000e1c80723c */ /* 0x000fe20000001880 */
[----:B------:R-:W-:Y:S01]  /*77d0*/  PRMT R14, R222, 0x7773, RZ ;  /* 0x00007773de0e7816 */ /* 0x000fe200000000ff */
[----:B------:R-:W5:Y:S01]  /*77e0*/  MUFU.EX2 R207, R207 ;  /* 0x000000cf00cf7308 */ /* 0x000f620000000800 */
[----:B----4-:R-:W-:-:S05]  /*77f0*/  IMAD.MOV.U32 R13, RZ, RZ, R222 ;  /* 0x000000ffff0d7224 */ /* 0x010fca00078e00de */
[C---:B---3--:R-:W-:Y:S01]  /*7800*/  HMMA.16816.F32 R140, R28.reuse, R8, R140 ;  /* 0x000000081c8c723c */ /* 0x048fe2000000188c */
[----:B------:R-:W-:Y:S01]  /*7810*/  PRMT R9, R222, 0x7772, RZ ;  /* 0x00007772de097816 */ /* 0x000fe200000000ff */
[----:B-1----:R-:W-:Y:S01]  /*7820*/  FADD.FTZ R201, R204, R201 ;  /* 0x000000c9ccc97221 */ /* 0x002fe20000010000 */
[----:B------:R-:W-:Y:S02]  /*7830*/  PRMT R8, R222, 0x7771, RZ ;  /* 0x00007771de087816 */ /* 0x000fe400000000ff */
[----:B------:R-:W-:Y:S02]  /*7840*/  LOP3.LUT R13, R13, 0xff, RZ, 0xc0, !PT ;  /* 0x000000ff0d0d7812 */ /* 0x000fe400078ec0ff */
[----:B------:R-:W-:Y:S01]  /*7850*/  PRMT R9, R9, 0x5410, R14 ;  /* 0x0000541009097816 */ /* 0x000fe2000000000e */
[----:B------:R-:W-:Y:S01]  /*7860*/  HMMA.16816.F32 R112, R28, R22, R112 ;  /* 0x000000161c70723c */ /* 0x000fe20000001870 */
[----:B------:R-:W-:Y:S01]  /*7870*/  LOP3.LUT R22, R220, 0xff, RZ, 0xc0, !PT ;  /* 0x000000ffdc167812 */ /* 0x000fe200078ec0ff */
[----:B-----5:R-:W-:Y:S01]  /*7880*/  FADD.FTZ R201, R207, R201 ;  /* 0x000000c9cfc97221 */ /* 0x020fe20000010000 */
[----:B------:R-:W-:-:S02]  /*7890*/  PRMT R8, R13, 0x5410, R8 ;  /* 0x000054100d087816 */ /* 0x000fc40000000008 */
[----:B------:R-:W-:Y:S01]  /*78a0*/  PRMT R20, R22, 0x5410, R20 ;  /* 0x0000541016147816 */ /* 0x000fe20000000014 */
[----:B------:R-:W-:Y:S01]  /*78b0*/  LDSM.16.MT88.4 R12, [R196+0x13800] ;  /* 0x01380000c40c783b */ /* 0x000fe20000004200 */
[----:B------:R-:W-:Y:S01]  /*78c0*/  FADD.FTZ R201, R205, R201 ;  /* 0x000000c9cdc97221 */ /* 0x000fe20000010000 */
[C---:B------:R-:W-:Y:S01]  /*78d0*/  HMMA.16816.F32 R144, R28.reuse, R10, R144 ;  /* 0x0000000a1c90723c */ /* 0x040fe20000001890 */
[----:B------:R-:W-:Y:S02]  /*78e0*/  SHF.R.U32.HI R10, RZ, 0x18, R220 ;  /* 0x00000018ff0a7819 */ /* 0x000fe400000116dc */
[----:B------:R-:W-:Y:S02]  /*78f0*/  LOP3.LUT R11, R9, 0xff00ff, RZ, 0xc0, !PT ;  /* 0x00ff00ff090b7812 */ /* 0x000fe400078ec0ff */
[----:B------:R-:W-:Y:S02]  /*7900*/  PRMT R9, R21, 0x5410, R10 ;  /* 0x0000541015097816 */ /* 0x000fe4000000000a */
[--C-:B------:R-:W-:Y:S01]  /*7910*/  HSET2.LE.AND R10, R8, R197.reuse, PT ;  /* 0x000000c5080a7233 */ /* 0x100fe20003803000 */
[----:B------:R-:W-:Y:S01]  /*7920*/  HMMA.16816.F32 R36, R28, R24, R36 ;  /* 0x000000181c24723c */ /* 0x000fe20000001824 */
[----:B------:R-:W-:-:S02]  /*7930*/  HSET2.LE.AND R8, R20, R197, PT ;  /* 0x000000c514087233 */ /* 0x000fc40003803000 */
[----:B------:R-:W-:Y:S01]  /*7940*/  LDSM.16.MT88.4 R20, [R196+0x17800] ;  /* 0x01780000c414783b */ /* 0x000fe20000004200 */
[--C-:B------:R-:W-:Y:S02]  /*7950*/  HSET2.LE.AND R11, R11, R197.reuse, PT ;  /* 0x000000c50b0b7233 */ /* 0x100fe40003803000 */
[----:B------:R-:W-:Y:S02]  /*7960*/  HSET2.LE.AND R9, R9, R197, PT ;  /* 0x000000c509097233 */ /* 0x000fe40003803000 */
[C---:B------:R-:W-:Y:S01]  /*7970*/  HMMA.16816.F32 R40, R28.reuse, R26, R40 ;  /* 0x0000001a1c28723c */ /* 0x040fe20000001828 */
[----:B------:R-:W1:Y:S07]  /*7980*/  LDSM.16.MT88.4 R24, [R195+0x15000] ;  /* 0x01500000c318783b */ /* 0x000e6e0000004200 */
[C---:B------:R-:W-:Y:S08]  /*7990*/  HMMA.16816.F32 R116, R28.reuse, R16, R116 ;  /* 0x000000101c74723c */ /* 0x040ff00000001874 */
[C---:B------:R-:W-:Y:S01]  /*79a0*/  HMMA.16816.F32 R120, R28.reuse, R18, R120 ;  /* 0x000000121c78723c */ /* 0x040fe20000001878 */
[----:B------:R-:W3:Y:S07]  /*79b0*/  LDSM.16.MT88.4 R16, [R196+0x11800] ;  /* 0x01180000c410783b */ /* 0x000eee0000004200 */
[----:B--2---:R-:W-:Y:S01]  /*79c0*/  HMMA.16816.F32 R152, R28, R32, R152 ;  /* 0x000000201c98723c */ /* 0x004fe20000001898 */
[----:B------:R-:W-:-:S02]  /*79d0*/  F2FP.F16.F32.PACK_AB R32, R247, R206 ;  /* 0x000000cef720723e */ /* 0x000fc400000000ff */
[----:B------:R-:W-:Y:S01]  /*79e0*/  F2FP.F16.F32.PACK_AB R33, R209, R217 ;  /* 0x000000d9d121723e */ /* 0x000fe200000000ff */
[----:B------:R-:W-:Y:S01]  /*79f0*/  FADD.FTZ R217, R217, R199 ;  /* 0x000000c7d9d97221 */ /* 0x000fe20000010000 */
[----:B------:R-:W-:Y:S02]  /*7a00*/  LOP3.LUT R10, R32, R10, RZ, 0xc0, !PT ;  /* 0x0000000a200a7212 */ /* 0x000fe400078ec0ff */
[----:B------:R-:W-:Y:S01]  /*7a10*/  F2FP.F16.F32.PACK_AB R32, R207, R204 ;  /* 0x000000cccf20723e */ /* 0x000fe200000000ff */
[C---:B------:R-:W-:Y:S01]  /*7a20*/  HMMA.16816.F32 R76, R28.reuse, R168, R76 ;  /* 0x000000a81c4c723c */ /* 0x040fe2000000184c */
[C---:B------:R-:W-:Y:S01]  /*7a30*/  F2FP.F16.F32.PACK_AB R168, R246.reuse, R205 ;  /* 0x000000cdf6a8723e */ /* 0x040fe200000000ff */
[----:B------:R-:W-:Y:S01]  /*7a40*/  FADD.FTZ R217, R209, R217 ;  /* 0x000000d9d1d97221 */ /* 0x000fe20000010000 */
[----:B------:R-:W-:Y:S01]  /*7a50*/  LOP3.LUT R8, R33, R8, RZ, 0xc0, !PT ;  /* 0x0000000821087212 */ /* 0x000fe200078ec0ff */
[----:B------:R-:W-:Y:S01]  /*7a60*/  FADD.FTZ R246, R246, R201 ;  /* 0x000000c9f6f67221 */ /* 0x000fe20000010000 */
[----:B------:R-:W-:Y:S01]  /*7a70*/  LOP3.LUT R11, R168, R11, RZ, 0xc0, !PT ;  /* 0x0000000ba80b7212 */ /* 0x000fe200078ec0ff */
[----:B------:R-:W-:Y:S01]  /*7a80*/  FADD.FTZ R217, R206, R217 ;  /* 0x000000d9ced97221 */ /* 0x000fe20000010000 */
[----:B------:R-:W-:Y:S01]  /*7a90*/  LOP3.LUT R9, R32, R9, RZ, 0xc0, !PT ;  /* 0x0000000920097212 */ /* 0x000fe200078ec0ff */
[----:B------:R-:W-:Y:S02]  /*7aa0*/  HMMA.16816.F32 R44, R28, R176, R44 ;  /* 0x000000b01c2c723c */ /* 0x000fe4000000182c */
[----:B------:R-:W-:-:S06]  /*7ab0*/  FADD.FTZ R247, R247, R217 ;  /* 0x000000d9f7f77221 */ /* 0x000fcc0000010000 */
[C---:B-1----:R-:W-:Y:S08]  /*7ac0*/  HMMA.16816.F32 R92, R28.reuse, R24, R92 ;  /* 0x000000181c5c723c */ /* 0x042ff0000000185c */
[----:B------:R-:W-:Y:S01]  /*7ad0*/  HMMA.16816.F32 R96, R28, R26, R96 ;  /* 0x0000001a1c60723c */ /* 0x000fe20000001860 */
        /* <DEDUP_REMOVED lines=8> */
[----:B------:R-:W-:Y:S01]  /*7b60*/  HMMA.16816.F32 R136, R8, R22, R136 ;  /* 0x000000160888723c */ /* 0x000fe20000001888 */
[----:B------:R-:W4:Y:S07]  /*7b70*/  LDSM.16.MT88.4 R20, [R193+0x1800] ;  /* 0x00180000c114783b */ /* 0x000f2e0000004200 */
[C---:B------:R-:W-:Y:S01]  /*7b80*/  HMMA.16816.F32 R48, R28.reuse, R178, R48 ;  /* 0x000000b21c30723c */ /* 0x040fe20000001830 */
[----:B------:R-:W5:Y:S07]  /*7b90*/  LDSM.16.MT88.4 R176, [R195+0x13800] ;  /* 0x01380000c3b0783b */ /* 0x000f6e0000004200 */
[C---:B------:R-:W-:Y:S08]  /*7ba0*/  HMMA.16816.F32 R60, R28.reuse, R172, R60 ;  /* 0x000000ac1c3c723c */ /* 0x040ff0000000183c */
[C---:B------:R-:W-:Y:S01]  /*7bb0*/  HMMA.16816.F32 R64, R28.reuse, R174, R64 ;  /* 0x000000ae1c40723c */ /* 0x040fe20000001840 */
[----:B------:R-:W5:Y:S07]  /*7bc0*/  LDSM.16.MT88.4 R172, [R195+0x15800] ;  /* 0x01580000c3ac783b */ /* 0x000f6e0000004200 */
[C---:B------:R-:W-:Y:S01]  /*7bd0*/  HMMA.16816.F32 R80, R28.reuse, R170, R80 ;  /* 0x000000aa1c50723c */ /* 0x040fe20000001850 */
[----:B------:R-:W5:Y:S07]  /*7be0*/  LDSM.16.MT88.4 R168, [R195+0x17800] ;  /* 0x01780000c3a8783b */ /* 0x000f6e0000004200 */
[----:B------:R-:W-:Y:S01]  /*7bf0*/  HMMA.16816.F32 R148, R28, R34, R148 ;  /* 0x000000221c94723c */ /* 0x000fe20000001894 */
[----:B------:R-:W5:Y:S04]  /*7c00*/  LDSM.16.MT88.4 R32, [R194+0x3800] ;  /* 0x00380000c220783b */ /* 0x000f680000004200 */
[----:B------:R-:W5:Y:S03]  /*7c10*/  LDSM.16.MT88.4 R28, [R194+0x5800] ;  /* 0x00580000c21c783b */ /* 0x000f660000004200 */
        /* <DEDUP_REMOVED lines=24> */
[C---:B--2---:R-:W-:Y:S08]  /*7da0*/  HMMA.16816.F32 R84, R8.reuse, R16, R84 ;  /* 0x000000100854723c */ /* 0x044ff00000001854 */
[C---:B------:R-:W-:Y:S08]  /*7db0*/  HMMA.16816.F32 R88, R8.reuse, R18, R88 ;  /* 0x000000120858723c */ /* 0x040ff00000001858 */
[C---:B---3--:R-:W-:Y:S08]  /*7dc0*/  HMMA.16816.F32 R116, R8.reuse, R12, R116 ;  /* 0x0000000c0874723c */ /* 0x048ff00000001874 */
[C---:B------:R-:W-:Y:S08]  /*7dd0*/  HMMA.16816.F32 R120, R8.reuse, R14, R120 ;  /* 0x0000000e0878723c */ /* 0x040ff00000001878 */
[C---:B----4-:R-:W-:Y:S08]  /*7de0*/  HMMA.16816.F32 R152, R8.reuse, R20, R152 ;  /* 0x000000140898723c */ /* 0x050ff00000001898 */
[----:B------:R-:W-:Y:S01]  /*7df0*/  HMMA.16816.F32 R148, R8, R22, R148 ;  /* 0x000000160894723c */ /* 0x000fe20000001894 */
[----:B------:R-:W-:-:S04]  /*7e00*/  NOP ;  /* 0x0000000000007918 */ /* 0x000fc80000000000 */
[----:B------:R-:W-:-:S15]  /*7e10*/  BRA.U !UP1, `(.L_x_865) ;  /* 0x0000004d098c7547 */ /* 0x000fde000b800000 */
[----:B------:R-:W1:Y:S01]  /*7e20*/  LDC.64 R224, c[0x0][0x3c0] ;  /* 0x0000f000ffe07b82 */ /* 0x000e620000000a00 */
[C---:B------:R-:W-:Y:S01]  /*7e30*/  LOP3.LUT P0, RZ, R213.reuse, 0x2, RZ, 0xc0, !PT ;  /* 0x00000002d5ff7812 */ /* 0x040fe2000780c0ff */
[C---:B------:R-:W-:Y:S01]  /*7e40*/  IMAD.SHL.U32 R223, R213.reuse, 0x20, RZ ;  /* 0x00000020d5df7824 */ /* 0x040fe200078e00ff */
[----:B------:R-:W2:Y:S01]  /*7e50*/  LDCU UR11, c[0x0][0x440] ;  /* 0x00008800ff0b77ac */ /* 0x000ea20008000800 */
[----:B------:R-:W-:Y:S01]  /*7e60*/  IMAD.SHL.U32 R210, R213, 0x40, RZ ;  /* 0x00000040d5d27824 */ /* 0x000fe200078e00ff */
[----:B------:R-:W-:Y:S01]  /*7e70*/  MOV R227, UR21 ;  /* 0x0000001500e37c02 */ /* 0x000fe20008000f00 */
[----:B------:R-:W3:Y:S01]  /*7e80*/  S2R R213, SR_TID.X ;  /* 0x0000000000d57919 */ /* 0x000ee20000002100 */
[----:B------:R-:W-:Y:S01]  /*7e90*/  IMAD.U32 R4, RZ, RZ, UR19 ;  /* 0x00000013ff047e24 */ /* 0x000fe2000f8e00ff */
[----:B------:R-:W4:Y:S01]  /*7ea0*/  S2UR UR7, SR_CgaCtaId ;  /* 0x00000000000779c3 */ /* 0x000f220000008800 */
[----:B------:R-:W-:Y:S01]  /*7eb0*/  UIADD3 UR10, UPT, UPT, UR20, 0x3f, URZ ;  /* 0x0000003f140a7890 */ /* 0x000fe2000fffe0ff */
[----:B------:R-:W-:Y:S01]  /*7ec0*/  IMAD.MOV.U32 R208, RZ, RZ, 0x20 ;  /* 0x00000020ffd07424 */ /* 0x000fe200078e00ff */
[----:B------:R-:W-:Y:S01]  /*7ed0*/  LEA R226, R6, UR6, 0x1 ;  /* 0x0000000606e27c11 */ /* 0x000fe2000f8e08ff */
[----:B------:R-:W-:Y:S01]  /*7ee0*/  IMAD R4, R4, 0x40, R7 ;  /* 0x0000004004047824 */ /* 0x000fe200078e0207 */
[----:B------:R-:W-:Y:S01]  /*7ef0*/  USHF.R.S32.HI UR9, URZ, 0x1f, UR10 ;  /* 0x0000001fff097899 */ /* 0x000fe2000801140a */
[----:B------:R-:W-:Y:S01]  /*7f00*/  VIADD R228, R0, UR21 ;  /* 0x0000001500e47c36 */ /* 0x000fe20008000000 */
[----:B------:R-:W-:Y:S01]  /*7f10*/  MOV R0, R164 ;  /* 0x000000a400007202 */ /* 0x000fe20000000f00 */
[----:B------:R-:W-:Y:S01]  /*7f20*/  IMAD.IADD R237, R2, 0x1, R4 ;  /* 0x0000000102ed7824 */ /* 0x000fe200078e0204 */
[----:B------:R-:W-:Y:S01]  /*7f30*/  MOV R2, UR20 ;  /* 0x0000001400027c02 */ /* 0x000fe20008000f00 */
[----:B------:R-:W-:Y:S01]  /*7f40*/  ULEA.HI UR9, UR9, UR10, URZ, 0x6 ;  /* 0x0000000a09097291 */ /* 0x000fe2000f8f30ff */
[----:B------:R-:W-:Y:S01]  /*7f50*/  LOP3.LUT R4, R5, 0x38, RZ, 0xc0, !PT ;  /* 0x0000003805047812 */ /* 0x000fe200078ec0ff */
[----:B------:R-:W-:Y:S01]  /*7f60*/  IMAD.MOV.U32 R211, RZ, RZ, 0x40 ;  /* 0x00000040ffd37424 */ /* 0x000fe200078e00ff */
[----:B------:R-:W-:Y:S01]  /*7f70*/  IADD3 R2, PT, PT, R2, -UR21, R237 ;  /* 0x8000001502027c10 */ /* 0x000fe2000fffe0ed */
[----:B------:R-:W-:Y:S01]  /*7f80*/  USHF.R.S32.HI UR9, URZ, 0x6, UR9 ;  /* 0x00000006ff097899 */ /* 0x000fe20008011409 */
[----:B--2---:R-:W-:Y:S01]  /*7f90*/  ISETP.GE.AND P1, PT, R4, UR11, PT ;  /* 0x0000000b04007c0c */ /* 0x004fe2000bf26270 */
[----:B-1----:R-:W-:Y:S01]  /*7fa0*/  IMAD.SHL.U32 R241, R224, 0x10, RZ ;  /* 0x00000010e0f17824 */ /* 0x002fe200078e00ff */
[----:B------:R-:W-:Y:S01]  /*7fb0*/  IADD3 R227, PT, PT, R2, 0x8, R227 ;  /* 0x0000000802e37810 */ /* 0x000fe20007ffe0e3 */
[----:B------:R-:W-:Y:S01]  /*7fc0*/  IMAD.MOV.U32 R2, RZ, RZ, R3 ;  /* 0x000000ffff027224 */ /* 0x000fe200078e0003 */
[----:B------:R-:W-:Y:S01]  /*7fd0*/  SEL R208, R208, 0xffffffe0, !P0 ;  /* 0xffffffe0d0d07807 */ /* 0x000fe20004000000 */
[----:B------:R-:W-:Y:S01]  /*7fe0*/  UMOV UR10, 0x400 ;  /* 0x00000400000a7882 */ /* 0x000fe20000000000 */
[----:B------:R-:W-:Y:S01]  /*7ff0*/  LOP3.LUT R209, R210, 0x400, RZ, 0xc0, !PT ;  /* 0x00000400d2d17812 */ /* 0x000fe200078ec0ff */
[----:B------:R-:W1:Y:S01]  /*8000*/  LDCU UR8, c[0x0][0x440] ;  /* 0x00008800ff0877ac */ /* 0x000e620008000800 */
[----:B------:R-:W-:-:S02]  /*8010*/  IADD3 R237, PT, PT, R237, UR20, RZ ;  /* 0x00000014eded7c10 */ /* 0x000fc4000fffe0ff */
[----:B------:R-:W-:Y:S01]  /*8020*/  SHF.L.U64.HI R240, R224, 0x4, R225 ;  /* 0x00000004e0f07819 */ /* 0x000fe200000102e1 */
[----:B------:R-:W2:Y:S01]  /*8030*/  LDCU UR4, c[0x0][0x45c] ;  /* 0x00008b80ff0477ac */ /* 0x000ea20008000800 */
[----:B----4-:R-:W-:Y:S02]  /*8040*/  ULEA UR7, UR7, UR10, 0x18 ;  /* 0x0000000a07077291 */ /* 0x010fe4000f8ec0ff */
[----:B------:R-:W-:Y:S01]  /*8050*/  UIADD3 UR9, UPT, UPT, UR9, -0x2, URZ ;  /* 0xfffffffe09097890 */ /* 0x000fe2000fffe0ff */
[----:B---3--:R-:W-:Y:S11]  /*8060*/  BRA `(.L_x_866) ;  /* 0x0000000400987947 */ /* 0x008ff60003800000 */
.L_x_868:
        /* <DEDUP_REMOVED lines=14> */
[CC--:B------:R-:W-:Y:S01]  /*8150*/  LEA R174, P5, R164.reuse, R172.reuse, 0x5 ;  /* 0x000000aca4ae7211 */ /* 0x0c0fe200078a28ff */
[----:B------:R1:W-:Y:S01]  /*8160*/  @P1 STS.128 [R226+0x8000], RZ ;  /* 0x008000ffe2001388 */ /* 0x0003e20000000c00 */
[----:B------:R-:W-:Y:S02]  /*8170*/  IADD3 R169, P6, PT, R169, R172, RZ ;  /* 0x000000aca9a97210 */ /* 0x000fe40007fde0ff */
[----:B------:R-:W-:Y:S01]  /*8180*/  LEA.HI.X R164, R164, R171, R165, 0x5, P5 ;  /* 0x000000aba4a47211 */ /* 0x000fe200028f2ca5 */
[----:B------:R-:W-:Y:S01]  /*8190*/  @!PT LDS RZ, [RZ] ;  /* 0x00000000fffff984 */ /* 0x000fe20000000800 */
[----:B------:R-:W-:Y:S01]  /*81a0*/  @!PT LDS RZ, [RZ] ;  /* 0x00000000fffff984 */ /* 0x000fe20000000800 */
[----:B------:R-:W-:Y:S01]  /*81b0*/  @!PT LDS RZ, [RZ] ;  /* 0x00000000fffff984 */ /* 0x000fe20000000800 */
[----:B------:R1:W-:Y:S01]  /*81c0*/  @!P4 LDGSTS.E.BYPASS.LTC128B.128 [R226+0xa000], desc[UR24][R176.64+0x80] ;  /* 0x0a000080b0e2cfae */ /* 0x0003e2000b981a18 */
[-C--:B------:R-:W-:Y:S01]  /*81d0*/  LEA R178, P5, R172, R232.reuse, 0x1 ;  /* 0x000000e8acb27211 */ /* 0x080fe200078a08ff */
        /* <DEDUP_REMOVED lines=79> */
.L_x_866:
[----:B------:R-:W-:Y:S04]  /*86d0*/  DEPBAR.LE SB0, 0x0 ;  /* 0x000080000000791a */ /* 0x000fe80000000000 */
[----:B------:R-:W-:Y:S01]  /*86e0*/  BAR.SYNC.DEFER_BLOCKING 0x0 ;  /* 0x0000000000007b1d */ /* 0x000fe20000010000 */
[----:B------:R-:W-:Y:S01]  /*86f0*/  IMAD.WIDE.U32 R6, R224, UR9, RZ ;  /* 0x00000009e0067c25 */ /* 0x000fe2000f8e00ff */
[C---:B------:R-:W-:Y:S01]  /*8700*/  LOP3.LUT R236, R4.reuse, 0x40, RZ, 0xfc, !PT ;  /* 0x0000004004ec7812 */ /* 0x040fe200078efcff */
[----:B------:R-:W-:Y:S01]  /*8710*/  UISETP.NE.AND UP0, UPT, UR9, URZ, UPT ;  /* 0x000000ff0900728c */ /* 0x000fe2000bf05270 */
[----:B------:R-:W-:Y:S01]  /*8720*/  LOP3.LUT R235, R4, 0x80, RZ, 0xfc, !PT ;  /* 0x0000008004eb7812 */ /* 0x000fe200078efcff */
[----:B------:R-:W-:Y:S01]  /*8730*/  IMAD R3, R225, UR9, R7 ;  /* 0x00000009e1037c24 */ /* 0x000fe2000f8e0207 */
[CC--:B------:R-:W-:Y:S01]  /*8740*/  LEA R10, P0, R6.reuse, R230.reuse, 0x7 ;  /* 0x000000e6060a7211 */ /* 0x0c0fe200078038ff */
[----:B------:R-:W-:Y:S01]  /*8750*/  USHF.L.U32 UR26, UR9, 0x1, URZ ;  /* 0x00000001091a7899 */ /* 0x000fe200080006ff */
[C---:B------:R-:W-:Y:S02]  /*8760*/  LEA R9, P2, R6.reuse, R241, 0x6 ;  /* 0x000000f106097211 */ /* 0x040fe400078430ff */
[--C-:B------:R-:W-:Y:S02]  /*8770*/  LEA.HI.X R11, R6, R229, R3.reuse, 0x7, P0 ;  /* 0x000000e5060b7211 */ /* 0x100fe400000f3c03 */
[----:B-1----:R-:W-:Y:S02]  /*8780*/  ISETP.GE.AND P4, PT, R236, UR8, PT ;  /* 0x00000008ec007c0c */ /* 0x002fe4000bf86270 */
[C---:B------:R-:W-:Y:S02]  /*8790*/  LEA R8, P3, R9.reuse, R230, 0x1 ;  /* 0x000000e609087211 */ /* 0x040fe400078608ff */
[----:B------:R-:W-:Y:S02]  /*87a0*/  LEA.HI.X R7, R6, R240, R3, 0x6, P2 ;  /* 0x000000f006077211 */ /* 0x000fe400010f3403 */
[C---:B------:R-:W-:Y:S02]  /*87b0*/  IADD3 R14, P2, PT, R9.reuse, R241, RZ ;  /* 0x000000f1090e7210 */ /* 0x040fe40007f5e0ff */
[----:B------:R-:W-:Y:S02]  /*87c0*/  LEA R5, P0, R224, R9, 0x5 ;  /* 0x00000009e0057211 */ /* 0x000fe400078028ff */
[----:B------:R-:W-:Y:S01]  /*87d0*/  LEA.HI.X R9, R9, R229, R7, 0x1, P3 ;  /* 0x000000e509097211 */ /* 0x000fe200018f0c07 */
[----:B------:R-:W-:Y:S01]  /*87e0*/  IMAD.X R13, R7, 0x1, R240, P2 ;  /* 0x00000001070d7824 */ /* 0x000fe200010e06f0 */
[----:B------:R-:W-:Y:S01]  /*87f0*/  @!PT LDS RZ, [RZ] ;  /* 0x00000000fffff984 */ /* 0x000fe20000000800 */
[----:B------:R-:W-:Y:S01]  /*8800*/  @!PT LDS RZ, [RZ] ;  /* 0x00000000fffff984 */ /* 0x000fe20000000800 */
[----:B------:R-:W-:Y:S01]  /*8810*/  @!PT LDS RZ, [RZ] ;  /* 0x00000000fffff984 */ /* 0x000fe20000000800 */
[----:B------:R-:W-:Y:S01]  /*8820*/  @!P1 LDGSTS.E.BYPASS.LTC128B.128 [R226+0x10000], desc[UR24][R10.64] ;  /* 0x100000000ae29fae */ /* 0x000fe2000b981a18 */
[----:B------:R-:W-:Y:S02]  /*8830*/  ISETP.GE.AND P3, PT, R235, UR8, PT ;  /* 0x00000008eb007c0c */ /* 0x000fe4000bf66270 */
[-C--:B------:R-:W-:Y:S02]  /*8840*/  LEA R6, P2, R14, R230.reuse, 0x1 ;  /* 0x000000e60e067211 */ /* 0x080fe400078408ff */
        /* <DEDUP_REMOVED lines=8> */
[-C--:B------:R-:W-:Y:S02]  /*88d0*/  LEA.HI.X R7, R14, R229.reuse, R13, 0x1, P2 ;  /* 0x000000e50e077211 */ /* 0x080fe400010f0c0d */
[----:B------:R-:W-:Y:S01]  /*88e0*/  @P4 STS.128 [R226+0x12000], RZ ;  /* 0x012000ffe2004388 */ /* 0x000fe20000000c00 */
[----:B------:R-:W-:Y:S02]  /*88f0*/  LEA.HI.X R13, R5, R229, R3, 0x1, P0 ;  /* 0x000000e5050d7211 */ /* 0x000fe400000f0c03 */
[----:B------:R-:W-:Y:S02]  /*8900*/  ISETP.GE.AND P0, PT, R234, UR8, PT ;  /* 0x00000008ea007c0c */ /* 0x000fe4000bf06270 */
[----:B------:R-:W-:Y:S01]  /*8910*/  @!PT LDS RZ, [RZ] ;  /* 0x00000000fffff984 */ /* 0x000fe20000000800 */
[----:B------:R-:W-:Y:S01]  /*8920*/  @!PT LDS RZ, [RZ] ;  /* 0x00000000fffff984 */ /* 0x000fe20000000800 */
[----:B------:R-:W-:Y:S01]  /*8930*/  @!PT LDS RZ, [RZ] ;  /* 0x00000000fffff984 */ /* 0x000fe20000000800 */
[----:B------:R-:W-:Y:S01]  /*8940*/  @!P3 LDGSTS.E.BYPASS.LTC128B.128 [R226+0x14000], desc[UR24][R10.64+0x100] ;  /* 0x140001000ae2bfae */ /* 0x000fe2000b981a18 */
[C---:B------:R-:W-:Y:S02]  /*8950*/  ISETP.GE.AND P1, PT, R4.reuse, UR8, PT ;  /* 0x0000000804007c0c */ /* 0x040fe4000bf26270 */
[--C-:B------:R-:W-:Y:S02]  /*8960*/  SHF.R.U32.HI R214, RZ, 0x1, R213.reuse ;  /* 0x00000001ffd67819 */ /* 0x100fe400000116d5 */
[----:B------:R-:W-:Y:S01]  /*8970*/  @P3 STS.128 [R226+0x14000], RZ ;  /* 0x014000ffe2003388 */ /* 0x000fe20000000c00 */
[--C-:B------:R-:W-:Y:S02]  /*8980*/  LOP3.LUT R221, R4, 0x1c0, R210.reuse, 0xf8, !PT ;  /* 0x000001c004dd7812 */ /* 0x100fe400078ef8d2 */
[----:B------:R-:W-:Y:S02]  /*8990*/  LOP3.LUT R212, R223, 0x7c00, RZ, 0xc0, !PT ;  /* 0x00007c00dfd47812 */ /* 0x000fe400078ec0ff */
[----:B------:R-:W-:Y:S02]  /*89a0*/  LOP3.LUT R215, R214, 0x8, RZ, 0xc0, !PT ;  /* 0x00000008d6d77812 */ /* 0x000fe400078ec0ff */
[----:B------:R-:W-:Y:S01]  /*89b0*/  LOP3.LUT R222, R212, 0x200, R210, 0xf8, !PT ;  /* 0x00000200d4de7812 */ /* 0x000fe200078ef8d2 */
[----:B------:R-:W-:Y:S01]  /*89c0*/  @!PT LDS RZ, [RZ] ;  /* 0x00000000fffff984 */ /* 0x000fe20000000800 */
[----:B------:R-:W-:Y:S01]  /*89d0*/  @!PT LDS RZ, [RZ] ;  /* 0x00000000fffff984 */ /* 0x000fe20000000800 */
[----:B------:R-:W-:Y:S01]  /*89e0*/  @!PT LDS RZ, [RZ] ;  /* 0x00000000fffff984 */ /* 0x000fe20000000800 */
[----:B------:R-:W-:Y:S01]  /*89f0*/  @!P0 LDGSTS.E.BYPASS.LTC128B.128 [R226+0x16000], desc[UR24][R10.64+0x180] ;  /* 0x160001800ae28fae */ /* 0x000fe2000b981a18 */
[C---:B------:R-:W-:Y:S02]  /*8a00*/  LOP3.LUT R215, R221.reuse, R215, RZ, 0x3c, !PT ;  /* 0x000000d7ddd77212 */ /* 0x040fe400078e3cff */
[----:B------:R-:W-:Y:S02]  /*8a10*/  LOP3.LUT R221, R221, 0x8, R213, 0x78, !PT ;  /* 0x00000008dddd7812 */ /* 0x000fe400078e78d5 */
[----:B------:R-:W-:Y:S01]  /*8a20*/  @P0 STS.128 [R226+0x16000], RZ ;  /* 0x016000ffe2000388 */ /* 0x000fe20000000c00 */
[----:B------:R-:W-:Y:S02]  /*8a30*/  LOP3.LUT R222, R222, R215, RZ, 0xfc, !PT ;  /* 0x000000d7dede7212 */ /* 0x000fe400078efcff */
[----:B------:R-:W-:Y:S02]  /*8a40*/  LOP3.LUT P2, RZ, R213, 0x4, RZ, 0xc0, !PT ;  /* 0x00000004d5ff7812 */ /* 0x000fe4000784c0ff */
[----:B------:R-:W-:Y:S01]  /*8a50*/  @!PT LDS RZ, [RZ] ;  /* 0x00000000fffff984 */ /* 0x000fe20000000800 */
[----:B------:R-:W-:Y:S01]  /*8a60*/  @!PT LDS RZ, [RZ] ;  /* 0x00000000fffff984 */ /* 0x000fe20000000800 */
[----:B------:R-:W-:Y:S01]  /*8a70*/  @!PT LDS RZ, [RZ] ;  /* 0x00000000fffff984 */ /* 0x000fe20000000800 */
[----:B------:R-:W-:Y:S01]  /*8a80*/  @!P1 LDGSTS.E.BYPASS.LTC128B.128 [R226+0x10800], desc[UR24][R8.64] ;  /* 0x1080000008e29fae */ /* 0x000fe2000b981a18 */
[----:B------:R-:W-:Y:S01]  /*8a90*/  IMAD R221, R221, 0x2, R209 ;  /* 0x00000002dddd7824 */ /* 0x000fe200078e02d1 */
[----:B------:R-:W-:Y:S03]  /*8aa0*/  LEA R222, R222, UR6, 0x1 ;  /* 0x00000006dede7c11 */ /* 0x000fe6000f8e08ff */
[----:B------:R-:W-:Y:S01]  /*8ab0*/  @P1 STS.128 [R226+0x10800], RZ ;  /* 0x010800ffe2001388 */ /* 0x000fe20000000c00 */
[----:B------:R-:W-:Y:S01]  /*8ac0*/  VIADD R216, R221, UR6 ;  /* 0x00000006ddd87c36 */ /* 0x000fe20008000000 */
[----:B------:R-:W-:Y:S01]  /*8ad0*/  SEL R3, R211, 0xffffffc0, !P2 ;  /* 0xffffffc0d3037807 */ /* 0x000fe20005000000 */
[----:B------:R-:W-:Y:S02]  /*8ae0*/  IMAD.IADD R220, R208, 0x1, R222 ;  /* 0x00000001d0dc7824 */ /* 0x000fe400078e02de */
[----:B------:R-:W-:Y:S01]  /*8af0*/  @!PT LDS RZ, [RZ] ;  /* 0x00000000fffff984 */ /* 0x000fe20000000800 */
[----:B------:R-:W-:Y:S01]  /*8b00*/  @!PT LDS RZ, [RZ] ;  /* 0x00000000fffff984 */ /* 0x000fe20000000800 */
[----:B------:R-:W-:Y:S01]  /*8b10*/  @!PT LDS RZ, [RZ] ;  /* 0x00000000fffff984 */ /* 0x000fe20000000800 */
[----:B------:R-:W-:Y:S01]  /*8b20*/  @!P4 LDGSTS.E.BYPASS.LTC128B.128 [R226+0x12800], desc[UR24][R8.64+0x80] ;  /* 0x1280008008e2cfae */ /* 0x000fe2000b981a18 */
[C---:B------:R-:W-:Y:S02]  /*8b30*/  IMAD.IADD R219, R216.reuse, 0x1, R208 ;  /* 0x00000001d8db7824 */ /* 0x040fe400078e02d0 */
[----:B------:R-:W-:Y:S02]  /*8b40*/  IMAD.IADD R218, R3, 0x1, R222 ;  /* 0x0000000103da7824 */ /* 0x000fe400078e02de */
        /* <DEDUP_REMOVED lines=12> */
[----:B------:R1:W-:Y:S05]  /*8c10*/  @!P0 LDGSTS.E.BYPASS.LTC128B.128 [R226+0x16800], desc[UR24][R8.64+0x180] ;  /* 0x1680018008e28fae */ /* 0x0003ea000b981a18 */
        /* <DEDUP_REMOVED lines=42> */
[----:B-1----:R-:W3:Y:S05]  /*8ec0*/  LDSM.16.M88.4 R8, [R221+UR6+0x8000] ;  /* 0x00800006dd08783b */ /* 0x002eea0008000200 */
[----:B------:R-:W4:Y:S05]  /*8ed0*/  LDSM.16.M88.4 R16, [R221+UR6+0x8800] ;  /* 0x00880006dd10783b */ /* 0x000f2a0008000200 */
[----:B------:R-:W1:Y:S05]  /*8ee0*/  LDSM.16.M88.4 R24, [R221+UR6+0x9000] ;  /* 0x00900006dd18783b */ /* 0x000e6a0008000200 */
[----:B------:R-:W0:Y:S05]  /*8ef0*/  LDGDEPBAR ;  /* 0x00000000000079af */ /* 0x000e2a0000000000 */
[----:B------:R-:W5:Y:S05]  /*8f00*/  LDSM.16.M88.4 R164, [R221+UR6+0x9800] ;  /* 0x00980006dda4783b */ /* 0x000f6a0008000200 */
[----:B------:R-:W-:Y:S05]  /*8f10*/  LDSM.16.M88.4 R168, [R220] ;  /* 0x00000000dca8783b */ /* 0x000fea0000000200 */
[----:B------:R-:W2:Y:S05]  /*8f20*/  LDSM.16.M88.4 R172, [R219+0x8000] ;  /* 0x00800000dbac783b */ /* 0x000eaa0000000200 */
[----:B------:R-:W2:Y:S05]  /*8f30*/  LDSM.16.M88.4 R176, [R219+0x8800] ;  /* 0x00880000dbb0783b */ /* 0x000eaa0000000200 */
[----:B------:R-:W2:Y:S01]  /*8f40*/  LDSM.16.M88.4 R180, [R219+0x9000] ;  /* 0x00900000dbb4783b */ /* 0x000ea20000000200 */
[C---:B---3--:R-:W-:Y:S04]  /*8f50*/  HMMA.16816.F32 R4, R32.reuse, R8, RZ ;  /* 0x000000082004723c */ /* 0x048fe800000018ff */
[----:B------:R-:W3:Y:S04]  /*8f60*/  LDSM.16.M88.4 R184, [R219+0x9800] ;  /* 0x00980000dbb8783b */ /* 0x000ee80000000200 */
[C---:B------:R-:W-:Y:S01]  /*8f70*/  HMMA.16816.F32 R8, R32.reuse, R10, RZ ;  /* 0x0000000a2008723c */ /* 0x040fe200000018ff */
[----:B------:R-:W-:Y:S05]  /*8f80*/  LDSM.16.M88.4 R188, [R218] ;  /* 0x00000000dabc783b */ /* 0x000fea0000000200 */
[----:B------:R-:W3:Y:S02]  /*8f90*/  LDSM.16.M88.4 R192, [R216+0x8000] ;  /* 0x00800000d8c0783b */ /* 0x000ee40000000200 */
[C---:B----4-:R-:W-:Y:S03]  /*8fa0*/  HMMA.16816.F32 R12, R32.reuse, R16, RZ ;  /* 0x00000010200c723c */ /* 0x050fe600000018ff */
[----:B------:R-:W4:Y:S05]  /*8fb0*/  LDSM.16.M88.4 R196, [R216+0x8800] ;  /* 0x00880000d8c4783b */ /* 0x000f2a0000000200 */
[C---:B------:R-:W-:Y:S01]  /*8fc0*/  HMMA.16816.F32 R16, R32.reuse, R18, RZ ;  /* 0x000000122010723c */ /* 0x040fe200000018ff */
[----:B------:R-:W-:Y:S05]  /*8fd0*/  LDSM.16.M88.4 R200, [R217] ;  /* 0x00000000d9c8783b */ /* 0x000fea0000000200 */
[----:B------:R-:W-:Y:S02]  /*8fe0*/  LDSM.16.M88.4 R204, [R3+0x8000] ;  /* 0x0080000003cc783b */ /* 0x000fe40000000200 */
[C---:B-1----:R-:W-:Y:S08]  /*8ff0*/  HMMA.16816.F32 R20, R32.reuse, R24, RZ ;  /* 0x000000182014723c */ /* 0x042ff000000018ff */
[C---:B------:R-:W-:Y:S08]  /*9000*/  HMMA.16816.F32 R24, R32.reuse, R26, RZ ;  /* 0x0000001a2018723c */ /* 0x040ff000000018ff */
[C---:B-----5:R-:W-:Y:S08]  /*9010*/  HMMA.16816.F32 R28, R32.reuse, R164, RZ ;  /* 0x000000a4201c723c */ /* 0x060ff000000018ff */
[----:B------:R-:W-:Y:S01]  /*9020*/  HMMA.16816.F32 R32, R32, R166, RZ ;  /* 0x000000a62020723c */ /* 0x000fe200000018ff */
[----:B------:R-:W1:Y:S07]  /*9030*/  LDSM.16.M88.4 R164, [R216+0x9000] ;  /* 0x00900000d8a4783b */ /* 0x000e6e0000000200 */
[C---:B--2---:R-:W-:Y:S08]  /*9040*/  HMMA.16816.F32 R4, R168.reuse, R172, R4 ;  /* 0x000000aca804723c */ /* 0x044ff00000001804 */
[C---:B------:R-:W-:Y:S01]  /*9050*/  HMMA.16816.F32 R8, R168.reuse, R174, R8 ;  /* 0x000000aea808723c */ /* 0x040fe20000001808 */
[----:B------:R-:W2:Y:S07]  /*9060*/  LDSM.16.M88.4 R172, [R216+0x9800] ;  /* 0x00980000d8ac783b */ /* 0x000eae0000000200 */
[C---:B------:R-:W-:Y:S08]  /*9070*/  HMMA.16816.F32 R12, R168.reuse, R176, R12 ;  /* 0x000000b0a80c723c */ /* 0x040ff0000000180c */
[C---:B------:R-:W-:Y:S01]  /*9080*/  HMMA.16816.F32 R16, R168.reuse, R178, R16 ;  /* 0x000000b2a810723c */ /* 0x040fe20000001810 */
[----:B------:R-:W5:Y:S07]  /*9090*/  LDSM.16.M88.4 R176, [R3+0x8800] ;  /* 0x0088000003b0783b */ /* 0x000f6e0000000200 */
[C---:B------:R-:W-:Y:S08]  /*90a0*/  HMMA.16816.F32 R20, R168.reuse, R180, R20 ;  /* 0x000000b4a814723c */ /* 0x040ff00000001814 */
[C---:B------:R-:W-:Y:S01]  /*90b0*/  HMMA.16816.F32 R24, R168.reuse, R182, R24 ;  /* 0x000000b6a818723c */ /* 0x040fe20000001818 */
[----:B------:R-:W-:Y:S07]  /*90c0*/  LDSM.16.M88.4 R180, [R3+0x9800] ;  /* 0x0098000003b4783b */ /* 0x000fee0000000200 */
[C---:B---3--:R-:W-:Y:S08]  /*90d0*/  HMMA.16816.F32 R28, R168.reuse, R184, R28 ;  /* 0x000000b8a81c723c */ /* 0x048ff0000000181c */
[----:B------:R-:W-:Y:S01]  /*90e0*/  HMMA.16816.F32 R32, R168, R186, R32 ;  /* 0x000000baa820723c */ /* 0x000fe20000001820 */
[----:B------:R-:W3:Y:S05]  /*90f0*/  LDSM.16.M88.4 R168, [R3+0x9000] ;  /* 0x0090000003a8783b */ /* 0x000eea0000000200 */
[----:B------:R-:W-:Y:S02]  /*9100*/  LDSM.16.M88.4 R184, [R221+UR6+0xa800] ;  /* 0x00a80006ddb8783b */ /* 0x000fe40008000200 */
[C---:B------:R-:W-:Y:S08]  /*9110*/  HMMA.16816.F32 R4, R188.reuse, R192, R4 ;  /* 0x000000c0bc04723c */ /* 0x040ff00000001804 */
[C---:B------:R-:W-:Y:S01]  /*9120*/  HMMA.16816.F32 R8, R188.reuse, R194, R8 ;  /* 0x000000c2bc08723c */ /* 0x040fe20000001808 */
[----:B------:R-:W-:Y:S07]  /*9130*/  LDSM.16.M88.4 R192, [R219+0xa000] ;  /* 0x00a00000dbc0783b */ /* 0x000fee0000000200 */
[C---:B----4-:R-:W-:Y:S08]  /*9140*/  HMMA.16816.F32 R12, R188.reuse, R196, R12 ;  /* 0x000000c4bc0c723c */ /* 0x050ff0000000180c */
[C---:B------:R-:W-:Y:S01]  /*9150*/  HMMA.16816.F32 R16, R188.reuse, R198, R16 ;  /* 0x000000c6bc10723c */ /* 0x040fe20000001810 */
[----:B------:R-:W-:Y:S07]  /*9160*/  LDSM.16.M88.4 R196, [R217+0x2000] ;  /* 0x00200000d9c4783b */ /* 0x000fee0000000200 */
[C---:B-1----:R-:W-:Y:S08]  /*9170*/  HMMA.16816.F32 R20, R188.reuse, R164, R20 ;  /* 0x000000a4bc14723c */ /* 0x042ff00000001814 */
        /* <DEDUP_REMOVED lines=8> */
[C---:B-----5:R-:W-:Y:S08]  /*9200*/  HMMA.16816.F32 R12, R200.reuse, R176, R12 ;  /* 0x000000b0c80c723c */ /* 0x060ff0000000180c */
        /* <DEDUP_REMOVED lines=24> */
[----:B------:R-:W5:Y:S07]  /*9390*/  LDSM.16.M88.4 R192, [R216+0xb000] ;  /* 0x00b00000d8c0783b */ /* 0x000f6e0000000200 */
        /* <DEDUP_REMOVED lines=9> */
[----:B------:R-:W2:Y:S02]  /*9430*/  LDSM.16.M88.4 R188, [R3+0xb800] ;  /* 0x00b8000003bc783b */ /* 0x000ea40000000200 */
[C---:B---3--:R-:W-:Y:S08]  /*9440*/  HMMA.16816.F32 R4, R168.reuse, R176, R4 ;  /* 0x000000b0a804723c */ /* 0x048ff00000001804 */
[C---:B------:R-:W-:Y:S01]  /*9450*/  HMMA.16816.F32 R8, R168.reuse, R178, R8 ;  /* 0x000000b2a808723c */ /* 0x040fe20000001808 */
[----:B------:R-:W-:Y:S07]  /*9460*/  LDSM.16.M88.4 R176, [R222+0x4000] ;  /* 0x00400000deb0783b */ /* 0x000fee0000000200 */
[C---:B------:R-:W-:Y:S08]  /*9470*/  HMMA.16816.F32 R12, R168.reuse, R184, R12 ;  /* 0x000000b8a80c723c */ /* 0x040ff0000000180c */
[C---:B------:R-:W-:Y:S01]  /*9480*/  HMMA.16816.F32 R16, R168.reuse, R186, R16 ;  /* 0x000000baa810723c */ /* 0x040fe20000001810 */
[----:B------:R-:W3:Y:S07]  /*9490*/  LDSM.16.M88.4 R184, [R221+UR6+0xc000] ;  /* 0x00c00006ddb8783b */ /* 0x000eee0008000200 */
[C---:B-----5:R-:W-:Y:S08]  /*94a0*/  HMMA.16816.F32 R20, R168.reuse, R192, R20 ;  /* 0x000000c0a814723c */ /* 0x060ff00000001814 */
[C---:B------:R-:W-:Y:S01]  /*94b0*/  HMMA.16816.F32 R24, R168.reuse, R194, R24 ;  /* 0x000000c2a818723c */ /* 0x040fe20000001818 */
[----:B------:R-:W-:Y:S07]  /*94c0*/  LDSM.16.M88.4 R192, [R219+0xc800] ;  /* 0x00c80000dbc0783b */ /* 0x000fee0000000200 */
[C---:B----4-:R-:W-:Y:S08]  /*94d0*/  HMMA.16816.F32 R28, R168.reuse, R180, R28 ;  /* 0x000000b4a81c723c */ /* 0x050ff0000000181c */
[----:B------:R-:W-:Y:S01]  /*94e0*/  HMMA.16816.F32 R32, R168, R182, R32 ;  /* 0x000000b6a820723c */ /* 0x000fe20000001820 */
[----:B------:R-:W4:Y:S05]  /*94f0*/  LDSM.16.M88.4 R168, [R221+UR6+0xc800] ;  /* 0x00c80006dda8783b */ /* 0x000f2a0008000200 */
[----:B------:R-:W5:Y:S02]  /*9500*/  LDSM.16.M88.4 R180, [R221+UR6+0xd000] ;  /* 0x00d00006ddb4783b */ /* 0x000f640008000200 */
        /* <DEDUP_REMOVED lines=9> */
[C---:B------:R-:W-:Y:S08]  /*95a0*/  HMMA.16816.F32 R28, R196.reuse, R188, R28 ;  /* 0x000000bcc41c723c */ /* 0x040ff0000000181c */
[----:B------:R-:W-:Y:S01]  /*95b0*/  HMMA.16816.F32 R32, R196, R190, R32 ;  /* 0x000000bec420723c */ /* 0x000fe20000001820 */
[----:B------:R-:W2:Y:S05]  /*95c0*/  LDSM.16.M88.4 R188, [R219+0xc000] ;  /* 0x00c00000dbbc783b */ /* 0x000eaa0000000200 */
[----:B------:R-:W2:Y:S02]  /*95d0*/  LDSM.16.M88.4 R196, [R219+0xd000] ;  /* 0x00d00000dbc4783b */ /* 0x000ea40000000200 */
        /* <DEDUP_REMOVED lines=9> */
[C---:B-1----:R-:W-:Y:S08]  /*9670*/  HMMA.16816.F32 R28, R176.reuse, R164, R28 ;  /* 0x000000a4b01c723c */ /* 0x042ff0000000181c */
[----:B------:R-:W-:Y:S01]  /*9680*/  HMMA.16816.F32 R32, R176, R166, R32 ;  /* 0x000000a6b020723c */ /* 0x000fe20000001820 */
[----:B------:R-:W1:Y:S05]  /*9690*/  LDSM.16.M88.4 R164, [R216+0xd000] ;  /* 0x00d00000d8a4783b */ /* 0x000e6a0000000200 */
[----:B------:R-:W5:Y:S02]  /*96a0*/  LDSM.16.M88.4 R176, [R216+0xd800] ;  /* 0x00d80000d8b0783b */ /* 0x000f640000000200 */
[C---:B--2---:R-:W-:Y:S08]  /*96b0*/  HMMA.16816.F32 R4, R172.reuse, R188, R4 ;  /* 0x000000bcac04723c */ /* 0x044ff00000001804 */
[C---:B------:R-:W-:Y:S01]  /*96c0*/  HMMA.16816.F32 R8, R172.reuse, R190, R8 ;  /* 0x000000beac08723c */ /* 0x040fe20000001808 */
[----:B------:R-:W-:Y:S07]  /*96d0*/  LDSM.16.M88.4 R188, [R217+0x4000] ;  /* 0x00400000d9bc783b */ /* 0x000fee0000000200 */
[C---:B------:R-:W-:Y:S08]  /*96e0*/  HMMA.16816.F32 R12, R172.reuse, R192, R12 ;  /* 0x000000c0ac0c723c */ /* 0x040ff0000000180c */
[C---:B------:R-:W-:Y:S01]  /*96f0*/  HMMA.16816.F32 R16, R172.reuse, R194, R16 ;  /* 0x000000c2ac10723c */ /* 0x040fe20000001810 */
[----:B------:R-:W2:Y:S07]  /*9700*/  LDSM.16.M88.4 R192, [R3+0xc000] ;  /* 0x00c0000003c0783b */ /* 0x000eae0000000200 */
[C---:B------:R-:W-:Y:S08]  /*9710*/  HMMA.16816.F32 R20, R172.reuse, R196, R20 ;  /* 0x000000c4ac14723c */ /* 0x040ff00000001814 */
[C---:B------:R-:W-:Y:S01]  /*9720*/  HMMA.16816.F32 R24, R172.reuse, R198, R24 ;  /* 0x000000c6ac18723c */ /* 0x040fe20000001818 */
[----:B------:R-:W-:Y:S07]  /*9730*/  LDSM.16.M88.4 R196, [R216+0xf800] ;  /* 0x00f80000d8c4783b */ /* 0x000fee0000000200 */
[C---:B---3--:R-:W-:Y:S08]  /*9740*/  HMMA.16816.F32 R28, R172.reuse, R168, R28 ;  /* 0x000000a8ac1c723c */ /* 0x048ff0000000181c */
[----:B------:R-:W-:Y:S01]  /*9750*/  HMMA.16816.F32 R32, R172, R170, R32 ;  /* 0x000000aaac20723c */ /* 0x000fe20000001820 */
[----:B------:R-:W3:Y:S05]  /*9760*/  LDSM.16.M88.4 R168, [R3+0xc800] ;  /* 0x00c8000003a8783b */ /* 0x000eea0000000200 */
[----:B------:R-:W3:Y:S02]  /*9770*/  LDSM.16.M88.4 R172, [R3+0xd000] ;  /* 0x00d0000003ac783b */ /* 0x000ee40000000200 */
        /* <DEDUP_REMOVED lines=8> */
[C---:B-----5:R-:W-:Y:S08]  /*9800*/  HMMA.16816.F32 R28, R180.reuse, R176, R28 ;  /* 0x000000b0b41c723c */ /* 0x060ff0000000181c */
        /* <DEDUP_REMOVED lines=40> */
[----:B------:R-:W2:Y:S07]  /*9a90*/  LDSM.16.M88.4 R172, [R3+0xe800] ;  /* 0x00e8000003ac783b */ /* 0x000eae0000000200 */
[C---:B-----5:R-:W-:Y:S01]  /*9aa0*/  HMMA.16816.F32 R4, R164.reuse, R180, R4 ;  /* 0x000000b4a404723c */ /* 0x060fe20000001804 */
[----:B------:R-:W-:Y:S04]  /*9ab0*/  IMAD.U32 R180, RZ, RZ, UR9 ;  /* 0x00000009ffb47e24 */ /* 0x000fe8000f8e00ff */
[----:B------:R-:W-:Y:S03]  /*9ac0*/  IMAD R180, R180, 0x40, R228 ;  /* 0x00000040b4b47824 */ /* 0x000fe600078e02e4 */
[C---:B------:R-:W-:Y:S03]  /*9ad0*/  HMMA.16816.F32 R8, R164.reuse, R182, R8 ;  /* 0x000000b6a408723c */ /* 0x040fe60000001808 */
[----:B------:R-:W-:Y:S05]  /*9ae0*/  LOP3.LUT R181, RZ, R180, RZ, 0x33, !PT ;  /* 0x000000b4ffb57212 */ /* 0x000fea00078e33ff */
[C---:B----4-:R-:W-:Y:S03]  /*9af0*/  HMMA.16816.F32 R12, R164.reuse, R188, R12 ;  /* 0x000000bca40c723c */ /* 0x050fe6000000180c */
[C---:B------:R-:W-:Y:S05]  /*9b00*/  IMAD.IADD R181, R237.reuse, 0x1, R181 ;  /* 0x00000001edb57824 */ /* 0x040fea00078e02b5 */
[C---:B------:R-:W-:Y:S08]  /*9b10*/  HMMA.16816.F32 R16, R164.reuse, R190, R16 ;  /* 0x000000bea410723c */ /* 0x040ff00000001810 */
[C---:B------:R-:W-:Y:S08]  /*9b20*/  HMMA.16816.F32 R20, R164.reuse, R192, R20 ;  /* 0x000000c0a414723c */ /* 0x040ff00000001814 */
[C---:B------:R-:W-:Y:S08]  /*9b30*/  HMMA.16816.F32 R24, R164.reuse, R194, R24 ;  /* 0x000000c2a418723c */ /* 0x040ff00000001818 */
[C---:B------:R-:W-:Y:S08]  /*9b40*/  HMMA.16816.F32 R28, R164.reuse, R196, R28 ;  /* 0x000000c4a41c723c */ /* 0x040ff0000000181c */
[----:B------:R-:W-:Y:S01]  /*9b50*/  HMMA.16816.F32 R32, R164, R198, R32 ;  /* 0x000000c6a420723c */ /* 0x000fe20000001820 */
[----:B------:R-:W3:Y:S07]  /*9b60*/  LDSM.16.M88.4 R164, [R3+0xf000] ;  /* 0x00f0000003a4783b */ /* 0x000eee0000000200 */
[C---:B-1----:R-:W-:Y:S05]  /*9b70*/  HMMA.16816.F32 R4, R168.reuse, R176, R4 ;  /* 0x000000b0a804723c */ /* 0x042fea0000001804 */
[--C-:B------:R-:W-:Y:S03]  /*9b80*/  IMAD.IADD R177, R237, 0x1, -R180.reuse ;  /* 0x00000001edb17824 */ /* 0x100fe600078e0ab4 */
[C---:B------:R-:W-:Y:S03]  /*9b90*/  HMMA.16816.F32 R8, R168.reuse, R178, R8 ;  /* 0x000000b2a808723c */ /* 0x040fe60000001808 */
[----:B------:R-:W-:Y:S01]  /*9ba0*/  IABS R176, R177 ;  /* 0x000000b100b07213 */ /* 0x000fe20000000000 */
[--C-:B------:R-:W-:Y:S02]  /*9bb0*/  IMAD.IADD R178, R227, 0x1, -R180.reuse ;  /* 0x00000001e3b27824 */ /* 0x100fe400078e0ab4 */
[----:B------:R-:W-:Y:S01]  /*9bc0*/  VIADD R179, R181, 0x8 ;  /* 0x00000008b5b37836 */ /* 0x000fe20000000000 */
[----:B------:R-:W-:Y:S01]  /*9bd0*/  IABS R181, R181 ;  /* 0x000000b500b57213 */ /* 0x000fe20000000000 */
[C---:B--2---:R-:W-:Y:S03]  /*9be0*/  HMMA.16816.F32 R12, R168.reuse, R172, R12 ;  /* 0x000000aca80c723c */ /* 0x044fe6000000180c */
[--C-:B------:R-:W-:Y:S02]  /*9bf0*/  IADD3 R172, PT, PT, R237, -0x9, -R180.reuse ;  /* 0xfffffff7edac7810 */ /* 0x100fe40007ffe8b4 */
[----:B------:R-:W-:Y:S02]  /*9c00*/  IADD3 R173, PT, PT, R227, -0x9, -R180 ;  /* 0xfffffff7e3ad7810 */ /* 0x000fe40007ffe8b4 */
[----:B------:R-:W-:Y:S01]  /*9c10*/  IABS R172, R172 ;  /* 0x000000ac00ac7213 */ /* 0x000fe20000000000 */
[C---:B------:R-:W-:Y:S03]  /*9c20*/  HMMA.16816.F32 R16, R168.reuse, R174, R16 ;  /* 0x000000aea810723c */ /* 0x040fe60000001810 */
[----:B------:R-:W-:Y:S02]  /*9c30*/  IABS R173, R173 ;  /* 0x000000ad00ad7213 */ /* 0x000fe40000000000 */
[----:B------:R-:W-:Y:S02]  /*9c40*/  I2FP.F32.S32 R172, R172 ;  /* 0x000000ac00ac7245 */ /* 0x000fe40000201400 */
[----:B------:R-:W-:Y:S02]  /*9c50*/  I2FP.F32.S32 R173, R173 ;  /* 0x000000ad00ad7245 */ /* 0x000fe40000201400 */
[----:B------:R-:W-:Y:S01]  /*9c60*/  IABS R178, R178 ;  /* 0x000000b200b27213 */ /* 0x000fe20000000000 */
[----:B------:R-:W-:Y:S01]  /*9c70*/  FFMA.FTZ R9, R172, -UR5, R9 ;  /* 0x80000005ac097c23 */ /* 0x000fe20008010009 */
[----:B------:R-:W-:Y:S01]  /*9c80*/  I2FP.F32.S32 R176, R176 ;  /* 0x000000b000b07245 */ /* 0x000fe20000201400 */
[----:B------:R-:W-:Y:S01]  /*9c90*/  FFMA.FTZ R11, R173, -UR5, R11 ;  /* 0x80000005ad0b7c23 */ /* 0x000fe2000801000b */
[----:B------:R-:W-:Y:S01]  /*9ca0*/  I2FP.F32.S32 R178, R178 ;  /* 0x000000b200b27245 */ /* 0x000fe20000201400 */
[----:B------:R1:W2:Y:S01]  /*9cb0*/  LDSM.16.M88.4 R172, [R3+0xf800] ;  /* 0x00f8000003ac783b */ /* 0x0002a20000000200 */
[----:B------:R-:W-:Y:S01]  /*9cc0*/  IABS R179, R179 ;  /* 0x000000b300b37213 */ /* 0x000fe20000000000 */
[----:B------:R-:W-:Y:S04]  /*9cd0*/  DEPBAR.LE SB0, 0x0 ;  /* 0x000080000000791a */ /* 0x000fe80000000000 */
[----:B------:R-:W-:Y:S01]  /*9ce0*/  I2FP.F32.S32 R181, R181 ;  /* 0x000000b500b57245 */ /* 0x000fe20000201400 */
[----:B------:R-:W-:Y:S01]  /*9cf0*/  BAR.SYNC.DEFER_BLOCKING 0x0 ;  /* 0x0000000000007b1d */ /* 0x000fe20000010000 */
[----:B------:R-:W-:Y:S01]  /*9d00*/  I2FP.F32.S32 R179, R179 ;  /* 0x000000b300b37245 */ /* 0x000fe20000201400 */
[----:B------:R-:W-:Y:S01]  /*9d10*/  FFMA.FTZ R6, R178, -UR5, R6 ;  /* 0x80000005b2067c23 */ /* 0x000fe20008010006 */
[C---:B---3--:R-:W-:Y:S05]  /*9d20*/  HMMA.16816.F32 R20, R168.reuse, R164, R20 ;  /* 0x000000a4a814723c */ /* 0x048fea0000001814 */
[--C-:B------:R-:W-:Y:S01]  /*9d30*/  IADD3 R165, PT, PT, R227, -0x11, -R180.reuse ;  /* 0xffffffefe3a57810 */ /* 0x100fe20007ffe8b4 */
[----:B------:R-:W-:Y:S01]  /*9d40*/  VIADD R178, R177, 0xfffffff8 ;  /* 0xfffffff8b1b27836 */ /* 0x000fe20000000000 */
[----:B------:R-:W-:Y:S01]  /*9d50*/  IADD3 R164, PT, PT, R237, -0x18, -R180 ;  /* 0xffffffe8eda47810 */ /* 0x000fe20007ffe8b4 */
[C---:B------:R-:W-:Y:S03]  /*9d60*/  HMMA.16816.F32 R24, R168.reuse, R166, R24 ;  /* 0x000000a6a818723c */ /* 0x040fe60000001818 */
[----:B------:R-:W-:Y:S01]  /*9d70*/  IABS R178, R178 ;  /* 0x000000b200b27213 */ /* 0x000fe20000000000 */
[C---:B------:R-:W-:Y:S01]  /*9d80*/  FFMA.FTZ R4, R176.reuse, -UR5, R4 ;  /* 0x80000005b0047c23 */ /* 0x040fe20008010004 */
[----:B------:R-:W-:Y:S01]  /*9d90*/  IABS R165, R165 ;  /* 0x000000a500a57213 */ /* 0x000fe20000000000 */
        /* <DEDUP_REMOVED lines=8> */
[--C-:B------:R-:W-:Y:S01]  /*9e20*/  IADD3 R166, PT, PT, R227, -0x19, -R180.reuse ;  /* 0xffffffe7e3a67810 */ /* 0x100fe20007ffe8b4 */
[----:B------:R-:W-:Y:S01]  /*9e30*/  FFMA.FTZ R15, R165, -UR5, R15 ;  /* 0x80000005a50f7c23 */ /* 0x000fe2000801000f */
[----:B------:R-:W-:Y:S02]  /*9e40*/  IABS R178, R178 ;  /* 0x000000b200b27213 */ /* 0x000fe40000000000 */
[----:B------:R-:W-:Y:S02]  /*9e50*/  I2FP.F32.S32 R164, R164 ;  /* 0x000000a400a47245 */ /* 0x000fe40000201400 */
[----:B------:R-:W-:Y:S01]  /*9e60*/  IADD3 R165, PT, PT, R237, -0x20, -R180 ;  /* 0xffffffe0eda57810 */ /* 0x000fe20007ffe8b4 */
[----:B-1----:R-:W-:Y:S01]  /*9e70*/  IMAD.MOV.U32 R3, RZ, RZ, R178 ;  /* 0x000000ffff037224 */ /* 0x002fe200078e00b2 */
[----:B------:R-:W-:Y:S01]  /*9e80*/  IABS R166, R166 ;  /* 0x000000a600a67213 */ /* 0x000fe20000000000 */
[----:B------:R-:W-:Y:S01]  /*9e90*/  FFMA.FTZ R16, R164, -UR5, R16 ;  /* 0x80000005a4107c23 */ /* 0x000fe20008010010 */
[--C-:B------:R-:W-:Y:S01]  /*9ea0*/  IADD3 R167, PT, PT, R227, -0x18, -R180.reuse ;  /* 0xffffffe8e3a77810 */ /* 0x100fe20007ffe8b4 */
[C---:B--2---:R-:W-:Y:S03]  /*9eb0*/  HMMA.16816.F32 R28, R168.reuse, R172, R28 ;  /* 0x000000aca81c723c */ /* 0x044fe6000000181c */
[--C-:B------:R-:W-:Y:S02]  /*9ec0*/  IADD3 R164, PT, PT, R237, -0x21, -R180.reuse ;  /* 0xffffffdfeda47810 */ /* 0x100fe40007ffe8b4 */
[----:B------:R-:W-:Y:S02]  /*9ed0*/  IABS R165, R165 ;  /* 0x000000a500a57213 */ /* 0x000fe40000000000 */
[----:B------:R-:W-:Y:S01]  /*9ee0*/  I2FP.F32.S32 R166, R166 ;  /* 0x000000a600a67245 */ /* 0x000fe20000201400 */
[----:B------:R-:W-:Y:S03]  /*9ef0*/  HMMA.16816.F32 R32, R168, R174, R32 ;  /* 0x000000aea820723c */ /* 0x000fe60000001820 */
[----:B------:R-:W-:Y:S01]  /*9f00*/  I2FP.F32.S32 R3, R3 ;  /* 0x0000000300037245 */ /* 0x000fe20000201400 */
[----:B------:R-:W-:Y:S01]  /*9f10*/  FFMA.FTZ R19, R166, -UR5, R19 ;  /* 0x80000005a6137c23 */ /* 0x000fe20008010013 */
[----:B------:R-:W-:Y:S02]  /*9f20*/  IABS R167, R167 ;  /* 0x000000a700a77213 */ /* 0x000fe40000000000 */
[----:B------:R-:W-:Y:S01]  /*9f30*/  IABS R164, R164 ;  /* 0x000000a400a47213 */ /* 0x000fe20000000000 */
[----:B------:R-:W-:Y:S01]  /*9f40*/  FFMA.FTZ R17, R3, -UR5, R17 ;  /* 0x8000000503117c23 */ /* 0x000fe20008010011 */
[----:B------:R-:W-:Y:S02]  /*9f50*/  I2FP.F32.S32 R165, R165 ;  /* 0x000000a500a57245 */ /* 0x000fe40000201400 */
[--C-:B------:R-:W-:Y:S02]  /*9f60*/  IADD3 R166, PT, PT, R237, -0x28, -R180.reuse ;  /* 0xffffffd8eda67810 */ /* 0x100fe40007ffe8b4 */
[----:B------:R-:W-:Y:S01]  /*9f70*/  IADD3 R3, PT, PT, R227, -0x20, -R180 ;  /* 0xffffffe0e3037810 */ /* 0x000fe20007ffe8b4 */
[----:B------:R-:W-:Y:S01]  /*9f80*/  FFMA.FTZ R20, R165, -UR5, R20 ;  /* 0x80000005a5147c23 */ /* 0x000fe20008010014 */
[----:B------:R-:W-:Y:S02]  /*9f90*/  I2FP.F32.S32 R167, R167 ;  /* 0x000000a700a77245 */ /* 0x000fe40000201400 */
[----:B------:R-:W-:Y:S02]  /*9fa0*/  I2FP.F32.S32 R164, R164 ;  /* 0x000000a400a47245 */ /* 0x000fe40000201400 */
[----:B------:R-:W-:Y:S01]  /*9fb0*/  IADD3 R165, PT, PT, R237, -0x29, -R180 ;  /* 0xffffffd7eda57810 */ /* 0x000fe20007ffe8b4 */
[----:B------:R-:W-:Y:S01]  /*9fc0*/  FFMA.FTZ R18, R167, -UR5, R18 ;  /* 0x80000005a7127c23 */ /* 0x000fe20008010012 */
[----:B------:R-:W-:Y:S01]  /*9fd0*/  IABS R166, R166 ;  /* 0x000000a600a67213 */ /* 0x000fe20000000000 */
[----:B------:R-:W-:Y:S01]  /*9fe0*/  FFMA.FTZ R21, R164, -UR5, R21 ;  /* 0x80000005a4157c23 */ /* 0x000fe20008010015 */
[----:B------:R-:W-:Y:S02]  /*9ff0*/  IABS R3, R3 ;  /* 0x0000000300037213 */ /* 0x000fe40000000000 */
[C-C-:B------:R-:W-:Y:S02]  /*a000*/  IADD3 R167, PT, PT, R227.reuse, -0x21, -R180.reuse ;  /* 0xffffffdfe3a77810 */ /* 0x140fe40007ffe8b4 */
[--C-:B------:R-:W-:Y:S02]  /*a010*/  IADD3 R164, PT, PT, R227, -0x28, -R180.reuse ;  /* 0xffffffd8e3a47810 */ /* 0x100fe40007ffe8b4 */
[----:B------:R-:W-:Y:S02]  /*a020*/  IABS R165, R165 ;  /* 0x000000a500a57213 */ /* 0x000fe40000000000 */
[----:B------:R-:W-:Y:S02]  /*a030*/  I2FP.F32.S32 R166, R166 ;  /* 0x000000a600a67245 */ /* 0x000fe40000201400 */
[----:B------:R-:W-:Y:S02]  /*a040*/  IADD3 R177, PT, PT, R237, -0x10, -R180 ;  /* 0xfffffff0edb17810 */ /* 0x000fe40007ffe8b4 */
[----:B------:R-:W-:Y:S01]  /*a050*/  I2FP.F32.S32 R3, R3 ;  /* 0x0000000300037245 */ /* 0x000fe20000201400 */
[----:B------:R-:W-:Y:S01]  /*a060*/  FFMA.FTZ R24, R166, -UR5, R24 ;  /* 0x80000005a6187c23 */ /* 0x000fe20008010018 */
[----:B------:R-:W-:Y:S02]  /*a070*/  IABS R167, R167 ;  /* 0x000000a700a77213 */ /* 0x000fe40000000000 */
[----:B------:R-:W-:Y:S01]  /*a080*/  IABS R164, R164 ;  /* 0x000000a400a47213 */ /* 0x000fe20000000000 */
[----:B------:R-:W-:Y:S01]  /*a090*/  FFMA.FTZ R22, R3, -UR5, R22 ;  /* 0x8000000503167c23 */ /* 0x000fe20008010016 */
[----:B------:R-:W-:Y:S02]  /*a0a0*/  I2FP.F32.S32 R165, R165 ;  /* 0x000000a500a57245 */ /* 0x000fe40000201400 */
[----:B------:R-:W-:Y:S02]  /*a0b0*/  IABS R177, R177 ;  /* 0x000000b100b17213 */ /* 0x000fe40000000000 */
[--C-:B------:R-:W-:Y:S01]  /*a0c0*/  IADD3 R166, PT, PT, R237, -0x31, -R180.reuse ;  /* 0xffffffcfeda67810 */ /* 0x100fe20007ffe8b4 */
[----:B------:R-:W-:Y:S01]  /*a0d0*/  FFMA.FTZ R25, R165, -UR5, R25 ;  /* 0x80000005a5197c23 */ /* 0x000fe20008010019 */
[--C-:B------:R-:W-:Y:S02]  /*a0e0*/  IADD3 R3, PT, PT, R227, -0x29, -R180.reuse ;  /* 0xffffffd7e3037810 */ /* 0x100fe40007ffe8b4 */
[----:B------:R-:W-:Y:S02]  /*a0f0*/  I2FP.F32.S32 R167, R167 ;  /* 0x000000a700a77245 */ /* 0x000fe40000201400 */
[----:B------:R-:W-:Y:S02]  /*a100*/  I2FP.F32.S32 R164, R164 ;  /* 0x000000a400a47245 */ /* 0x000fe40000201400 */
[----:B------:R-:W-:Y:S01]  /*a110*/  I2FP.F32.S32 R177, R177 ;  /* 0x000000b100b17245 */ /* 0x000fe20000201400 */
[----:B------:R-:W-:Y:S01]  /*a120*/  FFMA.FTZ R23, R167, -UR5, R23 ;  /* 0x80000005a7177c23 */ /* 0x000fe20008010017 */
[----:B------:R-:W-:Y:S01]  /*a130*/  IADD3 R165, PT, PT, R227, -0x30, -R180 ;  /* 0xffffffd0e3a57810 */ /* 0x000fe20007ffe8b4 */
[----:B------:R-:W-:Y:S01]  /*a140*/  FFMA.FTZ R26, R164, -UR5, R26 ;  /* 0x80000005a41a7c23 */ /* 0x000fe2000801001a */
[----:B------:R-:W-:Y:S01]  /*a150*/  IABS R166, R166 ;  /* 0x000000a600a67213 */ /* 0x000fe20000000000 */
[----:B------:R-:W-:Y:S01]  /*a160*/  FFMA.FTZ R12, R177, -UR5, R12 ;  /* 0x80000005b10c7c23 */ /* 0x000fe2000801000c */
[----:B------:R-:W-:Y:S02]  /*a170*/  IABS R3, R3 ;  /* 0x0000000300037213 */ /* 0x000fe40000000000 */
[--C-:B------:R-:W-:Y:S02]  /*a180*/  IADD3 R167, PT, PT, R237, -0x30, -R180.reuse ;  /* 0xffffffd0eda77810 */ /* 0x100fe40007ffe8b4 */
[--C-:B------:R-:W-:Y:S02]  /*a190*/  IADD3 R164, PT, PT, R227, -0x31, -R180.reuse ;  /* 0xffffffcfe3a47810 */ /* 0x100fe40007ffe8b4 */
[----:B------:R-:W-:Y:S02]  /*a1a0*/  IABS R165, R165 ;  /* 0x000000a500a57213 */ /* 0x000fe40000000000 */
[----:B------:R-:W-:Y:S02]  /*a1b0*/  I2FP.F32.S32 R166, R166 ;  /* 0x000000a600a67245 */ /* 0x000fe40000201400 */
[--C-:B------:R-:W-:Y:S02]  /*a1c0*/  IADD3 R177, PT, PT, R237, -0x11, -R180.reuse ;  /* 0xffffffefedb17810 */ /* 0x100fe40007ffe8b4 */
[----:B------:R-:W-:Y:S01]  /*a1d0*/  I2FP.F32.S32 R3, R3 ;  /* 0x0000000300037245 */ /* 0x000fe20000201400 */
[----:B------:R-:W-:Y:S01]  /*a1e0*/  FFMA.FTZ R29, R166, -UR5, R29 ;  /* 0x80000005a61d7c23 */ /* 0x000fe2000801001d */
[----:B------:R-:W-:Y:S02]  /*a1f0*/  IABS R167, R167 ;  /* 0x000000a700a77213 */ /* 0x000fe40000000000 */
[----:B------:R-:W-:Y:S01]  /*a200*/  IABS R164, R164 ;  /* 0x000000a400a47213 */ /* 0x000fe20000000000 */
[----:B------:R-:W-:Y:S01]  /*a210*/  FFMA.FTZ R27, R3, -UR5, R27 ;  /* 0x80000005031b7c23 */ /* 0x000fe2000801001b */
[----:B------:R-:W-:Y:S02]  /*a220*/  I2FP.F32.S32 R165, R165 ;  /* 0x000000a500a57245 */ /* 0x000fe40000201400 */
[----:B------:R-:W-:Y:S02]  /*a230*/  IADD3 R176, PT, PT, R227, -0x10, -R180 ;  /* 0xfffffff0e3b07810 */ /* 0x000fe40007ffe8b4 */
[----:B------:R-:W-:Y:S01]  /*a240*/  IABS R177, R177 ;  /* 0x000000b100b17213 */ /* 0x000fe20000000000 */
[----:B------:R-:W-:Y:S01]  /*a250*/  FFMA.FTZ R30, R165, -UR5, R30 ;  /* 0x80000005a51e7c23 */ /* 0x000fe2000801001e */
[C-C-:B------:R-:W-:Y:S02]  /*a260*/  IADD3 R166, PT, PT, R237.reuse, -0x39, -R180.reuse ;  /* 0xffffffc7eda67810 */ /* 0x140fe40007ffe8b4 */
[----:B------:R-:W-:Y:S02]  /*a270*/  IADD3 R3, PT, PT, R237, -0x38, -R180 ;  /* 0xffffffc8ed037810 */ /* 0x000fe40007ffe8b4 */
[----:B------:R-:W-:Y:S02]  /*a280*/  I2FP.F32.S32 R167, R167 ;  /* 0x000000a700a77245 */ /* 0x000fe40000201400 */
[----:B------:R-:W-:Y:S02]  /*a290*/  I2FP.F32.S32 R164, R164 ;  /* 0x000000a400a47245 */ /* 0x000fe40000201400 */
[----:B------:R-:W-:Y:S01]  /*a2a0*/  IABS R176, R176 ;  /* 0x000000b000b07213 */ /* 0x000fe20000000000 */
[----:B------:R-:W-:Y:S01]  /*a2b0*/  FFMA.FTZ R28, R167, -UR5, R28 ;  /* 0x80000005a71c7c23 */ /* 0x000fe2000801001c */
[----:B------:R-:W-:Y:S01]  /*a2c0*/  I2FP.F32.S32 R177, R177 ;  /* 0x000000b100b17245 */ /* 0x000fe20000201400 */
[----:B------:R-:W-:Y:S01]  /*a2d0*/  FFMA.FTZ R31, R164, -UR5, R31 ;  /* 0x80000005a41f7c23 */ /* 0x000fe2000801001f */
[----:B------:R-:W-:Y:S02]  /*a2e0*/  IADD3 R165, PT, PT, R227, -0x38, -R180 ;  /* 0xffffffc8e3a57810 */ /* 0x000fe40007ffe8b4 */
[----:B------:R-:W-:Y:S01]  /*a2f0*/  IABS R166, R166 ;  /* 0x000000a600a67213 */ /* 0x000fe20000000000 */
[----:B------:R-:W-:Y:S01]  /*a300*/  FFMA.FTZ R13, R177, -UR5, R13 ;  /* 0x80000005b10d7c23 */ /* 0x000fe2000801000d */
[----:B------:R-:W-:Y:S02]  /*a310*/  IABS R3, R3 ;  /* 0x0000000300037213 */ /* 0x000fe40000000000 */
[----:B------:R-:W-:Y:S02]  /*a320*/  FMNMX3.FTZ R168, R0, R4, R5, !PT ;  /* 0x0000000400a87276 */ /* 0x000fe40007810005 */
[----:B------:R-:W-:Y:S02]  /*a330*/  I2FP.F32.S32 R176, R176 ;  /* 0x000000b000b07245 */ /* 0x000fe40000201400 */
[----:B------:R-:W-:Y:S02]  /*a340*/  IABS R164, R165 ;  /* 0x000000a500a47213 */ /* 0x000fe40000000000 */
[----:B------:R-:W-:Y:S01]  /*a350*/  I2FP.F32.S32 R167, R166 ;  /* 0x000000a600a77245 */ /* 0x000fe20000201400 */
[----:B------:R-:W-:Y:S01]  /*a360*/  FFMA.FTZ R14, R176, -UR5, R14 ;  /* 0x80000005b00e7c23 */ /* 0x000fe2000801000e */
[----:B------:R-:W-:Y:S02]  /*a370*/  I2FP.F32.S32 R3, R3 ;  /* 0x0000000300037245 */ /* 0x000fe40000201400 */
[----:B------:R-:W-:Y:S01]  /*a380*/  FMNMX3.FTZ R165, R2, R6, R7, !PT ;  /* 0x0000000602a57276 */ /* 0x000fe20007810007 */
[----:B------:R-:W-:Y:S01]  /*a390*/  FFMA.FTZ R33, R167, -UR5, R33 ;  /* 0x80000005a7217c23 */ /* 0x000fe20008010021 */
[----:B------:R-:W-:Y:S01]  /*a3a0*/  FMNMX3.FTZ R166, R168, R8, R9, !PT ;  /* 0x00000008a8a67276 */ /* 0x000fe20007810009 */
[----:B------:R-:W-:Y:S01]  /*a3b0*/  FFMA.FTZ R32, R3, -UR5, R32 ;  /* 0x8000000503207c23 */ /* 0x000fe20008010020 */
[----:B------:R-:W-:Y:S01]  /*a3c0*/  IADD3 R180, PT, PT, R227, -0x39, -R180 ;  /* 0xffffffc7e3b47810 */ /* 0x000fe20007ffe8b4 */
[----:B------:R-:W-:Y:S01]  /*a3d0*/  IMAD.U32 R167, RZ, RZ, UR19 ;  /* 0x00000013ffa77e24 */ /* 0x000fe2000f8e00ff */
[----:B------:R-:W-:Y:S01]  /*a3e0*/  FMNMX3.FTZ R165, R165, R10, R11, !PT ;  /* 0x0000000aa5a57276 */ /* 0x000fe2000781000b */
[----:B------:R-:W-:Y:S01]  /*a3f0*/  IMAD.U32 R168, RZ, RZ, UR26 ;  /* 0x0000001affa87e24 */ /* 0x000fe2000f8e00ff */
[----:B------:R-:W-:Y:S02]  /*a400*/  FMNMX3.FTZ R166, R166, R12, R13, !PT ;  /* 0x0000000ca6a67276 */ /* 0x000fe4000781000d */
[----:B------:R-:W-:Y:S02]  /*a410*/  IABS R3, R180 ;  /* 0x000000b400037213 */ /* 0x000fe40000000000 */
[----:B------:R-:W-:Y:S02]  /*a420*/  FMNMX3.FTZ R165, R165, R14, R15, !PT ;  /* 0x0000000ea5a57276 */ /* 0x000fe4000781000f */
[----:B------:R-:W-:Y:S02]  /*a430*/  FMNMX3.FTZ R166, R166, R16, R17, !PT ;  /* 0x00000010a6a67276 */ /* 0x000fe40007810011 */
[----:B------:R-:W-:Y:S02]  /*a440*/  I2FP.F32.S32 R3, R3 ;  /* 0x0000000300037245 */ /* 0x000fe40000201400 */
[----:B------:R-:W-:Y:S02]  /*a450*/  FMNMX3.FTZ R165, R165, R18, R19, !PT ;  /* 0x00000012a5a57276 */ /* 0x000fe40007810013 */
[----:B------:R-:W-:Y:S01]  /*a460*/  FMNMX3.FTZ R166, R166, R20, R21, !PT ;  /* 0x00000014a6a67276 */ /* 0x000fe20007810015 */
[----:B------:R-:W-:Y:S01]  /*a470*/  FFMA.FTZ R35, R3, -UR5, R35 ;  /* 0x8000000503237c23 */ /* 0x000fe20008010023 */
[----:B------:R-:W-:Y:S02]  /*a480*/  FMNMX3.FTZ R3, R165, R22, R23, !PT ;  /* 0x00000016a5037276 */ /* 0x000fe40007810017 */
[----:B------:R-:W-:Y:S02]  /*a490*/  FMNMX3.FTZ R166, R166, R24, R25, !PT ;  /* 0x00000018a6a67276 */ /* 0x000fe40007810019 */
[----:B------:R-:W-:Y:S02]  /*a4a0*/  I2FP.F32.S32 R164, R164 ;  /* 0x000000a400a47245 */ /* 0x000fe40000201400 */
[----:B------:R-:W-:Y:S02]  /*a4b0*/  FMNMX3.FTZ R3, R3, R26, R27, !PT ;  /* 0x0000001a03037276 */ /* 0x000fe4000781001b */
[----:B------:R-:W-:Y:S01]  /*a4c0*/  FMNMX3.FTZ R166, R166, R28, R29, !PT ;  /* 0x0000001ca6a67276 */ /* 0x000fe2000781001d */
[----:B------:R-:W-:Y:S01]  /*a4d0*/  FFMA.FTZ R34, R164, -UR5, R34 ;  /* 0x80000005a4227c23 */ /* 0x000fe20008010022 */
[----:B------:R-:W-:Y:S02]  /*a4e0*/  FMNMX3.FTZ R3, R3, R30, R31, !PT ;  /* 0x0000001e03037276 */ /* 0x000fe4000781001f */
[----:B------:R-:W-:Y:S01]  /*a4f0*/  FMNMX3.FTZ R166, R166, R32, R33, !PT ;  /* 0x00000020a6a67276 */ /* 0x000fe20007810021 */
[----:B------:R-:W-:Y:S06]  /*a500*/  BRA.U.ANY UP0, `(.L_x_868) ;  /* 0xffffffd900d87547 */ /* 0x000fec000b93ffff */
.L_x_867:
[----:B------:R-:W2:Y:S01]  /*a510*/  SHFL.BFLY PT, R164, R166, 0x2, 0x1f ;  /* 0x0c401f00a6a47f89 */ /* 0x000ea200000e0000 */
[----:B------:R-:W-:Y:S01]  /*a520*/  FMNMX3.FTZ R3, R3, R34, R35, !PT ;  /* 0x0000002203037276 */ /* 0x000fe20007810023 */
[----:B------:R-:W-:Y:S01]  /*a530*/  UIADD3 UR15, UPT, UPT, UR28, -0x61c88647, URZ ;  /* 0x9e3779b91c0f7890 */ /* 0x000fe2000fffe0ff */
[----:B------:R-:W-:Y:S01]  /*a540*/  LEA R167, R167, R233, 0x2 ;  /* 0x000000e9a7a77211 */ /* 0x000fe200078e10ff */
[----:B------:R-:W-:Y:S01]  /*a550*/  UIADD3 UR14, UPT, UPT, UR28, 0x3c6ef372, URZ ;  /* 0x3c6ef3721c0e7890 */ /* 0x000fe2000fffe0ff */
[----:B------:R-:W-:Y:S03]  /*a560*/  LOP3.LUT R168, R168, UR29, R245, 0x96, !PT ;  /* 0x0000001da8a87c12 */ /* 0x000fe6000f8e96f5 */
[----:B------:R-:W3:Y:S01]  /*a570*/  SHFL.BFLY PT, R165, R3, 0x2, 0x1f ;  /* 0x0c401f0003a57f89 */ /* 0x000ee200000e0000 */
[----:B------:R-:W-:Y:S01]  /*a580*/  UIADD3 UR23, UPT, UPT, UR29, 0x76cf5d0a, URZ ;  /* 0x76cf5d0a1d177890 */ /* 0x000fe2000fffe0ff */
[----:B------:R-:W-:Y:S01]  /*a590*/  IMAD R219, R167, -0x326172a9, RZ ;  /* 0xcd9e8d57a7db7824 */ /* 0x000fe200078e02ff */
[----:B------:R-:W-:Y:S01]  /*a5a0*/  UIADD3 UR22, UPT, UPT, UR29, 0x32370b8f, URZ ;  /* 0x32370b8f1d167890 */ /* 0x000fe2000fffe0ff */
[----:B------:R-:W-:Y:S01]  /*a5b0*/  IMAD.WIDE.U32 R168, R168, -0x326172a9, RZ ;  /* 0xcd9e8d57a8a87825 */ /* 0x000fe200078e00ff */
[----:B------:R-:W-:Y:S02]  /*a5c0*/  UIADD3 UR13, UPT, UPT, UR28, -0x255992d5, URZ ;  /* 0xdaa66d2b1c0d7890 */ /* 0x000fe4000fffe0ff */
[----:B------:R-:W-:Y:S02]  /*a5d0*/  UIADD3 UR10, UPT, UPT, UR28, 0x78dde6e4, URZ ;  /* 0x78dde6e41c0a7890 */ /* 0x000fe4000fffe0ff */
[----:B------:R-:W-:Y:S01]  /*a5e0*/  LOP3.LUT R167, R219, UR15, R169, 0x96, !PT ;  /* 0x0000000fdba77c12 */ /* 0x000fe2000f8e96a9 */
[----:B------:R-:W-:Y:S01]  /*a5f0*/  UIADD3 UR17, UPT, UPT, UR29, -0x56f99767, URZ ;  /* 0xa90668991d117890 */ /* 0x000fe2000fffe0ff */
[----:B------:R-:W-:Y:S01]  /*a600*/  LOP3.LUT R184, R239, UR14, R168, 0x96, !PT ;  /* 0x0000000eefb87c12 */ /* 0x000fe2000f8e96a8 */
[----:B------:R-:W-:Y:S02]  /*a610*/  UIADD3 UR20, UPT, UPT, UR29, -0x126145ec, URZ ;  /* 0xed9eba141d147890 */ /* 0x000fe4000fffe0ff */
[----:B------:R-:W-:Y:S01]  /*a620*/  IMAD.WIDE.U32 R182, R167, -0x2daee0ad, RZ ;  /* 0xd2511f53a7b67825 */ /* 0x000fe200078e00ff */
[----:B------:R-:W-:Y:S01]  /*a630*/  UIADD3 UR11, UPT, UPT, UR28, -0x4ab325aa, URZ ;  /* 0xb54cda561c0b7890 */ /* 0x000fe2000fffe0ff */
[----:B------:R-:W-:Y:S02]  /*a640*/  UMOV UR6, UR7 ;  /* 0x0000000700067c82 */ /* 0x000fe40008000000 */
[----:B------:R-:W-:Y:S01]  /*a650*/  IMAD.WIDE.U32 R184, R184, -0x2daee0ad, RZ ;  /* 0xd2511f53b8b87825 */ /* 0x000fe200078e00ff */
[----:B------:R-:W-:Y:S01]  /*a660*/  LOP3.LUT R167, R242, UR23, R183, 0x96, !PT ;  /* 0x00000017f2a77c12 */ /* 0x000fe2000f8e96b7 */
[----:B------:R-:W-:Y:S02]  /*a670*/  UIADD3 UR12, UPT, UPT, UR28, 0x1715609d, URZ ;  /* 0x1715609d1c0c7890 */ /* 0x000fe4000fffe0ff */
[----:B------:R-:W-:Y:S01]  /*a680*/  UIADD3 UR16, UPT, UPT, UR29, 0x646e171e, URZ ;  /* 0x646e171e1d107890 */ /* 0x000fe2000fffe0ff */
[----:B------:R-:W-:Y:S01]  /*a690*/  LOP3.LUT R182, R182, UR22, R185, 0x96, !PT ;  /* 0x00000016b6b67c12 */ /* 0x000fe2000f8e96b9 */
[----:B-1----:R-:W-:Y:S01]  /*a6a0*/  IMAD.WIDE.U32 R180, R167, -0x326172a9, RZ ;  /* 0xcd9e8d57a7b47825 */ /* 0x002fe200078e00ff */
[----:B--2---:R-:W-:Y:S01]  /*a6b0*/  FMNMX.FTZ R166, R166, R164, !PT ;  /* 0x000000a4a6a67209 */ /* 0x004fe20007810000 */
[----:B------:R-:W-:Y:S01]  /*a6c0*/  UIADD3 UR26, UPT, UPT, UR26, 0x1, URZ ;  /* 0x000000011a1a7890 */ /* 0x000fe2000fffe0ff */
[----:B---3--:R-:W-:Y:S01]  /*a6d0*/  FMNMX.FTZ R165, R3, R165, !PT ;  /* 0x000000a503a57209 */ /* 0x008fe20007810000 */
[----:B------:R-:W-:Y:S01]  /*a6e0*/  IMAD.WIDE.U32 R182, R182, -0x326172a9, RZ ;  /* 0xcd9e8d57b6b67825 */ /* 0x000fe200078e00ff */
[----:B------:R-:W-:Y:S01]  /*a6f0*/  LOP3.LUT R167, R238, UR13, R181, 0x96, !PT ;  /* 0x0000000deea77c12 */ /* 0x000fe2000f8e96b5 */
[----:B------:R-:W1:Y:S01]  /*a700*/  SHFL.BFLY PT, R164, R166, 0x1, 0x1f ;  /* 0x0c201f00a6a47f89 */ /* 0x000e6200000e0000 */
[----:B------:R-:W-:Y:S02]  /*a710*/  UISETP.GT.AND UP0, UPT, UR9, URZ, UPT ;  /* 0x000000ff0900728c */ /* 0x000fe4000bf04270 */
[----:B------:R-:W-:Y:S05]  /*a720*/  LOP3.LUT R180, R180, UR10, R183, 0x96, !PT ;  /* 0x0000000ab4b47c12 */ /* 0x000fea000f8e96b7 */
[----:B------:R-:W2:Y:S01]  /*a730*/  SHFL.BFLY PT, R3, R165, 0x1, 0x1f ;  /* 0x0c201f00a5037f89 */ /* 0x000ea200000e0000 */
[----:B------:R-:W-:Y:S04]  /*a740*/  IMAD.WIDE.U32 R168, R167, -0x2daee0ad, RZ ;  /* 0xd2511f53a7a87825 */ /* 0x000fe800078e00ff */
[----:B------:R-:W-:Y:S01]  /*a750*/  IMAD.WIDE.U32 R180, R180, -0x2daee0ad, RZ ;  /* 0xd2511f53b4b47825 */ /* 0x000fe200078e00ff */
[----:B------:R-:W-:Y:S04]  /*a760*/  LOP3.LUT R184, R184, UR20, R169, 0x96, !PT ;  /* 0x00000014b8b87c12 */ /* 0x000fe8000f8e96a9 */
[----:B------:R-:W-:Y:S01]  /*a770*/  LOP3.LUT R170, R168, UR17, R181, 0x96, !PT ;  /* 0x00000011a8aa7c12 */ /* 0x000fe2000f8e96b5 */
[----:B------:R-:W-:Y:S04]  /*a780*/  IMAD.WIDE.U32 R184, R184, -0x326172a9, RZ ;  /* 0xcd9e8d57b8b87825 */ /* 0x000fe800078e00ff */
[----:B------:R-:W-:Y:S01]  /*a790*/  IMAD.WIDE.U32 R170, R170, -0x326172a9, RZ ;  /* 0xcd9e8d57aaaa7825 */ /* 0x000fe200078e00ff */
[----:B------:R-:W-:Y:S02]  /*a7a0*/  LOP3.LUT R182, R182, UR12, R185, 0x96, !PT ;  /* 0x0000000cb6b67c12 */ /* 0x000fe4000f8e96b9 */
[----:B-1----:R-:W-:Y:S03]  /*a7b0*/  FMNMX.FTZ R164, R166, R164, !PT ;  /* 0x000000a4a6a47209 */ /* 0x002fe60007810000 */
[----:B------:R-:W-:Y:S01]  /*a7c0*/  IMAD.WIDE.U32 R182, R182, -0x2daee0ad, RZ ;  /* 0xd2511f53b6b67825 */ /* 0x000fe200078e00ff */
[----:B------:R-:W-:Y:S02]  /*a7d0*/  MOV R167, R170 ;  /* 0x000000aa00a77202 */ /* 0x000fe40000000f00 */
[C---:B------:R-:W-:Y:S01]  /*a7e0*/  FSETP.NEU.FTZ.AND P0, PT, R164.reuse, -INF , PT ;  /* 0xff800000a400780b */ /* 0x040fe20003f1d000 */
[----:B------:R-:W-:Y:S01]  /*a7f0*/  FMUL.FTZ R203, R164, UR4 ;  /* 0x00000004a4cb7c20 */ /* 0x000fe20008410000 */
[----:B------:R-:W-:Y:S02]  /*a800*/  LOP3.LUT R169, R184, UR11, R171, 0x96, !PT ;  /* 0x0000000bb8a97c12 */ /* 0x000fe4000f8e96ab */
[C---:B------:R-:W-:Y:S02]  /*a810*/  PRMT R168, R170.reuse, 0x7773, RZ ;  /* 0x00007773aaa87816 */ /* 0x040fe400000000ff */
[----:B------:R-:W-:Y:S02]  /*a820*/  FSEL R203, R203, RZ, P0 ;  /* 0x000000ffcbcb7208 */ /* 0x000fe40000000000 */
[----:B------:R-:W-:Y:S02]  /*a830*/  PRMT R166, R170, 0x7772, RZ ;  /* 0x00007772aaa67816 */ /* 0x000fe400000000ff */
[----:B------:R-:W-:Y:S01]  /*a840*/  LOP3.LUT R167, R167, 0xff, RZ, 0xc0, !PT ;  /* 0x000000ffa7a77812 */ /* 0x000fe200078ec0ff */
[--C-:B------:R-:W-:Y:S01]  /*a850*/  FFMA.FTZ R194, R8, UR4, -R203.reuse ;  /* 0x0000000408c27c23 */ /* 0x100fe200080108cb */
[----:B------:R-:W-:Y:S01]  /*a860*/  PRMT R170, R170, 0x7771, RZ ;  /* 0x00007771aaaa7816 */ /* 0x000fe200000000ff */
[--C-:B------:R-:W-:Y:S01]  /*a870*/  FFMA.FTZ R199, R4, UR4, -R203.reuse ;  /* 0x0000000404c77c23 */ /* 0x100fe200080108cb */
[----:B------:R-:W-:Y:S01]  /*a880*/  LOP3.LUT R171, R169, 0xffff, RZ, 0xc0, !PT ;  /* 0x0000ffffa9ab7812 */ /* 0x000fe200078ec0ff */
[--C-:B------:R-:W-:Y:S01]  /*a890*/  FFMA.FTZ R193, R9, UR4, -R203.reuse ;  /* 0x0000000409c17c23 */ /* 0x100fe200080108cb */
[----:B--2---:R-:W-:Y:S01]  /*a8a0*/  FMNMX.FTZ R3, R165, R3, !PT ;  /* 0x00000003a5037209 */ /* 0x004fe20007810000 */
[----:B------:R-:W-:Y:S01]  /*a8b0*/  FFMA.FTZ R198, R5, UR4, -R203 ;  /* 0x0000000405c67c23 */ /* 0x000fe200080108cb */
[----:B------:R-:W-:Y:S01]  /*a8c0*/  PRMT R166, R166, 0x5410, R168 ;  /* 0x00005410a6a67816 */ /* 0x000fe200000000a8 */
[----:B------:R-:W1:Y:S01]  /*a8d0*/  LDC R165, c[0x0][0x4f8] ;  /* 0x00013e00ffa57b82 */ /* 0x000e620000000800 */
[----:B------:R-:W-:Y:S01]  /*a8e0*/  PRMT R170, R167, 0x5410, R170 ;  /* 0x00005410a7aa7816 */ /* 0x000fe200000000aa */
[----:B------:R-:W-:Y:S01]  /*a8f0*/  FMUL.FTZ R202, R3, UR4 ;  /* 0x0000000403ca7c20 */ /* 0x000fe20008410000 */
[----:B------:R-:W-:Y:S01]  /*a900*/  LOP3.LUT R167, R215, 0x200, R210, 0xf8, !PT ;  /* 0x00000200d7a77812 */ /* 0x000fe200078ef8d2 */
[----:B------:R-:W-:Y:S01]  /*a910*/  MUFU.EX2 R194, R194 ;  /* 0x000000c200c27308 */ /* 0x000fe20000000800 */
[----:B------:R-:W-:Y:S01]  /*a920*/  SHF.R.U32.HI R8, RZ, 0x8, R171 ;  /* 0x00000008ff087819 */ /* 0x000fe200000116ab */
[--C-:B------:R-:W-:Y:S01]  /*a930*/  FFMA.FTZ R207, R16, UR4, -R203.reuse ;  /* 0x0000000410cf7c23 */ /* 0x100fe200080108cb */
[----:B------:R-:W-:Y:S07]  /*a940*/  LOP3.LUT R168, R169, 0xff, RZ, 0xc0, !PT ;  /* 0x000000ffa9a87812 */ /* 0x000fee00078ec0ff */
[----:B------:R-:W2:Y:S01]  /*a950*/  MUFU.EX2 R193, R193 ;  /* 0x000000c100c17308 */ /* 0x000ea20000000800 */
[----:B------:R-:W-:Y:S01]  /*a960*/  LEA R167, R167, UR6, 0x1 ;  /* 0x00000006a7a77c11 */ /* 0x000fe2000f8e08ff */
[--C-:B------:R-:W-:Y:S01]  /*a970*/  FFMA.FTZ R206, R17, UR4, -R203.reuse ;  /* 0x0000000411ce7c23 */ /* 0x100fe200080108cb */
[--C-:B------:R-:W-:Y:S07]  /*a980*/  PRMT R168, R168, 0x5410, R8.reuse ;  /* 0x00005410a8a87816 */ /* 0x100fee0000000008 */
[----:B------:R-:W-:Y:S01]  /*a990*/  MUFU.EX2 R199, R199 ;  /* 0x000000c700c77308 */ /* 0x000fe20000000800 */
[----:B------:R-:W-:Y:S01]  /*a9a0*/  FSETP.NEU.FTZ.AND P0, PT, R3, -INF , PT ;  /* 0xff8000000300780b */ /* 0x000fe20003f1d000 */
[----:B------:R-:W3:Y:S01]  /*a9b0*/  LDSM.16.MT88.4 R172, [R167+0x10000] ;  /* 0x01000000a7ac783b */ /* 0x000ee20000004200 */
[----:B------:R-:W-:Y:S07]  /*a9c0*/  PRMT R8, R169, 0x7632, R8 ;  /* 0x00007632a9087816 */ /* 0x000fee0000000008 */
[----:B------:R-:W-:Y:S01]  /*a9d0*/  MUFU.EX2 R198, R198 ;  /* 0x000000c600c67308 */ /* 0x000fe20000000800 */
[----:B------:R-:W-:Y:S01]  /*a9e0*/  FSEL R202, R202, RZ, P0 ;  /* 0x000000ffcaca7208 */ /* 0x000fe20000000000 */
[--C-:B------:R-:W-:Y:S01]  /*a9f0*/  FFMA.FTZ R215, R12, UR4, -R203.reuse ;  /* 0x000000040cd77c23 */ /* 0x100fe200080108cb */
[----:B------:R-:W-:Y:S01]  /*aa00*/  LOP3.LUT R4, R8, 0xff, RZ, 0xc0, !PT ;  /* 0x000000ff08047812 */ /* 0x000fe200078ec0ff */
[----:B------:R-:W-:Y:S01]  /*aa10*/  FFMA.FTZ R216, R13, UR4, -R203 ;  /* 0x000000040dd87c23 */ /* 0x000fe200080108cb */
[----:B------:R-:W-:Y:S01]  /*aa20*/  SHF.R.U32.HI R169, RZ, 0x18, R169 ;  /* 0x00000018ffa97819 */ /* 0x000fe200000116a9 */
[--C-:B------:R-:W-:Y:S01]  /*aa30*/  FFMA.FTZ R196, R10, UR4, -R202.reuse ;  /* 0x000000040ac47c23 */ /* 0x100fe200080108ca */
[--C-:B------:R-:W-:Y:S01]  /*aa40*/  FFMA.FTZ R195, R11, UR4, -R202.reuse ;  /* 0x000000040bc37c23 */ /* 0x100fe200080108ca */
[--C-:B------:R-:W-:Y:S01]  /*aa50*/  FFMA.FTZ R197, R6, UR4, -R202.reuse ;  /* 0x0000000406c57c23 */ /* 0x100fe200080108ca */
[----:B------:R-:W-:Y:S01]  /*aa60*/  PRMT R169, R4, 0x5410, R169 ;  /* 0x0000541004a97816 */ /* 0x000fe200000000a9 */
[----:B------:R-:W-:Y:S01]  /*aa70*/  FFMA.FTZ R200, R7, UR4, -R202 ;  /* 0x0000000407c87c23 */ /* 0x000fe200080108ca */
[----:B------:R-:W-:Y:S01]  /*aa80*/  FADD.FTZ R4, -R164, R0 ;  /* 0x00000000a4047221 */ /* 0x000fe20000010100 */
[----:B------:R-:W-:Y:S01]  /*aa90*/  FADD.FTZ R0, -R3, R2 ;  /* 0x0000000203007221 */ /* 0x000fe20000010100 */
[----:B------:R-:W-:Y:S01]  /*aaa0*/  LOP3.LUT R171, R166, 0xff00ff, RZ, 0xc0, !PT ;  /* 0x00ff00ffa6ab7812 */ /* 0x000fe200078ec0ff */
[----:B------:R-:W-:Y:S01]  /*aab0*/  MUFU.EX2 R196, R196 ;  /* 0x000000c400c47308 */ /* 0x000fe20000000800 */
[----:B------:R-:W-:Y:S01]  /*aac0*/  FMUL.FTZ R2, R4, UR4 ;  /* 0x0000000404027c20 */ /* 0x000fe20008410000 */
[----:B------:R-:W-:Y:S01]  /*aad0*/  FMUL.FTZ R0, R0, UR4 ;  /* 0x0000000400007c20 */ /* 0x000fe20008410000 */
[----:B------:R-:W-:Y:S07]  /*aae0*/  IADD3 R166, PT, PT, R208, R167, RZ ;  /* 0x000000a7d0a67210 */ /* 0x000fee0007ffe0ff */
[----:B------:R-:W4:Y:S01]  /*aaf0*/  MUFU.EX2 R195, R195 ;  /* 0x000000c300c37308 */ /* 0x000f220000000800 */
[----:B-1----:R-:W-:Y:S01]  /*ab00*/  LOP3.LUT R165, R165, 0xff, RZ, 0xc0, !PT ;  /* 0x000000ffa5a57812 */ /* 0x002fe200078ec0ff */
[--C-:B------:R-:W-:Y:S01]  /*ab10*/  FFMA.FTZ R205, R18, UR4, -R202.reuse ;  /* 0x0000000412cd7c23 */ /* 0x100fe200080108ca */
[----:B------:R-:W-:Y:S07]  /*ab20*/  IADD3 R8, PT, PT, R167, 0x10000, RZ ;  /* 0x00010000a7087810 */ /* 0x000fee0007ffe0ff */
[----:B------:R-:W-:Y:S01]  /*ab30*/  MUFU.EX2 R197, R197 ;  /* 0x000000c500c57308 */ /* 0x000fe20000000800 */
[----:B------:R-:W1:Y:S01]  /*ab40*/  LDSM.16.MT88.4 R176, [R166+0x10000] ;  /* 0x01000000a6b0783b */ /* 0x000e620000004200 */
[----:B------:R-:W-:Y:S01]  /*ab50*/  LEA R201, R165, R165, 0x10 ;  /* 0x000000a5a5c97211 */ /* 0x000fe200078e80ff */
[--C-:B------:R-:W-:Y:S07]  /*ab60*/  FFMA.FTZ R204, R19, UR4, -R202.reuse ;  /* 0x0000000413cc7c23 */ /* 0x100fee00080108ca */
[----:B------:R-:W5:Y:S01]  /*ab70*/  MUFU.EX2 R200, R200 ;  /* 0x000000c800c87308 */ /* 0x000f620000000800 */
[----:B--2---:R-:W-:Y:S01]  /*ab80*/  F2FP.F16.F32.PACK_AB R7, R193, R194 ;  /* 0x000000c2c107723e */ /* 0x004fe200000000ff */
[--C-:B------:R-:W-:Y:S01]  /*ab90*/  FFMA.FTZ R218, R14, UR4, -R202.reuse ;  /* 0x000000040eda7c23 */ /* 0x100fe200080108ca */
[--C-:B------:R-:W-:Y:S07]  /*aba0*/  HSET2.LE.AND R170, R170, R201.reuse, PT ;  /* 0x000000c9aaaa7233 */ /* 0x100fee0003803000 */
[----:B------:R-:W2:Y:S01]  /*abb0*/  MUFU.EX2 R2, R2 ;  /* 0x0000000200027308 */ /* 0x000ea20000000800 */
[--C-:B------:R-:W-:Y:S01]  /*abc0*/  HSET2.LE.AND R171, R171, R201.reuse, PT ;  /* 0x000000c9abab7233 */ /* 0x100fe20003803000 */
[----:B------:R-:W-:Y:S01]  /*abd0*/  LDSM.16.MT88.4 R184, [R166+0x12800] ;  /* 0x01280000a6b8783b */ /* 0x000fe20000004200 */
[--C-:B------:R-:W-:Y:S07]  /*abe0*/  HSET2.LE.AND R168, R168, R201.reuse, PT ;  /* 0x000000c9a8a87233 */ /* 0x100fee0003803000 */
[----:B------:R-:W3:Y:S01]  /*abf0*/  MUFU.EX2 R0, R0 ;  /* 0x0000000000007308 */ /* 0x000ee20000000800 */
[--C-:B------:R-:W-:Y:S01]  /*ac00*/  HSET2.LE.AND R169, R169, R201.reuse, PT ;  /* 0x000000c9a9a97233 */ /* 0x100fe20003803000 */
[----:B------:R-:W-:Y:S01]  /*ac10*/  FFMA.FTZ R217, R15, UR4, -R202 ;  /* 0x000000040fd97c23 */ /* 0x000fe200080108ca */
[----:B----4-:R-:W-:Y:S07]  /*ac20*/  F2FP.F16.F32.PACK_AB R6, R195, R196 ;  /* 0x000000c4c306723e */ /* 0x010fee00000000ff */
[----:B------:R-:W-:Y:S01]  /*ac30*/  MUFU.EX2 R215, R215 ;  /* 0x000000d700d77308 */ /* 0x000fe20000000800 */
[----:B------:R-:W-:Y:S01]  /*ac40*/  F2FP.F16.F32.PACK_AB R5, R198, R199 ;  /* 0x000000c7c605723e */ /* 0x000fe200000000ff */
[----:B------:R-:W-:Y:S01]  /*ac50*/  LDSM.16.MT88.4 R188, [R166+0x14800] ;  /* 0x01480000a6bc783b */ /* 0x000fe20000004200 */
[----:B-----5:R-:W-:Y:S07]  /*ac60*/  F2FP.F16.F32.PACK_AB R4, R200, R197 ;  /* 0x000000c5c804723e */ /* 0x020fee00000000ff */
[----:B------:R-:W-:Y:S01]  /*ac70*/  MUFU.EX2 R216, R216 ;  /* 0x000000d800d87308 */ /* 0x000fe20000000800 */
[----:B------:R-:W-:Y:S01]  /*ac80*/  IADD3 R165, PT, PT, R167, 0x10040, RZ ;  /* 0x00010040a7a57810 */ /* 0x000fe20007ffe0ff */
[----:B--2---:R-:W-:Y:S01]  /*ac90*/  FMUL.FTZ R9, R2, R157 ;  /* 0x0000009d02097220 */ /* 0x004fe20000410000 */
[----:B------:R-:W-:Y:S01]  /*aca0*/  @P2 IADD3 R165, PT, PT, R8, -0x40, RZ ;  /* 0xffffffc008a52810 */ /* 0x000fe20007ffe0ff */
[----:B------:R-:W-:Y:S01]  /*acb0*/  FMUL.FTZ R8, R2, R156 ;  /* 0x0000009c02087220 */ /* 0x000fe20000410000 */
[----:B------:R-:W-:Y:S01]  /*acc0*/  LOP3.LUT R170, R7, R170, RZ, 0xc0, !PT ;  /* 0x000000aa07aa7212 */ /* 0x000fe200078ec0ff */
[----:B---3--:R-:W-:Y:S01]  /*acd0*/  FMUL.FTZ R7, R0, R163 ;  /* 0x000000a300077220 */ /* 0x008fe20000410000 */
[----:B------:R-:W-:Y:S01]  /*ace0*/  LOP3.LUT R171, R6, R171, RZ, 0xc0, !PT ;  /* 0x000000ab06ab7212 */ /* 0x000fe200078ec0ff */
[----:B------:R-:W-:Y:S01]  /*acf0*/  FMUL.FTZ R6, R0, R162 ;  /* 0x000000a200067220 */ /* 0x000fe20000410000 */
[----:B------:R-:W-:Y:S01]  /*ad00*/  LOP3.LUT R168, R5, R168, RZ, 0xc0, !PT ;  /* 0x000000a805a87212 */ /* 0x000fe200078ec0ff */
[----:B------:R-:W-:Y:S01]  /*ad10*/  FMUL.FTZ R5, R2, R161 ;  /* 0x000000a102057220 */ /* 0x000fe20000410000 */
[----:B------:R-:W-:Y:S01]  /*ad20*/  LOP3.LUT R169, R4, R169, RZ, 0xc0, !PT ;  /* 0x000000a904a97212 */ /* 0x000fe200078ec0ff */
[----:B------:R-:W-:Y:S01]  /*ad30*/  FMUL.FTZ R4, R2, R160 ;  /* 0x000000a002047220 */ /* 0x000fe20000410000 */
[C---:B------:R-:W-:Y:S01]  /*ad40*/  FMUL.FTZ R10, R0.reuse, R158 ;  /* 0x0000009e000a7220 */ /* 0x040fe20000410000 */
[----:B------:R-:W2:Y:S01]  /*ad50*/  LDSM.16.MT88.4 R160, [R165] ;  /* 0x00000000a5a0783b */ /* 0x000ea20000004200 */
[----:B------:R-:W-:Y:S01]  /*ad60*/  FMUL.FTZ R11, R0, R159 ;  /* 0x0000009f000b7220 */ /* 0x000fe20000410000 */
[----:B------:R-:W-:Y:S01]  /*ad70*/  IADD3 R192, PT, PT, R208, R165, RZ ;  /* 0x000000a5d0c07210 */ /* 0x000fe20007ffe0ff */
[----:B------:R-:W-:Y:S01]  /*ad80*/  FMUL.FTZ R19, R0, R151 ;  /* 0x0000009700137220 */ /* 0x000fe20000410000 */
[C---:B------:R-:W-:Y:S01]  /*ad90*/  FMUL.FTZ R36, R2.reuse, R36 ;  /* 0x0000002402247220 */ /* 0x040fe20000410000 */
[C---:B------:R-:W-:Y:S01]  /*ada0*/  HMMA.16816.F32 R4, R168.reuse, R172, R4 ;  /* 0x000000aca804723c */ /* 0x040fe20000001804 */
[----:B------:R-:W-:Y:S02]  /*adb0*/  MUFU.EX2 R218, R218 ;  /* 0x000000da00da7308 */ /* 0x000fe40000000800 */
[----:B------:R-:W3:Y:S02]  /*adc0*/  LDSM.16.MT88.4 R156, [R192] ;  /* 0x00000000c09c783b */ /* 0x000ee40000004200 */
[----:B------:R-:W-:Y:S01]  /*add0*/  FMUL.FTZ R37, R2, R37 ;  /* 0x0000002502257220 */ /* 0x000fe20000410000 */
[C---:B------:R-:W-:Y:S01]  /*ade0*/  FMUL.FTZ R38, R0.reuse, R38 ;  /* 0x0000002600267220 */ /* 0x040fe20000410000 */
[----:B------:R-:W-:Y:S01]  /*adf0*/  FMUL.FTZ R39, R0, R39 ;  /* 0x0000002700277220 */ /* 0x000fe20000410000 */
[C---:B------:R-:W-:Y:S03]  /*ae00*/  HMMA.16816.F32 R8, R168.reuse, R174, R8 ;  /* 0x000000aea808723c */ /* 0x040fe60000001808 */
[----:B------:R-:W-:Y:S01]  /*ae10*/  MUFU.EX2 R217, R217 ;  /* 0x000000d900d97308 */ /* 0x000fe20000000800 */
[----:B------:R-:W4:Y:S01]  /*ae20*/  LDSM.16.MT88.4 R172, [R167+0x12000] ;  /* 0x01200000a7ac783b */ /* 0x000f220000004200 */
[C---:B------:R-:W-:Y:S01]  /*ae30*/  FMUL.FTZ R40, R2.reuse, R40 ;  /* 0x0000002802287220 */ /* 0x040fe20000410000 */
[----:B------:R-:W-:Y:S01]  /*ae40*/  FMUL.FTZ R41, R2, R41 ;  /* 0x0000002902297220 */ /* 0x000fe20000410000 */
[C---:B------:R-:W-:Y:S01]  /*ae50*/  FMUL.FTZ R42, R0.reuse, R42 ;  /* 0x0000002a002a7220 */ /* 0x040fe20000410000 */
[----:B------:R-:W-:Y:S01]  /*ae60*/  FMUL.FTZ R43, R0, R43 ;  /* 0x0000002b002b7220 */ /* 0x000fe20000410000 */
[C---:B-1----:R-:W-:Y:S04]  /*ae70*/  HMMA.16816.F32 R36, R168.reuse, R176, R36 ;  /* 0x000000b0a824723c */ /* 0x042fe80000001824 */
[----:B------:R-:W-:Y:S01]  /*ae80*/  MUFU.EX2 R207, R207 ;  /* 0x000000cf00cf7308 */ /* 0x000fe20000000800 */
[----:B------:R-:W-:Y:S01]  /*ae90*/  LOP3.LUT R177, R180, UR16, R183, 0x96, !PT ;  /* 0x00000010b4b17c12 */ /* 0x000fe2000f8e96b7 */
[C---:B------:R-:W-:Y:S01]  /*aea0*/  FMUL.FTZ R44, R2.reuse, R44 ;  /* 0x0000002c022c7220 */ /* 0x040fe20000410000 */
[----:B------:R-:W-:Y:S01]  /*aeb0*/  FMUL.FTZ R45, R2, R45 ;  /* 0x0000002d022d7220 */ /* 0x000fe20000410000 */
[C---:B------:R-:W-:Y:S01]  /*aec0*/  FMUL.FTZ R46, R0.reuse, R46 ;  /* 0x0000002e002e7220 */ /* 0x040fe20000410000 */
[----:B------:R-:W-:Y:S01]  /*aed0*/  FMUL.FTZ R47, R0, R47 ;  /* 0x0000002f002f7220 */ /* 0x000fe20000410000 */
[C---:B------:R-:W-:Y:S04]  /*aee0*/  HMMA.16816.F32 R40, R168.reuse, R178, R40 ;  /* 0x000000b2a828723c */ /* 0x040fe80000001828 */
[----:B------:R-:W1:Y:S01]  /*aef0*/  MUFU.EX2 R206, R206 ;  /* 0x000000ce00ce7308 */ /* 0x000e620000000800 */
        /* <DEDUP_REMOVED lines=16> */
[----:B------:R-:W2:Y:S02]  /*b000*/  LDSM.16.MT88.4 R160, [R166+0x12000] ;  /* 0x01200000a6a0783b */ /* 0x000ea40000004200 */
[----:B------:R-:W5:Y:S01]  /*b010*/  MUFU.EX2 R204, R204 ;  /* 0x000000cc00cc7308 */ /* 0x000f620000000800 */
        /* <DEDUP_REMOVED lines=111> */
[C---:B------:R-:W-:Y:S01]  /*b710*/  LOP3.LUT R176, R177.reuse, 0xff, RZ, 0xc0, !PT ;  /* 0x000000ffb1b07812 */ /* 0x040fe200078ec0ff */
[C---:B--2---:R-:W-:Y:S03]  /*b720*/  HMMA.16816.F32 R116, R168.reuse, R160, R116 ;  /* 0x000000a0a874723c */ /* 0x044fe60000001874 */
[----:B------:R-:W-:Y:S01]  /*b730*/  PRMT R17, R177, 0x7632, R17 ;  /* 0x00007632b1117816 */ /* 0x000fe20000000011 */
[C---:B------:R-:W-:Y:S01]  /*b740*/  FMUL.FTZ R12, R2.reuse, R152 ;  /* 0x00000098020c7220 */ /* 0x040fe20000410000 */
[----:B------:R-:W-:Y:S01]  /*b750*/  FMUL.FTZ R13, R2, R153 ;  /* 0x00000099020d7220 */ /* 0x000fe20000410000 */
[C---:B------:R-:W-:Y:S01]  /*b760*/  FMUL.FTZ R14, R0.reuse, R154 ;  /* 0x0000009a000e7220 */ /* 0x040fe20000410000 */
[----:B------:R-:W-:Y:S01]  /*b770*/  LOP3.LUT R18, R17, 0xff, RZ, 0xc0, !PT ;  /* 0x000000ff11127812 */ /* 0x000fe200078ec0ff */
[C---:B------:R-:W-:Y:S01]  /*b780*/  HMMA.16816.F32 R120, R168.reuse, R162, R120 ;  /* 0x000000a2a878723c */ /* 0x040fe20000001878 */
[----:B------:R-:W2:Y:S02]  /*b790*/  LDSM.16.MT88.4 R160, [R165+0x6000] ;  /* 0x00600000a5a0783b */ /* 0x000ea40000004200 */
[----:B------:R-:W-:Y:S01]  /*b7a0*/  FMUL.FTZ R15, R0, R155 ;  /* 0x0000009b000f7220 */ /* 0x000fe20000410000 */
[----:B-1----:R-:W-:Y:S01]  /*b7b0*/  F2FP.F16.F32.PACK_AB R154, R206, R207 ;  /* 0x000000cfce9a723e */ /* 0x002fe200000000ff */
[----:B------:R-:W-:Y:S01]  /*b7c0*/  FFMA.FTZ R199, R2, R247, R199 ;  /* 0x000000f702c77223 */ /* 0x000fe200000100c7 */
[----:B-----5:R-:W-:Y:S01]  /*b7d0*/  F2FP.F16.F32.PACK_AB R155, R204, R205 ;  /* 0x000000cdcc9b723e */ /* 0x020fe200000000ff */
[----:B------:R-:W-:Y:S01]  /*b7e0*/  FFMA.FTZ R197, R0, R246, R197 ;  /* 0x000000f600c57223 */ /* 0x000fe200000100c5 */
[C---:B---3--:R-:W-:Y:S03]  /*b7f0*/  HMMA.16816.F32 R124, R168.reuse, R156, R124 ;  /* 0x0000009ca87c723c */ /* 0x048fe6000000187c */
[----:B------:R-:W-:Y:S01]  /*b800*/  MOV R156, R182 ;  /* 0x000000b6009c7202 */ /* 0x000fe20000000f00 */
[----:B------:R-:W-:Y:S01]  /*b810*/  FADD.FTZ R199, R198, R199 ;  /* 0x000000c7c6c77221 */ /* 0x000fe20000010000 */
[----:B------:R-:W-:Y:S03]  /*b820*/  FADD.FTZ R197, R200, R197 ;  /* 0x000000c5c8c57221 */ /* 0x000fe60000010000 */
[C---:B------:R-:W-:Y:S03]  /*b830*/  HMMA.16816.F32 R128, R168.reuse, R158, R128 ;  /* 0x0000009ea880723c */ /* 0x040fe60000001880 */
[----:B------:R-:W-:Y:S01]  /*b840*/  FADD.FTZ R199, R194, R199 ;  /* 0x000000c7c2c77221 */ /* 0x000fe20000010000 */
[----:B------:R-:W-:Y:S03]  /*b850*/  FADD.FTZ R197, R196, R197 ;  /* 0x000000c5c4c57221 */ /* 0x000fe60000010000 */
[----:B------:R-:W-:Y:S01]  /*b860*/  FADD.FTZ R193, R193, R199 ;  /* 0x000000c7c1c17221 */ /* 0x000fe20000010000 */
[C---:B----4-:R-:W-:Y:S03]  /*b870*/  HMMA.16816.F32 R132, R168.reuse, R172, R132 ;  /* 0x000000aca884723c */ /* 0x050fe60000001884 */
[C---:B------:R-:W-:Y:S01]  /*b880*/  PRMT R173, R182.reuse, 0x7773, RZ ;  /* 0x00007773b6ad7816 */ /* 0x040fe200000000ff */
[----:B------:R-:W-:Y:S01]  /*b890*/  FADD.FTZ R195, R195, R197 ;  /* 0x000000c5c3c37221 */ /* 0x000fe20000010000 */
[C---:B------:R-:W-:Y:S01]  /*b8a0*/  PRMT R172, R182.reuse, 0x7772, RZ ;  /* 0x00007772b6ac7816 */ /* 0x040fe200000000ff */
[----:B------:R-:W-:Y:S02]  /*b8b0*/  FADD.FTZ R193, R215, R193 ;  /* 0x000000c1d7c17221 */ /* 0x000fe40000010000 */
[C---:B------:R-:W-:Y:S03]  /*b8c0*/  HMMA.16816.F32 R136, R168.reuse, R174, R136 ;  /* 0x000000aea888723c */ /* 0x040fe60000001888 */
[----:B------:R-:W-:Y:S01]  /*b8d0*/  PRMT R174, R182, 0x7771, RZ ;  /* 0x00007771b6ae7816 */ /* 0x000fe200000000ff */
[----:B------:R-:W-:Y:S01]  /*b8e0*/  FADD.FTZ R195, R218, R195 ;  /* 0x000000c3dac37221 */ /* 0x000fe20000010000 */
[----:B------:R-:W-:Y:S01]  /*b8f0*/  LDSM.16.MT88.4 R180, [R167+0x12800] ;  /* 0x01280000a7b4783b */ /* 0x000fe20000004200 */
[----:B------:R-:W-:Y:S02]  /*b900*/  PRMT R172, R172, 0x5410, R173 ;  /* 0x00005410acac7816 */ /* 0x000fe400000000ad */
[C---:B--2---:R-:W-:Y:S03]  /*b910*/  HMMA.16816.F32 R140, R168.reuse, R160, R140 ;  /* 0x000000a0a88c723c */ /* 0x044fe6000000188c */
[----:B------:R-:W-:Y:S02]  /*b920*/  LOP3.LUT R160, R156, 0xff, RZ, 0xc0, !PT ;  /* 0x000000ff9ca07812 */ /* 0x000fe400078ec0ff */
[----:B------:R-:W1:Y:S01]  /*b930*/  LDSM.16.MT88.4 R156, [R192+0x6000] ;  /* 0x00600000c09c783b */ /* 0x000e620000004200 */
[----:B------:R-:W-:Y:S02]  /*b940*/  LOP3.LUT R161, R177, 0xffff, RZ, 0xc0, !PT ;  /* 0x0000ffffb1a17812 */ /* 0x000fe400078ec0ff */
[C---:B------:R-:W-:Y:S03]  /*b950*/  HMMA.16816.F32 R144, R168.reuse, R162, R144 ;  /* 0x000000a2a890723c */ /* 0x040fe60000001890 */
[----:B------:R-:W-:Y:S02]  /*b960*/  SHF.R.U32.HI R161, RZ, 0x8, R161 ;  /* 0x00000008ffa17819 */ /* 0x000fe400000116a1 */
[----:B------:R-:W-:Y:S02]  /*b970*/  PRMT R174, R160, 0x5410, R174 ;  /* 0x00005410a0ae7816 */ /* 0x000fe400000000ae */
[----:B------:R-:W-:Y:S02]  /*b980*/  PRMT R176, R176, 0x5410, R161 ;  /* 0x00005410b0b07816 */ /* 0x000fe400000000a1 */
[----:B------:R-:W2:Y:S01]  /*b990*/  LDSM.16.MT88.4 R160, [R167+0x10800] ;  /* 0x01080000a7a0783b */ /* 0x000ea20000004200 */
[----:B------:R-:W-:Y:S02]  /*b9a0*/  LOP3.LUT R16, R172, 0xff00ff, RZ, 0xc0, !PT ;  /* 0x00ff00ffac107812 */ /* 0x000fe400078ec0ff */
[--C-:B------:R-:W-:Y:S02]  /*b9b0*/  HSET2.LE.AND R17, R174, R201.reuse, PT ;  /* 0x000000c9ae117233 */ /* 0x100fe40003803000 */
[----:B------:R-:W-:Y:S02]  /*b9c0*/  SHF.R.U32.HI R177, RZ, 0x18, R177 ;  /* 0x00000018ffb17819 */ /* 0x000fe400000116b1 */
[--C-:B------:R-:W-:Y:S01]  /*b9d0*/  HSET2.LE.AND R16, R16, R201.reuse, PT ;  /* 0x000000c910107233 */ /* 0x100fe20003803000 */
[----:B------:R-:W3:Y:S01]  /*b9e0*/  LDSM.16.MT88.4 R172, [R166+0x10800] ;  /* 0x01080000a6ac783b */ /* 0x000ee20000004200 */
[----:B------:R-:W-:Y:S02]  /*b9f0*/  PRMT R18, R18, 0x5410, R177 ;  /* 0x0000541012127816 */ /* 0x000fe400000000b1 */
[----:B------:R-:W-:Y:S01]  /*ba00*/  LOP3.LUT R154, R154, R17, RZ, 0xc0, !PT ;  /* 0x000000119a9a7212 */ /* 0x000fe200078ec0ff */
[C---:B------:R-:W-:Y:S01]  /*ba10*/  FMUL.FTZ R17, R2.reuse, R149 ;  /* 0x0000009502117220 */ /* 0x040fe20000410000 */
[----:B------:R-:W-:Y:S01]  /*ba20*/  LOP3.LUT R155, R155, R16, RZ, 0xc0, !PT ;  /* 0x000000109b9b7212 */ /* 0x000fe200078ec0ff */
[----:B------:R-:W-:Y:S01]  /*ba30*/  FMUL.FTZ R16, R2, R148 ;  /* 0x0000009402107220 */ /* 0x000fe20000410000 */
[--C-:B------:R-:W-:Y:S02]  /*ba40*/  HSET2.LE.AND R152, R176, R201.reuse, PT ;  /* 0x000000c9b0987233 */ /* 0x100fe40003803000 */
[----:B------:R-:W4:Y:S01]  /*ba50*/  LDSM.16.MT88.4 R176, [R165+0x800] ;  /* 0x00080000a5b0783b */ /* 0x000f220000004200 */
[--C-:B------:R-:W-:Y:S01]  /*ba60*/  HSET2.LE.AND R153, R18, R201.reuse, PT ;  /* 0x000000c912997233 */ /* 0x100fe20003803000 */
[----:B------:R-:W-:Y:S01]  /*ba70*/  FMUL.FTZ R18, R0, R150 ;  /* 0x0000009600127220 */ /* 0x000fe20000410000 */
[----:B------:R-:W-:Y:S02]  /*ba80*/  MOV R2, R3 ;  /* 0x0000000300027202 */ /* 0x000fe40000000f00 */
[----:B------:R-:W-:Y:S03]  /*ba90*/  MOV R0, R164 ;  /* 0x000000a400007202 */ /* 0x000fe60000000f00 */
[----:B------:R-:W5:Y:S01]  /*baa0*/  LDSM.16.MT88.4 R148, [R192+0x800] ;  /* 0x00080000c094783b */ /* 0x000f620000004200 */
[C---:B-1----:R-:W-:Y:S03]  /*bab0*/  HMMA.16816.F32 R12, R168.reuse, R156, R12 ;  /* 0x0000009ca80c723c */ /* 0x042fe6000000180c */
[C---:B------:R-:W-:Y:S01]  /*bac0*/  F2FP.F16.F32.PACK_AB R157, R216.reuse, R215 ;  /* 0x000000d7d89d723e */ /* 0x040fe200000000ff */
[----:B------:R-:W-:Y:S01]  /*bad0*/  FADD.FTZ R216, R216, R193 ;  /* 0x000000c1d8d87221 */ /* 0x000fe20000010000 */
[C---:B------:R-:W-:Y:S01]  /*bae0*/  F2FP.F16.F32.PACK_AB R156, R217.reuse, R218 ;  /* 0x000000dad99c723e */ /* 0x040fe200000000ff */
        /* <DEDUP_REMOVED lines=10> */
[----:B------:R-:W-:Y:S03]  /*bb90*/  FADD.FTZ R204, R204, R217 ;  /* 0x000000d9cccc7221 */ /* 0x000fe60000010000 */
[C---:B------:R-:W-:Y:S01]  /*bba0*/  HMMA.16816.F32 R8, R152.reuse, R162, R8 ;  /* 0x000000a29808723c */ /* 0x040fe20000001808 */
[----:B------:R-:W2:Y:S07]  /*bbb0*/  LDSM.16.MT88.4 R160, [R192+0x2800] ;  /* 0x00280000c0a0783b */ /* 0x000eae0000004200 */
[C---:B---3--:R-:W-:Y:S08]  /*bbc0*/  HMMA.16816.F32 R36, R152.reuse, R172, R36 ;  /* 0x000000ac9824723c */ /* 0x048ff00000001824 */
[C---:B------:R-:W-:Y:S01]  /*bbd0*/  HMMA.16816.F32 R40, R152.reuse, R174, R40 ;  /* 0x000000ae9828723c */ /* 0x040fe20000001828 */
[----:B------:R-:W3:Y:S07]  /*bbe0*/  LDSM.16.MT88.4 R172, [R165+0x4800] ;  /* 0x00480000a5ac783b */ /* 0x000eee0000004200 */
[C---:B----4-:R-:W-:Y:S08]  /*bbf0*/  HMMA.16816.F32 R44, R152.reuse, R176, R44 ;  /* 0x000000b0982c723c */ /* 0x050ff0000000182c */
[C---:B------:R-:W-:Y:S01]  /*bc00*/  HMMA.16816.F32 R48, R152.reuse, R178, R48 ;  /* 0x000000b29830723c */ /* 0x040fe20000001830 */
[----:B------:R-:W-:Y:S07]  /*bc10*/  LDSM.16.MT88.4 R176, [R167+0x16800] ;  /* 0x01680000a7b0783b */ /* 0x000fee0000004200 */
[C---:B-----5:R-:W-:Y:S08]  /*bc20*/  HMMA.16816.F32 R52, R152.reuse, R148, R52 ;  /* 0x000000949834723c */ /* 0x060ff00000001834 */
[C---:B------:R-:W-:Y:S01]  /*bc30*/  HMMA.16816.F32 R56, R152.reuse, R150, R56 ;  /* 0x000000969838723c */ /* 0x040fe20000001838 */
[----:B------:R-:W4:Y:S07]  /*bc40*/  LDSM.16.MT88.4 R148, [R192+0x4800] ;  /* 0x00480000c094783b */ /* 0x000f2e0000004200 */
[C---:B------:R-:W-:Y:S08]  /*bc50*/  HMMA.16816.F32 R60, R152.reuse, R180, R60 ;  /* 0x000000b4983c723c */ /* 0x040ff0000000183c */
[C---:B------:R-:W-:Y:S01]  /*bc60*/  HMMA.16816.F32 R64, R152.reuse, R182, R64 ;  /* 0x000000b69840723c */ /* 0x040fe20000001840 */
[----:B------:R-:W-:Y:S07]  /*bc70*/  LDSM.16.MT88.4 R180, [R167+0x17000] ;  /* 0x01700000a7b4783b */ /* 0x000fee0000004200 */
[C---:B------:R-:W-:Y:S03]  /*bc80*/  HMMA.16816.F32 R68, R152.reuse, R184, R68 ;  /* 0x000000b89844723c */ /* 0x040fe60000001844 */
[--C-:B------:R-:W-:Y:S01]  /*bc90*/  FFMA.FTZ R184, R24, UR4, -R203.reuse ;  /* 0x0000000418b87c23 */ /* 0x100fe200080108cb */
[----:B------:R-:W-:Y:S04]  /*bca0*/  FFMA.FTZ R185, R25, UR4, -R203 ;  /* 0x0000000419b97c23 */ /* 0x000fe800080108cb */
[C---:B------:R-:W-:Y:S01]  /*bcb0*/  HMMA.16816.F32 R72, R152.reuse, R186, R72 ;  /* 0x000000ba9848723c */ /* 0x040fe20000001848 */
[----:B------:R-:W-:Y:S02]  /*bcc0*/  MUFU.EX2 R184, R184 ;  /* 0x000000b800b87308 */ /* 0x000fe40000000800 */
[--C-:B------:R-:W-:Y:S01]  /*bcd0*/  FFMA.FTZ R186, R26, UR4, -R202.reuse ;  /* 0x000000041aba7c23 */ /* 0x100fe200080108ca */
[----:B------:R-:W-:Y:S07]  /*bce0*/  FFMA.FTZ R187, R27, UR4, -R202 ;  /* 0x000000041bbb7c23 */ /* 0x000fee00080108ca */
[----:B------:R-:W5:Y:S01]  /*bcf0*/  MUFU.EX2 R185, R185 ;  /* 0x000000b900b97308 */ /* 0x000f620000000800 */
[C---:B-1----:R-:W-:Y:S09]  /*bd00*/  HMMA.16816.F32 R76, R152.reuse, R156, R76 ;  /* 0x0000009c984c723c */ /* 0x042ff2000000184c */
[----:B------:R-:W-:Y:S10]  /*bd10*/  MUFU.EX2 R186, R186 ;  /* 0x000000ba00ba7308 */ /* 0x000ff40000000800 */
[----:B------:R-:W-:Y:S01]  /*bd20*/  MUFU.EX2 R187, R187 ;  /* 0x000000bb00bb7308 */ /* 0x000fe20000000800 */
[C---:B------:R-:W-:Y:S01]  /*bd30*/  HMMA.16816.F32 R80, R152.reuse, R158, R80 ;  /* 0x0000009e9850723c */ /* 0x040fe20000001850 */
[----:B------:R-:W1:Y:S07]  /*bd40*/  LDSM.16.MT88.4 R156, [R166+0x16800] ;  /* 0x01680000a69c783b */ /* 0x000e6e0000004200 */
[C---:B--2---:R-:W-:Y:S01]  /*bd50*/  HMMA.16816.F32 R84, R152.reuse, R160, R84 ;  /* 0x000000a09854723c */ /* 0x044fe20000001854 */
[----:B------:R-:W-:Y:S04]  /*bd60*/  MOV R160, UR26 ;  /* 0x0000001a00a07c02 */ /* 0x000fe80008000f00 */
[----:B------:R-:W-:Y:S03]  /*bd70*/  LOP3.LUT R160, R245, UR29, R160, 0x96, !PT ;  /* 0x0000001df5a07c12 */ /* 0x000fe6000f8e96a0 */
[C---:B------:R-:W-:Y:S03]  /*bd80*/  HMMA.16816.F32 R88, R152.reuse, R162, R88 ;  /* 0x000000a29858723c */ /* 0x040fe60000001858 */
[----:B------:R-:W-:Y:S05]  /*bd90*/  IMAD.WIDE.U32 R160, R160, -0x326172a9, RZ ;  /* 0xcd9e8d57a0a07825 */ /* 0x000fea00078e00ff */
[C---:B------:R-:W-:Y:S03]  /*bda0*/  HMMA.16816.F32 R92, R152.reuse, R168, R92 ;  /* 0x000000a8985c723c */ /* 0x040fe6000000185c */
[----:B------:R-:W-:Y:S02]  /*bdb0*/  LOP3.LUT R219, R219, UR15, R161, 0x96, !PT ;  /* 0x0000000fdbdb7c12 */ /* 0x000fe4000f8e96a1 */
[----:B------:R-:W-:Y:S03]  /*bdc0*/  LOP3.LUT R160, R239, UR14, R160, 0x96, !PT ;  /* 0x0000000eefa07c12 */ /* 0x000fe6000f8e96a0 */
[C---:B------:R-:W-:Y:S03]  /*bdd0*/  HMMA.16816.F32 R96, R152.reuse, R170, R96 ;  /* 0x000000aa9860723c */ /* 0x040fe60000001860 */
[----:B------:R-:W-:Y:S04]  /*bde0*/  IMAD.WIDE.U32 R160, R160, -0x2daee0ad, RZ ;  /* 0xd2511f53a0a07825 */ /* 0x000fe800078e00ff */
[----:B------:R-:W-:Y:S01]  /*bdf0*/  IMAD.WIDE.U32 R248, R219, -0x2daee0ad, RZ ;  /* 0xd2511f53dbf87825 */ /* 0x000fe200078e00ff */
[C---:B------:R-:W-:Y:S03]  /*be00*/  HMMA.16816.F32 R100, R152.reuse, R188, R100 ;  /* 0x000000bc9864723c */ /* 0x040fe60000001864 */
[----:B------:R-:W-:Y:S01]  /*be10*/  FFMA.FTZ R188, R20, UR4, -R203 ;  /* 0x0000000414bc7c23 */ /* 0x000fe200080108cb */
[----:B------:R-:W-:Y:S01]  /*be20*/  LOP3.LUT R162, R242, UR23, R249, 0x96, !PT ;  /* 0x00000017f2a27c12 */ /* 0x000fe2000f8e96f9 */
[----:B------:R-:W-:Y:S01]  /*be30*/  FFMA.FTZ R189, R21, UR4, -R203 ;  /* 0x0000000415bd7c23 */ /* 0x000fe200080108cb */
[----:B------:R-:W-:Y:S02]  /*be40*/  LOP3.LUT R248, R248, UR22, R161, 0x96, !PT ;  /* 0x00000016f8f87c12 */ /* 0x000fe4000f8e96a1 */
[C---:B------:R-:W-:Y:S01]  /*be50*/  HMMA.16816.F32 R104, R152.reuse, R190, R104 ;  /* 0x000000be9868723c */ /* 0x040fe20000001868 */
[----:B------:R-:W2:Y:S02]  /*be60*/  MUFU.EX2 R188, R188 ;  /* 0x000000bc00bc7308 */ /* 0x000ea40000000800 */
[----:B------:R-:W-:Y:S04]  /*be70*/  IMAD.WIDE.U32 R162, R162, -0x326172a9, RZ ;  /* 0xcd9e8d57a2a27825 */ /* 0x000fe800078e00ff */
[--C-:B------:R-:W-:Y:S04]  /*be80*/  FFMA.FTZ R191, R22, UR4, -R202.reuse ;  /* 0x0000000416bf7c23 */ /* 0x100fe800080108ca */
[----:B------:R-:W-:Y:S01]  /*be90*/  MUFU.EX2 R189, R189 ;  /* 0x000000bd00bd7308 */ /* 0x000fe20000000800 */
[----:B------:R-:W-:Y:S01]  /*bea0*/  FFMA.FTZ R190, R23, UR4, -R202 ;  /* 0x0000000417be7c23 */ /* 0x000fe200080108ca */
[----:B------:R-:W-:Y:S01]  /*beb0*/  IMAD.WIDE.U32 R248, R248, -0x326172a9, RZ ;  /* 0xcd9e8d57f8f87825 */ /* 0x000fe200078e00ff */
[C---:B---3--:R-:W-:Y:S07]  /*bec0*/  HMMA.16816.F32 R108, R152.reuse, R172, R108 ;  /* 0x000000ac986c723c */ /* 0x048fee000000186c */
[----:B------:R-:W3:Y:S01]  /*bed0*/  MUFU.EX2 R191, R191 ;  /* 0x000000bf00bf7308 */ /* 0x000ee20000000800 */
[----:B------:R-:W-:Y:S02]  /*bee0*/  LOP3.LUT R161, R238, UR13, R163, 0x96, !PT ;  /* 0x0000000deea17c12 */ /* 0x000fe4000f8e96a3 */
[----:B------:R-:W-:Y:S07]  /*bef0*/  LOP3.LUT R220, R162, UR10, R249, 0x96, !PT ;  /* 0x0000000aa2dc7c12 */ /* 0x000fee000f8e96f9 */
[----:B------:R-:W1:Y:S01]  /*bf00*/  MUFU.EX2 R190, R190 ;  /* 0x000000be00be7308 */ /* 0x000e620000000800 */
[----:B-----5:R-:W-:Y:S01]  /*bf10*/  F2FP.F16.F32.PACK_AB R20, R185, R184 ;  /* 0x000000b8b914723e */ /* 0x020fe200000000ff */
[C---:B------:R-:W-:Y:S01]  /*bf20*/  HMMA.16816.F32 R112, R152.reuse, R174, R112 ;  /* 0x000000ae9870723c */ /* 0x040fe20000001870 */
[----:B------:R-:W-:Y:S02]  /*bf30*/  UIADD3 UR10, UPT, UPT, UR9, -0x1, URZ ;  /* 0xffffffff090a7890 */ /* 0x000fe4000fffe0ff */
[----:B------:R-:W-:Y:S04]  /*bf40*/  IMAD.WIDE.U32 R220, R220, -0x2daee0ad, RZ ;  /* 0xd2511f53dcdc7825 */ /* 0x000fe800078e00ff */
[----:B--2---:R-:W-:Y:S01]  /*bf50*/  FADD.FTZ R206, R188, R206 ;  /* 0x000000cebcce7221 */ /* 0x004fe20000010000 */
[C---:B----4-:R-:W-:Y:S01]  /*bf60*/  HMMA.16816.F32 R116, R152.reuse, R148, R116 ;  /* 0x000000949874723c */ /* 0x050fe20000001874 */
[----:B------:R-:W-:Y:S02]  /*bf70*/  UMOV UR9, UR10 ;  /* 0x0000000a00097c82 */ /* 0x000fe40008000000 */
[----:B---3--:R-:W-:Y:S05]  /*bf80*/  FADD.FTZ R204, R191, R204 ;  /* 0x000000ccbfcc7221 */ /* 0x008fea0000010000 */
[C---:B------:R-:W-:Y:S01]  /*bf90*/  HMMA.16816.F32 R120, R152.reuse, R150, R120 ;  /* 0x000000969878723c */ /* 0x040fe20000001878 */
[----:B------:R-:W2:Y:S07]  /*bfa0*/  LDSM.16.MT88.4 R148, [R165+0x6800] ;  /* 0x00680000a594783b */ /* 0x000eae0000004200 */
[C---:B------:R-:W-:Y:S08]  /*bfb0*/  HMMA.16816.F32 R124, R152.reuse, R176, R124 ;  /* 0x000000b0987c723c */ /* 0x040ff0000000187c */
[C---:B------:R-:W-:Y:S08]  /*bfc0*/  HMMA.16816.F32 R128, R152.reuse, R178, R128 ;  /* 0x000000b29880723c */ /* 0x040ff00000001880 */
[C---:B-1----:R-:W-:Y:S03]  /*bfd0*/  HMMA.16816.F32 R132, R152.reuse, R156, R132 ;  /* 0x0000009c9884723c */ /* 0x042fe60000001884 */
[----:B------:R-:W-:Y:S05]  /*bfe0*/  IMAD.WIDE.U32 R156, R161, -0x2daee0ad, RZ ;  /* 0xd2511f53a19c7825 */ /* 0x000fea00078e00ff */
[C---:B------:R-:W-:Y:S03]  /*bff0*/  HMMA.16816.F32 R136, R152.reuse, R158, R136 ;  /* 0x0000009e9888723c */ /* 0x040fe60000001888 */
[----:B------:R-:W-:Y:S02]  /*c000*/  LOP3.LUT R168, R156, UR17, R221, 0x96, !PT ;  /* 0x000000119ca87c12 */ /* 0x000fe4000f8e96dd */
[----:B------:R-:W-:Y:S02]  /*c010*/  LOP3.LUT R250, R160, UR20, R157, 0x96, !PT ;  /* 0x00000014a0fa7c12 */ /* 0x000fe4000f8e969d */
[----:B------:R-:W1:Y:S01]  /*c020*/  LDSM.16.MT88.4 R156, [R192+0x6800] ;  /* 0x00680000c09c783b */ /* 0x000e620000004200 */
[----:B------:R-:W-:Y:S01]  /*c030*/  IMAD.WIDE.U32 R168, R168, -0x326172a9, RZ ;  /* 0xcd9e8d57a8a87825 */ /* 0x000fe200078e00ff */
[C---:B--2---:R-:W-:Y:S03]  /*c040*/  HMMA.16816.F32 R140, R152.reuse, R148, R140 ;  /* 0x00000094988c723c */ /* 0x044fe6000000188c */
[----:B------:R-:W-:Y:S01]  /*c050*/  IMAD.WIDE.U32 R250, R250, -0x326172a9, RZ ;  /* 0xcd9e8d57fafa7825 */ /* 0x000fe200078e00ff */
[----:B------:R-:W-:Y:S02]  /*c060*/  MOV R160, R168 ;  /* 0x000000a800a07202 */ /* 0x000fe40000000f00 */
[----:B------:R-:W-:Y:S02]  /*c070*/  PRMT R24, R168, 0x7772, RZ ;  /* 0x00007772a8187816 */ /* 0x000fe400000000ff */
[C---:B------:R-:W-:Y:S01]  /*c080*/  HMMA.16816.F32 R144, R152.reuse, R150, R144 ;  /* 0x000000969890723c */ /* 0x040fe20000001890 */
[----:B------:R-:W-:Y:S02]  /*c090*/  LDSM.16.MT88.4 R148, [R166+0x11000] ;  /* 0x01100000a694783b */ /* 0x000fe40000004200 */
[----:B------:R-:W-:Y:S02]  /*c0a0*/  LOP3.LUT R25, R160, 0xff, RZ, 0xc0, !PT ;  /* 0x000000ffa0197812 */ /* 0x000fe400078ec0ff */
[C---:B------:R-:W-:Y:S02]  /*c0b0*/  PRMT R172, R168.reuse, 0x7773, RZ ;  /* 0x00007773a8ac7816 */ /* 0x040fe400000000ff */
[----:B------:R-:W-:Y:S02]  /*c0c0*/  PRMT R173, R168, 0x7771, RZ ;  /* 0x00007771a8ad7816 */ /* 0x000fe400000000ff */
[----:B------:R-:W-:Y:S01]  /*c0d0*/  PRMT R172, R24, 0x5410, R172 ;  /* 0x0000541018ac7816 */ /* 0x000fe200000000ac */
[----:B------:R-:W-:Y:S01]  /*c0e0*/  LDSM.16.MT88.4 R160, [R165+0x1000] ;  /* 0x00100000a5a0783b */ /* 0x000fe20000004200 */
[----:B------:R-:W-:Y:S02]  /*c0f0*/  PRMT R173, R25, 0x5410, R173 ;  /* 0x0000541019ad7816 */ /* 0x000fe400000000ad */
[----:B------:R-:W-:Y:S02]  /*c100*/  LOP3.LUT R168, R250, UR11, R169, 0x96, !PT ;  /* 0x0000000bfaa87c12 */ /* 0x000fe4000f8e96a9 */
[----:B------:R-:W-:Y:S02]  /*c110*/  LOP3.LUT R23, R172, 0xff00ff, RZ, 0xc0, !PT ;  /* 0x00ff00ffac177812 */ /* 0x000fe400078ec0ff */
[C---:B------:R-:W-:Y:S01]  /*c120*/  LOP3.LUT R175, R168.reuse, 0xffff, RZ, 0xc0, !PT ;  /* 0x0000ffffa8af7812 */ /* 0x040fe200078ec0ff */
[----:B------:R-:W2:Y:S01]  /*c130*/  LDSM.16.MT88.4 R24, [R167+0x11000] ;  /* 0x01100000a718783b */ /* 0x000ea20000004200 */
[C---:B------:R-:W-:Y:S02]  /*c140*/  PRMT R174, R168.reuse, 0x7632, R174 ;  /* 0x00007632a8ae7816 */ /* 0x040fe400000000ae */
[----:B------:R-:W-:Y:S02]  /*c150*/  LOP3.LUT R176, R168, 0xff, RZ, 0xc0, !PT ;  /* 0x000000ffa8b07812 */ /* 0x000fe400078ec0ff */
[----:B------:R-:W-:Y:S02]  /*c160*/  SHF.R.U32.HI R21, RZ, 0x18, R168 ;  /* 0x00000018ff157819 */ /* 0x000fe400000116a8 */
[----:B------:R-:W-:Y:S01]  /*c170*/  SHF.R.U32.HI R175, RZ, 0x8, R175 ;  /* 0x00000008ffaf7819 */ /* 0x000fe200000116af */
[----:B------:R-:W3:Y:S01]  /*c180*/  LDSM.16.MT88.4 R168, [R192+0x1000] ;  /* 0x00100000c0a8783b */ /* 0x000ee20000004200 */
[----:B------:R-:W-:Y:S02]  /*c190*/  LOP3.LUT R174, R174, 0xff, RZ, 0xc0, !PT ;  /* 0x000000ffaeae7812 */ /* 0x000fe400078ec0ff */
[--C-:B------:R-:W-:Y:S01]  /*c1a0*/  HSET2.LE.AND R22, R173, R201.reuse, PT ;  /* 0x000000c9ad167233 */ /* 0x100fe20003803000 */
[C---:B-1----:R-:W-:Y:S03]  /*c1b0*/  HMMA.16816.F32 R12, R152.reuse, R156, R12 ;  /* 0x0000009c980c723c */ /* 0x042fe6000000180c */
[----:B------:R-:W-:Y:S02]  /*c1c0*/  PRMT R176, R176, 0x5410, R175 ;  /* 0x00005410b0b07816 */ /* 0x000fe400000000af */
[----:B------:R-:W-:Y:S02]  /*c1d0*/  PRMT R21, R174, 0x5410, R21 ;  /* 0x00005410ae157816 */ /* 0x000fe40000000015 */
[----:B------:R-:W-:Y:S01]  /*c1e0*/  LOP3.LUT R22, R20, R22, RZ, 0xc0, !PT ;  /* 0x0000001614167212 */ /* 0x000fe200078ec0ff */
[----:B------:R-:W-:Y:S01]  /*c1f0*/  HMMA.16816.F32 R16, R152, R158, R16 ;  /* 0x0000009e9810723c */ /* 0x000fe20000001810 */
[----:B------:R-:W1:Y:S02]  /*c200*/  LDSM.16.MT88.4 R172, [R167+0x13000] ;  /* 0x01300000a7ac783b */ /* 0x000e640000004200 */
[--C-:B------:R-:W-:Y:S02]  /*c210*/  HSET2.LE.AND R23, R23, R201.reuse, PT ;  /* 0x000000c917177233 */ /* 0x100fe40003803000 */
[--C-:B------:R-:W-:Y:S02]  /*c220*/  HSET2.LE.AND R20, R176, R201.reuse, PT ;  /* 0x000000c9b0147233 */ /* 0x100fe40003803000 */
[--C-:B------:R-:W-:Y:S02]  /*c230*/  HSET2.LE.AND R21, R21, R201.reuse, PT ;  /* 0x000000c915157233 */ /* 0x100fe40003803000 */
[----:B------:R-:W-:Y:S01]  /*c240*/  F2FP.F16.F32.PACK_AB R176, R187, R186 ;  /* 0x000000babbb0723e */ /* 0x000fe200000000ff */
[----:B------:R-:W-:Y:S01]  /*c250*/  LDSM.16.MT88.4 R152, [R192+0x3000] ;  /* 0x00300000c098783b */ /* 0x000fe20000004200 */
[C---:B------:R-:W-:Y:S01]  /*c260*/  F2FP.F16.F32.PACK_AB R157, R189.reuse, R188 ;  /* 0x000000bcbd9d723e */ /* 0x040fe200000000ff */
[----:B------:R-:W-:Y:S01]  /*c270*/  FADD.FTZ R189, R189, R206 ;  /* 0x000000cebdbd7221 */ /* 0x000fe20000010000 */
[C---:B------:R-:W-:Y:S01]  /*c280*/  F2FP.F16.F32.PACK_AB R156, R190.reuse, R191 ;  /* 0x000000bfbe9c723e */ /* 0x040fe200000000ff */
[----:B------:R-:W-:Y:S01]  /*c290*/  FADD.FTZ R190, R190, R204 ;  /* 0x000000ccbebe7221 */ /* 0x000fe20000010000 */
[----:B------:R-:W-:Y:S01]  /*c2a0*/  LOP3.LUT R23, R176, R23, RZ, 0xc0, !PT ;  /* 0x00000017b0177212 */ /* 0x000fe200078ec0ff */
[----:B------:R-:W-:Y:S01]  /*c2b0*/  FADD.FTZ R189, R184, R189 ;  /* 0x000000bdb8bd7221 */ /* 0x000fe20000010000 */
[----:B------:R-:W-:Y:S01]  /*c2c0*/  LOP3.LUT R20, R157, R20, RZ, 0xc0, !PT ;  /* 0x000000149d147212 */ /* 0x000fe200078ec0ff */
[----:B------:R-:W-:Y:S01]  /*c2d0*/  LDSM.16.MT88.4 R176, [R192+0x5000] ;  /* 0x00500000c0b0783b */ /* 0x000fe20000004200 */
[----:B------:R-:W-:Y:S01]  /*c2e0*/  LOP3.LUT R21, R156, R21, RZ, 0xc0, !PT ;  /* 0x000000159c157212 */ /* 0x000fe200078ec0ff */
[----:B------:R-:W-:Y:S01]  /*c2f0*/  FADD.FTZ R190, R186, R190 ;  /* 0x000000bebabe7221 */ /* 0x000fe20000010000 */
[----:B------:R-:W-:Y:S03]  /*c300*/  FADD.FTZ R185, R185, R189 ;  /* 0x000000bdb9b97221 */ /* 0x000fe60000010000 */
[----:B------:R-:W-:Y:S02]  /*c310*/  FADD.FTZ R187, R187, R190 ;  /* 0x000000bebbbb7221 */ /* 0x000fe40000010000 */
[C---:B--2---:R-:W-:Y:S01]  /*c320*/  HMMA.16816.F32 R4, R20.reuse, R24, R4 ;  /* 0x000000181404723c */ /* 0x044fe20000001804 */
[----:B------:R-:W-:Y:S07]  /*c330*/  LDSM.16.MT88.4 R156, [R167+0x15000] ;  /* 0x01500000a79c783b */ /* 0x000fee0000004200 */
        /* <DEDUP_REMOVED lines=20> */
[C---:B------:R-:W-:Y:S08]  /*c480*/  HMMA.16816.F32 R84, R20.reuse, R152, R84 ;  /* 0x000000981454723c */ /* 0x040ff00000001854 */
[C---:B------:R-:W-:Y:S03]  /*c490*/  HMMA.16816.F32 R88, R20.reuse, R154, R88 ;  /* 0x0000009a1458723c */ /* 0x040fe60000001858 */
[----:B------:R-:W-:Y:S05]  /*c4a0*/  LOP3.LUT R154, R248, UR12, R251, 0x96, !PT ;  /* 0x0000000cf89a7c12 */ /* 0x000fea000f8e96fb */
[C---:B------:R-:W-:Y:S03]  /*c4b0*/  HMMA.16816.F32 R92, R20.reuse, R156, R92 ;  /* 0x0000009c145c723c */ /* 0x040fe6000000185c */
[----:B------:R-:W-:Y:S05]  /*c4c0*/  IMAD.WIDE.U32 R154, R154, -0x2daee0ad, RZ ;  /* 0xd2511f539a9a7825 */ /* 0x000fea00078e00ff */
[C---:B------:R-:W-:Y:S01]  /*c4d0*/  HMMA.16816.F32 R96, R20.reuse, R158, R96 ;  /* 0x0000009e1460723c */ /* 0x040fe20000001860 */
[----:B------:R-:W4:Y:S02]  /*c4e0*/  LDSM.16.MT88.4 R156, [R167+0x11800] ;  /* 0x01180000a79c783b */ /* 0x000f240000004200 */
[----:B------:R-:W-:Y:S02]  /*c4f0*/  PRMT R153, R154, 0x7773, RZ ;  /* 0x000077739a997816 */ /* 0x000fe400000000ff */
[----:B------:R-:W-:Y:S02]  /*c500*/  LOP3.LUT R220, R220, UR16, R155, 0x96, !PT ;  /* 0x00000010dcdc7c12 */ /* 0x000fe4000f8e969b */
[----:B------:R-:W-:Y:S01]  /*c510*/  MOV R155, R154 ;  /* 0x0000009a009b7202 */ /* 0x000fe20000000f00 */
[C---:B-----5:R-:W-:Y:S03]  /*c520*/  HMMA.16816.F32 R100, R20.reuse, R160, R100 ;  /* 0x000000a01464723c */ /* 0x060fe60000001864 */
[C---:B------:R-:W-:Y:S02]  /*c530*/  PRMT R152, R154.reuse, 0x7772, RZ ;  /* 0x000077729a987816 */ /* 0x040fe400000000ff */
[----:B------:R-:W-:Y:S02]  /*c540*/  PRMT R154, R154, 0x7771, RZ ;  /* 0x000077719a9a7816 */ /* 0x000fe400000000ff */
[----:B------:R-:W-:Y:S01]  /*c550*/  PRMT R152, R152, 0x5410, R153 ;  /* 0x0000541098987816 */ /* 0x000fe20000000099 */
[C---:B------:R-:W-:Y:S08]  /*c560*/  HMMA.16816.F32 R104, R20.reuse, R162, R104 ;  /* 0x000000a21468723c */ /* 0x040ff00000001868 */
[C---:B---3--:R-:W-:Y:S08]  /*c570*/  HMMA.16816.F32 R108, R20.reuse, R168, R108 ;  /* 0x000000a8146c723c */ /* 0x048ff0000000186c */
[C---:B------:R-:W-:Y:S01]  /*c580*/  HMMA.16816.F32 R112, R20.reuse, R170, R112 ;  /* 0x000000aa1470723c */ /* 0x040fe20000001870 */
[----:B------:R-:W-:Y:S07]  /*c590*/  LDSM.16.MT88.4 R168, [R166+0x15800] ;  /* 0x01580000a6a8783b */ /* 0x000fee0000004200 */
[C---:B------:R-:W-:Y:S03]  /*c5a0*/  HMMA.16816.F32 R116, R20.reuse, R176, R116 ;  /* 0x000000b01474723c */ /* 0x040fe60000001874 */
[--C-:B------:R-:W-:Y:S01]  /*c5b0*/  FFMA.FTZ R176, R28, UR4, -R203.reuse ;  /* 0x000000041cb07c23 */ /* 0x100fe200080108cb */
[--C-:B------:R-:W-:Y:S04]  /*c5c0*/  FFMA.FTZ R177, R29, UR4, -R203.reuse ;  /* 0x000000041db17c23 */ /* 0x100fe800080108cb */
[C---:B------:R-:W-:Y:S01]  /*c5d0*/  HMMA.16816.F32 R120, R20.reuse, R178, R120 ;  /* 0x000000b21478723c */ /* 0x040fe20000001878 */
[----:B------:R-:W3:Y:S02]  /*c5e0*/  MUFU.EX2 R176, R176 ;  /* 0x000000b000b07308 */ /* 0x000ee40000000800 */
[--C-:B------:R-:W-:Y:S01]  /*c5f0*/  FFMA.FTZ R178, R30, UR4, -R202.reuse ;  /* 0x000000041eb27c23 */ /* 0x100fe200080108ca */
[--C-:B------:R-:W-:Y:S07]  /*c600*/  FFMA.FTZ R179, R34, UR4, -R202.reuse ;  /* 0x0000000422b37c23 */ /* 0x100fee00080108ca */
[----:B------:R-:W-:Y:S01]  /*c610*/  MUFU.EX2 R177, R177 ;  /* 0x000000b100b17308 */ /* 0x000fe20000000800 */
[C---:B------:R-:W-:Y:S09]  /*c620*/  HMMA.16816.F32 R124, R20.reuse, R180, R124 ;  /* 0x000000b4147c723c */ /* 0x040ff2000000187c */
[----:B------:R-:W5:Y:S01]  /*c630*/  MUFU.EX2 R178, R178 ;  /* 0x000000b200b27308 */ /* 0x000f620000000800 */
[--C-:B------:R-:W-:Y:S01]  /*c640*/  FFMA.FTZ R181, R31, UR4, -R202.reuse ;  /* 0x000000041fb57c23 */ /* 0x100fe200080108ca */
[----:B------:R-:W-:Y:S01]  /*c650*/  FFMA.FTZ R202, R35, UR4, -R202 ;  /* 0x0000000423ca7c23 */ /* 0x000fe200080108ca */
[----:B------:R-:W4:Y:S01]  /*c660*/  LDSM.16.MT88.4 R28, [R166+0x11800] ;  /* 0x01180000a61c783b */ /* 0x000f220000004200 */
[--C-:B------:R-:W-:Y:S01]  /*c670*/  FFMA.FTZ R180, R32, UR4, -R203.reuse ;  /* 0x0000000420b47c23 */ /* 0x100fe200080108cb */
[----:B------:R-:W-:Y:S01]  /*c680*/  FFMA.FTZ R203, R33, UR4, -R203 ;  /* 0x0000000421cb7c23 */ /* 0x000fe200080108cb */
[C---:B------:R-:W-:Y:S04]  /*c690*/  HMMA.16816.F32 R128, R20.reuse, R182, R128 ;  /* 0x000000b61480723c */ /* 0x040fe80000001880 */
[----:B------:R-:W-:Y:S01]  /*c6a0*/  MUFU.EX2 R179, R179 ;  /* 0x000000b300b37308 */ /* 0x000fe20000000800 */
[----:B------:R-:W-:Y:S01]  /*c6b0*/  LOP3.LUT R32, R220, 0xffff, RZ, 0xc0, !PT ;  /* 0x0000ffffdc207812 */ /* 0x000fe200078ec0ff */
[----:B---3--:R-:W-:Y:S08]  /*c6c0*/  FADD.FTZ R185, R176, R185 ;  /* 0x000000b9b0b97221 */ /* 0x008ff00000010000 */
[----:B------:R-:W-:Y:S01]  /*c6d0*/  MUFU.EX2 R180, R180 ;  /* 0x000000b400b47308 */ /* 0x000fe20000000800 */
[----:B------:R-:W-:Y:S01]  /*c6e0*/  SHF.R.U32.HI R32, RZ, 0x8, R32 ;  /* 0x00000008ff207819 */ /* 0x000fe20000011620 */
[C---:B-1----:R-:W-:Y:S08]  /*c6f0*/  HMMA.16816.F32 R132, R20.reuse, R172, R132 ;  /* 0x000000ac1484723c */ /* 0x042ff00000001884 */
[----:B------:R-:W-:Y:S01]  /*c700*/  MUFU.EX2 R203, R203 ;  /* 0x000000cb00cb7308 */ /* 0x000fe20000000800 */
[----:B-----5:R-:W-:Y:S09]  /*c710*/  FADD.FTZ R187, R178, R187 ;  /* 0x000000bbb2bb7221 */ /* 0x020ff20000010000 */
[----:B------:R-:W-:Y:S01]  /*c720*/  MUFU.EX2 R202, R202 ;  /* 0x000000ca00ca7308 */ /* 0x000fe20000000800 */
[C---:B------:R-:W-:Y:S01]  /*c730*/  HMMA.16816.F32 R136, R20.reuse, R174, R136 ;  /* 0x000000ae1488723c */ /* 0x040fe20000001888 */
[----:B------:R-:W-:Y:S08]  /*c740*/  LDSM.16.MT88.4 R172, [R165+0x5800] ;  /* 0x00580000a5ac783b */ /* 0x000ff00000004200 */
[----:B------:R-:W1:Y:S01]  /*c750*/  MUFU.EX2 R181, R181 ;  /* 0x000000b500b57308 */ /* 0x000e620000000800 */
[C---:B--2---:R-:W-:Y:S03]  /*c760*/  HMMA.16816.F32 R140, R20.reuse, R24, R140 ;  /* 0x00000018148c723c */ /* 0x044fe6000000188c */
[----:B------:R-:W-:Y:S02]  /*c770*/  LOP3.LUT R24, R220, 0xff, RZ, 0xc0, !PT ;  /* 0x000000ffdc187812 */ /* 0x000fe400078ec0ff */
[----:B------:R-:W-:Y:S02]  /*c780*/  SHF.R.U32.HI R25, RZ, 0x18, R220 ;  /* 0x00000018ff197819 */ /* 0x000fe400000116dc */
[----:B------:R-:W-:Y:S01]  /*c790*/  PRMT R24, R24, 0x5410, R32 ;  /* 0x0000541018187816 */ /* 0x000fe20000000020 */
[C---:B------:R-:W-:Y:S01]  /*c7a0*/  HMMA.16816.F32 R144, R20.reuse, R26, R144 ;  /* 0x0000001a1490723c */ /* 0x040fe20000001890 */
[----:B------:R-:W2:Y:S02]  /*c7b0*/  LDSM.16.MT88.4 R32, [R165+0x1800] ;  /* 0x00180000a520783b */ /* 0x000ea40000004200 */
[----:B------:R-:W-:Y:S02]  /*c7c0*/  PRMT R27, R220, 0x7632, R27 ;  /* 0x00007632dc1b7816 */ /* 0x000fe4000000001b */
[----:B------:R-:W-:Y:S02]  /*c7d0*/  LOP3.LUT R26, R155, 0xff, RZ, 0xc0, !PT ;  /* 0x000000ff9b1a7812 */ /* 0x000fe400078ec0ff */
[----:B------:R-:W-:Y:S01]  /*c7e0*/  LOP3.LUT R27, R27, 0xff, RZ, 0xc0, !PT ;  /* 0x000000ff1b1b7812 */ /* 0x000fe200078ec0ff */
[C---:B----4-:R-:W-:Y:S03]  /*c7f0*/  HMMA.16816.F32 R12, R20.reuse, R148, R12 ;  /* 0x00000094140c723c */ /* 0x050fe6000000180c */
[----:B------:R-:W-:Y:S02]  /*c800*/  PRMT R25, R27, 0x5410, R25 ;  /* 0x000054101b197816 */ /* 0x000fe40000000019 */
[----:B------:R-:W-:Y:S02]  /*c810*/  PRMT R26, R26, 0x5410, R154 ;  /* 0x000054101a1a7816 */ /* 0x000fe4000000009a */
[----:B------:R-:W-:Y:S01]  /*c820*/  LOP3.LUT R27, R152, 0xff00ff, RZ, 0xc0, !PT ;  /* 0x00ff00ff981b7812 */ /* 0x000fe200078ec0ff */
[----:B------:R-:W-:Y:S01]  /*c830*/  HMMA.16816.F32 R16, R20, R150, R16 ;  /* 0x000000961410723c */ /* 0x000fe20000001810 */
[----:B------:R-:W3:Y:S02]  /*c840*/  LDSM.16.MT88.4 R20, [R192+0x1800] ;  /* 0x00180000c014783b */ /* 0x000ee40000004200 */
[--C-:B------:R-:W-:Y:S02]  /*c850*/  HSET2.LE.AND R25, R25, R201.reuse, PT ;  /* 0x000000c919197233 */ /* 0x100fe40003803000 */
[C---:B-1----:R-:W-:Y:S01]  /*c860*/  F2FP.F16.F32.PACK_AB R148, R181.reuse, R178 ;  /* 0x000000b2b594723e */ /* 0x042fe200000000ff */
[----:B------:R-:W-:Y:S01]  /*c870*/  FADD.FTZ R181, R181, R187 ;  /* 0x000000bbb5b57221 */ /* 0x000fe20000010000 */
[--C-:B------:R-:W-:Y:S02]  /*c880*/  HSET2.LE.AND R26, R26, R201.reuse, PT ;  /* 0x000000c91a1a7233 */ /* 0x100fe40003803000 */
[--C-:B------:R-:W-:Y:S01]  /*c890*/  HSET2.LE.AND R24, R24, R201.reuse, PT ;  /* 0x000000c918187233 */ /* 0x100fe20003803000 */
[----:B------:R-:W-:Y:S01]  /*c8a0*/  FADD.FTZ R181, R179, R181 ;  /* 0x000000b5b3b57221 */ /* 0x000fe20000010000 */
[----:B------:R-:W-:Y:S02]  /*c8b0*/  HSET2.LE.AND R27, R27, R201, PT ;  /* 0x000000c91b1b7233 */ /* 0x000fe40003803000 */
[----:B------:R-:W-:Y:S01]  /*c8c0*/  LOP3.LUT R25, R148, R25, RZ, 0xc0, !PT ;  /* 0x0000001994197212 */ /* 0x000fe200078ec0ff */
[C---:B------:R-:W-:Y:S01]  /*c8d0*/  FADD.FTZ R246, R202.reuse, R181 ;  /* 0x000000b5caf67221 */ /* 0x040fe20000010000 */
[C---:B------:R-:W-:Y:S01]  /*c8e0*/  F2FP.F16.F32.PACK_AB R152, R177.reuse, R176 ;  /* 0x000000b0b198723e */ /* 0x040fe200000000ff */
[----:B------:R-:W-:Y:S01]  /*c8f0*/  FADD.FTZ R177, R177, R185 ;  /* 0x000000b9b1b17221 */ /* 0x000fe20000010000 */
[----:B------:R-:W-:Y:S02]  /*c900*/  F2FP.F16.F32.PACK_AB R149, R203, R180 ;  /* 0x000000b4cb95723e */ /* 0x000fe400000000ff */
[----:B------:R-:W-:Y:S01]  /*c910*/  F2FP.F16.F32.PACK_AB R148, R202, R179 ;  /* 0x000000b3ca94723e */ /* 0x000fe200000000ff */
[----:B------:R-:W-:Y:S01]  /*c920*/  FADD.FTZ R177, R180, R177 ;  /* 0x000000b1b4b17221 */ /* 0x000fe20000010000 */
[----:B------:R-:W-:Y:S02]  /*c930*/  LOP3.LUT R24, R152, R24, RZ, 0xc0, !PT ;  /* 0x0000001898187212 */ /* 0x000fe400078ec0ff */
[----:B------:R-:W-:Y:S01]  /*c940*/  LOP3.LUT R26, R149, R26, RZ, 0xc0, !PT ;  /* 0x0000001a951a7212 */ /* 0x000fe200078ec0ff */
[----:B------:R-:W-:Y:S01]  /*c950*/  LDSM.16.MT88.4 R152, [R192+0x3800] ;  /* 0x00380000c098783b */ /* 0x000fe20000004200 */
[----:B------:R-:W-:Y:S01]  /*c960*/  LOP3.LUT R27, R148, R27, RZ, 0xc0, !PT ;  /* 0x0000001b941b7212 */ /* 0x000fe200078ec0ff */
[----:B------:R-:W-:Y:S06]  /*c970*/  FADD.FTZ R247, R203, R177 ;  /* 0x000000b1cbf77221 */ /* 0x000fec0000010000 */
[C---:B------:R-:W-:Y:S01]  /*c980*/  HMMA.16816.F32 R160, R24.reuse, R156, R4 ;  /* 0x0000009c18a0723c */ /* 0x040fe20000001804 */
[----:B------:R-:W1:Y:S07]  /*c990*/  LDSM.16.MT88.4 R4, [R167+0x13800] ;  /* 0x01380000a704783b */ /* 0x000e6e0000004200 */
[C---:B------:R-:W-:Y:S01]  /*c9a0*/  HMMA.16816.F32 R156, R24.reuse, R158, R8 ;  /* 0x0000009e189c723c */ /* 0x040fe20000001808 */
[----:B------:R-:W4:Y:S07]  /*c9b0*/  LDSM.16.MT88.4 R8, [R166+0x13800] ;  /* 0x01380000a608783b */ /* 0x000f2e0000004200 */
[C---:B------:R-:W-:Y:S01]  /*c9c0*/  HMMA.16816.F32 R36, R24.reuse, R28, R36 ;  /* 0x0000001c1824723c */ /* 0x040fe20000001824 */
[----:B------:R-:W5:Y:S07]  /*c9d0*/  LDSM.16.MT88.4 R148, [R165+0x3800] ;  /* 0x00380000a594783b */ /* 0x000f6e0000004200 */
        /* <DEDUP_REMOVED lines=29> */
[C---:B-1----:R-:W-:Y:S03]  /*cbb0*/  HMMA.16816.F32 R132, R24.reuse, R4, R132 ;  /* 0x000000041884723c */ /* 0x042fe60000001884 */
[----:B------:R-:W-:Y:S04]  /*cbc0*/  SHF.L.U32 R5, R213, 0x3, RZ ;  /* 0x00000003d5057819 */ /* 0x000fe800000006ff */
[----:B------:R-:W-:Y:S01]  /*cbd0*/  LOP3.LUT R4, R5, 0x38, RZ, 0xc0, !PT ;  /* 0x0000003805047812 */ /* 0x000fe200078ec0ff */
[C---:B------:R-:W-:Y:S08]  /*cbe0*/  HMMA.16816.F32 R136, R24.reuse, R6, R136 ;  /* 0x000000061888723c */ /* 0x040ff00000001888 */
[C---:B----4-:R-:W-:Y:S08]  /*cbf0*/  HMMA.16816.F32 R140, R24.reuse, R8, R140 ;  /* 0x00000008188c723c */ /* 0x050ff0000000188c */
[C---:B------:R-:W-:Y:S08]  /*cc00*/  HMMA.16816.F32 R144, R24.reuse, R10, R144 ;  /* 0x0000000a1890723c */ /* 0x040ff00000001890 */
[C---:B-----5:R-:W-:Y:S08]  /*cc10*/  HMMA.16816.F32 R152, R24.reuse, R148, R12 ;  /* 0x000000941898723c */ /* 0x060ff0000000180c */
[----:B------:R-:W-:Y:S01]  /*cc20*/  HMMA.16816.F32 R148, R24, R150, R16 ;  /* 0x000000961894723c */ /* 0x000fe20000001810 */
[----:B------:R-:W-:Y:S08]  /*cc30*/  @!UPT UIADD3 URZ, UPT, UPT, URZ, URZ, URZ ;  /* 0x000000fffffff290 */ /* 0x000ff0000fffe0ff */
[----:B------:R-:W-:Y:S11]  /*cc40*/  BRA.U UP0, `(.L_x_866) ;  /* 0xffffffb900a07547 */ /* 0x000ff6000b83ffff */
.L_x_865:
[----:B------:R-:W1:Y:S01]  /*cc50*/  SHFL.BFLY PT, R7, R247, 0x2, 0x1f ;  /* 0x0c401f00f7077f89 */ /* 0x000e6200000e0000 */
[----:B------:R-:W2:Y:S01]  /*cc60*/  LDCU UR4, c[0x0][0x4fc] ;  /* 0x00009f80ff0477ac */ /* 0x000ea20008000800 */
[C---:B------:R-:W-:Y:S01]  /*cc70*/  SHF.L.U32 R8, R213.reuse, 0x4, RZ ;  /* 0x00000004d5087819 */ /* 0x040fe200000006ff */
[----:B------:R-:W3:Y:S01]  /*cc80*/  S2UR UR7, SR_CTAID.Y ;  /* 0x00000000000779c3 */ /* 0x000ee20000002600 */
[----:B------:R-:W4:Y:S01]  /*cc90*/  SHFL.BFLY PT, R0, R246, 0x2, 0x1f ;  /* 0x0c401f00f6007f89 */ /* 0x000f2200000e0000 */
[----:B------:R-:W-:Y:S01]  /*cca0*/  UISETP.NE.AND UP3, UPT, UR18, -0x1, UPT ;  /* 0xffffffff1200788c */ /* 0x000fe2000bf65270 */
[----:B------:R-:W-:Y:S01]  /*ccb0*/  LOP3.LUT R8, R8, 0x1c0, RZ, 0xc0, !PT ;  /* 0x000001c008087812 */ /* 0x000fe200078ec0ff */
[----:B------:R-:W5:Y:S01]  /*ccc0*/  LDCU.U8 UR8, c[0x0][0x549] ;  /* 0x0000a920ff0877ac */ /* 0x000f620008000000 */
[C---:B------:R-:W-:Y:S02]  /*ccd0*/  LOP3.LUT P0, RZ, R213.reuse, 0x10, RZ, 0xc0, !PT ;  /* 0x00000010d5ff7812 */ /* 0x040fe4000780c0ff */
[----:B------:R-:W-:Y:S01]  /*cce0*/  LOP3.LUT P1, RZ, R213, 0x8, RZ, 0xc0, !PT ;  /* 0x00000008d5ff7812 */ /* 0x000fe2000782c0ff */
[----:B------:R-:W2:Y:S01]  /*ccf0*/  LDCU UR10, c[0x0][0x434] ;  /* 0x00008680ff0a77ac */ /* 0x000ea20008000800 */
[----:B------:R-:W-:Y:S01]  /*cd00*/  MOV R10, 0x10 ;  /* 0x00000010000a7802 */ /* 0x000fe20000000f00 */
[----:B------:R-:W3:Y:S03]  /*cd10*/  LDCU.U8 UR11, c[0x0][0x548] ;  /* 0x0000a900ff0b77ac */ /* 0x000ee60008000000 */
[----:B------:R-:W-:Y:S01]  /*cd20*/  SEL R10, R10, 0xfffffff0, !P2 ;  /* 0xfffffff00a0a7807 */ /* 0x000fe20005000000 */
[----:B------:R-:W-:Y:S01]  /*cd30*/  UISETP.NE.AND UP2, UPT, UR18, -0x1, UPT ;  /* 0xffffffff1200788c */ /* 0x000fe2000bf45270 */
[----:B------:R-:W2:Y:S01]  /*cd40*/  LDCU UR13, c[0x0][0x434] ;  /* 0x00008680ff0d77ac */ /* 0x000ea20008000800 */
[----:B-1----:R-:W-:Y:S01]  /*cd50*/  FADD.FTZ R7, R7, R247 ;  /* 0x000000f707077221 */ /* 0x002fe20000010000 */
[----:B-----5:R-:W-:Y:S01]  /*cd60*/  UISETP.NE.AND UP1, UPT, UR8, URZ, UPT ;  /* 0x000000ff0800728c */ /* 0x020fe2000bf25270 */
[----:B------:R-:W1:Y:S01]  /*cd70*/  S2UR UR8, SR_CTAID.X ;  /* 0x00000000000879c3 */ /* 0x000e620000002500 */
[----:B----4-:R-:W-:-:S02]  /*cd80*/  FADD.FTZ R246, R0, R246 ;  /* 0x000000f600f67221 */ /* 0x010fc40000010000 */
[----:B------:R-:W4:Y:S01]  /*cd90*/  SHFL.BFLY PT, R0, R7, 0x1, 0x1f ;  /* 0x0c201f0007007f89 */ /* 0x000f2200000e0000 */
[----:B---3--:R-:W-:-:S03]  /*cda0*/  UISETP.NE.AND UP0, UPT, UR11, URZ, !UP1 ;  /* 0x000000ff0b00728c */ /* 0x008fc6000cf05270 */
[----:B------:R-:W3:Y:S03]  /*cdb0*/  SHFL.BFLY PT, R6, R246, 0x1, 0x1f ;  /* 0x0c201f00f6067f89 */ /* 0x000ee600000e0000 */
[----:B------:R-:W2:Y:S01]  /*cdc0*/  @UP1 LDCU UR9, c[0x0][0x430] ;  /* 0x00008600ff0917ac */ /* 0x000ea20008000800 */
[----:B----4-:R-:W-:Y:S01]  /*cdd0*/  FADD.FTZ R7, R7, R0 ;  /* 0x0000000007077221 */ /* 0x010fe20000010000 */
[----:B------:R-:W-:Y:S01]  /*cde0*/  SHF.L.U32 R0, R213, 0x1, RZ ;  /* 0x00000001d5007819 */ /* 0x000fe200000006ff */
[----:B--2---:R-:W-:Y:S01]  /*cdf0*/  @UP1 UIMAD UR13, UR9, UR10, URZ ;  /* 0x0000000a090d12a4 */ /* 0x004fe2000f8e02ff */
[----:B---3--:R-:W-:Y:S01]  /*ce00*/  FADD.FTZ R6, R246, R6 ;  /* 0x00000006f6067221 */ /* 0x008fe20000010000 */
[----:B------:R-:W2:Y:S01]  /*ce10*/  MUFU.RCP R2, R7 ;  /* 0x0000000700027308 */ /* 0x000ea20000001000 */
[----:B------:R-:W-:Y:S02]  /*ce20*/  FSETP.NE.FTZ.AND P4, PT, R7, RZ, PT ;  /* 0x000000ff0700720b */ /* 0x000fe40003f95000 */
[----:B------:R-:W-:-:S02]  /*ce30*/  LOP3.LUT R212, R212, 0x6, R0, 0xf8, !PT ;  /* 0x00000006d4d47812 */ /* 0x000fc400078ef800 */
[----:B------:R-:W-:Y:S02]  /*ce40*/  FSETP.NE.FTZ.AND P3, PT, R6, RZ, PT ;  /* 0x000000ff0600720b */ /* 0x000fe40003f75000 */
[----:B------:R-:W-:Y:S01]  /*ce50*/  LOP3.LUT R8, R8, 0x38, R0, 0xf8, !PT ;  /* 0x0000003808087812 */ /* 0x000fe200078ef800 */
[----:B------:R-:W3:Y:S01]  /*ce60*/  MUFU.RCP R9, R6 ;  /* 0x0000000600097308 */ /* 0x000ee20000001000 */
[----:B------:R-:W-:Y:S02]  /*ce70*/  MOV R0, 0x20 ;  /* 0x0000002000007802 */ /* 0x000fe40000000f00 */
[----:B------:R-:W-:Y:S02]  /*ce80*/  LOP3.LUT R8, R212, R8, RZ, 0xfc, !PT ;  /* 0x00000008d4087212 */ /* 0x000fe400078efcff */
[----:B------:R-:W-:Y:S02]  /*ce90*/  SEL R0, R0, 0xffffffe0, !P1 ;  /* 0xffffffe000007807 */ /* 0x000fe40004800000 */
[----:B------:R-:W-:-:S02]  /*cea0*/  LEA R8, R8, UR6, 0x1 ;  /* 0x0000000608087c11 */ /* 0x000fc4000f8e08ff */
[----:B--2---:R-:W-:Y:S02]  /*ceb0*/  FSEL R2, R2, 1, P4 ;  /* 0x3f80000002027808 */ /* 0x004fe40002000000 */
[C---:B------:R-:W-:Y:S02]  /*cec0*/  IADD3 R12, PT, PT, R8.reuse, 0x40, RZ ;  /* 0x00000040080c7810 */ /* 0x040fe40007ffe0ff */
[----:B------:R-:W-:Y:S01]  /*ced0*/  IADD3 R11, PT, PT, R8, R0, RZ ;  /* 0x00000000080b7210 */ /* 0x000fe20007ffe0ff */
[----:B------:R-:W-:Y:S01]  /*cee0*/  FMUL.FTZ R2, R2, UR4 ;  /* 0x0000000402027c20 */ /* 0x000fe20008410000 */
[----:B------:R-:W-:Y:S02]  /*cef0*/  @P0 IADD3 R12, PT, PT, R8, -0x40, RZ ;  /* 0xffffffc0080c0810 */ /* 0x000fe40007ffe0ff */
[----:B---3--:R-:W-:Y:S01]  /*cf00*/  FSEL R9, R9, 1, P3 ;  /* 0x3f80000009097808 */ /* 0x008fe20001800000 */
[C---:B------:R-:W-:Y:S01]  /*cf10*/  FMUL.FTZ R160, R2.reuse, R160 ;  /* 0x000000a002a07220 */ /* 0x040fe20000410000 */
[C---:B------:R-:W-:Y:S01]  /*cf20*/  FMUL.FTZ R161, R2.reuse, R161 ;  /* 0x000000a102a17220 */ /* 0x040fe20000410000 */
[C---:B------:R-:W-:Y:S01]  /*cf30*/  FMUL.FTZ R156, R2.reuse, R156 ;  /* 0x0000009c029c7220 */ /* 0x040fe20000410000 */
[C---:B------:R-:W-:Y:S01]  /*cf40*/  FMUL.FTZ R157, R2.reuse, R157 ;  /* 0x0000009d029d7220 */ /* 0x040fe20000410000 */
[----:B------:R-:W-:Y:S01]  /*cf50*/  FMUL.FTZ R9, R9, UR4 ;  /* 0x0000000409097c20 */ /* 0x000fe20008410000 */
[----:B------:R-:W2:Y:S01]  /*cf60*/  @!UP3 LDCU.64 UR4, c[0x0][0x400] ;  /* 0x00008000ff04b7ac */ /* 0x000ea20008000a00 */
        /* <DEDUP_REMOVED lines=93> */
[----:B------:R-:W-:Y:S01]  /*d540*/  STS [R8], R160 ;  /* 0x000000a008007388 */ /* 0x000fe20000000800 */
[----:B------:R-:W-:Y:S01]  /*d550*/  IADD3 R0, PT, PT, R0, R12, RZ ;  /* 0x0000000c00007210 */ /* 0x000fe20007ffe0ff */
[----:B--2---:R-:W-:Y:S01]  /*d560*/  @!UP3 UIMAD.WIDE.U32 UR14, UR7, UR4, URZ ;  /* 0x00000004070eb2a5 */ /* 0x004fe2000f8e00ff */
[----:B------:R-:W-:Y:S01]  /*d570*/  F2FP.F16.F32.PACK_AB R44, R45, R44 ;  /* 0x0000002c2d2c723e */ /* 0x000fe200000000ff */
[----:B------:R-:W-:Y:S01]  /*d580*/  STS [R8+0x400], R162 ;  /* 0x000400a208007388 */ /* 0x000fe20000000800 */
[----:B------:R-:W-:Y:S01]  /*d590*/  F2FP.F16.F32.PACK_AB R46, R47, R46 ;  /* 0x0000002e2f2e723e */ /* 0x000fe200000000ff */
        /* <DEDUP_REMOVED lines=14> */
[----:B------:R-:W-:Y:S01]  /*d680*/  FMUL.FTZ R80, R2, R80 ;  /* 0x0000005002507220 */ /* 0x000fe20000410000 */
[----:B------:R-:W-:Y:S01]  /*d690*/  IADD3 R10, PT, PT, R10, R0, RZ ;  /* 0x000000000a0a7210 */ /* 0x000fe20007ffe0ff */
[----:B------:R-:W-:Y:S01]  /*d6a0*/  STS [R11+0x400], R38 ;  /* 0x000400260b007388 */ /* 0x000fe20000000800 */
[C---:B------:R-:W-:Y:S01]  /*d6b0*/  FMUL.FTZ R81, R2.reuse, R81 ;  /* 0x0000005102517220 */ /* 0x040fe20000410000 */
[----:B------:R-:W-:Y:S01]  /*d6c0*/  F2FP.F16.F32.PACK_AB R60, R61, R60 ;  /* 0x0000003c3d3c723e */ /* 0x000fe200000000ff */
[C---:B------:R-:W-:Y:S01]  /*d6d0*/  FMUL.FTZ R84, R2.reuse, R84 ;  /* 0x0000005402547220 */ /* 0x040fe20000410000 */
[----:B------:R-:W-:Y:S01]  /*d6e0*/  F2FP.F16.F32.PACK_AB R62, R63, R62 ;  /* 0x0000003e3f3e723e */ /* 0x000fe200000000ff */
[----:B------:R-:W-:Y:S01]  /*d6f0*/  STS [R13], R40 ;  /* 0x000000280d007388 */ /* 0x000fe20000000800 */
[C---:B------:R-:W-:Y:S01]  /*d700*/  FMUL.FTZ R85, R2.reuse, R85 ;  /* 0x0000005502557220 */ /* 0x040fe20000410000 */
[----:B------:R-:W-:Y:S01]  /*d710*/  F2FP.F16.F32.PACK_AB R64, R65, R64 ;  /* 0x000000404140723e */ /* 0x000fe200000000ff */
[----:B------:R-:W-:Y:S01]  /*d720*/  @!UP3 UIMAD UR12, UR7, UR5, UR15 ;  /* 0x00000005070cb2a4 */ /* 0x000fe2000f8e020f */
[----:B------:R-:W-:Y:S01]  /*d730*/  STS [R13+0x400], R42 ;  /* 0x0004002a0d007388 */ /* 0x000fe20000000800 */
[----:B------:R-:W-:Y:S01]  /*d740*/  F2FP.F16.F32.PACK_AB R66, R67, R66 ;  /* 0x000000424342723e */ /* 0x000fe200000000ff */
[C---:B------:R-:W-:Y:S01]  /*d750*/  FMUL.FTZ R88, R2.reuse, R88 ;  /* 0x0000005802587220 */ /* 0x040fe20000410000 */
[C---:B------:R-:W-:Y:S01]  /*d760*/  FMUL.FTZ R89, R2.reuse, R89 ;  /* 0x0000005902597220 */ /* 0x040fe20000410000 */
[----:B------:R-:W-:Y:S01]  /*d770*/  STS [R12], R44 ;  /* 0x0000002c0c007388 */ /* 0x000fe20000000800 */
[----:B------:R-:W-:Y:S01]  /*d780*/  F2FP.F16.F32.PACK_AB R68, R69, R68 ;  /* 0x000000444544723e */ /* 0x000fe200000000ff */
[----:B------:R-:W2:Y:S01]  /*d790*/  @UP3 LDCU.64 UR4, c[0x0][0x408] ;  /* 0x00008100ff0437ac */ /* 0x000ea20008000a00 */
        /* <DEDUP_REMOVED lines=87> */
[----:B--2---:R-:W-:Y:S01]  /*dd10*/  @UP3 UIMAD.WIDE.U32 UR16, UR18, UR4, URZ ;  /* 0x00000004121032a5 */ /* 0x004fe2000f8e00ff */
[----:B------:R-:W-:Y:S01]  /*dd20*/  F2FP.F16.F32.PACK_AB R136, R137, R136 ;  /* 0x000000888988723e */ /* 0x000fe200000000ff */
[----:B------:R-:W-:Y:S01]  /*dd30*/  STS [R10+0x2400], R90 ;  /* 0x0024005a0a007388 */ /* 0x000fe20000000800 */
[----:B------:R-:W-:Y:S01]  /*dd40*/  F2FP.F16.F32.PACK_AB R138, R139, R138 ;  /* 0x0000008a8b8a723e */ /* 0x000fe200000000ff */
[----:B------:R-:W-:Y:S01]  /*dd50*/  @UP3 UIMAD UR12, UR18, UR5, UR17 ;  /* 0x00000005120c32a4 */ /* 0x000fe2000f8e0211 */
[----:B------:R-:W-:Y:S01]  /*dd60*/  F2FP.F16.F32.PACK_AB R140, R141, R140 ;  /* 0x0000008c8d8c723e */ /* 0x000fe200000000ff */
[----:B------:R-:W-:Y:S01]  /*dd70*/  STS [R8+0x4000], R92 ;  /* 0x0040005c08007388 */ /* 0x000fe20000000800 */
[----:B------:R-:W-:Y:S01]  /*dd80*/  F2FP.F16.F32.PACK_AB R142, R143, R142 ;  /* 0x0000008e8f8e723e */ /* 0x000fe200000000ff */
[----:B------:R-:W-:Y:S01]  /*dd90*/  @!UP3 UMOV UR17, UR14 ;  /* 0x0000000e0011bc82 */ /* 0x000fe20008000000 */
[----:B------:R-:W-:Y:S01]  /*dda0*/  F2FP.F16.F32.PACK_AB R144, R145, R144 ;  /* 0x000000909190723e */ /* 0x000fe200000000ff */
[----:B------:R-:W-:Y:S01]  /*ddb0*/  STS [R8+0x4400], R94 ;  /* 0x0044005e08007388 */ /* 0x000fe20000000800 */
[----:B------:R-:W-:Y:S01]  /*ddc0*/  F2FP.F16.F32.PACK_AB R146, R147, R146 ;  /* 0x000000929392723e */ /* 0x000fe200000000ff */
[----:B------:R-:W2:Y:S01]  /*ddd0*/  S2UR UR14, SR_CTAID.Z ;  /* 0x00000000000e79c3 */ /* 0x000ea20000002700 */
[----:B------:R-:W-:Y:S01]  /*dde0*/  F2FP.F16.F32.PACK_AB R152, R153, R152 ;  /* 0x000000989998723e */ /* 0x000fe200000000ff */
[----:B------:R-:W-:Y:S01]  /*ddf0*/  STS [R9+0x4000], R96 ;  /* 0x0040006009007388 */ /* 0x000fe20000000800 */
[----:B------:R-:W-:Y:S01]  /*de00*/  F2FP.F16.F32.PACK_AB R154, R155, R154 ;  /* 0x0000009a9b9a723e */ /* 0x000fe200000000ff */
[----:B------:R-:W-:Y:S01]  /*de10*/  @!UP2 UIMAD UR18, UR7, UR10, URZ ;  /* 0x0000000a0712a2a4 */ /* 0x000fe2000f8e02ff */
[----:B------:R-:W-:Y:S01]  /*de20*/  F2FP.F16.F32.PACK_AB R2, R2, R148 ;  /* 0x000000940202723e */ /* 0x000fe200000000ff */
[----:B------:R-:W-:Y:S01]  /*de30*/  STS [R9+0x4400], R98 ;  /* 0x0044006209007388 */ /* 0x000fe20000000800 */
[----:B------:R-:W3:Y:S03]  /*de40*/  @UP1 LDCU UR5, c[0x0][0x430] ;  /* 0x00008600ff0517ac */ /* 0x000ee60008000800 */
[----:B------:R-:W-:Y:S01]  /*de50*/  STS [R11+0x4000], R100 ;  /* 0x004000640b007388 */ /* 0x000fe20000000800 */
[----:B------:R-:W-:Y:S01]  /*de60*/  @UP1 UMOV UR4, 0x1 ;  /* 0x0000000100041882 */ /* 0x000fe20000000000 */
[----:B------:R-:W-:-:S02]  /*de70*/  @UP3 UMOV UR17, UR16 ;  /* 0x0000001000113c82 */ /* 0x000fc40008000000 */
        /* <DEDUP_REMOVED lines=26> */
[----:B------:R1:W-:Y:S01]  /*e020*/  STS [R10+0x6400], R150 ;  /* 0x006400960a007388 */ /* 0x0003e20000000800 */
[----:B----4-:R-:W-:-:S04]  /*e030*/  LOP3.LUT R0, R5, 0x1f8, RZ, 0xc0, !PT ;  /* 0x000001f805007812 */ /* 0x010fc800078ec0ff */
[----:B------:R-:W-:-:S04]  /*e040*/  LOP3.LUT R0, R0, 0x38, R213, 0x78, !PT ;  /* 0x0000003800007812 */ /* 0x000fc800078e78d5 */
[----:B------:R-:W-:-:S04]  /*e050*/  LOP3.LUT R0, R0, 0x1e00, R5, 0xf8, !PT ;  /* 0x00001e0000007812 */ /* 0x000fc800078ef805 */
[----:B------:R-:W-:Y:S01]  /*e060*/  LEA R0, R0, UR6, 0x1 ;  /* 0x0000000600007c11 */ /* 0x000fe2000f8e08ff */
[----:B------:R-:W-:Y:S01]  /*e070*/  USHF.R.S32.HI UR6, URZ, 0x1f, UR18 ;  /* 0x0000001fff067899 */ /* 0x000fe20008011412 */
[----:B-123--:R-:W-:Y:S11]  /*e080*/  BRA.U UP1, `(.L_x_869) ;  /* 0x0000000101207547 */ /* 0x00eff6000b800000 */
        /* <DEDUP_REMOVED lines=8> */
.L_x_869:
        /* <DEDUP_REMOVED lines=15> */
[----:B------:R-:W-:Y:S01]  /*e200*/  USHF.L.U32 UR19, UR19, 0x6, URZ ;  /* 0x0000000613137899 */ /* 0x000fe200080006ff */
[----:B------:R-:W-:Y:S01]  /*e210*/  MOV R13, 0x7f800000 ;  /* 0x7f800000000d7802 */ /* 0x000fe20000000f00 */
[----:B------:R-:W-:Y:S01]  /*e220*/  USHF.R.S32.HI UR7, URZ, 0x1f, UR13 ;  /* 0x0000001fff077899 */ /* 0x000fe2000801140d */
[----:B------:R-:W-:Y:S01]  /*e230*/  MOV R12, 0x7f800000 ;  /* 0x7f800000000c7802 */ /* 0x000fe20000000f00 */
[----:B------:R-:W-:Y:S01]  /*e240*/  USHF.R.S32.HI UR4, URZ, 0x1f, UR9 ;  /* 0x0000001fff047899 */ /* 0x000fe20008011409 */
[----:B------:R-:W-:Y:S01]  /*e250*/  LOP3.LUT R14, R214, 0x7, R14, 0xf8, !PT ;  /* 0x00000007d60e7812 */ /* 0x000fe200078ef80e */
[----:B------:R-:W-:-:S02]  /*e260*/  UIADD3 UR18, UP1, UP0, UR9, UR18, UR13 ;  /* 0x0000001209127290 */ /* 0x000fc4000f83e00d */
[----:B------:R-:W-:Y:S01]  /*e270*/  UIADD3 UR19, UPT, UPT, -UR19, UR21, URZ ;  /* 0x0000001513137290 */ /* 0x000fe2000fffe1ff */
[----:B------:R3:W4:Y:S01]  /*e280*/  LDS.128 R8, [R0+0x1800] ;  /* 0x0018000000087984 */ /* 0x0007220000000c00 */
[----:B-1----:R-:W1:Y:S01]  /*e290*/  @P4 LDC R7, c[0x0][0x458] ;  /* 0x00011600ff074b82 */ /* 0x002e620000000800 */
[----:B--2---:R-:W-:Y:S01]  /*e2a0*/  @P4 FMUL.FTZ R15, R15, 0.69314718246459960938 ;  /* 0x3f3172180f0f4820 */ /* 0x004fe20000410000 */
[----:B------:R-:W-:Y:S01]  /*e2b0*/  UIADD3.X UR4, UPT, UPT, UR4, UR6, UR7, UP1, UP0 ;  /* 0x0000000604047290 */ /* 0x000fe20008fe0407 */
[----:B-----5:R-:W-:-:S04]  /*e2c0*/  @P3 FMUL.FTZ R6, R6, 0.69314718246459960938 ;  /* 0x3f31721806063820 */ /* 0x020fc80000410000 */
[----:B---3--:R-:W-:Y:S01]  /*e2d0*/  @P3 FFMA.FTZ R12, R3, R2, R6 ;  /* 0x00000002030c3223 */ /* 0x008fe20000010006 */
        /* <DEDUP_REMOVED lines=19> */
.L_x_871:
[----:B------:R-:W-:Y:S05]  /*e410*/  BSYNC.RECONVERGENT B0 ;  /* 0x0000000000007941 */ /* 0x000fea0003800200 */
.L_x_870:
[----:B------:R-:W2:Y:S01]  /*e420*/  LDCU.64 UR4, c[0x0][0x410] ;  /* 0x00008200ff0477ac */ /* 0x000ea20008000a00 */
[----:B-1----:R-:W-:Y:S01]  /*e430*/  SHF.R.U32.HI R6, RZ, 0x3, R213 ;  /* 0x00000003ff067819 */ /* 0x002fe200000116d5 */
[----:B------:R-:W-:Y:S01]  /*e440*/  IMAD.MOV.U32 R7, RZ, RZ, RZ ;  /* 0x000000ffff077224 */ /* 0x000fe200078e00ff */
[----:B------:R-:W-:Y:S01]  /*e450*/  IADD3 R14, P0, PT, R4, UR17, RZ ;  /* 0x00000011040e7c10 */ /* 0x000fe2000ff1e0ff */
[----:B------:R1:W3:Y:S01]  /*e460*/  LDS.128 R24, [R0] ;  /* 0x0000000000187984 */ /* 0x0002e20000000c00 */
[C---:B------:R-:W-:Y:S01]  /*e470*/  ISETP.GE.AND P3, PT, R6.reuse, UR19, PT ;  /* 0x0000001306007c0c */ /* 0x040fe2000bf66270 */
[----:B------:R-:W-:Y:S01]  /*e480*/  IMAD.WIDE.U32 R2, R5, 0x40, R6 ;  /* 0x0000004005027825 */ /* 0x000fe200078e0006 */
[C---:B------:R-:W-:Y:S01]  /*e490*/  IADD3 R7, PT, PT, R6.reuse, 0x20, RZ ;  /* 0x0000002006077810 */ /* 0x040fe20007ffe0ff */
[----:B------:R1:W4:Y:S01]  /*e4a0*/  LDS.128 R20, [R0+0x2000] ;  /* 0x0020000000147984 */ /* 0x0003220000000c00 */
[----:B------:R-:W-:Y:S01]  /*e4b0*/  IADD3.X R15, PT, PT, RZ, UR12, RZ, P0, !PT ;  /* 0x0000000cff0f7c10 */ /* 0x000fe200087fe4ff */
[C---:B------:R-:W-:Y:S01]  /*e4c0*/  VIADD R12, R6.reuse, 0x10 ;  /* 0x00000010060c7836 */ /* 0x040fe20000000000 */
[----:B------:R-:W-:Y:S01]  /*e4d0*/  ISETP.GE.AND P1, PT, R7, UR19, PT ;  /* 0x0000001307007c0c */ /* 0x000fe2000bf26270 */
[----:B------:R-:W-:Y:S01]  /*e4e0*/  VIADD R5, R6, 0x30 ;  /* 0x0000003006057836 */ /* 0x000fe20000000000 */
[----:B------:R1:W1:Y:S01]  /*e4f0*/  LDS.128 R16, [R0+0x4000] ;  /* 0x0040000000107984 */ /* 0x0002620000000c00 */
[----:B------:R-:W-:Y:S01]  /*e500*/  BSSY.RECONVERGENT B0, `(.L_x_872) ;  /* 0x000001b000007945 */ /* 0x000fe20003800200 */
[----:B------:R-:W-:-:S02]  /*e510*/  ISETP.GE.AND P2, PT, R12, UR19, PT ;  /* 0x000000130c007c0c */ /* 0x000fc4000bf46270 */
[----:B------:R-:W-:Y:S01]  /*e520*/  ISETP.GE.AND P0, PT, R5, UR19, PT ;  /* 0x0000001305007c0c */ /* 0x000fe2000bf06270 */
[----:B--2---:R-:W-:Y:S01]  /*e530*/  IMAD.U32 R6, RZ, RZ, UR4 ;  /* 0x00000004ff067e24 */ /* 0x004fe2000f8e00ff */
[----:B------:R-:W-:-:S03]  /*e540*/  MOV R28, UR5 ;  /* 0x00000005001c7c02 */ /* 0x000fc60008000f00 */
[----:B------:R-:W-:Y:S02]  /*e550*/  IMAD.WIDE.U32 R6, R6, UR14, R14 ;  /* 0x0000000e06067c25 */ /* 0x000fe4000f8e000e */
[----:B------:R2:W1:Y:S02]  /*e560*/  LDS.128 R12, [R0+0x6000] ;  /* 0x00600000000c7984 */ /* 0x0004640000000c00 */
[----:B------:R-:W-:Y:S01]  /*e570*/  IMAD R29, R28, UR14, R7 ;  /* 0x0000000e1c1d7c24 */ /* 0x000fe2000f8e0207 */
[----:B------:R-:W-:Y:S06]  /*e580*/  @P3 BRA `(.L_x_873) ;  /* 0x0000000000483947 */ /* 0x000fec0003800000 */
[----:B------:R-:W5:Y:S01]  /*e590*/  LDCU.64 UR6, c[0x0][0x408] ;  /* 0x00008100ff0677ac */ /* 0x000f620008000a00 */
[----:B------:R-:W-:Y:S01]  /*e5a0*/  IMAD.MOV.U32 R28, RZ, RZ, R6 ;  /* 0x000000ffff1c7224 */ /* 0x000fe200078e0006 */
[----:B------:R-:W3:Y:S01]  /*e5b0*/  LDCU.64 UR4, c[0x0][0x3f0] ;  /* 0x00007e00ff0477ac */ /* 0x000ee20008000a00 */
[----:B------:R-:W2:Y:S01]  /*e5c0*/  LDCU UR8, c[0x0][0x440] ;  /* 0x00008800ff0877ac */ /* 0x000ea20008000800 */
[----:B-----5:R-:W-:Y:S02]  /*e5d0*/  IMAD R5, R3, UR6, RZ ;  /* 0x0000000603057c24 */ /* 0x020fe4000f8e02ff */
[----:B------:R-:W-:-:S04]  /*e5e0*/  IMAD.WIDE.U32 R30, R2, UR6, R28 ;  /* 0x00000006021e7c25 */ /* 0x000fc8000f8e001c */
[----:B------:R-:W-:Y:S01]  /*e5f0*/  IMAD R5, R2, UR7, R5 ;  /* 0x0000000702057c24 */ /* 0x000fe2000f8e0205 */
[----:B---3--:R-:W-:Y:S02]  /*e600*/  LEA R32, P3, R30, UR4, 0x1 ;  /* 0x000000041e207c11 */ /* 0x008fe4000f8608ff */
[----:B--2---:R-:W-:Y:S01]  /*e610*/  ISETP.GE.AND P6, PT, R4, UR8, PT ;  /* 0x0000000804007c0c */ /* 0x004fe2000bfc6270 */
[----:B------:R-:W-:Y:S01]  /*e620*/  IMAD.IADD R5, R5, 0x1, R31 ;  /* 0x0000000105057824 */ /* 0x000fe200078e021f */
[----:B------:R-:W-:Y:S02]  /*e630*/  ISETP.GE.AND P5, PT, R236, UR8, PT ;  /* 0x00000008ec007c0c */ /* 0x000fe4000bfa6270 */
[----:B------:R-:W-:Y:S02]  /*e640*/  ISETP.GE.AND P4, PT, R235, UR8, PT ;  /* 0x00000008eb007c0c */ /* 0x000fe4000bf86270 */
[----:B------:R-:W-:Y:S02]  /*e650*/  LEA.HI.X R33, R30, UR5, R5, 0x1, P3 ;  /* 0x000000051e217c11 */ /* 0x000fe400098f0c05 */
[----:B------:R-:W-:-:S05]  /*e660*/  ISETP.GE.AND P3, PT, R234, UR8, PT ;  /* 0x00000008ea007c0c */ /* 0x000fca000bf66270 */
[----:B------:R2:W-:Y:S04]  /*e670*/  @!P6 STG.E.128 desc[UR24][R32.64], R24 ;  /* 0x000000182000e986 */ /* 0x0005e8000c101d18 */
[----:B----4-:R2:W-:Y:S04]  /*e680*/  @!P5 STG.E.128 desc[UR24][R32.64+0x80], R20 ;  /* 0x000080142000d986 */ /* 0x0105e8000c101d18 */
[----:B-1----:R2:W-:Y:S04]  /*e690*/  @!P4 STG.E.128 desc[UR24][R32.64+0x100], R16 ;  /* 0x000100102000c986 */ /* 0x0025e8000c101d18 */
[----:B------:R2:W-:Y:S02]  /*e6a0*/  @!P3 STG.E.128 desc[UR24][R32.64+0x180], R12 ;  /* 0x0001800c2000b986 */ /* 0x0005e4000c101d18 */
.L_x_873:
[----:B------:R-:W-:Y:S05]  /*e6b0*/  BSYNC.RECONVERGENT B0 ;  /* 0x0000000000007941 */ /* 0x000fea0003800200 */
.L_x_872:
        /* <DEDUP_REMOVED lines=11> */
[----:B------:R-:W-:Y:S01]  /*e770*/  IMAD.X R5, RZ, RZ, R3, P2 ;  /* 0x000000ffff057224 */ /* 0x000fe200010e0603 */
        /* <DEDUP_REMOVED lines=15> */
.L_x_875:
[----:B------:R-:W-:Y:S05]  /*e870*/  BSYNC.RECONVERGENT B0 ;  /* 0x0000000000007941 */ /* 0x000fea0003800200 */
.L_x_874:
        /* <DEDUP_REMOVED lines=27> */
.L_x_877:
[----:B------:R-:W-:Y:S05]  /*ea30*/  BSYNC.RECONVERGENT B0 ;  /* 0x0000000000007941 */ /* 0x000fea0003800200 */
.L_x_876:
[----:B-12---:R1:W2:Y:S04]  /*ea40*/  LDS.128 R16, [R0+0x3800] ;  /* 0x0038000000107984 */ /* 0x0062a80000000c00 */
[----:B------:R1:W1:Y:S01]  /*ea50*/  LDS.128 R12, [R0+0x5800] ;  /* 0x00580000000c7984 */ /* 0x0002620000000c00 */
[----:B------:R-:W-:Y:S05]  /*ea60*/  @P0 EXIT ;  /* 0x000000000000094d */ /* 0x000fea0003800000 */
[----:B------:R-:W5:Y:S01]  /*ea70*/  LDCU.64 UR6, c[0x0][0x408] ;  /* 0x00008100ff0677ac */ /* 0x000f620008000a00 */
[----:B----4-:R1:W4:Y:S01]  /*ea80*/  LDS.128 R20, [R0+0x7800] ;  /* 0x0078000000147984 */ /* 0x0103220000000c00 */
[----:B------:R-:W-:Y:S01]  /*ea90*/  IMAD.MOV.U32 R7, RZ, RZ, R29 ;  /* 0x000000ffff077224 */ /* 0x000fe200078e001d */
[----:B------:R-:W3:Y:S01]  /*eaa0*/  LDCU UR8, c[0x0][0x440] ;  /* 0x00008800ff0877ac */ /* 0x000ee20008000800 */
[----:B------:R-:W5:Y:S01]  /*eab0*/  LDCU.64 UR4, c[0x0][0x3f0] ;  /* 0x00007e00ff0477ac */ /* 0x000f620008000a00 */
[----:B---3--:R-:W-:Y:S02]  /*eac0*/  ISETP.GE.AND P3, PT, R4, UR8, PT ;  /* 0x0000000804007c0c */ /* 0x008fe4000bf66270 */
[----:B-1----:R-:W-:Y:S02]  /*ead0*/  IADD3 R0, P0, PT, R2, 0x30, RZ ;  /* 0x0000003002007810 */ /* 0x002fe40007f1e0ff */
[----:B------:R-:W-:Y:S02]  /*eae0*/  ISETP.GE.AND P2, PT, R236, UR8, PT ;  /* 0x00000008ec007c0c */ /* 0x000fe4000bf46270 */
[----:B------:R-:W-:Y:S01]  /*eaf0*/  ISETP.GE.AND P1, PT, R235, UR8, PT ;  /* 0x00000008eb007c0c */ /* 0x000fe2000bf26270 */
[----:B------:R-:W-:-:S02]  /*eb00*/  IMAD.X R2, RZ, RZ, R3, P0 ;  /* 0x000000ffff027224 */ /* 0x000fc400000e0603 */
[----:B-----5:R-:W-:-:S04]  /*eb10*/  IMAD.WIDE.U32 R6, R0, UR6, R6 ;  /* 0x0000000600067c25 */ /* 0x020fc8000f8e0006 */
        /* <DEDUP_REMOVED lines=9> */
[----:B----4-:R-:W-:Y:S05]  /*ebb0*/  @P0 EXIT ;  /* 0x000000000000094d */ /* 0x010fea0003800000 */
[----:B------:R-:W-:Y:S01]  /*ebc0*/  STG.E.128 desc[UR24][R4.64+0x180], R20 ;  /* 0x0001801404007986 */ /* 0x000fe2000c101d18 */
[----:B------:R-:W-:Y:S05]  /*ebd0*/  EXIT ;  /* 0x000000000000794d */ /* 0x000fea0003800000 */
.L_x_878:
        /* <DEDUP_REMOVED lines=10> */
.L_x_2349:


//--------------------- .text._ZN5flash16flash_fwd_kernelI23Flash_fwd_kernel_traitsILi256ELi64ELi64ELi4ELb0ELb0EN7cutlass6half_tE19Flash_kernel_traitsILi256ELi64ELi64ELi4ES3_EELb1ELb0ELb0ELb0ELb0ELb0ELb0ELb1EEEvNS_16Flash_fwd_paramsE --------------------------
	.section	.text._ZN5flash16flash_fwd_kernelI23Flash_fwd_kernel_traitsILi256ELi64ELi64ELi4ELb0ELb0EN7cutlass6half_tE19Flash_kernel_traitsILi256ELi64ELi64ELi4ES3_EELb1ELb0ELb0ELb0ELb0ELb0ELb0ELb1EEEvNS_16Flash_fwd_paramsE,"ax",@progbits
	.align	128
        .global         _ZN5flash16flash_fwd_kernelI23Flash_fwd_kernel_traitsILi256ELi64ELi64ELi4ELb0ELb0EN7cutlass6half_tE19Flash_kernel_traitsILi256ELi64ELi64ELi4ES3_EELb1ELb0ELb0ELb0ELb0ELb0ELb0ELb1EEEvNS_16Flash_fwd_paramsE
        .type           _ZN5flash16flash_fwd_kernelI23Flash_fwd_kernel_traitsILi256ELi64ELi64ELi4ELb0ELb0EN7cutlass6half_tE19Flash_kernel_traitsILi256ELi64ELi64ELi4ES3_EELb1ELb0ELb0ELb0ELb0ELb0ELb0ELb1EEEvNS_16Flash_fwd_paramsE,@function
        .size           _ZN5flash16flash_fwd_kernelI23Flash_fwd_kernel_traitsILi256ELi64ELi64ELi4ELb0ELb0EN7cutlass6half_tE19Flash_kernel_traitsILi256ELi64ELi64ELi4ES3_EELb1ELb0ELb0ELb0ELb0ELb0ELb0ELb1EEEvNS_16Flash_fwd_paramsE,(.L_x_2350 - _ZN5flash16flash_fwd_kernelI23Flash_fwd_kernel_traitsILi256ELi64ELi64ELi4ELb0ELb0EN7cutlass6half_tE19Flash_kernel_traitsILi256ELi64ELi64ELi4ES3_EELb1ELb0ELb0ELb0ELb0ELb0ELb0ELb1EEEvNS_16Flash_fwd_paramsE)
        .other          _ZN5flash16flash_fwd_kernelI23Flash_fwd_kernel_traitsILi256ELi64ELi64ELi4ELb0ELb0EN7cutlass6half_tE19Flash_kernel_traitsILi256ELi64ELi64ELi4ES3_EELb1ELb0ELb0ELb0ELb0ELb0ELb0ELb1EEEvNS_16Flash_fwd_paramsE,@"STO_CUDA_ENTRY STV_DEFAULT"
_ZN5flash16flash_fwd_kernelI23Flash_fwd_kernel_traitsILi256ELi64ELi64ELi4ELb0ELb0EN7cutlass6half_tE19Flash_kernel_traitsILi256ELi64ELi64ELi4ES3_EELb1ELb0ELb0ELb0ELb0ELb0ELb0ELb1EEEvNS_16Flash_fwd_paramsE:
.text._ZN5flash16flash_fwd_kernelI23Flash_fwd_kernel_traitsILi256ELi64ELi64ELi4ELb0ELb0EN7cutlass6half_tE19Flash_kernel_traitsILi256ELi64ELi64ELi4ES3_EELb1ELb0ELb0ELb0ELb0ELb0ELb0ELb1EEEvNS_16Flash_fwd_paramsE:
[----:B------:R-:W1:Y:S01]  /*0000*/  LDC R1, c[0x0][0x37c] ;  /* 0x0000df00ff017b82 */ /* 0x000e620000000800 */
[----:B------:R-:W2:Y:S07]  /*0010*/  LDCU.U8 UR4, c[0x0][0x524] ;  /* 0x0000a480ff0477ac */ /* 0x000eae0008000000 */
[----:B------:R-:W3:Y:S01]  /*0020*/  LDC R97, c[0x0][0x518] ;  /* 0x00014600ff617b82 */ /* 0x000ee20000000800 */
[----:B-1----:R-:W-:Y:S01]  /*0030*/  VIADD R1, R1, 0xffffff50 ;  /* 0xffffff5001017836 */ /* 0x002fe20000000000 */
[----:B------:R-:W1:Y:S01]  /*0040*/  LDCU.64 UR24, c[0x0][0x510] ;  /* 0x0000a200ff1877ac */ /* 0x000e620008000a00 */
[----:B------:R-:W4:Y:S05]  /*0050*/  LDCU.64 UR22, c[0x0][0x358] ;  /* 0x00006b00ff1677ac */ /* 0x000f2a0008000a00 */
[----:B------:R-:W5:Y:S01]  /*0060*/  LDC R98, c[0x0][0x51c] ;  /* 0x00014700ff627b82 */ /* 0x000f620000000800 */
[----:B------:R-:W5:Y:S01]  /*0070*/  S2R R22, SR_TID.X ;  /* 0x0000000000167919 */ /* 0x000f620000002100 */
[----:B------:R-:W5:Y:S01]  /*0080*/  LDCU.64 UR12, c[0x0][0x460] ;  /* 0x00008c00ff0c77ac */ /* 0x000f620008000a00 */
[----:B------:R-:W5:Y:S01]  /*0090*/  LDCU.64 UR10, c[0x0][0x470] ;  /* 0x00008e00ff0a77ac */ /* 0x000f620008000a00 */
[----:B--2---:R-:W-:-:S04]  /*00a0*/  ISETP.NE.AND P2, PT, RZ, UR4, PT ;  /* 0x00000004ff007c0c */ /* 0x004fc8000bf45270 */
[----:B------:R-:W-:Y:S01]  /*00b0*/  S2UR UR21, SR_CTAID.X ;  /* 0x00000000001579c3 */ /* 0x000fe20000002500 */
[----:B------:R-:W2:Y:S01]  /*00c0*/  LDCU.64 UR6, c[0x0][0x478] ;  /* 0x00008f00ff0677ac */ /* 0x000ea20008000a00 */
[----:B-1----:R-:W-:Y:S02]  /*00d0*/  IMAD.U32 R2, RZ, RZ, UR24 ;  /* 0x00000018ff027e24 */ /* 0x002fe4000f8e00ff */
[----:B------:R-:W-:Y:S01]  /*00e0*/  IMAD.U32 R3, RZ, RZ, UR25 ;  /* 0x00000019ff037e24 */ /* 0x000fe2000f8e00ff */
[----:B------:R-:W1:Y:S04]  /*00f0*/  LDCU.64 UR14, c[0x0][0x460] ;  /* 0x00008c00ff0e77ac */ /* 0x000e680008000a00 */
[----:B----4-:R3:W4:Y:S01]  /*0100*/  @P2 LDG.E.64 R4, desc[UR22][R2.64] ;  /* 0x0000001602042981 */ /* 0x010722000c1e1b00 */
[----:B------:R-:W-:Y:S08]  /*0110*/  S2UR UR9, SR_CTAID.Y ;  /* 0x00000000000979c3 */ /* 0x000ff00000002600 */
[----:B------:R-:W2:Y:S08]  /*0120*/  S2UR UR32, SR_CTAID.Z ;  /* 0x00000000002079c3 */ /* 0x000eb00000002700 */
[----:B------:R-:W4:Y:S01]  /*0130*/  @P2 LDC R0, c[0x0][0x520] ;  /* 0x00014800ff002b82 */ /* 0x000f220000000800 */
[----:B---3--:R-:W-:-:S02]  /*0140*/  @P2 IMAD.MOV.U32 R2, RZ, RZ, R97 ;  /* 0x000000ffff022224 */ /* 0x008fc400078e0061 */
[----:B-----5:R-:W-:-:S06]  /*0150*/  @P2 IMAD.MOV.U32 R3, RZ, RZ, R98 ;  /* 0x000000ffff032224 */ /* 0x020fcc00078e0062 */
[----:B------:R-:W3:Y:S01]  /*0160*/  @P2 LDG.E.64 R2, desc[UR22][R2.64] ;  /* 0x0000001602022981 */ /* 0x000ee2000c1e1b00 */
[----:B--2---:R-:W-:Y:S01]  /*0170*/  ULOP3.LUT UR4, UR32, UR21, UR9, 0xfe, !UPT ;  /* 0x0000001520047292 */ /* 0x004fe2000f8efe09 */
[----:B------:R-:W-:Y:S01]  /*0180*/  ISETP.NE.U32.AND P4, PT, RZ, UR12, PT ;  /* 0x0000000cff007c0c */ /* 0x000fe2000bf85070 */
[----:B------:R-:W-:Y:S02]  /*0190*/  UISETP.NE.U32.AND UP0, UPT, UR12, URZ, UPT ;  /* 0x000000ff0c00728c */ /* 0x000fe4000bf05070 */
[----:B------:R-:W-:Y:S01]  /*01a0*/  UISETP.NE.U32.AND UP4, UPT, UR10, URZ, UPT ;  /* 0x000000ff0a00728c */ /* 0x000fe2000bf85070 */
[----:B------:R-:W-:Y:S01]  /*01b0*/  ISETP.NE.AND.EX P4, PT, RZ, UR13, PT, P4 ;  /* 0x0000000dff007c0c */ /* 0x000fe2000bf85340 */
[----:B------:R-:W2:Y:S01]  /*01c0*/  LDCU.U8 UR8, c[0x0][0x532] ;  /* 0x0000a640ff0877ac */ /* 0x000ea20008000000 */
[----:B------:R-:W-:Y:S01]  /*01d0*/  LOP3.LUT P0, RZ, R22, UR4, RZ, 0xfc, !PT ;  /* 0x0000000416ff7c12 */ /* 0x000fe2000f80fcff */
[----:B------:R-:W-:-:S03]  /*01e0*/  UISETP.NE.AND.EX UP0, UPT, UR13, URZ, UPT, UP0 ;  /* 0x000000ff0d00728c */ /* 0x000fc6000bf05300 */
[----:B------:R-:W5:Y:S01]  /*01f0*/  LDCU.64 UR4, c[0x0][0x468] ;  /* 0x00008d00ff0477ac */ /* 0x000f620008000a00 */
[----:B------:R-:W-:Y:S02]  /*0200*/  UISETP.NE.AND.EX UP4, UPT, UR11, URZ, UPT, UP4 ;  /* 0x000000ff0b00728c */ /* 0x000fe4000bf85340 */
[----:B------:R-:W-:-:S06]  /*0210*/  UISETP.NE.U32.AND UP3, UPT, UR6, URZ, UPT ;  /* 0x000000ff0600728c */ /* 0x000fcc000bf65070 */
[----:B------:R-:W2:Y:S01]  /*0220*/  @!P0 LDC.64 R6, c[0x0][0x528] ;  /* 0x00014a00ff068b82 */ /* 0x000ea20000000a00 */
[----:B------:R-:W-:Y:S02]  /*0230*/  USHF.L.U32 UR13, UR9, 0x2, URZ ;  /* 0x00000002090d7899 */ /* 0x000fe400080006ff */
[----:B------:R-:W-:Y:S02]  /*0240*/  UISETP.NE.AND.EX UP3, UPT, UR7, URZ, UPT, UP3 ;  /* 0x000000ff0700728c */ /* 0x000fe4000bf65330 */
[----:B-1----:R-:W-:Y:S02]  /*0250*/  UIMAD.WIDE.U32 UR14, UR9, 0x4, UR14 ;  /* 0x00000004090e78a5 */ /* 0x002fe4000f8e000e */
[----:B------:R-:W-:Y:S02]  /*0260*/  USHF.R.U32.HI UR12, URZ, 0x1e, UR9 ;  /* 0x0000001eff0c7899 */ /* 0x000fe40008011609 */
[----:B------:R-:W-:-:S04]  /*0270*/  @UP4 UIADD3 UR10, UP2, UPT, UR13, UR10, URZ ;  /* 0x0000000a0d0a4290 */ /* 0x000fc8000ff5e0ff */
[----:B------:R-:W-:Y:S02]  /*0280*/  @UP4 UIADD3.X UR11, UPT, UPT, UR12, UR11, URZ, UP2, !UPT ;  /* 0x0000000b0c0b4290 */ /* 0x000fe400097fe4ff */
[----:B-----5:R-:W-:Y:S02]  /*0290*/  UISETP.EQ.U32.AND UP2, UPT, UR4, URZ, UPT ;  /* 0x000000ff0400728c */ /* 0x020fe4000bf42070 */
[----:B------:R-:W-:-:S04]  /*02a0*/  @UP3 UIADD3 UR6, UP1, UPT, UR13, UR6, URZ ;  /* 0x000000060d063290 */ /* 0x000fc8000ff3e0ff */
[----:B------:R-:W-:Y:S02]  /*02b0*/  @UP3 UIADD3.X UR7, UPT, UPT, UR12, UR7, URZ, UP1, !UPT ;  /* 0x000000070c073290 */ /* 0x000fe40008ffe4ff */
[----:B------:R-:W-:-:S04]  /*02c0*/  UIADD3 UR13, UP1, UPT, UR13, UR4, URZ ;  /* 0x000000040d0d7290 */ /* 0x000fc8000ff3e0ff */
[----:B------:R-:W-:Y:S01]  /*02d0*/  UIADD3.X UR12, UPT, UPT, UR12, UR5, URZ, UP1, !UPT ;  /* 0x000000050c0c7290 */ /* 0x000fe20008ffe4ff */
[----:B----4-:R-:W-:Y:S02]  /*02e0*/  @P2 R2UR UR24, R4 ;  /* 0x00000000041822ca */ /* 0x010fe400000e0000 */
[----:B------:R-:W-:Y:S02]  /*02f0*/  @P2 R2UR UR25, R5 ;  /* 0x00000000051922ca */ /* 0x000fe400000e0000 */
[----:B---3--:R-:W-:-:S09]  /*0300*/  @P2 IADD3 R97, P1, PT, R2, R0, RZ ;  /* 0x0000000002612210 */ /* 0x008fd20007f3e0ff */
[----:B------:R-:W-:Y:S02]  /*0310*/  IMAD.U32 R2, RZ, RZ, UR24 ;  /* 0x00000018ff027e24 */ /* 0x000fe4000f8e00ff */
[----:B------:R-:W-:Y:S01]  /*0320*/  @P2 IMAD.X R98, RZ, RZ, R3, P1 ;  /* 0x000000ffff622224 */ /* 0x000fe200008e0603 */
[----:B------:R-:W-:Y:S01]  /*0330*/  PLOP3.LUT P2, PT, PT, PT, UP0, 0x80, 0x8 ;  /* 0x000000000008781c */ /* 0x000fe20003f4f008 */
[----:B------:R-:W-:Y:S01]  /*0340*/  IMAD.U32 R3, RZ, RZ, UR25 ;  /* 0x00000019ff037e24 */ /* 0x000fe2000f8e00ff */
[----:B------:R-:W-:-:S04]  /*0350*/  PLOP3.LUT P1, PT, PT, PT, UP4, 0x80, 0x8 ;  /* 0x000000000008781c */ /* 0x000fc80003f2f048 */
[----:B--2---:R1:W-:Y:S01]  /*0360*/  @!P0 STG.E.64 desc[UR22][R6.64], R2 ;  /* 0x0000000206008986 */ /* 0x0043e2000c101b16 */
[----:B------:R-:W-:Y:S01]  /*0370*/  UISETP.NE.AND UP4, UPT, UR8, URZ, UPT ;  /* 0x000000ff0800728c */ /* 0x000fe2000bf85270 */
[----:B------:R-:W-:Y:S01]  /*0380*/  IMAD.U32 R5, RZ, RZ, UR11 ;  /* 0x0000000bff057e24 */ /* 0x000fe2000f8e00ff */
[----:B------:R-:W-:Y:S01]  /*0390*/  UMOV UR20, 0xffffffff ;  /* 0xffffffff00147882 */ /* 0x000fe20000000000 */
[----:B------:R-:W-:Y:S01]  /*03a0*/  IMAD.U32 R4, RZ, RZ, UR10 ;  /* 0x0000000aff047e24 */ /* 0x000fe2000f8e00ff */
[----:B------:R-:W-:Y:S01]  /*03b0*/  UISETP.EQ.OR.EX UP2, UPT, UR5, URZ, !UP4, UP2 ;  /* 0x000000ff0500728c */ /* 0x000fe2000e742720 */
[----:B------:R-:W2:Y:S05]  /*03c0*/  @!UP3 LDCU UR11, c[0x0][0x43c] ;  /* 0x00008780ff0bb7ac */ /* 0x000eaa0008000800 */
[----:B------:R-:W-:Y:S01]  /*03d0*/  PLOP3.LUT P3, PT, PT, PT, UP2, 0x80, 0x8 ;  /* 0x000000000008781c */ /* 0x000fe20003f6f028 */
[----:B------:R-:W3:Y:S01]  /*03e0*/  @!UP0 LDCU UR34, c[0x0][0x434] ;  /* 0x00008680ff2287ac */ /* 0x000ee20008000800 */
[----:B------:R-:W4:Y:S01]  /*03f0*/  LDCU UR8, c[0x0][0x3e0] ;  /* 0x00007c00ff0877ac */ /* 0x000f220008000800 */
[----:B-1----:R-:W-:Y:S01]  /*0400*/  @!P0 IMAD.MOV.U32 R2, RZ, RZ, R97 ;  /* 0x000000ffff028224 */ /* 0x002fe200078e0061 */
[----:B------:R-:W-:-:S05]  /*0410*/  @!P0 MOV R3, R98 ;  /* 0x0000006200038202 */ /* 0x000fca0000000f00 */
[----:B------:R1:W-:Y:S01]  /*0420*/  @!P0 STG.E.64 desc[UR22][R6.64+0x8], R2 ;  /* 0x0000080206008986 */ /* 0x0003e2000c101b16 */
[----:B------:R-:W-:-:S03]  /*0430*/  PLOP3.LUT P0, PT, PT, PT, UP3, 0x80, 0x8 ;  /* 0x000000000008781c */ /* 0x000fc60003f0f038 */
[----:B------:R-:W5:Y:S01]  /*0440*/  @P1 LDG.E R5, desc[UR22][R4.64] ;  /* 0x0000001604051981 */ /* 0x000f62000c1e1900 */
[----:B-1----:R-:W-:Y:S02]  /*0450*/  IMAD.U32 R2, RZ, RZ, UR14 ;  /* 0x0000000eff027e24 */ /* 0x002fe4000f8e00ff */
[----:B------:R-:W-:-:S05]  /*0460*/  IMAD.U32 R3, RZ, RZ, UR15 ;  /* 0x0000000fff037e24 */ /* 0x000fca000f8e00ff */
[----:B------:R-:W2:Y:S04]  /*0470*/  @P4 LDG.E R7, desc[UR22][R2.64] ;  /* 0x0000001602074981 */ /* 0x000ea8000c1e1900 */
[----:B------:R1:W3:Y:S02]  /*0480*/  @P2 LDG.E R6, desc[UR22][R2.64+0x4] ;  /* 0x0000041602062981 */ /* 0x0002e4000c1e1900 */
[----:B-1----:R-:W-:Y:S01]  /*0490*/  MOV R2, UR6 ;  /* 0x0000000600027c02 */ /* 0x002fe20008000f00 */
[----:B------:R-:W-:Y:S01]  /*04a0*/  IMAD.U32 R3, RZ, RZ, UR7 ;  /* 0x00000007ff037e24 */ /* 0x000fe2000f8e00ff */
[----:B------:R-:W1:Y:S04]  /*04b0*/  @!UP3 LDCU.64 UR6, c[0x0][0x488] ;  /* 0x00009100ff06b7ac */ /* 0x000e680008000a00 */
[----:B------:R4:W3:Y:S02]  /*04c0*/  @P0 LDG.E R0, desc[UR22][R2.64] ;  /* 0x0000001602000981 */ /* 0x0008e4000c1e1900 */
[----:B----4-:R-:W-:-:S02]  /*04d0*/  IMAD.U32 R2, RZ, RZ, UR13 ;  /* 0x0000000dff027e24 */ /* 0x010fc4000f8e00ff */
[----:B------:R-:W-:-:S05]  /*04e0*/  IMAD.U32 R3, RZ, RZ, UR12 ;  /* 0x0000000cff037e24 */ /* 0x000fca000f8e00ff */
[----:B------:R-:W4:Y:S01]  /*04f0*/  @!P3 LDG.E R4, desc[UR22][R2.64] ;  /* 0x000000160204b981 */ /* 0x000f22000c1e1900 */
[----:B-1----:R-:W-:-:S04]  /*0500*/  @!UP3 UISETP.NE.U32.AND UP2, UPT, UR6, URZ, UPT ;  /* 0x000000ff0600b28c */ /* 0x002fc8000bf45070 */
[----:B------:R-:W-:Y:S01]  /*0510*/  @!UP3 UISETP.NE.AND.EX UP2, UPT, UR7, URZ, UPT, UP2 ;  /* 0x000000ff0700b28c */ /* 0x000fe2000bf45320 */
[----:B------:R-:W-:Y:S01]  /*0520*/  UMOV UR10, URZ ;  /* 0x000000ff000a7c82 */ /* 0x000fe20008000000 */
[----:B------:R-:W-:Y:S02]  /*0530*/  USHF.L.U32 UR33, UR21, 0x6, URZ ;  /* 0x0000000615217899 */ /* 0x000fe400080006ff */
[----:B------:R-:W-:Y:S01]  /*0540*/  UIMAD UR31, UR9, UR8, UR32 ;  /* 0x00000008091f72a4 */ /* 0x000fe2000f8e0220 */
[----:B-----5:R-:W-:Y:S02]  /*0550*/  @P1 R2UR UR10, R5 ;  /* 0x00000000050a12ca */ /* 0x020fe400000e0000 */
[----:B--2---:R-:W-:Y:S02]  /*0560*/  @P4 R2UR UR20, R7 ;  /* 0x00000000071442ca */ /* 0x004fe400000e0000 */
[----:B---3--:R-:W-:-:S13]  /*0570*/  @P2 R2UR UR12, R6 ;  /* 0x00000000060c22ca */ /* 0x008fda00000e0000 */
[----:B------:R-:W-:Y:S02]  /*0580*/  @UP0 UIADD3 UR34, UPT, UPT, UR12, -UR20, URZ ;  /* 0x800000140c220290 */ /* 0x000fe4000fffe0ff */
[----:B------:R-:W-:Y:S02]  /*0590*/  UISETP.NE.U32.AND UP0, UPT, UR4, URZ, UPT ;  /* 0x000000ff0400728c */ /* 0x000fe4000bf05070 */
[----:B------:R-:W-:Y:S02]  /*05a0*/  @!UP3 USEL UR4, UR11, URZ, UP2 ;  /* 0x000000ff0b04b287 */ /* 0x000fe40009000000 */
[----:B------:R-:W-:Y:S01]  /*05b0*/  UISETP.NE.AND.EX UP0, UPT, UR5, URZ, UPT, UP0 ;  /* 0x000000ff0500728c */ /* 0x000fe2000bf05300 */
[----:B------:R-:W-:Y:S01]  /*05c0*/  UMOV UR11, 0xffffffff ;  /* 0xffffffff000b7882 */ /* 0x000fe20000000000 */
[----:B------:R-:W-:Y:S01]  /*05d0*/  UISETP.GT.AND UP1, UPT, UR34, UR33, UPT ;  /* 0x000000212200728c */ /* 0x000fe2000bf24270 */
[----:B------:R-:W-:-:S05]  /*05e0*/  @P0 R2UR UR30, R0 ;  /* 0x00000000001e02ca */ /* 0x000fca00000e0000 */
[----:B------:R-:W-:-:S03]  /*05f0*/  PLOP3.LUT P0, PT, PT, PT, UP1, 0x80, 0x8 ;  /* 0x000000000008781c */ /* 0x000fc60003f0f018 */
[----:B------:R-:W1:Y:S05]  /*0600*/  @!UP0 LDCU UR5, c[0x0][0x438] ;  /* 0x00008700ff0587ac */ /* 0x000e6a0008000800 */
[----:B------:R-:W-:Y:S01]  /*0610*/  @UP3 UIADD3 UR30, UPT, UPT, UR30, -UR10, URZ ;  /* 0x8000000a1e1e3290 */ /* 0x000fe2000fffe0ff */
[----:B----4-:R-:W-:Y:S01]  /*0620*/  @!P3 R2UR UR11, R4 ;  /* 0x00000000040bb2ca */ /* 0x010fe200000e0000 */
[----:B-1----:R-:W-:-:S14]  /*0630*/  BRA.U !UP0, `(.L_x_879) ;  /* 0x0000000108187547 */ /* 0x002fdc000b800000 */
[----:B------:R-:W-:-:S13]  /*0640*/  PLOP3.LUT P1, PT, PT, PT, UP4, 0x80, 0x8 ;  /* 0x000000000008781c */ /* 0x000fda0003f2f048 */
[----:B------:R-:W2:Y:S04]  /*0650*/  @P1 LDG.E R0, desc[UR22][R2.64+0x4] ;  /* 0x0000041602001981 */ /* 0x000ea8000c1e1900 */
[----:B------:R-:W3:Y:S01]  /*0660*/  @!P1 LDG.E R2, desc[UR22][R2.64] ;  /* 0x0000001602029981 */ /* 0x000ee2000c1e1900 */
[----:B--2---:R-:W-:-:S13]  /*0670*/  @P1 R2UR UR5, R0 ;  /* 0x00000000000512ca */ /* 0x004fda00000e0000 */
[----:B------:R-:W-:-:S07]  /*0680*/  @UP4 UIADD3 UR5, UPT, UPT, UR5, -UR11, URZ ;  /* 0x8000000b05054290 */ /* 0x000fce000fffe0ff */
[----:B---3--:R-:W-:-:S15]  /*0690*/  @!P1 R2UR UR5, R2 ;  /* 0x00000000020592ca */ /* 0x008fde00000e0000 */
.L_x_879:
[----:B------:R-:W-:Y:S01]  /*06a0*/  @!UP3 UIADD3 UR30, UPT, UPT, UR4, UR5, -UR10 ;  /* 0x00000005041eb290 */ /* 0x000fe2000fffe80a */
[----:B------:R-:W-:Y:S11]  /*06b0*/  @!P0 EXIT ;  /* 0x000000000000894d */ /* 0x000ff60003800000 */
[----:B------:R-:W-:Y:S01]  /*06c0*/  UISETP.GT.AND UP0, UPT, UR30, URZ, UPT ;  /* 0x000000ff1e00728c */ /* 0x000fe2000bf04270 */
[----:B------:R-:W-:-:S08]  /*06d0*/  LOP3.LUT R103, R22, 0x1f, RZ, 0xc0, !PT ;  /* 0x0000001f16677812 */ /* 0x000fd000078ec0ff */
        /* <DEDUP_REMOVED lines=17> */
[----:B------:R-:W-:-:S11]  /*07f0*/  UISETP.NE.AND UP0, UPT, UR10, URZ, UPT ;  /* 0x000000ff0a00728c */ /* 0x000fd6000bf05270 */
[----:B------:R-:W2:Y:S01]  /*0800*/  @UP0 LDCU UR7, c[0x0][0x454] ;  /* 0x00008a80ff0707ac */ /* 0x000ea20008000800 */
[----:B------:R-:W3:Y:S01]  /*0810*/  @!UP0 LDCU UR4, c[0x0][0x434] ;  /* 0x00008680ff0487ac */ /* 0x000ee20008000800 */
[----:B------:R-:W4:Y:S01]  /*0820*/  @UP0 LDCU UR13, c[0x0][0x454] ;  /* 0x00008a80ff0d07ac */ /* 0x000f220008000800 */
[----:B-1----:R-:W-:Y:S01]  /*0830*/  @UP0 UMOV UR6, 0x1 ;  /* 0x0000000100060882 */ /* 0x002fe20000000000 */
[----:B----4-:R-:W4:Y:S01]  /*0840*/  @!UP0 LDCU UR13, c[0x0][0x434] ;  /* 0x00008680ff0d87ac */ /* 0x010f220008000800 */
[----:B------:R-:W-:Y:S01]  /*0850*/  @!UP0 UMOV UR6, 0x1 ;  /* 0x0000000100068882 */ /* 0x000fe20000000000 */
[----:B--2---:R-:W-:Y:S02]  /*0860*/  @UP0 UIMAD UR7, UR8, UR7, URZ ;  /* 0x00000007080702a4 */ /* 0x004fe4000f8e02ff */
[----:B---3--:R-:W-:-:S12]  /*0870*/  @!UP0 UIMAD UR7, UR8, UR4, URZ ;  /* 0x00000004080782a4 */ /* 0x008fd8000f8e02ff */
.L_x_881:
        /* <DEDUP_REMOVED lines=8> */
[----:B------:R-:W-:Y:S01]  /*0900*/  VIADD R14, R8, 0x10 ;  /* 0x00000010080e7836 */ /* 0x000fe20000000000 */
[----:B------:R-:W-:Y:S01]  /*0910*/  BSSY.RECONVERGENT B0, `(.L_x_882) ;  /* 0x0000030000007945 */ /* 0x000fe20003800200 */
[----:B----4-:R-:W-:Y:S01]  /*0920*/  UIMAD UR13, UR32, UR13, URZ ;  /* 0x0000000d200d72a4 */ /* 0x010fe2000f8e02ff */
[C---:B------:R-:W-:Y:S01]  /*0930*/  IADD3 R2, P0, PT, R15.reuse, UR12, RZ ;  /* 0x0000000c0f027c10 */ /* 0x040fe2000ff1e0ff */
[----:B-1----:R-:W-:Y:S01]  /*0940*/  UIMAD UR10, UR33, UR6, URZ ;  /* 0x00000006210a72a4 */ /* 0x002fe2000f8e02ff */
[----:B------:R-:W-:Y:S01]  /*0950*/  IMAD.WIDE.U32 R6, R6, 0x40, R8 ;  /* 0x0000004006067825 */ /* 0x000fe200078e0008 */
[----:B------:R-:W-:Y:S01]  /*0960*/  UIADD3 UR33, UPT, UPT, -UR33, UR34, URZ ;  /* 0x0000002221217290 */ /* 0x000fe2000fffe1ff */
[C---:B------:R-:W-:Y:S01]  /*0970*/  IADD3 R17, PT, PT, R8.reuse, 0x20, RZ ;  /* 0x0000002008117810 */ /* 0x040fe20007ffe0ff */
[----:B------:R-:W-:Y:S01]  /*0980*/  @!UP1 UIMAD UR13, UR9, UR7, UR13 ;  /* 0x00000007090d92a4 */ /* 0x000fe2000f8e020d */
[----:B------:R-:W-:Y:S01]  /*0990*/  IMAD.X R3, RZ, RZ, UR11, P0 ;  /* 0x0000000bff037e24 */ /* 0x000fe200080e06ff */
[----:B------:R-:W-:Y:S01]  /*09a0*/  UISETP.NE.AND UP0, UPT, UR20, -0x1, UPT ;  /* 0xffffffff1400788c */ /* 0x000fe2000bf05270 */
[C---:B------:R-:W-:Y:S01]  /*09b0*/  ISETP.NE.AND P3, PT, R15.reuse, RZ, PT ;  /* 0x000000ff0f00720c */ /* 0x040fe20003f65270 */
[----:B--2---:R-:W-:Y:S01]  /*09c0*/  UIMAD UR7, UR9, UR8, URZ ;  /* 0x00000008090772a4 */ /* 0x004fe2000f8e02ff */
[----:B------:R-:W-:Y:S01]  /*09d0*/  ISETP.GE.AND P1, PT, R8, UR33, PT ;  /* 0x0000002108007c0c */ /* 0x000fe2000bf26270 */
[----:B------:R-:W-:Y:S01]  /*09e0*/  USHF.R.S32.HI UR8, URZ, 0x1f, UR13 ;  /* 0x0000001fff087899 */ /* 0x000fe2000801140d */
        /* <DEDUP_REMOVED lines=12> */
[----:B------:R-:W-:Y:S01]  /*0ab0*/  UIADD3 UR7, UP1, UP0, UR10, UR7, UR13 ;  /* 0x000000070a077290 */ /* 0x000fe2000f83e00d */
[----:B------:R-:W-:-:S03]  /*0ac0*/  IMAD R11, R10, UR32, R13 ;  /* 0x000000200a0b7c24 */ /* 0x000fc6000f8e020d */
        /* <DEDUP_REMOVED lines=20> */
.L_x_883:
[----:B------:R-:W-:Y:S05]  /*0c10*/  BSYNC.RECONVERGENT B0 ;  /* 0x0000000000007941 */ /* 0x000fea0003800200 */
.L_x_882:
[----:B------:R-:W-:Y:S01]  /*0c20*/  BSSY.RECONVERGENT B0, `(.L_x_884) ;  /* 0x0000019000007945 */ /* 0x000fe20003800200 */
[----:B------:R-:W-:Y:S02]  /*0c30*/  ISETP.GE.AND P1, PT, R17, UR33, PT ;  /* 0x0000002111007c0c */ /* 0x000fe4000bf26270 */
[----:B------:R-:W-:Y:S01]  /*0c40*/  IADD3 R16, PT, PT, R8, 0x30, RZ ;  /* 0x0000003008107810 */ /* 0x000fe20007ffe0ff */
[----:B------:R-:W-:Y:S05]  /*0c50*/  @P0 BRA `(.L_x_885) ;  /* 0x0000000000540947 */ /* 0x000fea0003800000 */
[----:B------:R-:W2:Y:S01]  /*0c60*/  LDCU.64 UR8, c[0x0][0x408] ;  /* 0x00008100ff0877ac */ /* 0x000ea20008000a00 */
[----:B------:R-:W-:Y:S01]  /*0c70*/  IADD3 R0, P0, PT, R6, 0x10, RZ ;  /* 0x0000001006007810 */ /* 0x000fe20007f1e0ff */
[----:B------:R-:W-:Y:S01]  /*0c80*/  IMAD.MOV.U32 R4, RZ, RZ, R12 ;  /* 0x000000ffff047224 */ /* 0x000fe200078e000c */
[----:B------:R-:W3:Y:S01]  /*0c90*/  LDCU UR11, c[0x0][0x440] ;  /* 0x00008800ff0b77ac */ /* 0x000ee20008000800 */
[----:B------:R-:W-:Y:S02]  /*0ca0*/  IMAD.MOV.U32 R5, RZ, RZ, R11 ;  /* 0x000000ffff057224 */ /* 0x000fe400078e000b */
[----:B-1----:R-:W-:Y:S01]  /*0cb0*/  IMAD.X R2, RZ, RZ, R7, P0 ;  /* 0x000000ffff027224 */ /* 0x002fe200000e0607 */
        /* <DEDUP_REMOVED lines=15> */
.L_x_885:
[----:B------:R-:W-:Y:S05]  /*0db0*/  BSYNC.RECONVERGENT B0 ;  /* 0x0000000000007941 */ /* 0x000fea0003800200 */
.L_x_884:
        /* <DEDUP_REMOVED lines=8> */
[----:B-12---:R-:W-:Y:S01]  /*0e40*/  IMAD.X R2, RZ, RZ, R7, P1 ;  /* 0x000000ffff027224 */ /* 0x006fe200008e0607 */
        /* <DEDUP_REMOVED lines=15> */
.L_x_887:
[----:B------:R-:W-:Y:S05]  /*0f40*/  BSYNC.RECONVERGENT B0 ;  /* 0x0000000000007941 */ /* 0x000fea0003800200 */
.L_x_886:
        /* <DEDUP_REMOVED lines=27> */
.L_x_889:
[----:B------:R-:W-:Y:S05]  /*1100*/  BSYNC.RECONVERGENT B0 ;  /* 0x0000000000007941 */ /* 0x000fea0003800200 */
.L_x_888:
[----:B------:R-:W-:Y:S04]  /*1110*/  BSSY.RECONVERGENT B0, `(.L_x_890) ;  /* 0x000000a000007945 */ /* 0x000fe80003800200 */
[----:B------:R-:W-:Y:S05]  /*1120*/  @P6 BRA `(.L_x_891) ;  /* 0x0000000000206947 */ /* 0x000fea0003800000 */
[----:B------:R-:W5:Y:S01]  /*1130*/  LDCU.64 UR4, c[0x0][0x420] ;  /* 0x00008400ff0477ac */ /* 0x000f620008000a00 */
[----:B------:R-:W-:-:S05]  /*1140*/  IMAD R0, R8, UR6, RZ ;  /* 0x0000000608007c24 */ /* 0x000fca000f8e02ff */
[----:B-1234-:R-:W-:-:S04]  /*1150*/  IADD3 R3, P0, PT, R0, UR7, RZ ;  /* 0x0000000700037c10 */ /* 0x01efc8000ff1e0ff */
[----:B------:R-:W-:Y:S02]  /*1160*/  LEA.HI.X.SX32 R0, R0, UR10, 0x1, P0 ;  /* 0x0000000a00007c11 */ /* 0x000fe400080f0eff */
[----:B-----5:R-:W-:-:S04]  /*1170*/  LEA R2, P0, R3, UR4, 0x2 ;  /* 0x0000000403027c11 */ /* 0x020fc8000f8010ff */
[----:B------:R-:W-:Y:S01]  /*1180*/  LEA.HI.X R3, R3, UR5, R0, 0x2, P0 ;  /* 0x0000000503037c11 */ /* 0x000fe200080f1400 */
[----:B------:R-:W-:-:S05]  /*1190*/  IMAD.MOV.U32 R0, RZ, RZ, 0x7f800000 ;  /* 0x7f800000ff007424 */ /* 0x000fca00078e00ff */
[----:B------:R1:W-:Y:S03]  /*11a0*/  STG.E desc[UR22][R2.64], R0 ;  /* 0x0000000002007986 */ /* 0x0003e6000c101916 */
.L_x_891:
[----:B------:R-:W-:Y:S05]  /*11b0*/  BSYNC.RECONVERGENT B0 ;  /* 0x0000000000007941 */ /* 0x000fea0003800200 */
.L_x_890:
[----:B------:R-:W-:Y:S04]  /*11c0*/  BSSY.RECONVERGENT B0, `(.L_x_892) ;  /* 0x000000a000007945 */ /* 0x000fe80003800200 */
[----:B------:R-:W-:Y:S05]  /*11d0*/  @P5 BRA `(.L_x_893) ;  /* 0x0000000000205947 */ /* 0x000fea0003800000 */
[----:B------:R-:W5:Y:S01]  /*11e0*/  LDCU.64 UR4, c[0x0][0x420] ;  /* 0x00008400ff0477ac */ /* 0x000f620008000a00 */
[----:B-1----:R-:W-:-:S05]  /*11f0*/  IMAD R0, R14, UR6, RZ ;  /* 0x000000060e007c24 */ /* 0x002fca000f8e02ff */
[----:B--234-:R-:W-:-:S04]  /*1200*/  IADD3 R3, P0, PT, R0, UR7, RZ ;  /* 0x0000000700037c10 */ /* 0x01cfc8000ff1e0ff */
[----:B------:R-:W-:Y:S02]  /*1210*/  LEA.HI.X.SX32 R0, R0, UR10, 0x1, P0 ;  /* 0x0000000a00007c11 */ /* 0x000fe400080f0eff */
[----:B-----5:R-:W-:-:S04]  /*1220*/  LEA R2, P0, R3, UR4, 0x2 ;  /* 0x0000000403027c11 */ /* 0x020fc8000f8010ff */
[----:B------:R-:W-:Y:S01]  /*1230*/  LEA.HI.X R3, R3, UR5, R0, 0x2, P0 ;  /* 0x0000000503037c11 */ /* 0x000fe200080f1400 */
[----:B------:R-:W-:-:S05]  /*1240*/  IMAD.MOV.U32 R0, RZ, RZ, 0x7f800000 ;  /* 0x7f800000ff007424 */ /* 0x000fca00078e00ff */
[----:B------:R1:W-:Y:S03]  /*1250*/  STG.E desc[UR22][R2.64], R0 ;  /* 0x0000000002007986 */ /* 0x0003e6000c101916 */
.L_x_893:
[----:B------:R-:W-:Y:S05]  /*1260*/  BSYNC.RECONVERGENT B0 ;  /* 0x0000000000007941 */ /* 0x000fea0003800200 */
.L_x_892:
        /* <DEDUP_REMOVED lines=10> */
.L_x_895:
[----:B------:R-:W-:Y:S05]  /*1310*/  BSYNC.RECONVERGENT B0 ;  /* 0x0000000000007941 */ /* 0x000fea0003800200 */
.L_x_894:
[----:B------:R-:W-:Y:S05]  /*1320*/  @P3 EXIT ;  /* 0x000000000000394d */ /* 0x000fea0003800000 */
[----:B------:R-:W5:Y:S01]  /*1330*/  LDCU.64 UR4, c[0x0][0x420] ;  /* 0x00008400ff0477ac */ /* 0x000f620008000a00 */
[----:B-1----:R-:W-:-:S05]  /*1340*/  IMAD R0, R16, UR6, RZ ;  /* 0x0000000610007c24 */ /* 0x002fca000f8e02ff */
[----:B--234-:R-:W-:-:S04]  /*1350*/  IADD3 R3, P0, PT, R0, UR7, RZ ;  /* 0x0000000700037c10 */ /* 0x01cfc8000ff1e0ff */
[----:B------:R-:W-:Y:S02]  /*1360*/  LEA.HI.X.SX32 R0, R0, UR10, 0x1, P0 ;  /* 0x0000000a00007c11 */ /* 0x000fe400080f0eff */
[----:B-----5:R-:W-:-:S04]  /*1370*/  LEA R2, P0, R3, UR4, 0x2 ;  /* 0x0000000403027c11 */ /* 0x020fc8000f8010ff */
[----:B------:R-:W-:Y:S01]  /*1380*/  LEA.HI.X R3, R3, UR5, R0, 0x2, P0 ;  /* 0x0000000503037c11 */ /* 0x000fe200080f1400 */
[----:B------:R-:W-:-:S05]  /*1390*/  IMAD.MOV.U32 R0, RZ, RZ, 0x7f800000 ;  /* 0x7f800000ff007424 */ /* 0x000fca00078e00ff */
[----:B------:R-:W-:Y:S01]  /*13a0*/  STG.E desc[UR22][R2.64], R0 ;  /* 0x0000000002007986 */ /* 0x000fe2000c101916 */
[----:B------:R-:W-:Y:S05]  /*13b0*/  EXIT ;  /* 0x000000000000794d */ /* 0x000fea0003800000 */
.L_x_880:
[----:B------:R-:W-:Y:S02]  /*13c0*/  UISETP.NE.AND UP0, UPT, UR20, -0x1, UPT ;  /* 0xffffffff1400788c */ /* 0x000fe4000bf05270 */
[----:B------:R-:W-:Y:S02]  /*13d0*/  UISETP.NE.AND UP1, UPT, UR11, -0x1, UPT ;  /* 0xffffffff0b00788c */ /* 0x000fe4000bf25270 */
[----:B------:R-:W-:-:S04]  /*13e0*/  UIADD3 UR26, UPT, UPT, UR30, 0x3f, URZ ;  /* 0x0000003f1e1a7890 */ /* 0x000fc8000fffe0ff */
[----:B------:R-:W-:-:S03]  /*13f0*/  ULEA.HI UR28, UR26, 0xffffffff, URZ, 0x1a ;  /* 0xffffffff1a1c7891 */ /* 0x000fc6000f8fd0ff */
[----:B------:R-:W1:Y:S01]  /*1400*/  @!UP0 LDCU.64 UR6, c[0x0][0x398] ;  /* 0x00007300ff0687ac */ /* 0x000e620008000a00 */
[----:B------:R-:W2:Y:S01]  /*1410*/  @UP0 LDCU.64 UR4, c[0x0][0x3b0] ;  /* 0x00007600ff0407ac */ /* 0x000ea20008000a00 */
[----:B------:R-:W-:Y:S02]  /*1420*/  USHF.L.U32 UR27, UR28, 0x6, URZ ;  /* 0x000000061c1b7899 */ /* 0x000fe400080006ff */
        /* <DEDUP_REMOVED lines=17> */
.L_x_896:
[----:B------:R-:W1:Y:S01]  /*1540*/  LDCU.64 UR16, c[0x0][0x3b8] ;  /* 0x00007700ff1077ac */ /* 0x000e620008000a00 */
[----:B------:R-:W-:-:S04]  /*1550*/  UIADD3 UR8, UPT, UPT, UR10, UR11, URZ ;  /* 0x0000000b0a087290 */ /* 0x000fc8000fffe0ff */
[----:B-1----:R-:W-:Y:S02]  /*1560*/  UIMAD.WIDE.U32 UR36, UR8, UR16, URZ ;  /* 0x00000010082472a5 */ /* 0x002fe4000f8e00ff */
[----:B------:R-:W-:-:S04]  /*1570*/  UIMAD UR8, UR8, UR17, URZ ;  /* 0x00000011080872a4 */ /* 0x000fc8000f8e02ff */
[----:B------:R-:W-:Y:S02]  /*1580*/  UIADD3 UR8, UPT, UPT, UR37, UR8, URZ ;  /* 0x0000000825087290 */ /* 0x000fe4000fffe0ff */
.L_x_897:
[----:B------:R-:W1:Y:S01]  /*1590*/  LDC R5, c[0x0][0x3e8] ;  /* 0x0000fa00ff057b82 */ /* 0x000e620000000800 */
[----:B------:R-:W2:Y:S01]  /*15a0*/  S2R R6, SR_CTAID.Z ;  /* 0x0000000000067919 */ /* 0x000ea20000002700 */
[----:B------:R-:W3:Y:S01]  /*15b0*/  LDCU UR4, c[0x0][0x444] ;  /* 0x00008880ff0477ac */ /* 0x000ee20008000800 */
[----:B------:R-:W4:Y:S01]  /*15c0*/  LDCU UR29, c[0x0][0x448] ;  /* 0x00008900ff1d77ac */ /* 0x000f220008000800 */
[----:B---3--:R-:W-:Y:S01]  /*15d0*/  UIMAD UR4, UR31, UR4, UR33 ;  /* 0x000000041f0472a4 */ /* 0x008fe2000f8e0221 */
[----:B-1----:R-:W-:-:S03]  /*15e0*/  IABS R0, R5 ;  /* 0x0000000500007213 */ /* 0x002fc60000000000 */
[----:B----4-:R-:W-:Y:S02]  /*15f0*/  UIMAD UR35, UR4, UR29, UR27 ;  /* 0x0000001d042372a4 */ /* 0x010fe4000f8e021b */
[----:B------:R-:W-:-:S04]  /*1600*/  IMAD.MOV.U32 R4, RZ, RZ, R0 ;  /* 0x000000ffff047224 */ /* 0x000fc800078e0000 */
[----:B------:R-:W1:Y:S01]  /*1610*/  I2F.RP R2, R4 ;  /* 0x0000000400027306 */ /* 0x000e620000209400 */
[----:B--2---:R-:W-:-:S07]  /*1620*/  IABS R6, R6 ;  /* 0x0000000600067213 */ /* 0x004fce0000000000 */
[----:B-1----:R-:W1:Y:S02]  /*1630*/  MUFU.RCP R2, R2 ;  /* 0x0000000200027308 */ /* 0x002e640000001000 */
[----:B-1----:R-:W-:-:S06]  /*1640*/  VIADD R2, R2, 0xffffffe ;  /* 0x0ffffffe02027836 */ /* 0x002fcc0000000000 */
[----:B------:R-:W1:Y:S02]  /*1650*/  F2I.FTZ.U32.TRUNC.NTZ R3, R2 ;  /* 0x0000000200037305 */ /* 0x000e64000021f000 */
[----:B-1----:R-:W-:Y:S01]  /*1660*/  IADD3 R0, PT, PT, RZ, -R3, RZ ;  /* 0x80000003ff007210 */ /* 0x002fe20007ffe0ff */
[----:B------:R-:W-:-:S04]  /*1670*/  IMAD.MOV.U32 R2, RZ, RZ, RZ ;  /* 0x000000ffff027224 */ /* 0x000fc800078e00ff */
        /* <DEDUP_REMOVED lines=9> */
[C---:B------:R-:W-:Y:S02]  /*1710*/  ISETP.NE.AND P1, PT, R5.reuse, RZ, PT ;  /* 0x000000ff0500720c */ /* 0x040fe40003f25270 */
[----:B------:R-:W-:Y:S02]  /*1720*/  ISETP.GE.U32.AND P2, PT, R2, R4, PT ;  /* 0x000000040200720c */ /* 0x000fe40003f46070 */
[----:B------:R-:W-:-:S04]  /*1730*/  LOP3.LUT R2, R5, UR32, RZ, 0x3c, !PT ;  /* 0x0000002005027c12 */ /* 0x000fc8000f8e3cff */
[----:B------:R-:W-:-:S07]  /*1740*/  ISETP.GE.AND P0, PT, R2, RZ, PT ;  /* 0x000000ff0200720c */ /* 0x000fce0003f06270 */
[----:B------:R-:W-:-:S06]  /*1750*/  @P2 VIADD R0, R0, 0x1 ;  /* 0x0000000100002836 */ /* 0x000fcc0000000000 */
[----:B------:R-:W-:Y:S02]  /*1760*/  @!P0 IADD3 R0, PT, PT, -R0, RZ, RZ ;  /* 0x000000ff00008210 */ /* 0x000fe40007ffe1ff */
[----:B------:R-:W-:Y:S01]  /*1770*/  @!P1 LOP3.LUT R0, RZ, R5, RZ, 0x33, !PT ;  /* 0x00000005ff009212 */ /* 0x000fe200078e33ff */
[----:B------:R-:W-:Y:S06]  /*1780*/  BRA.U UP1, `(.L_x_898) ;  /* 0x0000000101287547 */ /* 0x000fec000b800000 */
        /* <DEDUP_REMOVED lines=10> */
.L_x_898:
[----:B------:R-:W1:Y:S01]  /*1830*/  LDCU.64 UR14, c[0x0][0x3c0] ;  /* 0x00007800ff0e77ac */ /* 0x000e620008000a00 */
[----:B------:R-:W-:-:S04]  /*1840*/  UIADD3 UR10, UPT, UPT, UR10, UR11, URZ ;  /* 0x0000000b0a0a7290 */ /* 0x000fc8000fffe0ff */
[----:B-1----:R-:W-:Y:S02]  /*1850*/  UIMAD.WIDE.U32 UR4, UR10, UR14, URZ ;  /* 0x0000000e0a0472a5 */ /* 0x002fe4000f8e00ff */
[----:B------:R-:W-:-:S04]  /*1860*/  UIMAD UR9, UR10, UR15, URZ ;  /* 0x0000000f0a0972a4 */ /* 0x000fc8000f8e02ff */
[----:B------:R-:W-:Y:S01]  /*1870*/  UIADD3 UR9, UPT, UPT, UR5, UR9, URZ ;  /* 0x0000000905097290 */ /* 0x000fe2000fffe0ff */
[----:B------:R-:W-:-:S11]  /*1880*/  UMOV UR10, UR4 ;  /* 0x00000004000a7c82 */ /* 0x000fd60008000000 */
.L_x_899:
[----:B------:R-:W1:Y:S01]  /*1890*/  LDCU.64 UR18, c[0x0][0x3c8] ;  /* 0x00007900ff1277ac */ /* 0x000e620008000a00 */
[C---:B------:R-:W-:Y:S01]  /*18a0*/  IMAD.SHL.U32 R16, R22.reuse, 0x8, RZ ;  /* 0x0000000816107824 */ /* 0x040fe200078e00ff */
[----:B------:R-:W-:Y:S01]  /*18b0*/  SHF.R.U32.HI R2, RZ, 0x3, R22 ;  /* 0x00000003ff027819 */ /* 0x000fe20000011616 */
[----:B------:R-:W-:Y:S01]  /*18c0*/  IMAD.SHL.U32 R14, R22, 0x2, RZ ;  /* 0x00000002160e7824 */ /* 0x000fe200078e00ff */
[----:B------:R-:W-:Y:S01]  /*18d0*/  SHF.R.S32.HI R8, RZ, 0x1f, R0 ;  /* 0x0000001fff087819 */ /* 0x000fe20000011400 */
[----:B------:R-:W2:Y:S01]  /*18e0*/  LDCU.64 UR12, c[0x0][0x388] ;  /* 0x00007100ff0c77ac */ /* 0x000ea20008000a00 */
[----:B------:R-:W-:Y:S01]  /*18f0*/  LOP3.LUT R92, R16, 0x38, RZ, 0xc0, !PT ;  /* 0x00000038105c7812 */ /* 0x000fe200078ec0ff */
[----:B------:R-:W-:Y:S01]  /*1900*/  IMAD.U32 R10, RZ, RZ, UR21 ;  /* 0x00000015ff0a7e24 */ /* 0x000fe2000f8e00ff */
[----:B------:R-:W-:Y:S01]  /*1910*/  SHF.R.U32.HI R208, RZ, 0x1, R22 ;  /* 0x00000001ffd07819 */ /* 0x000fe20000011616 */
[----:B------:R-:W-:Y:S01]  /*1920*/  IMAD.MOV.U32 R3, RZ, RZ, RZ ;  /* 0x000000ffff037224 */ /* 0x000fe200078e00ff */
[----:B------:R-:W-:Y:S01]  /*1930*/  IADD3 R4, P0, PT, R92, UR6, RZ ;  /* 0x000000065c047c10 */ /* 0x000fe2000ff1e0ff */
[----:B------:R-:W-:Y:S01]  /*1940*/  BSSY.RECONVERGENT B0, `(.L_x_900) ;  /* 0x0000060000007945 */ /* 0x000fe20003800200 */
[----:B------:R-:W-:Y:S01]  /*1950*/  LOP3.LUT R102, R14, 0x6, RZ, 0xc0, !PT ;  /* 0x000000060e667812 */ /* 0x000fe200078ec0ff */
[----:B------:R-:W-:Y:S01]  /*1960*/  IMAD.WIDE.U32 R10, R10, 0x40, R2 ;  /* 0x000000400a0a7825 */ /* 0x000fe200078e0002 */
[----:B------:R-:W-:-:S02]  /*1970*/  LOP3.LUT R9, R208, 0x30, RZ, 0xc0, !PT ;  /* 0x00000030d0097812 */ /* 0x000fc400078ec0ff */
[C---:B------:R-:W-:Y:S01]  /*1980*/  LOP3.LUT R107, R92.reuse, 0x40, RZ, 0xfc, !PT ;  /* 0x000000405c6b7812 */ /* 0x040fe200078efcff */
[----:B------:R-:W-:Y:S01]  /*1990*/  IMAD.X R5, RZ, RZ, UR7, P0 ;  /* 0x00000007ff057e24 */ /* 0x000fe200080e06ff */
[----:B------:R-:W3:Y:S01]  /*19a0*/  LDCU.128 UR4, c[0x0][0x3d0] ;  /* 0x00007a00ff0477ac */ /* 0x000ee20008000c00 */
[----:B-1----:R-:W-:Y:S01]  /*19b0*/  IMAD.U32 R6, RZ, RZ, UR18 ;  /* 0x00000012ff067e24 */ /* 0x002fe2000f8e00ff */
[----:B------:R-:W-:Y:S01]  /*19c0*/  LEA.HI R9, R103, R9, RZ, 0x1e ;  /* 0x0000000967097211 */ /* 0x000fe200078ff0ff */
[----:B------:R-:W1:Y:S01]  /*19d0*/  S2UR UR18, SR_CgaCtaId ;  /* 0x00000000001279c3 */ /* 0x000e620000008800 */
[----:B------:R-:W-:Y:S01]  /*19e0*/  LOP3.LUT R106, R92, 0x80, RZ, 0xfc, !PT ;  /* 0x000000805c6a7812 */ /* 0x000fe200078efcff */
[----:B------:R-:W-:Y:S01]  /*19f0*/  IMAD.WIDE.U32 R12, R6, UR32, R4 ;  /* 0x00000020060c7c25 */ /* 0x000fe2000f8e0004 */
[C---:B------:R-:W-:Y:S01]  /*1a00*/  IADD3 R4, P0, PT, R92.reuse, UR10, RZ ;  /* 0x0000000a5c047c10 */ /* 0x040fe2000ff1e0ff */
[----:B------:R-:W4:Y:S01]  /*1a10*/  LDCU.64 UR10, c[0x0][0x390] ;  /* 0x00007200ff0a77ac */ /* 0x000f220008000a00 */
[C---:B------:R-:W-:Y:S01]  /*1a20*/  IADD3 R6, P1, PT, R92.reuse, UR36, RZ ;  /* 0x000000245c067c10 */ /* 0x040fe2000ff3e0ff */
[----:B------:R-:W-:Y:S01]  /*1a30*/  IMAD R9, R9, UR29, R102 ;  /* 0x0000001d09097c24 */ /* 0x000fe2000f8e0266 */
[----:B------:R-:W-:Y:S01]  /*1a40*/  LOP3.LUT R105, R92, 0xc0, RZ, 0xfc, !PT ;  /* 0x000000c05c697812 */ /* 0x000fe200078efcff */
[----:B------:R-:W-:Y:S01]  /*1a50*/  IMAD.X R5, RZ, RZ, UR9, P0 ;  /* 0x00000009ff057e24 */ /* 0x000fe200080e06ff */
[----:B------:R-:W-:Y:S01]  /*1a60*/  USHF.R.S32.HI UR36, URZ, 0x1f, UR35 ;  /* 0x0000001fff247899 */ /* 0x000fe20008011423 */
[----:B------:R-:W-:Y:S01]  /*1a70*/  IMAD.X R7, RZ, RZ, UR8, P1 ;  /* 0x00000008ff077e24 */ /* 0x000fe200088e06ff */
[----:B------:R-:W5:Y:S01]  /*1a80*/  LDCU.64 UR8, c[0x0][0x418] ;  /* 0x00008300ff0877ac */ /* 0x000f620008000a00 */
[----:B------:R-:W-:Y:S01]  /*1a90*/  IMAD.WIDE.U32 R4, R2, UR14, R4 ;  /* 0x0000000e02047c25 */ /* 0x000fe2000f8e0004 */
[----:B------:R-:W-:-:S03]  /*1aa0*/  LOP3.LUT R215, R16, 0x1f8, RZ, 0xc0, !PT ;  /* 0x000001f810d77812 */ /* 0x000fc600078ec0ff */
[----:B------:R-:W-:Y:S01]  /*1ab0*/  IMAD R5, R2, UR15, R5 ;  /* 0x0000000f02057c24 */ /* 0x000fe2000f8e0205 */
[----:B------:R-:W-:Y:S01]  /*1ac0*/  LOP3.LUT R215, R215, 0x38, R22, 0x78, !PT ;  /* 0x00000038d7d77812 */ /* 0x000fe200078e7816 */
[----:B---3--:R-:W-:Y:S02]  /*1ad0*/  IMAD R14, R8, UR6, RZ ;  /* 0x00000006080e7c24 */ /* 0x008fe4000f8e02ff */
[----:B------:R-:W-:Y:S01]  /*1ae0*/  IMAD.WIDE.U32 R4, R0, UR6, R4 ;  /* 0x0000000600047c25 */ /* 0x000fe2000f8e0004 */
[----:B------:R-:W-:-:S03]  /*1af0*/  LOP3.LUT R215, R215, 0x1e00, R16, 0xf8, !PT ;  /* 0x00001e00d7d77812 */ /* 0x000fc600078ef810 */
[----:B------:R-:W-:Y:S01]  /*1b00*/  IMAD R14, R0, UR7, R14 ;  /* 0x00000007000e7c24 */ /* 0x000fe2000f8e020e */
[----:B----4-:R-:W-:Y:S01]  /*1b10*/  LEA R18, P1, R4, UR10, 0x1 ;  /* 0x0000000a04127c11 */ /* 0x010fe2000f8208ff */
[----:B------:R-:W-:Y:S01]  /*1b20*/  IMAD R15, R8, UR4, RZ ;  /* 0x00000004080f7c24 */ /* 0x000fe2000f8e02ff */
[----:B------:R-:W-:Y:S01]  /*1b30*/  IADD3 R8, P0, PT, R9, UR35, RZ ;  /* 0x0000002309087c10 */ /* 0x000fe2000ff1e0ff */
[----:B------:R-:W-:Y:S01]  /*1b40*/  IMAD.IADD R5, R5, 0x1, R14 ;  /* 0x0000000105057824 */ /* 0x000fe200078e020e */
[----:B------:R-:W-:Y:S01]  /*1b50*/  UMOV UR10, 0x400 ;  /* 0x00000400000a7882 */ /* 0x000fe20000000000 */
[----:B------:R3:W-:Y:S01]  /*1b60*/  STL [R1+0x64], R18 ;  /* 0x0000641201007387 */ /* 0x0007e20000100800 */
[----:B------:R-:W-:Y:S01]  /*1b70*/  LEA.HI.X.SX32 R9, R9, UR36, 0x1, P0 ;  /* 0x0000002409097c11 */ /* 0x000fe200080f0eff */
[----:B------:R-:W-:Y:S01]  /*1b80*/  IMAD.WIDE.U32 R6, R2, UR16, R6 ;  /* 0x0000001002067c25 */ /* 0x000fe2000f8e0006 */
[----:B------:R-:W-:Y:S01]  /*1b90*/  LEA.HI.X R17, R4, UR11, R5, 0x1, P1 ;  /* 0x0000000b04117c11 */ /* 0x000fe200088f0c05 */
[----:B-1----:R-:W-:Y:S01]  /*1ba0*/  ULEA UR10, UR18, UR10, 0x18 ;  /* 0x0000000a120a7291 */ /* 0x002fe2000f8ec0ff */
[----:B-----5:R-:W-:Y:S01]  /*1bb0*/  LEA R217, P0, R8, UR8, 0x1 ;  /* 0x0000000808d97c11 */ /* 0x020fe2000f8008ff */
[----:B------:R-:W-:Y:S01]  /*1bc0*/  UIADD3 UR8, UPT, UPT, -UR33, UR34, URZ ;  /* 0x0000002221087290 */ /* 0x000fe2000fffe1ff */
[----:B------:R-:W-:Y:S01]  /*1bd0*/  IMAD R7, R2, UR17, R7 ;  /* 0x0000001102077c24 */ /* 0x000fe2000f8e0207 */
[----:B------:R3:W-:Y:S01]  /*1be0*/  STL [R1+0x60], R17 ;  /* 0x0000601101007387 */ /* 0x0007e20000100800 */
[----:B------:R-:W-:Y:S01]  /*1bf0*/  IMAD R15, R0, UR5, R15 ;  /* 0x00000005000f7c24 */ /* 0x000fe2000f8e020f */
[----:B------:R-:W-:Y:S01]  /*1c00*/  LEA.HI.X R216, R8, UR9, R9, 0x1, P0 ;  /* 0x0000000908d87c11 */ /* 0x000fe200080f0c09 */
[----:B------:R-:W-:Y:S01]  /*1c10*/  IMAD.WIDE.U32 R6, R0, UR4, R6 ;  /* 0x0000000400067c25 */ /* 0x000fe2000f8e0006 */
[----:B------:R3:W-:Y:S01]  /*1c20*/  STL [R1+0x7c], R107 ;  /* 0x00007c6b01007387 */ /* 0x0007e20000100800 */
[----:B------:R-:W-:Y:S01]  /*1c30*/  ISETP.GE.AND P1, PT, R2, UR8, PT ;  /* 0x0000000802007c0c */ /* 0x000fe2000bf26270 */
[----:B------:R-:W-:Y:S01]  /*1c40*/  UIADD3 UR9, UPT, UPT, -UR27, UR30, URZ ;  /* 0x0000001e1b097290 */ /* 0x000fe2000fffe1ff */
[----:B------:R-:W-:Y:S01]  /*1c50*/  IMAD.IADD R0, R7, 0x1, R15 ;  /* 0x0000000107007824 */ /* 0x000fe200078e020f */
[----:B------:R3:W-:Y:S01]  /*1c60*/  STL [R1+0x78], R106 ;  /* 0x0000786a01007387 */ /* 0x0007e20000100800 */
[----:B--2---:R-:W-:Y:S01]  /*1c70*/  LEA R244, P2, R6, UR12, 0x1 ;  /* 0x0000000c06f47c11 */ /* 0x004fe2000f8408ff */
[----:B------:R-:W-:Y:S01]  /*1c80*/  IMAD.U32 R8, RZ, RZ, UR19 ;  /* 0x00000013ff087e24 */ /* 0x000fe2000f8e00ff */
[----:B------:R-:W-:Y:S01]  /*1c90*/  LEA R215, R215, UR10, 0x1 ;  /* 0x0000000ad7d77c11 */ /* 0x000fe2000f8e08ff */
[----:B------:R3:W-:Y:S01]  /*1ca0*/  STL [R1+0x80], R105 ;  /* 0x0000806901007387 */ /* 0x0007e20000100800 */
[----:B------:R-:W-:Y:S01]  /*1cb0*/  VIADD R14, R2, 0x10 ;  /* 0x00000010020e7836 */ /* 0x000fe20000000000 */
[----:B------:R-:W-:Y:S01]  /*1cc0*/  LEA.HI.X R241, R6, UR13, R0, 0x1, P2 ;  /* 0x0000000d06f17c11 */ /* 0x000fe200090f0c00 */
[----:B------:R-:W-:Y:S01]  /*1cd0*/  IMAD R9, R8, UR32, R13 ;  /* 0x0000002008097c24 */ /* 0x000fe2000f8e020d */
[C---:B------:R-:W-:Y:S01]  /*1ce0*/  ISETP.GE.AND P6, PT, R2.reuse, UR9, PT ;  /* 0x0000000902007c0c */ /* 0x040fe2000bfc6270 */
[----:B------:R-:W-:Y:S01]  /*1cf0*/  VIADD R15, R2, 0x20 ;  /* 0x00000020020f7836 */ /* 0x000fe20000000000 */
[----:B------:R-:W-:Y:S01]  /*1d00*/  ISETP.GE.AND P0, PT, R14, UR8, PT ;  /* 0x000000080e007c0c */ /* 0x000fe2000bf06270 */
[----:B------:R-:W-:-:S12]  /*1d10*/  @P1 BRA `(.L_x_901) ;  /* 0x0000000000881947 */ /* 0x000fd80003800000 */
[----:B------:R-:W1:Y:S01]  /*1d20*/  LDCU.64 UR4, c[0x0][0x3b0] ;  /* 0x00007600ff0477ac */ /* 0x000e620008000a00 */
[----:B------:R-:W-:Y:S01]  /*1d30*/  IMAD.MOV.U32 R8, RZ, RZ, R12 ;  /* 0x000000ffff087224 */ /* 0x000fe200078e000c */
[----:B------:R-:W2:Y:S01]  /*1d40*/  LDCU UR11, c[0x0][0x440] ;  /* 0x00008800ff0b77ac */ /* 0x000ea20008000800 */
[----:B------:R-:W4:Y:S01]  /*1d50*/  LDCU.64 UR6, c[0x0][0x380] ;  /* 0x00007000ff0677ac */ /* 0x000f220008000a00 */
[----:B-1----:R-:W-:Y:S02]  /*1d60*/  IMAD R0, R11, UR4, RZ ;  /* 0x000000040b007c24 */ /* 0x002fe4000f8e02ff */
[----:B------:R-:W-:Y:S01]  /*1d70*/  IMAD.WIDE.U32 R6, R10, UR4, R8 ;  /* 0x000000040a067c25 */ /* 0x000fe2000f8e0008 */
[----:B--2---:R-:W-:-:S03]  /*1d80*/  ISETP.GE.AND P4, PT, R92, UR11, PT ;  /* 0x0000000b5c007c0c */ /* 0x004fc6000bf86270 */
        /* <DEDUP_REMOVED lines=27> */
.L_x_901:
[----:B------:R-:W-:Y:S05]  /*1f40*/  BSYNC.RECONVERGENT B0 ;  /* 0x0000000000007941 */ /* 0x000fea0003800200 */
.L_x_900:
[----:B------:R-:W-:Y:S01]  /*1f50*/  USHF.L.U64.HI UR11, UR16, 0x6, UR17 ;  /* 0x00000006100b7899 */ /* 0x000fe20008010211 */
[----:B------:R-:W-:Y:S01]  /*1f60*/  BSSY.RECONVERGENT B0, `(.L_x_902) ;  /* 0x0000029000007945 */ /* 0x000fe20003800200 */
[----:B------:R-:W-:Y:S02]  /*1f70*/  ISETP.GE.AND P1, PT, R15, UR8, PT ;  /* 0x000000080f007c0c */ /* 0x000fe4000bf26270 */
[----:B------:R-:W-:Y:S01]  /*1f80*/  IADD3 R7, PT, PT, R2, 0x30, RZ ;  /* 0x0000003002077810 */ /* 0x000fe20007ffe0ff */
[----:B------:R-:W-:Y:S10]  /*1f90*/  @P0 BRA `(.L_x_903) ;  /* 0x0000000000940947 */ /* 0x000ff40003800000 */
[----:B------:R-:W2:Y:S01]  /*1fa0*/  LDCU.64 UR6, c[0x0][0x3b0] ;  /* 0x00007600ff0677ac */ /* 0x000ea20008000a00 */
[----:B------:R-:W-:Y:S01]  /*1fb0*/  IADD3 R2, P0, PT, R10, 0x10, RZ ;  /* 0x000000100a027810 */ /* 0x000fe20007f1e0ff */
[----:B-1----:R-:W-:Y:S01]  /*1fc0*/  IMAD.MOV.U32 R4, RZ, RZ, R12 ;  /* 0x000000ffff047224 */ /* 0x002fe200078e000c */
[----:B------:R-:W1:Y:S01]  /*1fd0*/  LDCU UR12, c[0x0][0x440] ;  /* 0x00008800ff0c77ac */ /* 0x000e620008000800 */
[----:B------:R-:W-:Y:S02]  /*1fe0*/  IMAD.MOV.U32 R5, RZ, RZ, R9 ;  /* 0x000000ffff057224 */ /* 0x000fe400078e0009 */
[----:B------:R-:W-:Y:S01]  /*1ff0*/  IMAD.X R0, RZ, RZ, R11, P0 ;  /* 0x000000ffff007224 */ /* 0x000fe200000e060b */
[----:B------:R-:W4:Y:S03]  /*2000*/  LDCU.64 UR4, c[0x0][0x380] ;  /* 0x00007000ff0477ac */ /* 0x000f260008000a00 */
[----:B--2---:R-:W-:-:S02]  /*2010*/  IMAD R0, R0, UR6, RZ ;  /* 0x0000000600007c24 */ /* 0x004fc4000f8e02ff */
        /* <DEDUP_REMOVED lines=29> */
.L_x_903:
[----:B------:R-:W-:Y:S05]  /*21f0*/  BSYNC.RECONVERGENT B0 ;  /* 0x0000000000007941 */ /* 0x000fea0003800200 */
.L_x_902:
[----:B------:R-:W-:Y:S01]  /*2200*/  USHF.L.U32 UR12, UR16, 0x6, URZ ;  /* 0x00000006100c7899 */ /* 0x000fe200080006ff */
[----:B------:R-:W-:Y:S01]  /*2210*/  BSSY.RECONVERGENT B0, `(.L_x_904) ;  /* 0x0000028000007945 */ /* 0x000fe20003800200 */
[----:B------:R-:W-:-:S03]  /*2220*/  ISETP.GE.AND P0, PT, R7, UR8, PT ;  /* 0x0000000807007c0c */ /* 0x000fc6000bf06270 */
[----:B------:R-:W-:Y:S10]  /*2230*/  @P1 BRA `(.L_x_905) ;  /* 0x0000000000941947 */ /* 0x000ff40003800000 */
[----:B------:R-:W4:Y:S01]  /*2240*/  LDCU.64 UR6, c[0x0][0x3b0] ;  /* 0x00007600ff0677ac */ /* 0x000f220008000a00 */
[----:B--2---:R-:W-:Y:S01]  /*2250*/  IADD3 R2, P1, PT, R10, 0x20, RZ ;  /* 0x000000200a027810 */ /* 0x004fe20007f3e0ff */
[----:B-1----:R-:W-:Y:S01]  /*2260*/  IMAD.MOV.U32 R4, RZ, RZ, R12 ;  /* 0x000000ffff047224 */ /* 0x002fe200078e000c */
        /* <DEDUP_REMOVED lines=34> */
.L_x_905:
[----:B------:R-:W-:Y:S05]  /*2490*/  BSYNC.RECONVERGENT B0 ;  /* 0x0000000000007941 */ /* 0x000fea0003800200 */
.L_x_904:
[----:B------:R-:W-:Y:S01]  /*24a0*/  UIMAD.WIDE.U32 UR18, UR12, UR28, URZ ;  /* 0x0000001c0c1272a5 */ /* 0x000fe2000f8e00ff */
[----:B------:R-:W-:Y:S01]  /*24b0*/  BSSY.RECONVERGENT B0, `(.L_x_906) ;  /* 0x0000028000007945 */ /* 0x000fe20003800200 */
[----:B------:R-:W-:-:S03]  /*24c0*/  ISETP.GE.AND P1, PT, R14, UR9, PT ;  /* 0x000000090e007c0c */ /* 0x000fc6000bf26270 */
[----:B------:R-:W-:Y:S10]  /*24d0*/  @P0 BRA `(.L_x_907) ;  /* 0x0000000000940947 */ /* 0x000ff40003800000 */
[----:B------:R-:W5:Y:S01]  /*24e0*/  LDCU.64 UR6, c[0x0][0x3b0] ;  /* 0x00007600ff0677ac */ /* 0x000f620008000a00 */
[----:B------:R-:W-:Y:S01]  /*24f0*/  IADD3 R0, P0, PT, R10, 0x30, RZ ;  /* 0x000000300a007810 */ /* 0x000fe20007f1e0ff */
[----:B--2-4-:R-:W-:Y:S01]  /*2500*/  IMAD.MOV.U32 R2, RZ, RZ, R12 ;  /* 0x000000ffff027224 */ /* 0x014fe200078e000c */
[----:B------:R-:W2:Y:S01]  /*2510*/  LDCU UR13, c[0x0][0x440] ;  /* 0x00008800ff0d77ac */ /* 0x000ea20008000800 */
[----:B------:R-:W-:Y:S02]  /*2520*/  IMAD.MOV.U32 R3, RZ, RZ, R9 ;  /* 0x000000ffff037224 */ /* 0x000fe400078e0009 */
[----:B------:R-:W-:Y:S01]  /*2530*/  IMAD.X R10, RZ, RZ, R11, P0 ;  /* 0x000000ffff0a7224 */ /* 0x000fe200000e060b */
[----:B------:R-:W4:Y:S03]  /*2540*/  LDCU.64 UR4, c[0x0][0x380] ;  /* 0x00007000ff0477ac */ /* 0x000f260008000a00 */
[----:B-----5:R-:W-:-:S02]  /*2550*/  IMAD R10, R10, UR6, RZ ;  /* 0x000000060a0a7c24 */ /* 0x020fc4000f8e02ff */
[----:B-1----:R-:W-:Y:S01]  /*2560*/  IMAD.WIDE.U32 R4, R0, UR6, R2 ;  /* 0x0000000600047c25 */ /* 0x002fe2000f8e0002 */
        /* <DEDUP_REMOVED lines=28> */
.L_x_907:
[----:B------:R-:W-:Y:S05]  /*2730*/  BSYNC.RECONVERGENT B0 ;  /* 0x0000000000007941 */ /* 0x000fea0003800200 */
.L_x_906:
[----:B------:R-:W-:Y:S01]  /*2740*/  UIMAD UR5, UR11, UR28, URZ ;  /* 0x0000001c0b0572a4 */ /* 0x000fe2000f8e02ff */
[----:B------:R-:W-:Y:S03]  /*2750*/  BSSY.RECONVERGENT B0, `(.L_x_908) ;  /* 0x0000021000007945 */ /* 0x000fe60003800200 */
[----:B------:R-:W-:Y:S01]  /*2760*/  UIADD3 UR5, UPT, UPT, UR19, UR5, URZ ;  /* 0x0000000513057290 */ /* 0x000fe2000fffe0ff */
[----:B------:R-:W-:Y:S11]  /*2770*/  @P6 BRA `(.L_x_909) ;  /* 0x0000000000786947 */ /* 0x000ff60003800000 */
[----:B------:R-:W5:Y:S01]  /*2780*/  LDCU UR4, c[0x0][0x440] ;  /* 0x00008800ff0477ac */ /* 0x000f620008000800 */
[----:B-1----:R-:W-:Y:S02]  /*2790*/  IMAD.U32 R4, RZ, RZ, UR18 ;  /* 0x00000012ff047e24 */ /* 0x002fe4000f8e00ff */
[----:B------:R-:W-:Y:S02]  /*27a0*/  IMAD.U32 R0, RZ, RZ, UR5 ;  /* 0x00000005ff007e24 */ /* 0x000fe4000f8e00ff */
[----:B------:R-:W-:Y:S01]  /*27b0*/  IMAD.U32 R5, RZ, RZ, UR19 ;  /* 0x00000013ff057e24 */ /* 0x000fe2000f8e00ff */
[----:B--2-4-:R-:W-:-:S04]  /*27c0*/  LEA R2, P5, R4, R244, 0x1 ;  /* 0x000000f404027211 */ /* 0x014fc800078a08ff */
        /* <DEDUP_REMOVED lines=25> */
.L_x_909:
[----:B------:R-:W-:Y:S05]  /*2960*/  BSYNC.RECONVERGENT B0 ;  /* 0x0000000000007941 */ /* 0x000fea0003800200 */
.L_x_908:
        /* <DEDUP_REMOVED lines=10> */
[----:B-12-4-:R-:W-:Y:S01]  /*2a10*/  IMAD.U32 R3, RZ, RZ, UR6 ;  /* 0x00000006ff037e24 */ /* 0x016fe2000f8e00ff */
        /* <DEDUP_REMOVED lines=26> */
.L_x_911:
[----:B------:R-:W-:Y:S05]  /*2bc0*/  BSYNC.RECONVERGENT B0 ;  /* 0x0000000000007941 */ /* 0x000fea0003800200 */
.L_x_910:
        /* <DEDUP_REMOVED lines=11> */
[----:B-12-4-:R-:W-:Y:S01]  /*2c80*/  IMAD.U32 R3, RZ, RZ, UR6 ;  /* 0x00000006ff037e24 */ /* 0x016fe2000f8e00ff */
        /* <DEDUP_REMOVED lines=25> */
.L_x_913:
[----:B------:R-:W-:Y:S05]  /*2e20*/  BSYNC.RECONVERGENT B0 ;  /* 0x0000000000007941 */ /* 0x000fea0003800200 */
.L_x_912:
        /* <DEDUP_REMOVED lines=13> */
[----:B--2-4-:R-:W-:Y:S02]  /*2f00*/  LEA R2, P4, R4, R244, 0x1 ;  /* 0x000000f404027211 */ /* 0x014fe400078808ff */
        /* <DEDUP_REMOVED lines=23> */
.L_x_915:
[----:B------:R-:W-:Y:S05]  /*3080*/  BSYNC.RECONVERGENT B0 ;  /* 0x0000000000007941 */ /* 0x000fea0003800200 */
.L_x_914:
[----:B------:R-:W0:Y:S01]  /*3090*/  LDGDEPBAR ;  /* 0x00000000000079af */ /* 0x000e220000000000 */
[----:B------:R-:W-:Y:S01]  /*30a0*/  IMAD.SHL.U32 R101, R22, 0x40, RZ ;  /* 0x0000004016657824 */ /* 0x000fe200078e00ff */
[-C--:B------:R-:W-:Y:S01]  /*30b0*/  LOP3.LUT R217, R217, R216.reuse, RZ, 0x3c, !PT ;  /* 0x000000d8d9d97212 */ /* 0x080fe200078e3cff */
[----:B------:R-:W-:Y:S01]  /*30c0*/  UIMAD.WIDE.U32 UR34, UR34, UR28, URZ ;  /* 0x0000001c222272a5 */ /* 0x000fe2000f8e00ff */
[----:B------:R-:W-:Y:S01]  /*30d0*/  LOP3.LUT R0, R208, 0x8, RZ, 0xc0, !PT ;  /* 0x00000008d0007812 */ /* 0x000fe200078ec0ff */
[----:B------:R-:W-:Y:S01]  /*30e0*/  UIMAD UR5, UR33, UR28, URZ ;  /* 0x0000001c210572a4 */ /* 0x000fe2000f8e02ff */
[----:B------:R-:W-:Y:S01]  /*30f0*/  LOP3.LUT R6, R101, 0x1c0, RZ, 0xc0, !PT ;  /* 0x000001c065067812 */ /* 0x000fe200078ec0ff */
[----:B------:R-:W-:Y:S01]  /*3100*/  BSSY.RECONVERGENT B0, `(.L_x_916) ;  /* 0x000002d000007945 */ /* 0x000fe20003800200 */
[----:B------:R-:W-:Y:S01]  /*3110*/  LOP3.LUT R216, R217, R216, RZ, 0x3c, !PT ;  /* 0x000000d8d9d87212 */ /* 0x000fe200078e3cff */
[----:B------:R-:W-:Y:S01]  /*3120*/  UIADD3 UR5, UPT, UPT, UR35, UR5, URZ ;  /* 0x0000000523057290 */ /* 0x000fe2000fffe0ff */
[----:B------:R-:W-:-:S02]  /*3130*/  LOP3.LUT R6, R6, 0x38, R16, 0xf8, !PT ;  /* 0x0000003806067812 */ /* 0x000fc400078ef810 */
[----:B------:R-:W-:Y:S02]  /*3140*/  SHF.R.U32.HI R104, RZ, 0x5, R22 ;  /* 0x00000005ff687819 */ /* 0x000fe40000011616 */
[----:B------:R-:W-:Y:S02]  /*3150*/  LOP3.LUT R100, R6, R0, RZ, 0x3c, !PT ;  /* 0x0000000006647212 */ /* 0x000fe400078e3cff */
[----:B------:R-:W-:Y:S01]  /*3160*/  LOP3.LUT R217, R217, R216, RZ, 0x3c, !PT ;  /* 0x000000d8d9d97212 */ /* 0x000fe200078e3cff */
[----:B------:R-:W-:-:S04]  /*3170*/  DEPBAR.LE SB0, 0x0 ;  /* 0x000080000000791a */ /* 0x000fc80000000000 */
[----:B------:R-:W-:Y:S06]  /*3180*/  BAR.SYNC.DEFER_BLOCKING 0x0 ;  /* 0x0000000000007b1d */ /* 0x000fec0000010000 */
[----:B------:R-:W-:Y:S05]  /*3190*/  @P6 BRA `(.L_x_917) ;  /* 0x00000000007c6947 */ /* 0x000fea0003800000 */
        /* <DEDUP_REMOVED lines=31> */
.L_x_917:
[----:B------:R1:W-:Y:S04]  /*3390*/  STS.128 [R215+0x10000], RZ ;  /* 0x010000ffd7007388 */ /* 0x0003e80000000c00 */
[----:B------:R1:W-:Y:S04]  /*33a0*/  STS.128 [R215+0x12000], RZ ;  /* 0x012000ffd7007388 */ /* 0x0003e80000000c00 */
[----:B------:R1:W-:Y:S04]  /*33b0*/  STS.128 [R215+0x14000], RZ ;  /* 0x014000ffd7007388 */ /* 0x0003e80000000c00 */
[----:B------:R1:W-:Y:S02]  /*33c0*/  STS.128 [R215+0x16000], RZ ;  /* 0x016000ffd7007388 */ /* 0x0003e40000000c00 */
.L_x_918:
[----:B------:R-:W-:Y:S05]  /*33d0*/  BSYNC.RECONVERGENT B0 ;  /* 0x0000000000007941 */ /* 0x000fea0003800200 */
.L_x_916:
        /* <DEDUP_REMOVED lines=18> */
[----:B-12-4-:R-:W-:-:S04]  /*3500*/  IMAD.U32 R3, RZ, RZ, UR7 ;  /* 0x00000007ff037e24 */ /* 0x016fc8000f8e00ff */
        /* <DEDUP_REMOVED lines=27> */
.L_x_920:
[----:B------:R-:W-:Y:S05]  /*36c0*/  BSYNC.RECONVERGENT B0 ;  /* 0x0000000000007941 */ /* 0x000fea0003800200 */
.L_x_919:
        /* <DEDUP_REMOVED lines=41> */
.L_x_922:
[----:B------:R-:W-:Y:S05]  /*3960*/  BSYNC.RECONVERGENT B0 ;  /* 0x0000000000007941 */ /* 0x000fea0003800200 */
.L_x_921:
        /* <DEDUP_REMOVED lines=41> */
.L_x_924:
[----:B------:R-:W-:Y:S05]  /*3c00*/  BSYNC.RECONVERGENT B0 ;  /* 0x0000000000007941 */ /* 0x000fea0003800200 */
.L_x_923:
[----:B-1----:R-:W-:Y:S01]  /*3c10*/  LDSM.16.M88.4 R4, [R21] ;  /* 0x000000001504783b */ /* 0x002fe20000000200 */
[----:B------:R-:W-:Y:S01]  /*3c20*/  IMAD.MOV.U32 R95, RZ, RZ, 0x20 ;  /* 0x00000020ff5f7424 */ /* 0x000fe200078e00ff */
[----:B------:R-:W-:Y:S01]  /*3c30*/  LOP3.LUT P6, RZ, R22, 0x2, RZ, 0xc0, !PT ;  /* 0x0000000216ff7812 */ /* 0x000fe200078cc0ff */
[----:B------:R-:W-:Y:S01]  /*3c40*/  VIADD R0, R20, UR10 ;  /* 0x0000000a14007c36 */ /* 0x000fe20008000000 */
[----:B------:R-:W1:Y:S01]  /*3c50*/  LDSM.16.M88.4 R32, [R20+UR10+0x8800] ;  /* 0x0088000a1420783b */ /* 0x000e620008000200 */
[----:B------:R-:W-:Y:S01]  /*3c60*/  IMAD.MOV.U32 R99, RZ, RZ, 0x40 ;  /* 0x00000040ff637424 */ /* 0x000fe200078e00ff */
[----:B------:R-:W-:Y:S01]  /*3c70*/  SEL R95, R95, 0xffffffe0, !P6 ;  /* 0xffffffe05f5f7807 */ /* 0x000fe20007000000 */
[----:B------:R-:W-:Y:S01]  /*3c80*/  UISETP.GE.U32.AND UP1, UPT, UR30, 0x41, UPT ;  /* 0x000000411e00788c */ /* 0x000fe2000bf26070 */
[----:B------:R-:W3:Y:S01]  /*3c90*/  LDSM.16.M88.4 R12, [R20+UR10+0x8000] ;  /* 0x0080000a140c783b */ /* 0x000ee20008000200 */
[----:B------:R-:W-:Y:S01]  /*3ca0*/  LOP3.LUT P0, RZ, R22, 0x4, RZ, 0xc0, !PT ;  /* 0x0000000416ff7812 */ /* 0x000fe2000780c0ff */
[----:B------:R-:W1:Y:S01]  /*3cb0*/  LDCU.U8 UR4, c[0x0][0x4f8] ;  /* 0x00009f00ff0477ac */ /* 0x000e620008000000 */
[--C-:B------:R-:W-:Y:S01]  /*3cc0*/  IMAD.IADD R94, R21, 0x1, R95.reuse ;  /* 0x00000001155e7824 */ /* 0x100fe200078e025f */
[----:B------:R-:W5:Y:S01]  /*3cd0*/  LDSM.16.M88.4 R28, [R20+UR10+0x9000] ;  /* 0x0090000a141c783b */ /* 0x000f620008000200 */
[----:B--2-4-:R-:W-:Y:S01]  /*3ce0*/  IMAD.IADD R2, R0, 0x1, R95 ;  /* 0x0000000100027824 */ /* 0x014fe200078e025f */
[----:B------:R-:W-:-:S02]  /*3cf0*/  SEL R99, R99, 0xffffffc0, !P0 ;  /* 0xffffffc063637807 */ /* 0x000fc40004000000 */
[----:B------:R-:W2:Y:S03]  /*3d00*/  LDSM.16.M88.4 R24, [R20+UR10+0x9800] ;  /* 0x0098000a1418783b */ /* 0x000ea60008000200 */
[--C-:B------:R-:W-:Y:S01]  /*3d10*/  IMAD.IADD R96, R21, 0x1, R99.reuse ;  /* 0x0000000115607824 */ /* 0x100fe200078e0263 */
[----:B------:R-:W-:Y:S01]  /*3d20*/  LDSM.16.M88.4 R8, [R94] ;  /* 0x000000005e08783b */ /* 0x000fe20000000200 */
[----:B------:R-:W-:Y:S02]  /*3d30*/  IMAD.IADD R0, R0, 0x1, R99 ;  /* 0x0000000100007824 */ /* 0x000fe400078e0263 */
[C---:B------:R-:W-:Y:S01]  /*3d40*/  IMAD.IADD R93, R95.reuse, 0x1, R96 ;  /* 0x000000015f5d7824 */ /* 0x040fe200078e0260 */
[----:B------:R-:W4:Y:S01]  /*3d50*/  LDSM.16.M88.4 R36, [R2+0x8000] ;  /* 0x008000000224783b */ /* 0x000f220000000200 */
[----:B------:R-:W-:-:S03]  /*3d60*/  IMAD.IADD R3, R95, 0x1, R0 ;  /* 0x000000015f037824 */ /* 0x000fc600078e0200 */
[----:B------:R-:W-:Y:S04]  /*3d70*/  LDSM.16.M88.4 R48, [R2+0x9000] ;  /* 0x009000000230783b */ /* 0x000fe80000000200 */
[----:B------:R-:W-:Y:S04]  /*3d80*/  LDSM.16.M88.4 R64, [R0+0x8000] ;  /* 0x008000000040783b */ /* 0x000fe80000000200 */
[----:B------:R-:W-:Y:S04]  /*3d90*/  LDSM.16.M88.4 R76, [R0+0x8800] ;  /* 0x00880000004c783b */ /* 0x000fe80000000200 */
[----:B------:R-:W-:Y:S01]  /*3da0*/  LDSM.16.M88.4 R80, [R0+0x9000] ;  /* 0x009000000050783b */ /* 0x000fe20000000200 */
[C---:B-1----:R-:W-:Y:S03]  /*3db0*/  HMMA.16816.F32 R40, R4.reuse, R32, RZ ;  /* 0x000000200428723c */ /* 0x042fe600000018ff */
[----:B------:R-:W-:Y:S04]  /*3dc0*/  LDSM.16.M88.4 R84, [R0+0x9800] ;  /* 0x009800000054783b */ /* 0x000fe80000000200 */
[----:B------:R-:W-:Y:S01]  /*3dd0*/  LDSM.16.M88.4 R88, [R3+0x8000] ;  /* 0x008000000358783b */ /* 0x000fe20000000200 */
[C---:B------:R-:W-:Y:S03]  /*3de0*/  HMMA.16816.F32 R44, R4.reuse, R34, RZ ;  /* 0x00000022042c723c */ /* 0x040fe600000018ff */
[----:B------:R-:W1:Y:S04]  /*3df0*/  LDSM.16.M88.4 R32, [R2+0x8800] ;  /* 0x008800000220783b */ /* 0x000e680000000200 */
[----:B------:R-:W0:Y:S01]  /*3e00*/  LDGDEPBAR ;  /* 0x00000000000079af */ /* 0x000e220000000000 */
[C---:B---3--:R-:W-:Y:S08]  /*3e10*/  HMMA.16816.F32 R16, R4.reuse, R12, RZ ;  /* 0x0000000c0410723c */ /* 0x048ff000000018ff */
[C---:B------:R-:W-:Y:S08]  /*3e20*/  HMMA.16816.F32 R12, R4.reuse, R14, RZ ;  /* 0x0000000e040c723c */ /* 0x040ff000000018ff */
[C---:B-----5:R-:W-:Y:S08]  /*3e30*/  HMMA.16816.F32 R52, R4.reuse, R28, RZ ;  /* 0x0000001c0434723c */ /* 0x060ff000000018ff */
[C---:B------:R-:W-:Y:S01]  /*3e40*/  HMMA.16816.F32 R56, R4.reuse, R30, RZ ;  /* 0x0000001e0438723c */ /* 0x040fe200000018ff */
[----:B------:R-:W3:Y:S07]  /*3e50*/  LDSM.16.M88.4 R28, [R2+0x9800] ;  /* 0x00980000021c783b */ /* 0x000eee0000000200 */
[C---:B--2---:R-:W-:Y:S08]  /*3e60*/  HMMA.16816.F32 R72, R4.reuse, R24, RZ ;  /* 0x000000180448723c */ /* 0x044ff000000018ff */
[----:B------:R-:W-:Y:S01]  /*3e70*/  HMMA.16816.F32 R68, R4, R26, RZ ;  /* 0x0000001a0444723c */ /* 0x000fe200000018ff */
[----:B------:R-:W2:Y:S07]  /*3e80*/  LDSM.16.M88.4 R4, [R96] ;  /* 0x000000006004783b */ /* 0x000eae0000000200 */
[C---:B----4-:R-:W-:Y:S08]  /*3e90*/  HMMA.16816.F32 R24, R8.reuse, R38, R12 ;  /* 0x000000260818723c */ /* 0x050ff0000000180c */
[C---:B-1----:R-:W-:Y:S08]  /*3ea0*/  HMMA.16816.F32 R12, R8.reuse, R32, R40 ;  /* 0x00000020080c723c */ /* 0x042ff00000001828 */
[C---:B------:R-:W-:Y:S01]  /*3eb0*/  HMMA.16816.F32 R60, R8.reuse, R36, R16 ;  /* 0x00000024083c723c */ /* 0x040fe20000001810 */
[----:B------:R-:W1:Y:S07]  /*3ec0*/  LDSM.16.M88.4 R16, [R93] ;  /* 0x000000005d10783b */ /* 0x000e6e0000000200 */
[C---:B------:R-:W-:Y:S08]  /*3ed0*/  HMMA.16816.F32 R32, R8.reuse, R34, R44 ;  /* 0x000000220820723c */ /* 0x040ff0000000182c */
[C---:B------:R-:W-:Y:S08]  /*3ee0*/  HMMA.16816.F32 R36, R8.reuse, R48, R52 ;  /* 0x000000300824723c */ /* 0x040ff00000001834 */
[C---:B------:R-:W-:Y:S08]  /*3ef0*/  HMMA.16816.F32 R40, R8.reuse, R50, R56 ;  /* 0x000000320828723c */ /* 0x040ff00000001838 */
[----:B---3--:R-:W-:Y:S01]  /*3f00*/  HMMA.16816.F32 R44, R8, R28, R72 ;  /* 0x0000001c082c723c */ /* 0x008fe20000001848 */
[----:B------:R-:W-:Y:S07]  /*3f10*/  LDSM.16.M88.4 R72, [R20+UR10+0xa000] ;  /* 0x00a0000a1448783b */ /* 0x000fee0008000200 */
[----:B--2---:R-:W-:Y:S08]  /*3f20*/  HMMA.16816.F32 R48, R4, R66, R24 ;  /* 0x000000420430723c */ /* 0x004ff00000001818 */
[----:B------:R-:W-:Y:S01]  /*3f30*/  HMMA.16816.F32 R52, R8, R30, R68 ;  /* 0x0000001e0834723c */ /* 0x000fe20000001844 */
[----:B------:R-:W-:Y:S07]  /*3f40*/  LDSM.16.M88.4 R68, [R20+UR10+0xa800] ;  /* 0x00a8000a1444783b */ /* 0x000fee0008000200 */
[C---:B------:R-:W-:Y:S01]  /*3f50*/  HMMA.16816.F32 R24, R4.reuse, R78, R32 ;  /* 0x0000004e0418723c */ /* 0x040fe20000001820 */
[----:B------:R-:W2:Y:S07]  /*3f60*/  LDSM.16.M88.4 R32, [R3+0x8800] ;  /* 0x008800000320783b */ /* 0x000eae0000000200 */
[C---:B------:R-:W-:Y:S01]  /*3f70*/  HMMA.16816.F32 R56, R4.reuse, R64, R60 ;  /* 0x000000400438723c */ /* 0x040fe2000000183c */
[----:B------:R-:W3:Y:S04]  /*3f80*/  LDSM.16.M88.4 R60, [R3+0x9000] ;  /* 0x00900000033c783b */ /* 0x000ee80000000200 */
[----:B------:R-:W4:Y:S03]  /*3f90*/  LDSM.16.M88.4 R64, [R3+0x9800] ;  /* 0x009800000340783b */ /* 0x000f260000000200 */
[C---:B------:R-:W-:Y:S08]  /*3fa0*/  HMMA.16816.F32 R8, R4.reuse, R80, R36 ;  /* 0x000000500408723c */ /* 0x040ff00000001824 */
[C---:B------:R-:W-:Y:S01]  /*3fb0*/  HMMA.16816.F32 R36, R4.reuse, R82, R40 ;  /* 0x000000520424723c */ /* 0x040fe20000001828 */
[----:B------:R-:W-:Y:S07]  /*3fc0*/  LDSM.16.M88.4 R80, [R20+UR10+0xb800] ;  /* 0x00b8000a1450783b */ /* 0x000fee0008000200 */
[C---:B------:R-:W-:Y:S08]  /*3fd0*/  HMMA.16816.F32 R40, R4.reuse, R84, R44 ;  /* 0x000000540428723c */ /* 0x040ff0000000182c */
[C---:B------:R-:W-:Y:S01]  /*3fe0*/  HMMA.16816.F32 R28, R4.reuse, R76, R12 ;  /* 0x0000004c041c723c */ /* 0x040fe2000000180c */
[----:B------:R-:W5:Y:S04]  /*3ff0*/  LDSM.16.M88.4 R12, [R21+0x2000] ;  /* 0x00200000150c783b */ /* 0x000f680000000200 */
[----:B------:R-:W-:Y:S03]  /*4000*/  LDSM.16.M88.4 R76, [R0+0xa000] ;  /* 0x00a00000004c783b */ /* 0x000fe60000000200 */
[----:B------:R-:W-:Y:S01]  /*4010*/  HMMA.16816.F32 R44, R4, R86, R52 ;  /* 0x00000056042c723c */ /* 0x000fe20000001834 */
[----:B------:R-:W-:Y:S07]  /*4020*/  LDSM.16.M88.4 R84, [R2+0xa000] ;  /* 0x00a000000254783b */ /* 0x000fee0000000200 */
[C---:B-1----:R-:W-:Y:S08]  /*4030*/  HMMA.16816.F32 R52, R16.reuse, R88, R56 ;  /* 0x000000581034723c */ /* 0x042ff00000001838 */
[C---:B------:R-:W-:Y:S01]  /*4040*/  HMMA.16816.F32 R56, R16.reuse, R90, R48 ;  /* 0x0000005a1038723c */ /* 0x040fe20000001830 */
[----:B------:R-:W1:Y:S07]  /*4050*/  LDSM.16.M88.4 R88, [R20+UR10+0xb000] ;  /* 0x00b0000a1458783b */ /* 0x000e6e0008000200 */
[C---:B--2---:R-:W-:Y:S08]  /*4060*/  HMMA.16816.F32 R48, R16.reuse, R32, R28 ;  /* 0x000000201030723c */ /* 0x044ff0000000181c */
[C---:B------:R-:W-:Y:S08]  /*4070*/  HMMA.16816.F32 R32, R16.reuse, R34, R24 ;  /* 0x000000221020723c */ /* 0x040ff00000001818 */
[C---:B---3--:R-:W-:Y:S01]  /*4080*/  HMMA.16816.F32 R4, R16.reuse, R60, R8 ;  /* 0x0000003c1004723c */ /* 0x048fe20000001808 */
[----:B------:R-:W2:Y:S07]  /*4090*/  LDSM.16.M88.4 R8, [R94+0x2000] ;  /* 0x002000005e08783b */ /* 0x000eae0000000200 */
[C---:B------:R-:W-:Y:S01]  /*40a0*/  HMMA.16816.F32 R28, R16.reuse, R62, R36 ;  /* 0x0000003e101c723c */ /* 0x040fe20000001824 */
[----:B------:R-:W-:Y:S07]  /*40b0*/  LDSM.16.M88.4 R60, [R2+0xb000] ;  /* 0x00b00000023c783b */ /* 0x000fee0000000200 */
[C---:B----4-:R-:W-:Y:S08]  /*40c0*/  HMMA.16816.F32 R24, R16.reuse, R64, R40 ;  /* 0x000000401018723c */ /* 0x050ff00000001828 */
[----:B------:R-:W-:Y:S01]  /*40d0*/  HMMA.16816.F32 R16, R16, R66, R44 ;  /* 0x000000421010723c */ /* 0x000fe2000000182c */
[----:B------:R-:W3:Y:S07]  /*40e0*/  LDSM.16.M88.4 R64, [R2+0xa800] ;  /* 0x00a800000240783b */ /* 0x000eee0000000200 */
[C---:B-----5:R-:W-:Y:S08]  /*40f0*/  HMMA.16816.F32 R40, R12.reuse, R72, R52 ;  /* 0x000000480c28723c */ /* 0x060ff00000001834 */
[C---:B------:R-:W-:Y:S08]  /*4100*/  HMMA.16816.F32 R48, R12.reuse, R68, R48 ;  /* 0x000000440c30723c */ /* 0x040ff00000001830 */
[C---:B------:R-:W-:Y:S01]  /*4110*/  HMMA.16816.F32 R52, R12.reuse, R70, R32 ;  /* 0x000000460c34723c */ /* 0x040fe20000001820 */
[----:B------:R-:W4:Y:S07]  /*4120*/  LDSM.16.M88.4 R68, [R2+0xb800] ;  /* 0x00b800000244783b */ /* 0x000f2e0000000200 */
[C---:B-1----:R-:W-:Y:S01]  /*4130*/  HMMA.16816.F32 R44, R12.reuse, R88, R4 ;  /* 0x000000580c2c723c */ /* 0x042fe20000001804 */
[----:B------:R-:W1:Y:S07]  /*4140*/  LDSM.16.M88.4 R4, [R96+0x2000] ;  /* 0x002000006004783b */ /* 0x000e6e0000000200 */
[C---:B------:R-:W-:Y:S01]  /*4150*/  HMMA.16816.F32 R56, R12.reuse, R74, R56 ;  /* 0x0000004a0c38723c */ /* 0x040fe20000001838 */
[----:B------:R-:W5:Y:S07]  /*4160*/  LDSM.16.M88.4 R72, [R0+0xa800] ;  /* 0x00a800000048783b */ /* 0x000f6e0000000200 */
[C---:B------:R-:W-:Y:S01]  /*4170*/  HMMA.16816.F32 R36, R12.reuse, R90, R28 ;  /* 0x0000005a0c24723c */ /* 0x040fe2000000181c */
[----:B------:R-:W5:Y:S07]  /*4180*/  LDSM.16.M88.4 R88, [R0+0xb000] ;  /* 0x00b000000058783b */ /* 0x000f6e0000000200 */
[C---:B------:R-:W-:Y:S08]  /*4190*/  HMMA.16816.F32 R32, R12.reuse, R80, R24 ;  /* 0x000000500c20723c */ /* 0x040ff00000001818 */
[----:B------:R-:W-:Y:S01]  /*41a0*/  HMMA.16816.F32 R24, R12, R82, R16 ;  /* 0x000000520c18723c */ /* 0x000fe20000001810 */
[----:B------:R-:W5:Y:S07]  /*41b0*/  LDSM.16.M88.4 R80, [R0+0xb800] ;  /* 0x00b800000050783b */ /* 0x000f6e0000000200 */
[C---:B--2---:R-:W-:Y:S08]  /*41c0*/  HMMA.16816.F32 R12, R8.reuse, R86, R56 ;  /* 0x00000056080c723c */ /* 0x044ff00000001838 */
[C---:B---3--:R-:W-:Y:S08]  /*41d0*/  HMMA.16816.F32 R28, R8.reuse, R64, R48 ;  /* 0x00000040081c723c */ /* 0x048ff00000001830 */
[C---:B------:R-:W-:Y:S08]  /*41e0*/  HMMA.16816.F32 R52, R8.reuse, R66, R52 ;  /* 0x000000420834723c */ /* 0x040ff00000001834 */
[C---:B------:R-:W-:Y:S08]  /*41f0*/  HMMA.16816.F32 R56, R8.reuse, R60, R44 ;  /* 0x0000003c0838723c */ /* 0x040ff0000000182c */
[C---:B------:R-:W-:Y:S01]  /*4200*/  HMMA.16816.F32 R64, R8.reuse, R62, R36 ;  /* 0x0000003e0840723c */ /* 0x040fe20000001824 */
[----:B------:R-:W-:Y:S07]  /*4210*/  LDSM.16.M88.4 R36, [R3+0xb000] ;  /* 0x00b000000324783b */ /* 0x000fee0000000200 */
[C---:B----4-:R-:W-:Y:S08]  /*4220*/  HMMA.16816.F32 R60, R8.reuse, R68, R32 ;  /* 0x00000044083c723c */ /* 0x050ff00000001820 */
[----:B------:R-:W-:Y:S01]  /*4230*/  HMMA.16816.F32 R16, R8, R84, R40 ;  /* 0x000000540810723c */ /* 0x000fe20000001828 */
[----:B------:R-:W-:Y:S04]  /*4240*/  LDSM.16.M88.4 R40, [R3+0xa000] ;  /* 0x00a000000328783b */ /* 0x000fe80000000200 */
[----:B------:R-:W-:Y:S03]  /*4250*/  LDSM.16.M88.4 R84, [R3+0xb800] ;  /* 0x00b800000354783b */ /* 0x000fe60000000200 */
[----:B-1----:R-:W-:Y:S01]  /*4260*/  HMMA.16816.F32 R32, R4, R78, R12 ;  /* 0x0000004e0420723c */ /* 0x002fe2000000180c */
[----:B------:R-:W1:Y:S07]  /*4270*/  LDSM.16.M88.4 R12, [R93+0x2000] ;  /* 0x002000005d0c783b */ /* 0x000e6e0000000200 */
[----:B------:R-:W-:Y:S01]  /*4280*/  HMMA.16816.F32 R48, R8, R70, R24 ;  /* 0x000000460830723c */ /* 0x000fe20000001818 */
[----:B------:R-:W-:Y:S07]  /*4290*/  LDSM.16.M88.4 R68, [R2+0xc000] ;  /* 0x00c000000244783b */ /* 0x000fee0000000200 */
[C---:B-----5:R-:W-:Y:S01]  /*42a0*/  HMMA.16816.F32 R24, R4.reuse, R72, R28 ;  /* 0x000000480418723c */ /* 0x060fe2000000181c */
[----:B------:R-:W2:Y:S07]  /*42b0*/  LDSM.16.M88.4 R28, [R3+0xa800] ;  /* 0x00a80000031c783b */ /* 0x000eae0000000200 */
[C---:B------:R-:W-:Y:S08]  /*42c0*/  HMMA.16816.F32 R44, R4.reuse, R76, R16 ;  /* 0x0000004c042c723c */ /* 0x040ff00000001810 */
[C---:B------:R-:W-:Y:S01]  /*42d0*/  HMMA.16816.F32 R16, R4.reuse, R74, R52 ;  /* 0x0000004a0410723c */ /* 0x040fe20000001834 */
[----:B------:R-:W-:Y:S07]  /*42e0*/  LDSM.16.M88.4 R72, [R20+UR10+0xc800] ;  /* 0x00c8000a1448783b */ /* 0x000fee0008000200 */
[C---:B------:R-:W-:Y:S08]  /*42f0*/  HMMA.16816.F32 R8, R4.reuse, R88, R56 ;  /* 0x000000580408723c */ /* 0x040ff00000001838 */
[C---:B------:R-:W-:Y:S01]  /*4300*/  HMMA.16816.F32 R52, R4.reuse, R90, R64 ;  /* 0x0000005a0434723c */ /* 0x040fe20000001840 */
[----:B------:R-:W-:Y:S07]  /*4310*/  LDSM.16.M88.4 R88, [R2+0xc800] ;  /* 0x00c800000258783b */ /* 0x000fee0000000200 */
[C---:B------:R-:W-:Y:S08]  /*4320*/  HMMA.16816.F32 R76, R4.reuse, R80, R60 ;  /* 0x00000050044c723c */ /* 0x040ff0000000183c */
[----:B------:R-:W-:Y:S01]  /*4330*/  HMMA.16816.F32 R64, R4, R82, R48 ;  /* 0x000000520440723c */ /* 0x000fe20000001830 */
[----:B------:R-:W3:Y:S04]  /*4340*/  LDSM.16.M88.4 R4, [R21+0x4000] ;  /* 0x004000001504783b */ /* 0x000ee80000000200 */
[----:B------:R-:W4:Y:S03]  /*4350*/  LDSM.16.M88.4 R80, [R20+UR10+0xc000] ;  /* 0x00c0000a1450783b */ /* 0x000f260008000200 */
[C---:B-1----:R-:W-:Y:S08]  /*4360*/  HMMA.16816.F32 R60, R12.reuse, R40, R44 ;  /* 0x000000280c3c723c */ /* 0x042ff0000000182c */
[C---:B------:R-:W-:Y:S01]  /*4370*/  HMMA.16816.F32 R44, R12.reuse, R42, R32 ;  /* 0x0000002a0c2c723c */ /* 0x040fe20000001820 */
[----:B------:R-:W1:Y:S07]  /*4380*/  LDSM.16.M88.4 R32, [R20+UR10+0xd000] ;  /* 0x00d0000a1420783b */ /* 0x000e6e0008000200 */
[C---:B--2---:R-:W-:Y:S08]  /*4390*/  HMMA.16816.F32 R56, R12.reuse, R28, R24 ;  /* 0x0000001c0c38723c */ /* 0x044ff00000001818 */
[C---:B------:R-:W-:Y:S08]  /*43a0*/  HMMA.16816.F32 R48, R12.reuse, R30, R16 ;  /* 0x0000001e0c30723c */ /* 0x040ff00000001810 */
[C---:B------:R-:W-:Y:S01]  /*43b0*/  HMMA.16816.F32 R28, R12.reuse, R36, R8 ;  /* 0x000000240c1c723c */ /* 0x040fe20000001808 */
[----:B------:R-:W-:Y:S07]  /*43c0*/  LDSM.16.M88.4 R8, [R94+0x4000] ;  /* 0x004000005e08783b */ /* 0x000fee0000000200 */
[C---:B------:R-:W-:Y:S01]  /*43d0*/  HMMA.16816.F32 R24, R12.reuse, R38, R52 ;  /* 0x000000260c18723c */ /* 0x040fe20000001834 */
[----:B------:R-:W2:Y:S07]  /*43e0*/  LDSM.16.M88.4 R36, [R20+UR10+0xd800] ;  /* 0x00d8000a1424783b */ /* 0x000eae0008000200 */
[C---:B------:R-:W-:Y:S01]  /*43f0*/  HMMA.16816.F32 R16, R12.reuse, R84, R76 ;  /* 0x000000540c10723c */ /* 0x040fe2000000184c */
[----:B------:R-:W-:Y:S07]  /*4400*/  LDSM.16.M88.4 R76, [R2+0xd800] ;  /* 0x00d80000024c783b */ /* 0x000fee0000000200 */
[----:B------:R-:W-:Y:S01]  /*4410*/  HMMA.16816.F32 R12, R12, R86, R64 ;  /* 0x000000560c0c723c */ /* 0x000fe20000001840 */
[----:B------:R-:W5:Y:S04]  /*4420*/  LDSM.16.M88.4 R84, [R2+0xd000] ;  /* 0x00d000000254783b */ /* 0x000f680000000200 */
[----:B------:R-:W-:Y:S03]  /*4430*/  LDSM.16.M88.4 R64, [R0+0xc800] ;  /* 0x00c800000040783b */ /* 0x000fe60000000200 */
[C---:B---3--:R-:W-:Y:S08]  /*4440*/  HMMA.16816.F32 R56, R4.reuse, R72, R56 ;  /* 0x000000480438723c */ /* 0x048ff00000001838 */
[C---:B------:R-:W-:Y:S01]  /*4450*/  HMMA.16816.F32 R52, R4.reuse, R74, R48 ;  /* 0x0000004a0434723c */ /* 0x040fe20000001830 */
[----:B------:R-:W-:Y:S07]  /*4460*/  LDSM.16.M88.4 R72, [R3+0xd000] ;  /* 0x00d000000348783b */ /* 0x000fee0000000200 */
[C---:B----4-:R-:W-:Y:S08]  /*4470*/  HMMA.16816.F32 R40, R4.reuse, R80, R60 ;  /* 0x000000500428723c */ /* 0x050ff0000000183c */
[C---:B-1----:R-:W-:Y:S01]  /*4480*/  HMMA.16816.F32 R48, R4.reuse, R32, R28 ;  /* 0x000000200430723c */ /* 0x042fe2000000181c */
[----:B------:R-:W-:Y:S07]  /*4490*/  LDSM.16.M88.4 R28, [R0+0xc000] ;  /* 0x00c00000001c783b */ /* 0x000fee0000000200 */
[C---:B------:R-:W-:Y:S01]  /*44a0*/  HMMA.16816.F32 R44, R4.reuse, R82, R44 ;  /* 0x00000052042c723c */ /* 0x040fe2000000182c */
[----:B------:R-:W-:Y:S07]  /*44b0*/  LDSM.16.M88.4 R80, [R20+UR10+0xf800] ;  /* 0x00f8000a1450783b */ /* 0x000fee0008000200 */
[C---:B------:R-:W-:Y:S08]  /*44c0*/  HMMA.16816.F32 R32, R4.reuse, R34, R24 ;  /* 0x000000220420723c */ /* 0x040ff00000001818 */
[C---:B--2---:R-:W-:Y:S08]  /*44d0*/  HMMA.16816.F32 R24, R4.reuse, R36, R16 ;  /* 0x000000240418723c */ /* 0x044ff00000001810 */
[----:B------:R-:W-:Y:S01]  /*44e0*/  HMMA.16816.F32 R12, R4, R38, R12 ;  /* 0x00000026040c723c */ /* 0x000fe2000000180c */
[----:B------:R-:W1:Y:S07]  /*44f0*/  LDSM.16.M88.4 R4, [R96+0x4000] ;  /* 0x004000006004783b */ /* 0x000e6e0000000200 */
[C---:B------:R-:W-:Y:S08]  /*4500*/  HMMA.16816.F32 R60, R8.reuse, R88, R56 ;  /* 0x00000058083c723c */ /* 0x040ff00000001838 */
[C---:B------:R-:W-:Y:S01]  /*4510*/  HMMA.16816.F32 R56, R8.reuse, R90, R52 ;  /* 0x0000005a0838723c */ /* 0x040fe20000001834 */
[----:B------:R-:W2:Y:S07]  /*4520*/  LDSM.16.M88.4 R52, [R0+0xd000] ;  /* 0x00d000000034783b */ /* 0x000eae0000000200 */
[C---:B------:R-:W-:Y:S01]  /*4530*/  HMMA.16816.F32 R16, R8.reuse, R68, R40 ;  /* 0x000000440810723c */ /* 0x040fe20000001828 */
[----:B------:R-:W3:Y:S07]  /*4540*/  LDSM.16.M88.4 R40, [R0+0xd800] ;  /* 0x00d800000028783b */ /* 0x000eee0000000200 */
[C---:B------:R-:W-:Y:S01]  /*4550*/  HMMA.16816.F32 R36, R8.reuse, R70, R44 ;  /* 0x000000460824723c */ /* 0x040fe2000000182c */
[----:B------:R-:W-:Y:S07]  /*4560*/  LDSM.16.M88.4 R68, [R3+0xc000] ;  /* 0x00c000000344783b */ /* 0x000fee0000000200 */
[C---:B-----5:R-:W-:Y:S08]  /*4570*/  HMMA.16816.F32 R44, R8.reuse, R86, R32 ;  /* 0x00000056082c723c */ /* 0x060ff00000001820 */
[C---:B------:R-:W-:Y:S08]  /*4580*/  HMMA.16816.F32 R32, R8.reuse, R76, R24 ;  /* 0x0000004c0820723c */ /* 0x040ff00000001818 */
[C---:B------:R-:W-:Y:S01]  /*4590*/  HMMA.16816.F32 R48, R8.reuse, R84, R48 ;  /* 0x000000540830723c */ /* 0x040fe20000001830 */
[----:B------:R-:W-:Y:S07]  /*45a0*/  LDSM.16.M88.4 R84, [R2+0xe000] ;  /* 0x00e000000254783b */ /* 0x000fee0000000200 */
[----:B------:R-:W-:Y:S01]  /*45b0*/  HMMA.16816.F32 R24, R8, R78, R12 ;  /* 0x0000004e0818723c */ /* 0x000fe2000000180c */
[----:B------:R-:W4:Y:S04]  /*45c0*/  LDSM.16.M88.4 R8, [R93+0x4000] ;  /* 0x004000005d08783b */ /* 0x000f280000000200 */
[----:B------:R-:W5:Y:S03]  /*45d0*/  LDSM.16.M88.4 R76, [R3+0xc800] ;  /* 0x00c80000034c783b */ /* 0x000f660000000200 */
[C---:B-1----:R-:W-:Y:S08]  /*45e0*/  HMMA.16816.F32 R60, R4.reuse, R64, R60 ;  /* 0x00000040043c723c */ /* 0x042ff0000000183c */
[C---:B------:R-:W-:Y:S08]  /*45f0*/  HMMA.16816.F32 R64, R4.reuse, R66, R56 ;  /* 0x000000420440723c */ /* 0x040ff00000001838 */
[C---:B------:R-:W-:Y:S08]  /*4600*/  HMMA.16816.F32 R16, R4.reuse, R28, R16 ;  /* 0x0000001c0410723c */ /* 0x040ff00000001810 */
[C---:B------:R-:W-:Y:S01]  /*4610*/  HMMA.16816.F32 R12, R4.reuse, R30, R36 ;  /* 0x0000001e040c723c */ /* 0x040fe20000001824 */
[----:B------:R-:W-:Y:S07]  /*4620*/  LDSM.16.M88.4 R28, [R20+UR10+0xe000] ;  /* 0x00e0000a141c783b */ /* 0x000fee0008000200 */
[C---:B--2---:R-:W-:Y:S08]  /*4630*/  HMMA.16816.F32 R56, R4.reuse, R52, R48 ;  /* 0x000000340438723c */ /* 0x044ff00000001830 */
[C---:B---3--:R-:W-:Y:S08]  /*4640*/  HMMA.16816.F32 R48, R4.reuse, R40, R32 ;  /* 0x000000280430723c */ /* 0x048ff00000001820 */
[C---:B------:R-:W-:Y:S01]  /*4650*/  HMMA.16816.F32 R36, R4.reuse, R42, R24 ;  /* 0x0000002a0424723c */ /* 0x040fe20000001818 */
[----:B------:R-:W1:Y:S07]  /*4660*/  LDSM.16.M88.4 R40, [R3+0xd800] ;  /* 0x00d800000328783b */ /* 0x000e6e0000000200 */
[----:B------:R-:W-:Y:S01]  /*4670*/  HMMA.16816.F32 R52, R4, R54, R44 ;  /* 0x000000360434723c */ /* 0x000fe2000000182c */
[----:B------:R-:W2:Y:S04]  /*4680*/  LDSM.16.M88.4 R4, [R21+0x6000] ;  /* 0x006000001504783b */ /* 0x000ea80000000200 */
[----:B------:R-:W3:Y:S03]  /*4690*/  LDSM.16.M88.4 R44, [R20+UR10+0xe800] ;  /* 0x00e8000a142c783b */ /* 0x000ee60008000200 */
[C---:B----4-:R-:W-:Y:S08]  /*46a0*/  HMMA.16816.F32 R32, R8.reuse, R68, R16 ;  /* 0x000000440820723c */ /* 0x050ff00000001810 */
[C---:B------:R-:W-:Y:S01]  /*46b0*/  HMMA.16816.F32 R24, R8.reuse, R70, R12 ;  /* 0x000000460818723c */ /* 0x040fe2000000180c */
[----:B------:R4:W3:Y:S04]  /*46c0*/  LDSM.16.M88.4 R68, [R20+UR10+0xf000] ;  /* 0x00f0000a1444783b */ /* 0x0008e80008000200 */
[----:B------:R-:W3:Y:S03]  /*46d0*/  LDSM.16.M88.4 R12, [R94+0x6000] ;  /* 0x006000005e0c783b */ /* 0x000ee60000000200 */
[C---:B-----5:R-:W-:Y:S08]  /*46e0*/  HMMA.16816.F32 R16, R8.reuse, R76, R60 ;  /* 0x0000004c0810723c */ /* 0x060ff0000000183c */
[C---:B------:R-:W-:Y:S08]  /*46f0*/  HMMA.16816.F32 R56, R8.reuse, R72, R56 ;  /* 0x000000480838723c */ /* 0x040ff00000001838 */
[C---:B----4-:R-:W-:Y:S01]  /*4700*/  HMMA.16816.F32 R20, R8.reuse, R78, R64 ;  /* 0x0000004e0814723c */ /* 0x050fe20000001840 */
[----:B------:R-:W4:Y:S07]  /*4710*/  LDSM.16.M88.4 R76, [R2+0xe800] ;  /* 0x00e80000024c783b */ /* 0x000f2e0000000200 */
[C---:B------:R-:W-:Y:S01]  /*4720*/  HMMA.16816.F32 R52, R8.reuse, R74, R52 ;  /* 0x0000004a0834723c */ /* 0x040fe20000001834 */
[----:B------:R-:W-:Y:S07]  /*4730*/  LDSM.16.M88.4 R72, [R0+0xf800] ;  /* 0x00f800000048783b */ /* 0x000fee0000000200 */
[C---:B-1----:R-:W-:Y:S08]  /*4740*/  HMMA.16816.F32 R48, R8.reuse, R40, R48 ;  /* 0x000000280830723c */ /* 0x042ff00000001830 */
[----:B------:R-:W-:Y:S08]  /*4750*/  HMMA.16816.F32 R8, R8, R42, R36 ;  /* 0x0000002a0808723c */ /* 0x000ff00000001824 */
[C---:B--2---:R-:W-:Y:S08]  /*4760*/  HMMA.16816.F32 R32, R4.reuse, R28, R32 ;  /* 0x0000001c0420723c */ /* 0x044ff00000001820 */
[C---:B------:R-:W-:Y:S01]  /*4770*/  HMMA.16816.F32 R64, R4.reuse, R30, R24 ;  /* 0x0000001e0440723c */ /* 0x040fe20000001818 */
[----:B------:R-:W-:Y:S07]  /*4780*/  LDSM.16.M88.4 R28, [R0+0xe000] ;  /* 0x00e00000001c783b */ /* 0x000fee0000000200 */
[C---:B---3--:R-:W-:Y:S01]  /*4790*/  HMMA.16816.F32 R40, R4.reuse, R44, R16 ;  /* 0x0000002c0428723c */ /* 0x048fe20000001810 */
[----:B------:R-:W-:Y:S07]  /*47a0*/  LDSM.16.M88.4 R16, [R2+0xf800] ;  /* 0x00f800000210783b */ /* 0x000fee0000000200 */
[C---:B------:R-:W-:Y:S01]  /*47b0*/  HMMA.16816.F32 R36, R4.reuse, R46, R20 ;  /* 0x0000002e0424723c */ /* 0x040fe20000001814 */
[----:B------:R-:W1:Y:S07]  /*47c0*/  LDSM.16.M88.4 R44, [R2+0xf000] ;  /* 0x00f00000022c783b */ /* 0x000e6e0000000200 */
[C---:B------:R-:W-:Y:S08]  /*47d0*/  HMMA.16816.F32 R60, R4.reuse, R68, R56 ;  /* 0x00000044043c723c */ /* 0x040ff00000001838 */
        /* <DEDUP_REMOVED lines=8> */
[----:B------:R3:W5:Y:S07]  /*4860*/  LDSM.16.M88.4 R64, [R0+0xe800] ;  /* 0x00e800000040783b */ /* 0x00076e0000000200 */
[C---:B----4-:R-:W-:Y:S08]  /*4870*/  HMMA.16816.F32 R40, R12.reuse, R76, R40 ;  /* 0x0000004c0c28723c */ /* 0x050ff00000001828 */
[C---:B------:R-:W-:Y:S01]  /*4880*/  HMMA.16816.F32 R36, R12.reuse, R78, R36 ;  /* 0x0000004e0c24723c */ /* 0x040fe20000001824 */
[----:B------:R-:W4:Y:S07]  /*4890*/  LDSM.16.M88.4 R76, [R3+0xe000] ;  /* 0x00e00000034c783b */ /* 0x000f2e0000000200 */
[----:B-1----:R-:W-:Y:S01]  /*48a0*/  HMMA.16816.F32 R48, R12, R44, R60 ;  /* 0x0000002c0c30723c */ /* 0x002fe2000000183c */
[----:B------:R-:W1:Y:S01]  /*48b0*/  LDSM.16.M88.4 R60, [R3+0xe800] ;  /* 0x00e80000033c783b */ /* 0x000e620000000200 */
[----:B---3--:R-:W-:-:S04]  /*48c0*/  VIADD R0, R102, UR27 ;  /* 0x0000001b66007c36 */ /* 0x008fc80008000000 */
[C---:B------:R-:W-:Y:S01]  /*48d0*/  VIADD R2, R0.reuse, 0x8 ;  /* 0x0000000800027836 */ /* 0x040fe20000000000 */
[----:B------:R-:W-:Y:S01]  /*48e0*/  ISETP.GE.AND P1, PT, R0, UR30, PT ;  /* 0x0000001e00007c0c */ /* 0x000fe2000bf26270 */
[----:B------:R-:W-:Y:S03]  /*48f0*/  HMMA.16816.F32 R56, R12, R46, R56 ;  /* 0x0000002e0c38723c */ /* 0x000fe60000001838 */
[----:B------:R-:W-:Y:S01]  /*4900*/  ISETP.GE.AND P4, PT, R2, UR30, PT ;  /* 0x0000001e02007c0c */ /* 0x000fe2000bf86270 */
[----:B------:R-:W-:-:S04]  /*4910*/  VIADD R2, R0, 0x9 ;  /* 0x0000000900027836 */ /* 0x000fc80000000000 */
[----:B------:R-:W-:Y:S01]  /*4920*/  HMMA.16816.F32 R44, R12, R16, R52 ;  /* 0x000000100c2c723c */ /* 0x000fe20000001834 */
[----:B------:R-:W-:Y:S01]  /*4930*/  ISETP.GE.AND P3, PT, R2, UR30, PT ;  /* 0x0000001e02007c0c */ /* 0x000fe2000bf66270 */
[----:B------:R-:W-:-:S06]  /*4940*/  VIADD R2, R0, 0x11 ;  /* 0x0000001100027836 */ /* 0x000fcc0000000000 */
[----:B------:R-:W-:Y:S08]  /*4950*/  HMMA.16816.F32 R16, R12, R18, R20 ;  /* 0x000000120c10723c */ /* 0x000ff00000001814 */
[C---:B--2---:R-:W-:Y:S08]  /*4960*/  HMMA.16816.F32 R12, R4.reuse, R28, R24 ;  /* 0x0000001c040c723c */ /* 0x044ff00000001818 */
[C---:B------:R-:W-:Y:S01]  /*4970*/  HMMA.16816.F32 R20, R4.reuse, R30, R32 ;  /* 0x0000001e0414723c */ /* 0x040fe20000001820 */
[----:B------:R-:W-:Y:S07]  /*4980*/  LDSM.16.M88.4 R32, [R3+0xf800] ;  /* 0x00f800000320783b */ /* 0x000fee0000000200 */
[----:B-----5:R-:W-:Y:S01]  /*4990*/  HMMA.16816.F32 R28, R4, R66, R36 ;  /* 0x00000042041c723c */ /* 0x020fe20000001824 */
[----:B------:R2:W3:Y:S01]  /*49a0*/  LDSM.16.M88.4 R36, [R3+0xf000] ;  /* 0x00f000000324783b */ /* 0x0004e20000000200 */
[----:B------:R-:W-:-:S06]  /*49b0*/  DEPBAR.LE SB0, 0x0 ;  /* 0x000080000000791a */ /* 0x000fcc0000000000 */
[----:B------:R-:W-:Y:S08]  /*49c0*/  HMMA.16816.F32 R24, R4, R64, R40 ;  /* 0x000000400418723c */ /* 0x000ff00000001828 */
[----:B----4-:R-:W-:Y:S08]  /*49d0*/  HMMA.16816.F32 R12, R8, R76, R12 ;  /* 0x0000004c080c723c */ /* 0x010ff0000000180c */
[C---:B------:R-:W-:Y:S01]  /*49e0*/  HMMA.16816.F32 R40, R4.reuse, R68, R48 ;  /* 0x000000440428723c */ /* 0x040fe20000001830 */
[C---:B--2---:R-:W-:Y:S01]  /*49f0*/  VIADD R3, R0.reuse, 0x10 ;  /* 0x0000001000037836 */ /* 0x044fe20000000000 */
[----:B------:R-:W-:Y:S04]  /*4a00*/  BAR.SYNC.DEFER_BLOCKING 0x0 ;  /* 0x0000000000007b1d */ /* 0x000fe80000010000 */
[----:B------:R-:W-:Y:S01]  /*4a10*/  ISETP.GE.AND P2, PT, R3, UR30, PT ;  /* 0x0000001e03007c0c */ /* 0x000fe2000bf46270 */
[----:B------:R-:W-:Y:S01]  /*4a20*/  VIADD R3, R0, 0x18 ;  /* 0x0000001800037836 */ /* 0x000fe20000000000 */
[C---:B------:R-:W-:Y:S08]  /*4a30*/  HMMA.16816.F32 R56, R4.reuse, R70, R56 ;  /* 0x000000460438723c */ /* 0x040ff00000001838 */
[----:B------:R-:W-:Y:S01]  /*4a40*/  HMMA.16816.F32 R48, R4, R72, R44 ;  /* 0x000000480430723c */ /* 0x000fe2000000182c */
[----:B------:R-:W-:-:S02]  /*4a50*/  FSEL R44, R14, -INF , !P1 ;  /* 0xff8000000e2c7808 */ /* 0x000fc40004800000 */
[----:B------:R-:W-:Y:S02]  /*4a60*/  FSEL R47, R12, -INF , !P1 ;  /* 0xff8000000c2f7808 */ /* 0x000fe40004800000 */
[----:B------:R-:W-:Y:S01]  /*4a70*/  ISETP.GE.AND P1, PT, R2, UR30, PT ;  /* 0x0000001e02007c0c */ /* 0x000fe2000bf26270 */
[C---:B------:R-:W-:Y:S02]  /*4a80*/  VIADD R2, R0.reuse, 0x19 ;  /* 0x0000001900027836 */ /* 0x040fe40000000000 */
[----:B------:R-:W-:Y:S01]  /*4a90*/  HMMA.16816.F32 R52, R4, R74, R16 ;  /* 0x0000004a0434723c */ /* 0x000fe20000001810 */
[----:B------:R-:W-:-:S05]  /*4aa0*/  VIADD R16, R0, 0x1 ;  /* 0x0000000100107836 */ /* 0x000fca0000000000 */
[----:B------:R-:W-:Y:S02]  /*4ab0*/  ISETP.GE.AND P5, PT, R16, UR30, PT ;  /* 0x0000001e10007c0c */ /* 0x000fe4000bfa6270 */
[----:B------:R-:W-:Y:S02]  /*4ac0*/  HMMA.16816.F32 R4, R8, R78, R20 ;  /* 0x0000004e0804723c */ /* 0x000fe40000001814 */
[----:B------:R-:W-:-:S06]  /*4ad0*/  FSEL R46, R13, -INF , !P5 ;  /* 0xff8000000d2e7808 */ /* 0x000fcc0006800000 */
[C---:B-1----:R-:W-:Y:S08]  /*4ae0*/  HMMA.16816.F32 R16, R8.reuse, R60, R24 ;  /* 0x0000003c0810723c */ /* 0x042ff00000001818 */
[----:B------:R-:W-:Y:S01]  /*4af0*/  HMMA.16816.F32 R24, R8, R62, R28 ;  /* 0x0000003e0818723c */ /* 0x000fe2000000181c */
[----:B------:R-:W-:Y:S02]  /*4b00*/  FSEL R30, R15, -INF , !P5 ;  /* 0xff8000000f1e7808 */ /* 0x000fe40006800000 */
[----:B------:R-:W-:-:S02]  /*4b10*/  FSEL R29, R6, -INF , !P4 ;  /* 0xff800000061d7808 */ /* 0x000fc40006000000 */
[----:B------:R-:W-:Y:S02]  /*4b20*/  FSEL R45, R4, -INF , !P4 ;  /* 0xff800000042d7808 */ /* 0x000fe40006000000 */
[----:B------:R-:W-:Y:S01]  /*4b30*/  ISETP.GE.AND P4, PT, R2, UR30, PT ;  /* 0x0000001e02007c0c */ /* 0x000fe2000bf86270 */
[C---:B---3--:R-:W-:Y:S01]  /*4b40*/  HMMA.16816.F32 R20, R8.reuse, R36, R40 ;  /* 0x000000240814723c */ /* 0x048fe20000001828 */
[C---:B------:R-:W-:Y:S01]  /*4b50*/  VIADD R2, R0.reuse, 0x21 ;  /* 0x0000002100027836 */ /* 0x040fe20000000000 */
[----:B------:R-:W-:Y:S01]  /*4b60*/  ISETP.GE.AND P5, PT, R3, UR30, PT ;  /* 0x0000001e03007c0c */ /* 0x000fe2000bfa6270 */
[----:B------:R-:W-:Y:S01]  /*4b70*/  VIADD R3, R0, 0x20 ;  /* 0x0000002000037836 */ /* 0x000fe20000000000 */
[----:B------:R-:W-:Y:S02]  /*4b80*/  FSEL R18, R18, -INF , !P2 ;  /* 0xff80000012127808 */ /* 0x000fe40005000000 */
[----:B------:R-:W-:Y:S02]  /*4b90*/  FSEL R31, R16, -INF , !P2 ;  /* 0xff800000101f7808 */ /* 0x000fe40005000000 */
[----:B------:R-:W-:Y:S01]  /*4ba0*/  ISETP.GE.AND P2, PT, R2, UR30, PT ;  /* 0x0000001e02007c0c */ /* 0x000fe2000bf46270 */
[----:B------:R-:W-:Y:S01]  /*4bb0*/  VIADD R2, R0, 0x29 ;  /* 0x0000002900027836 */ /* 0x000fe20000000000 */
[----:B------:R-:W-:Y:S01]  /*4bc0*/  FSEL R28, R7, -INF , !P3 ;  /* 0xff800000071c7808 */ /* 0x000fe20005800000 */
[----:B------:R-:W-:Y:S01]  /*4bd0*/  HMMA.16816.F32 R12, R8, R38, R56 ;  /* 0x00000026080c723c */ /* 0x000fe20000001838 */
[----:B------:R-:W-:-:S02]  /*4be0*/  FSEL R16, R26, -INF , !P5 ;  /* 0xff8000001a107808 */ /* 0x000fc40006800000 */
[----:B------:R-:W-:Y:S02]  /*4bf0*/  FSEL R24, R24, -INF , !P5 ;  /* 0xff80000018187808 */ /* 0x000fe40006800000 */
[----:B------:R-:W-:Y:S02]  /*4c00*/  FSEL R36, R5, -INF , !P3 ;  /* 0xff80000005247808 */ /* 0x000fe40005800000 */
[----:B------:R-:W-:Y:S01]  /*4c10*/  ISETP.GE.AND P5, PT, R2, UR30, PT ;  /* 0x0000001e02007c0c */ /* 0x000fe2000bfa6270 */
[C---:B------:R-:W-:Y:S01]  /*4c20*/  VIADD R2, R0.reuse, 0x31 ;  /* 0x0000003100027836 */ /* 0x040fe20000000000 */
[----:B------:R-:W-:Y:S01]  /*4c30*/  ISETP.GE.AND P3, PT, R3, UR30, PT ;  /* 0x0000001e03007c0c */ /* 0x000fe2000bf66270 */
[----:B------:R-:W-:Y:S01]  /*4c40*/  VIADD R3, R0, 0x28 ;  /* 0x0000002800037836 */ /* 0x000fe20000000000 */
[----:B------:R-:W-:Y:S01]  /*4c50*/  FSEL R19, R19, -INF , !P1 ;  /* 0xff80000013137808 */ /* 0x000fe20004800000 */
[----:B------:R-:W-:Y:S01]  /*4c60*/  HMMA.16816.F32 R4, R8, R32, R48 ;  /* 0x000000200804723c */ /* 0x000fe20000001830 */
[----:B------:R-:W-:-:S02]  /*4c70*/  FSEL R128, R22, -INF , !P3 ;  /* 0xff80000016807808 */ /* 0x000fc40005800000 */
[----:B------:R-:W-:Y:S02]  /*4c80*/  FSEL R126, R20, -INF , !P3 ;  /* 0xff800000147e7808 */ /* 0x000fe40005800000 */
[----:B------:R-:W-:Y:S01]  /*4c90*/  ISETP.GE.AND P3, PT, R2, UR30, PT ;  /* 0x0000001e02007c0c */ /* 0x000fe2000bf66270 */
[C---:B------:R-:W-:Y:S01]  /*4ca0*/  VIADD R2, R0.reuse, 0x38 ;  /* 0x0000003800027836 */ /* 0x040fe20000000000 */
[----:B------:R-:W-:Y:S01]  /*4cb0*/  FSEL R17, R17, -INF , !P1 ;  /* 0xff80000011117808 */ /* 0x000fe20004800000 */
[----:B------:R-:W-:Y:S01]  /*4cc0*/  HMMA.16816.F32 R8, R8, R34, R52 ;  /* 0x000000220808723c */ /* 0x000fe20000001834 */
[----:B------:R-:W-:Y:S02]  /*4cd0*/  FSEL R127, R23, -INF , !P2 ;  /* 0xff800000177f7808 */ /* 0x000fe40005000000 */
[----:B------:R-:W-:Y:S02]  /*4ce0*/  FSEL R119, R21, -INF , !P2 ;  /* 0xff80000015777808 */ /* 0x000fe40005000000 */
[----:B------:R-:W-:Y:S01]  /*4cf0*/  ISETP.GE.AND P1, PT, R3, UR30, PT ;  /* 0x0000001e03007c0c */ /* 0x000fe2000bf26270 */
[----:B------:R-:W-:Y:S01]  /*4d00*/  VIADD R3, R0, 0x30 ;  /* 0x0000003000037836 */ /* 0x000fe20000000000 */
[----:B------:R-:W-:Y:S01]  /*4d10*/  ISETP.GE.AND P2, PT, R2, UR30, PT ;  /* 0x0000001e02007c0c */ /* 0x000fe2000bf46270 */
[----:B------:R-:W-:Y:S01]  /*4d20*/  VIADD R2, R0, 0x39 ;  /* 0x0000003900027836 */ /* 0x000fe20000000000 */
[----:B------:R-:W-:-:S02]  /*4d30*/  FMNMX3.FTZ R0, R44, R30, R29, !PT ;  /* 0x0000001e2c007276 */ /* 0x000fc4000781001d */
[----:B------:R-:W-:Y:S02]  /*4d40*/  FSEL R27, R27, -INF , !P4 ;  /* 0xff8000001b1b7808 */ /* 0x000fe40006000000 */
[----:B------:R-:W-:Y:S02]  /*4d50*/  FMNMX3.FTZ R0, R0, R28, R18, !PT ;  /* 0x0000001c00007276 */ /* 0x000fe40007810012 */
[----:B------:R-:W-:Y:S02]  /*4d60*/  FSEL R25, R25, -INF , !P4 ;  /* 0xff80000019197808 */ /* 0x000fe40006000000 */
[----:B------:R-:W-:Y:S02]  /*4d70*/  FMNMX3.FTZ R0, R0, R19, R16, !PT ;  /* 0x0000001300007276 */ /* 0x000fe40007810010 */
[----:B------:R-:W-:Y:S02]  /*4d80*/  ISETP.GE.AND P4, PT, R3, UR30, PT ;  /* 0x0000001e03007c0c */ /* 0x000fe4000bf86270 */
[----:B------:R-:W-:-:S02]  /*4d90*/  FSEL R125, R14, -INF , !P1 ;  /* 0xff8000000e7d7808 */ /* 0x000fc40004800000 */
[----:B------:R-:W-:Y:S02]  /*4da0*/  FMNMX3.FTZ R0, R0, R27, R128, !PT ;  /* 0x0000001b00007276 */ /* 0x000fe40007810080 */
[----:B------:R-:W-:Y:S02]  /*4db0*/  FSEL R118, R12, -INF , !P1 ;  /* 0xff8000000c767808 */ /* 0x000fe40004800000 */
[----:B------:R-:W-:Y:S02]  /*4dc0*/  ISETP.GE.AND P1, PT, R2, UR30, PT ;  /* 0x0000001e02007c0c */ /* 0x000fe4000bf26270 */
        /* <DEDUP_REMOVED lines=9> */
[----:B------:R-:W-:Y:S02]  /*4e60*/  FMNMX3.FTZ R2, R2, R17, R24, !PT ;  /* 0x0000001102027276 */ /* 0x000fe40007810018 */
[----:B------:R-:W-:Y:S02]  /*4e70*/  FMNMX3.FTZ R0, R0, R122, R121, !PT ;  /* 0x0000007a00007276 */ /* 0x000fe40007810079 */
[----:B------:R-:W-:Y:S02]  /*4e80*/  FSEL R117, R13, -INF , !P5 ;  /* 0xff8000000d757808 */ /* 0x000fe40006800000 */
[----:B------:R-:W-:Y:S02]  /*4e90*/  FSEL R116, R4, -INF , !P4 ;  /* 0xff80000004747808 */ /* 0x000fe40006000000 */
[----:B------:R-:W-:Y:S02]  /*4ea0*/  FSEL R115, R5, -INF , !P3 ;  /* 0xff80000005737808 */ /* 0x000fe40005800000 */
[----:B------:R-:W-:-:S02]  /*4eb0*/  FSEL R114, R8, -INF , !P2 ;  /* 0xff80000008727808 */ /* 0x000fc40005000000 */
[----:B------:R-:W-:Y:S02]  /*4ec0*/  FSEL R113, R9, -INF , !P1 ;  /* 0xff80000009717808 */ /* 0x000fe40004800000 */
[----:B------:R-:W-:Y:S02]  /*4ed0*/  FMNMX3.FTZ R11, R2, R25, R126, !PT ;  /* 0x00000019020b7276 */ /* 0x000fe4000781007e */
[----:B------:R-:W-:Y:S01]  /*4ee0*/  FMNMX.FTZ R10, R120, R0, !PT ;  /* 0x00000000780a7209 */ /* 0x000fe20007810000 */
[----:B------:R-:W-:Y:S06]  /*4ef0*/  BRA.U !UP1, `(.L_x_925) ;  /* 0x0000000509c47547 */ /* 0x000fec000b800000 */
[----:B------:R-:W-:Y:S01]  /*4f00*/  ULEA.HI UR6, UR26, 0xfffffffe, URZ, 0x1a ;  /* 0xfffffffe1a067891 */ /* 0x000fe2000f8fd0ff */
        /* <DEDUP_REMOVED lines=11> */
[-C--:B------:R-:W-:Y:S02]  /*4fc0*/  LEA R8, P2, R2, R244.reuse, 0x1 ;  /* 0x000000f402087211 */ /* 0x080fe400078408ff */
[----:B------:R-:W-:Y:S01]  /*4fd0*/  UIADD3.X UR13, UPT, UPT, UR13, UR6, URZ, UP0, !UPT ;  /* 0x000000060d0d7290 */ /* 0x000fe200087fe4ff */
[----:B------:R-:W-:Y:S01]  /*4fe0*/  IMAD.U32 R0, RZ, RZ, UR6 ;  /* 0x00000006ff007e24 */ /* 0x000fe2000f8e00ff */
[-C--:B------:R-:W-:Y:S01]  /*4ff0*/  LEA R6, P1, R4, R244.reuse, 0x1 ;  /* 0x000000f404067211 */ /* 0x080fe200078208ff */
[----:B------:R-:W-:Y:S01]  /*5000*/  ULEA UR7, UP0, UR16, UR7, 0x5 ;  /* 0x0000000710077291 */ /* 0x000fe2000f8028ff */
[-C--:B------:R-:W-:Y:S01]  /*5010*/  LEA.HI.X R9, R2, R241.reuse, R3, 0x1, P2 ;  /* 0x000000f102097211 */ /* 0x080fe200010f0c03 */
[----:B------:R-:W-:Y:S01]  /*5020*/  IMAD.U32 R2, RZ, RZ, UR32 ;  /* 0x00000020ff027e24 */ /* 0x000fe2000f8e00ff */
        /* <DEDUP_REMOVED lines=94> */
.L_x_925:
[----:B------:R-:W-:Y:S01]  /*5610*/  FMNMX3.FTZ R0, R11, R119, R118, !PT ;  /* 0x000000770b007276 */ /* 0x000fe20007810076 */
[----:B-1----:R-:W1:Y:S01]  /*5620*/  SHFL.BFLY PT, R2, R10, 0x2, 0x1f ;  /* 0x0c401f000a027f89 */ /* 0x002e6200000e0000 */
[----:B------:R-:W-:Y:S01]  /*5630*/  USHF.L.U32 UR31, UR31, 0x5, URZ ;  /* 0x000000051f1f7899 */ /* 0x000fe200080006ff */
[----:B------:R-:W-:Y:S01]  /*5640*/  IMAD.U32 R3, RZ, RZ, UR21 ;  /* 0x00000015ff037e24 */ /* 0x000fe2000f8e00ff */
[----:B------:R-:W-:Y:S01]  /*5650*/  FMNMX3.FTZ R0, R0, R117, R116, !PT ;  /* 0x0000007500007276 */ /* 0x000fe20007810074 */
[----:B------:R-:W-:Y:S01]  /*5660*/  USHF.L.U32 UR28, UR28, 0x1, URZ ;  /* 0x000000011c1c7899 */ /* 0x000fe200080006ff */
[----:B------:R-:W-:Y:S01]  /*5670*/  STL [R1+0xac], R244 ;  /* 0x0000acf401007387 */ /* 0x000fe20000100800 */
[----:B------:R-:W-:Y:S01]  /*5680*/  USHF.R.S32.HI UR5, URZ, 0x1f, UR31 ;  /* 0x0000001fff057899 */ /* 0x000fe2000801141f */
[----:B------:R-:W-:Y:S01]  /*5690*/  FMNMX3.FTZ R0, R0, R115, R114, !PT ;  /* 0x0000007300007276 */ /* 0x000fe20007810072 */
[----:B------:R-:W2:Y:S01]  /*56a0*/  LDCU UR18, c[0x0][0x45c] ;  /* 0x00008b80ff1277ac */ /* 0x000ea20008000800 */
[----:B------:R-:W-:Y:S02]  /*56b0*/  STL [R1+0xa8], R241 ;  /* 0x0000a8f101007387 */ /* 0x000fe40000100800 */
[----:B------:R-:W-:Y:S01]  /*56c0*/  FMNMX.FTZ R0, R113, R0, !PT ;  /* 0x0000000071007209 */ /* 0x000fe20007810000 */
[----:B------:R-:W-:Y:S01]  /*56d0*/  UIADD3 UR17, UPT, UPT, UR24, -0x61c88647, URZ ;  /* 0x9e3779b918117890 */ /* 0x000fe2000fffe0ff */
[----:B------:R-:W-:Y:S01]  /*56e0*/  STL [R1+0xa4], R215 ;  /* 0x0000a4d701007387 */ /* 0x000fe20000100800 */
[----:B------:R-:W-:-:S02]  /*56f0*/  UIADD3 UR16, UPT, UPT, UR24, 0x3c6ef372, URZ ;  /* 0x3c6ef37218107890 */ /* 0x000fc4000fffe0ff */
[----:B------:R-:W-:Y:S01]  /*5700*/  UIADD3 UR15, UPT, UPT, UR25, 0x76cf5d0a, URZ ;  /* 0x76cf5d0a190f7890 */ /* 0x000fe2000fffe0ff */
[----:B------:R-:W3:Y:S01]  /*5710*/  SHFL.BFLY PT, R4, R0, 0x2, 0x1f ;  /* 0x0c401f0000047f89 */ /* 0x000ee200000e0000 */
[----:B------:R-:W-:Y:S02]  /*5720*/  UIADD3 UR13, UPT, UPT, UR25, 0x32370b8f, URZ ;  /* 0x32370b8f190d7890 */ /* 0x000fe4000fffe0ff */
[----:B------:R-:W-:Y:S01]  /*5730*/  UIADD3 UR14, UPT, UPT, UR24, -0x255992d5, URZ ;  /* 0xdaa66d2b180e7890 */ /* 0x000fe2000fffe0ff */
[----:B------:R-:W-:Y:S01]  /*5740*/  STL [R1+0xa0], R209 ;  /* 0x0000a0d101007387 */ /* 0x000fe20000100800 */
[----:B------:R-:W-:Y:S01]  /*5750*/  UIADD3 UR12, UPT, UPT, UR24, 0x78dde6e4, URZ ;  /* 0x78dde6e4180c7890 */ /* 0x000fe2000fffe0ff */
[----:B-1----:R-:W-:Y:S01]  /*5760*/  FMNMX.FTZ R6, R10, R2, !PT ;  /* 0x000000020a067209 */ /* 0x002fe20007810000 */
[----:B------:R-:W-:Y:S01]  /*5770*/  IMAD R2, R3, 0x4, R104 ;  /* 0x0000000403027824 */ /* 0x000fe200078e0268 */
[----:B------:R-:W-:Y:S01]  /*5780*/  IADD3 R3, P2, P1, R97, UR31, R103 ;  /* 0x0000001f61037c10 */ /* 0x000fe2000f95e067 */
[----:B------:R-:W-:Y:S01]  /*5790*/  UIADD3 UR11, UPT, UPT, UR25, -0x126145ec, URZ ;  /* 0xed9eba14190b7890 */ /* 0x000fe2000fffe0ff */
[----:B------:R-:W-:Y:S01]  /*57a0*/  STL [R1+0x9c], R208 ;  /* 0x00009cd001007387 */ /* 0x000fe20000100800 */
[----:B------:R-:W-:Y:S01]  /*57b0*/  IMAD.WIDE.U32 R86, R2, -0x326172a9, RZ ;  /* 0xcd9e8d5702567825 */ /* 0x000fe200078e00ff */
[----:B------:R-:W-:Y:S01]  /*57c0*/  IADD3.X R2, PT, PT, R98, UR5, RZ, P2, P1 ;  /* 0x0000000562027c10 */ /* 0x000fe200097e24ff */
[----:B------:R-:W-:Y:S01]  /*57d0*/  UIADD3 UR5, UPT, UPT, UR25, -0x4498517b, URZ ;  /* 0xbb67ae8519057890 */ /* 0x000fe2000fffe0ff */
[----:B------:R-:W1:Y:S01]  /*57e0*/  SHFL.BFLY PT, R7, R6, 0x1, 0x1f ;  /* 0x0c201f0006077f89 */ /* 0x000e6200000e0000 */
[----:B------:R-:W-:Y:S01]  /*57f0*/  IMAD.WIDE.U32 R150, R3, -0x2daee0ad, RZ ;  /* 0xd2511f5303967825 */ /* 0x000fe200078e00ff */
[----:B------:R-:W-:Y:S01]  /*5800*/  LOP3.LUT R2, R2, UR24, R87, 0x96, !PT ;  /* 0x0000001802027c12 */ /* 0x000fe2000f8e9657 */
[----:B------:R-:W-:-:S02]  /*5810*/  UIADD3 UR7, UPT, UPT, UR25, -0x56f99767, URZ ;  /* 0xa906689919077890 */ /* 0x000fc4000fffe0ff */
[----:B------:R-:W-:Y:S01]  /*5820*/  UIADD3 UR9, UPT, UPT, UR24, 0x1715609d, URZ ;  /* 0x1715609d18097890 */ /* 0x000fe2000fffe0ff */
[----:B------:R-:W-:Y:S01]  /*5830*/  STL.64 [R1+0x70], R150 ;  /* 0x0000709601007387 */ /* 0x000fe20000100a00 */
[----:B------:R-:W-:Y:S01]  /*5840*/  IMAD.WIDE.U32 R146, R2, -0x2daee0ad, RZ ;  /* 0xd2511f5302927825 */ /* 0x000fe200078e00ff */
[----:B------:R-:W-:Y:S01]  /*5850*/  UIADD3 UR6, UPT, UPT, UR24, -0x4ab325aa, URZ ;  /* 0xb54cda5618067890 */ /* 0x000fe2000fffe0ff */
[----:B---3--:R-:W-:Y:S02]  /*5860*/  FMNMX.FTZ R136, R0, R4, !PT ;  /* 0x0000000400887209 */ /* 0x008fe40007810000 */
[----:B------:R-:W-:Y:S01]  /*5870*/  IMAD.U32 R0, RZ, RZ, UR28 ;  /* 0x0000001cff007e24 */ /* 0x000fe2000f8e00ff */
[----:B------:R-:W-:Y:S01]  /*5880*/  LOP3.LUT R2, R150, UR5, R147, 0x96, !PT ;  /* 0x0000000596027c12 */ /* 0x000fe2000f8e9693 */
[----:B------:R-:W-:Y:S01]  /*5890*/  UIADD3 UR5, UPT, UPT, UR25, 0x646e171e, URZ ;  /* 0x646e171e19057890 */ /* 0x000fe2000fffe0ff */
[----:B------:R-:W3:Y:S01]  /*58a0*/  SHFL.BFLY PT, R10, R136, 0x1, 0x1f ;  /* 0x0c201f00880a7f89 */ /* 0x000ee200000e0000 */
[----:B------:R-:W-:Y:S01]  /*58b0*/  UIADD3 UR28, UPT, UPT, UR28, 0x1, URZ ;  /* 0x000000011c1c7890 */ /* 0x000fe2000fffe0ff */
[----:B------:R-:W-:Y:S01]  /*58c0*/  LOP3.LUT R0, R0, UR25, R151, 0x96, !PT ;  /* 0x0000001900007c12 */ /* 0x000fe2000f8e9697 */
[----:B------:R-:W-:Y:S01]  /*58d0*/  IMAD.WIDE.U32 R130, R2, -0x326172a9, RZ ;  /* 0xcd9e8d5702827825 */ /* 0x000fe200078e00ff */
[----:B------:R-:W-:Y:S03]  /*58e0*/  STL.64 [R1+0x68], R146 ;  /* 0x0000689201007387 */ /* 0x000fe60000100a00 */
[----:B------:R-:W-:Y:S01]  /*58f0*/  IMAD.WIDE.U32 R4, R0, -0x326172a9, RZ ;  /* 0xcd9e8d5700047825 */ /* 0x000fe200078e00ff */
[----:B-1----:R-:W-:-:S04]  /*5900*/  FMNMX.FTZ R3, R6, R7, !PT ;  /* 0x0000000706037209 */ /* 0x002fc80007810000 */
[----:B------:R-:W-:Y:S02]  /*5910*/  LOP3.LUT R5, R86, UR17, R5, 0x96, !PT ;  /* 0x0000001156057c12 */ /* 0x000fe4000f8e9605 */
[----:B------:R-:W-:Y:S01]  /*5920*/  LOP3.LUT R6, R4, UR16, R131, 0x96, !PT ;  /* 0x0000001004067c12 */ /* 0x000fe2000f8e9683 */
[C---:B--2---:R-:W-:Y:S01]  /*5930*/  FMUL.FTZ R0, R3.reuse, UR18 ;  /* 0x0000001203007c20 */ /* 0x044fe20008410000 */
[----:B------:R-:W-:Y:S01]  /*5940*/  FSETP.NEU.FTZ.AND P1, PT, R3, -INF , PT ;  /* 0xff8000000300780b */ /* 0x000fe20003f3d000 */
[----:B------:R-:W-:-:S03]  /*5950*/  IMAD.WIDE.U32 R4, R5, -0x2daee0ad, RZ ;  /* 0xd2511f5305047825 */ /* 0x000fc600078e00ff */
[----:B------:R-:W-:Y:S01]  /*5960*/  FSEL R0, R0, RZ, P1 ;  /* 0x000000ff00007208 */ /* 0x000fe20000800000 */
[----:B------:R-:W-:Y:S01]  /*5970*/  IMAD.WIDE.U32 R6, R6, -0x2daee0ad, RZ ;  /* 0xd2511f5306067825 */ /* 0x000fe200078e00ff */
[----:B------:R-:W-:Y:S02]  /*5980*/  LOP3.LUT R9, R146, UR15, R5, 0x96, !PT ;  /* 0x0000000f92097c12 */ /* 0x000fe4000f8e9605 */
[----:B---3--:R-:W-:Y:S01]  /*5990*/  FMNMX.FTZ R136, R136, R10, !PT ;  /* 0x0000000a88887209 */ /* 0x008fe20007810000 */
[--C-:B------:R-:W-:Y:S01]  /*59a0*/  FFMA.FTZ R2, R30, UR18, -R0.reuse ;  /* 0x000000121e027c23 */ /* 0x100fe20008010800 */
[----:B------:R-:W-:Y:S01]  /*59b0*/  LOP3.LUT R7, R4, UR13, R7, 0x96, !PT ;  /* 0x0000000d04077c12 */ /* 0x000fe2000f8e9607 */
[----:B------:R-:W-:Y:S01]  /*59c0*/  FFMA.FTZ R4, R28, UR18, -R0 ;  /* 0x000000121c047c23 */ /* 0x000fe20008010800 */
[----:B------:R-:W-:-:S04]  /*59d0*/  IMAD.WIDE.U32 R14, R9, -0x326172a9, RZ ;  /* 0xcd9e8d57090e7825 */ /* 0x000fc800078e00ff */
[--C-:B------:R-:W-:Y:S01]  /*59e0*/  FFMA.FTZ R8, R44, UR18, -R0.reuse ;  /* 0x000000122c087c23 */ /* 0x100fe20008010800 */
[----:B------:R1:W-:Y:S01]  /*59f0*/  MUFU.EX2 R133, R2 ;  /* 0x0000000200857308 */ /* 0x0003e20000000800 */
[----:B------:R-:W-:Y:S01]  /*5a00*/  FFMA.FTZ R5, R29, UR18, -R0 ;  /* 0x000000121d057c23 */ /* 0x000fe20008010800 */
[----:B------:R-:W-:Y:S02]  /*5a10*/  FSETP.NEU.FTZ.AND P1, PT, R136, -INF , PT ;  /* 0xff8000008800780b */ /* 0x000fe40003f3d000 */
[----:B------:R2:W-:Y:S01]  /*5a20*/  MUFU.EX2 R235, R4 ;  /* 0x0000000400eb7308 */ /* 0x0005e20000000800 */
[----:B------:R-:W-:-:S03]  /*5a30*/  LOP3.LUT R10, R130, UR14, R15, 0x96, !PT ;  /* 0x0000000e820a7c12 */ /* 0x000fc6000f8e960f */
[----:B------:R3:W-:Y:S02]  /*5a40*/  MUFU.EX2 R134, R8 ;  /* 0x0000000800867308 */ /* 0x0007e40000000800 */
[----:B------:R-:W-:Y:S02]  /*5a50*/  IMAD.WIDE.U32 R10, R10, -0x2daee0ad, RZ ;  /* 0xd2511f530a0a7825 */ /* 0x000fe400078e00ff */
[----:B------:R4:W-:Y:S02]  /*5a60*/  MUFU.EX2 R137, R5 ;  /* 0x0000000500897308 */ /* 0x0009e40000000800 */
[----:B-1----:R-:W-:Y:S01]  /*5a70*/  FFMA.FTZ R2, R18, UR18, -R0 ;  /* 0x0000001212027c23 */ /* 0x002fe20008010800 */
[----:B--2---:R-:W-:-:S03]  /*5a80*/  FMUL.FTZ R4, R136, UR18 ;  /* 0x0000001288047c20 */ /* 0x004fc60008410000 */
[----:B------:R1:W-:Y:S01]  /*5a90*/  MUFU.EX2 R152, R2 ;  /* 0x0000000200987308 */ /* 0x0003e20000000800 */
[----:B---3--:R-:W-:-:S04]  /*5aa0*/  IMAD.WIDE.U32 R8, R7, -0x326172a9, RZ ;  /* 0xcd9e8d5707087825 */ /* 0x008fc800078e00ff */
[----:B----4-:R-:W-:Y:S01]  /*5ab0*/  FFMA.FTZ R5, R19, UR18, -R0 ;  /* 0x0000001213057c23 */ /* 0x010fe20008010800 */
[----:B------:R-:W-:-:S03]  /*5ac0*/  LOP3.LUT R7, R14, UR12, R9, 0x96, !PT ;  /* 0x0000000c0e077c12 */ /* 0x000fc6000f8e9609 */
[----:B------:R2:W-:Y:S01]  /*5ad0*/  MUFU.EX2 R233, R5 ;  /* 0x0000000500e97308 */ /* 0x0005e20000000800 */
[----:B-1----:R-:W-:Y:S01]  /*5ae0*/  FSEL R2, R4, RZ, P1 ;  /* 0x000000ff04027208 */ /* 0x002fe20000800000 */
[----:B------:R-:W-:-:S04]  /*5af0*/  FFMA.FTZ R4, R16, UR18, -R0 ;  /* 0x0000001210047c23 */ /* 0x000fc80008010800 */
[----:B------:R1:W-:Y:S01]  /*5b00*/  MUFU.EX2 R234, R4 ;  /* 0x0000000400ea7308 */ /* 0x0003e20000000800 */
[--C-:B------:R-:W-:Y:S01]  /*5b10*/  FFMA.FTZ R12, R47, UR18, -R2.reuse ;  /* 0x000000122f0c7c23 */ /* 0x100fe20008010802 */
[----:B------:R-:W-:-:S03]  /*5b20*/  FFMA.FTZ R9, R45, UR18, -R2 ;  /* 0x000000122d097c23 */ /* 0x000fc60008010802 */
[----:B------:R3:W-:Y:S01]  /*5b30*/  MUFU.EX2 R132, R12 ;  /* 0x0000000c00847308 */ /* 0x0007e20000000800 */
[----:B--2---:R-:W-:-:S03]  /*5b40*/  FFMA.FTZ R5, R46, UR18, -R2 ;  /* 0x000000122e057c23 */ /* 0x004fc60008010802 */
[----:B------:R2:W-:Y:S04]  /*5b50*/  MUFU.EX2 R135, R9 ;  /* 0x0000000900877308 */ /* 0x0005e80000000800 */
[----:B------:R4:W4:Y:S01]  /*5b60*/  MUFU.EX2 R129, R5 ;  /* 0x0000000500817308 */ /* 0x0009220000000800 */
[----:B-1----:R-:W-:Y:S01]  /*5b70*/  LOP3.LUT R4, R6, UR11, R11, 0x96, !PT ;  /* 0x0000000b06047c12 */ /* 0x002fe2000f8e960b */
[----:B------:R-:W-:-:S04]  /*5b80*/  IMAD.WIDE.U32 R6, R7, -0x2daee0ad, RZ ;  /* 0xd2511f5307067825 */ /* 0x000fc800078e00ff */
[--C-:B------:R-:W-:Y:S01]  /*5b90*/  FFMA.FTZ R11, R36, UR18, -R2.reuse ;  /* 0x00000012240b7c23 */ /* 0x100fe20008010802 */
[----:B---3--:R-:W1:Y:S01]  /*5ba0*/  LDC R12, c[0x0][0x4f8] ;  /* 0x00013e00ff0c7b82 */ /* 0x008e620000000800 */
[----:B------:R-:W-:Y:S02]  /*5bb0*/  LOP3.LUT R10, R10, UR7, R7, 0x96, !PT ;  /* 0x000000070a0a7c12 */ /* 0x000fe4000f8e9607 */
[----:B------:R-:W3:Y:S01]  /*5bc0*/  MUFU.EX2 R145, R11 ;  /* 0x0000000b00917308 */ /* 0x000ee20000000800 */
[--C-:B------:R-:W-:Y:S01]  /*5bd0*/  FFMA.FTZ R7, R17, UR18, -R2.reuse ;  /* 0x0000001211077c23 */ /* 0x100fe20008010802 */
[----:B--2---:R-:W-:Y:S01]  /*5be0*/  FFMA.FTZ R9, R31, UR18, -R2 ;  /* 0x000000121f097c23 */ /* 0x004fe20008010802 */
[----:B------:R-:W-:Y:S02]  /*5bf0*/  IMAD.WIDE.U32 R56, R10, -0x326172a9, RZ ;  /* 0xcd9e8d570a387825 */ /* 0x000fe400078e00ff */
[----:B------:R-:W-:Y:S02]  /*5c00*/  MUFU.EX2 R148, R7 ;  /* 0x0000000700947308 */ /* 0x000fe40000000800 */
[----:B----4-:R-:W-:-:S02]  /*5c10*/  IMAD.WIDE.U32 R4, R4, -0x326172a9, RZ ;  /* 0xcd9e8d5704047825 */ /* 0x010fc400078e00ff */
[----:B------:R-:W2:Y:S01]  /*5c20*/  MUFU.EX2 R153, R9 ;  /* 0x0000000900997308 */ /* 0x000ea20000000800 */
[C---:B------:R-:W-:Y:S02]  /*5c30*/  PRMT R107, R56.reuse, 0x7771, RZ ;  /* 0x00007771386b7816 */ /* 0x040fe400000000ff */
[----:B------:R-:W-:Y:S02]  /*5c40*/  PRMT R109, R56, 0x7773, RZ ;  /* 0x00007773386d7816 */ /* 0x000fe400000000ff */
[----:B------:R-:W-:Y:S01]  /*5c50*/  LOP3.LUT R8, R8, UR9, R5, 0x96, !PT ;  /* 0x0000000908087c12 */ /* 0x000fe2000f8e9605 */
[----:B------:R-:W-:Y:S01]  /*5c60*/  FFMA.FTZ R5, R24, UR18, -R2 ;  /* 0x0000001218057c23 */ /* 0x000fe20008010802 */
[----:B------:R-:W-:Y:S02]  /*5c70*/  LOP3.LUT R13, R4, UR6, R57, 0x96, !PT ;  /* 0x00000006040d7c12 */ /* 0x000fe4000f8e9639 */
[----:B------:R-:W-:Y:S01]  /*5c80*/  F2FP.F16.F32.PACK_AB R4, R129, R132 ;  /* 0x000000848104723e */ /* 0x000fe200000000ff */
[----:B------:R4:W-:Y:S01]  /*5c90*/  MUFU.EX2 R149, R5 ;  /* 0x0000000500957308 */ /* 0x0009e20000000800 */
[----:B------:R-:W-:Y:S01]  /*5ca0*/  IMAD.WIDE.U32 R58, R8, -0x2daee0ad, RZ ;  /* 0xd2511f53083a7825 */ /* 0x000fe200078e00ff */
[----:B------:R-:W-:-:S02]  /*5cb0*/  PRMT R108, R56, 0x7772, RZ ;  /* 0x00007772386c7816 */ /* 0x000fc400000000ff */
[C---:B------:R-:W-:Y:S02]  /*5cc0*/  PRMT R161, R4.reuse, 0x7610, R161 ;  /* 0x0000761004a17816 */ /* 0x040fe400000000a1 */
[----:B------:R-:W-:Y:S02]  /*5cd0*/  PRMT R188, R4, 0x7632, R188 ;  /* 0x0000763204bc7816 */ /* 0x000fe400000000bc */
[----:B---3--:R-:W-:Y:S02]  /*5ce0*/  F2FP.F16.F32.PACK_AB R4, R145, R135 ;  /* 0x000000879104723e */ /* 0x008fe400000000ff */
[----:B------:R-:W-:Y:S01]  /*5cf0*/  LOP3.LUT R14, R6, UR5, R59, 0x96, !PT ;  /* 0x00000005060e7c12 */ /* 0x000fe2000f8e963b */
[----:B------:R-:W-:Y:S01]  /*5d00*/  FFMA.FTZ R6, R25, UR18, -R2 ;  /* 0x0000001219067c23 */ /* 0x000fe20008010802 */
[C---:B------:R-:W-:Y:S01]  /*5d10*/  PRMT R198, R4.reuse, 0x7610, R198 ;  /* 0x0000761004c67816 */ /* 0x040fe200000000c6 */
[----:B----4-:R-:W-:Y:S01]  /*5d20*/  FFMA.FTZ R5, R27, UR18, -R0 ;  /* 0x000000121b057c23 */ /* 0x010fe20008010800 */
[----:B------:R-:W-:Y:S01]  /*5d30*/  PRMT R195, R4, 0x7632, R195 ;  /* 0x0000763204c37816 */ /* 0x000fe200000000c3 */
[----:B------:R3:W-:Y:S01]  /*5d40*/  MUFU.EX2 R210, R6 ;  /* 0x0000000600d27308 */ /* 0x0007e20000000800 */
[----:B--2---:R-:W-:-:S02]  /*5d50*/  F2FP.F16.F32.PACK_AB R4, R148, R153 ;  /* 0x000000999404723e */ /* 0x004fc400000000ff */
[----:B-1----:R-:W-:Y:S01]  /*5d60*/  LOP3.LUT R12, R12, 0xff, RZ, 0xc0, !PT ;  /* 0x000000ff0c0c7812 */ /* 0x002fe200078ec0ff */
[----:B------:R-:W1:Y:S01]  /*5d70*/  MUFU.EX2 R232, R5 ;  /* 0x0000000500e87308 */ /* 0x000e620000000800 */
[C---:B------:R-:W-:Y:S02]  /*5d80*/  PRMT R199, R4.reuse, 0x7610, R199 ;  /* 0x0000761004c77816 */ /* 0x040fe400000000c7 */
[----:B------:R-:W-:Y:S01]  /*5d90*/  PRMT R197, R4, 0x7632, R197 ;  /* 0x0000763204c57816 */ /* 0x000fe200000000c5 */
[----:B------:R-:W-:Y:S01]  /*5da0*/  IMAD R12, R12, 0x10000, R12 ;  /* 0x000100000c0c7824 */ /* 0x000fe200078e020c */
[C---:B------:R-:W-:Y:S02]  /*5db0*/  PRMT R111, R58.reuse, 0x7772, RZ ;  /* 0x000077723a6f7816 */ /* 0x040fe400000000ff */
[----:B------:R-:W-:Y:S02]  /*5dc0*/  PRMT R110, R58, 0x7773, RZ ;  /* 0x000077733a6e7816 */ /* 0x000fe400000000ff */
[----:B------:R-:W-:-:S02]  /*5dd0*/  LOP3.LUT R8, R100, 0x200, R101, 0xf8, !PT ;  /* 0x0000020064087812 */ /* 0x000fc400078ef865 */
[----:B---3--:R-:W-:Y:S02]  /*5de0*/  F2FP.F16.F32.PACK_AB R6, R133, R134 ;  /* 0x000000868506723e */ /* 0x008fe400000000ff */
[----:B------:R-:W-:Y:S02]  /*5df0*/  PRMT R7, R108, 0x5410, R109 ;  /* 0x000054106c077816 */ /* 0x000fe4000000006d */
[----:B-1----:R-:W-:Y:S02]  /*5e00*/  F2FP.F16.F32.PACK_AB R4, R232, R234 ;  /* 0x000000eae804723e */ /* 0x002fe400000000ff */
[C---:B------:R-:W-:Y:S02]  /*5e10*/  PRMT R163, R6.reuse, 0x7610, R163 ;  /* 0x0000761006a37816 */ /* 0x040fe400000000a3 */
[----:B------:R-:W-:Y:S02]  /*5e20*/  PRMT R196, R6, 0x7632, R196 ;  /* 0x0000763206c47816 */ /* 0x000fe400000000c4 */
[----:B------:R-:W-:-:S02]  /*5e30*/  PRMT R192, R4, 0x7610, R192 ;  /* 0x0000761004c07816 */ /* 0x000fc400000000c0 */
[----:B------:R-:W-:Y:S01]  /*5e40*/  PRMT R190, R4, 0x7632, R190 ;  /* 0x0000763204be7816 */ /* 0x000fe200000000be */
[----:B------:R-:W-:Y:S01]  /*5e50*/  IMAD.MOV.U32 R4, RZ, RZ, R56 ;  /* 0x000000ffff047224 */ /* 0x000fe200078e0038 */
[----:B------:R-:W-:Y:S02]  /*5e60*/  F2FP.F16.F32.PACK_AB R5, R235, R137 ;  /* 0x00000089eb05723e */ /* 0x000fe400000000ff */
[----:B------:R-:W-:Y:S02]  /*5e70*/  F2FP.F16.F32.PACK_AB R6, R233, R152 ;  /* 0x00000098e906723e */ /* 0x000fe400000000ff */
[C---:B------:R-:W-:Y:S02]  /*5e80*/  PRMT R194, R5.reuse, 0x7632, R194 ;  /* 0x0000763205c27816 */ /* 0x040fe400000000c2 */
[----:B------:R-:W-:Y:S02]  /*5e90*/  PRMT R200, R5, 0x7610, R200 ;  /* 0x0000761005c87816 */ /* 0x000fe400000000c8 */
[----:B------:R-:W-:-:S02]  /*5ea0*/  PRMT R193, R6, 0x7610, R193 ;  /* 0x0000761006c17816 */ /* 0x000fc400000000c1 */
[----:B------:R-:W-:Y:S02]  /*5eb0*/  PRMT R191, R6, 0x7632, R191 ;  /* 0x0000763206bf7816 */ /* 0x000fe400000000bf */
[----:B------:R-:W-:Y:S02]  /*5ec0*/  F2FP.F16.F32.PACK_AB R5, R210, R149 ;  /* 0x00000095d205723e */ /* 0x000fe400000000ff */
[----:B------:R-:W-:Y:S02]  /*5ed0*/  LOP3.LUT R6, R4, 0xff, RZ, 0xc0, !PT ;  /* 0x000000ff04067812 */ /* 0x000fe400078ec0ff */
[----:B------:R-:W-:Y:S02]  /*5ee0*/  MOV R4, R58 ;  /* 0x0000003a00047202 */ /* 0x000fe40000000f00 */
[C---:B------:R-:W-:Y:S02]  /*5ef0*/  PRMT R189, R5.reuse, 0x7610, R189 ;  /* 0x0000761005bd7816 */ /* 0x040fe400000000bd */
[----:B------:R-:W-:-:S02]  /*5f00*/  PRMT R162, R5, 0x7632, R162 ;  /* 0x0000763205a27816 */ /* 0x000fc400000000a2 */
[----:B------:R-:W-:Y:S02]  /*5f10*/  PRMT R6, R6, 0x5410, R107 ;  /* 0x0000541006067816 */ /* 0x000fe4000000006b */
[----:B------:R-:W-:Y:S02]  /*5f20*/  PRMT R5, R111, 0x5410, R110 ;  /* 0x000054106f057816 */ /* 0x000fe4000000006e */
[----:B------:R-:W-:Y:S02]  /*5f30*/  PRMT R112, R58, 0x7771, RZ ;  /* 0x000077713a707816 */ /* 0x000fe400000000ff */
[----:B------:R-:W-:Y:S02]  /*5f40*/  LOP3.LUT R9, R4, 0xff, RZ, 0xc0, !PT ;  /* 0x000000ff04097812 */ /* 0x000fe400078ec0ff */
[----:B------:R-:W-:Y:S02]  /*5f50*/  LEA R85, R8, UR10, 0x1 ;  /* 0x0000000a08557c11 */ /* 0x000fe4000f8e08ff */
[----:B------:R-:W-:-:S02]  /*5f60*/  HSET2.LE.AND R6, R6, R12, PT ;  /* 0x0000000c06067233 */ /* 0x000fc40003803000 */
[----:B------:R-:W-:Y:S01]  /*5f70*/  LOP3.LUT R7, R7, 0xff00ff, RZ, 0xc0, !PT ;  /* 0x00ff00ff07077812 */ /* 0x000fe200078ec0ff */
[----:B------:R-:W1:Y:S01]  /*5f80*/  LDSM.16.MT88.4 R24, [R85+0x10000] ;  /* 0x010000005518783b */ /* 0x000e620000004200 */
[----:B------:R-:W-:Y:S01]  /*5f90*/  LOP3.LUT R8, R5, 0xff00ff, RZ, 0xc0, !PT ;  /* 0x00ff00ff05087812 */ /* 0x000fe200078ec0ff */
[----:B------:R-:W-:Y:S01]  /*5fa0*/  IMAD.IADD R57, R95, 0x1, R85 ;  /* 0x000000015f397824 */ /* 0x000fe200078e0255 */
[----:B------:R-:W-:Y:S01]  /*5fb0*/  PRMT R4, R198, 0x5410, R195 ;  /* 0x00005410c6047816 */ /* 0x000fe200000000c3 */
[----:B------:R-:W-:Y:S01]  /*5fc0*/  LDSM.16.MT88.4 R60, [R85+0x10800] ;  /* 0x01080000553c783b */ /* 0x000fe20000004200 */
[----:B------:R-:W-:Y:S01]  /*5fd0*/  PRMT R5, R9, 0x5410, R112 ;  /* 0x0000541009057816 */ /* 0x000fe20000000070 */
[----:B------:R-:W-:Y:S01]  /*5fe0*/  IMAD.IADD R59, R99, 0x1, R85 ;  /* 0x00000001633b7824 */ /* 0x000fe200078e0255 */
[----:B------:R-:W-:Y:S01]  /*5ff0*/  LOP3.LUT R6, R4, R6, RZ, 0xc0, !PT ;  /* 0x0000000604067212 */ /* 0x000fe200078ec0ff */
[----:B------:R-:W2:Y:S01]  /*6000*/  LDSM.16.MT88.4 R20, [R57+0x10000] ;  /* 0x010000003914783b */ /* 0x000ea20000004200 */
[--C-:B------:R-:W-:Y:S01]  /*6010*/  HSET2.LE.AND R7, R7, R12.reuse, PT ;  /* 0x0000000c07077233 */ /* 0x100fe20003803000 */
[----:B------:R-:W-:Y:S01]  /*6020*/  IMAD.IADD R84, R95, 0x1, R59 ;  /* 0x000000015f547824 */ /* 0x000fe200078e023b */
[----:B------:R-:W-:Y:S01]  /*6030*/  HSET2.LE.AND R5, R5, R12, PT ;  /* 0x0000000c05057233 */ /* 0x000fe20003803000 */
[----:B------:R-:W3:Y:S01]  /*6040*/  LDSM.16.MT88.4 R64, [R85+0x12000] ;  /* 0x012000005540783b */ /* 0x000ee20000004200 */
[----:B------:R-:W-:-:S02]  /*6050*/  PRMT R4, R200, 0x5410, R194 ;  /* 0x00005410c8047816 */ /* 0x000fc400000000c2 */
[----:B------:R-:W-:Y:S01]  /*6060*/  PRMT R10, R189, 0x5410, R162 ;  /* 0x00005410bd0a7816 */ /* 0x000fe200000000a2 */
[----:B------:R-:W4:Y:S01]  /*6070*/  LDSM.16.MT88.4 R32, [R59+0x10000] ;  /* 0x010000003b20783b */ /* 0x000f220000004200 */
[----:B------:R-:W-:Y:S02]  /*6080*/  LOP3.LUT R7, R4, R7, RZ, 0xc0, !PT ;  /* 0x0000000704077212 */ /* 0x000fe400078ec0ff */
[----:B------:R-:W-:Y:S01]  /*6090*/  HSET2.LE.AND R4, R8, R12, PT ;  /* 0x0000000c08047233 */ /* 0x000fe20003803000 */
[----:B------:R-:W4:Y:S01]  /*60a0*/  LDSM.16.MT88.4 R68, [R85+0x12800] ;  /* 0x012800005544783b */ /* 0x000f220000004200 */
[----:B------:R-:W-:Y:S02]  /*60b0*/  LOP3.LUT R10, R10, R5, RZ, 0xc0, !PT ;  /* 0x000000050a0a7212 */ /* 0x000fe400078ec0ff */
[----:B------:R-:W-:Y:S01]  /*60c0*/  PRMT R5, R192, 0x5410, R190 ;  /* 0x00005410c0057816 */ /* 0x000fe200000000be */
[----:B------:R-:W4:Y:S01]  /*60d0*/  LDSM.16.MT88.4 R48, [R84+0x10000] ;  /* 0x010000005430783b */ /* 0x000f220000004200 */
[----:B------:R-:W-:-:S02]  /*60e0*/  LOP3.LUT R87, R13, 0xff, RZ, 0xc0, !PT ;  /* 0x000000ff0d577812 */ /* 0x000fc400078ec0ff */
[----:B------:R-:W-:Y:S01]  /*60f0*/  LOP3.LUT R11, R5, R4, RZ, 0xc0, !PT ;  /* 0x00000004050b7212 */ /* 0x000fe200078ec0ff */
[----:B------:R-:W4:Y:S01]  /*6100*/  LDSM.16.MT88.4 R76, [R57+0x12000] ;  /* 0x01200000394c783b */ /* 0x000f220000004200 */
[C---:B------:R-:W-:Y:S02]  /*6110*/  LOP3.LUT R4, R13.reuse, 0xffff, RZ, 0xc0, !PT ;  /* 0x0000ffff0d047812 */ /* 0x040fe400078ec0ff */
[----:B------:R-:W-:Y:S01]  /*6120*/  PRMT R5, R13, 0x7632, R5 ;  /* 0x000076320d057816 */ /* 0x000fe20000000005 */
[----:B------:R-:W4:Y:S01]  /*6130*/  LDSM.16.MT88.4 R96, [R57+0x10800] ;  /* 0x010800003960783b */ /* 0x000f220000004200 */
[----:B------:R-:W-:Y:S02]  /*6140*/  SHF.R.U32.HI R211, RZ, 0x8, R4 ;  /* 0x00000008ffd37819 */ /* 0x000fe40000011604 */
[----:B------:R-:W-:Y:S01]  /*6150*/  SHF.R.U32.HI R104, RZ, 0x18, R13 ;  /* 0x00000018ff687819 */ /* 0x000fe2000001160d */
[----:B------:R-:W4:Y:S01]  /*6160*/  LDSM.16.MT88.4 R92, [R59+0x10800] ;  /* 0x010800003b5c783b */ /* 0x000f220000004200 */
[----:B------:R-:W-:-:S02]  /*6170*/  PRMT R4, R87, 0x5410, R211 ;  /* 0x0000541057047816 */ /* 0x000fc400000000d3 */
[----:B------:R-:W-:Y:S01]  /*6180*/  LOP3.LUT R202, R5, 0xff, RZ, 0xc0, !PT ;  /* 0x000000ff05ca7812 */ /* 0x000fe200078ec0ff */
[----:B------:R-:W4:Y:S01]  /*6190*/  LDSM.16.MT88.4 R88, [R59+0x12000] ;  /* 0x012000003b58783b */ /* 0x000f220000004200 */
[----:B------:R-:W-:Y:S02]  /*61a0*/  PRMT R8, R161, 0x5410, R188 ;  /* 0x00005410a1087816 */ /* 0x000fe400000000bc */
[----:B------:R-:W-:Y:S01]  /*61b0*/  HSET2.LE.AND R4, R4, R12, PT ;  /* 0x0000000c04047233 */ /* 0x000fe20003803000 */
[----:B------:R-:W4:Y:S01]  /*61c0*/  LDSM.16.MT88.4 R80, [R84+0x10800] ;  /* 0x010800005450783b */ /* 0x000f220000004200 */
[----:B------:R-:W-:Y:S02]  /*61d0*/  PRMT R5, R202, 0x5410, R104 ;  /* 0x00005410ca057816 */ /* 0x000fe40000000068 */
[----:B------:R-:W-:Y:S01]  /*61e0*/  LOP3.LUT R105, R14, 0xff, RZ, 0xc0, !PT ;  /* 0x000000ff0e697812 */ /* 0x000fe200078ec0ff */
[----:B------:R-:W4:Y:S01]  /*61f0*/  LDSM.16.MT88.4 R100, [R57+0x12800] ;  /* 0x012800003964783b */ /* 0x000f220000004200 */
[----:B------:R-:W-:-:S02]  /*6200*/  LOP3.LUT R4, R8, R4, RZ, 0xc0, !PT ;  /* 0x0000000408047212 */ /* 0x000fc400078ec0ff */
[----:B------:R-:W-:Y:S01]  /*6210*/  HSET2.LE.AND R5, R5, R12, PT ;  /* 0x0000000c05057233 */ /* 0x000fe20003803000 */
[----:B------:R-:W-:Y:S01]  /*6220*/  LDSM.16.MT88.4 R72, [R84+0x12000] ;  /* 0x012000005448783b */ /* 0x000fe20000004200 */
[----:B------:R-:W-:Y:S02]  /*6230*/  PRMT R8, R163, 0x5410, R196 ;  /* 0x00005410a3087816 */ /* 0x000fe400000000c4 */
[----:B------:R-:W-:Y:S02]  /*6240*/  PRMT R9, R14, 0x7632, R9 ;  /* 0x000076320e097816 */ /* 0x000fe40000000009 */
[----:B------:R-:W-:Y:S02]  /*6250*/  LOP3.LUT R5, R8, R5, RZ, 0xc0, !PT ;  /* 0x0000000508057212 */ /* 0x000fe400078ec0ff */
[----:B------:R-:W-:Y:S02]  /*6260*/  LOP3.LUT R8, R14, 0xffff, RZ, 0xc0, !PT ;  /* 0x0000ffff0e087812 */ /* 0x000fe400078ec0ff */
[----:B------:R-:W-:-:S02]  /*6270*/  SHF.R.U32.HI R106, RZ, 0x18, R14 ;  /* 0x00000018ff6a7819 */ /* 0x000fc4000001160e */
[----:B------:R-:W-:Y:S01]  /*6280*/  SHF.R.U32.HI R203, RZ, 0x8, R8 ;  /* 0x00000008ffcb7819 */ /* 0x000fe20000011608 */
[C---:B-1----:R-:W-:Y:S01]  /*6290*/  HMMA.16816.F32 R16, R4.reuse, R24, RZ ;  /* 0x000000180410723c */ /* 0x042fe200000018ff */
[----:B------:R-:W-:Y:S02]  /*62a0*/  LOP3.LUT R201, R9, 0xff, RZ, 0xc0, !PT ;  /* 0x000000ff09c97812 */ /* 0x000fe400078ec0ff */
[----:B------:R-:W-:Y:S02]  /*62b0*/  PRMT R8, R105, 0x5410, R203 ;  /* 0x0000541069087816 */ /* 0x000fe400000000cb */
[----:B------:R-:W-:Y:S02]  /*62c0*/  PRMT R9, R201, 0x5410, R106 ;  /* 0x00005410c9097816 */ /* 0x000fe4000000006a */
[----:B------:R-:W-:Y:S01]  /*62d0*/  PRMT R13, R199, 0x5410, R197 ;  /* 0x00005410c70d7816 */ /* 0x000fe200000000c5 */
[----:B--2---:R-:W-:Y:S01]  /*62e0*/  HMMA.16816.F32 R44, R4, R20, RZ ;  /* 0x00000014042c723c */ /* 0x004fe200000018ff */
[----:B------:R-:W-:-:S02]  /*62f0*/  HSET2.LE.AND R8, R8, R12, PT ;  /* 0x0000000c08087233 */ /* 0x000fc40003803000 */
[----:B------:R-:W-:Y:S02]  /*6300*/  HSET2.LE.AND R9, R9, R12, PT ;  /* 0x0000000c09097233 */ /* 0x000fe40003803000 */
[----:B------:R-:W-:Y:S02]  /*6310*/  ISETP.LE.U32.AND P5, PT, R87, UR4, PT ;  /* 0x0000000457007c0c */ /* 0x000fe4000bfa3070 */
[----:B------:R-:W-:Y:S01]  /*6320*/  LOP3.LUT R8, R13, R8, RZ, 0xc0, !PT ;  /* 0x000000080d087212 */ /* 0x000fe200078ec0ff */
[----:B------:R-:W-:Y:S01]  /*6330*/  HMMA.16816.F32 R40, R4, R22, RZ ;  /* 0x000000160428723c */ /* 0x000fe200000018ff */
[----:B------:R-:W-:Y:S02]  /*6340*/  PRMT R13, R193, 0x5410, R191 ;  /* 0x00005410c10d7816 */ /* 0x000fe400000000bf */
[----:B------:R-:W-:Y:S02]  /*6350*/  ISETP.LE.U32.AND P3, PT, R104, UR4, PT ;  /* 0x0000000468007c0c */ /* 0x000fe4000bf63070 */
[----:B------:R-:W-:-:S02]  /*6360*/  LOP3.LUT R9, R13, R9, RZ, 0xc0, !PT ;  /* 0x000000090d097212 */ /* 0x000fc400078ec0ff */
[----:B------:R-:W-:Y:S01]  /*6370*/  ISETP.GT.U32.AND P4, PT, R107, UR4, PT ;  /* 0x000000046b007c0c */ /* 0x000fe2000bf84070 */
[----:B---3--:R-:W-:Y:S01]  /*6380*/  HMMA.16816.F32 R20, R4, R64, RZ ;  /* 0x000000400414723c */ /* 0x008fe200000018ff */
[----:B------:R-:W-:-:S07]  /*6390*/  ISETP.GT.U32.AND P2, PT, R109, UR4, PT ;  /* 0x000000046d007c0c */ /* 0x000fce000bf44070 */
[----:B------:R-:W-:Y:S08]  /*63a0*/  HMMA.16816.F32 R140, R8, R60, R16 ;  /* 0x0000003c088c723c */ /* 0x000ff00000001810 */
[C---:B------:R-:W-:Y:S01]  /*63b0*/  HMMA.16816.F32 R16, R4.reuse, R66, RZ ;  /* 0x000000420410723c */ /* 0x040fe200000018ff */
[----:B------:R-:W1:Y:S07]  /*63c0*/  LDSM.16.MT88.4 R64, [R59+0x12800] ;  /* 0x012800003b40783b */ /* 0x000e6e0000004200 */
[C---:B----4-:R-:W-:Y:S08]  /*63d0*/  HMMA.16816.F32 R36, R4.reuse, R32, RZ ;  /* 0x000000200424723c */ /* 0x050ff000000018ff */
[----:B------:R-:W-:Y:S08]  /*63e0*/  HMMA.16816.F32 R32, R4, R34, RZ ;  /* 0x000000220420723c */ /* 0x000ff000000018ff */
[C---:B------:R-:W-:Y:S08]  /*63f0*/  HMMA.16816.F32 R20, R8.reuse, R68, R20 ;  /* 0x000000440814723c */ /* 0x040ff00000001814 */
[----:B------:R-:W-:Y:S01]  /*6400*/  HMMA.16816.F32 R16, R8, R70, R16 ;  /* 0x000000460810723c */ /* 0x000fe20000001810 */
[----:B------:R-:W-:Y:S07]  /*6410*/  LDSM.16.MT88.4 R68, [R84+0x14000] ;  /* 0x014000005444783b */ /* 0x000fee0000004200 */
[----:B------:R-:W-:Y:S03]  /*6420*/  HMMA.16816.F32 R52, R4, R26, RZ ;  /* 0x0000001a0434723c */ /* 0x000fe600000018ff */
[----:B------:R-:W-:Y:S01]  /*6430*/  IMAD.MOV.U32 R244, RZ, RZ, R21 ;  /* 0x000000fffff47224 */ /* 0x000fe200078e0015 */
[----:B------:R-:W-:Y:S01]  /*6440*/  MOV R241, R22 ;  /* 0x0000001600f17202 */ /* 0x000fe20000000f00 */
[----:B------:R-:W-:-:S03]  /*6450*/  IMAD.MOV.U32 R215, RZ, RZ, R23 ;  /* 0x000000ffffd77224 */ /* 0x000fc600078e0017 */
[C---:B------:R-:W-:Y:S03]  /*6460*/  HMMA.16816.F32 R28, R4.reuse, R48, RZ ;  /* 0x00000030041c723c */ /* 0x040fe600000018ff */
[----:B------:R-:W-:Y:S02]  /*6470*/  IMAD.MOV.U32 R144, RZ, RZ, R17 ;  /* 0x000000ffff907224 */ /* 0x000fe400078e0011 */
[----:B------:R-:W-:Y:S02]  /*6480*/  IMAD.MOV.U32 R15, RZ, RZ, R19 ;  /* 0x000000ffff0f7224 */ /* 0x000fe400078e0013 */
[----:B------:R-:W-:Y:S01]  /*6490*/  IMAD.MOV.U32 R14, RZ, RZ, R16 ;  /* 0x000000ffff0e7224 */ /* 0x000fe200078e0010 */
[C---:B------:R-:W-:Y:S08]  /*64a0*/  HMMA.16816.F32 R24, R4.reuse, R50, RZ ;  /* 0x000000320418723c */ /* 0x040ff000000018ff */
[----:B------:R-:W-:Y:S08]  /*64b0*/  HMMA.16816.F32 R48, R4, R76, RZ ;  /* 0x0000004c0430723c */ /* 0x000ff000000018ff */
[----:B------:R-:W-:Y:S01]  /*64c0*/  HMMA.16816.F32 R168, R8, R96, R44 ;  /* 0x0000006008a8723c */ /* 0x000fe2000000182c */
[----:B------:R-:W-:-:S02]  /*64d0*/  IMAD.MOV.U32 R96, RZ, RZ, R20 ;  /* 0x000000ffff607224 */ /* 0x000fc400078e0014 */
[----:B------:R-:W-:-:S05]  /*64e0*/  IMAD.MOV.U32 R97, RZ, RZ, R152 ;  /* 0x000000ffff617224 */ /* 0x000fca00078e0098 */
[----:B------:R-:W-:Y:S01]  /*64f0*/  HMMA.16816.F32 R44, R8, R98, R40 ;  /* 0x00000062082c723c */ /* 0x000fe20000001828 */
[----:B------:R-:W-:-:S07]  /*6500*/  IMAD.MOV.U32 R40, RZ, RZ, R18 ;  /* 0x000000ffff287224 */ /* 0x000fce00078e0012 */
[C---:B------:R-:W-:Y:S01]  /*6510*/  HMMA.16816.F32 R228, R8.reuse, R92, R36 ;  /* 0x0000005c08e4723c */ /* 0x040fe20000001824 */
[----:B------:R-:W2:Y:S02]  /*6520*/  LDSM.16.MT88.4 R36, [R85+0x14000] ;  /* 0x014000005524783b */ /* 0x000ea40000004200 */
[----:B------:R-:W-:Y:S01]  /*6530*/  IMAD.MOV.U32 R159, RZ, RZ, R168 ;  /* 0x000000ffff9f7224 */ /* 0x000fe200078e00a8 */
[----:B------:R-:W-:Y:S01]  /*6540*/  MOV R157, R170 ;  /* 0x000000aa009d7202 */ /* 0x000fe20000000f00 */
[----:B------:R-:W-:Y:S02]  /*6550*/  IMAD.MOV.U32 R158, RZ, RZ, R169 ;  /* 0x000000ffff9e7224 */ /* 0x000fe400078e00a9 */
[----:B------:R-:W-:Y:S01]  /*6560*/  IMAD.MOV.U32 R156, RZ, RZ, R171 ;  /* 0x000000ffff9c7224 */ /* 0x000fe200078e00ab */
[----:B------:R-:W-:Y:S01]  /*6570*/  HMMA.16816.F32 R176, R8, R94, R32 ;  /* 0x0000005e08b0723c */ /* 0x000fe20000001820 */
[----:B------:R-:W3:Y:S02]  /*6580*/  LDSM.16.MT88.4 R32, [R84+0x12800] ;  /* 0x012800005420783b */ /* 0x000ee40000004200 */
[----:B------:R-:W-:-:S02]  /*6590*/  IMAD.MOV.U32 R41, RZ, RZ, R47 ;  /* 0x000000ffff297224 */ /* 0x000fc400078e002f */
[----:B------:R-:W-:Y:S02]  /*65a0*/  IMAD.MOV.U32 R43, RZ, RZ, R44 ;  /* 0x000000ffff2b7224 */ /* 0x000fe400078e002c */
[----:B------:R-:W-:Y:S01]  /*65b0*/  IMAD.MOV.U32 R42, RZ, RZ, R45 ;  /* 0x000000ffff2a7224 */ /* 0x000fe200078e002d */
[C---:B------:R-:W-:Y:S01]  /*65c0*/  HMMA.16816.F32 R20, R4.reuse, R78, RZ ;  /* 0x0000004e0414723c */ /* 0x040fe200000018ff */
[----:B------:R-:W-:Y:S02]  /*65d0*/  IMAD.MOV.U32 R13, RZ, RZ, R46 ;  /* 0x000000ffff0d7224 */ /* 0x000fe400078e002e */
[----:B------:R-:W-:Y:S05]  /*65e0*/  LDSM.16.MT88.4 R44, [R59+0x14800] ;  /* 0x014800003b2c783b */ /* 0x000fea0000004200 */
[----:B------:R-:W-:Y:S01]  /*65f0*/  HMMA.16816.F32 R16, R4, R88, RZ ;  /* 0x000000580410723c */ /* 0x000fe200000018ff */
[----:B------:R-:W-:-:S02]  /*6600*/  IMAD.MOV.U32 R88, RZ, RZ, R43 ;  /* 0x000000ffff587224 */ /* 0x000fc400078e002b */
[----:B------:R-:W-:-:S05]  /*6610*/  IMAD.MOV.U32 R89, RZ, RZ, R42 ;  /* 0x000000ffff597224 */ /* 0x000fca00078e002a */
[C---:B------:R-:W-:Y:S08]  /*6620*/  HMMA.16816.F32 R248, R8.reuse, R82, R24 ;  /* 0x0000005208f8723c */ /* 0x040ff00000001818 */
[C---:B------:R-:W-:Y:S01]  /*6630*/  HMMA.16816.F32 R24, R8.reuse, R100, R48 ;  /* 0x000000640818723c */ /* 0x040fe20000001830 */
[----:B------:R-:W4:Y:S07]  /*6640*/  LDSM.16.MT88.4 R48, [R59+0x14000] ;  /* 0x014000003b30783b */ /* 0x000f2e0000004200 */
[C---:B------:R-:W-:Y:S08]  /*6650*/  HMMA.16816.F32 R28, R8.reuse, R80, R28 ;  /* 0x00000050081c723c */ /* 0x040ff0000000181c */
[----:B------:R-:W-:Y:S01]  /*6660*/  HMMA.16816.F32 R164, R8, R62, R52 ;  /* 0x0000003e08a4723c */ /* 0x000fe20000001834 */
[----:B------:R-:W4:Y:S02]  /*6670*/  LDSM.16.MT88.4 R52, [R85+0x14800] ;  /* 0x014800005534783b */ /* 0x000f240000004200 */
[----:B------:R-:W-:Y:S01]  /*6680*/  MOV R99, R24 ;  /* 0x0000001800637202 */ /* 0x000fe20000000f00 */
[----:B------:R-:W-:Y:S01]  /*6690*/  IMAD.MOV.U32 R98, RZ, RZ, R25 ;  /* 0x000000ffff627224 */ /* 0x000fe200078e0019 */
[----:B------:R-:W-:Y:S01]  /*66a0*/  LDSM.16.MT88.4 R60, [R57+0x14800] ;  /* 0x01480000393c783b */ /* 0x000fe20000004200 */
[----:B------:R-:W-:-:S02]  /*66b0*/  IMAD.MOV.U32 R83, RZ, RZ, R26 ;  /* 0x000000ffff537224 */ /* 0x000fc400078e001a */
[C---:B------:R-:W-:Y:S01]  /*66c0*/  HMMA.16816.F32 R220, R8.reuse, R102, R20 ;  /* 0x0000006608dc723c */ /* 0x040fe20000001814 */
[----:B------:R-:W-:Y:S02]  /*66d0*/  IMAD.MOV.U32 R82, RZ, RZ, R27 ;  /* 0x000000ffff527224 */ /* 0x000fe400078e001b */
[----:B------:R-:W4:Y:S01]  /*66e0*/  LDSM.16.MT88.4 R24, [R57+0x14000] ;  /* 0x014000003918783b */ /* 0x000f220000004200 */
[----:B------:R-:W-:Y:S01]  /*66f0*/  MOV R81, R29 ;  /* 0x0000001d00517202 */ /* 0x000fe20000000f00 */
[----:B------:R-:W-:Y:S02]  /*6700*/  IMAD.MOV.U32 R80, RZ, RZ, R28 ;  /* 0x000000ffff507224 */ /* 0x000fe400078e001c */
[----:B------:R-:W-:Y:S01]  /*6710*/  IMAD.MOV.U32 R209, RZ, RZ, R30 ;  /* 0x000000ffffd17224 */ /* 0x000fe200078e001e */
[----:B-1----:R-:W-:Y:S01]  /*6720*/  HMMA.16816.F32 R204, R8, R64, R16 ;  /* 0x0000004008cc723c */ /* 0x002fe20000001810 */
[----:B------:R-:W-:-:S07]  /*6730*/  IMAD.MOV.U32 R208, RZ, RZ, R31 ;  /* 0x000000ffffd07224 */ /* 0x000fce00078e001f */
[----:B------:R-:W-:Y:S01]  /*6740*/  HMMA.16816.F32 R20, R4, R72, RZ ;  /* 0x000000480414723c */ /* 0x000fe200000018ff */
[----:B------:R-:W-:-:S07]  /*6750*/  IMAD.MOV.U32 R73, RZ, RZ, R40 ;  /* 0x000000ffff497224 */ /* 0x000fce00078e0028 */
[C---:B------:R-:W-:Y:S08]  /*6760*/  HMMA.16816.F32 R16, R4.reuse, R74, RZ ;  /* 0x0000004a0410723c */ /* 0x040ff000000018ff */
[----:B------:R-:W-:Y:S01]  /*6770*/  HMMA.16816.F32 R28, R4, R90, RZ ;  /* 0x0000005a041c723c */ /* 0x000fe200000018ff */
[----:B------:R-:W-:Y:S01]  /*6780*/  MOV R91, R41 ;  /* 0x00000029005b7202 */ /* 0x000fe20000000f00 */
[----:B------:R-:W-:-:S02]  /*6790*/  IMAD.MOV.U32 R90, RZ, RZ, R13 ;  /* 0x000000ffff5a7224 */ /* 0x000fc400078e000d */
[----:B------:R-:W-:-:S04]  /*67a0*/  IMAD.MOV.U32 R13, RZ, RZ, R153 ;  /* 0x000000ffff0d7224 */ /* 0x000fc800078e0099 */
[----:B--2---:R-:W-:Y:S08]  /*67b0*/  HMMA.16816.F32 R40, R4, R36, RZ ;  /* 0x000000240428723c */ /* 0x004ff000000018ff */
[C---:B---3--:R-:W-:Y:S08]  /*67c0*/  HMMA.16816.F32 R236, R8.reuse, R32, R20 ;  /* 0x0000002008ec723c */ /* 0x048ff00000001814 */
[----:B------:R-:W-:Y:S08]  /*67d0*/  HMMA.16816.F32 R168, R8, R34, R16 ;  /* 0x0000002208a8723c */ /* 0x000ff00000001810 */
[----:B------:R-:W-:Y:S01]  /*67e0*/  HMMA.16816.F32 R32, R4, R38, RZ ;  /* 0x000000260420723c */ /* 0x000fe200000018ff */
[----:B------:R-:W-:Y:S07]  /*67f0*/  LDSM.16.MT88.4 R36, [R59+0x16000] ;  /* 0x016000003b24783b */ /* 0x000fee0000004200 */
[----:B------:R-:W-:Y:S01]  /*6800*/  HMMA.16816.F32 R184, R8, R66, R28 ;  /* 0x0000004208b8723c */ /* 0x000fe2000000181c */
[----:B------:R-:W1:Y:S07]  /*6810*/  LDSM.16.MT88.4 R64, [R84+0x14800] ;  /* 0x014800005440783b */ /* 0x000e6e0000004200 */
[----:B----4-:R-:W-:Y:S08]  /*6820*/  HMMA.16816.F32 R16, R4, R50, RZ ;  /* 0x000000320410723c */ /* 0x010ff000000018ff */
[----:B------:R-:W-:Y:S01]  /*6830*/  HMMA.16816.F32 R92, R8, R52, R40 ;  /* 0x00000034085c723c */ /* 0x000fe20000001828 */
[----:B------:R-:W2:Y:S07]  /*6840*/  LDSM.16.MT88.4 R40, [R57+0x16000] ;  /* 0x016000003928783b */ /* 0x000eae0000004200 */
[----:B------:R-:W-:Y:S01]  /*6850*/  HMMA.16816.F32 R20, R4, R48, RZ ;  /* 0x000000300414723c */ /* 0x000fe200000018ff */
[----:B------:R-:W3:Y:S07]  /*6860*/  LDSM.16.MT88.4 R48, [R85+0x16000] ;  /* 0x016000005530783b */ /* 0x000eee0000004200 */
[----:B------:R-:W-:Y:S01]  /*6870*/  HMMA.16816.F32 R76, R8, R54, R32 ;  /* 0x00000036084c723c */ /* 0x000fe20000001820 */
[----:B------:R-:W4:Y:S07]  /*6880*/  LDSM.16.MT88.4 R32, [R84+0x16000] ;  /* 0x016000005420783b */ /* 0x000f2e0000004200 */
[----:B------:R-:W-:Y:S08]  /*6890*/  HMMA.16816.F32 R28, R4, R24, RZ ;  /* 0x00000018041c723c */ /* 0x000ff000000018ff */
[----:B------:R-:W-:Y:S08]  /*68a0*/  HMMA.16816.F32 R180, R8, R46, R16 ;  /* 0x0000002e08b4723c */ /* 0x000ff00000001810 */
[C---:B------:R-:W-:Y:S08]  /*68b0*/  HMMA.16816.F32 R24, R4.reuse, R26, RZ ;  /* 0x0000001a0418723c */ /* 0x040ff000000018ff */
[----:B------:R-:W-:Y:S08]  /*68c0*/  HMMA.16816.F32 R16, R4, R68, RZ ;  /* 0x000000440410723c */ /* 0x000ff000000018ff */
[C---:B------:R-:W-:Y:S01]  /*68d0*/  HMMA.16816.F32 R100, R8.reuse, R60, R28 ;  /* 0x0000003c0864723c */ /* 0x040fe2000000181c */
[----:B------:R-:W4:Y:S07]  /*68e0*/  LDSM.16.MT88.4 R28, [R85+0x16800] ;  /* 0x01680000551c783b */ /* 0x000f2e0000004200 */
[C---:B------:R-:W-:Y:S08]  /*68f0*/  HMMA.16816.F32 R172, R8.reuse, R44, R20 ;  /* 0x0000002c08ac723c */ /* 0x040ff00000001814 */
[C---:B------:R-:W-:Y:S08]  /*6900*/  HMMA.16816.F32 R152, R8.reuse, R62, R24 ;  /* 0x0000003e0898723c */ /* 0x040ff00000001818 */
[----:B-1----:R-:W-:Y:S01]  /*6910*/  HMMA.16816.F32 R224, R8, R64, R16 ;  /* 0x0000004008e0723c */ /* 0x002fe20000001810 */
[----:B------:R-:W-:-:S02]  /*6920*/  IMAD.MOV.U32 R65, RZ, RZ, R13 ;  /* 0x000000ffff417224 */ /* 0x000fc400078e000d */
[----:B------:R-:W-:Y:S02]  /*6930*/  IMAD.MOV.U32 R64, RZ, RZ, R235 ;  /* 0x000000ffff407224 */ /* 0x000fe400078e00eb */
[----:B------:R-:W-:-:S03]  /*6940*/  IMAD.MOV.U32 R13, RZ, RZ, R234 ;  /* 0x000000ffff0d7224 */ /* 0x000fc600078e00ea */
[----:B--2---:R-:W-:Y:S01]  /*6950*/  HMMA.16816.F32 R44, R4, R40, RZ ;  /* 0x00000028042c723c */ /* 0x004fe200000018ff */
[----:B------:R-:W-:Y:S02]  /*6960*/  IMAD.MOV.U32 R41, RZ, RZ, R73 ;  /* 0x000000ffff297224 */ /* 0x000fe400078e0049 */
[----:B------:R-:W-:-:S05]  /*6970*/  FFMA.FTZ R40, R115, UR18, -R2 ;  /* 0x0000001273287c23 */ /* 0x000fca0008010802 */
[C---:B------:R-:W-:Y:S08]  /*6980*/  HMMA.16816.F32 R24, R4.reuse, R70, RZ ;  /* 0x000000460418723c */ /* 0x040ff000000018ff */
[C---:B---3--:R-:W-:Y:S08]  /*6990*/  HMMA.16816.F32 R20, R4.reuse, R48, RZ ;  /* 0x000000300414723c */ /* 0x048ff000000018ff */
[C---:B------:R-:W-:Y:S08]  /*69a0*/  HMMA.16816.F32 R16, R4.reuse, R50, RZ ;  /* 0x000000320410723c */ /* 0x040ff000000018ff */
[----:B------:R-:W-:Y:S01]  /*69b0*/  HMMA.16816.F32 R48, R4, R42, RZ ;  /* 0x0000002a0430723c */ /* 0x000fe200000018ff */
[----:B------:R-:W-:Y:S01]  /*69c0*/  MOV R43, R96 ;  /* 0x00000060002b7202 */ /* 0x000fe20000000f00 */
[----:B------:R-:W-:Y:S01]  /*69d0*/  IMAD.MOV.U32 R42, RZ, RZ, R97 ;  /* 0x000000ffff2a7224 */ /* 0x000fe200078e0061 */
[----:B------:R-:W-:Y:S01]  /*69e0*/  MOV R96, R232 ;  /* 0x000000e800607202 */ /* 0x000fe20000000f00 */
[----:B------:R-:W-:-:S04]  /*69f0*/  IMAD.MOV.U32 R97, RZ, RZ, R233 ;  /* 0x000000ffff617224 */ /* 0x000fc800078e00e9 */
[C---:B------:R-:W-:Y:S01]  /*6a00*/  HMMA.16816.F32 R52, R4.reuse, R36, RZ ;  /* 0x000000240434723c */ /* 0x040fe200000018ff */
[----:B------:R-:W-:Y:S02]  /*6a10*/  IMAD.MOV.U32 R37, RZ, RZ, R151 ;  /* 0x000000ffff257224 */ /* 0x000fe400078e0097 */
[----:B------:R-:W-:Y:S02]  /*6a20*/  IMAD.MOV.U32 R36, RZ, RZ, R150 ;  /* 0x000000ffff247224 */ /* 0x000fe400078e0096 */
[----:B------:R-:W-:Y:S01]  /*6a30*/  FFMA.FTZ R36, R113, UR18, -R2 ;  /* 0x0000001271247c23 */ /* 0x000fe20008010802 */
[----:B------:R-:W-:Y:S02]  /*6a40*/  @!P5 HADD2 R113, -R161.H0_H0, -RZ.H0_H0 ;  /* 0xa00000ffa171d230 */ /* 0x000fe40000000900 */
[----:B------:R-:W-:Y:S01]  /*6a50*/  HMMA.16816.F32 R60, R4, R38, RZ ;  /* 0x00000026043c723c */ /* 0x000fe200000018ff */
[----:B------:R-:W-:Y:S02]  /*6a60*/  IMAD.MOV.U32 R38, RZ, RZ, R149 ;  /* 0x000000ffff267224 */ /* 0x000fe400078e0095 */
[----:B------:R-:W-:Y:S01]  /*6a70*/  @!P5 PRMT R161, R113, 0x5410, RZ ;  /* 0x0000541071a1d816 */ /* 0x000fe200000000ff */
[----:B------:R-:W-:Y:S01]  /*6a80*/  IMAD.MOV.U32 R39, RZ, RZ, R148 ;  /* 0x000000ffff277224 */ /* 0x000fe200078e0094 */
[----:B------:R-:W-:-:S03]  /*6a90*/  ISETP.GT.U32.AND P5, PT, R108, UR4, PT ;  /* 0x000000046c007c0c */ /* 0x000fc6000bfa4070 */
[----:B----4-:R-:W-:Y:S01]  /*6aa0*/  HMMA.16816.F32 R72, R4, R32, RZ ;  /* 0x000000200448723c */ /* 0x010fe200000018ff */
[----:B------:R-:W-:Y:S02]  /*6ab0*/  IMAD.MOV.U32 R32, RZ, RZ, R145 ;  /* 0x000000ffff207224 */ /* 0x000fe400078e0091 */
[----:B------:R-:W-:-:S05]  /*6ac0*/  FFMA.FTZ R33, R118, UR18, -R2 ;  /* 0x0000001276217c23 */ /* 0x000fca0008010802 */
[----:B------:R-:W-:Y:S01]  /*6ad0*/  HMMA.16816.F32 R68, R4, R34, RZ ;  /* 0x000000220444723c */ /* 0x000fe200000018ff */
[----:B------:R-:W-:Y:S02]  /*6ae0*/  IMAD.U32 R4, RZ, RZ, UR28 ;  /* 0x0000001cff047e24 */ /* 0x000fe4000f8e00ff */
[--C-:B------:R-:W-:Y:S01]  /*6af0*/  FFMA.FTZ R34, R117, UR18, -R2.reuse ;  /* 0x0000001275227c23 */ /* 0x100fe20008010802 */
[--C-:B------:R-:W-:Y:S01]  /*6b00*/  FFMA.FTZ R35, R116, UR18, -R2.reuse ;  /* 0x0000001274237c23 */ /* 0x100fe20008010802 */
[----:B------:R-:W-:Y:S01]  /*6b10*/  @P4 HADD2 R116, -R195.H0_H0, -RZ.H0_H0 ;  /* 0xa00000ffc3744230 */ /* 0x000fe20000000900 */
[----:B------:R-:W-:Y:S01]  /*6b20*/  LOP3.LUT R4, R4, UR25, R37, 0x96, !PT ;  /* 0x0000001904047c12 */ /* 0x000fe2000f8e9625 */
[----:B------:R-:W-:Y:S01]  /*6b30*/  FFMA.FTZ R37, R114, UR18, -R2 ;  /* 0x0000001272257c23 */ /* 0x000fe20008010802 */
[----:B------:R-:W-:Y:S01]  /*6b40*/  HMMA.16816.F32 R232, R8, R66, R24 ;  /* 0x0000004208e8723c */ /* 0x000fe20000001818 */
[----:B------:R-:W-:Y:S01]  /*6b50*/  MOV R24, R146 ;  /* 0x0000009200187202 */ /* 0x000fe20000000f00 */
[----:B------:R-:W-:-:S02]  /*6b60*/  IMAD.MOV.U32 R25, RZ, RZ, R147 ;  /* 0x000000ffff197224 */ /* 0x000fc400078e0093 */
[----:B------:R-:W-:Y:S01]  /*6b70*/  FFMA.FTZ R26, R128, UR18, -R0 ;  /* 0x00000012801a7c23 */ /* 0x000fe20008010800 */
[----:B------:R-:W-:Y:S01]  /*6b80*/  IMAD.WIDE.U32 R4, R4, -0x326172a9, RZ ;  /* 0xcd9e8d5704047825 */ /* 0x000fe200078e00ff */
[----:B------:R-:W-:-:S03]  /*6b90*/  MOV R25, R38 ;  /* 0x0000002600197202 */ /* 0x000fc60000000f00 */
[----:B------:R-:W-:Y:S02]  /*6ba0*/  @!P3 HADD2 R114, -R196.H0_H0, -RZ.H0_H0 ;  /* 0xa00000ffc472b230 */ /* 0x000fe40000000900 */
[----:B------:R-:W-:Y:S01]  /*6bb0*/  FADD.FTZ R38, R132, R129 ;  /* 0x0000008184267221 */ /* 0x000fe20000010000 */
[----:B------:R-:W-:Y:S01]  /*6bc0*/  IMAD.MOV.U32 R27, RZ, RZ, R144 ;  /* 0x000000ffff1b7224 */ /* 0x000fe200078e0090 */
[----:B------:R-:W-:Y:S01]  /*6bd0*/  LOP3.LUT R5, R86, UR17, R5, 0x96, !PT ;  /* 0x0000001156057c12 */ /* 0x000fe2000f8e9605 */
[----:B------:R-:W-:Y:S01]  /*6be0*/  HMMA.16816.F32 R144, R8, R30, R16 ;  /* 0x0000001e0890723c */ /* 0x000fe20000001810 */
[----:B------:R-:W-:Y:S01]  /*6bf0*/  LOP3.LUT R6, R4, UR16, R131, 0x96, !PT ;  /* 0x0000001004067c12 */ /* 0x000fe2000f8e9683 */
[--C-:B------:R-:W-:Y:S01]  /*6c00*/  FFMA.FTZ R18, R126, UR18, -R2.reuse ;  /* 0x000000127e127c23 */ /* 0x100fe20008010802 */
[----:B------:R-:W-:Y:S01]  /*6c10*/  FFMA.FTZ R30, R119, UR18, -R2 ;  /* 0x00000012771e7c23 */ /* 0x000fe20008010802 */
[----:B------:R-:W-:Y:S01]  /*6c20*/  IMAD.WIDE.U32 R4, R5, -0x2daee0ad, RZ ;  /* 0xd2511f5305047825 */ /* 0x000fe200078e00ff */
[----:B------:R-:W-:-:S03]  /*6c30*/  MOV R86, R14 ;  /* 0x0000000e00567202 */ /* 0x000fc60000000f00 */
[--C-:B------:R-:W-:Y:S01]  /*6c40*/  FFMA.FTZ R31, R121, UR18, -R0.reuse ;  /* 0x00000012791f7c23 */ /* 0x100fe20008010800 */
[----:B------:R-:W-:Y:S01]  /*6c50*/  @!P3 PRMT R196, R114, 0x5410, RZ ;  /* 0x0000541072c4b816 */ /* 0x000fe200000000ff */
[----:B------:R-:W-:Y:S01]  /*6c60*/  IMAD.WIDE.U32 R6, R6, -0x2daee0ad, RZ ;  /* 0xd2511f5306067825 */ /* 0x000fe200078e00ff */
[----:B------:R-:W-:Y:S01]  /*6c70*/  LOP3.LUT R5, R24, UR15, R5, 0x96, !PT ;  /* 0x0000000f18057c12 */ /* 0x000fe2000f8e9605 */
[----:B------:R-:W-:Y:S02]  /*6c80*/  HMMA.16816.F32 R148, R8, R28, R20 ;  /* 0x0000001c0894723c */ /* 0x000fe40000001814 */
[--C-:B------:R-:W-:Y:S01]  /*6c90*/  FFMA.FTZ R29, R125, UR18, -R0.reuse ;  /* 0x000000127d1d7c23 */ /* 0x100fe20008010800 */
[----:B------:R-:W-:Y:S01]  /*6ca0*/  IMAD.MOV.U32 R23, RZ, RZ, R43 ;  /* 0x000000ffff177224 */ /* 0x000fe200078e002b */
[----:B------:R-:W-:Y:S01]  /*6cb0*/  LOP3.LUT R2, R4, UR13, R7, 0x96, !PT ;  /* 0x0000000d04027c12 */ /* 0x000fe2000f8e9607 */
[----:B------:R-:W-:Y:S02]  /*6cc0*/  IMAD.MOV.U32 R43, RZ, RZ, R15 ;  /* 0x000000ffff2b7224 */ /* 0x000fe400078e000f */
[----:B------:R-:W-:Y:S01]  /*6cd0*/  FFMA.FTZ R28, R124, UR18, -R0 ;  /* 0x000000127c1c7c23 */ /* 0x000fe20008010800 */
[----:B------:R-:W-:Y:S01]  /*6ce0*/  IMAD.WIDE.U32 R4, R5, -0x326172a9, RZ ;  /* 0xcd9e8d5705047825 */ /* 0x000fe200078e00ff */
[----:B------:R-:W-:-:S03]  /*6cf0*/  ISETP.LE.U32.AND P3, PT, R105, UR4, PT ;  /* 0x0000000469007c0c */ /* 0x000fc6000bf63070 */
[----:B------:R-:W-:Y:S01]  /*6d00*/  FADD.FTZ R19, R134, R133 ;  /* 0x0000008586137221 */ /* 0x000fe20000010000 */
[----:B------:R-:W-:Y:S01]  /*6d10*/  @P4 PRMT R195, R116, 0x5410, RZ ;  /* 0x0000541074c34816 */ /* 0x000fe200000000ff */
[----:B------:R-:W-:Y:S01]  /*6d20*/  IMAD.WIDE.U32 R14, R2, -0x326172a9, RZ ;  /* 0xcd9e8d57020e7825 */ /* 0x000fe200078e00ff */
[----:B------:R-:W-:Y:S01]  /*6d30*/  ISETP.GT.U32.AND P4, PT, R112, UR4, PT ;  /* 0x0000000470007c0c */ /* 0x000fe2000bf84070 */
[----:B------:R-:W-:Y:S02]  /*6d40*/  MUFU.EX2 R30, R30 ;  /* 0x0000001e001e7308 */ /* 0x000fe40000000800 */
[----:B------:R-:W-:Y:S02]  /*6d50*/  @P5 HADD2 R121, -R200.H0_H0, -RZ.H0_H0 ;  /* 0xa00000ffc8795230 */ /* 0x000fe40000000900 */
[----:B------:R-:W-:Y:S01]  /*6d60*/  IMAD.MOV.U32 R22, RZ, RZ, R27 ;  /* 0x000000ffff167224 */ /* 0x000fe200078e001b */
[----:B------:R-:W-:Y:S01]  /*6d70*/  LOP3.LUT R2, R4, UR12, R15, 0x96, !PT ;  /* 0x0000000c04027c12 */ /* 0x000fe2000f8e960f */
[----:B------:R-:W-:Y:S01]  /*6d80*/  IMAD.MOV.U32 R67, RZ, RZ, R42 ;  /* 0x000000ffff437224 */ /* 0x000fe200078e002a */
[----:B------:R-:W-:Y:S01]  /*6d90*/  PRMT R15, R56, 0x7770, RZ ;  /* 0x00007770380f7816 */ /* 0x000fe200000000ff */
[----:B------:R-:W-:-:S02]  /*6da0*/  IMAD.MOV.U32 R87, RZ, RZ, R22 ;  /* 0x000000ffff577224 */ /* 0x000fc400078e0016 */
[----:B------:R-:W-:Y:S01]  /*6db0*/  FFMA.FTZ R27, R127, UR18, -R0 ;  /* 0x000000127f1b7c23 */ /* 0x000fe20008010800 */
[----:B------:R-:W-:Y:S01]  /*6dc0*/  IMAD.MOV.U32 R56, RZ, RZ, R23 ;  /* 0x000000ffff387224 */ /* 0x000fe200078e0017 */
[----:B------:R-:W-:Y:S01]  /*6dd0*/  ISETP.LE.U32.AND P1, PT, R15, UR4, PT ;  /* 0x000000040f007c0c */ /* 0x000fe2000bf23070 */
[----:B------:R-:W1:Y:S01]  /*6de0*/  LDSM.16.MT88.4 R20, [R57+0x16800] ;  /* 0x016800003914783b */ /* 0x000e620000004200 */
[----:B------:R-:W-:Y:S02]  /*6df0*/  IMAD.MOV.U32 R66, RZ, RZ, R32 ;  /* 0x000000ffff427224 */ /* 0x000fe400078e0020 */
[--C-:B------:R-:W-:Y:S01]  /*6e00*/  FFMA.FTZ R32, R123, UR18, -R0.reuse ;  /* 0x000000127b207c23 */ /* 0x100fe20008010800 */
[----:B------:R-:W-:Y:S02]  /*6e10*/  IMAD.MOV.U32 R24, RZ, RZ, R39 ;  /* 0x000000ffff187224 */ /* 0x000fe400078e0027 */
[----:B------:R-:W-:Y:S01]  /*6e20*/  FFMA.FTZ R39, R120, UR18, -R0 ;  /* 0x0000001278277c23 */ /* 0x000fe20008010800 */
[----:B------:R-:W-:-:S02]  /*6e30*/  IMAD.MOV.U32 R42, RZ, RZ, R41 ;  /* 0x000000ffff2a7224 */ /* 0x000fc400078e0029 */
[----:B------:R-:W-:Y:S01]  /*6e40*/  FFMA.FTZ R41, R122, UR18, -R0 ;  /* 0x000000127a297c23 */ /* 0x000fe20008010800 */
[----:B------:R-:W-:Y:S01]  /*6e50*/  LOP3.LUT R0, R130, UR14, R5, 0x96, !PT ;  /* 0x0000000e82007c12 */ /* 0x000fe2000f8e9605 */
[----:B------:R-:W-:-:S04]  /*6e60*/  IMAD.WIDE.U32 R16, R2, -0x2daee0ad, RZ ;  /* 0xd2511f5302107825 */ /* 0x000fc800078e00ff */
[----:B------:R-:W-:Y:S01]  /*6e70*/  FADD.FTZ R15, R135, R38 ;  /* 0x00000026870f7221 */ /* 0x000fe20000010000 */
[----:B------:R-:W-:Y:S01]  /*6e80*/  @!P3 HADD2 R115, -R199.H0_H0, -RZ.H0_H0 ;  /* 0xa00000ffc773b230 */ /* 0x000fe20000000900 */
[----:B------:R-:W-:Y:S01]  /*6e90*/  @P5 PRMT R200, R121, 0x5410, RZ ;  /* 0x0000541079c85816 */ /* 0x000fe200000000ff */
[----:B------:R-:W-:-:S04]  /*6ea0*/  IMAD.WIDE.U32 R4, R0, -0x2daee0ad, RZ ;  /* 0xd2511f5300047825 */ /* 0x000fc800078e00ff */
[----:B------:R-:W-:Y:S01]  /*6eb0*/  @!P1 HADD2 R119, -R198.H0_H0, -RZ.H0_H0 ;  /* 0xa00000ffc6779230 */ /* 0x000fe20000000900 */
[----:B------:R-:W-:Y:S01]  /*6ec0*/  ISETP.GT.U32.AND P5, PT, R110, UR4, PT ;  /* 0x000000046e007c0c */ /* 0x000fe2000bfa4070 */
[----:B------:R-:W-:Y:S02]  /*6ed0*/  @P2 HADD2 R120, -R194.H0_H0, -RZ.H0_H0 ;  /* 0xa00000ffc2782230 */ /* 0x000fe40000000900 */
[----:B------:R-:W-:Y:S01]  /*6ee0*/  IMAD.MOV.U32 R129, RZ, RZ, R25 ;  /* 0x000000ffff817224 */ /* 0x000fe200078e0019 */
[----:B------:R-:W-:Y:S01]  /*6ef0*/  LOP3.LUT R2, R6, UR11, R5, 0x96, !PT ;  /* 0x0000000b06027c12 */ /* 0x000fe2000f8e9605 */
[----:B------:R-:W-:Y:S01]  /*6f00*/  IMAD.MOV.U32 R25, RZ, RZ, R65 ;  /* 0x000000ffff197224 */ /* 0x000fe200078e0041 */
[----:B------:R-:W-:Y:S01]  /*6f10*/  LOP3.LUT R0, R4, UR7, R17, 0x96, !PT ;  /* 0x0000000704007c12 */ /* 0x000fe2000f8e9611 */
[----:B------:R-:W-:Y:S01]  /*6f20*/  IMAD.MOV.U32 R130, RZ, RZ, R24 ;  /* 0x000000ffff827224 */ /* 0x000fe200078e0018 */
[----:B------:R-:W-:Y:S01]  /*6f30*/  MOV R65, R96 ;  /* 0x0000006000417202 */ /* 0x000fe20000000f00 */
[----:B------:R-:W-:Y:S01]  /*6f40*/  IMAD.WIDE.U32 R6, R2, -0x326172a9, RZ ;  /* 0xcd9e8d5702067825 */ /* 0x000fe200078e00ff */
[----:B------:R-:W-:-:S03]  /*6f50*/  PRMT R17, R58, 0x7770, RZ ;  /* 0x000077703a117816 */ /* 0x000fc600000000ff */
[----:B------:R-:W-:Y:S01]  /*6f60*/  FADD.FTZ R58, R137, R19 ;  /* 0x00000013893a7221 */ /* 0x000fe20000010000 */
[----:B------:R-:W-:Y:S01]  /*6f70*/  @!P1 PRMT R198, R119, 0x5410, RZ ;  /* 0x0000541077c69816 */ /* 0x000fe200000000ff */
[----:B------:R-:W-:Y:S01]  /*6f80*/  IMAD.WIDE.U32 R4, R0, -0x326172a9, RZ ;  /* 0xcd9e8d5700047825 */ /* 0x000fe200078e00ff */
[----:B------:R-:W-:-:S03]  /*6f90*/  LOP3.LUT R0, R14, UR9, R7, 0x96, !PT ;  /* 0x000000090e007c12 */ /* 0x000fc6000f8e9607 */
[----:B------:R-:W-:Y:S01]  /*6fa0*/  @P4 HADD2 R124, -R162.H0_H0, -RZ.H0_H0 ;  /* 0xa00000ffa27c4230 */ /* 0x000fe20000000900 */
[----:B------:R-:W-:Y:S01]  /*6fb0*/  ISETP.LE.U32.AND P1, PT, R17, UR4, PT ;  /* 0x0000000411007c0c */ /* 0x000fe2000bf23070 */
[----:B------:R-:W-:Y:S01]  /*6fc0*/  IMAD.MOV.U32 R96, RZ, RZ, R97 ;  /* 0x000000ffff607224 */ /* 0x000fe200078e0061 */
[----:B------:R-:W-:Y:S01]  /*6fd0*/  LOP3.LUT R2, R6, UR6, R5, 0x96, !PT ;  /* 0x0000000606027c12 */ /* 0x000fe2000f8e9605 */
[----:B------:R-:W-:Y:S01]  /*6fe0*/  IMAD.MOV.U32 R97, RZ, RZ, R13 ;  /* 0x000000ffff617224 */ /* 0x000fe200078e000d */
[C---:B------:R-:W-:Y:S01]  /*6ff0*/  PRMT R14, R4.reuse, 0x7770, RZ ;  /* 0x00007770040e7816 */ /* 0x040fe200000000ff */
[----:B------:R-:W-:Y:S01]  /*7000*/  IMAD.MOV.U32 R24, RZ, RZ, R4 ;  /* 0x000000ffff187224 */ /* 0x000fe200078e0004 */
[C---:B------:R-:W-:Y:S01]  /*7010*/  PRMT R13, R4.reuse, 0x7771, RZ ;  /* 0x00007771040d7816 */ /* 0x040fe200000000ff */
[----:B------:R-:W-:Y:S01]  /*7020*/  IMAD.MOV.U32 R131, RZ, RZ, R65 ;  /* 0x000000ffff837224 */ /* 0x000fe200078e0041 */
[C---:B------:R-:W-:Y:S01]  /*7030*/  PRMT R6, R4.reuse, 0x7772, RZ ;  /* 0x0000777204067816 */ /* 0x040fe200000000ff */
[----:B------:R-:W-:Y:S01]  /*7040*/  IMAD.MOV.U32 R65, RZ, RZ, R99 ;  /* 0x000000ffff417224 */ /* 0x000fe200078e0063 */
[----:B------:R-:W-:Y:S01]  /*7050*/  PRMT R7, R4, 0x7773, RZ ;  /* 0x0000777304077816 */ /* 0x000fe200000000ff */
[----:B------:R-:W-:Y:S01]  /*7060*/  IMAD.WIDE.U32 R4, R0, -0x2daee0ad, RZ ;  /* 0xd2511f5300047825 */ /* 0x000fe200078e00ff */
[C---:B-1----:R-:W-:Y:S01]  /*7070*/  HMMA.16816.F32 R132, R8.reuse, R20, R44 ;  /* 0x000000140884723c */ /* 0x042fe2000000182c */
[----:B------:R1:W2:Y:S01]  /*7080*/  MUFU.EX2 R44, R18 ;  /* 0x00000012002c7308 */ /* 0x0002a20000000800 */
[----:B------:R-:W-:Y:S01]  /*7090*/  @!P3 PRMT R199, R115, 0x5410, RZ ;  /* 0x0000541073c7b816 */ /* 0x000fe200000000ff */
[----:B------:R-:W-:Y:S01]  /*70a0*/  IMAD.MOV.U32 R99, RZ, RZ, R96 ;  /* 0x000000ffff637224 */ /* 0x000fe200078e0060 */
[----:B------:R-:W-:Y:S01]  /*70b0*/  LOP3.LUT R0, R16, UR5, R5, 0x96, !PT ;  /* 0x0000000510007c12 */ /* 0x000fe2000f8e9605 */
[----:B------:R-:W-:Y:S01]  /*70c0*/  IMAD.MOV.U32 R96, RZ, RZ, R210 ;  /* 0x000000ffff607224 */ /* 0x000fe200078e00d2 */
[----:B------:R-:W-:Y:S01]  /*70d0*/  ISETP.LE.U32.AND P3, PT, R106, UR4, PT ;  /* 0x000000046a007c0c */ /* 0x000fe2000bf63070 */
[----:B------:R-:W-:Y:S01]  /*70e0*/  MUFU.EX2 R46, R27 ;  /* 0x0000001b002e7308 */ /* 0x000fe20000000800 */
[----:B------:R-:W-:Y:S01]  /*70f0*/  @P2 PRMT R194, R120, 0x5410, RZ ;  /* 0x0000541078c22816 */ /* 0x000fe200000000ff */
[----:B------:R-:W-:Y:S01]  /*7100*/  IMAD.MOV.U32 R112, RZ, RZ, R15 ;  /* 0x000000ffff707224 */ /* 0x000fe200078e000f */
[----:B------:R-:W-:Y:S01]  /*7110*/  ISETP.GT.U32.AND P2, PT, R111, UR4, PT ;  /* 0x000000046f007c0c */ /* 0x000fe2000bf44070 */
[----:B------:R-:W-:Y:S01]  /*7120*/  IMAD.MOV.U32 R116, RZ, RZ, R64 ;  /* 0x000000ffff747224 */ /* 0x000fe200078e0040 */
[----:B------:R-:W-:Y:S01]  /*7130*/  MOV R105, R25 ;  /* 0x0000001900697202 */ /* 0x000fe20000000f00 */
[----:B------:R-:W-:Y:S01]  /*7140*/  IMAD.MOV.U32 R108, RZ, RZ, R67 ;  /* 0x000000ffff6c7224 */ /* 0x000fe200078e0043 */
[C---:B------:R-:W-:Y:S01]  /*7150*/  PRMT R210, R4.reuse, 0x7770, RZ ;  /* 0x0000777004d27816 */ /* 0x040fe200000000ff */
[----:B-1----:R-:W1:Y:S01]  /*7160*/  LDSM.16.MT88.4 R16, [R59+0x16800] ;  /* 0x016800003b10783b */ /* 0x002e620000004200 */
[C---:B------:R-:W-:Y:S01]  /*7170*/  PRMT R109, R4.reuse, 0x7771, RZ ;  /* 0x00007771046d7816 */ /* 0x040fe200000000ff */
[----:B------:R-:W-:Y:S01]  /*7180*/  @!P1 HADD2 R122, -R189.H0_H0, -RZ.H0_H0 ;  /* 0xa00000ffbd7a9230 */ /* 0x000fe20000000900 */
[C---:B------:R-:W-:Y:S01]  /*7190*/  PRMT R117, R4.reuse, 0x7772, RZ ;  /* 0x0000777204757816 */ /* 0x040fe200000000ff */
[----:B------:R-:W-:Y:S01]  /*71a0*/  @!P3 HADD2 R125, -R191.H0_H0, -RZ.H0_H0 ;  /* 0xa00000ffbf7db230 */ /* 0x000fe20000000900 */
[----:B------:R-:W-:Y:S01]  /*71b0*/  PRMT R118, R4, 0x7773, RZ ;  /* 0x0000777304767816 */ /* 0x000fe200000000ff */
[----:B------:R-:W-:Y:S01]  /*71c0*/  IMAD.MOV.U32 R107, RZ, RZ, R66 ;  /* 0x000000ffff6b7224 */ /* 0x000fe200078e0042 */
[----:B------:R-:W-:Y:S01]  /*71d0*/  MOV R25, R4 ;  /* 0x0000000400197202 */ /* 0x000fe20000000f00 */
[----:B------:R-:W-:Y:S01]  /*71e0*/  @P2 HADD2 R123, -R192.H0_H0, -RZ.H0_H0 ;  /* 0xa00000ffc07b2230 */ /* 0x000fe20000000900 */
[----:B------:R-:W-:Y:S01]  /*71f0*/  LOP3.LUT R4, R2, 0xff, RZ, 0xc0, !PT ;  /* 0x000000ff02047812 */ /* 0x000fe200078ec0ff */
[----:B------:R-:W-:Y:S01]  /*7200*/  IMAD.MOV.U32 R111, RZ, RZ, R65 ;  /* 0x000000ffff6f7224 */ /* 0x000fe200078e0041 */
[----:B------:R-:W-:Y:S01]  /*7210*/  @P4 PRMT R162, R124, 0x5410, RZ ;  /* 0x000054107ca24816 */ /* 0x000fe200000000ff */
[----:B------:R-:W-:Y:S01]  /*7220*/  IMAD.MOV.U32 R110, RZ, RZ, R116 ;  /* 0x000000ffff6e7224 */ /* 0x000fe200078e0074 */
[----:B------:R-:W-:Y:S01]  /*7230*/  ISETP.LE.U32.AND P4, PT, R4, UR4, PT ;  /* 0x0000000404007c0c */ /* 0x000fe2000bf83070 */
[----:B------:R-:W-:Y:S01]  /*7240*/  MUFU.EX2 R124, R26 ;  /* 0x0000001a007c7308 */ /* 0x000fe20000000800 */
[----:B------:R-:W-:Y:S01]  /*7250*/  @!P3 PRMT R191, R125, 0x5410, RZ ;  /* 0x000054107dbfb816 */ /* 0x000fe200000000ff */
[----:B------:R-:W-:Y:S01]  /*7260*/  @P5 HADD2 R126, -R190.H0_H0, -RZ.H0_H0 ;  /* 0xa00000ffbe7e5230 */ /* 0x000fe20000000900 */
[C---:B------:R-:W-:Y:S01]  /*7270*/  ISETP.GT.U32.AND P3, PT, R6.reuse, UR4, PT ;  /* 0x0000000406007c0c */ /* 0x040fe2000bf64070 */
[----:B------:R3:W-:Y:S01]  /*7280*/  MUFU.EX2 R125, R29 ;  /* 0x0000001d007d7308 */ /* 0x0007e20000000800 */
[----:B------:R-:W-:Y:S01]  /*7290*/  PRMT R20, R6, 0x5410, R7 ;  /* 0x0000541006147816 */ /* 0x000fe20000000007 */
[----:B------:R-:W-:Y:S01]  /*72a0*/  IMAD.MOV.U32 R38, RZ, RZ, R98 ;  /* 0x000000ffff267224 */ /* 0x000fe200078e0062 */
[----:B------:R-:W-:Y:S01]  /*72b0*/  LOP3.LUT R6, R24, 0xff, RZ, 0xc0, !PT ;  /* 0x000000ff18067812 */ /* 0x000fe200078ec0ff */
[----:B------:R-:W-:Y:S01]  /*72c0*/  MUFU.EX2 R119, R33 ;  /* 0x0000002100777308 */ /* 0x000fe20000000800 */
[----:B--2---:R-:W-:Y:S01]  /*72d0*/  F2FP.F16.F32.PACK_AB R5, R30, R44 ;  /* 0x0000002c1e05723e */ /* 0x004fe200000000ff */
[----:B------:R-:W-:Y:S01]  /*72e0*/  IMAD.MOV.U32 R114, RZ, RZ, R96 ;  /* 0x000000ffff727224 */ /* 0x000fe200078e0060 */
[----:B------:R-:W-:Y:S01]  /*72f0*/  PRMT R15, R6, 0x5410, R13 ;  /* 0x00005410060f7816 */ /* 0x000fe2000000000d */
[----:B------:R-:W-:Y:S01]  /*7300*/  IMAD.MOV.U32 R113, RZ, RZ, R97 ;  /* 0x000000ffff717224 */ /* 0x000fe200078e0061 */
[----:B------:R-:W-:Y:S01]  /*7310*/  @P2 PRMT R192, R123, 0x5410, RZ ;  /* 0x000054107bc02816 */ /* 0x000fe200000000ff */
[----:B------:R-:W-:Y:S01]  /*7320*/  IMAD.MOV.U32 R47, RZ, RZ, R111 ;  /* 0x000000ffff2f7224 */ /* 0x000fe200078e006f */
[C---:B------:R-:W-:Y:S01]  /*7330*/  PRMT R160, R5.reuse, 0x7610, R160 ;  /* 0x0000761005a07816 */ /* 0x040fe200000000a0 */
[----:B------:R-:W2:Y:S01]  /*7340*/  MUFU.EX2 R28, R28 ;  /* 0x0000001c001c7308 */ /* 0x000ea20000000800 */
[C---:B------:R-:W-:Y:S01]  /*7350*/  LOP3.LUT R6, R2.reuse, 0xffff, RZ, 0xc0, !PT ;  /* 0x0000ffff02067812 */ /* 0x040fe200078ec0ff */
[----:B---3--:R-:W-:Y:S01]  /*7360*/  IMAD.MOV.U32 R29, RZ, RZ, R108 ;  /* 0x000000ffff1d7224 */ /* 0x008fe200078e006c */
[----:B------:R-:W-:Y:S01]  /*7370*/  PRMT R123, R5, 0x7632, R123 ;  /* 0x00007632057b7816 */ /* 0x000fe2000000007b */
[----:B------:R-:W-:Y:S01]  /*7380*/  @!P4 HADD2 R127, -R160.H0_H0, -RZ.H0_H0 ;  /* 0xa00000ffa07fc230 */ /* 0x000fe20000000900 */
[--C-:B------:R-:W-:Y:S01]  /*7390*/  SHF.R.U32.HI R5, RZ, 0x18, R2.reuse ;  /* 0x00000018ff057819 */ /* 0x100fe20000011602 */
[----:B------:R-:W-:Y:S01]  /*73a0*/  IMAD.MOV.U32 R45, RZ, RZ, R105 ;  /* 0x000000ffff2d7224 */ /* 0x000fe200078e0069 */
[----:B------:R-:W-:Y:S01]  /*73b0*/  PRMT R2, R2, 0x7632, R2 ;  /* 0x0000763202027816 */ /* 0x000fe20000000002 */
[----:B------:R-:W-:Y:S01]  /*73c0*/  MUFU.EX2 R105, R37 ;  /* 0x0000002500697308 */ /* 0x000fe20000000800 */
[----:B------:R-:W-:Y:S01]  /*73d0*/  SHF.R.U32.HI R116, RZ, 0x8, R6 ;  /* 0x00000008ff747819 */ /* 0x000fe20000011606 */
[----:B-1----:R-:W-:Y:S01]  /*73e0*/  HMMA.16816.F32 R64, R8, R16, R52 ;  /* 0x000000100840723c */ /* 0x002fe20000001834 */
[----:B------:R-:W-:Y:S01]  /*73f0*/  @!P1 PRMT R189, R122, 0x5410, RZ ;  /* 0x000054107abd9816 */ /* 0x000fe200000000ff */
[----:B------:R-:W1:Y:S01]  /*7400*/  MUFU.EX2 R52, R34 ;  /* 0x0000002200347308 */ /* 0x000e620000000800 */
[----:B------:R-:W-:Y:S01]  /*7410*/  LOP3.LUT R108, R2, 0xff, RZ, 0xc0, !PT ;  /* 0x000000ff026c7812 */ /* 0x000fe200078ec0ff */
[----:B--2---:R-:W-:Y:S01]  /*7420*/  IMAD.MOV.U32 R16, RZ, RZ, R28 ;  /* 0x000000ffff107224 */ /* 0x004fe200078e001c */
[----:B------:R-:W-:Y:S01]  /*7430*/  ISETP.LE.U32.AND P1, PT, R14, UR4, PT ;  /* 0x000000040e007c0c */ /* 0x000fe2000bf23070 */
[----:B------:R-:W2:Y:S01]  /*7440*/  MUFU.EX2 R53, R36 ;  /* 0x0000002400357308 */ /* 0x000ea20000000800 */
[----:B------:R-:W-:Y:S01]  /*7450*/  PRMT R2, R4, 0x5410, R116 ;  /* 0x0000541004027816 */ /* 0x000fe20000000074 */
[----:B------:R-:W-:Y:S01]  /*7460*/  IMAD.MOV.U32 R115, RZ, RZ, R107 ;  /* 0x000000ffff737224 */ /* 0x000fe200078e006b */
[----:B------:R-:W-:Y:S01]  /*7470*/  ISETP.GT.U32.AND P2, PT, R7, UR4, PT ;  /* 0x0000000407007c0c */ /* 0x000fe2000bf44070 */
[----:B------:R-:W-:Y:S01]  /*7480*/  MUFU.EX2 R107, R31 ;  /* 0x0000001f006b7308 */ /* 0x000fe20000000800 */
[----:B------:R-:W-:-:S02]  /*7490*/  PRMT R14, R160, 0x5410, R123 ;  /* 0x00005410a00e7816 */ /* 0x000fc4000000007b */
[----:B------:R-:W-:Y:S01]  /*74a0*/  @!P4 PRMT R160, R127, 0x5410, RZ ;  /* 0x000054107fa0c816 */ /* 0x000fe200000000ff */
[----:B------:R-:W3:Y:S01]  /*74b0*/  MUFU.EX2 R106, R39 ;  /* 0x00000027006a7308 */ /* 0x000ee20000000800 */
[----:B------:R-:W-:Y:S02]  /*74c0*/  F2FP.F16.F32.PACK_AB R7, R46, R124 ;  /* 0x0000007c2e07723e */ /* 0x000fe400000000ff */
[----:B------:R-:W-:Y:S01]  /*74d0*/  ISETP.LE.U32.AND P4, PT, R5, UR4, PT ;  /* 0x0000000405007c0c */ /* 0x000fe2000bf83070 */
[----:B------:R-:W-:Y:S01]  /*74e0*/  MUFU.EX2 R21, R32 ;  /* 0x0000002000157308 */ /* 0x000fe20000000800 */
[----:B------:R-:W-:Y:S02]  /*74f0*/  PRMT R5, R108, 0x5410, R5 ;  /* 0x000054106c057816 */ /* 0x000fe40000000005 */
[----:B------:R-:W-:Y:S01]  /*7500*/  HSET2.LE.AND R2, R2, R12, PT ;  /* 0x0000000c02027233 */ /* 0x000fe20003803000 */
[----:B------:R-:W4:Y:S01]  /*7510*/  MUFU.EX2 R17, R41 ;  /* 0x0000002900117308 */ /* 0x000f220000000800 */
[----:B------:R-:W-:-:S02]  /*7520*/  PRMT R122, R7, 0x7632, R122 ;  /* 0x00007632077a7816 */ /* 0x000fc4000000007a */
[----:B------:R-:W-:Y:S02]  /*7530*/  PRMT R121, R7, 0x7610, R121 ;  /* 0x0000761007797816 */ /* 0x000fe40000000079 */
[----:B------:R-:W-:Y:S02]  /*7540*/  HSET2.LE.AND R5, R5, R12, PT ;  /* 0x0000000c05057233 */ /* 0x000fe40003803000 */
[----:B------:R-:W-:Y:S01]  /*7550*/  PRMT R6, R121, 0x5410, R122 ;  /* 0x0000541079067816 */ /* 0x000fe2000000007a */
[----:B------:R-:W-:Y:S01]  /*7560*/  @!P4 HADD2 R128, -R122.H0_H0, -RZ.H0_H0 ;  /* 0xa00000ff7a80c230 */ /* 0x000fe20000000900 */
[----:B------:R-:W-:Y:S02]  /*7570*/  LOP3.LUT R4, R14, R2, RZ, 0xc0, !PT ;  /* 0x000000020e047212 */ /* 0x000fe400078ec0ff */
[----:B-1----:R-:W-:Y:S02]  /*7580*/  F2FP.F16.F32.PACK_AB R2, R52, R119 ;  /* 0x000000773402723e */ /* 0x002fe400000000ff */
[----:B------:R-:W-:-:S02]  /*7590*/  LOP3.LUT R5, R6, R5, RZ, 0xc0, !PT ;  /* 0x0000000506057212 */ /* 0x000fc400078ec0ff */
[C---:B------:R-:W-:Y:S02]  /*75a0*/  PRMT R120, R2.reuse, 0x7610, R120 ;  /* 0x0000761002787816 */ /* 0x040fe40000000078 */
[----:B------:R-:W-:Y:S02]  /*75b0*/  PRMT R139, R2, 0x7632, R139 ;  /* 0x00007632028b7816 */ /* 0x000fe4000000008b */
[----:B------:R-:W-:Y:S02]  /*75c0*/  LOP3.LUT R6, R0, 0xffff, RZ, 0xc0, !PT ;  /* 0x0000ffff00067812 */ /* 0x000fe400078ec0ff */
[----:B------:R-:W-:Y:S02]  /*75d0*/  MOV R104, R99 ;  /* 0x0000006300687202 */ /* 0x000fe40000000f00 */
[----:B------:R-:W-:Y:S01]  /*75e0*/  LOP3.LUT R2, R25, 0xff, RZ, 0xc0, !PT ;  /* 0x000000ff19027812 */ /* 0x000fe200078ec0ff */
[----:B------:R-:W-:Y:S01]  /*75f0*/  HMMA.16816.F32 R96, R8, R22, R48 ;  /* 0x000000160860723c */ /* 0x000fe20000001830 */
[----:B------:R-:W-:Y:S01]  /*7600*/  @P5 PRMT R190, R126, 0x5410, RZ ;  /* 0x000054107ebe5816 */ /* 0x000fe200000000ff */
[----:B------:R-:W-:Y:S01]  /*7610*/  IMAD.MOV.U32 R23, RZ, RZ, R87 ;  /* 0x000000ffff177224 */ /* 0x000fe200078e0057 */
[----:B------:R-:W-:Y:S01]  /*7620*/  ISETP.GT.U32.AND P5, PT, R13, UR4, PT ;  /* 0x000000040d007c0c */ /* 0x000fe2000bfa4070 */
[----:B------:R-:W-:Y:S01]  /*7630*/  IMAD.MOV.U32 R126, RZ, RZ, R56 ;  /* 0x000000ffff7e7224 */ /* 0x000fe200078e0038 */
[----:B------:R-:W-:Y:S01]  /*7640*/  SHF.R.U32.HI R87, RZ, 0x8, R6 ;  /* 0x00000008ff577819 */ /* 0x000fe20000011606 */
[----:B------:R-:W-:Y:S01]  /*7650*/  IMAD.MOV.U32 R22, RZ, RZ, R86 ;  /* 0x000000ffff167224 */ /* 0x000fe200078e0056 */
[----:B------:R-:W-:-:S02]  /*7660*/  LOP3.LUT R13, R20, 0xff00ff, RZ, 0xc0, !PT ;  /* 0x00ff00ff140d7812 */ /* 0x000fc400078ec0ff */
[----:B------:R-:W-:Y:S01]  /*7670*/  MOV R111, R112 ;  /* 0x00000070006f7202 */ /* 0x000fe20000000f00 */
[----:B------:R1:W-:Y:S01]  /*7680*/  MUFU.EX2 R20, R40 ;  /* 0x0000002800147308 */ /* 0x0003e20000000800 */
[----:B------:R-:W-:Y:S01]  /*7690*/  PRMT R6, R2, 0x5410, R109 ;  /* 0x0000541002067816 */ /* 0x000fe2000000006d */
[----:B------:R-:W-:Y:S01]  /*76a0*/  IMAD.MOV.U32 R127, RZ, RZ, R30 ;  /* 0x000000ffff7f7224 */ /* 0x000fe200078e001e */
[----:B------:R-:W-:Y:S01]  /*76b0*/  MOV R112, R58 ;  /* 0x0000003a00707202 */ /* 0x000fe20000000f00 */
[----:B------:R-:W-:Y:S01]  /*76c0*/  HMMA.16816.F32 R48, R8, R18, R60 ;  /* 0x000000120830723c */ /* 0x000fe2000000183c */
[C---:B------:R-:W-:Y:S02]  /*76d0*/  LOP3.LUT R58, R0.reuse, 0xff, RZ, 0xc0, !PT ;  /* 0x000000ff003a7812 */ /* 0x040fe400078ec0ff */
[----:B------:R-:W-:Y:S02]  /*76e0*/  PRMT R7, R0, 0x7632, R7 ;  /* 0x0000763200077816 */ /* 0x000fe40000000007 */
[----:B------:R-:W-:-:S02]  /*76f0*/  SHF.R.U32.HI R56, RZ, 0x18, R0 ;  /* 0x00000018ff387819 */ /* 0x000fc40000011600 */
[--C-:B------:R-:W-:Y:S02]  /*7700*/  HSET2.LE.AND R2, R13, R12.reuse, PT ;  /* 0x0000000c0d027233 */ /* 0x100fe40003803000 */
[----:B------:R-:W-:Y:S01]  /*7710*/  @!P4 PRMT R122, R128, 0x5410, RZ ;  /* 0x00005410807ac816 */ /* 0x000fe200000000ff */
[----:B------:R-:W-:Y:S01]  /*7720*/  IMAD.MOV.U32 R30, RZ, RZ, R81 ;  /* 0x000000ffff1e7224 */ /* 0x000fe200078e0051 */
[----:B------:R-:W-:Y:S01]  /*7730*/  PRMT R0, R117, 0x5410, R118 ;  /* 0x0000541075007816 */ /* 0x000fe20000000076 */
[----:B------:R2:W4:Y:S01]  /*7740*/  MUFU.EX2 R128, R35 ;  /* 0x0000002300807308 */ /* 0x0005220000000800 */
[--C-:B------:R-:W-:Y:S01]  /*7750*/  HSET2.LE.AND R13, R6, R12.reuse, PT ;  /* 0x0000000c060d7233 */ /* 0x100fe20003803000 */
[----:B------:R-:W-:Y:S01]  /*7760*/  IMAD.MOV.U32 R60, RZ, RZ, R126 ;  /* 0x000000ffff3c7224 */ /* 0x000fe200078e007e */
[----:B------:R-:W-:Y:S01]  /*7770*/  PRMT R6, R58, 0x5410, R87 ;  /* 0x000054103a067816 */ /* 0x000fe20000000057 */
[----:B------:R-:W-:Y:S01]  /*7780*/  IMAD.MOV.U32 R28, RZ, RZ, R83 ;  /* 0x000000ffff1c7224 */ /* 0x000fe200078e0053 */
[----:B------:R-:W-:Y:S01]  /*7790*/  LOP3.LUT R86, R7, 0xff, RZ, 0xc0, !PT ;  /* 0x000000ff07567812 */ /* 0x000fe200078ec0ff */
[----:B------:R-:W-:Y:S01]  /*77a0*/  IMAD.MOV.U32 R54, RZ, RZ, R38 ;  /* 0x000000ffff367224 */ /* 0x000fe200078e0026 */
[----:B------:R-:W-:Y:S01]  /*77b0*/  LOP3.LUT R7, R0, 0xff00ff, RZ, 0xc0, !PT ;  /* 0x00ff00ff00077812 */ /* 0x000fe200078ec0ff */
[----:B-1----:R-:W-:Y:S01]  /*77c0*/  IMAD.MOV.U32 R40, RZ, RZ, R22 ;  /* 0x000000ffff287224 */ /* 0x002fe200078e0016 */
[--C-:B------:R-:W-:Y:S01]  /*77d0*/  HSET2.LE.AND R0, R15, R12.reuse, PT ;  /* 0x0000000c0f007233 */ /* 0x100fe20003803000 */
[----:B------:R-:W-:Y:S01]  /*77e0*/  IMAD.MOV.U32 R55, RZ, RZ, R46 ;  /* 0x000000ffff377224 */ /* 0x000fe200078e002e */
[----:B------:R-:W-:Y:S01]  /*77f0*/  HSET2.LE.AND R15, R6, R12, PT ;  /* 0x0000000c060f7233 */ /* 0x000fe20003803000 */
[----:B------:R-:W-:Y:S01]  /*7800*/  IMAD.MOV.U32 R61, RZ, RZ, R244 ;  /* 0x000000ffff3d7224 */ /* 0x000fe200078e00f4 */
[----:B------:R-:W-:-:S02]  /*7810*/  PRMT R6, R86, 0x5410, R56 ;  /* 0x0000541056067816 */ /* 0x000fc40000000038 */
[--C-:B------:R-:W-:Y:S01]  /*7820*/  HSET2.LE.AND R14, R7, R12.reuse, PT ;  /* 0x0000000c070e7233 */ /* 0x100fe20003803000 */
[----:B------:R-:W-:Y:S01]  /*7830*/  IMAD.MOV.U32 R81, RZ, RZ, R158 ;  /* 0x000000ffff517224 */ /* 0x000fe200078e009e */
[----:B------:R-:W-:Y:S02]  /*7840*/  F2FP.F16.F32.PACK_AB R7, R16, R125 ;  /* 0x0000007d1007723e */ /* 0x000fe400000000ff */
[----:B------:R-:W-:Y:S01]  /*7850*/  MOV R126, R29 ;  /* 0x0000001d007e7202 */ /* 0x000fe20000000f00 */
[----:B------:R-:W-:Y:S01]  /*7860*/  IMAD.MOV.U32 R83, RZ, RZ, R156 ;  /* 0x000000ffff537224 */ /* 0x000fe200078e009c */
[----:B------:R-:W-:Y:S01]  /*7870*/  HSET2.LE.AND R12, R6, R12, PT ;  /* 0x0000000c060c7233 */ /* 0x000fe20003803000 */
[----:B------:R-:W-:Y:S01]  /*7880*/  IMAD.MOV.U32 R38, RZ, RZ, R82 ;  /* 0x000000ffff267224 */ /* 0x000fe200078e0052 */
[----:B------:R-:W-:Y:S01]  /*7890*/  PRMT R6, R120, 0x5410, R139 ;  /* 0x0000541078067816 */ /* 0x000fe2000000008b */
[----:B------:R-:W-:Y:S01]  /*78a0*/  IMAD.MOV.U32 R22, RZ, RZ, R45 ;  /* 0x000000ffff167224 */ /* 0x000fe200078e002d */
[----:B--2---:R-:W-:-:S02]  /*78b0*/  PRMT R35, R7, 0x7610, R35 ;  /* 0x0000761007237816 */ /* 0x004fc40000000023 */
[----:B------:R-:W-:Y:S02]  /*78c0*/  MOV R41, R23 ;  /* 0x0000001700297202 */ /* 0x000fe40000000f00 */
[----:B------:R-:W-:Y:S01]  /*78d0*/  MOV R31, R47 ;  /* 0x0000002f001f7202 */ /* 0x000fe20000000f00 */
[----:B------:R-:W-:Y:S01]  /*78e0*/  IMAD.MOV.U32 R62, RZ, RZ, R241 ;  /* 0x000000ffff3e7224 */ /* 0x000fe200078e00f1 */
[----:B------:R-:W-:Y:S01]  /*78f0*/  LOP3.LUT R6, R6, R0, RZ, 0xc0, !PT ;  /* 0x0000000006067212 */ /* 0x000fe200078ec0ff */
[----:B------:R-:W-:Y:S01]  /*7900*/  IMAD.MOV.U32 R63, RZ, RZ, R215 ;  /* 0x000000ffff3f7224 */ /* 0x000fe200078e00d7 */
[----:B------:R-:W-:Y:S01]  /*7910*/  F2FP.F16.F32.PACK_AB R0, R53, R105 ;  /* 0x000000693500723e */ /* 0x000fe200000000ff */
[----:B------:R-:W-:Y:S01]  /*7920*/  IMAD.MOV.U32 R18, RZ, RZ, R55 ;  /* 0x000000ffff127224 */ /* 0x000fe200078e0037 */
[----:B------:R-:W-:Y:S01]  /*7930*/  PRMT R34, R7, 0x7632, R34 ;  /* 0x0000763207227816 */ /* 0x000fe20000000022 */
[----:B------:R-:W-:Y:S01]  /*7940*/  @!P1 HADD2 R214, -R120.H0_H0, -RZ.H0_H0 ;  /* 0xa00000ff78d69230 */ /* 0x000fe20000000900 */
[C---:B------:R-:W-:Y:S01]  /*7950*/  PRMT R138, R0.reuse, 0x7610, R138 ;  /* 0x00007610008a7816 */ /* 0x040fe2000000008a */
[----:B------:R1:W5:Y:S01]  /*7960*/  LDL.LU R244, [R1+0xac] ;  /* 0x0000ac0001f47983 */ /* 0x0003620000300800 */
[----:B------:R-:W-:-:S02]  /*7970*/  PRMT R137, R0, 0x7632, R137 ;  /* 0x0000763200897816 */ /* 0x000fc40000000089 */
[----:B------:R-:W-:Y:S02]  /*7980*/  PRMT R0, R35, 0x5410, R34 ;  /* 0x0000541023007816 */ /* 0x000fe40000000022 */
[----:B------:R-:W-:Y:S01]  /*7990*/  MOV R29, R80 ;  /* 0x00000050001d7202 */ /* 0x000fe20000000f00 */
[----:B------:R-:W-:Y:S01]  /*79a0*/  IMAD.MOV.U32 R82, RZ, RZ, R157 ;  /* 0x000000ffff527224 */ /* 0x000fe200078e009d */
[----:B------:R-:W-:Y:S01]  /*79b0*/  LOP3.LUT R7, R0, R2, RZ, 0xc0, !PT ;  /* 0x0000000200077212 */ /* 0x000fe200078ec0ff */
[----:B------:R-:W-:Y:S01]  /*79c0*/  IMAD.MOV.U32 R23, RZ, RZ, R44 ;  /* 0x000000ffff177224 */ /* 0x000fe200078e002c */
[----:B------:R-:W-:Y:S01]  /*79d0*/  PRMT R0, R138, 0x5410, R137 ;  /* 0x000054108a007816 */ /* 0x000fe20000000089 */
[----:B------:R1:W5:Y:S03]  /*79e0*/  LDL.LU R241, [R1+0xa8] ;  /* 0x0000a80001f17983 */ /* 0x0003660000300800 */
[----:B------:R-:W-:Y:S01]  /*79f0*/  LOP3.LUT R158, R0, R13, RZ, 0xc0, !PT ;  /* 0x0000000d009e7212 */ /* 0x000fe200078ec0ff */
[----:B------:R-:W-:Y:S01]  /*7a00*/  IMAD.MOV.U32 R80, RZ, RZ, R159 ;  /* 0x000000ffff507224 */ /* 0x000fe200078e009f */
[----:B---3--:R-:W-:Y:S01]  /*7a10*/  F2FP.F16.F32.PACK_AB R0, R106, R107 ;  /* 0x0000006b6a00723e */ /* 0x008fe200000000ff */
[----:B------:R1:W5:Y:S03]  /*7a20*/  LDL.LU R215, [R1+0xa4] ;  /* 0x0000a40001d77983 */ /* 0x0003660000300800 */
[----:B------:R-:W-:-:S02]  /*7a30*/  PRMT R33, R0, 0x7610, R33 ;  /* 0x0000761000217816 */ /* 0x000fc40000000021 */
[----:B------:R-:W-:Y:S02]  /*7a40*/  PRMT R32, R0, 0x7632, R32 ;  /* 0x0000763200207816 */ /* 0x000fe40000000020 */
[----:B----4-:R-:W-:Y:S02]  /*7a50*/  F2FP.F16.F32.PACK_AB R0, R17, R21 ;  /* 0x000000151100723e */ /* 0x010fe400000000ff */
[----:B------:R-:W-:Y:S02]  /*7a60*/  F2FP.F16.F32.PACK_AB R2, R20, R128 ;  /* 0x000000801402723e */ /* 0x000fe400000000ff */
[C---:B------:R-:W-:Y:S02]  /*7a70*/  PRMT R25, R0.reuse, 0x7610, R25 ;  /* 0x0000761000197816 */ /* 0x040fe40000000019 */
[----:B------:R-:W-:Y:S02]  /*7a80*/  PRMT R24, R0, 0x7632, R24 ;  /* 0x0000763200187816 */ /* 0x000fe40000000018 */
[----:B------:R-:W-:-:S02]  /*7a90*/  PRMT R0, R33, 0x5410, R32 ;  /* 0x0000541021007816 */ /* 0x000fc40000000020 */
[C---:B------:R-:W-:Y:S02]  /*7aa0*/  PRMT R27, R2.reuse, 0x7610, R27 ;  /* 0x00007610021b7816 */ /* 0x040fe4000000001b */
[----:B------:R-:W-:Y:S02]  /*7ab0*/  PRMT R26, R2, 0x7632, R26 ;  /* 0x00007632021a7816 */ /* 0x000fe4000000001a */
[----:B------:R-:W-:Y:S02]  /*7ac0*/  LOP3.LUT R159, R0, R14, RZ, 0xc0, !PT ;  /* 0x0000000e009f7212 */ /* 0x000fe400078ec0ff */
[----:B------:R-:W-:-:S04]  /*7ad0*/  PRMT R0, R27, 0x5410, R26 ;  /* 0x000054101b007816 */ /* 0x000fc8000000001a */
[----:B------:R-:W-:Y:S02]  /*7ae0*/  LOP3.LUT R156, R0, R15, RZ, 0xc0, !PT ;  /* 0x0000000f009c7212 */ /* 0x000fe400078ec0ff */
[----:B------:R-:W-:-:S04]  /*7af0*/  PRMT R0, R25, 0x5410, R24 ;  /* 0x0000541019007816 */ /* 0x000fc80000000018 */
[----:B------:R-:W-:Y:S02]  /*7b00*/  LOP3.LUT R157, R0, R12, RZ, 0xc0, !PT ;  /* 0x0000000c009d7212 */ /* 0x000fe400078ec0ff */
[----:B------:R-:W2:Y:S02]  /*7b10*/  LDSM.16.MT88.4 R12, [R84+0x16800] ;  /* 0x01680000540c783b */ /* 0x000ea40000004200 */
[----:B--2---:R-:W-:Y:S01]  /*7b20*/  HMMA.16816.F32 R44, R8, R12, R72 ;  /* 0x0000000c082c723c */ /* 0x004fe20000001848 */
[----:B------:R-:W-:-:S07]  /*7b30*/  IMAD.MOV.U32 R75, RZ, RZ, R38 ;  /* 0x000000ffff4b7224 */ /* 0x000fce00078e0026 */
[----:B------:R-:W-:Y:S01]  /*7b40*/  HMMA.16816.F32 R36, R8, R14, R68 ;  /* 0x0000000e0824723c */ /* 0x000fe20000001844 */
[----:B------:R-:W2:Y:S04]  /*7b50*/  LDSM.16.MT88.4 R8, [R85+0x11000] ;  /* 0x011000005508783b */ /* 0x000ea80000004200 */
[----:B------:R-:W3:Y:S01]  /*7b60*/  LDSM.16.MT88.4 R12, [R57+0x11000] ;  /* 0x01100000390c783b */ /* 0x000ee20000004200 */
[----:B------:R-:W-:Y:S01]  /*7b70*/  MOV R72, R31 ;  /* 0x0000001f00487202 */ /* 0x000fe20000000f00 */
[----:B------:R-:W-:Y:S01]  /*7b80*/  IMAD.MOV.U32 R74, RZ, RZ, R28 ;  /* 0x000000ffff4a7224 */ /* 0x000fe200078e001c */
[----:B------:R-:W-:Y:S01]  /*7b90*/  MOV R69, R30 ;  /* 0x0000001e00457202 */ /* 0x000fe20000000f00 */
[----:B------:R-:W-:Y:S01]  /*7ba0*/  IMAD.MOV.U32 R68, RZ, RZ, R29 ;  /* 0x000000ffff447224 */ /* 0x000fe200078e001d */
[C---:B--2---:R-:W-:Y:S08]  /*7bb0*/  HMMA.16816.F32 R140, R4.reuse, R8, R140 ;  /* 0x00000008048c723c */ /* 0x044ff0000000188c */
[C---:B------:R-:W-:Y:S01]  /*7bc0*/  HMMA.16816.F32 R28, R4.reuse, R10, R164 ;  /* 0x0000000a041c723c */ /* 0x040fe200000018a4 */
[----:B------:R-:W2:Y:S07]  /*7bd0*/  LDSM.16.MT88.4 R8, [R59+0x11000] ;  /* 0x011000003b08783b */ /* 0x000eae0000004200 */
[C---:B---3--:R-:W-:Y:S08]  /*7be0*/  HMMA.16816.F32 R80, R4.reuse, R12, R80 ;  /* 0x0000000c0450723c */ /* 0x048ff00000001850 */
[----:B------:R-:W-:Y:S01]  /*7bf0*/  HMMA.16816.F32 R88, R4, R14, R88 ;  /* 0x0000000e0458723c */ /* 0x000fe20000001858 */
[----:B------:R-:W3:Y:S01]  /*7c00*/  LDSM.16.MT88.4 R12, [R84+0x11000] ;  /* 0x01100000540c783b */ /* 0x000ee20000004200 */
[----:B------:R-:W-:-:S02]  /*7c10*/  IMAD.MOV.U32 R70, RZ, RZ, R209 ;  /* 0x000000ffff467224 */ /* 0x000fc400078e00d1 */
[----:B------:R-:W-:Y:S01]  /*7c20*/  IMAD.MOV.U32 R71, RZ, RZ, R208 ;  /* 0x000000ffff477224 */ /* 0x000fe200078e00d0 */
[----:B------:R-:W-:-:S03]  /*7c30*/  MOV R19, R127 ;  /* 0x0000007f00137202 */ /* 0x000fc60000000f00 */
[C---:B--2---:R-:W-:Y:S01]  /*7c40*/  HMMA.16816.F32 R164, R4.reuse, R8, R228 ;  /* 0x0000000804a4723c */ /* 0x044fe200000018e4 */
[----:B------:R-:W-:Y:S01]  /*7c50*/  IMAD.MOV.U32 R73, RZ, RZ, R54 ;  /* 0x000000ffff497224 */ /* 0x000fe200078e0036 */
[----:B------:R-:W-:Y:S01]  /*7c60*/  @!P1 PRMT R120, R214, 0x5410, RZ ;  /* 0x00005410d6789816 */ /* 0x000fe200000000ff */
[----:B------:R-:W-:Y:S01]  /*7c70*/  IMAD.MOV.U32 R2, RZ, RZ, R17 ;  /* 0x000000ffff027224 */ /* 0x000fe200078e0011 */
[----:B------:R1:W5:Y:S04]  /*7c80*/  LDL.LU R209, [R1+0xa0] ;  /* 0x0000a00001d17983 */ /* 0x0003680000300800 */
[C---:B------:R-:W-:Y:S01]  /*7c90*/  HMMA.16816.F32 R176, R4.reuse, R10, R176 ;  /* 0x0000000a04b0723c */ /* 0x040fe200000018b0 */
[----:B------:R-:W2:Y:S07]  /*7ca0*/  LDSM.16.MT88.4 R8, [R85+0x13000] ;  /* 0x013000005508783b */ /* 0x000eae0000004200 */
[C---:B---3--:R-:W-:Y:S08]  /*7cb0*/  HMMA.16816.F32 R228, R4.reuse, R12, R68 ;  /* 0x0000000c04e4723c */ /* 0x048ff00000001844 */
[----:B------:R-:W-:Y:S01]  /*7cc0*/  HMMA.16816.F32 R248, R4, R14, R248 ;  /* 0x0000000e04f8723c */ /* 0x000fe200000018f8 */
[----:B------:R-:W3:Y:S01]  /*7cd0*/  LDSM.16.MT88.4 R12, [R57+0x13000] ;  /* 0x01300000390c783b */ /* 0x000ee20000004200 */
[----:B------:R-:W-:-:S02]  /*7ce0*/  IMAD.MOV.U32 R17, RZ, RZ, R22 ;  /* 0x000000ffff117224 */ /* 0x000fc400078e0016 */
[----:B------:R-:W-:Y:S01]  /*7cf0*/  IMAD.MOV.U32 R127, RZ, RZ, R23 ;  /* 0x000000ffff7f7224 */ /* 0x000fe200078e0017 */
[----:B------:R-:W-:Y:S01]  /*7d00*/  ISETP.LE.U32.AND P1, PT, R58, UR4, PT ;  /* 0x000000043a007c0c */ /* 0x000fe2000bf23070 */
[----:B------:R1:W5:Y:S02]  /*7d10*/  LDL.LU R208, [R1+0x9c] ;  /* 0x00009c0001d07983 */ /* 0x0003640000300800 */
[C---:B--2---:R-:W-:Y:S08]  /*7d20*/  HMMA.16816.F32 R60, R4.reuse, R8, R60 ;  /* 0x00000008043c723c */ /* 0x044ff0000000183c */
[C---:B------:R-:W-:Y:S01]  /*7d30*/  HMMA.16816.F32 R40, R4.reuse, R10, R40 ;  /* 0x0000000a0428723c */ /* 0x040fe20000001828 */
[----:B------:R-:W2:Y:S07]  /*7d40*/  LDSM.16.MT88.4 R8, [R59+0x13000] ;  /* 0x013000003b08783b */ /* 0x000eae0000004200 */
[----:B---3--:R-:W-:Y:S01]  /*7d50*/  HMMA.16816.F32 R68, R4, R12, R72 ;  /* 0x0000000c0444723c */ /* 0x008fe20000001848 */
[----:B------:R-:W-:Y:S01]  /*7d60*/  IMAD.MOV.U32 R75, RZ, RZ, R53 ;  /* 0x000000ffff4b7224 */ /* 0x000fe200078e0035 */
[----:B------:R-:W-:-:S06]  /*7d70*/  MOV R72, R52 ;  /* 0x0000003400487202 */ /* 0x000fcc0000000f00 */
[----:B------:R-:W-:Y:S01]  /*7d80*/  HMMA.16816.F32 R52, R4, R14, R220 ;  /* 0x0000000e0434723c */ /* 0x000fe200000018dc */
[----:B------:R-:W3:Y:S01]  /*7d90*/  LDSM.16.MT88.4 R12, [R84+0x13000] ;  /* 0x01300000540c783b */ /* 0x000ee20000004200 */
[----:B------:R-:W-:Y:S01]  /*7da0*/  IMAD.MOV.U32 R22, RZ, RZ, R126 ;  /* 0x000000ffff167224 */ /* 0x000fe200078e007e */
[----:B------:R-:W-:Y:S01]  /*7db0*/  MOV R126, R112 ;  /* 0x00000070007e7202 */ /* 0x000fe20000000f00 */
[----:B------:R-:W-:Y:S02]  /*7dc0*/  IMAD.MOV.U32 R74, RZ, RZ, R21 ;  /* 0x000000ffff4a7224 */ /* 0x000fe400078e0015 */
[----:B------:R-:W-:Y:S02]  /*7dd0*/  IMAD.MOV.U32 R23, RZ, RZ, R115 ;  /* 0x000000ffff177224 */ /* 0x000fe400078e0073 */
[----:B------:R-:W-:Y:S02]  /*7de0*/  IMAD.MOV.U32 R21, RZ, RZ, R114 ;  /* 0x000000ffff157224 */ /* 0x000fe400078e0072 */
[----:B------:R-:W-:-:S02]  /*7df0*/  IMAD.MOV.U32 R73, RZ, RZ, R113 ;  /* 0x000000ffff497224 */ /* 0x000fc400078e0071 */
[C---:B--2---:R-:W-:Y:S08]  /*7e00*/  HMMA.16816.F32 R112, R4.reuse, R8, R204 ;  /* 0x000000080470723c */ /* 0x044ff000000018cc */
[C---:B------:R-:W-:Y:S01]  /*7e10*/  HMMA.16816.F32 R184, R4.reuse, R10, R184 ;  /* 0x0000000a04b8723c */ /* 0x040fe200000018b8 */
[----:B------:R-:W2:Y:S07]  /*7e20*/  LDSM.16.MT88.4 R8, [R85+0x15000] ;  /* 0x015000005508783b */ /* 0x000eae0000004200 */
[----:B---3--:R-:W-:Y:S01]  /*7e30*/  HMMA.16816.F32 R168, R4, R14, R168 ;  /* 0x0000000e04a8723c */ /* 0x008fe200000018a8 */
[----:B------:R-:W-:-:S02]  /*7e40*/  IMAD.MOV.U32 R207, RZ, RZ, R2 ;  /* 0x000000ffffcf7224 */ /* 0x000fc400078e0002 */
[----:B------:R-:W-:Y:S02]  /*7e50*/  IMAD.MOV.U32 R2, RZ, RZ, R110 ;  /* 0x000000ffff027224 */ /* 0x000fe400078e006e */
[----:B------:R-:W-:Y:S02]  /*7e60*/  IMAD.MOV.U32 R204, RZ, RZ, R19 ;  /* 0x000000ffffcc7224 */ /* 0x000fe400078e0013 */
[----:B------:R-:W-:Y:S02]  /*7e70*/  IMAD.MOV.U32 R222, RZ, RZ, R17 ;  /* 0x000000ffffde7224 */ /* 0x000fe400078e0011 */
[----:B------:R-:W-:Y:S02]  /*7e80*/  IMAD.MOV.U32 R206, RZ, RZ, R20 ;  /* 0x000000ffffce7224 */ /* 0x000fe400078e0014 */
[----:B------:R-:W-:Y:S02]  /*7e90*/  IMAD.MOV.U32 R17, RZ, RZ, R22 ;  /* 0x000000ffff117224 */ /* 0x000fe400078e0016 */
[----:B------:R-:W-:Y:S01]  /*7ea0*/  IMAD.MOV.U32 R19, RZ, RZ, R23 ;  /* 0x000000ffff137224 */ /* 0x000fe200078e0017 */
[----:B------:R-:W-:Y:S01]  /*7eb0*/  HMMA.16816.F32 R236, R4, R12, R236 ;  /* 0x0000000c04ec723c */ /* 0x000fe200000018ec */
[----:B------:R-:W3:Y:S04]  /*7ec0*/  LDSM.16.MT88.4 R12, [R57+0x15000] ;  /* 0x01500000390c783b */ /* 0x000ee80000004200 */
[----:B------:R-:W-:-:S02]  /*7ed0*/  IMAD.MOV.U32 R110, RZ, RZ, R171 ;  /* 0x000000ffff6e7224 */ /* 0x000fc400078e00ab */
[----:B------:R-:W-:Y:S01]  /*7ee0*/  IMAD.MOV.U32 R171, RZ, RZ, R21 ;  /* 0x000000ffffab7224 */ /* 0x000fe200078e0015 */
[C---:B--2---:R-:W-:Y:S08]  /*7ef0*/  HMMA.16816.F32 R92, R4.reuse, R8, R92 ;  /* 0x00000008045c723c */ /* 0x044ff0000000185c */
[C---:B------:R-:W-:Y:S01]  /*7f00*/  HMMA.16816.F32 R20, R4.reuse, R10, R76 ;  /* 0x0000000a0414723c */ /* 0x040fe2000000184c */
[----:B------:R-:W2:Y:S07]  /*7f10*/  LDSM.16.MT88.4 R8, [R59+0x15000] ;  /* 0x015000003b08783b */ /* 0x000eae0000004200 */
[C---:B---3--:R-:W-:Y:S08]  /*7f20*/  HMMA.16816.F32 R100, R4.reuse, R12, R100 ;  /* 0x0000000c0464723c */ /* 0x048ff00000001864 */
[C---:B------:R-:W-:Y:S01]  /*7f30*/  HMMA.16816.F32 R76, R4.reuse, R14, R152 ;  /* 0x0000000e044c723c */ /* 0x040fe20000001898 */
[----:B------:R-:W3:Y:S07]  /*7f40*/  LDSM.16.MT88.4 R12, [R84+0x15000] ;  /* 0x01500000540c783b */ /* 0x000eee0000004200 */
[C---:B--2---:R-:W-:Y:S08]  /*7f50*/  HMMA.16816.F32 R172, R4.reuse, R8, R172 ;  /* 0x0000000804ac723c */ /* 0x044ff000000018ac */
[----:B------:R-:W-:Y:S01]  /*7f60*/  HMMA.16816.F32 R180, R4, R10, R180 ;  /* 0x0000000a04b4723c */ /* 0x000fe200000018b4 */
[----:B------:R-:W2:Y:S01]  /*7f70*/  LDSM.16.MT88.4 R8, [R85+0x17000] ;  /* 0x017000005508783b */ /* 0x000ea20000004200 */
[----:B------:R-:W-:Y:S01]  /*7f80*/  IMAD.MOV.U32 R205, RZ, RZ, R18 ;  /* 0x000000ffffcd7224 */ /* 0x000fe200078e0012 */
[----:B------:R-:W-:Y:S01]  /*7f90*/  MOV R223, R16 ;  /* 0x0000001000df7202 */ /* 0x000fe20000000f00 */
[----:B------:R-:W-:Y:S01]  /*7fa0*/  IMAD.MOV.U32 R18, RZ, RZ, R111 ;  /* 0x000000ffff127224 */ /* 0x000fe200078e006f */
[----:B------:R-:W-:Y:S01]  /*7fb0*/  MOV R0, R126 ;  /* 0x0000007e00007202 */ /* 0x000fe20000000f00 */
[----:B------:R-:W-:Y:S01]  /*7fc0*/  IMAD.MOV.U32 R16, RZ, RZ, R169 ;  /* 0x000000ffff107224 */ /* 0x000fe200078e00a9 */
[----:B------:R-:W-:Y:S01]  /*7fd0*/  MOV R111, R170 ;  /* 0x000000aa006f7202 */ /* 0x000fe20000000f00 */
[----:B------:R-:W-:-:S02]  /*7fe0*/  IMAD.MOV.U32 R221, RZ, RZ, R127 ;  /* 0x000000ffffdd7224 */ /* 0x000fc400078e007f */
[----:B------:R-:W-:Y:S02]  /*7ff0*/  IMAD.MOV.U32 R169, RZ, RZ, R125 ;  /* 0x000000ffffa97224 */ /* 0x000fe400078e007d */
[----:B------:R-:W-:Y:S01]  /*8000*/  IMAD.MOV.U32 R170, RZ, RZ, R124 ;  /* 0x000000ffffaa7224 */ /* 0x000fe200078e007c */
[C---:B---3--:R-:W-:Y:S08]  /*8010*/  HMMA.16816.F32 R224, R4.reuse, R12, R224 ;  /* 0x0000000c04e0723c */ /* 0x048ff000000018e0 */
[C---:B------:R-:W-:Y:S01]  /*8020*/  HMMA.16816.F32 R232, R4.reuse, R14, R232 ;  /* 0x0000000e04e8723c */ /* 0x040fe200000018e8 */
[----:B------:R-:W3:Y:S07]  /*8030*/  LDSM.16.MT88.4 R12, [R57+0x17000] ;  /* 0x01700000390c783b */ /* 0x000eee0000004200 */
[----:B--2---:R-:W-:Y:S01]  /*8040*/  HMMA.16816.F32 R124, R4, R8, R148 ;  /* 0x00000008047c723c */ /* 0x004fe20000001894 */
[----:B------:R-:W-:Y:S01]  /*8050*/  MOV R151, R0 ;  /* 0x0000000000977202 */ /* 0x000fe20000000f00 */
[----:B------:R-:W-:Y:S01]  /*8060*/  IMAD.MOV.U32 R0, RZ, RZ, R2 ;  /* 0x000000ffff007224 */ /* 0x000fe200078e0002 */
[----:B------:R-:W-:Y:S01]  /*8070*/  MOV R148, R16 ;  /* 0x0000001000947202 */ /* 0x000fe20000000f00 */
[----:B------:R-:W-:-:S02]  /*8080*/  IMAD.MOV.U32 R150, RZ, RZ, R18 ;  /* 0x000000ffff967224 */ /* 0x000fc400078e0012 */
[----:B------:R-:W-:Y:S02]  /*8090*/  IMAD.MOV.U32 R2, RZ, RZ, R19 ;  /* 0x000000ffff027224 */ /* 0x000fe400078e0013 */
[----:B------:R-:W-:Y:S02]  /*80a0*/  IMAD.MOV.U32 R149, RZ, RZ, R17 ;  /* 0x000000ffff957224 */ /* 0x000fe400078e0011 */
[----:B------:R-:W-:Y:S01]  /*80b0*/  HMMA.16816.F32 R16, R4, R10, R144 ;  /* 0x0000000a0410723c */ /* 0x000fe20000001890 */
[----:B------:R-:W2:Y:S01]  /*80c0*/  LDSM.16.MT88.4 R8, [R59+0x17000] ;  /* 0x017000003b08783b */ /* 0x000ea20000004200 */
[----:B------:R-:W-:-:S03]  /*80d0*/  IMAD.MOV.U32 R220, RZ, RZ, R168 ;  /* 0x000000ffffdc7224 */ /* 0x000fc600078e00a8 */
[----:B------:R-:W-:Y:S03]  /*80e0*/  LDSM.16.MT88.4 R144, [R85+0x11800] ;  /* 0x011800005590783b */ /* 0x000fe60000004200 */
[C---:B---3--:R-:W-:Y:S08]  /*80f0*/  HMMA.16816.F32 R132, R4.reuse, R12, R132 ;  /* 0x0000000c0484723c */ /* 0x048ff00000001884 */
[----:B------:R-:W-:Y:S01]  /*8100*/  HMMA.16816.F32 R12, R4, R14, R96 ;  /* 0x0000000e040c723c */ /* 0x000fe20000001860 */
[----:B------:R-:W-:-:S02]  /*8110*/  IMAD.MOV.U32 R97, RZ, RZ, R169 ;  /* 0x000000ffff617224 */ /* 0x000fc400078e00a9 */
[----:B------:R-:W-:Y:S02]  /*8120*/  IMAD.MOV.U32 R98, RZ, RZ, R170 ;  /* 0x000000ffff627224 */ /* 0x000fe400078e00aa */
[----:B------:R-:W-:-:S03]  /*8130*/  IMAD.MOV.U32 R99, RZ, RZ, R171 ;  /* 0x000000ffff637224 */ /* 0x000fc600078e00ab */
[C---:B--2---:R-:W-:Y:S01]  /*8140*/  HMMA.16816.F32 R152, R4.reuse, R8, R64 ;  /* 0x000000080498723c */ /* 0x044fe20000001840 */
[----:B------:R-:W-:Y:S07]  /*8150*/  LDSM.16.MT88.4 R64, [R85+0x13800] ;  /* 0x013800005540783b */ /* 0x000fee0000004200 */
[----:B------:R-:W-:Y:S01]  /*8160*/  HMMA.16816.F32 R168, R4, R10, R48 ;  /* 0x0000000a04a8723c */ /* 0x000fe20000001830 */
[----:B------:R-:W2:Y:S01]  /*8170*/  LDSM.16.MT88.4 R8, [R84+0x17000] ;  /* 0x017000005408783b */ /* 0x000ea20000004200 */
[----:B------:R-:W-:Y:S01]  /*8180*/  IMAD.MOV.U32 R48, RZ, RZ, R221 ;  /* 0x000000ffff307224 */ /* 0x000fe200078e00dd */
[----:B------:R-:W-:Y:S01]  /*8190*/  MOV R49, R222 ;  /* 0x000000de00317202 */ /* 0x000fe20000000f00 */
[----:B------:R-:W-:-:S02]  /*81a0*/  IMAD.MOV.U32 R50, RZ, RZ, R223 ;  /* 0x000000ffff327224 */ /* 0x000fc400078e00df */
[----:B------:R-:W-:Y:S02]  /*81b0*/  IMAD.MOV.U32 R51, RZ, RZ, R220 ;  /* 0x000000ffff337224 */ /* 0x000fe400078e00dc */
[C---:B--2---:R-:W-:Y:S01]  /*81c0*/  HMMA.16816.F32 R220, R4.reuse, R8, R44 ;  /* 0x0000000804dc723c */ /* 0x044fe2000000182c */
[----:B------:R-:W-:Y:S01]  /*81d0*/  MOV R46, R204 ;  /* 0x000000cc002e7202 */ /* 0x000fe20000000f00 */
[----:B------:R-:W-:Y:S02]  /*81e0*/  IMAD.MOV.U32 R47, RZ, RZ, R205 ;  /* 0x000000ffff2f7224 */ /* 0x000fe400078e00cd */
[----:B------:R-:W-:Y:S02]  /*81f0*/  IMAD.MOV.U32 R8, RZ, RZ, R206 ;  /* 0x000000ffff087224 */ /* 0x000fe400078e00ce */
[----:B------:R-:W-:Y:S02]  /*8200*/  IMAD.MOV.U32 R9, RZ, RZ, R207 ;  /* 0x000000ffff097224 */ /* 0x000fe400078e00cf */
[----:B------:R-:W-:Y:S01]  /*8210*/  HMMA.16816.F32 R204, R4, R10, R36 ;  /* 0x0000000a04cc723c */ /* 0x000fe20000001824 */
[----:B------:R-:W-:Y:S01]  /*8220*/  MOV R36, R128 ;  /* 0x0000008000247202 */ /* 0x000fe20000000f00 */
[----:B------:R-:W-:-:S02]  /*8230*/  IMAD.MOV.U32 R37, RZ, RZ, R129 ;  /* 0x000000ffff257224 */ /* 0x000fc400078e0081 */
[----:B------:R-:W-:Y:S02]  /*8240*/  IMAD.MOV.U32 R38, RZ, RZ, R130 ;  /* 0x000000ffff267224 */ /* 0x000fe400078e0082 */
[----:B------:R-:W-:Y:S02]  /*8250*/  IMAD.MOV.U32 R39, RZ, RZ, R131 ;  /* 0x000000ffff277224 */ /* 0x000fe400078e0083 */
[----:B------:R-:W2:Y:S01]  /*8260*/  LDSM.16.MT88.4 R128, [R85+0x17800] ;  /* 0x017800005580783b */ /* 0x000ea20000004200 */
[----:B------:R-:W-:Y:S02]  /*8270*/  IMAD.MOV.U32 R11, RZ, RZ, R99 ;  /* 0x000000ffff0b7224 */ /* 0x000fe400078e0063 */
[----:B------:R-:W-:Y:S02]  /*8280*/  IMAD.MOV.U32 R10, RZ, RZ, R8 ;  /* 0x000000ffff0a7224 */ /* 0x000fe400078e0008 */
[----:B------:R-:W-:Y:S02]  /*8290*/  IMAD.MOV.U32 R8, RZ, RZ, R72 ;  /* 0x000000ffff087224 */ /* 0x000fe400078e0048 */
[----:B------:R-:W-:-:S02]  /*82a0*/  IMAD.MOV.U32 R7, RZ, RZ, R75 ;  /* 0x000000ffff077224 */ /* 0x000fc400078e004b */
[----:B------:R-:W-:Y:S02]  /*82b0*/  IMAD.MOV.U32 R44, RZ, RZ, R97 ;  /* 0x000000ffff2c7224 */ /* 0x000fe400078e0061 */
[----:B------:R-:W-:Y:S01]  /*82c0*/  IMAD.MOV.U32 R45, RZ, RZ, R98 ;  /* 0x000000ffff2d7224 */ /* 0x000fe200078e0062 */
[C---:B------:R-:W-:Y:S01]  /*82d0*/  HMMA.16816.F32 R60, R156.reuse, R64, R60 ;  /* 0x000000409c3c723c */ /* 0x040fe2000000183c */
[----:B------:R-:W-:Y:S07]  /*82e0*/  LDSM.16.MT88.4 R96, [R85+0x15800] ;  /* 0x015800005560783b */ /* 0x000fee0000004200 */
[C---:B--2---:R-:W-:Y:S08]  /*82f0*/  HMMA.16816.F32 R124, R156.reuse, R128, R124 ;  /* 0x000000809c7c723c */ /* 0x044ff0000000187c */
[----:B------:R-:W-:Y:S01]  /*8300*/  HMMA.16816.F32 R128, R156, R130, R16 ;  /* 0x000000829c80723c */ /* 0x000fe20000001810 */
[----:B------:R-:W-:Y:S01]  /*8310*/  IMAD.MOV.U32 R19, RZ, RZ, R11 ;  /* 0x000000ffff137224 */ /* 0x000fe200078e000b */
[----:B------:R-:W-:Y:S01]  /*8320*/  MOV R11, R9 ;  /* 0x00000009000b7202 */ /* 0x000fe20000000f00 */
[----:B------:R-:W-:-:S02]  /*8330*/  IMAD.MOV.U32 R17, RZ, RZ, R73 ;  /* 0x000000ffff117224 */ /* 0x000fc400078e0049 */
[----:B------:R-:W-:Y:S02]  /*8340*/  IMAD.MOV.U32 R9, RZ, RZ, R74 ;  /* 0x000000ffff097224 */ /* 0x000fe400078e004a */
[----:B------:R-:W2:Y:S01]  /*8350*/  LDSM.16.MT88.4 R72, [R57+0x13800] ;  /* 0x013800003948783b */ /* 0x000ea20000004200 */
[----:B------:R-:W-:Y:S03]  /*8360*/  HMMA.16816.F32 R64, R156, R66, R40 ;  /* 0x000000429c40723c */ /* 0x000fe60000001828 */
[----:B------:R-:W3:Y:S01]  /*8370*/  LDSM.16.MT88.4 R40, [R57+0x11800] ;  /* 0x011800003928783b */ /* 0x000ee20000004200 */
[----:B------:R-:W-:-:S04]  /*8380*/  MOV R4, R149 ;  /* 0x0000009500047202 */ /* 0x000fc80000000f00 */
[C---:B------:R-:W-:Y:S08]  /*8390*/  HMMA.16816.F32 R140, R156.reuse, R144, R140 ;  /* 0x000000909c8c723c */ /* 0x040ff0000000188c */
[----:B------:R-:W-:Y:S01]  /*83a0*/  HMMA.16816.F32 R144, R156, R146, R28 ;  /* 0x000000929c90723c */ /* 0x000fe2000000181c */
[----:B------:R-:W-:-:S07]  /*83b0*/  IMAD.MOV.U32 R28, RZ, RZ, R148 ;  /* 0x000000ffff1c7224 */ /* 0x000fce00078e0094 */
[C---:B--2---:R-:W-:Y:S08]  /*83c0*/  HMMA.16816.F32 R68, R156.reuse, R72, R68 ;  /* 0x000000489c44723c */ /* 0x044ff00000001844 */
[----:B------:R-:W-:Y:S01]  /*83d0*/  HMMA.16816.F32 R72, R156, R74, R52 ;  /* 0x0000004a9c48723c */ /* 0x000fe20000001834 */
[----:B------:R-:W-:Y:S02]  /*83e0*/  IMAD.MOV.U32 R55, RZ, RZ, R150 ;  /* 0x000000ffff377224 */ /* 0x000fe400078e0096 */
[----:B------:R-:W-:-:S02]  /*83f0*/  IMAD.MOV.U32 R54, RZ, RZ, R151 ;  /* 0x000000ffff367224 */ /* 0x000fc400078e0097 */
[----:B------:R-:W2:Y:S01]  /*8400*/  LDSM.16.MT88.4 R148, [R57+0x17800] ;  /* 0x017800003994783b */ /* 0x000ea20000004200 */
[----:B------:R-:W-:Y:S02]  /*8410*/  IMAD.MOV.U32 R5, RZ, RZ, R38 ;  /* 0x000000ffff057224 */ /* 0x000fe400078e0026 */
[C---:B------:R-:W-:Y:S01]  /*8420*/  HMMA.16816.F32 R92, R156.reuse, R96, R92 ;  /* 0x000000609c5c723c */ /* 0x040fe2000000185c */
[----:B------:R-:W-:Y:S02]  /*8430*/  IMAD.MOV.U32 R18, RZ, RZ, R37 ;  /* 0x000000ffff127224 */ /* 0x000fe400078e0025 */
[----:B------:R-:W-:Y:S02]  /*8440*/  @!P1 HADD2 R219, -R27.H0_H0, -RZ.H0_H0 ;  /* 0xa00000ff1bdb9230 */ /* 0x000fe40000000900 */
[----:B------:R-:W-:Y:S02]  /*8450*/  IMAD.MOV.U32 R6, RZ, RZ, R39 ;  /* 0x000000ffff067224 */ /* 0x000fe400078e0027 */
[----:B------:R-:W-:Y:S01]  /*8460*/  FADD.FTZ R0, R0, R54 ;  /* 0x0000003600007221 */ /* 0x000fe20000010000 */
[----:B------:R-:W-:Y:S01]  /*8470*/  HMMA.16816.F32 R96, R156, R98, R20 ;  /* 0x000000629c60723c */ /* 0x000fe20000001814 */
[----:B------:R-:W-:Y:S01]  /*8480*/  MOV R22, R36 ;  /* 0x0000002400167202 */ /* 0x000fe20000000f00 */
[----:B------:R-:W-:Y:S01]  /*8490*/  IMAD.MOV.U32 R21, RZ, RZ, R50 ;  /* 0x000000ffff157224 */ /* 0x000fe200078e0032 */
[----:B------:R-:W-:Y:S01]  /*84a0*/  @!P1 PRMT R27, R219, 0x5410, RZ ;  /* 0x00005410db1b9816 */ /* 0x000fe200000000ff */
[----:B------:R-:W-:-:S04]  /*84b0*/  IMAD.MOV.U32 R23, RZ, RZ, R51 ;  /* 0x000000ffff177224 */ /* 0x000fc800078e0033 */
[C---:B---3--:R-:W-:Y:S01]  /*84c0*/  HMMA.16816.F32 R36, R156.reuse, R40, R80 ;  /* 0x000000289c24723c */ /* 0x048fe20000001850 */
[----:B------:R-:W-:Y:S01]  /*84d0*/  ISETP.GT.U32.AND P1, PT, R118, UR4, PT ;  /* 0x0000000476007c0c */ /* 0x000fe2000bf24070 */
[----:B------:R-:W-:Y:S01]  /*84e0*/  FADD.FTZ R4, R4, R0 ;  /* 0x0000000004047221 */ /* 0x000fe20000010000 */
[----:B------:R-:W-:Y:S01]  /*84f0*/  FADD.FTZ R2, R2, R55 ;  /* 0x0000003702027221 */ /* 0x000fe20000010000 */
[----:B------:R1:W3:Y:S04]  /*8500*/  LDL.LU.S16 R0, [R1+0x84] ;  /* 0x0000840001007983 */ /* 0x0002e80000300600 */
[----:B------:R-:W-:Y:S01]  /*8510*/  HMMA.16816.F32 R40, R156, R42, R88 ;  /* 0x0000002a9c28723c */ /* 0x000fe20000001858 */
[----:B------:R-:W-:Y:S01]  /*8520*/  IMAD.MOV.U32 R91, RZ, RZ, R5 ;  /* 0x000000ffff5b7224 */ /* 0x000fe200078e0005 */
[----:B------:R-:W-:Y:S01]  /*8530*/  MOV R88, R48 ;  /* 0x0000003000587202 */ /* 0x000fe20000000f00 */
[----:B------:R-:W-:-:S02]  /*8540*/  IMAD.MOV.U32 R5, RZ, RZ, R49 ;  /* 0x000000ffff057224 */ /* 0x000fc400078e0031 */
[----:B------:R-:W-:Y:S01]  /*8550*/  @P2 HADD2 R240, -R34.H0_H0, -RZ.H0_H0 ;  /* 0xa00000ff22f02230 */ /* 0x000fe20000000900 */
[----:B------:R-:W4:Y:S01]  /*8560*/  LDSM.16.MT88.4 R48, [R59+0x11800] ;  /* 0x011800003b30783b */ /* 0x000f220000004200 */
[----:B------:R-:W-:Y:S02]  /*8570*/  IMAD.MOV.U32 R16, RZ, RZ, R104 ;  /* 0x000000ffff107224 */ /* 0x000fe400078e0068 */
[----:B------:R-:W-:Y:S02]  /*8580*/  @P1 HADD2 R245, -R32.H0_H0, -RZ.H0_H0 ;  /* 0xa00000ff20f51230 */ /* 0x000fe40000000900 */
[----:B------:R-:W-:Y:S02]  /*8590*/  IMAD.MOV.U32 R89, RZ, RZ, R45 ;  /* 0x000000ffff597224 */ /* 0x000fe400078e002d */
[----:B------:R-:W-:Y:S01]  /*85a0*/  FADD.FTZ R5, R5, R2 ;  /* 0x0000000205057221 */ /* 0x000fe20000010000 */
[----:B------:R-:W-:Y:S01]  /*85b0*/  LOP3.LUT R2, R211, 0xffff, RZ, 0xc0, !PT ;  /* 0x0000ffffd3027812 */ /* 0x000fe200078ec0ff */
[C---:B--2---:R-:W-:Y:S01]  /*85c0*/  HMMA.16816.F32 R132, R156.reuse, R148, R132 ;  /* 0x000000949c84723c */ /* 0x044fe20000001884 */
[----:B------:R-:W-:Y:S01]  /*85d0*/  @P2 PRMT R34, R240, 0x5410, RZ ;  /* 0x00005410f0222816 */ /* 0x000fe200000000ff */
[----:B------:R-:W-:Y:S01]  /*85e0*/  IMAD.MOV.U32 R54, RZ, RZ, R89 ;  /* 0x000000ffff367224 */ /* 0x000fe200078e0059 */
[----:B------:R-:W-:Y:S01]  /*85f0*/  ISETP.GT.U32.AND P2, PT, R117, UR4, PT ;  /* 0x0000000475007c0c */ /* 0x000fe2000bf44070 */
[----:B------:R-:W-:Y:S01]  /*8600*/  IMAD.MOV.U32 R53, RZ, RZ, R17 ;  /* 0x000000ffff357224 */ /* 0x000fe200078e0011 */
[----:B------:R-:W-:Y:S01]  /*8610*/  @P1 PRMT R32, R245, 0x5410, RZ ;  /* 0x00005410f5201816 */ /* 0x000fe200000000ff */
[----:B------:R1:W2:Y:S02]  /*8620*/  LDL.LU.S16 R117, [R1+0x88] ;  /* 0x0000880001757983 */ /* 0x0002a40000300600 */
[----:B------:R-:W-:Y:S01]  /*8630*/  HMMA.16816.F32 R148, R156, R150, R12 ;  /* 0x000000969c94723c */ /* 0x000fe2000000180c */
[----:B------:R-:W-:Y:S01]  /*8640*/  IMAD.MOV.U32 R14, RZ, RZ, R16 ;  /* 0x000000ffff0e7224 */ /* 0x000fe200078e0010 */
[----:B------:R-:W-:Y:S01]  /*8650*/  ISETP.LE.U32.AND P1, PT, R2, UR4, PT ;  /* 0x0000000402007c0c */ /* 0x000fe2000bf23070 */
[----:B------:R-:W-:-:S02]  /*8660*/  IMAD.MOV.U32 R15, RZ, RZ, R91 ;  /* 0x000000ffff0f7224 */ /* 0x000fc400078e005b */
[----:B------:R-:W-:Y:S02]  /*8670*/  IMAD.MOV.U32 R85, RZ, RZ, R47 ;  /* 0x000000ffff557224 */ /* 0x000fe400078e002f */
[----:B------:R-:W-:Y:S01]  /*8680*/  FADD.FTZ R2, R14, R4 ;  /* 0x000000040e027221 */ /* 0x000fe20000010000 */
[----:B------:R-:W-:Y:S01]  /*8690*/  FADD.FTZ R4, R15, R5 ;  /* 0x000000050f047221 */ /* 0x000fe20000010000 */
[----:B------:R-:W-:Y:S02]  /*86a0*/  IMAD.MOV.U32 R15, RZ, RZ, R54 ;  /* 0x000000ffff0f7224 */ /* 0x000fe400078e0036 */
[----:B------:R-:W-:Y:S01]  /*86b0*/  @P3 HADD2 R212, -R35.H0_H0, -RZ.H0_H0 ;  /* 0xa00000ff23d43230 */ /* 0x000fe20000000900 */
[----:B------:R1:W2:Y:S01]  /*86c0*/  LDL.LU.S16 R54, [R1+0x94] ;  /* 0x0000940001367983 */ /* 0x0002a20000300600 */
[----:B------:R-:W-:-:S03]  /*86d0*/  FADD.FTZ R2, R53, R2 ;  /* 0x0000000235027221 */ /* 0x000fc60000010000 */
[----:B------:R1:W2:Y:S01]  /*86e0*/  LDL.LU.S16 R53, [R1+0x90] ;  /* 0x0000900001357983 */ /* 0x0002a20000300600 */
[----:B------:R-:W-:Y:S01]  /*86f0*/  MOV R90, R6 ;  /* 0x00000006005a7202 */ /* 0x000fe20000000f00 */
[----:B------:R-:W-:Y:S01]  /*8700*/  IMAD.MOV.U32 R20, RZ, RZ, R44 ;  /* 0x000000ffff147224 */ /* 0x000fe200078e002c */
[----:B------:R-:W-:Y:S01]  /*8710*/  ISETP.LE.U32.AND P4, PT, R210, UR4, PT ;  /* 0x00000004d2007c0c */ /* 0x000fe2000bf83070 */
[----:B------:R-:W-:Y:S01]  /*8720*/  IMAD.MOV.U32 R30, RZ, RZ, R105 ;  /* 0x000000ffff1e7224 */ /* 0x000fe200078e0069 */
[----:B------:R-:W-:Y:S01]  /*8730*/  MOV R52, R90 ;  /* 0x0000005a00347202 */ /* 0x000fe20000000f00 */
[----:B------:R-:W-:Y:S01]  /*8740*/  IMAD.MOV.U32 R6, RZ, RZ, R46 ;  /* 0x000000ffff067224 */ /* 0x000fe200078e002e */
[----:B------:R-:W-:Y:S01]  /*8750*/  MOV R31, R106 ;  /* 0x0000006a001f7202 */ /* 0x000fe20000000f00 */
[----:B------:R-:W-:Y:S01]  /*8760*/  IMAD.MOV.U32 R29, RZ, RZ, R107 ;  /* 0x000000ffff1d7224 */ /* 0x000fe200078e006b */
[----:B------:R-:W-:Y:S01]  /*8770*/  LDSM.16.MT88.4 R80, [R59+0x13800] ;  /* 0x013800003b50783b */ /* 0x000fe20000004200 */
[----:B----4-:R-:W-:Y:S01]  /*8780*/  HMMA.16816.F32 R44, R156, R48, R164 ;  /* 0x000000309c2c723c */ /* 0x010fe200000018a4 */
[----:B------:R-:W-:-:S02]  /*8790*/  @P3 PRMT R35, R212, 0x5410, RZ ;  /* 0x00005410d4233816 */ /* 0x000fc400000000ff */
[----:B------:R-:W4:Y:S05]  /*87a0*/  LDSM.16.MT88.4 R104, [R57+0x15800] ;  /* 0x015800003968783b */ /* 0x000f2a0000004200 */
[----:B------:R-:W-:Y:S01]  /*87b0*/  HMMA.16816.F32 R48, R156, R50, R176 ;  /* 0x000000329c30723c */ /* 0x000fe200000018b0 */
[----:B------:R-:W-:Y:S02]  /*87c0*/  IMAD.MOV.U32 R178, RZ, RZ, R52 ;  /* 0x000000ffffb27224 */ /* 0x000fe400078e0034 */
[----:B------:R-:W-:Y:S01]  /*87d0*/  @!P4 HADD2 R243, -R138.H0_H0, -RZ.H0_H0 ;  /* 0xa00000ff8af3c230 */ /* 0x000fe20000000900 */
[----:B------:R1:W2:Y:S04]  /*87e0*/  LDL.LU.S16 R52, [R1+0x8c] ;  /* 0x00008c0001347983 */ /* 0x0002a80000300600 */
[----:B------:R1:W2:Y:S01]  /*87f0*/  LDL.LU.S16 R5, [R1+0x98] ;  /* 0x0000980001057983 */ /* 0x0002a20000300600 */
[----:B------:R-:W-:-:S02]  /*8800*/  ISETP.GT.U32.AND P3, PT, R109, UR4, PT ;  /* 0x000000046d007c0c */ /* 0x000fc4000bf64070 */
[----:B------:R-:W-:Y:S01]  /*8810*/  @!P4 PRMT R138, R243, 0x5410, RZ ;  /* 0x00005410f38ac816 */ /* 0x000fe200000000ff */
[----:B------:R-:W-:Y:S02]  /*8820*/  @P2 HADD2 R246, -R33.H0_H0, -RZ.H0_H0 ;  /* 0xa00000ff21f62230 */ /* 0x000fe40000000900 */
[----:B------:R-:W-:Y:S02]  /*8830*/  @P5 HADD2 R213, -R139.H0_H0, -RZ.H0_H0 ;  /* 0xa00000ff8bd55230 */ /* 0x000fe40000000900 */
[----:B------:R-:W-:Y:S01]  /*8840*/  IMAD.MOV.U32 R16, RZ, RZ, R18 ;  /* 0x000000ffff107224 */ /* 0x000fe200078e0012 */
[----:B------:R-:W-:Y:S01]  /*8850*/  MOV R17, R19 ;  /* 0x0000001300117202 */ /* 0x000fe20000000f00 */
[----:B------:R-:W1:Y:S04]  /*8860*/  LDSM.16.MT88.4 R164, [R59+0x17800] ;  /* 0x017800003ba4783b */ /* 0x000e680000004200 */
[----:B------:R-:W-:-:S05]  /*8870*/  @P3 HADD2 R242, -R137.H0_H0, -RZ.H0_H0 ;  /* 0xa00000ff89f23230 */ /* 0x000fca0000000900 */
[----:B------:R-:W-:Y:S02]  /*8880*/  @P3 PRMT R137, R242, 0x5410, RZ ;  /* 0x00005410f2893816 */ /* 0x000fe400000000ff */
[----:B------:R-:W-:Y:S02]  /*8890*/  ISETP.LE.U32.AND P3, PT, R108, UR4, PT ;  /* 0x000000046c007c0c */ /* 0x000fe4000bf63070 */
[----:B------:R-:W-:Y:S02]  /*88a0*/  ISETP.LE.U32.AND P4, PT, R201, UR4, PT ;  /* 0x00000004c9007c0c */ /* 0x000fe4000bf83070 */
[----:B------:R-:W-:Y:S02]  /*88b0*/  @P2 PRMT R33, R246, 0x5410, RZ ;  /* 0x00005410f6212816 */ /* 0x000fe400000000ff */
[----:B------:R-:W-:-:S09]  /*88c0*/  ISETP.LE.U32.AND P2, PT, R86, UR4, PT ;  /* 0x0000000456007c0c */ /* 0x000fd2000bf43070 */
[----:B------:R-:W-:-:S05]  /*88d0*/  @!P4 HADD2 R252, -R193.H0_H0, -RZ.H0_H0 ;  /* 0xa00000ffc1fcc230 */ /* 0x000fca0000000900 */
[----:B------:R-:W-:Y:S02]  /*88e0*/  @!P4 PRMT R193, R252, 0x5410, RZ ;  /* 0x00005410fcc1c816 */ /* 0x000fe400000000ff */
[----:B------:R-:W-:Y:S02]  /*88f0*/  @P5 PRMT R139, R213, 0x5410, RZ ;  /* 0x00005410d58b5816 */ /* 0x000fe400000000ff */
[----:B------:R-:W-:Y:S01]  /*8900*/  ISETP.LE.U32.AND P5, PT, R56, UR4, PT ;  /* 0x0000000438007c0c */ /* 0x000fe2000bfa3070 */
[----:B------:R-:W-:Y:S02]  /*8910*/  IMAD.MOV.U32 R18, RZ, RZ, R20 ;  /* 0x000000ffff127224 */ /* 0x000fe400078e0014 */
[----:B------:R-:W-:Y:S02]  /*8920*/  IMAD.MOV.U32 R19, RZ, RZ, R21 ;  /* 0x000000ffff137224 */ /* 0x000fe400078e0015 */
[----:B------:R-:W-:Y:S01]  /*8930*/  IMAD.MOV.U32 R20, RZ, RZ, R23 ;  /* 0x000000ffff147224 */ /* 0x000fe200078e0017 */
[----:B------:R-:W-:Y:S01]  /*8940*/  MOV R23, R111 ;  /* 0x0000006f00177202 */ /* 0x000fe20000000f00 */
[----:B------:R-:W-:-:S02]  /*8950*/  IMAD.MOV.U32 R21, RZ, RZ, R28 ;  /* 0x000000ffff157224 */ /* 0x000fc400078e001c */
[----:B------:R-:W-:Y:S01]  /*8960*/  IMAD.MOV.U32 R28, RZ, RZ, R110 ;  /* 0x000000ffff1c7224 */ /* 0x000fe200078e006e */
[C---:B----4-:R-:W-:Y:S01]  /*8970*/  HMMA.16816.F32 R100, R156.reuse, R104, R100 ;  /* 0x000000689c64723c */ /* 0x050fe20000001864 */
[----:B------:R-:W-:Y:S02]  /*8980*/  IMAD.MOV.U32 R179, RZ, RZ, R17 ;  /* 0x000000ffffb37224 */ /* 0x000fe400078e0011 */
[----:B------:R-:W-:Y:S01]  /*8990*/  FADD.FTZ R2, R178, R2 ;  /* 0x00000002b2027221 */ /* 0x000fe20000010000 */
[----:B------:R-:W-:Y:S02]  /*89a0*/  IMAD.MOV.U32 R14, RZ, RZ, R19 ;  /* 0x000000ffff0e7224 */ /* 0x000fe400078e0013 */
[----:B------:R-:W-:Y:S02]  /*89b0*/  @!P5 HADD2 R218, -R24.H0_H0, -RZ.H0_H0 ;  /* 0xa00000ff18dad230 */ /* 0x000fe40000000900 */
[----:B------:R-:W-:Y:S01]  /*89c0*/  IMAD.MOV.U32 R55, RZ, RZ, R88 ;  /* 0x000000ffff377224 */ /* 0x000fe200078e0058 */
[----:B------:R-:W-:Y:S01]  /*89d0*/  MOV R19, R28 ;  /* 0x0000001c00137202 */ /* 0x000fe20000000f00 */
[----:B------:R-:W-:Y:S01]  /*89e0*/  HMMA.16816.F32 R104, R156, R106, R76 ;  /* 0x0000006a9c68723c */ /* 0x000fe2000000184c */
[----:B------:R-:W-:Y:S01]  /*89f0*/  IMAD.MOV.U32 R17, RZ, RZ, R21 ;  /* 0x000000ffff117224 */ /* 0x000fe200078e0015 */
[----:B------:R-:W-:Y:S01]  /*8a00*/  LDSM.16.MT88.4 R88, [R84+0x13800] ;  /* 0x013800005458783b */ /* 0x000fe20000004200 */
[----:B------:R-:W-:-:S02]  /*8a10*/  IMAD.MOV.U32 R28, RZ, RZ, R10 ;  /* 0x000000ffff1c7224 */ /* 0x000fc400078e000a */
[----:B------:R-:W-:Y:S01]  /*8a20*/  FADD.FTZ R2, R15, R2 ;  /* 0x000000020f027221 */ /* 0x000fe20000010000 */
[----:B------:R-:W-:Y:S02]  /*8a30*/  IMAD.MOV.U32 R21, RZ, RZ, R9 ;  /* 0x000000ffff157224 */ /* 0x000fe400078e0009 */
[----:B------:R-:W-:Y:S01]  /*8a40*/  HMMA.16816.F32 R76, R156, R80, R112 ;  /* 0x000000509c4c723c */ /* 0x000fe20000001870 */
[----:B------:R-:W4:Y:S01]  /*8a50*/  LDSM.16.MT88.4 R112, [R59+0x15800] ;  /* 0x015800003b70783b */ /* 0x000f220000004200 */
[----:B------:R-:W-:-:S03]  /*8a60*/  @!P5 PRMT R24, R218, 0x5410, RZ ;  /* 0x00005410da18d816 */ /* 0x000fc600000000ff */
[----:B------:R-:W2:Y:S01]  /*8a70*/  LDSM.16.MT88.4 R56, [R84+0x11800] ;  /* 0x011800005438783b */ /* 0x000ea20000004200 */
[----:B------:R-:W-:Y:S01]  /*8a80*/  ISETP.LE.U32.AND P5, PT, R202, UR4, PT ;  /* 0x00000004ca007c0c */ /* 0x000fe2000bfa3070 */
[----:B------:R-:W-:Y:S02]  /*8a90*/  USHF.L.U32 UR29, UR29, 0x3, URZ ;  /* 0x000000031d1d7899 */ /* 0x000fe400080006ff */
[----:B------:R-:W-:Y:S10]  /*8aa0*/  STG.E.U16 desc[UR22][R216.64], R161 ;  /* 0x000000a1d8007986 */ /* 0x000ff4000c101516 */
[----:B------:R-:W-:-:S05]  /*8ab0*/  @!P5 HADD2 R247, -R163.H0_H0, -RZ.H0_H0 ;  /* 0xa00000ffa3f7d230 */ /* 0x000fca0000000900 */
[----:B------:R-:W-:Y:S02]  /*8ac0*/  @!P5 PRMT R163, R247, 0x5410, RZ ;  /* 0x00005410f7a3d816 */ /* 0x000fe400000000ff */
[----:B------:R-:W-:Y:S01]  /*8ad0*/  MOV R177, R55 ;  /* 0x0000003700b17202 */ /* 0x000fe20000000f00 */
[----:B------:R-:W-:Y:S01]  /*8ae0*/  FADD.FTZ R2, R85, R2 ;  /* 0x0000000255027221 */ /* 0x000fe20000010000 */
[C---:B-1----:R-:W-:Y:S08]  /*8af0*/  HMMA.16816.F32 R152, R156.reuse, R164, R152 ;  /* 0x000000a49c98723c */ /* 0x042ff00000001898 */
[C---:B------:R-:W-:Y:S08]  /*8b00*/  HMMA.16816.F32 R80, R156.reuse, R82, R184 ;  /* 0x000000529c50723c */ /* 0x040ff000000018b8 */
[C---:B----4-:R-:W-:Y:S08]  /*8b10*/  HMMA.16816.F32 R108, R156.reuse, R112, R172 ;  /* 0x000000709c6c723c */ /* 0x050ff000000018ac */
[C---:B------:R-:W-:Y:S08]  /*8b20*/  HMMA.16816.F32 R112, R156.reuse, R114, R180 ;  /* 0x000000729c70723c */ /* 0x040ff000000018b4 */
[----:B------:R-:W-:Y:S01]  /*8b30*/  HMMA.16816.F32 R164, R156, R166, R168 ;  /* 0x000000a69ca4723c */ /* 0x000fe200000018a8 */
[----:B---3--:R-:W-:-:S05]  /*8b40*/  @!P3 HADD2 R0, -R121.H0_H0, -RZ.H0_H0 ;  /* 0xa00000ff7900b230 */ /* 0x008fca0000000900 */
[----:B------:R-:W-:Y:S02]  /*8b50*/  PRMT R118, R0, 0x7610, R118 ;  /* 0x0000761000767816 */ /* 0x000fe40000000076 */
[----:B------:R-:W-:-:S04]  /*8b60*/  LOP3.LUT R0, R203, 0xffff, RZ, 0xc0, !PT ;  /* 0x0000ffffcb007812 */ /* 0x000fc800078ec0ff */
[----:B------:R-:W-:Y:S02]  /*8b70*/  ISETP.LE.U32.AND P4, PT, R0, UR4, PT ;  /* 0x0000000400007c0c */ /* 0x000fe4000bf83070 */
[----:B------:R-:W-:Y:S02]  /*8b80*/  LOP3.LUT R0, R116, 0xffff, RZ, 0xc0, !PT ;  /* 0x0000ffff74007812 */ /* 0x000fe400078ec0ff */
[----:B------:R-:W-:Y:S02]  /*8b90*/  @!P3 PRMT R121, R118, 0x5410, RZ ;  /* 0x000054107679b816 */ /* 0x000fe400000000ff */
[----:B------:R-:W-:Y:S01]  /*8ba0*/  ISETP.LE.U32.AND P3, PT, R0, UR4, PT ;  /* 0x0000000400007c0c */ /* 0x000fe2000bf63070 */
[----:B--2---:R-:W-:Y:S01]  /*8bb0*/  @!P2 HADD2 R117, -R25.H0_H0, -RZ.H0_H0 ;  /* 0xa00000ff1975a230 */ /* 0x004fe20000000900 */
[----:B------:R-:W-:-:S04]  /*8bc0*/  LOP3.LUT R0, R87, 0xffff, RZ, 0xc0, !PT ;  /* 0x0000ffff57007812 */ /* 0x000fc800078ec0ff */
[----:B------:R-:W-:-:S04]  /*8bd0*/  PRMT R13, R117, 0x7610, R13 ;  /* 0x00007610750d7816 */ /* 0x000fc8000000000d */
[----:B------:R-:W-:Y:S02]  /*8be0*/  @!P2 PRMT R25, R13, 0x5410, RZ ;  /* 0x000054100d19a816 */ /* 0x000fe400000000ff */
[----:B------:R-:W-:Y:S01]  /*8bf0*/  ISETP.LE.U32.AND P2, PT, R0, UR4, PT ;  /* 0x0000000400007c0c */ /* 0x000fe2000bf43070 */
[----:B------:R-:W-:Y:S02]  /*8c00*/  @!P4 HADD2 R53, -R197.H0_H0, -RZ.H0_H0 ;  /* 0xa00000ffc535c230 */ /* 0x000fe40000000900 */
[----:B------:R-:W-:Y:S01]  /*8c10*/  FADD.FTZ R0, R16, R4 ;  /* 0x0000000410007221 */ /* 0x000fe20000010000 */
[----:B------:R-:W-:Y:S02]  /*8c20*/  MOV R13, R18 ;  /* 0x00000012000d7202 */ /* 0x000fe40000000f00 */
[----:B------:R-:W-:Y:S01]  /*8c30*/  PRMT R12, R53, 0x7610, R12 ;  /* 0x00007610350c7816 */ /* 0x000fe2000000000c */
[----:B------:R-:W-:Y:S02]  /*8c40*/  IMAD.MOV.U32 R16, RZ, RZ, R20 ;  /* 0x000000ffff107224 */ /* 0x000fe400078e0014 */
[----:B------:R-:W-:Y:S01]  /*8c50*/  FADD.FTZ R0, R179, R0 ;  /* 0x00000000b3007221 */ /* 0x000fe20000010000 */
[----:B------:R-:W-:Y:S01]  /*8c60*/  IMAD.MOV.U32 R18, RZ, RZ, R23 ;  /* 0x000000ffff127224 */ /* 0x000fe200078e0017 */
[----:B------:R-:W-:Y:S01]  /*8c70*/  @!P4 PRMT R197, R12, 0x5410, RZ ;  /* 0x000054100cc5c816 */ /* 0x000fe200000000ff */
[----:B------:R-:W-:-:S02]  /*8c80*/  IMAD.MOV.U32 R23, RZ, RZ, R11 ;  /* 0x000000ffff177224 */ /* 0x000fc400078e000b */
[----:B------:R-:W-:Y:S02]  /*8c90*/  IMAD.MOV.U32 R20, RZ, RZ, R8 ;  /* 0x000000ffff147224 */ /* 0x000fe400078e0008 */
[----:B------:R-:W-:Y:S01]  /*8ca0*/  IMAD.MOV.U32 R178, RZ, RZ, R13 ;  /* 0x000000ffffb27224 */ /* 0x000fe200078e000d */
[----:B------:R-:W1:Y:S01]  /*8cb0*/  LDSM.16.MT88.4 R8, [R84+0x15800] ;  /* 0x015800005408783b */ /* 0x000e620000004200 */
[----:B------:R-:W-:-:S03]  /*8cc0*/  IMAD.MOV.U32 R179, RZ, RZ, R14 ;  /* 0x000000ffffb37224 */ /* 0x000fc600078e000e */
[----:B------:R2:W3:Y:S01]  /*8cd0*/  LDSM.16.MT88.4 R12, [R84+0x17800] ;  /* 0x01780000540c783b */ /* 0x0004e20000004200 */
[----:B------:R-:W-:Y:S02]  /*8ce0*/  @!P3 HADD2 R52, -R123.H0_H0, -RZ.H0_H0 ;  /* 0xa00000ff7b34b230 */ /* 0x000fe40000000900 */
[----:B------:R-:W-:-:S03]  /*8cf0*/  @!P1 HADD2 R54, -R188.H0_H0, -RZ.H0_H0 ;  /* 0xa00000ffbc369230 */ /* 0x000fc60000000900 */
[----:B------:R-:W-:Y:S01]  /*8d00*/  PRMT R4, R52, 0x7610, R4 ;  /* 0x0000761034047816 */ /* 0x000fe20000000004 */
[----:B------:R-:W-:Y:S01]  /*8d10*/  @!P2 HADD2 R5, -R26.H0_H0, -RZ.H0_H0 ;  /* 0xa00000ff1a05a230 */ /* 0x000fe20000000900 */
[----:B------:R-:W-:Y:S02]  /*8d20*/  PRMT R87, R54, 0x7610, R87 ;  /* 0x0000761036577816 */ /* 0x000fe40000000057 */
[----:B------:R-:W-:Y:S01]  /*8d30*/  @!P3 PRMT R123, R4, 0x5410, RZ ;  /* 0x00005410047bb816 */ /* 0x000fe200000000ff */
[----:B------:R-:W-:Y:S01]  /*8d40*/  IMAD.U32 R4, RZ, RZ, UR29 ;  /* 0x0000001dff047e24 */ /* 0x000fe2000f8e00ff */
[----:B------:R-:W-:Y:S02]  /*8d50*/  @!P1 PRMT R188, R87, 0x5410, RZ ;  /* 0x0000541057bc9816 */ /* 0x000fe400000000ff */
[----:B------:R-:W-:Y:S01]  /*8d60*/  PRMT R86, R5, 0x7610, R86 ;  /* 0x0000761005567816 */ /* 0x000fe20000000056 */
[----:B------:R-:W-:Y:S02]  /*8d70*/  IMAD.WIDE R4, R4, 0x2, R216 ;  /* 0x0000000204047825 */ /* 0x000fe400078e02d8 */
[----:B------:R-:W-:Y:S04]  /*8d80*/  STG.E.U16 desc[UR22][R216.64+0x2], R188 ;  /* 0x000002bcd8007986 */ /* 0x000fe8000c101516 */
[----:B------:R-:W-:Y:S04]  /*8d90*/  STG.E.U16 desc[UR22][R4.64], R163 ;  /* 0x000000a304007986 */ /* 0x000fe8000c101516 */
[----:B------:R-:W-:Y:S04]  /*8da0*/  STG.E.U16 desc[UR22][R4.64+0x2], R196 ;  /* 0x000002c404007986 */ /* 0x000fe8000c101516 */
[----:B------:R-:W-:Y:S04]  /*8db0*/  STG.E.U16 desc[UR22][R216.64+0x10], R198 ;  /* 0x000010c6d8007986 */ /* 0x000fe8000c101516 */
[----:B------:R-:W-:Y:S04]  /*8dc0*/  STG.E.U16 desc[UR22][R216.64+0x12], R195 ;  /* 0x000012c3d8007986 */ /* 0x000fe8000c101516 */
[----:B------:R-:W-:Y:S04]  /*8dd0*/  STG.E.U16 desc[UR22][R4.64+0x12], R194 ;  /* 0x000012c204007986 */ /* 0x000fe8000c101516 */
[----:B------:R-:W-:Y:S01]  /*8de0*/  STG.E.U16 desc[UR22][R4.64+0x10], R200 ;  /* 0x000010c804007986 */ /* 0x000fe2000c101516 */
[----:B------:R-:W-:-:S03]  /*8df0*/  FADD.FTZ R0, R177, R0 ;  /* 0x00000000b1007221 */ /* 0x000fc60000010000 */
[----:B------:R-:W-:Y:S01]  /*8e00*/  STG.E.U16 desc[UR22][R216.64+0x20], R199 ;  /* 0x000020c7d8007986 */ /* 0x000fe2000c101516 */
[----:B------:R-:W-:-:S03]  /*8e10*/  @!P2 PRMT R26, R86, 0x5410, RZ ;  /* 0x00005410561aa816 */ /* 0x000fc600000000ff */
        /* <DEDUP_REMOVED lines=8> */
[----:B------:R-:W-:Y:S04]  /*8ea0*/  STG.E.U16 desc[UR22][R216.64+0x40], R160 ;  /* 0x000040a0d8007986 */ /* 0x000fe8000c101516 */
[----:B------:R-:W-:Y:S04]  /*8eb0*/  STG.E.U16 desc[UR22][R216.64+0x42], R123 ;  /* 0x0000427bd8007986 */ /* 0x000fe8000c101516 */
[----:B------:R-:W-:Y:S04]  /*8ec0*/  STG.E.U16 desc[UR22][R4.64+0x40], R121 ;  /* 0x0000407904007986 */ /* 0x000fe8000c101516 */
[----:B------:R-:W-:Y:S04]  /*8ed0*/  STG.E.U16 desc[UR22][R4.64+0x42], R122 ;  /* 0x0000427a04007986 */ /* 0x000fe8000c101516 */
[----:B------:R4:W-:Y:S04]  /*8ee0*/  STG.E.U16 desc[UR22][R216.64+0x50], R120 ;  /* 0x00005078d8007986 */ /* 0x0009e8000c101516 */
[----:B------:R1:W-:Y:S01]  /*8ef0*/  STG.E.U16 desc[UR22][R216.64+0x52], R139 ;  /* 0x0000528bd8007986 */ /* 0x0003e2000c101516 */
[----:B------:R-:W-:-:S03]  /*8f00*/  FADD.FTZ R0, R178, R2 ;  /* 0x00000002b2007221 */ /* 0x000fc60000010000 */
[----:B------:R1:W-:Y:S04]  /*8f10*/  STG.E.U16 desc[UR22][R4.64+0x50], R35 ;  /* 0x0000502304007986 */ /* 0x0003e8000c101516 */
[----:B------:R1:W-:Y:S01]  /*8f20*/  STG.E.U16 desc[UR22][R4.64+0x52], R34 ;  /* 0x0000522204007986 */ /* 0x0003e2000c101516 */
[----:B------:R-:W-:Y:S03]  /*8f30*/  HMMA.16816.F32 R52, R156, R56, R228 ;  /* 0x000000389c34723c */ /* 0x000fe600000018e4 */
[----:B------:R1:W-:Y:S01]  /*8f40*/  STG.E.U16 desc[UR22][R216.64+0x60], R27 ;  /* 0x0000601bd8007986 */ /* 0x0003e2000c101516 */
[----:B------:R-:W-:-:S03]  /*8f50*/  FADD.FTZ R6, R119, R6 ;  /* 0x0000000677067221 */ /* 0x000fc60000010000 */
[----:B------:R3:W-:Y:S01]  /*8f60*/  STG.E.U16 desc[UR22][R216.64+0x62], R26 ;  /* 0x0000621ad8007986 */ /* 0x0007e2000c101516 */
[C---:B--2---:R-:W-:Y:S03]  /*8f70*/  HMMA.16816.F32 R84, R156.reuse, R88, R236 ;  /* 0x000000589c54723c */ /* 0x044fe600000018ec */
[----:B------:R2:W-:Y:S04]  /*8f80*/  STG.E.U16 desc[UR22][R4.64+0x60], R25 ;  /* 0x0000601904007986 */ /* 0x0005e8000c101516 */
[----:B------:R2:W-:Y:S01]  /*8f90*/  STG.E.U16 desc[UR22][R4.64+0x62], R24 ;  /* 0x0000621804007986 */ /* 0x0005e2000c101516 */
[C---:B------:R-:W-:Y:S03]  /*8fa0*/  HMMA.16816.F32 R56, R156.reuse, R58, R248 ;  /* 0x0000003a9c38723c */ /* 0x040fe600000018f8 */
[----:B------:R2:W-:Y:S04]  /*8fb0*/  STG.E.U16 desc[UR22][R216.64+0x70], R138 ;  /* 0x0000708ad8007986 */ /* 0x0005e8000c101516 */
[----:B------:R2:W-:Y:S01]  /*8fc0*/  STG.E.U16 desc[UR22][R216.64+0x72], R137 ;  /* 0x00007289d8007986 */ /* 0x0005e2000c101516 */
[----:B------:R-:W-:Y:S03]  /*8fd0*/  HMMA.16816.F32 R88, R156, R90, R16 ;  /* 0x0000005a9c58723c */ /* 0x000fe60000001810 */
[----:B------:R2:W-:Y:S01]  /*8fe0*/  STG.E.U16 desc[UR22][R4.64+0x70], R33 ;  /* 0x0000702104007986 */ /* 0x0005e2000c101516 */
[----:B------:R-:W-:-:S03]  /*8ff0*/  FADD.FTZ R2, R179, R0 ;  /* 0x00000000b3027221 */ /* 0x000fc60000010000 */
[----:B------:R2:W-:Y:S01]  /*9000*/  STG.E.U16 desc[UR22][R4.64+0x72], R32 ;  /* 0x0000722004007986 */ /* 0x0005e2000c101516 */
[----:B-1----:R-:W-:Y:S01]  /*9010*/  HMMA.16816.F32 R116, R156, R8, R224 ;  /* 0x000000089c74723c */ /* 0x002fe200000018e0 */
[----:B------:R-:W-:-:S07]  /*9020*/  FADD.FTZ R0, R20, R6 ;  /* 0x0000000614007221 */ /* 0x000fce0000010000 */
[----:B----4-:R-:W-:Y:S01]  /*9030*/  HMMA.16816.F32 R120, R156, R10, R232 ;  /* 0x0000000a9c78723c */ /* 0x010fe200000018e8 */
[----:B------:R-:W-:-:S07]  /*9040*/  FADD.FTZ R2, R21, R2 ;  /* 0x0000000215027221 */ /* 0x000fce0000010000 */
[----:B---3--:R-:W-:Y:S01]  /*9050*/  HMMA.16816.F32 R160, R156, R12, R220 ;  /* 0x0000000c9ca0723c */ /* 0x008fe200000018dc */
[----:B------:R-:W-:-:S07]  /*9060*/  FADD.FTZ R0, R22, R0 ;  /* 0x0000000016007221 */ /* 0x000fce0000010000 */
[----:B------:R-:W-:Y:S01]  /*9070*/  HMMA.16816.F32 R156, R156, R14, R204 ;  /* 0x0000000e9c9c723c */ /* 0x000fe200000018cc */
[----:B------:R-:W-:Y:S01]  /*9080*/  FADD.FTZ R240, R23, R2 ;  /* 0x0000000217f07221 */ /* 0x000fe20000010000 */
[----:B------:R-:W-:-:S03]  /*9090*/  FADD.FTZ R0, R28, R0 ;  /* 0x000000001c007221 */ /* 0x000fc60000010000 */
[----:B------:R-:W-:Y:S01]  /*90a0*/  FADD.FTZ R240, R29, R240 ;  /* 0x000000f01df07221 */ /* 0x000fe20000010000 */
[----:B------:R-:W-:-:S03]  /*90b0*/  FADD.FTZ R239, R30, R0 ;  /* 0x000000001eef7221 */ /* 0x000fc60000010000 */
[----:B------:R-:W-:Y:S01]  /*90c0*/  FADD.FTZ R240, R31, R240 ;  /* 0x000000f01ff07221 */ /* 0x000fe20000010000 */
[----:B------:R-:W-:Y:S01]  /*90d0*/  FADD.FTZ R239, R7, R239 ;  /* 0x000000ef07ef7221 */ /* 0x000fe20000010000 */
[----:B--2---:R-:W-:Y:S09]  /*90e0*/  BRA.U !UP1, `(.L_x_926) ;  /* 0x0000005509807547 */ /* 0x004ff2000b800000 */
[----:B------:R-:W1:Y:S01]  /*90f0*/  S2R R211, SR_TID.X ;  /* 0x0000000000d37919 */ /* 0x000e620000002100 */
[----:B------:R-:W2:Y:S01]  /*9100*/  S2UR UR5, SR_CgaCtaId ;  /* 0x00000000000579c3 */ /* 0x000ea20000008800 */
[----:B------:R-:W3:Y:S01]  /*9110*/  LDCU UR10, c[0x0][0x440] ;  /* 0x00008800ff0a77ac */ /* 0x000ee20008000800 */
[----:B------:R-:W-:Y:S02]  /*9120*/  IMAD.MOV.U32 R206, RZ, RZ, 0x20 ;  /* 0x00000020ffce7424 */ /* 0x000fe400078e00ff */
[----:B------:R-:W-:Y:S01]  /*9130*/  IMAD.MOV.U32 R207, RZ, RZ, 0x20 ;  /* 0x00000020ffcf7424 */ /* 0x000fe200078e00ff */
[----:B------:R-:W4:Y:S01]  /*9140*/  LDCU UR15, c[0x0][0x448] ;  /* 0x00008900ff0f77ac */ /* 0x000f220008000800 */
[----:B------:R-:W-:Y:S01]  /*9150*/  IMAD.MOV.U32 R137, RZ, RZ, R3 ;  /* 0x000000ffff897224 */ /* 0x000fe200078e0003 */
[----:B------:R-:W-:Y:S01]  /*9160*/  SEL R206, R206, 0xffffffe0, !P6 ;  /* 0xffffffe0cece7807 */ /* 0x000fe20007000000 */
[----:B------:R-:W3:Y:S01]  /*9170*/  LDC R214, c[0x0][0x4f8] ;  /* 0x00013e00ffd67b82 */ /* 0x000ee20000000800 */
[----:B------:R-:W-:Y:S01]  /*9180*/  UMOV UR6, 0x400 ;  /* 0x0000040000067882 */ /* 0x000fe20000000000 */
[----:B------:R-:W-:Y:S01]  /*9190*/  IMAD.MOV.U32 R213, RZ, RZ, 0x40 ;  /* 0x00000040ffd57424 */ /* 0x000fe200078e00ff */
[----:B------:R-:W-:Y:S01]  /*91a0*/  ULEA.HI UR26, UR26, 0xfffffffe, URZ, 0x1a ;  /* 0xfffffffe1a1a7891 */ /* 0x000fe2000f8fd0ff */
[----:B------:R-:W1:Y:S04]  /*91b0*/  LDCU UR9, c[0x0][0x440] ;  /* 0x00008800ff0977ac */ /* 0x000e680008000800 */
[----:B------:R-:W3:Y:S01]  /*91c0*/  LDC.64 R242, c[0x0][0x3c0] ;  /* 0x0000f000fff27b82 */ /* 0x000ee20000000a00 */
[----:B------:R-:W3:Y:S01]  /*91d0*/  LDCU UR4, c[0x0][0x45c] ;  /* 0x00008b80ff0477ac */ /* 0x000ee20008000800 */
[----:B------:R-:W3:Y:S01]  /*91e0*/  LDCU.U8 UR7, c[0x0][0x4f8] ;  /* 0x00009f00ff0777ac */ /* 0x000ee20008000000 */
[----:B--2---:R-:W-:-:S02]  /*91f0*/  ULEA UR5, UR5, UR6, 0x18 ;  /* 0x0000000605057291 */ /* 0x004fc4000f8ec0ff */
[----:B----4-:R-:W-:Y:S01]  /*9200*/  USHF.L.U32 UR15, UR15, 0x3, URZ ;  /* 0x000000030f0f7899 */ /* 0x010fe200080006ff */
[C---:B-1----:R-:W-:Y:S01]  /*9210*/  IMAD.SHL.U32 R4, R211.reuse, 0x40, RZ ;  /* 0x00000040d3047824 */ /* 0x042fe200078e00ff */
[----:B------:R-:W-:Y:S01]  /*9220*/  SHF.R.U32.HI R204, RZ, 0x1, R211 ;  /* 0x00000001ffcc7819 */ /* 0x000fe200000116d3 */
[C---:B------:R-:W-:Y:S01]  /*9230*/  IMAD.SHL.U32 R2, R211.reuse, 0x8, RZ ;  /* 0x00000008d3027824 */ /* 0x040fe200078e00ff */
[----:B---3--:R-:W-:Y:S01]  /*9240*/  LOP3.LUT R214, R214, 0xff, RZ, 0xc0, !PT ;  /* 0x000000ffd6d67812 */ /* 0x008fe200078ec0ff */
[C---:B------:R-:W-:Y:S01]  /*9250*/  IMAD.SHL.U32 R212, R211.reuse, 0x40, RZ ;  /* 0x00000040d3d47824 */ /* 0x040fe200078e00ff */
[----:B------:R-:W-:Y:S02]  /*9260*/  LOP3.LUT R0, R4, 0x1c0, RZ, 0xc0, !PT ;  /* 0x000001c004007812 */ /* 0x000fe400078ec0ff */
[----:B------:R-:W-:Y:S01]  /*9270*/  LOP3.LUT P0, RZ, R211, 0x2, RZ, 0xc0, !PT ;  /* 0x00000002d3ff7812 */ /* 0x000fe2000780c0ff */
[----:B------:R-:W-:Y:S01]  /*9280*/  IMAD R214, R214, 0x10000, R214 ;  /* 0x00010000d6d67824 */ /* 0x000fe200078e02d6 */
[----:B------:R-:W-:Y:S01]  /*9290*/  LOP3.LUT R0, R0, 0x38, R2, 0xf8, !PT ;  /* 0x0000003800007812 */ /* 0x000fe200078ef802 */
[----:B------:R-:W-:Y:S01]  /*92a0*/  IMAD.SHL.U32 R3, R242, 0x10, RZ ;  /* 0x00000010f2037824 */ /* 0x000fe200078e00ff */
[----:B------:R-:W-:-:S02]  /*92b0*/  LOP3.LUT R210, R212, 0x1c0, RZ, 0xc0, !PT ;  /* 0x000001c0d4d27812 */ /* 0x000fc400078ec0ff */
[----:B------:R-:W-:Y:S02]  /*92c0*/  LOP3.LUT R204, R0, 0x8, R204, 0x78, !PT ;  /* 0x0000000800cc7812 */ /* 0x000fe400078e78cc */
[----:B------:R-:W-:Y:S02]  /*92d0*/  LOP3.LUT R210, R210, 0x38, R2, 0xf8, !PT ;  /* 0x00000038d2d27812 */ /* 0x000fe400078ef802 */
[----:B------:R-:W-:Y:S02]  /*92e0*/  LOP3.LUT R204, R204, 0x200, R4, 0xf8, !PT ;  /* 0x00000200cccc7812 */ /* 0x000fe400078ef804 */
[----:B------:R-:W-:Y:S02]  /*92f0*/  LOP3.LUT R0, R212, 0x400, RZ, 0xc0, !PT ;  /* 0x00000400d4007812 */ /* 0x000fe400078ec0ff */
[----:B------:R-:W-:Y:S02]  /*9300*/  LOP3.LUT R205, R210, 0x8, R211, 0x78, !PT ;  /* 0x00000008d2cd7812 */ /* 0x000fe400078e78d3 */
[----:B------:R-:W-:-:S02]  /*9310*/  LOP3.LUT R2, R2, 0x38, RZ, 0xc0, !PT ;  /* 0x0000003802027812 */ /* 0x000fc400078ec0ff */
[----:B------:R-:W-:Y:S01]  /*9320*/  LEA R204, R204, UR5, 0x1 ;  /* 0x00000005cccc7c11 */ /* 0x000fe2000f8e08ff */
[----:B------:R-:W-:Y:S01]  /*9330*/  IMAD R205, R205, 0x2, R0 ;  /* 0x00000002cdcd7824 */ /* 0x000fe200078e0200 */
[----:B------:R-:W-:Y:S01]  /*9340*/  ISETP.GE.AND P1, PT, R2, UR10, PT ;  /* 0x0000000a02007c0c */ /* 0x000fe2000bf26270 */
[----:B------:R-:W-:Y:S01]  /*9350*/  IMAD.MOV.U32 R0, RZ, RZ, R136 ;  /* 0x000000ffff007224 */ /* 0x000fe200078e0088 */
[----:B------:R-:W-:Y:S01]  /*9360*/  SHF.L.U64.HI R4, R242, 0x4, R243 ;  /* 0x00000004f2047819 */ /* 0x000fe200000102f3 */
[----:B------:R-:W-:Y:S01]  /*9370*/  IMAD.IADD R206, R206, 0x1, R204 ;  /* 0x00000001cece7824 */ /* 0x000fe200078e02cc */
[----:B------:R-:W-:Y:S01]  /*9380*/  SEL R207, R207, 0xffffffe0, !P0 ;  /* 0xffffffe0cfcf7807 */ /* 0x000fe20004000000 */
[----:B------:R-:W-:Y:S01]  /*9390*/  VIADD R2, R204, 0x10000 ;  /* 0x00010000cc027836 */ /* 0x000fe20000000000 */
[----:B------:R-:W-:Y:S07]  /*93a0*/  BRA `(.L_x_927) ;  /* 0x0000000400987947 */ /* 0x000fee0003800000 */
.L_x_929:
        /* <DEDUP_REMOVED lines=102> */
.L_x_927:
[----:B------:R-:W2:Y:S01]  /*9a10*/  LDL R16, [R1+0x64] ;  /* 0x0000640001107983 */ /* 0x000ea20000100800 */
[----:B------:R-:W-:Y:S04]  /*9a20*/  DEPBAR.LE SB0, 0x0 ;  /* 0x000080000000791a */ /* 0x000fe80000000000 */
[----:B------:R-:W3:Y:S01]  /*9a30*/  LDL R15, [R1+0x60] ;  /* 0x00006000010f7983 */ /* 0x000ee20000100800 */
[----:B------:R-:W-:Y:S01]  /*9a40*/  IMAD.SHL.U32 R17, R211, 0x8, RZ ;  /* 0x00000008d3117824 */ /* 0x000fe200078e00ff */
[C---:B------:R-:W-:Y:S01]  /*9a50*/  SHF.L.U64.HI R10, R242.reuse, 0x4, R243 ;  /* 0x00000004f20a7819 */ /* 0x040fe200000102f3 */
[C---:B------:R-:W-:Y:S01]  /*9a60*/  IMAD.WIDE.U32 R8, R242.reuse, UR26, RZ ;  /* 0x0000001af2087c25 */ /* 0x040fe2000f8e00ff */
[----:B------:R-:W-:Y:S01]  /*9a70*/  BAR.SYNC.DEFER_BLOCKING 0x0 ;  /* 0x0000000000007b1d */ /* 0x000fe20000010000 */
[----:B------:R-:W-:Y:S01]  /*9a80*/  USHF.L.U32 UR11, UR26, 0x1, URZ ;  /* 0x000000011a0b7899 */ /* 0x000fe200080006ff */
[----:B------:R-:W-:Y:S01]  /*9a90*/  LOP3.LUT R17, R17, 0x38, RZ, 0xc0, !PT ;  /* 0x0000003811117812 */ /* 0x000fe200078ec0ff */
[----:B------:R-:W-:Y:S01]  /*9aa0*/  IMAD R9, R243, UR26, R9 ;  /* 0x0000001af3097c24 */ /* 0x000fe2000f8e0209 */
[--C-:B-----5:R-:W-:Y:S01]  /*9ab0*/  SHF.R.U32.HI R208, RZ, 0x1, R211.reuse ;  /* 0x00000001ffd07819 */ /* 0x120fe200000116d3 */
[----:B------:R-:W-:Y:S01]  /*9ac0*/  IMAD.SHL.U32 R4, R242, 0x10, RZ ;  /* 0x00000010f2047824 */ /* 0x000fe200078e00ff */
[----:B------:R-:W-:Y:S01]  /*9ad0*/  LOP3.LUT R11, R17, 0x40, RZ, 0xfc, !PT ;  /* 0x00000040110b7812 */ /* 0x000fe200078efcff */
[----:B------:R-:W-:Y:S01]  /*9ae0*/  IMAD.SHL.U32 R12, R211, 0x20, RZ ;  /* 0x00000020d30c7824 */ /* 0x000fe200078e00ff */
[----:B------:R-:W-:Y:S01]  /*9af0*/  LOP3.LUT R3, R17, 0x80, RZ, 0xfc, !PT ;  /* 0x0000008011037812 */ /* 0x000fe200078efcff */
[----:B------:R-:W-:Y:S01]  /*9b00*/  VIADD R28, R205, UR5 ;  /* 0x00000005cd1c7c36 */ /* 0x000fe20008000000 */
[----:B------:R-:W-:Y:S01]  /*9b10*/  ISETP.GE.AND P4, PT, R11, UR9, PT ;  /* 0x000000090b007c0c */ /* 0x000fe2000bf86270 */
[----:B------:R1:W-:Y:S01]  /*9b20*/  STL [R1+0x7c], R11 ;  /* 0x00007c0b01007387 */ /* 0x0003e20000100800 */
[----:B------:R-:W-:Y:S01]  /*9b30*/  ISETP.GE.AND P3, PT, R3, UR9, PT ;  /* 0x0000000903007c0c */ /* 0x000fe2000bf66270 */
[----:B------:R-:W-:Y:S01]  /*9b40*/  UIADD3 UR10, UPT, UPT, UR25, -0x4498517b, URZ ;  /* 0xbb67ae85190a7890 */ /* 0x000fe2000fffe0ff */
[----:B------:R-:W-:Y:S01]  /*9b50*/  LOP3.LUT R2, R17, 0xc0, RZ, 0xfc, !PT ;  /* 0x000000c011027812 */ /* 0x000fe200078efcff */
[----:B------:R4:W-:Y:S01]  /*9b60*/  STL [R1+0x78], R3 ;  /* 0x0000780301007387 */ /* 0x0009e20000100800 */
[-C--:B------:R-:W-:Y:S01]  /*9b70*/  LEA R5, P0, R8, R4.reuse, 0x6 ;  /* 0x0000000408057211 */ /* 0x080fe200078030ff */
[----:B------:R-:W-:Y:S01]  /*9b80*/  UISETP.NE.AND UP0, UPT, UR26, URZ, UPT ;  /* 0x000000ff1a00728c */ /* 0x000fe2000bf05270 */
[----:B------:R-:W-:Y:S01]  /*9b90*/  LOP3.LUT R209, R12, 0x7c00, RZ, 0xc0, !PT ;  /* 0x00007c000cd17812 */ /* 0x000fe200078ec0ff */
[----:B------:R3:W-:Y:S01]  /*9ba0*/  STL [R1+0x80], R2 ;  /* 0x0000800201007387 */ /* 0x0007e20000100800 */
[----:B------:R-:W-:Y:S01]  /*9bb0*/  SHF.R.U32.HI R222, RZ, 0x5, R211 ;  /* 0x00000005ffde7819 */ /* 0x000fe200000116d3 */
[----:B------:R-:W-:Y:S02]  /*9bc0*/  UIADD3 UR12, UPT, UPT, UR24, -0x61c88647, URZ ;  /* 0x9e3779b9180c7890 */ /* 0x000fe4000fffe0ff */
[----:B------:R-:W3:Y:S01]  /*9bd0*/  LDL.64 R220, [R1+0x70] ;  /* 0x0000700001dc7983 */ /* 0x000ee20000100a00 */
[----:B------:R-:W-:Y:S03]  /*9be0*/  UIADD3 UR6, UPT, UPT, UR24, 0x3c6ef372, URZ ;  /* 0x3c6ef37218067890 */ /* 0x000fe6000fffe0ff */
[----:B------:R-:W3:Y:S01]  /*9bf0*/  LDL.64 R218, [R1+0x68] ;  /* 0x0000680001da7983 */ /* 0x000ee20000100a00 */
[----:B-1----:R-:W-:Y:S02]  /*9c00*/  IADD3 R11, P5, PT, R5, R4, RZ ;  /* 0x00000004050b7210 */ /* 0x002fe40007fbe0ff */
[----:B----4-:R-:W-:Y:S02]  /*9c10*/  LOP3.LUT R3, R209, 0x200, R212, 0xf8, !PT ;  /* 0x00000200d1037812 */ /* 0x010fe400078ef8d4 */
[CC--:B--2---:R-:W-:Y:S02]  /*9c20*/  LEA R6, P2, R8.reuse, R16.reuse, 0x7 ;  /* 0x0000001008067211 */ /* 0x0c4fe400078438ff */
[C---:B------:R-:W-:Y:S02]  /*9c30*/  LEA R4, P6, R5.reuse, R16, 0x1 ;  /* 0x0000001005047211 */ /* 0x040fe400078c08ff */
[--C-:B---3--:R-:W-:Y:S02]  /*9c40*/  LEA.HI.X R7, R8, R15, R9.reuse, 0x7, P2 ;  /* 0x0000000f08077211 */ /* 0x108fe400010f3c09 */
[----:B------:R-:W-:Y:S02]  /*9c50*/  ISETP.GE.AND P2, PT, R2, UR9, PT ;  /* 0x0000000902007c0c */ /* 0x000fe4000bf46270 */
[----:B------:R-:W-:Y:S01]  /*9c60*/  LEA.HI.X R9, R8, R10, R9, 0x6, P0 ;  /* 0x0000000a08097211 */ /* 0x000fe200000f3409 */
[----:B------:R-:W-:Y:S01]  /*9c70*/  @!PT LDS RZ, [RZ] ;  /* 0x00000000fffff984 */ /* 0x000fe20000000800 */
[----:B------:R-:W-:Y:S01]  /*9c80*/  @!PT LDS RZ, [RZ] ;  /* 0x00000000fffff984 */ /* 0x000fe20000000800 */
[----:B------:R-:W-:Y:S01]  /*9c90*/  @!PT LDS RZ, [RZ] ;  /* 0x00000000fffff984 */ /* 0x000fe20000000800 */
[----:B------:R-:W-:Y:S01]  /*9ca0*/  @!P1 LDGSTS.E.BYPASS.LTC128B.128 [R215+0x10000], desc[UR22][R6.64] ;  /* 0x1000000006d79fae */ /* 0x000fe2000b981a16 */
[C---:B------:R-:W-:Y:S02]  /*9cb0*/  LEA R12, P0, R242.reuse, R5, 0x5 ;  /* 0x00000005f20c7211 */ /* 0x040fe400078028ff */
[----:B------:R-:W-:Y:S01]  /*9cc0*/  LEA.HI.X R5, R5, R15, R9, 0x1, P6 ;  /* 0x0000000f05057211 */ /* 0x000fe200030f0c09 */
[----:B------:R-:W-:Y:S01]  /*9cd0*/  @P1 STS.128 [R215+0x10000], RZ ;  /* 0x010000ffd7001388 */ /* 0x000fe20000000c00 */
[----:B------:R-:W-:Y:S01]  /*9ce0*/  ISETP.GE.AND P1, PT, R17, UR9, PT ;  /* 0x0000000911007c0c */ /* 0x000fe2000bf26270 */
[----:B------:R-:W-:Y:S01]  /*9cf0*/  IMAD.X R13, R9, 0x1, R10, P5 ;  /* 0x00000001090d7824 */ /* 0x000fe200028e060a */
[CC--:B------:R-:W-:Y:S01]  /*9d00*/  LEA R10, P5, R11.reuse, R16.reuse, 0x1 ;  /* 0x000000100b0a7211 */ /* 0x0c0fe200078a08ff */
[----:B------:R-:W-:Y:S01]  /*9d10*/  @!PT LDS RZ, [RZ] ;  /* 0x00000000fffff984 */ /* 0x000fe20000000800 */
[----:B------:R-:W-:Y:S01]  /*9d20*/  @!PT LDS RZ, [RZ] ;  /* 0x00000000fffff984 */ /* 0x000fe20000000800 */
[----:B------:R-:W-:Y:S01]  /*9d30*/  @!PT LDS RZ, [RZ] ;  /* 0x00000000fffff984 */ /* 0x000fe20000000800 */
[----:B------:R-:W-:Y:S01]  /*9d40*/  @!P4 LDGSTS.E.BYPASS.LTC128B.128 [R215+0x12000], desc[UR22][R6.64+0x80] ;  /* 0x1200008006d7cfae */ /* 0x000fe2000b981a16 */
[----:B------:R-:W-:Y:S02]  /*9d50*/  LEA.HI.X R14, R242, R9, R243, 0x5, P0 ;  /* 0x00000009f20e7211 */ /* 0x000fe400000f2cf3 */
[-C--:B------:R-:W-:Y:S01]  /*9d60*/  LEA.HI.X R11, R11, R15.reuse, R13, 0x1, P5 ;  /* 0x0000000f0b0b7211 */ /* 0x080fe200028f0c0d */
[----:B------:R-:W-:Y:S01]  /*9d70*/  @P4 STS.128 [R215+0x12000], RZ ;  /* 0x012000ffd7004388 */ /* 0x000fe20000000c00 */
[----:B------:R-:W-:Y:S02]  /*9d80*/  LEA R8, P0, R12, R16, 0x1 ;  /* 0x000000100c087211 */ /* 0x000fe400078008ff */
[----:B------:R-:W-:Y:S01]  /*9d90*/  LOP3.LUT R2, R208, 0x8, RZ, 0xc0, !PT ;  /* 0x00000008d0027812 */ /* 0x000fe200078ec0ff */
[----:B------:R-:W-:Y:S01]  /*9da0*/  @!PT LDS RZ, [RZ] ;  /* 0x00000000fffff984 */ /* 0x000fe20000000800 */
[----:B------:R-:W-:Y:S01]  /*9db0*/  @!PT LDS RZ, [RZ] ;  /* 0x00000000fffff984 */ /* 0x000fe20000000800 */
[----:B------:R-:W-:Y:S01]  /*9dc0*/  @!PT LDS RZ, [RZ] ;  /* 0x00000000fffff984 */ /* 0x000fe20000000800 */
[----:B------:R-:W-:Y:S01]  /*9dd0*/  @!P3 LDGSTS.E.BYPASS.LTC128B.128 [R215+0x14000], desc[UR22][R6.64+0x100] ;  /* 0x1400010006d7bfae */ /* 0x000fe2000b981a16 */
[----:B------:R-:W-:Y:S02]  /*9de0*/  LEA.HI.X R9, R12, R15, R14, 0x1, P0 ;  /* 0x0000000f0c097211 */ /* 0x000fe400000f0c0e */
[----:B------:R-:W-:Y:S01]  /*9df0*/  LOP3.LUT R2, R3, R210, R2, 0xf6, !PT ;  /* 0x000000d203027212 */ /* 0x000fe200078ef602 */
[----:B------:R-:W-:Y:S01]  /*9e00*/  @P3 STS.128 [R215+0x14000], RZ ;  /* 0x014000ffd7003388 */ /* 0x000fe20000000c00 */
[----:B------:R-:W-:Y:S02]  /*9e10*/  LOP3.LUT P0, RZ, R211, 0x4, RZ, 0xc0, !PT ;  /* 0x00000004d3ff7812 */ /* 0x000fe4000780c0ff */
[----:B------:R-:W-:Y:S01]  /*9e20*/  LEA R138, R2, UR5, 0x1 ;  /* 0x00000005028a7c11 */ /* 0x000fe2000f8e08ff */
[----:B------:R-:W-:Y:S01]  /*9e30*/  @!PT LDS RZ, [RZ] ;  /* 0x00000000fffff984 */ /* 0x000fe20000000800 */
[----:B------:R-:W-:Y:S01]  /*9e40*/  @!PT LDS RZ, [RZ] ;  /* 0x00000000fffff984 */ /* 0x000fe20000000800 */
[----:B------:R-:W-:Y:S01]  /*9e50*/  @!PT LDS RZ, [RZ] ;  /* 0x00000000fffff984 */ /* 0x000fe20000000800 */
[----:B------:R-:W-:Y:S01]  /*9e60*/  @!P2 LDGSTS.E.BYPASS.LTC128B.128 [R215+0x16000], desc[UR22][R6.64+0x180] ;  /* 0x1600018006d7afae */ /* 0x000fe2000b981a16 */
[C---:B------:R-:W-:Y:S01]  /*9e70*/  IMAD.IADD R2, R28.reuse, 0x1, R207 ;  /* 0x000000011c027824 */ /* 0x040fe200078e02cf */
[----:B------:R-:W-:Y:S02]  /*9e80*/  SEL R3, R213, 0xffffffc0, !P0 ;  /* 0xffffffc0d5037807 */ /* 0x000fe40004000000 */
[----:B------:R-:W-:Y:S01]  /*9e90*/  @P2 STS.128 [R215+0x16000], RZ ;  /* 0x016000ffd7002388 */ /* 0x000fe20000000c00 */
[--C-:B------:R-:W-:Y:S02]  /*9ea0*/  IMAD.IADD R200, R207, 0x1, R138.reuse ;  /* 0x00000001cfc87824 */ /* 0x100fe400078e028a */
[----:B------:R-:W-:Y:S01]  /*9eb0*/  IMAD.IADD R139, R3, 0x1, R138 ;  /* 0x00000001038b7824 */ /* 0x000fe200078e028a */
[----:B------:R-:W-:Y:S01]  /*9ec0*/  @!PT LDS RZ, [RZ] ;  /* 0x00000000fffff984 */ /* 0x000fe20000000800 */
[----:B------:R-:W-:Y:S01]  /*9ed0*/  @!PT LDS RZ, [RZ] ;  /* 0x00000000fffff984 */ /* 0x000fe20000000800 */
[----:B------:R-:W-:Y:S01]  /*9ee0*/  @!PT LDS RZ, [RZ] ;  /* 0x00000000fffff984 */ /* 0x000fe20000000800 */
[----:B------:R-:W-:Y:S01]  /*9ef0*/  @!P1 LDGSTS.E.BYPASS.LTC128B.128 [R215+0x10800], desc[UR22][R4.64] ;  /* 0x1080000004d79fae */ /* 0x000fe2000b981a16 */
[----:B------:R-:W-:Y:S02]  /*9f00*/  IMAD.IADD R3, R28, 0x1, R3 ;  /* 0x000000011c037824 */ /* 0x000fe400078e0203 */
[C---:B------:R-:W-:Y:S01]  /*9f10*/  IMAD.IADD R201, R207.reuse, 0x1, R139 ;  /* 0x00000001cfc97824 */ /* 0x040fe200078e028b */
[----:B------:R-:W-:Y:S01]  /*9f20*/  @P1 STS.128 [R215+0x10800], RZ ;  /* 0x010800ffd7001388 */ /* 0x000fe20000000c00 */
[----:B------:R-:W-:Y:S03]  /*9f30*/  IMAD.IADD R136, R207, 0x1, R3 ;  /* 0x00000001cf887824 */ /* 0x000fe600078e0203 */
        /* <DEDUP_REMOVED lines=56> */
[----:B------:R-:W-:Y:S04]  /*a2c0*/  LDSM.16.M88.4 R16, [R205+UR5+0x8800] ;  /* 0x00880005cd10783b */ /* 0x000fe80008000200 */
[----:B------:R-:W-:Y:S04]  /*a2d0*/  LDSM.16.M88.4 R24, [R205+UR5+0x9000] ;  /* 0x00900005cd18783b */ /* 0x000fe80008000200 */
[----:B------:R-:W-:Y:S04]  /*a2e0*/  LDSM.16.M88.4 R168, [R205+UR5+0x9800] ;  /* 0x00980005cda8783b */ /* 0x000fe80008000200 */
[----:B------:R-:W0:Y:S04]  /*a2f0*/  LDGDEPBAR ;  /* 0x00000000000079af */ /* 0x000e280000000000 */
[----:B-1----:R-:W1:Y:S04]  /*a300*/  LDSM.16.M88.4 R8, [R205+UR5+0x8000] ;  /* 0x00800005cd08783b */ /* 0x002e680008000200 */
[----:B------:R-:W-:Y:S04]  /*a310*/  LDSM.16.M88.4 R172, [R200] ;  /* 0x00000000c8ac783b */ /* 0x000fe80000000200 */
[----:B------:R-:W2:Y:S04]  /*a320*/  LDSM.16.M88.4 R176, [R2+0x8000] ;  /* 0x0080000002b0783b */ /* 0x000ea80000000200 */
[----:B------:R-:W3:Y:S04]  /*a330*/  LDSM.16.M88.4 R180, [R2+0x8800] ;  /* 0x0088000002b4783b */ /* 0x000ee80000000200 */
[----:B------:R-:W4:Y:S04]  /*a340*/  LDSM.16.M88.4 R184, [R2+0x9000] ;  /* 0x0090000002b8783b */ /* 0x000f280000000200 */
[----:B------:R-:W4:Y:S04]  /*a350*/  LDSM.16.M88.4 R188, [R2+0x9800] ;  /* 0x0098000002bc783b */ /* 0x000f280000000200 */
[----:B------:R-:W-:Y:S04]  /*a360*/  LDSM.16.M88.4 R192, [R139] ;  /* 0x000000008bc0783b */ /* 0x000fe80000000200 */
[----:B------:R-:W4:Y:S01]  /*a370*/  LDSM.16.M88.4 R196, [R3+0x8000] ;  /* 0x0080000003c4783b */ /* 0x000f220000000200 */
[C---:B-1----:R-:W-:Y:S08]  /*a380*/  HMMA.16816.F32 R4, R32.reuse, R8, RZ ;  /* 0x000000082004723c */ /* 0x042ff000000018ff */
[C---:B------:R-:W-:Y:S08]  /*a390*/  HMMA.16816.F32 R8, R32.reuse, R10, RZ ;  /* 0x0000000a2008723c */ /* 0x040ff000000018ff */
[C---:B------:R-:W-:Y:S08]  /*a3a0*/  HMMA.16816.F32 R12, R32.reuse, R16, RZ ;  /* 0x00000010200c723c */ /* 0x040ff000000018ff */
[C---:B------:R-:W-:Y:S08]  /*a3b0*/  HMMA.16816.F32 R16, R32.reuse, R18, RZ ;  /* 0x000000122010723c */ /* 0x040ff000000018ff */
[C---:B------:R-:W-:Y:S08]  /*a3c0*/  HMMA.16816.F32 R20, R32.reuse, R24, RZ ;  /* 0x000000182014723c */ /* 0x040ff000000018ff */
[C---:B------:R-:W-:Y:S08]  /*a3d0*/  HMMA.16816.F32 R24, R32.reuse, R26, RZ ;  /* 0x0000001a2018723c */ /* 0x040ff000000018ff */
[C---:B------:R-:W-:Y:S08]  /*a3e0*/  HMMA.16816.F32 R28, R32.reuse, R168, RZ ;  /* 0x000000a8201c723c */ /* 0x040ff000000018ff */
[----:B------:R-:W-:Y:S01]  /*a3f0*/  HMMA.16816.F32 R32, R32, R170, RZ ;  /* 0x000000aa2020723c */ /* 0x000fe200000018ff */
[----:B------:R-:W1:Y:S07]  /*a400*/  LDSM.16.M88.4 R168, [R3+0x8800] ;  /* 0x0088000003a8783b */ /* 0x000e6e0000000200 */
        /* <DEDUP_REMOVED lines=9> */
[C---:B------:R-:W-:Y:S08]  /*a4a0*/  HMMA.16816.F32 R28, R172.reuse, R188, R28 ;  /* 0x000000bcac1c723c */ /* 0x040ff0000000181c */
[----:B------:R-:W-:Y:S01]  /*a4b0*/  HMMA.16816.F32 R32, R172, R190, R32 ;  /* 0x000000beac20723c */ /* 0x000fe20000001820 */
[----:B------:R-:W4:Y:S04]  /*a4c0*/  LDSM.16.M88.4 R172, [R201] ;  /* 0x00000000c9ac783b */ /* 0x000f280000000200 */
[----:B------:R-:W4:Y:S03]  /*a4d0*/  LDSM.16.M88.4 R188, [R136+0x8800] ;  /* 0x0088000088bc783b */ /* 0x000f260000000200 */
[C---:B------:R-:W-:Y:S08]  /*a4e0*/  HMMA.16816.F32 R4, R192.reuse, R196, R4 ;  /* 0x000000c4c004723c */ /* 0x040ff00000001804 */
[C---:B------:R-:W-:Y:S01]  /*a4f0*/  HMMA.16816.F32 R8, R192.reuse, R198, R8 ;  /* 0x000000c6c008723c */ /* 0x040fe20000001808 */
[----:B------:R-:W-:Y:S07]  /*a500*/  LDSM.16.M88.4 R196, [R205+UR5+0xe800] ;  /* 0x00e80005cdc4783b */ /* 0x000fee0008000200 */
[C---:B-1----:R-:W-:Y:S08]  /*a510*/  HMMA.16816.F32 R12, R192.reuse, R168, R12 ;  /* 0x000000a8c00c723c */ /* 0x042ff0000000180c */
[C---:B------:R-:W-:Y:S01]  /*a520*/  HMMA.16816.F32 R16, R192.reuse, R170, R16 ;  /* 0x000000aac010723c */ /* 0x040fe20000001810 */
[----:B------:R-:W1:Y:S07]  /*a530*/  LDSM.16.M88.4 R168, [R136+0x9000] ;  /* 0x0090000088a8783b */ /* 0x000e6e0000000200 */
[C---:B--2---:R-:W-:Y:S08]  /*a540*/  HMMA.16816.F32 R20, R192.reuse, R176, R20 ;  /* 0x000000b0c014723c */ /* 0x044ff00000001814 */
[C---:B------:R-:W-:Y:S01]  /*a550*/  HMMA.16816.F32 R24, R192.reuse, R178, R24 ;  /* 0x000000b2c018723c */ /* 0x040fe20000001818 */
[----:B------:R-:W2:Y:S07]  /*a560*/  LDSM.16.M88.4 R176, [R136+0x9800] ;  /* 0x0098000088b0783b */ /* 0x000eae0000000200 */
[C---:B---3--:R-:W-:Y:S08]  /*a570*/  HMMA.16816.F32 R28, R192.reuse, R180, R28 ;  /* 0x000000b4c01c723c */ /* 0x048ff0000000181c */
[----:B------:R-:W-:Y:S01]  /*a580*/  HMMA.16816.F32 R32, R192, R182, R32 ;  /* 0x000000b6c020723c */ /* 0x000fe20000001820 */
[----:B------:R-:W-:Y:S04]  /*a590*/  LDSM.16.M88.4 R180, [R138+0x2000] ;  /* 0x002000008ab4783b */ /* 0x000fe80000000200 */
[----:B------:R-:W3:Y:S03]  /*a5a0*/  LDSM.16.M88.4 R192, [R205+UR5+0xa000] ;  /* 0x00a00005cdc0783b */ /* 0x000ee60008000200 */
[C---:B----4-:R-:W-:Y:S08]  /*a5b0*/  HMMA.16816.F32 R4, R172.reuse, R184, R4 ;  /* 0x000000b8ac04723c */ /* 0x050ff00000001804 */
[C---:B------:R-:W-:Y:S01]  /*a5c0*/  HMMA.16816.F32 R8, R172.reuse, R186, R8 ;  /* 0x000000baac08723c */ /* 0x040fe20000001808 */
[----:B------:R-:W4:Y:S07]  /*a5d0*/  LDSM.16.M88.4 R184, [R205+UR5+0xa800] ;  /* 0x00a80005cdb8783b */ /* 0x000f2e0008000200 */
[C---:B------:R-:W-:Y:S08]  /*a5e0*/  HMMA.16816.F32 R12, R172.reuse, R188, R12 ;  /* 0x000000bcac0c723c */ /* 0x040ff0000000180c */
[C---:B------:R-:W-:Y:S01]  /*a5f0*/  HMMA.16816.F32 R16, R172.reuse, R190, R16 ;  /* 0x000000beac10723c */ /* 0x040fe20000001810 */
[----:B------:R-:W4:Y:S07]  /*a600*/  LDSM.16.M88.4 R188, [R205+UR5+0xb000] ;  /* 0x00b00005cdbc783b */ /* 0x000f2e0008000200 */
[C---:B-1----:R-:W-:Y:S08]  /*a610*/  HMMA.16816.F32 R20, R172.reuse, R168, R20 ;  /* 0x000000a8ac14723c */ /* 0x042ff00000001814 */
[C---:B------:R-:W-:Y:S01]  /*a620*/  HMMA.16816.F32 R24, R172.reuse, R170, R24 ;  /* 0x000000aaac18723c */ /* 0x040fe20000001818 */
[----:B------:R-:W1:Y:S07]  /*a630*/  LDSM.16.M88.4 R168, [R205+UR5+0xb800] ;  /* 0x00b80005cda8783b */ /* 0x000e6e0008000200 */
[C---:B--2---:R-:W-:Y:S08]  /*a640*/  HMMA.16816.F32 R28, R172.reuse, R176, R28 ;  /* 0x000000b0ac1c723c */ /* 0x044ff0000000181c */
[----:B------:R-:W-:Y:S01]  /*a650*/  HMMA.16816.F32 R32, R172, R178, R32 ;  /* 0x000000b2ac20723c */ /* 0x000fe20000001820 */
[----:B------:R-:W-:Y:S04]  /*a660*/  LDSM.16.M88.4 R172, [R200+0x2000] ;  /* 0x00200000c8ac783b */ /* 0x000fe80000000200 */
[----:B------:R-:W2:Y:S03]  /*a670*/  LDSM.16.M88.4 R176, [R2+0xa000] ;  /* 0x00a0000002b0783b */ /* 0x000ea60000000200 */
[C---:B---3--:R-:W-:Y:S08]  /*a680*/  HMMA.16816.F32 R4, R180.reuse, R192, R4 ;  /* 0x000000c0b404723c */ /* 0x048ff00000001804 */
[C---:B------:R-:W-:Y:S01]  /*a690*/  HMMA.16816.F32 R8, R180.reuse, R194, R8 ;  /* 0x000000c2b408723c */ /* 0x040fe20000001808 */
[----:B------:R-:W3:Y:S07]  /*a6a0*/  LDSM.16.M88.4 R192, [R2+0xa800] ;  /* 0x00a8000002c0783b */ /* 0x000eee0000000200 */
[C---:B----4-:R-:W-:Y:S08]  /*a6b0*/  HMMA.16816.F32 R12, R180.reuse, R184, R12 ;  /* 0x000000b8b40c723c */ /* 0x050ff0000000180c */
[C---:B------:R-:W-:Y:S01]  /*a6c0*/  HMMA.16816.F32 R16, R180.reuse, R186, R16 ;  /* 0x000000bab410723c */ /* 0x040fe20000001810 */
[----:B------:R-:W4:Y:S07]  /*a6d0*/  LDSM.16.M88.4 R184, [R2+0xb000] ;  /* 0x00b0000002b8783b */ /* 0x000f2e0000000200 */
[C---:B------:R-:W-:Y:S08]  /*a6e0*/  HMMA.16816.F32 R20, R180.reuse, R188, R20 ;  /* 0x000000bcb414723c */ /* 0x040ff00000001814 */
[C---:B------:R-:W-:Y:S01]  /*a6f0*/  HMMA.16816.F32 R24, R180.reuse, R190, R24 ;  /* 0x000000beb418723c */ /* 0x040fe20000001818 */
[----:B------:R-:W4:Y:S07]  /*a700*/  LDSM.16.M88.4 R188, [R2+0xb800] ;  /* 0x00b8000002bc783b */ /* 0x000f2e0000000200 */
[C---:B-1----:R-:W-:Y:S08]  /*a710*/  HMMA.16816.F32 R28, R180.reuse, R168, R28 ;  /* 0x000000a8b41c723c */ /* 0x042ff0000000181c */
        /* <DEDUP_REMOVED lines=32> */
[C---:B-1----:R-:W-:Y:S08]  /*a920*/  HMMA.16816.F32 R12, R184.reuse, R176, R12 ;  /* 0x000000b0b80c723c */ /* 0x042ff0000000180c */
[C---:B------:R-:W-:Y:S01]  /*a930*/  HMMA.16816.F32 R16, R184.reuse, R178, R16 ;  /* 0x000000b2b810723c */ /* 0x040fe20000001810 */
[----:B------:R-:W1:Y:S07]  /*a940*/  LDSM.16.M88.4 R176, [R205+UR5+0xd000] ;  /* 0x00d00005cdb0783b */ /* 0x000e6e0008000200 */
[C---:B------:R-:W-:Y:S08]  /*a950*/  HMMA.16816.F32 R20, R184.reuse, R180, R20 ;  /* 0x000000b4b814723c */ /* 0x040ff00000001814 */
        /* <DEDUP_REMOVED lines=14> */
[----:B------:R-:W-:Y:S07]  /*aa40*/  LDSM.16.M88.4 R176, [R139+0x4000] ;  /* 0x004000008bb0783b */ /* 0x000fee0000000200 */
[C---:B------:R-:W-:Y:S08]  /*aa50*/  HMMA.16816.F32 R28, R168.reuse, R180, R28 ;  /* 0x000000b4a81c723c */ /* 0x040ff0000000181c */
[----:B------:R-:W-:Y:S01]  /*aa60*/  HMMA.16816.F32 R32, R168, R182, R32 ;  /* 0x000000b6a820723c */ /* 0x000fe20000001820 */
[----:B------:R-:W1:Y:S04]  /*aa70*/  LDSM.16.M88.4 R168, [R2+0xd800] ;  /* 0x00d8000002a8783b */ /* 0x000e680000000200 */
        /* <DEDUP_REMOVED lines=10> */
[C---:B-1----:R-:W-:Y:S08]  /*ab20*/  HMMA.16816.F32 R28, R184.reuse, R168, R28 ;  /* 0x000000a8b81c723c */ /* 0x042ff0000000181c */
[----:B------:R-:W-:Y:S01]  /*ab30*/  HMMA.16816.F32 R32, R184, R170, R32 ;  /* 0x000000aab820723c */ /* 0x000fe20000001820 */
[----:B------:R-:W-:Y:S04]  /*ab40*/  LDSM.16.M88.4 R168, [R201+0x4000] ;  /* 0x00400000c9a8783b */ /* 0x000fe80000000200 */
[----:B------:R-:W-:Y:S03]  /*ab50*/  LDSM.16.M88.4 R184, [R136+0xc800] ;  /* 0x00c8000088b8783b */ /* 0x000fe60000000200 */
[C---:B------:R-:W-:Y:S08]  /*ab60*/  HMMA.16816.F32 R4, R176.reuse, R180, R4 ;  /* 0x000000b4b004723c */ /* 0x040ff00000001804 */
        /* <DEDUP_REMOVED lines=9> */
[----:B------:R-:W-:Y:S01]  /*ac00*/  HMMA.16816.F32 R32, R176, R190, R32 ;  /* 0x000000beb020723c */ /* 0x000fe20000001820 */
[----:B------:R-:W-:Y:S04]  /*ac10*/  LDSM.16.M88.4 R176, [R138+0x6000] ;  /* 0x006000008ab0783b */ /* 0x000fe80000000200 */
[----:B------:R-:W4:Y:S03]  /*ac20*/  LDSM.16.M88.4 R188, [R205+UR5+0xe000] ;  /* 0x00e00005cdbc783b */ /* 0x000f260008000200 */
[C---:B-1----:R-:W-:Y:S08]  /*ac30*/  HMMA.16816.F32 R4, R168.reuse, R180, R4 ;  /* 0x000000b4a804723c */ /* 0x042ff00000001804 */
[C---:B------:R-:W-:Y:S01]  /*ac40*/  HMMA.16816.F32 R8, R168.reuse, R182, R8 ;  /* 0x000000b6a808723c */ /* 0x040fe20000001808 */
[----:B------:R-:W1:Y:S07]  /*ac50*/  LDSM.16.M88.4 R180, [R205+UR5+0xf000] ;  /* 0x00f00005cdb4783b */ /* 0x000e6e0008000200 */
[C---:B------:R-:W-:Y:S08]  /*ac60*/  HMMA.16816.F32 R12, R168.reuse, R184, R12 ;  /* 0x000000b8a80c723c */ /* 0x040ff0000000180c */
[C---:B------:R-:W-:Y:S01]  /*ac70*/  HMMA.16816.F32 R16, R168.reuse, R186, R16 ;  /* 0x000000baa810723c */ /* 0x040fe20000001810 */
[----:B------:R-:W1:Y:S07]  /*ac80*/  LDSM.16.M88.4 R184, [R205+UR5+0xf800] ;  /* 0x00f80005cdb8783b */ /* 0x000e6e0008000200 */
[C---:B--2---:R-:W-:Y:S08]  /*ac90*/  HMMA.16816.F32 R20, R168.reuse, R192, R20 ;  /* 0x000000c0a814723c */ /* 0x044ff00000001814 */
[C---:B------:R-:W-:Y:S01]  /*aca0*/  HMMA.16816.F32 R24, R168.reuse, R194, R24 ;  /* 0x000000c2a818723c */ /* 0x040fe20000001818 */
[----:B------:R-:W-:Y:S07]  /*acb0*/  LDSM.16.M88.4 R192, [R2+0xf000] ;  /* 0x00f0000002c0783b */ /* 0x000fee0000000200 */
[C---:B---3--:R-:W-:Y:S08]  /*acc0*/  HMMA.16816.F32 R28, R168.reuse, R172, R28 ;  /* 0x000000aca81c723c */ /* 0x048ff0000000181c */
[----:B------:R-:W-:Y:S01]  /*acd0*/  HMMA.16816.F32 R32, R168, R174, R32 ;  /* 0x000000aea820723c */ /* 0x000fe20000001820 */
[----:B------:R-:W-:Y:S04]  /*ace0*/  LDSM.16.M88.4 R168, [R200+0x6000] ;  /* 0x00600000c8a8783b */ /* 0x000fe80000000200 */
[----:B------:R-:W2:Y:S03]  /*acf0*/  LDSM.16.M88.4 R172, [R2+0xe000] ;  /* 0x00e0000002ac783b */ /* 0x000ea60000000200 */
[C---:B----4-:R-:W-:Y:S08]  /*ad00*/  HMMA.16816.F32 R4, R176.reuse, R188, R4 ;  /* 0x000000bcb004723c */ /* 0x050ff00000001804 */
[C---:B------:R-:W-:Y:S01]  /*ad10*/  HMMA.16816.F32 R8, R176.reuse, R190, R8 ;  /* 0x000000beb008723c */ /* 0x040fe20000001808 */
[----:B------:R-:W3:Y:S07]  /*ad20*/  LDSM.16.M88.4 R188, [R2+0xe800] ;  /* 0x00e8000002bc783b */ /* 0x000eee0000000200 */
[C---:B------:R-:W-:Y:S08]  /*ad30*/  HMMA.16816.F32 R12, R176.reuse, R196, R12 ;  /* 0x000000c4b00c723c */ /* 0x040ff0000000180c */
        /* <DEDUP_REMOVED lines=14> */
[----:B------:R3:W2:Y:S07]  /*ae20*/  LDSM.16.M88.4 R188, [R3+0xf800] ;  /* 0x00f8000003bc783b */ /* 0x0006ae0000000200 */
[C---:B------:R-:W-:Y:S08]  /*ae30*/  HMMA.16816.F32 R20, R168.reuse, R192, R20 ;  /* 0x000000c0a814723c */ /* 0x040ff00000001814 */
[C---:B------:R-:W-:Y:S01]  /*ae40*/  HMMA.16816.F32 R24, R168.reuse, R194, R24 ;  /* 0x000000c2a818723c */ /* 0x040fe20000001818 */
[----:B------:R-:W-:Y:S07]  /*ae50*/  LDSM.16.M88.4 R192, [R136+0xe000] ;  /* 0x00e0000088c0783b */ /* 0x000fee0000000200 */
[C---:B----4-:R-:W-:Y:S01]  /*ae60*/  HMMA.16816.F32 R28, R168.reuse, R196, R28 ;  /* 0x000000c4a81c723c */ /* 0x050fe2000000181c */
[----:B---3--:R-:W-:Y:S05]  /*ae70*/  IMAD.U32 R3, RZ, RZ, UR25 ;  /* 0x00000019ff037e24 */ /* 0x008fea000f8e00ff */
[----:B------:R-:W-:Y:S02]  /*ae80*/  LOP3.LUT R3, R221, UR11, R3, 0x96, !PT ;  /* 0x0000000bdd037c12 */ /* 0x000fe4000f8e9603 */
[----:B------:R-:W-:Y:S01]  /*ae90*/  HMMA.16816.F32 R32, R168, R198, R32 ;  /* 0x000000c6a820723c */ /* 0x000fe20000001820 */
[----:B------:R-:W3:Y:S04]  /*aea0*/  LDSM.16.M88.4 R168, [R201+0x6000] ;  /* 0x00600000c9a8783b */ /* 0x000ee80000000200 */
[----:B------:R-:W4:Y:S03]  /*aeb0*/  LDSM.16.M88.4 R196, [R136+0xe800] ;  /* 0x00e8000088c4783b */ /* 0x000f260000000200 */
[C---:B-1----:R-:W-:Y:S01]  /*aec0*/  HMMA.16816.F32 R4, R176.reuse, R180, R4 ;  /* 0x000000b4b004723c */ /* 0x042fe20000001804 */
[----:B------:R-:W1:Y:S07]  /*aed0*/  LDSM.16.M88.4 R200, [R136+0xf000] ;  /* 0x00f0000088c8783b */ /* 0x000e6e0000000200 */
[C---:B------:R-:W-:Y:S01]  /*aee0*/  HMMA.16816.F32 R8, R176.reuse, R182, R8 ;  /* 0x000000b6b008723c */ /* 0x040fe20000001808 */
[----:B------:R4:W1:Y:S01]  /*aef0*/  LDSM.16.M88.4 R180, [R136+0xf800] ;  /* 0x00f8000088b4783b */ /* 0x0008620000000200 */
[----:B------:R-:W-:Y:S04]  /*af00*/  DEPBAR.LE SB0, 0x0 ;  /* 0x000080000000791a */ /* 0x000fe80000000000 */
[----:B------:R-:W-:Y:S02]  /*af10*/  BAR.SYNC.DEFER_BLOCKING 0x0 ;  /* 0x0000000000007b1d */ /* 0x000fe40000010000 */
[C---:B--2---:R-:W-:Y:S05]  /*af20*/  HMMA.16816.F32 R12, R176.reuse, R172, R12 ;  /* 0x000000acb00c723c */ /* 0x044fea000000180c */
[----:B------:R-:W-:Y:S01]  /*af30*/  LOP3.LUT R172, R220, UR10, R219, 0x96, !PT ;  /* 0x0000000adcac7c12 */ /* 0x000fe2000f8e96db */
[----:B------:R-:W-:Y:S02]  /*af40*/  UIADD3 UR10, UPT, UPT, UR11, 0x1, URZ ;  /* 0x000000010b0a7890 */ /* 0x000fe4000fffe0ff */
[C---:B------:R-:W-:Y:S01]  /*af50*/  HMMA.16816.F32 R16, R176.reuse, R174, R16 ;  /* 0x000000aeb010723c */ /* 0x040fe20000001810 */
[----:B------:R-:W-:Y:S02]  /*af60*/  IMAD.U32 R175, RZ, RZ, UR21 ;  /* 0x00000015ffaf7e24 */ /* 0x000fe4000f8e00ff */
[----:B------:R-:W-:Y:S04]  /*af70*/  IMAD.WIDE.U32 R172, R172, -0x326172a9, RZ ;  /* 0xcd9e8d57acac7825 */ /* 0x000fe800078e00ff */
[----:B------:R-:W-:Y:S01]  /*af80*/  IMAD R175, R175, 0x4, R222 ;  /* 0x00000004afaf7824 */ /* 0x000fe200078e02de */
[C---:B------:R-:W-:Y:S03]  /*af90*/  HMMA.16816.F32 R20, R176.reuse, R184, R20 ;  /* 0x000000b8b014723c */ /* 0x040fe60000001814 */
[----:B------:R-:W-:Y:S05]  /*afa0*/  IMAD R175, R175, -0x326172a9, RZ ;  /* 0xcd9e8d57afaf7824 */ /* 0x000fea00078e02ff */
[C---:B------:R-:W-:Y:S08]  /*afb0*/  HMMA.16816.F32 R24, R176.reuse, R186, R24 ;  /* 0x000000bab018723c */ /* 0x040ff00000001818 */
[C---:B------:R-:W-:Y:S08]  /*afc0*/  HMMA.16816.F32 R28, R176.reuse, R188, R28 ;  /* 0x000000bcb01c723c */ /* 0x040ff0000000181c */
[----:B------:R-:W-:Y:S08]  /*afd0*/  HMMA.16816.F32 R32, R176, R190, R32 ;  /* 0x000000beb020723c */ /* 0x000ff00000001820 */
[C---:B---3--:R-:W-:Y:S08]  /*afe0*/  HMMA.16816.F32 R4, R168.reuse, R192, R4 ;  /* 0x000000c0a804723c */ /* 0x048ff00000001804 */
[C---:B------:R-:W-:Y:S08]  /*aff0*/  HMMA.16816.F32 R8, R168.reuse, R194, R8 ;  /* 0x000000c2a808723c */ /* 0x040ff00000001808 */
[C---:B----4-:R-:W-:Y:S03]  /*b000*/  HMMA.16816.F32 R12, R168.reuse, R196, R12 ;  /* 0x000000c4a80c723c */ /* 0x050fe6000000180c */
[----:B------:R-:W-:Y:S02]  /*b010*/  FMNMX3.FTZ R2, R0, R4, R5, !PT ;  /* 0x0000000400027276 */ /* 0x000fe40007810005 */
[----:B------:R-:W-:Y:S03]  /*b020*/  FMNMX3.FTZ R136, R137, R6, R7, !PT ;  /* 0x0000000689887276 */ /* 0x000fe60007810007 */
[C---:B------:R-:W-:Y:S03]  /*b030*/  HMMA.16816.F32 R16, R168.reuse, R198, R16 ;  /* 0x000000c6a810723c */ /* 0x040fe60000001810 */
[----:B------:R-:W-:Y:S02]  /*b040*/  FMNMX3.FTZ R2, R2, R8, R9, !PT ;  /* 0x0000000802027276 */ /* 0x000fe40007810009 */
[----:B------:R-:W-:Y:S03]  /*b050*/  FMNMX3.FTZ R136, R136, R10, R11, !PT ;  /* 0x0000000a88887276 */ /* 0x000fe6000781000b */
[C---:B-1----:R-:W-:Y:S03]  /*b060*/  HMMA.16816.F32 R20, R168.reuse, R200, R20 ;  /* 0x000000c8a814723c */ /* 0x042fe60000001814 */
[----:B------:R-:W-:Y:S02]  /*b070*/  FMNMX3.FTZ R2, R2, R12, R13, !PT ;  /* 0x0000000c02027276 */ /* 0x000fe4000781000d */
[----:B------:R-:W-:Y:S03]  /*b080*/  FMNMX3.FTZ R136, R136, R14, R15, !PT ;  /* 0x0000000e88887276 */ /* 0x000fe6000781000f */
[C---:B------:R-:W-:Y:S03]  /*b090*/  HMMA.16816.F32 R24, R168.reuse, R202, R24 ;  /* 0x000000caa818723c */ /* 0x040fe60000001818 */
[----:B------:R-:W-:Y:S02]  /*b0a0*/  FMNMX3.FTZ R176, R2, R16, R17, !PT ;  /* 0x0000001002b07276 */ /* 0x000fe40007810011 */
[----:B------:R-:W-:Y:S03]  /*b0b0*/  FMNMX3.FTZ R2, R136, R18, R19, !PT ;  /* 0x0000001288027276 */ /* 0x000fe60007810013 */
[C---:B------:R-:W-:Y:S03]  /*b0c0*/  HMMA.16816.F32 R28, R168.reuse, R180, R28 ;  /* 0x000000b4a81c723c */ /* 0x040fe6000000181c */
[----:B------:R-:W-:Y:S01]  /*b0d0*/  FMNMX3.FTZ R176, R176, R20, R21, !PT ;  /* 0x00000014b0b07276 */ /* 0x000fe20007810015 */
[----:B------:R-:W-:Y:S01]  /*b0e0*/  IMAD.WIDE.U32 R180, R3, -0x326172a9, RZ ;  /* 0xcd9e8d5703b47825 */ /* 0x000fe200078e00ff */
[----:B------:R-:W-:Y:S03]  /*b0f0*/  FMNMX3.FTZ R2, R2, R22, R23, !PT ;  /* 0x0000001602027276 */ /* 0x000fe60007810017 */
[----:B------:R-:W-:Y:S03]  /*b100*/  HMMA.16816.F32 R32, R168, R182, R32 ;  /* 0x000000b6a820723c */ /* 0x000fe60000001820 */
[----:B------:R-:W-:Y:S02]  /*b110*/  FMNMX3.FTZ R176, R176, R24, R25, !PT ;  /* 0x00000018b0b07276 */ /* 0x000fe40007810019 */
[----:B------:R-:W-:Y:S02]  /*b120*/  FMNMX3.FTZ R2, R2, R26, R27, !PT ;  /* 0x0000001a02027276 */ /* 0x000fe4000781001b */
[----:B------:R-:W-:Y:S02]  /*b130*/  LOP3.LUT R181, R175, UR12, R181, 0x96, !PT ;  /* 0x0000000cafb57c12 */ /* 0x000fe4000f8e96b5 */
[----:B------:R-:W-:Y:S02]  /*b140*/  LOP3.LUT R180, R173, UR6, R180, 0x96, !PT ;  /* 0x00000006adb47c12 */ /* 0x000fe4000f8e96b4 */
[----:B------:R-:W-:Y:S02]  /*b150*/  FMNMX3.FTZ R176, R176, R28, R29, !PT ;  /* 0x0000001cb0b07276 */ /* 0x000fe4000781001d */
[----:B------:R-:W-:Y:S06]  /*b160*/  FMNMX3.FTZ R179, R2, R30, R31, !PT ;  /* 0x0000001e02b37276 */ /* 0x000fec000781001f */
[----:B------:R-:W-:Y:S01]  /*b170*/  FMNMX3.FTZ R176, R176, R32, R33, !PT ;  /* 0x00000020b0b07276 */ /* 0x000fe20007810021 */
[----:B------:R-:W-:Y:S06]  /*b180*/  BRA.U.ANY UP0, `(.L_x_929) ;  /* 0xffffffe100887547 */ /* 0x000fec000b93ffff */
.L_x_928:
[----:B-1----:R-:W1:Y:S01]  /*b190*/  SHFL.BFLY PT, R169, R176, 0x2, 0x1f ;  /* 0x0c401f00b0a97f89 */ /* 0x002e6200000e0000 */
[----:B------:R-:W-:Y:S01]  /*b1a0*/  FMNMX3.FTZ R136, R179, R34, R35, !PT ;  /* 0x00000022b3887276 */ /* 0x000fe20007810023 */
[----:B------:R-:W-:Y:S01]  /*b1b0*/  UIADD3 UR14, UPT, UPT, UR25, 0x76cf5d0a, URZ ;  /* 0x76cf5d0a190e7890 */ /* 0x000fe2000fffe0ff */
[----:B------:R-:W-:Y:S01]  /*b1c0*/  IMAD.WIDE.U32 R138, R181, -0x2daee0ad, RZ ;  /* 0xd2511f53b58a7825 */ /* 0x000fe200078e00ff */
[----:B------:R-:W-:Y:S04]  /*b1d0*/  UIADD3 UR13, UPT, UPT, UR25, 0x32370b8f, URZ ;  /* 0x32370b8f190d7890 */ /* 0x000fe8000fffe0ff */
[----:B------:R-:W2:Y:S01]  /*b1e0*/  SHFL.BFLY PT, R171, R136, 0x2, 0x1f ;  /* 0x0c401f0088ab7f89 */ /* 0x000ea200000e0000 */
[----:B------:R-:W-:Y:S01]  /*b1f0*/  IMAD.WIDE.U32 R2, R180, -0x2daee0ad, RZ ;  /* 0xd2511f53b4027825 */ /* 0x000fe200078e00ff */
[----:B------:R-:W-:Y:S01]  /*b200*/  LOP3.LUT R139, R218, UR14, R139, 0x96, !PT ;  /* 0x0000000eda8b7c12 */ /* 0x000fe2000f8e968b */
[----:B------:R-:W-:Y:S02]  /*b210*/  UIADD3 UR11, UPT, UPT, UR24, -0x255992d5, URZ ;  /* 0xdaa66d2b180b7890 */ /* 0x000fe4000fffe0ff */
[----:B------:R-:W-:Y:S01]  /*b220*/  IMAD.U32 R168, RZ, RZ, UR10 ;  /* 0x0000000affa87e24 */ /* 0x000fe2000f8e00ff */
[----:B------:R-:W-:Y:S01]  /*b230*/  LOP3.LUT R138, R138, UR13, R3, 0x96, !PT ;  /* 0x0000000d8a8a7c12 */ /* 0x000fe2000f8e9603 */
[----:B------:R-:W-:Y:S01]  /*b240*/  IMAD.WIDE.U32 R180, R139, -0x326172a9, RZ ;  /* 0xcd9e8d578bb47825 */ /* 0x000fe200078e00ff */
[----:B------:R-:W-:Y:S02]  /*b250*/  UIADD3 UR10, UPT, UPT, UR24, 0x78dde6e4, URZ ;  /* 0x78dde6e4180a7890 */ /* 0x000fe4000fffe0ff */
[----:B------:R-:W-:Y:S01]  /*b260*/  LOP3.LUT R168, R221, UR25, R168, 0x96, !PT ;  /* 0x00000019dda87c12 */ /* 0x000fe2000f8e96a8 */
[----:B------:R-:W-:Y:S01]  /*b270*/  IMAD.WIDE.U32 R138, R138, -0x326172a9, RZ ;  /* 0xcd9e8d578a8a7825 */ /* 0x000fe200078e00ff */
[----:B------:R-:W-:Y:S01]  /*b280*/  LOP3.LUT R170, R172, UR11, R181, 0x96, !PT ;  /* 0x0000000bacaa7c12 */ /* 0x000fe2000f8e96b5 */
[----:B------:R-:W-:Y:S02]  /*b290*/  UISETP.GT.AND UP0, UPT, UR26, URZ, UPT ;  /* 0x000000ff1a00728c */ /* 0x000fe4000bf04270 */
[----:B------:R-:W-:Y:S01]  /*b2a0*/  IMAD.WIDE.U32 R178, R168, -0x326172a9, RZ ;  /* 0xcd9e8d57a8b27825 */ /* 0x000fe200078e00ff */
[----:B------:R-:W-:Y:S03]  /*b2b0*/  LOP3.LUT R174, R180, UR10, R139, 0x96, !PT ;  /* 0x0000000ab4ae7c12 */ /* 0x000fe6000f8e968b */
[----:B------:R-:W-:Y:S01]  /*b2c0*/  VIADD R190, R204, 0x10000 ;  /* 0x00010000ccbe7836 */ /* 0x000fe20000000000 */
[----:B------:R-:W-:Y:S01]  /*b2d0*/  LOP3.LUT R168, R175, UR12, R179, 0x96, !PT ;  /* 0x0000000cafa87c12 */ /* 0x000fe2000f8e96b3 */
[----:B------:R-:W-:Y:S01]  /*b2e0*/  UIADD3 UR12, UPT, UPT, UR25, -0x126145ec, URZ ;  /* 0xed9eba14190c7890 */ /* 0x000fe2000fffe0ff */
[----:B------:R-:W-:Y:S01]  /*b2f0*/  LOP3.LUT R3, R173, UR6, R178, 0x96, !PT ;  /* 0x00000006ad037c12 */ /* 0x000fe2000f8e96b2 */
[----:B------:R-:W-:Y:S01]  /*b300*/  UIADD3 UR6, UPT, UPT, UR25, -0x56f99767, URZ ;  /* 0xa906689919067890 */ /* 0x000fe2000fffe0ff */
[----:B-1----:R-:W-:Y:S01]  /*b310*/  FMNMX.FTZ R139, R176, R169, !PT ;  /* 0x000000a9b08b7209 */ /* 0x002fe20007810000 */
[----:B------:R-:W-:Y:S01]  /*b320*/  IMAD.WIDE.U32 R178, R170, -0x2daee0ad, RZ ;  /* 0xd2511f53aab27825 */ /* 0x000fe200078e00ff */
[----:B--2---:R-:W-:Y:S03]  /*b330*/  FMNMX.FTZ R177, R136, R171, !PT ;  /* 0x000000ab88b17209 */ /* 0x004fe60007810000 */
[----:B------:R-:W1:Y:S01]  /*b340*/  SHFL.BFLY PT, R176, R139, 0x1, 0x1f ;  /* 0x0c201f008bb07f89 */ /* 0x000e6200000e0000 */
[----:B------:R-:W-:Y:S01]  /*b350*/  IMAD.WIDE.U32 R168, R168, -0x2daee0ad, RZ ;  /* 0xd2511f53a8a87825 */ /* 0x000fe200078e00ff */
[----:B------:R-:W-:Y:S06]  /*b360*/  LOP3.LUT R170, R2, UR12, R179, 0x96, !PT ;  /* 0x0000000c02aa7c12 */ /* 0x000fec000f8e96b3 */
[----:B------:R-:W2:Y:S01]  /*b370*/  SHFL.BFLY PT, R173, R177, 0x1, 0x1f ;  /* 0x0c201f00b1ad7f89 */ /* 0x000ea200000e0000 */
[----:B------:R-:W-:Y:S04]  /*b380*/  IMAD.WIDE.U32 R174, R174, -0x2daee0ad, RZ ;  /* 0xd2511f53aeae7825 */ /* 0x000fe800078e00ff */
[----:B------:R-:W-:Y:S01]  /*b390*/  IMAD.WIDE.U32 R182, R3, -0x2daee0ad, RZ ;  /* 0xd2511f5303b67825 */ /* 0x000fe200078e00ff */
[----:B------:R-:W-:Y:S01]  /*b3a0*/  LOP3.LUT R3, R218, UR14, R169, 0x96, !PT ;  /* 0x0000000eda037c12 */ /* 0x000fe2000f8e96a9 */
[----:B------:R-:W-:Y:S01]  /*b3b0*/  UIADD3 UR14, UPT, UPT, UR24, -0x4ab325aa, URZ ;  /* 0xb54cda56180e7890 */ /* 0x000fe2000fffe0ff */
[----:B------:R-:W-:Y:S01]  /*b3c0*/  LOP3.LUT R2, R178, UR6, R175, 0x96, !PT ;  /* 0x00000006b2027c12 */ /* 0x000fe2000f8e96af */
[----:B------:R-:W-:Y:S01]  /*b3d0*/  IMAD.WIDE.U32 R170, R170, -0x326172a9, RZ ;  /* 0xcd9e8d57aaaa7825 */ /* 0x000fe200078e00ff */
[----:B------:R-:W-:Y:S01]  /*b3e0*/  LOP3.LUT R168, R168, UR13, R183, 0x96, !PT ;  /* 0x0000000da8a87c12 */ /* 0x000fe2000f8e96b7 */
[----:B------:R-:W-:Y:S02]  /*b3f0*/  UIADD3 UR13, UPT, UPT, UR24, 0x1715609d, URZ ;  /* 0x1715609d180d7890 */ /* 0x000fe4000fffe0ff */
[----:B------:R-:W-:Y:S04]  /*b400*/  IMAD.WIDE.U32 R178, R3, -0x326172a9, RZ ;  /* 0xcd9e8d5703b27825 */ /* 0x000fe800078e00ff */
[----:B------:R-:W-:Y:S01]  /*b410*/  IMAD.WIDE.U32 R2, R2, -0x326172a9, RZ ;  /* 0xcd9e8d5702027825 */ /* 0x000fe200078e00ff */
[----:B------:R-:W-:Y:S02]  /*b420*/  LOP3.LUT R172, R172, UR11, R179, 0x96, !PT ;  /* 0x0000000bacac7c12 */ /* 0x000fe4000f8e96b3 */
[----:B-1----:R-:W-:Y:S01]  /*b430*/  FMNMX.FTZ R136, R139, R176, !PT ;  /* 0x000000b08b887209 */ /* 0x002fe20007810000 */
[----:B------:R-:W-:Y:S01]  /*b440*/  IMAD.WIDE.U32 R192, R168, -0x326172a9, RZ ;  /* 0xcd9e8d57a8c07825 */ /* 0x000fe200078e00ff */
[----:B------:R-:W-:Y:S02]  /*b450*/  LOP3.LUT R168, R138, UR13, R171, 0x96, !PT ;  /* 0x0000000d8aa87c12 */ /* 0x000fe4000f8e96ab */
[C---:B------:R-:W-:Y:S01]  /*b460*/  PRMT R179, R2.reuse, 0x7772, RZ ;  /* 0x0000777202b37816 */ /* 0x040fe200000000ff */
[----:B------:R-:W-:Y:S01]  /*b470*/  IMAD.MOV.U32 R171, RZ, RZ, R2 ;  /* 0x000000ffffab7224 */ /* 0x000fe200078e0002 */
[----:B------:R-:W-:Y:S01]  /*b480*/  PRMT R191, R2, 0x7773, RZ ;  /* 0x0000777302bf7816 */ /* 0x000fe200000000ff */
[----:B------:R-:W-:Y:S01]  /*b490*/  IMAD.WIDE.U32 R180, R172, -0x2daee0ad, RZ ;  /* 0xd2511f53acb47825 */ /* 0x000fe200078e00ff */
[----:B------:R-:W-:Y:S03]  /*b4a0*/  PRMT R194, R2, 0x7771, RZ ;  /* 0x0000777102c27816 */ /* 0x000fe600000000ff */
[C---:B------:R-:W-:Y:S01]  /*b4b0*/  FMUL.FTZ R2, R136.reuse, UR4 ;  /* 0x0000000488027c20 */ /* 0x040fe20008410000 */
[----:B------:R-:W-:Y:S02]  /*b4c0*/  FSETP.NEU.FTZ.AND P2, PT, R136, -INF , PT ;  /* 0xff8000008800780b */ /* 0x000fe40003f5d000 */
[----:B------:R-:W-:Y:S02]  /*b4d0*/  LOP3.LUT R170, R170, UR14, R3, 0x96, !PT ;  /* 0x0000000eaaaa7c12 */ /* 0x000fe4000f8e9603 */
[----:B------:R-:W-:Y:S02]  /*b4e0*/  FSEL R2, R2, RZ, P2 ;  /* 0x000000ff02027208 */ /* 0x000fe40001000000 */
[----:B--2---:R-:W-:Y:S02]  /*b4f0*/  FMNMX.FTZ R3, R177, R173, !PT ;  /* 0x000000adb1037209 */ /* 0x004fe40007810000 */
[----:B------:R-:W-:Y:S01]  /*b500*/  LOP3.LUT R169, R178, UR10, R193, 0x96, !PT ;  /* 0x0000000ab2a97c12 */ /* 0x000fe2000f8e96c1 */
[--C-:B------:R-:W-:Y:S01]  /*b510*/  FFMA.FTZ R4, R4, UR4, -R2.reuse ;  /* 0x0000000404047c23 */ /* 0x100fe20008010802 */
[C---:B------:R-:W-:Y:S01]  /*b520*/  FSETP.NEU.FTZ.AND P2, PT, R3.reuse, -INF , PT ;  /* 0xff8000000300780b */ /* 0x040fe20003f5d000 */
[----:B------:R-:W-:Y:S01]  /*b530*/  FMUL.FTZ R138, R3, UR4 ;  /* 0x00000004038a7c20 */ /* 0x000fe20008410000 */
[--C-:B------:R-:W-:Y:S01]  /*b540*/  FFMA.FTZ R5, R5, UR4, -R2.reuse ;  /* 0x0000000405057c23 */ /* 0x100fe20008010802 */
[----:B------:R1:W-:Y:S01]  /*b550*/  MUFU.EX2 R220, R4 ;  /* 0x0000000400dc7308 */ /* 0x0003e20000000800 */
[--C-:B------:R-:W-:Y:S01]  /*b560*/  FFMA.FTZ R8, R8, UR4, -R2.reuse ;  /* 0x0000000408087c23 */ /* 0x100fe20008010802 */
[--C-:B------:R-:W-:Y:S01]  /*b570*/  FFMA.FTZ R9, R9, UR4, -R2.reuse ;  /* 0x0000000409097c23 */ /* 0x100fe20008010802 */
[----:B------:R-:W-:Y:S07]  /*b580*/  FSEL R138, R138, RZ, P2 ;  /* 0x000000ff8a8a7208 */ /* 0x000fee0001000000 */
[----:B------:R-:W2:Y:S01]  /*b590*/  MUFU.EX2 R230, R5 ;  /* 0x0000000500e67308 */ /* 0x000ea20000000800 */
[----:B------:R-:W-:Y:S04]  /*b5a0*/  IMAD.WIDE.U32 R202, R169, -0x2daee0ad, RZ ;  /* 0xd2511f53a9ca7825 */ /* 0x000fe800078e00ff */
[----:B------:R-:W-:Y:S01]  /*b5b0*/  FFMA.FTZ R196, R12, UR4, -R2 ;  /* 0x000000040cc47c23 */ /* 0x000fe20008010802 */
[----:B------:R-:W-:Y:S01]  /*b5c0*/  UIADD3 UR10, UPT, UPT, UR25, 0x646e171e, URZ ;  /* 0x646e171e190a7890 */ /* 0x000fe2000fffe0ff */
[--C-:B------:R-:W-:Y:S01]  /*b5d0*/  FFMA.FTZ R7, R7, UR4, -R138.reuse ;  /* 0x0000000407077c23 */ /* 0x100fe2000801088a */
[--C-:B------:R-:W-:Y:S01]  /*b5e0*/  FFMA.FTZ R6, R6, UR4, -R138.reuse ;  /* 0x0000000406067c23 */ /* 0x100fe2000801088a */
[----:B------:R-:W-:Y:S01]  /*b5f0*/  IMAD.WIDE.U32 R168, R168, -0x2daee0ad, RZ ;  /* 0xd2511f53a8a87825 */ /* 0x000fe200078e00ff */
[----:B------:R-:W-:Y:S01]  /*b600*/  MUFU.EX2 R233, R8 ;  /* 0x0000000800e97308 */ /* 0x000fe20000000800 */
[----:B------:R-:W-:Y:S02]  /*b610*/  ISETP.GT.U32.AND P4, PT, R179, UR7, PT ;  /* 0x00000007b3007c0c */ /* 0x000fe4000bf84070 */
[--C-:B------:R-:W-:Y:S01]  /*b620*/  FFMA.FTZ R10, R10, UR4, -R138.reuse ;  /* 0x000000040a0a7c23 */ /* 0x100fe2000801088a */
[----:B-1----:R-:W-:Y:S06]  /*b630*/  LOP3.LUT R4, R170, 0xffff, RZ, 0xc0, !PT ;  /* 0x0000ffffaa047812 */ /* 0x002fec00078ec0ff */
[----:B------:R-:W-:Y:S01]  /*b640*/  MUFU.EX2 R229, R7 ;  /* 0x0000000700e57308 */ /* 0x000fe20000000800 */
[----:B------:R-:W-:Y:S01]  /*b650*/  FFMA.FTZ R11, R11, UR4, -R138 ;  /* 0x000000040b0b7c23 */ /* 0x000fe2000801088a */
[--C-:B------:R-:W-:Y:S01]  /*b660*/  FFMA.FTZ R223, R20, UR4, -R2.reuse ;  /* 0x0000000414df7c23 */ /* 0x100fe20008010802 */
[--C-:B------:R-:W-:Y:S07]  /*b670*/  FFMA.FTZ R237, R32, UR4, -R2.reuse ;  /* 0x0000000420ed7c23 */ /* 0x100fee0008010802 */
[----:B------:R-:W1:Y:S01]  /*b680*/  MUFU.EX2 R228, R6 ;  /* 0x0000000600e47308 */ /* 0x000e620000000800 */
[--C-:B------:R-:W-:Y:S01]  /*b690*/  FFMA.FTZ R238, R33, UR4, -R2.reuse ;  /* 0x0000000421ee7c23 */ /* 0x100fe20008010802 */
[--C-:B------:R-:W-:Y:S01]  /*b6a0*/  FFMA.FTZ R195, R13, UR4, -R2.reuse ;  /* 0x000000040dc37c23 */ /* 0x100fe20008010802 */
[--C-:B------:R-:W-:Y:S07]  /*b6b0*/  FFMA.FTZ R197, R16, UR4, -R2.reuse ;  /* 0x0000000410c57c23 */ /* 0x100fee0008010802 */
[----:B------:R-:W3:Y:S01]  /*b6c0*/  MUFU.EX2 R234, R9 ;  /* 0x0000000900ea7308 */ /* 0x000ee20000000800 */
[--C-:B------:R-:W-:Y:S01]  /*b6d0*/  FFMA.FTZ R186, R17, UR4, -R2.reuse ;  /* 0x0000000411ba7c23 */ /* 0x100fe20008010802 */
        /* <DEDUP_REMOVED lines=8> */
[----:B------:R-:W-:Y:S01]  /*b760*/  IMAD.MOV.U32 R198, RZ, RZ, R168 ;  /* 0x000000ffffc67224 */ /* 0x000fe200078e00a8 */
[----:B--2---:R-:W-:Y:S01]  /*b770*/  F2FP.F16.F32.PACK_AB R139, R230, R220 ;  /* 0x000000dce68b723e */ /* 0x004fe200000000ff */
[----:B------:R-:W-:Y:S01]  /*b780*/  MUFU.EX2 R232, R11 ;  /* 0x0000000b00e87308 */ /* 0x000fe20000000800 */
[----:B------:R-:W-:Y:S01]  /*b790*/  PRMT R199, R168, 0x7771, RZ ;  /* 0x00007771a8c77816 */ /* 0x000fe200000000ff */
[--C-:B------:R-:W-:Y:S01]  /*b7a0*/  FFMA.FTZ R219, R34, UR4, -R138.reuse ;  /* 0x0000000422db7c23 */ /* 0x100fe2000801088a */
[C---:B------:R-:W-:Y:S07]  /*b7b0*/  PRMT R201, R168.reuse, 0x7772, RZ ;  /* 0x00007772a8c97816 */ /* 0x040fee00000000ff */
[----:B------:R-:W2:Y:S01]  /*b7c0*/  MUFU.EX2 R231, R10 ;  /* 0x0000000a00e77308 */ /* 0x000ea20000000800 */
[----:B------:R-:W-:Y:S01]  /*b7d0*/  PRMT R200, R168, 0x7773, RZ ;  /* 0x00007773a8c87816 */ /* 0x000fe200000000ff */
[----:B------:R-:W-:Y:S01]  /*b7e0*/  FFMA.FTZ R221, R35, UR4, -R138 ;  /* 0x0000000423dd7c23 */ /* 0x000fe2000801088a */
[----:B------:R-:W-:Y:S01]  /*b7f0*/  PRMT R168, R12, 0x5410, R4 ;  /* 0x000054100ca87816 */ /* 0x000fe20000000004 */
[----:B------:R-:W-:Y:S01]  /*b800*/  FFMA.FTZ R193, R26, UR4, -R138 ;  /* 0x000000041ac17c23 */ /* 0x000fe2000801088a */
[----:B------:R-:W-:Y:S01]  /*b810*/  SHF.R.U32.HI R188, RZ, 0x18, R170 ;  /* 0x00000018ffbc7819 */ /* 0x000fe200000116aa */
[----:B------:R-:W-:Y:S01]  /*b820*/  FFMA.FTZ R218, R30, UR4, -R138 ;  /* 0x000000041eda7c23 */ /* 0x000fe2000801088a */
[----:B------:R-:W-:Y:S03]  /*b830*/  LOP3.LUT R187, R2, 0xff, RZ, 0xc0, !PT ;  /* 0x000000ff02bb7812 */ /* 0x000fe600078ec0ff */
[----:B------:R-:W-:Y:S01]  /*b840*/  MUFU.EX2 R195, R195 ;  /* 0x000000c300c37308 */ /* 0x000fe20000000800 */
[----:B------:R-:W-:Y:S02]  /*b850*/  PRMT R176, R139, 0x7632, R176 ;  /* 0x000076328bb07816 */ /* 0x000fe400000000b0 */
[----:B-1----:R-:W-:Y:S07]  /*b860*/  F2FP.F16.F32.PACK_AB R178, R229, R228 ;  /* 0x000000e4e5b2723e */ /* 0x002fee00000000ff */
[----:B------:R-:W-:Y:S01]  /*b870*/  MUFU.EX2 R197, R197 ;  /* 0x000000c500c57308 */ /* 0x000fe20000000800 */
[----:B------:R-:W-:Y:S02]  /*b880*/  LOP3.LUT R184, R174, UR10, R169, 0x96, !PT ;  /* 0x0000000aaeb87c12 */ /* 0x000fe4000f8e96a9 */
[----:B------:R-:W-:Y:S01]  /*b890*/  PRMT R169, R187, 0x5410, R188 ;  /* 0x00005410bba97816 */ /* 0x000fe200000000bc */
[----:B------:R-:W1:Y:S01]  /*b8a0*/  LDSM.16.MT88.4 R172, [R204+0x10000] ;  /* 0x01000000ccac783b */ /* 0x000e620000004200 */
[--C-:B------:R-:W-:Y:S05]  /*b8b0*/  HSET2.LE.AND R168, R168, R214.reuse, PT ;  /* 0x000000d6a8a87233 */ /* 0x100fea0003803000 */
[----:B------:R-:W-:Y:S01]  /*b8c0*/  MUFU.EX2 R193, R193 ;  /* 0x000000c100c17308 */ /* 0x000fe20000000800 */
[----:B------:R-:W-:Y:S02]  /*b8d0*/  LOP3.LUT R189, R171, 0xff, RZ, 0xc0, !PT ;  /* 0x000000ffabbd7812 */ /* 0x000fe400078ec0ff */
[----:B------:R-:W-:Y:S07]  /*b8e0*/  PRMT R2, R139, 0x5410, R176 ;  /* 0x000054108b027816 */ /* 0x000fee00000000b0 */
[----:B------:R-:W-:Y:S01]  /*b8f0*/  MUFU.EX2 R218, R218 ;  /* 0x000000da00da7308 */ /* 0x000fe20000000800 */
[----:B------:R-:W-:Y:S02]  /*b900*/  LOP3.LUT R225, R182, UR12, R181, 0x96, !PT ;  /* 0x0000000cb6e17c12 */ /* 0x000fe4000f8e96b5 */
[----:B------:R-:W-:Y:S07]  /*b910*/  PRMT R177, R178, 0x7632, R177 ;  /* 0x00007632b2b17816 */ /* 0x000fee00000000b1 */
[----:B------:R-:W-:Y:S01]  /*b920*/  MUFU.EX2 R219, R219 ;  /* 0x000000db00db7308 */ /* 0x000fe20000000800 */
[----:B---3--:R-:W-:Y:S02]  /*b930*/  F2FP.F16.F32.PACK_AB R181, R234, R233 ;  /* 0x000000e9eab5723e */ /* 0x008fe400000000ff */
[----:B------:R-:W-:Y:S02]  /*b940*/  LOP3.LUT R6, R4, 0xffff, RZ, 0xc0, !PT ;  /* 0x0000ffff04067812 */ /* 0x000fe400078ec0ff */
[----:B------:R-:W-:Y:S02]  /*b950*/  LOP3.LUT R168, R2, R168, RZ, 0xc0, !PT ;  /* 0x000000a802a87212 */ /* 0x000fe400078ec0ff */
[--C-:B------:R-:W-:Y:S02]  /*b960*/  HSET2.LE.AND R169, R169, R214.reuse, PT ;  /* 0x000000d6a9a97233 */ /* 0x100fe40003803000 */
[----:B------:R-:W-:Y:S02]  /*b970*/  PRMT R170, R189, 0x5410, R194 ;  /* 0x00005410bdaa7816 */ /* 0x000fe400000000c2 */
[----:B------:R-:W-:Y:S02]  /*b980*/  PRMT R4, R179, 0x5410, R191 ;  /* 0x00005410b3047816 */ /* 0x000fe400000000bf */
[----:B------:R-:W-:Y:S02]  /*b990*/  PRMT R2, R178, 0x5410, R177 ;  /* 0x00005410b2027816 */ /* 0x000fe400000000b1 */
[----:B------:R-:W-:Y:S01]  /*b9a0*/  LOP3.LUT R224, R180, UR6, R203, 0x96, !PT ;  /* 0x00000006b4e07c12 */ /* 0x000fe2000f8e96cb */
[----:B------:R-:W-:Y:S01]  /*b9b0*/  FFMA.FTZ R203, R31, UR4, -R138 ;  /* 0x000000041fcb7c23 */ /* 0x000fe2000801088a */
[C---:B------:R-:W-:Y:S01]  /*b9c0*/  PRMT R180, R181.reuse, 0x7632, R180 ;  /* 0x00007632b5b47816 */ /* 0x040fe200000000b4 */
[----:B------:R-:W-:Y:S01]  /*b9d0*/  UIADD3 UR6, UPT, UPT, UR26, -0x1, URZ ;  /* 0xffffffff1a067890 */ /* 0x000fe2000fffe0ff */
[----:B--2---:R-:W-:Y:S02]  /*b9e0*/  F2FP.F16.F32.PACK_AB R183, R232, R231 ;  /* 0x000000e7e8b7723e */ /* 0x004fe400000000ff */
[----:B------:R-:W-:Y:S01]  /*b9f0*/  LOP3.LUT R4, R4, 0xff00ff, RZ, 0xc0, !PT ;  /* 0x00ff00ff04047812 */ /* 0x000fe200078ec0ff */
[----:B------:R-:W-:Y:S01]  /*ba00*/  MUFU.EX2 R203, R203 ;  /* 0x000000cb00cb7308 */ /* 0x000fe20000000800 */
[--C-:B------:R-:W-:Y:S02]  /*ba10*/  HSET2.LE.AND R170, R170, R214.reuse, PT ;  /* 0x000000d6aaaa7233 */ /* 0x100fe40003803000 */
[----:B------:R-:W-:Y:S01]  /*ba20*/  LOP3.LUT R169, R2, R169, RZ, 0xc0, !PT ;  /* 0x000000a902a97212 */ /* 0x000fe200078ec0ff */
[----:B------:R-:W-:Y:S01]  /*ba30*/  UMOV UR26, UR6 ;  /* 0x00000006001a7c82 */ /* 0x000fe20008000000 */
[----:B------:R-:W-:Y:S02]  /*ba40*/  PRMT R2, R181, 0x5410, R180 ;  /* 0x00005410b5027816 */ /* 0x000fe400000000b4 */
[C---:B------:R-:W-:Y:S02]  /*ba50*/  PRMT R182, R183.reuse, 0x7632, R182 ;  /* 0x00007632b7b67816 */ /* 0x040fe400000000b6 */
[----:B------:R-:W-:Y:S02]  /*ba60*/  LOP3.LUT R170, R2, R170, RZ, 0xc0, !PT ;  /* 0x000000aa02aa7212 */ /* 0x000fe400078ec0ff */
[--C-:B------:R-:W-:Y:S02]  /*ba70*/  HSET2.LE.AND R171, R4, R214.reuse, PT ;  /* 0x000000d604ab7233 */ /* 0x100fe40003803000 */
[----:B------:R-:W-:Y:S02]  /*ba80*/  PRMT R2, R183, 0x5410, R182 ;  /* 0x00005410b7027816 */ /* 0x000fe400000000b6 */
[----:B------:R-:W-:Y:S02]  /*ba90*/  LOP3.LUT R5, R184, 0xffff, RZ, 0xc0, !PT ;  /* 0x0000ffffb8057812 */ /* 0x000fe400078ec0ff */
[----:B------:R-:W-:Y:S01]  /*baa0*/  LOP3.LUT R171, R2, R171, RZ, 0xc0, !PT ;  /* 0x000000ab02ab7212 */ /* 0x000fe200078ec0ff */
[----:B------:R-:W-:Y:S01]  /*bab0*/  FADD.FTZ R2, -R136, R0 ;  /* 0x0000000088027221 */ /* 0x000fe20000010100 */
[----:B------:R-:W-:Y:S01]  /*bac0*/  FADD.FTZ R0, -R3, R137 ;  /* 0x0000008903007221 */ /* 0x000fe20000010100 */
[----:B------:R-:W-:Y:S01]  /*bad0*/  SHF.R.U32.HI R185, RZ, 0x8, R5 ;  /* 0x00000008ffb97819 */ /* 0x000fe20000011605 */
[----:B------:R-:W-:Y:S02]  /*bae0*/  VIADD R137, R204, 0x10040 ;  /* 0x00010040cc897836 */ /* 0x000fe40000000000 */
[----:B------:R-:W-:Y:S01]  /*baf0*/  FMUL.FTZ R2, R2, UR4 ;  /* 0x0000000402027c20 */ /* 0x000fe20008410000 */
[----:B------:R-:W-:Y:S01]  /*bb00*/  FMUL.FTZ R0, R0, UR4 ;  /* 0x0000000400007c20 */ /* 0x000fe20008410000 */
[----:B------:R-:W-:Y:S01]  /*bb10*/  LOP3.LUT R5, R185, 0xffff, RZ, 0xc0, !PT ;  /* 0x0000ffffb9057812 */ /* 0x000fe200078ec0ff */
[----:B------:R-:W-:Y:S01]  /*bb20*/  @P0 VIADD R137, R190, 0xffffffc0 ;  /* 0xffffffc0be890836 */ /* 0x000fe20000000000 */
[----:B------:R-:W-:Y:S01]  /*bb30*/  ISETP.LE.U32.AND P2, PT, R6, UR7, PT ;  /* 0x0000000706007c0c */ /* 0x000fe2000bf43070 */
[--C-:B------:R-:W-:Y:S01]  /*bb40*/  FFMA.FTZ R190, R27, UR4, -R138.reuse ;  /* 0x000000041bbe7c23 */ /* 0x100fe2000801088a */
[----:B------:R-:W2:Y:S01]  /*bb50*/  MUFU.EX2 R2, R2 ;  /* 0x0000000200027308 */ /* 0x000ea20000000800 */
[----:B------:R-:W-:Y:S01]  /*bb60*/  ISETP.LE.U32.AND P3, PT, R5, UR7, PT ;  /* 0x0000000705007c0c */ /* 0x000fe2000bf63070 */
[----:B------:R-:W-:Y:S01]  /*bb70*/  IMAD.IADD R179, R207, 0x1, R137 ;  /* 0x00000001cfb37824 */ /* 0x000fe200078e0289 */
[----:B------:R-:W-:Y:S07]  /*bb80*/  ISETP.LE.U32.AND P5, PT, R12, UR7, PT ;  /* 0x000000070c007c0c */ /* 0x000fee000bfa3070 */
[----:B------:R-:W3:Y:S01]  /*bb90*/  MUFU.EX2 R0, R0 ;  /* 0x0000000000007308 */ /* 0x000ee20000000800 */
[----:B------:R-:W-:Y:S01]  /*bba0*/  LDSM.16.MT88.4 R32, [R137+0x6000] ;  /* 0x006000008920783b */ /* 0x000fe20000004200 */
[----:B------:R-:W-:Y:S01]  /*bbb0*/  ISETP.LE.U32.AND P6, PT, R187, UR7, PT ;  /* 0x00000007bb007c0c */ /* 0x000fe2000bfc3070 */
[C---:B--2---:R-:W-:Y:S01]  /*bbc0*/  FMUL.FTZ R4, R2.reuse, R140 ;  /* 0x0000008c02047220 */ /* 0x044fe20000410000 */
[C---:B------:R-:W-:Y:S01]  /*bbd0*/  FMUL.FTZ R5, R2.reuse, R141 ;  /* 0x0000008d02057220 */ /* 0x040fe20000410000 */
[C---:B------:R-:W-:Y:S01]  /*bbe0*/  FMUL.FTZ R8, R2.reuse, R144 ;  /* 0x0000009002087220 */ /* 0x040fe20000410000 */
[----:B------:R-:W-:Y:S01]  /*bbf0*/  FMUL.FTZ R9, R2, R145 ;  /* 0x0000009102097220 */ /* 0x000fe20000410000 */
[C---:B---3--:R-:W-:Y:S01]  /*bc00*/  FMUL.FTZ R6, R0.reuse, R142 ;  /* 0x0000008e00067220 */ /* 0x048fe20000410000 */
[----:B------:R-:W-:Y:S01]  /*bc10*/  FMUL.FTZ R7, R0, R143 ;  /* 0x0000008f00077220 */ /* 0x000fe20000410000 */
[C---:B------:R-:W-:Y:S01]  /*bc20*/  FMUL.FTZ R12, R2.reuse, R148 ;  /* 0x00000094020c7220 */ /* 0x040fe20000410000 */
[----:B------:R-:W2:Y:S01]  /*bc30*/  LDSM.16.MT88.4 R140, [R206+0x10000] ;  /* 0x01000000ce8c783b */ /* 0x000ea20000004200 */
[C---:B------:R-:W-:Y:S01]  /*bc40*/  FMUL.FTZ R13, R2.reuse, R149 ;  /* 0x00000095020d7220 */ /* 0x040fe20000410000 */
[----:B------:R-:W-:Y:S01]  /*bc50*/  FMUL.FTZ R16, R2, R152 ;  /* 0x0000009802107220 */ /* 0x000fe20000410000 */
[C---:B------:R-:W-:Y:S01]  /*bc60*/  FMUL.FTZ R10, R0.reuse, R146 ;  /* 0x00000092000a7220 */ /* 0x040fe20000410000 */
[----:B------:R-:W-:Y:S01]  /*bc70*/  FMUL.FTZ R11, R0, R147 ;  /* 0x00000093000b7220 */ /* 0x000fe20000410000 */
[C---:B-1----:R-:W-:Y:S05]  /*bc80*/  HMMA.16816.F32 R4, R168.reuse, R172, R4 ;  /* 0x000000aca804723c */ /* 0x042fea0000001804 */
[--C-:B------:R-:W-:Y:S01]  /*bc90*/  FFMA.FTZ R147, R19, UR4, -R138.reuse ;  /* 0x0000000413937c23 */ /* 0x100fe2000801088a */
[C---:B------:R-:W-:Y:S01]  /*bca0*/  FMUL.FTZ R36, R2.reuse, R36 ;  /* 0x0000002402247220 */ /* 0x040fe20000410000 */
[----:B------:R-:W-:Y:S01]  /*bcb0*/  FMUL.FTZ R37, R2, R37 ;  /* 0x0000002502257220 */ /* 0x000fe20000410000 */
[C---:B------:R-:W-:Y:S01]  /*bcc0*/  HMMA.16816.F32 R8, R168.reuse, R174, R8 ;  /* 0x000000aea808723c */ /* 0x040fe20000001808 */
[----:B------:R1:W3:Y:S02]  /*bcd0*/  LDL.S16 R174, [R1+0x5c] ;  /* 0x00005c0001ae7983 */ /* 0x0002e40000100600 */
        /* <DEDUP_REMOVED lines=31> */
[----:B------:R-:W2:Y:S02]  /*bed0*/  LDSM.16.MT88.4 R140, [R137] ;  /* 0x00000000898c783b */ /* 0x000ea40000004200 */
        /* <DEDUP_REMOVED lines=32> */
[C---:B------:R-:W-:Y:S01]  /*c0e0*/  FMUL.FTZ R99, R0.reuse, R99 ;  /* 0x0000006300637220 */ /* 0x040fe20000410000 */
[--C-:B------:R-:W-:Y:S01]  /*c0f0*/  FFMA.FTZ R172, R23, UR4, -R138.reuse ;  /* 0x0000000417ac7c23 */ /* 0x100fe2000801088a */
        /* <DEDUP_REMOVED lines=11> */
[----:B------:R-:W2:Y:S02]  /*c1b0*/  LDSM.16.MT88.4 R140, [R179] ;  /* 0x00000000b38c783b */ /* 0x000ea40000004200 */
        /* <DEDUP_REMOVED lines=24> */
[--C-:B------:R-:W-:Y:S01]  /*c340*/  FFMA.FTZ R146, R18, UR4, -R138.reuse ;  /* 0x0000000412927c23 */ /* 0x100fe2000801088a */
[C---:B------:R-:W-:Y:S01]  /*c350*/  FMUL.FTZ R132, R2.reuse, R132 ;  /* 0x0000008402847220 */ /* 0x040fe20000410000 */
[----:B------:R-:W-:Y:S01]  /*c360*/  FMUL.FTZ R133, R2, R133 ;  /* 0x0000008502857220 */ /* 0x000fe20000410000 */
[C---:B------:R-:W-:Y:S01]  /*c370*/  FMUL.FTZ R134, R0.reuse, R134 ;  /* 0x0000008600867220 */ /* 0x040fe20000410000 */
[----:B------:R-:W-:Y:S01]  /*c380*/  FMUL.FTZ R135, R0, R135 ;  /* 0x0000008700877220 */ /* 0x000fe20000410000 */
[----:B------:R-:W-:Y:S01]  /*c390*/  FMUL.FTZ R20, R2, R164 ;  /* 0x000000a402147220 */ /* 0x000fe20000410000 */
[--C-:B------:R-:W-:Y:S01]  /*c3a0*/  FFMA.FTZ R145, R14, UR4, -R138.reuse ;  /* 0x000000040e917c23 */ /* 0x100fe2000801088a */
[C---:B------:R-:W-:Y:S01]  /*c3b0*/  FMUL.FTZ R14, R0.reuse, R150 ;  /* 0x00000096000e7220 */ /* 0x040fe20000410000 */
[----:B------:R-:W-:Y:S01]  /*c3c0*/  MUFU.EX2 R164, R146 ;  /* 0x0000009200a47308 */ /* 0x000fe20000000800 */
[----:B------:R-:W-:Y:S01]  /*c3d0*/  FFMA.FTZ R144, R15, UR4, -R138 ;  /* 0x000000040f907c23 */ /* 0x000fe2000801088a */
[----:B------:R-:W-:Y:S01]  /*c3e0*/  FMUL.FTZ R15, R0, R151 ;  /* 0x00000097000f7220 */ /* 0x000fe20000410000 */
[----:B------:R-:W-:Y:S07]  /*c3f0*/  FMUL.FTZ R17, R2, R153 ;  /* 0x0000009902117220 */ /* 0x000fee0000410000 */
[----:B------:R-:W-:Y:S01]  /*c400*/  MUFU.EX2 R145, R145 ;  /* 0x0000009100917308 */ /* 0x000fe20000000800 */
[C---:B------:R-:W-:Y:S01]  /*c410*/  FMUL.FTZ R18, R0.reuse, R154 ;  /* 0x0000009a00127220 */ /* 0x040fe20000410000 */
[C---:B--2---:R-:W-:Y:S08]  /*c420*/  HMMA.16816.F32 R52, R168.reuse, R140, R52 ;  /* 0x0000008ca834723c */ /* 0x044ff00000001834 */
[----:B------:R-:W-:Y:S01]  /*c430*/  MUFU.EX2 R154, R196 ;  /* 0x000000c4009a7308 */ /* 0x000fe20000000800 */
[----:B------:R-:W-:Y:S01]  /*c440*/  FMUL.FTZ R19, R0, R155 ;  /* 0x0000009b00137220 */ /* 0x000fe20000410000 */
[----:B------:R-:W-:Y:S01]  /*c450*/  LOP3.LUT R155, R184, 0xff, RZ, 0xc0, !PT ;  /* 0x000000ffb89b7812 */ /* 0x000fe200078ec0ff */
[C---:B------:R-:W-:Y:S07]  /*c460*/  FMUL.FTZ R21, R2.reuse, R165 ;  /* 0x000000a502157220 */ /* 0x040fee0000410000 */
[----:B------:R-:W2:Y:S01]  /*c470*/  MUFU.EX2 R196, R147 ;  /* 0x0000009300c47308 */ /* 0x000ea20000000800 */
        /* <DEDUP_REMOVED lines=9> */
[----:B------:R-:W-:Y:S01]  /*c510*/  FMUL.FTZ R31, R0, R159 ;  /* 0x0000009f001f7220 */ /* 0x000fe20000410000 */
[----:B------:R-:W5:Y:S01]  /*c520*/  MUFU.EX2 R157, R144 ;  /* 0x00000090009d7308 */ /* 0x000f620000000800 */
[----:B------:R-:W-:Y:S01]  /*c530*/  SHF.R.U32.HI R175, RZ, 0x18, R184 ;  /* 0x00000018ffaf7819 */ /* 0x000fe200000116b8 */
[----:B------:R-:W-:Y:S01]  /*c540*/  FFMA.FTZ R173, R22, UR4, -R138 ;  /* 0x0000000416ad7c23 */ /* 0x000fe2000801088a */
[----:B--2---:R-:W-:Y:S01]  /*c550*/  F2FP.F16.F32.PACK_AB R165, R196, R164 ;  /* 0x000000a4c4a5723e */ /* 0x004fe200000000ff */
[----:B------:R-:W-:Y:S01]  /*c560*/  FMUL.FTZ R22, R0, R166 ;  /* 0x000000a600167220 */ /* 0x000fe20000410000 */
[----:B------:R-:W-:Y:S01]  /*c570*/  FFMA.FTZ R138, R2, R239, R220 ;  /* 0x000000ef028a7223 */ /* 0x000fe200000100dc */
[----:B------:R-:W-:Y:S04]  /*c580*/  FFMA.FTZ R2, R0, R240, R228 ;  /* 0x000000f000027223 */ /* 0x000fe800000100e4 */
[----:B------:R2:W1:Y:S01]  /*c590*/  MUFU.EX2 R220, R186 ;  /* 0x000000ba00dc7308 */ /* 0x0004620000000800 */
[----:B------:R-:W-:Y:S02]  /*c5a0*/  F2FP.F16.F32.PACK_AB R0, R195, R154 ;  /* 0x0000009ac300723e */ /* 0x000fe400000000ff */
[----:B------:R-:W-:Y:S01]  /*c5b0*/  PRMT R166, R165, 0x7632, R166 ;  /* 0x00007632a5a67816 */ /* 0x000fe200000000a6 */
[----:B------:R-:W-:Y:S01]  /*c5c0*/  FADD.FTZ R2, R229, R2 ;  /* 0x00000002e5027221 */ /* 0x000fe20000010000 */
[----:B-----5:R-:W-:Y:S03]  /*c5d0*/  F2FP.F16.F32.PACK_AB R160, R157, R145 ;  /* 0x000000919da0723e */ /* 0x020fe600000000ff */
[--C-:B------:R-:W-:Y:S01]  /*c5e0*/  FADD.FTZ R144, R231, R2.reuse ;  /* 0x00000002e7907221 */ /* 0x100fe20000010000 */
[----:B------:R-:W-:Y:S01]  /*c5f0*/  PRMT R2, R184, 0x7632, R2 ;  /* 0x00007632b8027816 */ /* 0x000fe20000000002 */
[----:B------:R-:W-:Y:S01]  /*c600*/  IMAD.U32 R184, RZ, RZ, UR15 ;  /* 0x0000000fffb87e24 */ /* 0x000fe2000f8e00ff */
[----:B------:R-:W-:Y:S01]  /*c610*/  PRMT R161, R160, 0x7632, R161 ;  /* 0x00007632a0a17816 */ /* 0x000fe200000000a1 */
[----:B------:R-:W-:Y:S01]  /*c620*/  FADD.FTZ R144, R232, R144 ;  /* 0x00000090e8907221 */ /* 0x000fe20000010000 */
[----:B--2---:R-:W-:Y:S02]  /*c630*/  LOP3.LUT R186, R198, 0xff, RZ, 0xc0, !PT ;  /* 0x000000ffc6ba7812 */ /* 0x004fe400078ec0ff */
[----:B-1----:R-:W-:Y:S01]  /*c640*/  F2FP.F16.F32.PACK_AB R163, R220, R197 ;  /* 0x000000c5dca3723e */ /* 0x002fe200000000ff */
[----:B------:R-:W-:Y:S03]  /*c650*/  FADD.FTZ R156, R145, R144 ;  /* 0x00000090919c7221 */ /* 0x000fe60000010000 */
[----:B------:R-:W-:Y:S01]  /*c660*/  PRMT R162, R163, 0x7632, R162 ;  /* 0x00007632a3a27816 */ /* 0x000fe200000000a2 */
[C---:B----4-:R-:W-:Y:S08]  /*c670*/  HMMA.16816.F32 R60, R168.reuse, R140, R60 ;  /* 0x0000008ca83c723c */ /* 0x050ff0000000183c */
[C---:B------:R-:W-:Y:S01]  /*c680*/  HMMA.16816.F32 R64, R168.reuse, R142, R64 ;  /* 0x0000008ea840723c */ /* 0x040fe20000001840 */
[----:B------:R-:W1:Y:S07]  /*c690*/  LDSM.16.MT88.4 R140, [R206+0x12000] ;  /* 0x01200000ce8c783b */ /* 0x000e6e0000004200 */
[C---:B-1----:R-:W-:Y:S08]  /*c6a0*/  HMMA.16816.F32 R68, R168.reuse, R140, R68 ;  /* 0x0000008ca844723c */ /* 0x042ff00000001844 */
[C---:B------:R-:W-:Y:S01]  /*c6b0*/  HMMA.16816.F32 R72, R168.reuse, R142, R72 ;  /* 0x0000008ea848723c */ /* 0x040fe20000001848 */
[----:B------:R-:W1:Y:S07]  /*c6c0*/  LDSM.16.MT88.4 R140, [R137+0x2000] ;  /* 0x00200000898c783b */ /* 0x000e6e0000004200 */
[C---:B-1----:R-:W-:Y:S08]  /*c6d0*/  HMMA.16816.F32 R76, R168.reuse, R140, R76 ;  /* 0x0000008ca84c723c */ /* 0x042ff0000000184c */
[C---:B------:R-:W-:Y:S01]  /*c6e0*/  HMMA.16816.F32 R80, R168.reuse, R142, R80 ;  /* 0x0000008ea850723c */ /* 0x040fe20000001850 */
[----:B------:R-:W1:Y:S02]  /*c6f0*/  LDSM.16.MT88.4 R140, [R179+0x2000] ;  /* 0x00200000b38c783b */ /* 0x000e640000004200 */
[----:B---3--:R-:W-:Y:S06]  /*c700*/  @!P5 HADD2 R174, -R139.H0_H0, -RZ.H0_H0 ;  /* 0xa00000ff8baed230 */ /* 0x008fec0000000900 */
[----:B------:R2:W-:Y:S01]  /*c710*/  @!P5 STL.S16 [R1+0x5c], R174 ;  /* 0x00005cae0100d387 */ /* 0x0005e20000100600 */
[----:B------:R-:W-:Y:S03]  /*c720*/  PRMT R146, R174, 0x7610, R146 ;  /* 0x00007610ae927816 */ /* 0x000fe60000000092 */
[----:B------:R3:W4:Y:S01]  /*c730*/  LDL.S16 R149, [R1+0x58] ;  /* 0x0000580001957983 */ /* 0x0007220000100600 */
[----:B------:R-:W-:Y:S02]  /*c740*/  @!P5 PRMT R139, R146, 0x5410, RZ ;  /* 0x00005410928bd816 */ /* 0x000fe400000000ff */
[----:B------:R-:W-:Y:S01]  /*c750*/  ISETP.LE.U32.AND P5, PT, R188, UR7, PT ;  /* 0x00000007bc007c0c */ /* 0x000fe2000bfa3070 */
[----:B------:R3:W5:Y:S01]  /*c760*/  LDL.S16 R148, [R1+0x4c] ;  /* 0x00004c0001947983 */ /* 0x0007620000100600 */
[----:B------:R-:W-:Y:S03]  /*c770*/  MUFU.EX2 R188, R222 ;  /* 0x000000de00bc7308 */ /* 0x000fe60000000800 */
[----:B------:R3:W3:Y:S01]  /*c780*/  LDL.S16 R152, [R1+0x48] ;  /* 0x0000480001987983 */ /* 0x0006e20000100600 */
[C---:B-1----:R-:W-:Y:S03]  /*c790*/  HMMA.16816.F32 R84, R168.reuse, R140, R84 ;  /* 0x0000008ca854723c */ /* 0x042fe60000001854 */
[----:B------:R1:W3:Y:S04]  /*c7a0*/  LDL.S16 R167, [R1+0x54] ;  /* 0x0000540001a77983 */ /* 0x0002e80000100600 */
[----:B------:R-:W-:Y:S01]  /*c7b0*/  LDSM.16.MT88.4 R144, [R206+0x10800] ;  /* 0x01080000ce90783b */ /* 0x000fe20000004200 */
[C---:B------:R-:W-:Y:S03]  /*c7c0*/  HMMA.16816.F32 R88, R168.reuse, R142, R88 ;  /* 0x0000008ea858723c */ /* 0x040fe60000001858 */
[----:B--2---:R-:W-:Y:S04]  /*c7d0*/  LOP3.LUT R174, R2, 0xff, RZ, 0xc0, !PT ;  /* 0x000000ff02ae7812 */ /* 0x004fe800078ec0ff */
[----:B------:R-:W2:Y:S08]  /*c7e0*/  LDSM.16.MT88.4 R140, [R204+0x14000] ;  /* 0x01400000cc8c783b */ /* 0x000eb00000004200 */
[----:B------:R-:W-:Y:S01]  /*c7f0*/  STG.E.U16 desc[UR22][R216.64+-0x80], R139 ;  /* 0xffff808bd8007986 */ /* 0x000fe2000c101516 */
[C---:B--2---:R-:W-:Y:S08]  /*c800*/  HMMA.16816.F32 R92, R168.reuse, R140, R92 ;  /* 0x0000008ca85c723c */ /* 0x044ff0000000185c */
[C---:B------:R-:W-:Y:S01]  /*c810*/  HMMA.16816.F32 R96, R168.reuse, R142, R96 ;  /* 0x0000008ea860723c */ /* 0x040fe20000001860 */
[----:B------:R-:W2:Y:S07]  /*c820*/  LDSM.16.MT88.4 R140, [R206+0x14000] ;  /* 0x01400000ce8c783b */ /* 0x000eae0000004200 */
        /* <DEDUP_REMOVED lines=11> */
[----:B------:R-:W2:Y:S02]  /*c8e0*/  LDSM.16.MT88.4 R140, [R206+0x16000] ;  /* 0x01600000ce8c783b */ /* 0x000ea40000004200 */
[----:B----4-:R-:W-:Y:S02]  /*c8f0*/  @!P2 HADD2 R149, -R176.H0_H0, -RZ.H0_H0 ;  /* 0xa00000ffb095a230 */ /* 0x010fe40000000900 */
[----:B-----5:R-:W-:Y:S04]  /*c900*/  @!P6 HADD2 R148, -R178.H0_H0, -RZ.H0_H0 ;  /* 0xa00000ffb294e230 */ /* 0x020fe80000000900 */
[----:B------:R-:W-:Y:S01]  /*c910*/  @!P2 STL.S16 [R1+0x58], R149 ;  /* 0x000058950100a387 */ /* 0x000fe20000100600 */
[----:B---3--:R-:W-:Y:S01]  /*c920*/  @!P5 HADD2 R152, -R177.H0_H0, -RZ.H0_H0 ;  /* 0xa00000ffb198d230 */ /* 0x008fe20000000900 */
[C---:B--2---:R-:W-:Y:S02]  /*c930*/  HMMA.16816.F32 R132, R168.reuse, R140, R132 ;  /* 0x0000008ca884723c */ /* 0x044fe40000001884 */
[----:B------:R-:W-:Y:S01]  /*c940*/  @!P6 STL.S16 [R1+0x4c], R148 ;  /* 0x00004c940100e387 */ /* 0x000fe20000100600 */
[----:B------:R-:W-:Y:S04]  /*c950*/  PRMT R139, R148, 0x7610, R139 ;  /* 0x00007610948b7816 */ /* 0x000fe8000000008b */
[----:B------:R-:W-:Y:S01]  /*c960*/  @!P6 PRMT R178, R139, 0x5410, RZ ;  /* 0x000054108bb2e816 */ /* 0x000fe200000000ff */
[C---:B------:R-:W-:Y:S01]  /*c970*/  HMMA.16816.F32 R12, R168.reuse, R142, R12 ;  /* 0x0000008ea80c723c */ /* 0x040fe2000000180c */
[----:B------:R-:W2:Y:S02]  /*c980*/  LDSM.16.MT88.4 R140, [R179+0x6000] ;  /* 0x00600000b38c783b */ /* 0x000ea40000004200 */
[----:B------:R-:W-:Y:S02]  /*c990*/  ISETP.LE.U32.AND P6, PT, R189, UR7, PT ;  /* 0x00000007bd007c0c */ /* 0x000fe4000bfc3070 */
[----:B------:R-:W-:Y:S03]  /*c9a0*/  MUFU.EX2 R189, R172 ;  /* 0x000000ac00bd7308 */ /* 0x000fe60000000800 */
[C---:B------:R-:W-:Y:S03]  /*c9b0*/  HMMA.16816.F32 R16, R168.reuse, R32, R16 ;  /* 0x00000020a810723c */ /* 0x040fe60000001810 */
[----:B------:R-:W-:Y:S01]  /*c9c0*/  PRMT R32, R155, 0x5410, R185 ;  /* 0x000054109b207816 */ /* 0x000fe200000000b9 */
[--C-:B------:R-:W-:Y:S01]  /*c9d0*/  FADD.FTZ R33, R230, R138.reuse ;  /* 0x0000008ae6217221 */ /* 0x100fe20000010000 */
[----:B------:R-:W-:Y:S03]  /*c9e0*/  PRMT R138, R0, 0x7632, R138 ;  /* 0x00007632008a7816 */ /* 0x000fe6000000008a */
[C---:B------:R-:W-:Y:S03]  /*c9f0*/  HMMA.16816.F32 R20, R168.reuse, R34, R20 ;  /* 0x00000022a814723c */ /* 0x040fe60000001814 */
[----:B------:R-:W-:Y:S01]  /*ca00*/  @!P6 HADD2 R167, -R181.H0_H0, -RZ.H0_H0 ;  /* 0xa00000ffb5a7e230 */ /* 0x000fe20000000900 */
[----:B------:R-:W-:Y:S01]  /*ca10*/  PRMT R34, R186, 0x5410, R199 ;  /* 0x00005410ba227816 */ /* 0x000fe200000000c7 */
[----:B------:R-:W-:Y:S01]  /*ca20*/  FADD.FTZ R33, R233, R33 ;  /* 0x00000021e9217221 */ /* 0x000fe20000010000 */
[--C-:B------:R-:W-:Y:S02]  /*ca30*/  HSET2.LE.AND R32, R32, R214.reuse, PT ;  /* 0x000000d620207233 */ /* 0x100fe40003803000 */
[----:B------:R-:W-:Y:S01]  /*ca40*/  PRMT R2, R0, 0x5410, R138 ;  /* 0x0000541000027816 */ /* 0x000fe2000000008a */
[----:B------:R-:W-:Y:S01]  /*ca50*/  FADD.FTZ R33, R234, R33 ;  /* 0x00000021ea217221 */ /* 0x000fe20000010000 */
[--C-:B------:R-:W-:Y:S02]  /*ca60*/  HSET2.LE.AND R34, R34, R214.reuse, PT ;  /* 0x000000d622227233 */ /* 0x100fe40003803000 */
[----:B------:R-:W-:Y:S01]  /*ca70*/  LOP3.LUT R32, R2, R32, RZ, 0xc0, !PT ;  /* 0x0000002002207212 */ /* 0x000fe200078ec0ff */
[----:B------:R-:W-:Y:S01]  /*ca80*/  FADD.FTZ R154, R154, R33 ;  /* 0x000000219a9a7221 */ /* 0x000fe20000010000 */
[----:B------:R-:W-:Y:S02]  /*ca90*/  PRMT R33, R174, 0x5410, R175 ;  /* 0x00005410ae217816 */ /* 0x000fe400000000af */
[----:B------:R-:W-:Y:S01]  /*caa0*/  PRMT R2, R201, 0x5410, R200 ;  /* 0x00005410c9027816 */ /* 0x000fe200000000c8 */
[----:B------:R-:W-:Y:S02]  /*cab0*/  FADD.FTZ R154, R195, R154 ;  /* 0x0000009ac39a7221 */ /* 0x000fe40000010000 */
[----:B------:R-:W-:Y:S01]  /*cac0*/  MUFU.EX2 R195, R227 ;  /* 0x000000e300c37308 */ /* 0x000fe20000000800 */
[--C-:B------:R-:W-:Y:S02]  /*cad0*/  HSET2.LE.AND R33, R33, R214.reuse, PT ;  /* 0x000000d621217233 */ /* 0x100fe40003803000 */
[----:B------:R-:W-:Y:S02]  /*cae0*/  LOP3.LUT R35, R2, 0xff00ff, RZ, 0xc0, !PT ;  /* 0x00ff00ff02237812 */ /* 0x000fe400078ec0ff */
[----:B------:R-:W-:Y:S01]  /*caf0*/  PRMT R2, R160, 0x5410, R161 ;  /* 0x00005410a0027816 */ /* 0x000fe200000000a1 */
[C---:B--2---:R-:W-:Y:S03]  /*cb00*/  HMMA.16816.F32 R24, R168.reuse, R140, R24 ;  /* 0x0000008ca818723c */ /* 0x044fe60000001818 */
[----:B------:R-:W-:Y:S02]  /*cb10*/  LOP3.LUT R33, R2, R33, RZ, 0xc0, !PT ;  /* 0x0000002102217212 */ /* 0x000fe400078ec0ff */
[----:B------:R-:W-:Y:S02]  /*cb20*/  PRMT R2, R163, 0x5410, R162 ;  /* 0x00005410a3027816 */ /* 0x000fe400000000a2 */
[--C-:B------:R-:W-:Y:S01]  /*cb30*/  HSET2.LE.AND R35, R35, R214.reuse, PT ;  /* 0x000000d623237233 */ /* 0x100fe20003803000 */
[----:B------:R-:W-:Y:S01]  /*cb40*/  HMMA.16816.F32 R28, R168, R142, R28 ;  /* 0x0000008ea81c723c */ /* 0x000fe2000000181c */
[----:B------:R1:W2:Y:S01]  /*cb50*/  LDL.S16 R171, [R1+0x50] ;  /* 0x0000500001ab7983 */ /* 0x0002a20000100600 */
[----:B------:R3:W-:Y:S01]  /*cb60*/  MUFU.EX2 R169, R223 ;  /* 0x000000df00a97308 */ /* 0x0007e20000000800 */
[----:B------:R-:W-:Y:S02]  /*cb70*/  PRMT R168, R167, 0x7610, R168 ;  /* 0x00007610a7a87816 */ /* 0x000fe400000000a8 */
[----:B------:R4:W-:Y:S01]  /*cb80*/  @!P5 STL.S16 [R1+0x48], R152 ;  /* 0x000048980100d387 */ /* 0x0009e20000100600 */
[----:B------:R-:W-:Y:S02]  /*cb90*/  LOP3.LUT R34, R2, R34, RZ, 0xc0, !PT ;  /* 0x0000002202227212 */ /* 0x000fe400078ec0ff */
[----:B------:R-:W-:Y:S01]  /*cba0*/  @!P6 PRMT R181, R168, 0x5410, RZ ;  /* 0x00005410a8b5e816 */ /* 0x000fe200000000ff */
[----:B------:R-:W-:Y:S01]  /*cbb0*/  @!P6 STL.S16 [R1+0x54], R167 ;  /* 0x000054a70100e387 */ /* 0x000fe20000100600 */
[----:B------:R-:W-:Y:S03]  /*cbc0*/  PRMT R2, R165, 0x5410, R166 ;  /* 0x00005410a5027816 */ /* 0x000fe600000000a6 */
[----:B------:R-:W5:Y:S01]  /*cbd0*/  LDSM.16.MT88.4 R140, [R204+0x10800] ;  /* 0x01080000cc8c783b */ /* 0x000f620000004200 */
[----:B------:R-:W-:Y:S02]  /*cbe0*/  LOP3.LUT R35, R2, R35, RZ, 0xc0, !PT ;  /* 0x0000002302237212 */ /* 0x000fe400078ec0ff */
[----:B------:R-:W-:Y:S04]  /*cbf0*/  PRMT R2, R149, 0x7610, R2 ;  /* 0x0000761095027816 */ /* 0x000fe80000000002 */
[----:B------:R-:W-:Y:S01]  /*cc00*/  @!P2 PRMT R176, R2, 0x5410, RZ ;  /* 0x0000541002b0a816 */ /* 0x000fe200000000ff */
[----:B---3--:R1:W3:Y:S01]  /*cc10*/  LDL.S16 R223, [R1+0x44] ;  /* 0x0000440001df7983 */ /* 0x0082e20000100600 */
[----:B------:R-:W-:Y:S01]  /*cc20*/  LEA R184, P2, R184, R216, 0x1 ;  /* 0x000000d8b8b87211 */ /* 0x000fe200078408ff */
[----:B------:R-:W-:Y:S02]  /*cc30*/  IMAD.U32 R2, RZ, RZ, UR15 ;  /* 0x0000000fff027e24 */ /* 0x000fe4000f8e00ff */
[----:B------:R1:W3:Y:S03]  /*cc40*/  LDL.S16 R198, [R1+0x40] ;  /* 0x0000400001c67983 */ /* 0x0002e60000100600 */
[----:B------:R-:W-:Y:S01]  /*cc50*/  LEA.HI.X.SX32 R185, R2, R217, 0x1, P2 ;  /* 0x000000d902b97211 */ /* 0x000fe200010f0eff */
[----:B------:R1:W3:Y:S01]  /*cc60*/  LDL.S16 R170, [R1+0x3c] ;  /* 0x00003c0001aa7983 */ /* 0x0002e20000100600 */
[----:B------:R-:W-:Y:S02]  /*cc70*/  ISETP.GT.U32.AND P2, PT, R191, UR7, PT ;  /* 0x00000007bf007c0c */ /* 0x000fe4000bf44070 */
[----:B------:R-:W-:Y:S01]  /*cc80*/  PRMT R2, R152, 0x7610, R2 ;  /* 0x0000761098027816 */ /* 0x000fe20000000002 */
[----:B------:R1:W3:Y:S01]  /*cc90*/  LDL.S16 R168, [R1+0x38] ;  /* 0x0000380001a87983 */ /* 0x0002e20000100600 */
[----:B----4-:R-:W-:Y:S03]  /*cca0*/  IMAD.WIDE.U32 R152, R224, -0x326172a9, RZ ;  /* 0xcd9e8d57e0987825 */ /* 0x010fe600078e00ff */
[----:B------:R-:W-:Y:S01]  /*ccb0*/  LDSM.16.MT88.4 R148, [R179+0x4800] ;  /* 0x00480000b394783b */ /* 0x000fe20000004200 */
[----:B------:R-:W-:Y:S02]  /*ccc0*/  @!P5 PRMT R177, R2, 0x5410, RZ ;  /* 0x0000541002b1d816 */ /* 0x000fe400000000ff */
[----:B------:R-:W-:Y:S02]  /*ccd0*/  ISETP.GT.U32.AND P5, PT, R194, UR7, PT ;  /* 0x00000007c2007c0c */ /* 0x000fe4000bfa4070 */
[C---:B------:R-:W-:Y:S01]  /*cce0*/  PRMT R191, R152.reuse, 0x7772, RZ ;  /* 0x0000777298bf7816 */ /* 0x040fe200000000ff */
[----:B------:R-:W4:Y:S02]  /*ccf0*/  MUFU.EX2 R194, R226 ;  /* 0x000000e200c27308 */ /* 0x000f240000000800 */
[----:B------:R1:W-:Y:S04]  /*cd00*/  STG.E.U16 desc[UR22][R216.64+-0x7e], R176 ;  /* 0xffff82b0d8007986 */ /* 0x0003e8000c101516 */
[----:B------:R-:W-:Y:S01]  /*cd10*/  STG.E.U16 desc[UR22][R184.64+-0x80], R178 ;  /* 0xffff80b2b8007986 */ /* 0x000fe2000c101516 */
[C---:B-----5:R-:W-:Y:S03]  /*cd20*/  HMMA.16816.F32 R4, R32.reuse, R140, R4 ;  /* 0x0000008c2004723c */ /* 0x060fe60000001804 */
[----:B------:R-:W-:Y:S04]  /*cd30*/  STG.E.U16 desc[UR22][R184.64+-0x7e], R177 ;  /* 0xffff82b1b8007986 */ /* 0x000fe8000c101516 */
[----:B------:R5:W-:Y:S01]  /*cd40*/  STG.E.U16 desc[UR22][R216.64+-0x70], R181 ;  /* 0xffff90b5d8007986 */ /* 0x000be2000c101516 */
[----:B----4-:R-:W-:Y:S01]  /*cd50*/  F2FP.F16.F32.PACK_AB R159, R195, R194 ;  /* 0x000000c2c39f723e */ /* 0x010fe200000000ff */
[C---:B------:R-:W-:Y:S02]  /*cd60*/  HMMA.16816.F32 R8, R32.reuse, R142, R8 ;  /* 0x0000008e2008723c */ /* 0x040fe40000001808 */
[----:B------:R-:W4:Y:S06]  /*cd70*/  LDSM.16.MT88.4 R140, [R137+0x800] ;  /* 0x00080000898c783b */ /* 0x000f2c0000004200 */
[C---:B------:R-:W-:Y:S01]  /*cd80*/  HMMA.16816.F32 R36, R32.reuse, R144, R36 ;  /* 0x000000902024723c */ /* 0x040fe20000001824 */
[----:B-1----:R1:W-:Y:S07]  /*cd90*/  MUFU.EX2 R176, R173 ;  /* 0x000000ad00b07308 */ /* 0x0023ee0000000800 */
[C---:B------:R-:W-:Y:S01]  /*cda0*/  HMMA.16816.F32 R40, R32.reuse, R146, R40 ;  /* 0x000000922028723c */ /* 0x040fe20000001828 */
[----:B------:R-:W4:Y:S02]  /*cdb0*/  LDSM.16.MT88.4 R144, [R179+0x800] ;  /* 0x00080000b390783b */ /* 0x000f240000004200 */
[----:B-----5:R-:W5:Y:S01]  /*cdc0*/  MUFU.EX2 R181, R190 ;  /* 0x000000be00b57308 */ /* 0x020f620000000800 */
[----:B-1----:R-:W-:Y:S02]  /*cdd0*/  PRMT R173, R152, 0x7771, RZ ;  /* 0x0000777198ad7816 */ /* 0x002fe400000000ff */
[----:B-----5:R-:W-:Y:S02]  /*cde0*/  F2FP.F16.F32.PACK_AB R178, R181, R193 ;  /* 0x000000c1b5b2723e */ /* 0x020fe400000000ff */
[C---:B----4-:R-:W-:Y:S03]  /*cdf0*/  HMMA.16816.F32 R44, R32.reuse, R140, R44 ;  /* 0x0000008c202c723c */ /* 0x050fe6000000182c */
[----:B------:R-:W-:Y:S05]  /*ce00*/  PRMT R177, R178, 0x7632, R177 ;  /* 0x00007632b2b17816 */ /* 0x000fea00000000b1 */
[C---:B------:R-:W-:Y:S01]  /*ce10*/  HMMA.16816.F32 R48, R32.reuse, R142, R48 ;  /* 0x0000008e2030723c */ /* 0x040fe20000001830 */
[----:B------:R-:W1:Y:S07]  /*ce20*/  LDSM.16.MT88.4 R140, [R204+0x12800] ;  /* 0x01280000cc8c783b */ /* 0x000e6e0000004200 */
[C---:B------:R-:W-:Y:S08]  /*ce30*/  HMMA.16816.F32 R52, R32.reuse, R144, R52 ;  /* 0x000000902034723c */ /* 0x040ff00000001834 */
[C---:B------:R-:W-:Y:S01]  /*ce40*/  HMMA.16816.F32 R56, R32.reuse, R146, R56 ;  /* 0x000000922038723c */ /* 0x040fe20000001838 */
[----:B------:R-:W4:Y:S07]  /*ce50*/  LDSM.16.MT88.4 R144, [R206+0x12800] ;  /* 0x01280000ce90783b */ /* 0x000f2e0000004200 */
[C---:B-1----:R-:W-:Y:S08]  /*ce60*/  HMMA.16816.F32 R60, R32.reuse, R140, R60 ;  /* 0x0000008c203c723c */ /* 0x042ff0000000183c */
[C---:B------:R-:W-:Y:S01]  /*ce70*/  HMMA.16816.F32 R64, R32.reuse, R142, R64 ;  /* 0x0000008e2040723c */ /* 0x040fe20000001840 */
[----:B------:R-:W1:Y:S07]  /*ce80*/  LDSM.16.MT88.4 R140, [R137+0x2800] ;  /* 0x00280000898c783b */ /* 0x000e6e0000004200 */
[C---:B----4-:R-:W-:Y:S08]  /*ce90*/  HMMA.16816.F32 R68, R32.reuse, R144, R68 ;  /* 0x000000902044723c */ /* 0x050ff00000001844 */
        /* <DEDUP_REMOVED lines=14> */
[C---:B-1----:R-:W-:Y:S03]  /*cf80*/  HMMA.16816.F32 R108, R32.reuse, R140, R108 ;  /* 0x0000008c206c723c */ /* 0x042fe6000000186c */
[----:B------:R-:W-:Y:S04]  /*cf90*/  IMAD.WIDE.U32 R140, R225, -0x326172a9, RZ ;  /* 0xcd9e8d57e18c7825 */ /* 0x000fe800078e00ff */
[----:B--2---:R-:W-:Y:S01]  /*cfa0*/  @P5 HADD2 R171, -R180.H0_H0, -RZ.H0_H0 ;  /* 0xa00000ffb4ab5230 */ /* 0x004fe20000000900 */
[C---:B------:R-:W-:Y:S04]  /*cfb0*/  HMMA.16816.F32 R112, R32.reuse, R142, R112 ;  /* 0x0000008e2070723c */ /* 0x040fe80000001870 */
[----:B------:R1:W-:Y:S01]  /*cfc0*/  @P5 STL.S16 [R1+0x50], R171 ;  /* 0x000050ab01005387 */ /* 0x0003e20000100600 */
[----:B------:R-:W-:Y:S02]  /*cfd0*/  LOP3.LUT R187, R192, UR13, R141, 0x96, !PT ;  /* 0x0000000dc0bb7c12 */ /* 0x000fe4000f8e968d */
[----:B------:R-:W-:Y:S01]  /*cfe0*/  LOP3.LUT R2, R140, UR14, R153, 0x96, !PT ;  /* 0x0000000e8c027c12 */ /* 0x000fe2000f8e9699 */
[----:B------:R-:W-:Y:S01]  /*cff0*/  FADD.FTZ R153, R157, R156 ;  /* 0x0000009c9d997221 */ /* 0x000fe20000010000 */
[----:B------:R-:W-:Y:S01]  /*d000*/  PRMT R224, R171, 0x7610, R224 ;  /* 0x00007610abe07816 */ /* 0x000fe200000000e0 */
[C---:B------:R-:W-:Y:S01]  /*d010*/  HMMA.16816.F32 R116, R32.reuse, R148, R116 ;  /* 0x000000942074723c */ /* 0x040fe20000001874 */
[----:B------:R-:W2:Y:S02]  /*d020*/  LDSM.16.MT88.4 R140, [R206+0x16800] ;  /* 0x01680000ce8c783b */ /* 0x000ea40000004200 */
[----:B------:R-:W-:Y:S02]  /*d030*/  @P5 PRMT R180, R224, 0x5410, RZ ;  /* 0x00005410e0b45816 */ /* 0x000fe400000000ff */
[----:B------:R-:W-:Y:S01]  /*d040*/  ISETP.LE.U32.AND P5, PT, R155, UR7, PT ;  /* 0x000000079b007c0c */ /* 0x000fe2000bfa3070 */
[----:B---3--:R-:W-:Y:S02]  /*d050*/  @P4 HADD2 R223, -R183.H0_H0, -RZ.H0_H0 ;  /* 0xa00000ffb7df4230 */ /* 0x008fe40000000900 */
[C---:B------:R-:W-:Y:S01]  /*d060*/  HMMA.16816.F32 R120, R32.reuse, R150, R120 ;  /* 0x000000962078723c */ /* 0x040fe20000001878 */
[----:B------:R-:W3:Y:S02]  /*d070*/  LDSM.16.MT88.4 R148, [R137+0x6800] ;  /* 0x006800008994783b */ /* 0x000ee40000004200 */
[----:B------:R-:W-:Y:S01]  /*d080*/  @P2 HADD2 R198, -R182.H0_H0, -RZ.H0_H0 ;  /* 0xa00000ffb6c62230 */ /* 0x000fe20000000900 */
[----:B------:R-:W-:Y:S02]  /*d090*/  F2FP.F16.F32.PACK_AB R156, R188, R169 ;  /* 0x000000a9bc9c723e */ /* 0x000fe400000000ff */
[----:B------:R-:W-:Y:S02]  /*d0a0*/  F2FP.F16.F32.PACK_AB R157, R189, R176 ;  /* 0x000000b0bd9d723e */ /* 0x000fe400000000ff */
[C---:B----4-:R-:W-:Y:S01]  /*d0b0*/  HMMA.16816.F32 R124, R32.reuse, R144, R124 ;  /* 0x00000090207c723c */ /* 0x050fe2000000187c */
[----:B------:R-:W-:Y:S02]  /*d0c0*/  @P4 STL.S16 [R1+0x44], R223 ;  /* 0x000044df01004387 */ /* 0x000fe40000100600 */
[----:B------:R-:W-:Y:S02]  /*d0d0*/  @!P5 HADD2 R170, -R0.H0_H0, -RZ.H0_H0 ;  /* 0xa00000ff00aad230 */ /* 0x000fe40000000900 */
[----:B------:R-:W-:Y:S01]  /*d0e0*/  FADD.FTZ R144, R197, R154 ;  /* 0x0000009ac5907221 */ /* 0x000fe20000010000 */
[----:B------:R4:W-:Y:S01]  /*d0f0*/  @P2 STL.S16 [R1+0x40], R198 ;  /* 0x000040c601002387 */ /* 0x0009e20000100600 */
[----:B------:R-:W-:Y:S02]  /*d100*/  @!P3 HADD2 R168, -R138.H0_H0, -RZ.H0_H0 ;  /* 0xa00000ff8aa8b230 */ /* 0x000fe40000000900 */
[----:B-1----:R-:W-:Y:S01]  /*d110*/  IMAD.MOV.U32 R171, RZ, RZ, R152 ;  /* 0x000000ffffab7224 */ /* 0x002fe200078e0098 */
[C---:B------:R-:W-:Y:S01]  /*d120*/  HMMA.16816.F32 R128, R32.reuse, R146, R128 ;  /* 0x000000922080723c */ /* 0x040fe20000001880 */
[----:B------:R-:W-:Y:S02]  /*d130*/  @!P5 STL.S16 [R1+0x3c], R170 ;  /* 0x00003caa0100d387 */ /* 0x000fe40000100600 */
[----:B------:R-:W-:Y:S02]  /*d140*/  PRMT R158, R157, 0x7632, R158 ;  /* 0x000076329d9e7816 */ /* 0x000fe4000000009e */
[----:B------:R1:W-:Y:S01]  /*d150*/  @!P3 STL.S16 [R1+0x38], R168 ;  /* 0x000038a80100b387 */ /* 0x0003e20000100600 */
[----:B------:R-:W-:Y:S02]  /*d160*/  LOP3.LUT R167, R2, 0xffff, RZ, 0xc0, !PT ;  /* 0x0000ffff02a77812 */ /* 0x000fe400078ec0ff */
[----:B------:R-:W-:Y:S01]  /*d170*/  PRMT R192, R152, 0x7773, RZ ;  /* 0x0000777398c07816 */ /* 0x000fe200000000ff */
[----:B------:R1:W5:Y:S01]  /*d180*/  LDL.S16 R197, [R1+0x34] ;  /* 0x0000340001c57983 */ /* 0x0003620000100600 */
[----:B------:R-:W-:Y:S01]  /*d190*/  SHF.R.U32.HI R167, RZ, 0x8, R167 ;  /* 0x00000008ffa77819 */ /* 0x000fe200000116a7 */
[--C-:B------:R-:W-:Y:S01]  /*d1a0*/  FADD.FTZ R152, R164, R153.reuse ;  /* 0x00000099a4987221 */ /* 0x100fe20000010000 */
[----:B------:R-:W-:Y:S01]  /*d1b0*/  PRMT R153, R223, 0x7610, R153 ;  /* 0x00007610df997816 */ /* 0x000fe20000000099 */
[----:B------:R1:W5:Y:S01]  /*d1c0*/  LDL.S16 R190, [R1+0x20] ;  /* 0x0000200001be7983 */ /* 0x0003620000100600 */
[----:B------:R-:W-:Y:S02]  /*d1d0*/  LOP3.LUT R139, R167, 0xffff, RZ, 0xc0, !PT ;  /* 0x0000ffffa78b7812 */ /* 0x000fe400078ec0ff */
[----:B------:R-:W-:Y:S01]  /*d1e0*/  @P4 PRMT R183, R153, 0x5410, RZ ;  /* 0x0000541099b74816 */ /* 0x000fe200000000ff */
[C---:B--2---:R-:W-:Y:S01]  /*d1f0*/  HMMA.16816.F32 R132, R32.reuse, R140, R132 ;  /* 0x0000008c2084723c */ /* 0x044fe20000001884 */
[----:B------:R2:W-:Y:S02]  /*d200*/  STG.E.U16 desc[UR22][R216.64+-0x6e], R180 ;  /* 0xffff92b4d8007986 */ /* 0x0005e4000c101516 */
[----:B------:R-:W-:Y:S01]  /*d210*/  FADD.FTZ R140, R220, R144 ;  /* 0x00000090dc8c7221 */ /* 0x000fe20000010000 */
[----:B------:R-:W-:Y:S01]  /*d220*/  ISETP.LE.U32.AND P6, PT, R139, UR7, PT ;  /* 0x000000078b007c0c */ /* 0x000fe2000bfc3070 */
[----:B------:R-:W2:Y:S01]  /*d230*/  LDSM.16.MT88.4 R144, [R179+0x6800] ;  /* 0x00680000b390783b */ /* 0x000ea20000004200 */
[--C-:B------:R-:W-:Y:S01]  /*d240*/  FADD.FTZ R141, R196, R152.reuse ;  /* 0x00000098c48d7221 */ /* 0x100fe20000010000 */
[----:B------:R-:W-:Y:S01]  /*d250*/  PRMT R152, R198, 0x7610, R152 ;  /* 0x00007610c6987816 */ /* 0x000fe20000000098 */
[C---:B------:R-:W-:Y:S01]  /*d260*/  HMMA.16816.F32 R12, R32.reuse, R142, R12 ;  /* 0x0000008e200c723c */ /* 0x040fe2000000180c */
[----:B----4-:R-:W-:Y:S02]  /*d270*/  MUFU.EX2 R198, R236 ;  /* 0x000000ec00c67308 */ /* 0x010fe40000000800 */
[--C-:B------:R-:W-:Y:S01]  /*d280*/  FADD.FTZ R169, R169, R140.reuse ;  /* 0x0000008ca9a97221 */ /* 0x100fe20000010000 */
[----:B------:R-:W-:Y:S01]  /*d290*/  PRMT R143, R168, 0x7610, R143 ;  /* 0x00007610a88f7816 */ /* 0x000fe2000000008f */
[----:B------:R4:W-:Y:S01]  /*d2a0*/  STG.E.U16 desc[UR22][R184.64+-0x70], R183 ;  /* 0xffff90b7b8007986 */ /* 0x0009e2000c101516 */
[----:B------:R-:W-:Y:S01]  /*d2b0*/  PRMT R140, R2, 0x7632, R140 ;  /* 0x00007632028c7816 */ /* 0x000fe2000000008c */
[----:B------:R-:W-:Y:S01]  /*d2c0*/  FADD.FTZ R169, R188, R169 ;  /* 0x000000a9bca97221 */ /* 0x000fe20000010000 */
[C---:B---3--:R-:W-:Y:S01]  /*d2d0*/  HMMA.16816.F32 R16, R32.reuse, R148, R16 ;  /* 0x000000942010723c */ /* 0x048fe20000001810 */
[----:B------:R3:W3:Y:S02]  /*d2e0*/  LDL.S16 R196, [R1+0x28] ;  /* 0x0000280001c47983 */ /* 0x0006e40000100600 */
[----:B-1----:R-:W-:Y:S02]  /*d2f0*/  LOP3.LUT R168, R2, 0xff, RZ, 0xc0, !PT ;  /* 0x000000ff02a87812 */ /* 0x002fe400078ec0ff */
[----:B------:R-:W-:Y:S02]  /*d300*/  LOP3.LUT R172, R140, 0xff, RZ, 0xc0, !PT ;  /* 0x000000ff8cac7812 */ /* 0x000fe400078ec0ff */
[----:B------:R-:W-:Y:S01]  /*d310*/  PRMT R140, R168, 0x5410, R167 ;  /* 0x00005410a88c7816 */ /* 0x000fe200000000a7 */
[C---:B------:R-:W-:Y:S01]  /*d320*/  HMMA.16816.F32 R20, R32.reuse, R150, R20 ;  /* 0x000000962014723c */ /* 0x040fe20000001814 */
[----:B------:R-:W1:Y:S02]  /*d330*/  LDSM.16.MT88.4 R148, [R204+0x11000] ;  /* 0x01100000cc94783b */ /* 0x000e640000004200 */
[----:B------:R-:W-:Y:S01]  /*d340*/  PRMT R139, R156, 0x7632, R139 ;  /* 0x000076329c8b7816 */ /* 0x000fe2000000008b */
[----:B------:R-:W-:Y:S01]  /*d350*/  FADD.FTZ R167, R176, R141 ;  /* 0x0000008db0a77221 */ /* 0x000fe20000010000 */
[----:B------:R-:W-:Y:S02]  /*d360*/  PRMT R142, R170, 0x7610, R142 ;  /* 0x00007610aa8e7816 */ /* 0x000fe4000000008e */
[----:B------:R-:W-:Y:S02]  /*d370*/  SHF.R.U32.HI R170, RZ, 0x18, R2 ;  /* 0x00000018ffaa7819 */ /* 0x000fe40000011602 */
[--C-:B------:R-:W-:Y:S01]  /*d380*/  HSET2.LE.AND R140, R140, R214.reuse, PT ;  /* 0x000000d68c8c7233 */ /* 0x100fe20003803000 */
[----:B--2---:R2:W2:Y:S01]  /*d390*/  LDL.S16 R180, [R1+0x14] ;  /* 0x0000140001b47983 */ /* 0x0044a20000100600 */
[----:B------:R-:W-:Y:S02]  /*d3a0*/  PRMT R2, R156, 0x5410, R139 ;  /* 0x000054109c027816 */ /* 0x000fe4000000008b */
[----:B------:R-:W-:Y:S02]  /*d3b0*/  @P2 PRMT R182, R152, 0x5410, RZ ;  /* 0x0000541098b62816 */ /* 0x000fe400000000ff */
[----:B------:R-:W-:Y:S01]  /*d3c0*/  LOP3.LUT R140, R2, R140, RZ, 0xc0, !PT ;  /* 0x0000008c028c7212 */ /* 0x000fe200078ec0ff */
[----:B----4-:R4:W4:Y:S01]  /*d3d0*/  LDL.S16 R183, [R1+0x2c] ;  /* 0x00002c0001b77983 */ /* 0x0109220000100600 */
[----:B------:R-:W-:Y:S02]  /*d3e0*/  LOP3.LUT R2, R171, 0xff, RZ, 0xc0, !PT ;  /* 0x000000ffab027812 */ /* 0x000fe400078ec0ff */
[----:B------:R-:W-:Y:S01]  /*d3f0*/  @!P5 PRMT R0, R142, 0x5410, RZ ;  /* 0x000054108e00d816 */ /* 0x000fe200000000ff */
[----:B------:R1:W2:Y:S01]  /*d400*/  LDL.S16 R171, [R1+0x30] ;  /* 0x0000300001ab7983 */ /* 0x0002a20000100600 */
[C---:B------:R-:W-:Y:S03]  /*d410*/  HMMA.16816.F32 R24, R32.reuse, R144, R24 ;  /* 0x000000902018723c */ /* 0x040fe60000001818 */
[----:B------:R1:W-:Y:S01]  /*d420*/  STG.E.U16 desc[UR22][R184.64+-0x6e], R182 ;  /* 0xffff92b6b8007986 */ /* 0x0003e2000c101516 */
[----:B------:R-:W-:Y:S02]  /*d430*/  ISETP.LE.U32.AND P5, PT, R174, UR7, PT ;  /* 0x00000007ae007c0c */ /* 0x000fe4000bfa3070 */
[----:B------:R-:W-:Y:S01]  /*d440*/  ISETP.LE.U32.AND P4, PT, R175, UR7, PT ;  /* 0x00000007af007c0c */ /* 0x000fe2000bf83070 */
[----:B------:R1:W-:Y:S01]  /*d450*/  STG.E.U16 desc[UR22][R216.64+-0x60], R0 ;  /* 0xffffa000d8007986 */ /* 0x0003e2000c101516 */
[----:B------:R-:W-:Y:S03]  /*d460*/  HMMA.16816.F32 R28, R32, R146, R28 ;  /* 0x00000092201c723c */ /* 0x000fe6000000181c */
[----:B------:R-:W-:Y:S01]  /*d470*/  @!P3 PRMT R138, R143, 0x5410, RZ ;  /* 0x000054108f8ab816 */ /* 0x000fe200000000ff */
[----:B------:R-:W1:Y:S01]  /*d480*/  LDSM.16.MT88.4 R152, [R206+0x11000] ;  /* 0x01100000ce98783b */ /* 0x000e620000004200 */
[----:B------:R-:W-:Y:S02]  /*d490*/  PRMT R141, R172, 0x5410, R170 ;  /* 0x00005410ac8d7816 */ /* 0x000fe400000000aa */
[----:B------:R-:W-:Y:S02]  /*d4a0*/  PRMT R142, R2, 0x5410, R173 ;  /* 0x00005410028e7816 */ /* 0x000fe400000000ad */
[----:B------:R-:W-:Y:S02]  /*d4b0*/  PRMT R164, R159, 0x7632, R164 ;  /* 0x000076329fa47816 */ /* 0x000fe400000000a4 */
[--C-:B------:R-:W-:Y:S01]  /*d4c0*/  HSET2.LE.AND R141, R141, R214.reuse, PT ;  /* 0x000000d68d8d7233 */ /* 0x100fe20003803000 */
[----:B------:R-:W-:Y:S01]  /*d4d0*/  STG.E.U16 desc[UR22][R216.64+-0x5e], R138 ;  /* 0xffffa28ad8007986 */ /* 0x000fe2000c101516 */
[--C-:B------:R-:W-:Y:S02]  /*d4e0*/  HSET2.LE.AND R142, R142, R214.reuse, PT ;  /* 0x000000d68e8e7233 */ /* 0x100fe40003803000 */
[----:B------:R-:W-:Y:S01]  /*d4f0*/  ISETP.LE.U32.AND P2, PT, R186, UR7, PT ;  /* 0x00000007ba007c0c */ /* 0x000fe2000bf43070 */
[----:B------:R-:W1:Y:S01]  /*d500*/  LDSM.16.MT88.4 R32, [R137+0x1000] ;  /* 0x001000008920783b */ /* 0x000e620000004200 */
[----:B------:R-:W-:Y:S02]  /*d510*/  ISETP.GT.U32.AND P3, PT, R199, UR7, PT ;  /* 0x00000007c7007c0c */ /* 0x000fe4000bf64070 */
[----:B------:R-:W-:Y:S05]  /*d520*/  F2FP.F16.F32.PACK_AB R174, R203, R218 ;  /* 0x000000dacbae723e */ /* 0x000fea00000000ff */
[----:B-1----:R1:W2:Y:S01]  /*d530*/  LDL.S16 R182, [R1+0x24] ;  /* 0x0000240001b67983 */ /* 0x0022a20000100600 */
[----:B------:R-:W-:Y:S03]  /*d540*/  PRMT R0, R157, 0x5410, R158 ;  /* 0x000054109d007816 */ /* 0x000fe6000000009e */
[----:B------:R-:W1:Y:S01]  /*d550*/  LDSM.16.MT88.4 R144, [R179+0x1000] ;  /* 0x00100000b390783b */ /* 0x000e620000004200 */
[----:B------:R-:W-:Y:S02]  /*d560*/  LOP3.LUT R141, R0, R141, RZ, 0xc0, !PT ;  /* 0x0000008d008d7212 */ /* 0x000fe400078ec0ff */
[----:B------:R-:W-:Y:S04]  /*d570*/  PRMT R0, R191, 0x5410, R192 ;  /* 0x00005410bf007816 */ /* 0x000fe800000000c0 */
[----:B------:R-:W-:Y:S02]  /*d580*/  LOP3.LUT R143, R0, 0xff00ff, RZ, 0xc0, !PT ;  /* 0x00ff00ff008f7812 */ /* 0x000fe400078ec0ff */
[----:B------:R-:W-:Y:S03]  /*d590*/  PRMT R0, R159, 0x5410, R164 ;  /* 0x000054109f007816 */ /* 0x000fe600000000a4 */
[--C-:B------:R-:W-:Y:S02]  /*d5a0*/  HSET2.LE.AND R143, R143, R214.reuse, PT ;  /* 0x000000d68f8f7233 */ /* 0x100fe40003803000 */
[----:B------:R-:W-:Y:S02]  /*d5b0*/  LOP3.LUT R142, R0, R142, RZ, 0xc0, !PT ;  /* 0x0000008e008e7212 */ /* 0x000fe400078ec0ff */
[----:B------:R-:W-:Y:S04]  /*d5c0*/  PRMT R0, R178, 0x5410, R177 ;  /* 0x00005410b2007816 */ /* 0x000fe800000000b1 */
[----:B------:R-:W-:Y:S07]  /*d5d0*/  LOP3.LUT R143, R0, R143, RZ, 0xc0, !PT ;  /* 0x0000008f008f7212 */ /* 0x000fee00078ec0ff */
[C---:B------:R-:W-:Y:S08]  /*d5e0*/  HMMA.16816.F32 R4, R140.reuse, R148, R4 ;  /* 0x000000948c04723c */ /* 0x040ff00000001804 */
[C---:B------:R-:W-:Y:S01]  /*d5f0*/  HMMA.16816.F32 R8, R140.reuse, R150, R8 ;  /* 0x000000968c08723c */ /* 0x040fe20000001808 */
[----:B------:R-:W1:Y:S07]  /*d600*/  LDSM.16.MT88.4 R148, [R204+0x13000] ;  /* 0x01300000cc94783b */ /* 0x000e6e0000004200 */
[C---:B------:R-:W-:Y:S08]  /*d610*/  HMMA.16816.F32 R36, R140.reuse, R152, R36 ;  /* 0x000000988c24723c */ /* 0x040ff00000001824 */
[C---:B------:R-:W-:Y:S01]  /*d620*/  HMMA.16816.F32 R40, R140.reuse, R154, R40 ;  /* 0x0000009a8c28723c */ /* 0x040fe20000001828 */
[----:B------:R-:W1:Y:S07]  /*d630*/  LDSM.16.MT88.4 R152, [R206+0x13000] ;  /* 0x01300000ce98783b */ /* 0x000e6e0000004200 */
[C---:B------:R-:W-:Y:S08]  /*d640*/  HMMA.16816.F32 R44, R140.reuse, R32, R44 ;  /* 0x000000208c2c723c */ /* 0x040ff0000000182c */
[C---:B------:R-:W-:Y:S01]  /*d650*/  HMMA.16816.F32 R48, R140.reuse, R34, R48 ;  /* 0x000000228c30723c */ /* 0x040fe20000001830 */
[----:B------:R-:W1:Y:S07]  /*d660*/  LDSM.16.MT88.4 R32, [R137+0x3000] ;  /* 0x003000008920783b */ /* 0x000e6e0000004200 */
[C---:B-1----:R-:W-:Y:S08]  /*d670*/  HMMA.16816.F32 R52, R140.reuse, R144, R52 ;  /* 0x000000908c34723c */ /* 0x042ff00000001834 */
        /* <DEDUP_REMOVED lines=10> */
[----:B------:R-:W5:Y:S07]  /*d720*/  LDSM.16.MT88.4 R32, [R137+0x5000] ;  /* 0x005000008920783b */ /* 0x000f6e0000004200 */
[C---:B-1----:R-:W-:Y:S08]  /*d730*/  HMMA.16816.F32 R84, R140.reuse, R144, R84 ;  /* 0x000000908c54723c */ /* 0x042ff00000001854 */
[C---:B------:R-:W-:Y:S01]  /*d740*/  HMMA.16816.F32 R88, R140.reuse, R146, R88 ;  /* 0x000000928c58723c */ /* 0x040fe20000001858 */
[----:B------:R-:W1:Y:S07]  /*d750*/  LDSM.16.MT88.4 R144, [R179+0x5000] ;  /* 0x00500000b390783b */ /* 0x000e6e0000004200 */
[C---:B------:R-:W-:Y:S08]  /*d760*/  HMMA.16816.F32 R92, R140.reuse, R148, R92 ;  /* 0x000000948c5c723c */ /* 0x040ff0000000185c */
[C---:B------:R-:W-:Y:S08]  /*d770*/  HMMA.16816.F32 R96, R140.reuse, R150, R96 ;  /* 0x000000968c60723c */ /* 0x040ff00000001860 */
[C---:B------:R-:W-:Y:S03]  /*d780*/  HMMA.16816.F32 R100, R140.reuse, R152, R100 ;  /* 0x000000988c64723c */ /* 0x040fe60000001864 */
[----:B------:R-:W-:Y:S05]  /*d790*/  IMAD.WIDE.U32 R152, R187, -0x2daee0ad, RZ ;  /* 0xd2511f53bb987825 */ /* 0x000fea00078e00ff */
[C---:B------:R-:W-:Y:S03]  /*d7a0*/  HMMA.16816.F32 R104, R140.reuse, R154, R104 ;  /* 0x0000009a8c68723c */ /* 0x040fe60000001868 */
[C---:B------:R-:W-:Y:S02]  /*d7b0*/  PRMT R187, R152.reuse, 0x7772, RZ ;  /* 0x0000777298bb7816 */ /* 0x040fe400000000ff */
[C---:B------:R-:W-:Y:S02]  /*d7c0*/  PRMT R188, R152.reuse, 0x7773, RZ ;  /* 0x0000777398bc7816 */ /* 0x040fe400000000ff */
[----:B------:R-:W-:Y:S01]  /*d7d0*/  PRMT R186, R152, 0x7771, RZ ;  /* 0x0000777198ba7816 */ /* 0x000fe200000000ff */
[C---:B-----5:R-:W-:Y:S03]  /*d7e0*/  HMMA.16816.F32 R108, R140.reuse, R32, R108 ;  /* 0x000000208c6c723c */ /* 0x060fe6000000186c */
[----:B------:R-:W-:Y:S05]  /*d7f0*/  LOP3.LUT R153, R202, UR10, R153, 0x96, !PT ;  /* 0x0000000aca997c12 */ /* 0x000fea000f8e9699 */
[C---:B------:R-:W-:Y:S01]  /*d800*/  HMMA.16816.F32 R112, R140.reuse, R34, R112 ;  /* 0x000000228c70723c */ /* 0x040fe20000001870 */
[----:B------:R-:W-:Y:S07]  /*d810*/  LDSM.16.MT88.4 R32, [R206+0x17000] ;  /* 0x01700000ce20783b */ /* 0x000fee0000004200 */
[C---:B-1----:R-:W-:Y:S03]  /*d820*/  HMMA.16816.F32 R116, R140.reuse, R144, R116 ;  /* 0x000000908c74723c */ /* 0x042fe60000001874 */
[----:B------:R-:W-:Y:S05]  /*d830*/  @!P5 HADD2 R197, -R160.H0_H0, -RZ.H0_H0 ;  /* 0xa00000ffa0c5d230 */ /* 0x000fea0000000900 */
[C---:B------:R-:W-:Y:S01]  /*d840*/  HMMA.16816.F32 R120, R140.reuse, R146, R120 ;  /* 0x000000928c78723c */ /* 0x040fe20000001878 */
[----:B------:R-:W-:Y:S02]  /*d850*/  LDSM.16.MT88.4 R144, [R137+0x7000] ;  /* 0x007000008990783b */ /* 0x000fe40000004200 */
[----:B------:R-:W-:Y:S01]  /*d860*/  @P3 HADD2 R190, -R162.H0_H0, -RZ.H0_H0 ;  /* 0xa00000ffa2be3230 */ /* 0x000fe20000000900 */
[----:B------:R-:W-:Y:S04]  /*d870*/  PRMT R149, R197, 0x7610, R149 ;  /* 0x00007610c5957816 */ /* 0x000fe80000000095 */
[----:B------:R-:W-:Y:S01]  /*d880*/  @!P5 PRMT R160, R149, 0x5410, RZ ;  /* 0x0000541095a0d816 */ /* 0x000fe200000000ff */
[----:B------:R1:W-:Y:S01]  /*d890*/  @!P5 STL.S16 [R1+0x34], R197 ;  /* 0x000034c50100d387 */ /* 0x0003e20000100600 */
[----:B------:R-:W-:Y:S02]  /*d8a0*/  ISETP.GT.U32.AND P5, PT, R201, UR7, PT ;  /* 0x00000007c9007c0c */ /* 0x000fe4000bfa4070 */
[----:B------:R-:W-:Y:S01]  /*d8b0*/  PRMT R155, R190, 0x7610, R155 ;  /* 0x00007610be9b7816 */ /* 0x000fe2000000009b */
[----:B------:R-:W-:Y:S03]  /*d8c0*/  STG.E.U16 desc[UR22][R184.64+-0x60], R160 ;  /* 0xffffa0a0b8007986 */ /* 0x000fe6000c101516 */
[----:B------:R-:W-:Y:S01]  /*d8d0*/  @P3 PRMT R162, R155, 0x5410, RZ ;  /* 0x000054109ba23816 */ /* 0x000fe200000000ff */
[----:B---3--:R-:W-:Y:S05]  /*d8e0*/  @!P2 HADD2 R196, -R163.H0_H0, -RZ.H0_H0 ;  /* 0xa00000ffa3c4a230 */ /* 0x008fea0000000900 */
[----:B------:R-:W-:Y:S04]  /*d8f0*/  PRMT R148, R196, 0x7610, R148 ;  /* 0x00007610c4947816 */ /* 0x000fe80000000094 */
[----:B------:R-:W-:Y:S01]  /*d900*/  @!P2 PRMT R163, R148, 0x5410, RZ ;  /* 0x0000541094a3a816 */ /* 0x000fe200000000ff */
[----:B-1----:R-:W1:Y:S01]  /*d910*/  MUFU.EX2 R197, R235 ;  /* 0x000000eb00c57308 */ /* 0x002e620000000800 */
[----:B------:R-:W3:Y:S01]  /*d920*/  LDSM.16.MT88.4 R148, [R204+0x17000] ;  /* 0x01700000cc94783b */ /* 0x000ee20000004200 */
[----:B----4-:R-:W-:Y:S01]  /*d930*/  @P5 HADD2 R183, -R165.H0_H0, -RZ.H0_H0 ;  /* 0xa00000ffa5b75230 */ /* 0x010fe20000000900 */
[----:B-1----:R-:W-:Y:S01]  /*d940*/  F2FP.F16.F32.PACK_AB R176, R198, R197 ;  /* 0x000000c5c6b0723e */ /* 0x002fe200000000ff */
[----:B--2---:R-:W-:Y:S03]  /*d950*/  @!P4 HADD2 R171, -R161.H0_H0, -RZ.H0_H0 ;  /* 0xa00000ffa1abc230 */ /* 0x004fe60000000900 */
[----:B------:R-:W-:Y:S02]  /*d960*/  PRMT R154, R183, 0x7610, R154 ;  /* 0x00007610b79a7816 */ /* 0x000fe4000000009a */
[----:B------:R-:W-:Y:S01]  /*d970*/  PRMT R175, R176, 0x7632, R175 ;  /* 0x00007632b0af7816 */ /* 0x000fe200000000af */
[----:B------:R1:W-:Y:S01]  /*d980*/  @!P4 STL.S16 [R1+0x30], R171 ;  /* 0x000030ab0100c387 */ /* 0x0003e20000100600 */
[----:B------:R-:W-:Y:S02]  /*d990*/  PRMT R138, R171, 0x7610, R138 ;  /* 0x00007610ab8a7816 */ /* 0x000fe4000000008a */
[----:B------:R-:W-:Y:S02]  /*d9a0*/  @P5 PRMT R165, R154, 0x5410, RZ ;  /* 0x000054109aa55816 */ /* 0x000fe400000000ff */
[----:B------:R-:W-:Y:S01]  /*d9b0*/  @!P4 PRMT R161, R138, 0x5410, RZ ;  /* 0x000054108aa1c816 */ /* 0x000fe200000000ff */
[----:B------:R-:W-:Y:S01]  /*d9c0*/  FADD.FTZ R138, R189, R167 ;  /* 0x000000a7bd8a7221 */ /* 0x000fe20000010000 */
[----:B------:R-:W-:Y:S02]  /*d9d0*/  ISETP.GT.U32.AND P4, PT, R200, UR7, PT ;  /* 0x00000007c8007c0c */ /* 0x000fe4000bf84070 */
[----:B------:R-:W-:Y:S01]  /*d9e0*/  LOP3.LUT R154, R153, 0xffff, RZ, 0xc0, !PT ;  /* 0x0000ffff999a7812 */ /* 0x000fe200078ec0ff */
[----:B------:R-:W-:Y:S03]  /*d9f0*/  STG.E.U16 desc[UR22][R184.64+-0x5e], R161 ;  /* 0xffffa2a1b8007986 */ /* 0x000fe6000c101516 */
[----:B------:R-:W-:Y:S01]  /*da00*/  SHF.R.U32.HI R154, RZ, 0x8, R154 ;  /* 0x00000008ff9a7819 */ /* 0x000fe2000001169a */
[----:B------:R-:W-:Y:S04]  /*da10*/  STG.E.U16 desc[UR22][R216.64+-0x50], R163 ;  /* 0xffffb0a3d8007986 */ /* 0x000fe8000c101516 */
[----:B------:R-:W-:Y:S01]  /*da20*/  STG.E.U16 desc[UR22][R216.64+-0x4e], R162 ;  /* 0xffffb2a2d8007986 */ /* 0x000fe2000c101516 */
[C---:B---3--:R-:W-:Y:S03]  /*da30*/  HMMA.16816.F32 R124, R140.reuse, R148, R124 ;  /* 0x000000948c7c723c */ /* 0x048fe6000000187c */
[----:B------:R-:W-:Y:S04]  /*da40*/  STG.E.U16 desc[UR22][R184.64+-0x50], R165 ;  /* 0xffffb0a5b8007986 */ /* 0x000fe8000c101516 */
[----:B-1----:R1:W2:Y:S01]  /*da50*/  LDL.S16 R171, [R1+0x1c] ;  /* 0x00001c0001ab7983 */ /* 0x0022a20000100600 */
[C---:B------:R-:W-:Y:S03]  /*da60*/  HMMA.16816.F32 R128, R140.reuse, R150, R128 ;  /* 0x000000968c80723c */ /* 0x040fe60000001880 */
[----:B------:R3:W-:Y:S01]  /*da70*/  @!P2 STL.S16 [R1+0x28], R196 ;  /* 0x000028c40100a387 */ /* 0x0007e20000100600 */
[----:B------:R-:W-:Y:S01]  /*da80*/  ISETP.LE.U32.AND P2, PT, R168, UR7, PT ;  /* 0x00000007a8007c0c */ /* 0x000fe2000bf43070 */
[----:B------:R-:W-:Y:S02]  /*da90*/  @P4 HADD2 R182, -R166.H0_H0, -RZ.H0_H0 ;  /* 0xa00000ffa6b64230 */ /* 0x000fe40000000900 */
[----:B------:R4:W-:Y:S01]  /*daa0*/  @P3 STL.S16 [R1+0x20], R190 ;  /* 0x000020be01003387 */ /* 0x0009e20000100600 */
[C---:B------:R-:W-:Y:S03]  /*dab0*/  HMMA.16816.F32 R132, R140.reuse, R32, R132 ;  /* 0x000000208c84723c */ /* 0x040fe60000001884 */
[----:B------:R-:W-:Y:S01]  /*dac0*/  @P5 STL.S16 [R1+0x2c], R183 ;  /* 0x00002cb701005387 */ /* 0x000fe20000100600 */
[----:B------:R-:W-:Y:S02]  /*dad0*/  PRMT R0, R182, 0x7610, R0 ;  /* 0x00007610b6007816 */ /* 0x000fe40000000000 */
[----:B------:R-:W-:Y:S01]  /*dae0*/  ISETP.LE.U32.AND P5, PT, R170, UR7, PT ;  /* 0x00000007aa007c0c */ /* 0x000fe2000bfa3070 */
[----:B------:R5:W-:Y:S01]  /*daf0*/  @P4 STL.S16 [R1+0x24], R182 ;  /* 0x000024b601004387 */ /* 0x000be20000100600 */
[C---:B------:R-:W-:Y:S03]  /*db00*/  HMMA.16816.F32 R12, R140.reuse, R34, R12 ;  /* 0x000000228c0c723c */ /* 0x040fe6000000180c */
[----:B------:R-:W-:Y:S01]  /*db10*/  @!P2 HADD2 R180, -R156.H0_H0, -RZ.H0_H0 ;  /* 0xa00000ff9cb4a230 */ /* 0x000fe20000000900 */
[----:B------:R-:W-:Y:S01]  /*db20*/  @P4 PRMT R166, R0, 0x5410, RZ ;  /* 0x0000541000a64816 */ /* 0x000fe200000000ff */
[----:B------:R-:W1:Y:S01]  /*db30*/  LDSM.16.MT88.4 R148, [R179+0x7000] ;  /* 0x00700000b394783b */ /* 0x000e620000004200 */
[----:B------:R-:W-:Y:S02]  /*db40*/  ISETP.LE.U32.AND P4, PT, R2, UR7, PT ;  /* 0x0000000702007c0c */ /* 0x000fe4000bf83070 */
[C---:B------:R-:W-:Y:S03]  /*db50*/  HMMA.16816.F32 R16, R140.reuse, R144, R16 ;  /* 0x000000908c10723c */ /* 0x040fe60000001810 */
[----:B------:R-:W-:Y:S01]  /*db60*/  PRMT R2, R180, 0x7610, R2 ;  /* 0x00007610b4027816 */ /* 0x000fe20000000002 */
[----:B---3--:R-:W-:Y:S01]  /*db70*/  MUFU.EX2 R196, R238 ;  /* 0x000000ee00c47308 */ /* 0x008fe20000000800 */
[----:B------:R3:W-:Y:S01]  /*db80*/  @!P2 STL.S16 [R1+0x14], R180 ;  /* 0x000014b40100a387 */ /* 0x0007e20000100600 */
[----:B------:R-:W-:Y:S02]  /*db90*/  LOP3.LUT R0, R154, 0xffff, RZ, 0xc0, !PT ;  /* 0x0000ffff9a007812 */ /* 0x000fe400078ec0ff */
[C---:B------:R-:W-:Y:S01]  /*dba0*/  HMMA.16816.F32 R20, R140.reuse, R146, R20 ;  /* 0x000000928c14723c */ /* 0x040fe20000001814 */
[----:B------:R-:W-:Y:S02]  /*dbb0*/  STG.E.U16 desc[UR22][R184.64+-0x4e], R166 ;  /* 0xffffb2a6b8007986 */ /* 0x000fe4000c101516 */
[----:B------:R-:W-:Y:S01]  /*dbc0*/  @!P2 PRMT R156, R2, 0x5410, RZ ;  /* 0x00005410029ca816 */ /* 0x000fe200000000ff */
[----:B------:R-:W-:Y:S01]  /*dbd0*/  FADD.FTZ R2, R194, R169 ;  /* 0x000000a9c2027221 */ /* 0x000fe20000010000 */
[----:B------:R-:W-:Y:S01]  /*dbe0*/  ISETP.LE.U32.AND P2, PT, R0, UR7, PT ;  /* 0x0000000700007c0c */ /* 0x000fe2000bf43070 */
[----:B------:R-:W3:Y:S01]  /*dbf0*/  MUFU.EX2 R194, R237 ;  /* 0x000000ed00c27308 */ /* 0x000ee20000000800 */
[----:B------:R-:W-:Y:S01]  /*dc00*/  ISETP.GT.U32.AND P3, PT, R173, UR7, PT ;  /* 0x00000007ad007c0c */ /* 0x000fe2000bf64070 */
[----:B----4-:R-:W-:Y:S01]  /*dc10*/  FADD.FTZ R190, R195, R2 ;  /* 0x00000002c3be7221 */ /* 0x010fe20000010000 */
[----:B------:R4:W-:Y:S01]  /*dc20*/  STG.E.U16 desc[UR22][R216.64+-0x40], R156 ;  /* 0xffffc09cd8007986 */ /* 0x0009e2000c101516 */
[C---:B------:R-:W-:Y:S02]  /*dc30*/  PRMT R32, R153.reuse, 0x7632, R32 ;  /* 0x0000763299207816 */ /* 0x040fe40000000020 */
[----:B-----5:R-:W-:Y:S02]  /*dc40*/  LOP3.LUT R182, R153, 0xff, RZ, 0xc0, !PT ;  /* 0x000000ff99b67812 */ /* 0x020fe400078ec0ff */
[----:B------:R-:W-:Y:S02]  /*dc50*/  SHF.R.U32.HI R183, RZ, 0x18, R153 ;  /* 0x00000018ffb77819 */ /* 0x000fe40000011699 */
[----:B------:R-:W-:Y:S02]  /*dc60*/  PRMT R173, R174, 0x7632, R173 ;  /* 0x00007632aead7816 */ /* 0x000fe400000000ad */
[----:B------:R-:W-:Y:S01]  /*dc70*/  @!P2 HADD2 R252, -R175.H0_H0, -RZ.H0_H0 ;  /* 0xa00000ffaffca230 */ /* 0x000fe20000000900 */
[----:B---3--:R-:W-:Y:S01]  /*dc80*/  F2FP.F16.F32.PACK_AB R2, R196, R194 ;  /* 0x000000c2c402723e */ /* 0x008fe200000000ff */
[----:B------:R-:W-:Y:S05]  /*dc90*/  IMAD.MOV.U32 R180, RZ, RZ, R152 ;  /* 0x000000ffffb47224 */ /* 0x000fea00078e0098 */
[----:B------:R-:W-:Y:S01]  /*dca0*/  LOP3.LUT R180, R180, 0xff, RZ, 0xc0, !PT ;  /* 0x000000ffb4b47812 */ /* 0x000fe200078ec0ff */
[C---:B-1----:R-:W-:Y:S03]  /*dcb0*/  HMMA.16816.F32 R24, R140.reuse, R148, R24 ;  /* 0x000000948c18723c */ /* 0x042fe60000001818 */
[----:B----4-:R-:W-:Y:S05]  /*dcc0*/  PRMT R156, R182, 0x5410, R154 ;  /* 0x00005410b69c7816 */ /* 0x010fea000000009a */
[----:B------:R-:W-:Y:S01]  /*dcd0*/  HMMA.16816.F32 R28, R140, R150, R28 ;  /* 0x000000968c1c723c */ /* 0x000fe2000000181c */
[----:B------:R-:W-:Y:S02]  /*dce0*/  LDSM.16.MT88.4 R148, [R179+0x1800] ;  /* 0x00180000b394783b */ /* 0x000fe40000004200 */
[--C-:B------:R-:W-:Y:S01]  /*dcf0*/  HSET2.LE.AND R156, R156, R214.reuse, PT ;  /* 0x000000d69c9c7233 */ /* 0x100fe20003803000 */
[----:B--2---:R-:W-:Y:S05]  /*dd00*/  @!P6 HADD2 R171, -R139.H0_H0, -RZ.H0_H0 ;  /* 0xa00000ff8babe230 */ /* 0x004fea0000000900 */
[----:B------:R-:W-:Y:S01]  /*dd10*/  @!P6 STL.S16 [R1+0x1c], R171 ;  /* 0x00001cab0100e387 */ /* 0x000fe20000100600 */
[----:B------:R-:W-:Y:S03]  /*dd20*/  PRMT R0, R171, 0x7610, R0 ;  /* 0x00007610ab007816 */ /* 0x000fe60000000000 */
[----:B------:R1:W2:Y:S01]  /*dd30*/  LDL.S16 R168, [R1+0x18] ;  /* 0x0000180001a87983 */ /* 0x0002a20000100600 */
[----:B------:R-:W-:Y:S01]  /*dd40*/  @!P6 PRMT R139, R0, 0x5410, RZ ;  /* 0x00005410008be816 */ /* 0x000fe200000000ff */
[----:B------:R-:W-:Y:S01]  /*dd50*/  FADD.FTZ R0, R193, R138 ;  /* 0x0000008ac1007221 */ /* 0x000fe20000010000 */
[----:B------:R-:W-:Y:S01]  /*dd60*/  ISETP.LE.U32.AND P6, PT, R172, UR7, PT ;  /* 0x00000007ac007c0c */ /* 0x000fe2000bfc3070 */
[----:B------:R1:W3:Y:S01]  /*dd70*/  LDL.S16 R167, [R1+0x10] ;  /* 0x0000100001a77983 */ /* 0x0002e20000100600 */
[----:B------:R-:W4:Y:S01]  /*dd80*/  MUFU.EX2 R193, R221 ;  /* 0x000000dd00c17308 */ /* 0x000f220000000800 */
[--C-:B------:R-:W-:Y:S01]  /*dd90*/  FADD.FTZ R189, R181, R0.reuse ;  /* 0x00000000b5bd7221 */ /* 0x100fe20000010000 */
[----:B------:R-:W-:Y:S01]  /*dda0*/  LOP3.LUT R181, R32, 0xff, RZ, 0xc0, !PT ;  /* 0x000000ff20b57812 */ /* 0x000fe200078ec0ff */
[----:B------:R1:W5:Y:S01]  /*ddb0*/  LDL.S16 R155, [R1+0xc] ;  /* 0x00000c00019b7983 */ /* 0x0003620000100600 */
[----:B------:R-:W-:Y:S03]  /*ddc0*/  PRMT R0, R2, 0x7632, R0 ;  /* 0x0000763202007816 */ /* 0x000fe60000000000 */
[----:B------:R1:W5:Y:S04]  /*ddd0*/  LDL.S16 R152, [R1+0x8] ;  /* 0x0000080001987983 */ /* 0x0003680000100600 */
[----:B------:R1:W-:Y:S01]  /*dde0*/  STG.E.U16 desc[UR22][R216.64+-0x3e], R139 ;  /* 0xffffc28bd8007986 */ /* 0x0003e2000c101516 */
[----:B----4-:R-:W-:Y:S03]  /*ddf0*/  F2FP.F16.F32.PACK_AB R172, R193, R219 ;  /* 0x000000dbc1ac723e */ /* 0x010fe600000000ff */
[----:B------:R-:W4:Y:S01]  /*de00*/  LDSM.16.MT88.4 R32, [R204+0x11800] ;  /* 0x01180000cc20783b */ /* 0x000f220000004200 */
[----:B------:R-:W-:Y:S02]  /*de10*/  PRMT R138, R172, 0x7632, R138 ;  /* 0x00007632ac8a7816 */ /* 0x000fe4000000008a */
[----:B-1----:R-:W-:Y:S02]  /*de20*/  PRMT R139, R176, 0x5410, R175 ;  /* 0x00005410b08b7816 */ /* 0x002fe400000000af */
[----:B------:R-:W-:Y:S02]  /*de30*/  @!P2 PRMT R175, R252, 0x5410, RZ ;  /* 0x00005410fcafa816 */ /* 0x000fe400000000ff */
[----:B------:R-:W-:Y:S02]  /*de40*/  LOP3.LUT R156, R139, R156, RZ, 0xc0, !PT ;  /* 0x0000009c8b9c7212 */ /* 0x000fe400078ec0ff */
[----:B------:R-:W-:Y:S02]  /*de50*/  PRMT R139, R174, 0x5410, R173 ;  /* 0x00005410ae8b7816 */ /* 0x000fe400000000ad */
[----:B------:R-:W-:Y:S11]  /*de60*/  ISETP.LE.U32.AND P2, PT, R180, UR7, PT ;  /* 0x00000007b4007c0c */ /* 0x000ff6000bf43070 */
[----:B------:R-:W-:Y:S02]  /*de70*/  @!UPT UIADD3 URZ, UPT, UPT, URZ, URZ, URZ ;  /* 0x000000fffffff290 */ /* 0x000fe4000fffe0ff */
[----:B------:R-:W-:Y:S02]  /*de80*/  @!P2 HADD2 R247, -R2.H0_H0, -RZ.H0_H0 ;  /* 0xa00000ff02f7a230 */ /* 0x000fe40000000900 */
[----:B--2---:R-:W-:Y:S02]  /*de90*/  @!P6 HADD2 R168, -R157.H0_H0, -RZ.H0_H0 ;  /* 0xa00000ff9da8e230 */ /* 0x004fe40000000900 */
[----:B---3--:R-:W-:Y:S03]  /*dea0*/  @!P5 HADD2 R167, -R158.H0_H0, -RZ.H0_H0 ;  /* 0xa00000ff9ea7d230 */ /* 0x008fe60000000900 */
[----:B------:R-:W-:Y:S01]  /*deb0*/  @!P6 STL.S16 [R1+0x18], R168 ;  /* 0x000018a80100e387 */ /* 0x000fe20000100600 */
[----:B------:R-:W-:Y:S01]  /*dec0*/  PRMT R161, R168, 0x7610, R161 ;  /* 0x00007610a8a17816 */ /* 0x000fe200000000a1 */
[----:B-----5:R-:W-:Y:S02]  /*ded0*/  @!P4 HADD2 R155, -R159.H0_H0, -RZ.H0_H0 ;  /* 0xa00000ff9f9bc230 */ /* 0x020fe40000000900 */
[----:B------:R-:W-:Y:S01]  /*dee0*/  @!P5 STL.S16 [R1+0x10], R167 ;  /* 0x000010a70100d387 */ /* 0x000fe20000100600 */
[----:B------:R-:W-:Y:S01]  /*def0*/  @!P6 PRMT R157, R161, 0x5410, RZ ;  /* 0x00005410a19de816 */ /* 0x000fe200000000ff */
[----:B------:R-:W-:Y:S02]  /*df00*/  @P3 HADD2 R152, -R164.H0_H0, -RZ.H0_H0 ;  /* 0xa00000ffa4983230 */ /* 0x000fe40000000900 */
[----:B------:R-:W-:Y:S01]  /*df10*/  @!P4 STL.S16 [R1+0xc], R155 ;  /* 0x00000c9b0100c387 */ /* 0x000fe20000100600 */
[----:B------:R-:W-:Y:S02]  /*df20*/  PRMT R160, R167, 0x7610, R160 ;  /* 0x00007610a7a07816 */ /* 0x000fe400000000a0 */
[----:B------:R-:W-:Y:S01]  /*df30*/  PRMT R166, R155, 0x7610, R166 ;  /* 0x000076109ba67816 */ /* 0x000fe200000000a6 */
[----:B------:R-:W-:Y:S01]  /*df40*/  @P3 STL.S16 [R1+0x8], R152 ;  /* 0x0000089801003387 */ /* 0x000fe20000100600 */
[----:B------:R-:W-:Y:S02]  /*df50*/  @!P5 PRMT R158, R160, 0x5410, RZ ;  /* 0x00005410a09ed816 */ /* 0x000fe400000000ff */
[----:B------:R-:W-:Y:S01]  /*df60*/  @!P4 PRMT R159, R166, 0x5410, RZ ;  /* 0x00005410a69fc816 */ /* 0x000fe200000000ff */
[----:B------:R1:W2:Y:S01]  /*df70*/  LDL.S16 R199, [R1+0x4] ;  /* 0x0000040001c77983 */ /* 0x0002a20000100600 */
[----:B------:R-:W-:Y:S02]  /*df80*/  PRMT R165, R152, 0x7610, R165 ;  /* 0x0000761098a57816 */ /* 0x000fe400000000a5 */
[----:B------:R-:W-:Y:S01]  /*df90*/  ISETP.GT.U32.AND P4, PT, R191, UR7, PT ;  /* 0x00000007bf007c0c */ /* 0x000fe2000bf84070 */
[----:B------:R1:W3:Y:S01]  /*dfa0*/  LDL.S16 R195, [R1] ;  /* 0x0000000001c37983 */ /* 0x0002e20000100600 */
[----:B------:R-:W-:Y:S02]  /*dfb0*/  @P3 PRMT R164, R165, 0x5410, RZ ;  /* 0x00005410a5a43816 */ /* 0x000fe400000000ff */
[----:B------:R-:W-:Y:S01]  /*dfc0*/  ISETP.LE.U32.AND P3, PT, R182, UR7, PT ;  /* 0x00000007b6007c0c */ /* 0x000fe2000bf63070 */
[----:B------:R5:W-:Y:S01]  /*dfd0*/  STG.E.U16 desc[UR22][R184.64+-0x40], R157 ;  /* 0xffffc09db8007986 */ /* 0x000be2000c101516 */
[----:B------:R-:W-:Y:S02]  /*dfe0*/  ISETP.GT.U32.AND P5, PT, R192, UR7, PT ;  /* 0x00000007c0007c0c */ /* 0x000fe4000bfa4070 */
[----:B------:R-:W-:Y:S01]  /*dff0*/  ISETP.LE.U32.AND P6, PT, R181, UR7, PT ;  /* 0x00000007b5007c0c */ /* 0x000fe2000bfc3070 */
[----:B------:R4:W-:Y:S04]  /*e000*/  STG.E.U16 desc[UR22][R184.64+-0x3e], R158 ;  /* 0xffffc29eb8007986 */ /* 0x0009e8000c101516 */
[----:B------:R1:W-:Y:S04]  /*e010*/  STG.E.U16 desc[UR22][R216.64+-0x30], R159 ;  /* 0xffffd09fd8007986 */ /* 0x0003e8000c101516 */
[----:B------:R-:W1:Y:S02]  /*e020*/  LDSM.16.MT88.4 R152, [R206+0x11800] ;  /* 0x01180000ce98783b */ /* 0x000e640000004200 */
[----:B------:R-:W-:Y:S02]  /*e030*/  @P5 HADD2 R251, -R177.H0_H0, -RZ.H0_H0 ;  /* 0xa00000ffb1fb5230 */ /* 0x000fe40000000900 */
[----:B------:R-:W-:Y:S03]  /*e040*/  @!P6 HADD2 R250, -R174.H0_H0, -RZ.H0_H0 ;  /* 0xa00000ffaefae230 */ /* 0x000fe60000000900 */
[----:B------:R-:W-:Y:S01]  /*e050*/  @P5 PRMT R177, R251, 0x5410, RZ ;  /* 0x00005410fbb15816 */ /* 0x000fe200000000ff */
[----:B------:R-:W1:Y:S01]  /*e060*/  LDSM.16.MT88.4 R160, [R137+0x1800] ;  /* 0x0018000089a0783b */ /* 0x000e620000004200 */
[----:B------:R-:W-:Y:S02]  /*e070*/  @!P6 PRMT R174, R250, 0x5410, RZ ;  /* 0x00005410faaee816 */ /* 0x000fe400000000ff */
[----:B------:R-:W-:Y:S02]  /*e080*/  ISETP.LE.U32.AND P5, PT, R183, UR7, PT ;  /* 0x00000007b7007c0c */ /* 0x000fe4000bfa3070 */
[----:B------:R-:W-:Y:S02]  /*e090*/  ISETP.GT.U32.AND P6, PT, R188, UR7, PT ;  /* 0x00000007bc007c0c */ /* 0x000fe4000bfc4070 */
[----:B-----5:R-:W-:Y:S01]  /*e0a0*/  PRMT R157, R181, 0x5410, R183 ;  /* 0x00005410b59d7816 */ /* 0x020fe200000000b7 */
[----:B------:R-:W-:Y:S01]  /*e0b0*/  LDSM.16.MT88.4 R168, [R206+0x15800] ;  /* 0x01580000cea8783b */ /* 0x000fe20000004200 */
[----:B----4-:R-:W-:Y:S03]  /*e0c0*/  PRMT R158, R180, 0x5410, R186 ;  /* 0x00005410b49e7816 */ /* 0x010fe600000000ba */
[--C-:B------:R-:W-:Y:S02]  /*e0d0*/  HSET2.LE.AND R157, R157, R214.reuse, PT ;  /* 0x000000d69d9d7233 */ /* 0x100fe40003803000 */
[--C-:B------:R-:W-:Y:S02]  /*e0e0*/  HSET2.LE.AND R158, R158, R214.reuse, PT ;  /* 0x000000d69e9e7233 */ /* 0x100fe40003803000 */
[----:B------:R-:W-:Y:S01]  /*e0f0*/  STG.E.U16 desc[UR22][R216.64+-0x2e], R164 ;  /* 0xffffd2a4d8007986 */ /* 0x000fe2000c101516 */
[----:B------:R-:W-:Y:S01]  /*e100*/  LOP3.LUT R157, R139, R157, RZ, 0xc0, !PT ;  /* 0x0000009d8b9d7212 */ /* 0x000fe200078ec0ff */
[----:B------:R-:W-:Y:S01]  /*e110*/  @!P5 HADD2 R249, -R173.H0_H0, -RZ.H0_H0 ;  /* 0xa00000ffadf9d230 */ /* 0x000fe20000000900 */
[----:B------:R-:W-:Y:S01]  /*e120*/  PRMT R139, R187, 0x5410, R188 ;  /* 0x00005410bb8b7816 */ /* 0x000fe200000000bc */
[----:B------:R-:W4:Y:S01]  /*e130*/  LDSM.16.MT88.4 R164, [R204+0x13800] ;  /* 0x01380000cca4783b */ /* 0x000f220000004200 */
[----:B------:R-:W-:Y:S02]  /*e140*/  @P6 HADD2 R245, -R138.H0_H0, -RZ.H0_H0 ;  /* 0xa00000ff8af56230 */ /* 0x000fe40000000900 */
[----:B-1----:R-:W-:Y:S02]  /*e150*/  LOP3.LUT R159, R139, 0xff00ff, RZ, 0xc0, !PT ;  /* 0x00ff00ff8b9f7812 */ /* 0x002fe400078ec0ff */
[----:B------:R-:W-:Y:S02]  /*e160*/  PRMT R139, R2, 0x5410, R0 ;  /* 0x00005410028b7816 */ /* 0x000fe40000000000 */
[----:B------:R-:W-:Y:S01]  /*e170*/  @!P5 PRMT R173, R249, 0x5410, RZ ;  /* 0x00005410f9add816 */ /* 0x000fe200000000ff */
[----:B------:R-:W-:Y:S01]  /*e180*/  STG.E.U16 desc[UR22][R184.64+-0x2e], R177 ;  /* 0xffffd2b1b8007986 */ /* 0x000fe2000c101516 */
[----:B------:R-:W-:Y:S02]  /*e190*/  LOP3.LUT R158, R139, R158, RZ, 0xc0, !PT ;  /* 0x0000009e8b9e7212 */ /* 0x000fe400078ec0ff */
[----:B------:R-:W-:Y:S02]  /*e1a0*/  HSET2.LE.AND R159, R159, R214, PT ;  /* 0x000000d69f9f7233 */ /* 0x000fe40003803000 */
[----:B------:R-:W-:Y:S02]  /*e1b0*/  PRMT R139, R172, 0x5410, R138 ;  /* 0x00005410ac8b7816 */ /* 0x000fe4000000008a */
[----:B------:R-:W-:Y:S02]  /*e1c0*/  @!P2 PRMT R2, R247, 0x5410, RZ ;  /* 0x00005410f702a816 */ /* 0x000fe400000000ff */
[----:B------:R-:W-:Y:S02]  /*e1d0*/  LOP3.LUT R159, R139, R159, RZ, 0xc0, !PT ;  /* 0x0000009f8b9f7212 */ /* 0x000fe400078ec0ff */
[----:B------:R-:W-:Y:S05]  /*e1e0*/  @P6 PRMT R138, R245, 0x5410, RZ ;  /* 0x00005410f58a6816 */ /* 0x000fea00000000ff */
[C---:B------:R-:W-:Y:S01]  /*e1f0*/  HMMA.16816.F32 R140, R156.reuse, R32, R4 ;  /* 0x000000209c8c723c */ /* 0x040fe20000001804 */
[----:B------:R-:W1:Y:S07]  /*e200*/  LDSM.16.MT88.4 R4, [R206+0x13800] ;  /* 0x01380000ce04783b */ /* 0x000e6e0000004200 */
[C---:B------:R-:W-:Y:S01]  /*e210*/  HMMA.16816.F32 R144, R156.reuse, R34, R8 ;  /* 0x000000229c90723c */ /* 0x040fe20000001808 */
[----:B------:R-:W5:Y:S07]  /*e220*/  LDSM.16.MT88.4 R8, [R137+0x3800] ;  /* 0x003800008908783b */ /* 0x000f6e0000004200 */
[C---:B------:R-:W-:Y:S01]  /*e230*/  HMMA.16816.F32 R36, R156.reuse, R152, R36 ;  /* 0x000000989c24723c */ /* 0x040fe20000001824 */
[----:B------:R-:W5:Y:S07]  /*e240*/  LDSM.16.MT88.4 R32, [R179+0x3800] ;  /* 0x00380000b320783b */ /* 0x000f6e0000004200 */
[C---:B------:R-:W-:Y:S01]  /*e250*/  HMMA.16816.F32 R40, R156.reuse, R154, R40 ;  /* 0x0000009a9c28723c */ /* 0x040fe20000001828 */
[----:B------:R-:W5:Y:S07]  /*e260*/  LDSM.16.MT88.4 R152, [R204+0x15800] ;  /* 0x01580000cc98783b */ /* 0x000f6e0000004200 */
[C---:B------:R-:W-:Y:S08]  /*e270*/  HMMA.16816.F32 R44, R156.reuse, R160, R44 ;  /* 0x000000a09c2c723c */ /* 0x040ff0000000182c */
[C---:B------:R-:W-:Y:S01]  /*e280*/  HMMA.16816.F32 R48, R156.reuse, R162, R48 ;  /* 0x000000a29c30723c */ /* 0x040fe20000001830 */
[----:B------:R-:W5:Y:S07]  /*e290*/  LDSM.16.MT88.4 R160, [R137+0x5800] ;  /* 0x0058000089a0783b */ /* 0x000f6e0000004200 */
[C---:B------:R-:W-:Y:S08]  /*e2a0*/  HMMA.16816.F32 R52, R156.reuse, R148, R52 ;  /* 0x000000949c34723c */ /* 0x040ff00000001834 */
[C---:B------:R-:W-:Y:S01]  /*e2b0*/  HMMA.16816.F32 R56, R156.reuse, R150, R56 ;  /* 0x000000969c38723c */ /* 0x040fe20000001838 */
[----:B------:R-:W5:Y:S07]  /*e2c0*/  LDSM.16.MT88.4 R148, [R179+0x5800] ;  /* 0x00580000b394783b */ /* 0x000f6e0000004200 */
[C---:B----4-:R-:W-:Y:S08]  /*e2d0*/  HMMA.16816.F32 R60, R156.reuse, R164, R60 ;  /* 0x000000a49c3c723c */ /* 0x050ff0000000183c */
[C---:B------:R-:W-:Y:S01]  /*e2e0*/  HMMA.16816.F32 R64, R156.reuse, R166, R64 ;  /* 0x000000a69c40723c */ /* 0x040fe20000001840 */
[----:B------:R-:W-:Y:S07]  /*e2f0*/  LDSM.16.MT88.4 R164, [R137+0x7800] ;  /* 0x0078000089a4783b */ /* 0x000fee0000004200 */
[C---:B-1----:R-:W-:Y:S08]  /*e300*/  HMMA.16816.F32 R68, R156.reuse, R4, R68 ;  /* 0x000000049c44723c */ /* 0x042ff00000001844 */
[C---:B------:R-:W-:Y:S01]  /*e310*/  HMMA.16816.F32 R72, R156.reuse, R6, R72 ;  /* 0x000000069c48723c */ /* 0x040fe20000001848 */
[----:B------:R-:W1:Y:S07]  /*e320*/  LDSM.16.MT88.4 R4, [R204+0x17800] ;  /* 0x01780000cc04783b */ /* 0x000e6e0000004200 */
[C---:B-----5:R-:W-:Y:S08]  /*e330*/  HMMA.16816.F32 R76, R156.reuse, R8, R76 ;  /* 0x000000089c4c723c */ /* 0x060ff0000000184c */
[C---:B------:R-:W-:Y:S01]  /*e340*/  HMMA.16816.F32 R80, R156.reuse, R10, R80 ;  /* 0x0000000a9c50723c */ /* 0x040fe20000001850 */
[----:B------:R-:W4:Y:S07]  /*e350*/  LDSM.16.MT88.4 R8, [R206+0x17800] ;  /* 0x01780000ce08783b */ /* 0x000f2e0000004200 */
[C---:B------:R-:W-:Y:S08]  /*e360*/  HMMA.16816.F32 R84, R156.reuse, R32, R84 ;  /* 0x000000209c54723c */ /* 0x040ff00000001854 */
        /* <DEDUP_REMOVED lines=10> */
[C---:B-1----:R-:W-:Y:S03]  /*e410*/  HMMA.16816.F32 R124, R156.reuse, R4, R124 ;  /* 0x000000049c7c723c */ /* 0x042fe6000000187c */
[----:B------:R-:W-:Y:S05]  /*e420*/  IADD3 R5, P2, PT, R216, -0x80, RZ ;  /* 0xffffff80d8057810 */ /* 0x000fea0007f5e0ff */
[C---:B------:R-:W-:Y:S08]  /*e430*/  HMMA.16816.F32 R128, R156.reuse, R6, R128 ;  /* 0x000000069c80723c */ /* 0x040ff00000001880 */
[C---:B----4-:R-:W-:Y:S08]  /*e440*/  HMMA.16816.F32 R132, R156.reuse, R8, R132 ;  /* 0x000000089c84723c */ /* 0x050ff00000001884 */
[C---:B------:R-:W-:Y:S08]  /*e450*/  HMMA.16816.F32 R148, R156.reuse, R10, R12 ;  /* 0x0000000a9c94723c */ /* 0x040ff0000000180c */
[C---:B------:R-:W-:Y:S03]  /*e460*/  HMMA.16816.F32 R152, R156.reuse, R164, R16 ;  /* 0x000000a49c98723c */ /* 0x040fe60000001810 */
[----:B--2---:R-:W-:Y:S02]  /*e470*/  @P4 HADD2 R199, -R178.H0_H0, -RZ.H0_H0 ;  /* 0xa00000ffb2c74230 */ /* 0x004fe40000000900 */
[----:B---3--:R-:W-:Y:S03]  /*e480*/  @!P3 HADD2 R195, -R176.H0_H0, -RZ.H0_H0 ;  /* 0xa00000ffb0c3b230 */ /* 0x008fe60000000900 */
[----:B------:R-:W-:Y:S01]  /*e490*/  @P4 STL.S16 [R1+0x4], R199 ;  /* 0x000004c701004387 */ /* 0x000fe20000100600 */
[----:B------:R-:W-:Y:S01]  /*e4a0*/  PRMT R137, R199, 0x7610, R137 ;  /* 0x00007610c7897816 */ /* 0x000fe20000000089 */
[C---:B------:R-:W-:Y:S02]  /*e4b0*/  HMMA.16816.F32 R164, R156.reuse, R166, R20 ;  /* 0x000000a69ca4723c */ /* 0x040fe40000001814 */
[----:B------:R-:W-:Y:S01]  /*e4c0*/  @!P3 STL.S16 [R1], R195 ;  /* 0x000000c30100b387 */ /* 0x000fe20000100600 */
[----:B------:R-:W-:Y:S01]  /*e4d0*/  @P4 PRMT R178, R137, 0x5410, RZ ;  /* 0x0000541089b24816 */ /* 0x000fe200000000ff */
[----:B------:R-:W-:Y:S01]  /*e4e0*/  IMAD.MOV.U32 R137, RZ, RZ, R3 ;  /* 0x000000ffff897224 */ /* 0x000fe200078e0003 */
[----:B------:R-:W-:Y:S02]  /*e4f0*/  ISETP.GT.U32.AND P4, PT, R186, UR7, PT ;  /* 0x00000007ba007c0c */ /* 0x000fe4000bf84070 */
[----:B------:R-:W-:Y:S01]  /*e500*/  PRMT R4, R195, 0x7610, R4 ;  /* 0x00007610c3047816 */ /* 0x000fe20000000004 */
[----:B------:R-:W-:Y:S01]  /*e510*/  STG.E.U16 desc[UR22][R184.64+-0x30], R178 ;  /* 0xffffd0b2b8007986 */ /* 0x000fe2000c101516 */
[C---:B-----5:R-:W-:Y:S03]  /*e520*/  HMMA.16816.F32 R160, R156.reuse, R32, R24 ;  /* 0x000000209ca0723c */ /* 0x060fe60000001818 */
[----:B------:R-:W-:Y:S01]  /*e530*/  STG.E.U16 desc[UR22][R216.64+-0x1e], R175 ;  /* 0xffffe2afd8007986 */ /* 0x000fe2000c101516 */
[----:B------:R-:W-:Y:S02]  /*e540*/  @!P3 PRMT R176, R4, 0x5410, RZ ;  /* 0x0000541004b0b816 */ /* 0x000fe400000000ff */
[----:B------:R-:W-:Y:S02]  /*e550*/  ISETP.GT.U32.AND P3, PT, R187, UR7, PT ;  /* 0x00000007bb007c0c */ /* 0x000fe4000bf64070 */
[----:B------:R-:W-:Y:S01]  /*e560*/  HMMA.16816.F32 R156, R156, R34, R28 ;  /* 0x000000229c9c723c */ /* 0x000fe2000000181c */
[----:B------:R-:W-:Y:S02]  /*e570*/  STG.E.U16 desc[UR22][R216.64+-0x20], R176 ;  /* 0xffffe0b0d8007986 */ /* 0x000fe4000c101516 */
[----:B------:R-:W-:Y:S01]  /*e580*/  @P4 HADD2 R248, -R0.H0_H0, -RZ.H0_H0 ;  /* 0xa00000ff00f84230 */ /* 0x000fe20000000900 */
[----:B------:R-:W-:Y:S01]  /*e590*/  IADD3.X R4, PT, PT, R217, -0x1, RZ, P2, !PT ;  /* 0xffffffffd9047810 */ /* 0x000fe200017fe4ff */
[----:B------:R-:W-:Y:S03]  /*e5a0*/  STG.E.U16 desc[UR22][R184.64+-0x20], R174 ;  /* 0xffffe0aeb8007986 */ /* 0x000fe6000c101516 */
[----:B------:R-:W-:Y:S01]  /*e5b0*/  @P4 PRMT R0, R248, 0x5410, RZ ;  /* 0x00005410f8004816 */ /* 0x000fe200000000ff */
[----:B------:R-:W-:Y:S02]  /*e5c0*/  STG.E.U16 desc[UR22][R184.64+-0x1e], R173 ;  /* 0xffffe2adb8007986 */ /* 0x000fe4000c101516 */
[----:B------:R-:W-:Y:S02]  /*e5d0*/  @P3 HADD2 R246, -R172.H0_H0, -RZ.H0_H0 ;  /* 0xa00000ffacf63230 */ /* 0x000fe40000000900 */
[----:B------:R1:W-:Y:S03]  /*e5e0*/  STG.E.U16 desc[UR22][R216.64+-0xe], R0 ;  /* 0xfffff200d8007986 */ /* 0x0003e6000c101516 */
[----:B------:R-:W-:Y:S01]  /*e5f0*/  @P3 PRMT R172, R246, 0x5410, RZ ;  /* 0x00005410f6ac3816 */ /* 0x000fe200000000ff */
[----:B------:R2:W-:Y:S04]  /*e600*/  STG.E.U16 desc[UR22][R216.64+-0x10], R2 ;  /* 0xfffff002d8007986 */ /* 0x0005e8000c101516 */
[----:B------:R3:W-:Y:S04]  /*e610*/  STG.E.U16 desc[UR22][R184.64+-0x10], R172 ;  /* 0xfffff0acb8007986 */ /* 0x0007e8000c101516 */
[----:B------:R3:W-:Y:S01]  /*e620*/  STG.E.U16 desc[UR22][R184.64+-0xe], R138 ;  /* 0xfffff28ab8007986 */ /* 0x0007e2000c101516 */
[----:B-1----:R-:W-:Y:S01]  /*e630*/  FADD.FTZ R0, R218, R189 ;  /* 0x000000bdda007221 */ /* 0x002fe20000010000 */
[----:B--2---:R-:W-:Y:S03]  /*e640*/  FADD.FTZ R2, R197, R190 ;  /* 0x000000bec5027221 */ /* 0x004fe60000010000 */
[----:B------:R-:W-:Y:S01]  /*e650*/  FADD.FTZ R0, R203, R0 ;  /* 0x00000000cb007221 */ /* 0x000fe20000010000 */
[----:B------:R-:W-:Y:S02]  /*e660*/  IMAD.MOV.U32 R216, RZ, RZ, R5 ;  /* 0x000000ffffd87224 */ /* 0x000fe400078e0005 */
[----:B------:R-:W-:Y:S01]  /*e670*/  FADD.FTZ R2, R198, R2 ;  /* 0x00000002c6027221 */ /* 0x000fe20000010000 */
[----:B------:R-:W-:Y:S01]  /*e680*/  FADD.FTZ R0, R219, R0 ;  /* 0x00000000db007221 */ /* 0x000fe20000010000 */
[----:B------:R-:W-:Y:S02]  /*e690*/  IMAD.MOV.U32 R217, RZ, RZ, R4 ;  /* 0x000000ffffd97224 */ /* 0x000fe400078e0004 */
[----:B------:R-:W-:Y:S01]  /*e6a0*/  FADD.FTZ R2, R194, R2 ;  /* 0x00000002c2027221 */ /* 0x000fe20000010000 */
[----:B------:R-:W-:Y:S01]  /*e6b0*/  FADD.FTZ R240, R193, R0 ;  /* 0x00000000c1f07221 */ /* 0x000fe20000010000 */
[----:B------:R-:W-:Y:S02]  /*e6c0*/  IMAD.MOV.U32 R0, RZ, RZ, R136 ;  /* 0x000000ffff007224 */ /* 0x000fe400078e0088 */
[----:B------:R-:W-:Y:S01]  /*e6d0*/  FADD.FTZ R239, R196, R2 ;  /* 0x00000002c4ef7221 */ /* 0x000fe20000010000 */
[----:B---3--:R-:W-:Y:S06]  /*e6e0*/  BRA.U UP0, `(.L_x_927) ;  /* 0xffffffb100c87547 */ /* 0x008fec000b83ffff */
.L_x_926:
[----:B------:R-:W1:Y:S01]  /*e6f0*/  SHFL.BFLY PT, R0, R239, 0x2, 0x1f ;  /* 0x0c401f00ef007f89 */ /* 0x000e6200000e0000 */
[----:B------:R-:W2:Y:S01]  /*e700*/  LDCU UR4, c[0x0][0x4fc] ;  /* 0x00009f80ff0477ac */ /* 0x000ea20008000800 */
[----:B------:R-:W3:Y:S02]  /*e710*/  S2UR UR6, SR_CgaCtaId ;  /* 0x00000000000679c3 */ /* 0x000ee40000008800 */
[----:B------:R-:W4:Y:S01]  /*e720*/  SHFL.BFLY PT, R2, R240, 0x2, 0x1f ;  /* 0x0c401f00f0027f89 */ /* 0x000f2200000e0000 */
[----:B------:R-:W-:Y:S01]  /*e730*/  UISETP.NE.AND UP3, UPT, UR20, -0x1, UPT ;  /* 0xffffffff1400788c */ /* 0x000fe2000bf65270 */
[----:B------:R-:W2:Y:S01]  /*e740*/  LDCU.U8 UR9, c[0x0][0x549] ;  /* 0x0000a920ff0977ac */ /* 0x000ea20008000000 */
[----:B------:R-:W3:Y:S03]  /*e750*/  S2R R176, SR_TID.X ;  /* 0x0000000000b07919 */ /* 0x000ee60000002100 */
[----:B------:R-:W3:Y:S01]  /*e760*/  S2UR UR7, SR_CTAID.Y ;  /* 0x00000000000779c3 */ /* 0x000ee20000002600 */
[----:B------:R-:W3:Y:S01]  /*e770*/  LDCU UR10, c[0x0][0x434] ;  /* 0x00008680ff0a77ac */ /* 0x000ee20008000800 */
[----:B------:R-:W4:Y:S01]  /*e780*/  LDCU.U8 UR11, c[0x0][0x548] ;  /* 0x0000a900ff0b77ac */ /* 0x000f220008000000 */
[----:B------:R-:W-:Y:S01]  /*e790*/  UISETP.NE.AND UP2, UPT, UR20, -0x1, UPT ;  /* 0xffffffff1400788c */ /* 0x000fe2000bf45270 */
[----:B------:R-:W3:Y:S01]  /*e7a0*/  LDCU UR13, c[0x0][0x434] ;  /* 0x00008680ff0d77ac */ /* 0x000ee20008000800 */
[----:B-1----:R-:W-:Y:S01]  /*e7b0*/  FADD.FTZ R239, R0, R239 ;  /* 0x000000ef00ef7221 */ /* 0x002fe20000010000 */
[----:B--2---:R-:W-:Y:S01]  /*e7c0*/  UISETP.NE.AND UP1, UPT, UR9, URZ, UPT ;  /* 0x000000ff0900728c */ /* 0x004fe2000bf25270 */
[----:B----4-:R-:W-:-:S03]  /*e7d0*/  FADD.FTZ R240, R2, R240 ;  /* 0x000000f002f07221 */ /* 0x010fc60000010000 */
[----:B------:R-:W1:Y:S04]  /*e7e0*/  SHFL.BFLY PT, R0, R239, 0x1, 0x1f ;  /* 0x0c201f00ef007f89 */ /* 0x000e6800000e0000 */
[----:B------:R-:W2:Y:S01]  /*e7f0*/  SHFL.BFLY PT, R2, R240, 0x1, 0x1f ;  /* 0x0c201f00f0027f89 */ /* 0x000ea200000e0000 */
[----:B------:R-:W-:Y:S02]  /*e800*/  UISETP.NE.AND UP0, UPT, UR11, URZ, !UP1 ;  /* 0x000000ff0b00728c */ /* 0x000fe4000cf05270 */
[----:B------:R-:W4:Y:S01]  /*e810*/  @UP1 LDCU UR9, c[0x0][0x430] ;  /* 0x00008600ff0917ac */ /* 0x000f220008000800 */
[C---:B---3--:R-:W-:Y:S02]  /*e820*/  SHF.L.U32 R4, R176.reuse, 0x4, RZ ;  /* 0x00000004b0047819 */ /* 0x048fe400000006ff */
[----:B------:R-:W-:-:S02]  /*e830*/  LOP3.LUT P1, RZ, R176, 0x10, RZ, 0xc0, !PT ;  /* 0x00000010b0ff7812 */ /* 0x000fc4000782c0ff */
[----:B------:R-:W-:Y:S02]  /*e840*/  LOP3.LUT R4, R4, 0x1c0, RZ, 0xc0, !PT ;  /* 0x000001c004047812 */ /* 0x000fe400078ec0ff */
[----:B------:R-:W-:Y:S01]  /*e850*/  LOP3.LUT P2, RZ, R176, 0x8, RZ, 0xc0, !PT ;  /* 0x00000008b0ff7812 */ /* 0x000fe2000784c0ff */
[----:B-1----:R-:W-:Y:S01]  /*e860*/  FADD.FTZ R239, R239, R0 ;  /* 0x00000000efef7221 */ /* 0x002fe20000010000 */
[----:B----4-:R-:W-:Y:S01]  /*e870*/  @UP1 UIMAD UR13, UR9, UR10, URZ ;  /* 0x0000000a090d12a4 */ /* 0x010fe2000f8e02ff */
[----:B--2---:R-:W-:Y:S02]  /*e880*/  FADD.FTZ R240, R240, R2 ;  /* 0x00000002f0f07221 */ /* 0x004fe40000010000 */
[----:B------:R-:W1:Y:S01]  /*e890*/  MUFU.RCP R0, R239 ;  /* 0x000000ef00007308 */ /* 0x000e620000001000 */
[----:B------:R-:W-:Y:S02]  /*e8a0*/  FSETP.NE.FTZ.AND P4, PT, R239, RZ, PT ;  /* 0x000000ffef00720b */ /* 0x000fe40003f95000 */
[----:B------:R-:W-:-:S02]  /*e8b0*/  SHF.L.U32 R2, R176, 0x1, RZ ;  /* 0x00000001b0027819 */ /* 0x000fc400000006ff */
[----:B------:R-:W-:Y:S02]  /*e8c0*/  FSETP.NE.FTZ.AND P3, PT, R240, RZ, PT ;  /* 0x000000fff000720b */ /* 0x000fe40003f75000 */
[--C-:B-----5:R-:W-:Y:S01]  /*e8d0*/  LOP3.LUT R209, R209, 0x6, R2.reuse, 0xf8, !PT ;  /* 0x00000006d1d17812 */ /* 0x120fe200078ef802 */
[----:B------:R-:W2:Y:S01]  /*e8e0*/  MUFU.RCP R26, R240 ;  /* 0x000000f0001a7308 */ /* 0x000ea20000001000 */
[----:B------:R-:W-:-:S04]  /*e8f0*/  LOP3.LUT R2, R4, 0x38, R2, 0xf8, !PT ;  /* 0x0000003804027812 */ /* 0x000fc800078ef802 */
[----:B------:R-:W-:Y:S02]  /*e900*/  LOP3.LUT R209, R209, R2, RZ, 0xfc, !PT ;  /* 0x00000002d1d17212 */ /* 0x000fe400078efcff */
[----:B-1----:R-:W-:-:S05]  /*e910*/  FSEL R0, R0, 1, P4 ;  /* 0x3f80000000007808 */ /* 0x002fca0002000000 */
[----:B------:R-:W-:Y:S01]  /*e920*/  FMUL.FTZ R0, R0, UR4 ;  /* 0x0000000400007c20 */ /* 0x000fe20008410000 */
[----:B--2---:R-:W-:-:S03]  /*e930*/  FSEL R26, R26, 1, P3 ;  /* 0x3f8000001a1a7808 */ /* 0x004fc60001800000 */
[C---:B------:R-:W-:Y:S01]  /*e940*/  FMUL.FTZ R175, R0.reuse, R140 ;  /* 0x0000008c00af7220 */ /* 0x040fe20000410000 */
[C---:B------:R-:W-:Y:S01]  /*e950*/  FMUL.FTZ R140, R0.reuse, R68 ;  /* 0x00000044008c7220 */ /* 0x040fe20000410000 */
[C---:B------:R-:W-:Y:S01]  /*e960*/  FMUL.FTZ R69, R0.reuse, R69 ;  /* 0x0000004500457220 */ /* 0x040fe20000410000 */
[----:B------:R-:W-:Y:S01]  /*e970*/  FMUL.FTZ R17, R0, R61 ;  /* 0x0000003d00117220 */ /* 0x000fe20000410000 */
[----:B------:R-:W-:Y:S01]  /*e980*/  FMUL.FTZ R26, R26, UR4 ;  /* 0x000000041a1a7c20 */ /* 0x000fe20008410000 */
[----:B------:R-:W-:Y:S01]  /*e990*/  UMOV UR4, 0x400 ;  /* 0x0000040000047882 */ /* 0x000fe20000000000 */
[----:B------:R-:W-:Y:S01]  /*e9a0*/  FMUL.FTZ R141, R0, R141 ;  /* 0x0000008d008d7220 */ /* 0x000fe20000410000 */
[----:B------:R-:W-:Y:S01]  /*e9b0*/  ULEA UR6, UR6, UR4, 0x18 ;  /* 0x0000000406067291 */ /* 0x000fe2000f8ec0ff */
[C---:B------:R-:W-:Y:S01]  /*e9c0*/  FMUL.FTZ R58, R26.reuse, R58 ;  /* 0x0000003a1a3a7220 */ /* 0x040fe20000410000 */
[C---:B------:R-:W-:Y:S01]  /*e9d0*/  FMUL.FTZ R2, R26.reuse, R59 ;  /* 0x0000003b1a027220 */ /* 0x040fe20000410000 */
[C---:B------:R-:W-:Y:S01]  /*e9e0*/  FMUL.FTZ R9, R26.reuse, R62 ;  /* 0x0000003e1a097220 */ /* 0x040fe20000410000 */
[C---:B------:R-:W-:Y:S01]  /*e9f0*/  FMUL.FTZ R61, R26.reuse, R63 ;  /* 0x0000003f1a3d7220 */ /* 0x040fe20000410000 */
[----:B------:R-:W1:Y:S01]  /*ea00*/  @!UP3 LDCU.64 UR4, c[0x0][0x400] ;  /* 0x00008000ff04b7ac */ /* 0x000e620008000a00 */
[----:B------:R-:W-:Y:S01]  /*ea10*/  FMUL.FTZ R142, R26, R142 ;  /* 0x0000008e1a8e7220 */ /* 0x000fe20000410000 */
[----:B------:R-:W-:Y:S01]  /*ea20*/  F2FP.F16.F32.PACK_AB R63, R2, R58 ;  /* 0x0000003a023f723e */ /* 0x000fe200000000ff */
[C---:B------:R-:W-:Y:S01]  /*ea30*/  FMUL.FTZ R5, R26.reuse, R143 ;  /* 0x0000008f1a057220 */ /* 0x040fe20000410000 */
[----:B------:R-:W-:Y:S01]  /*ea40*/  F2FP.F16.F32.PACK_AB R58, R69, R140 ;  /* 0x0000008c453a723e */ /* 0x000fe200000000ff */
[C---:B------:R-:W-:Y:S01]  /*ea50*/  FMUL.FTZ R7, R26.reuse, R66 ;  /* 0x000000421a077220 */ /* 0x040fe20000410000 */
[----:B------:R-:W-:Y:S01]  /*ea60*/  MOV R69, 0x10 ;  /* 0x0000001000457802 */ /* 0x000fe20000000f00 */
[----:B------:R-:W-:Y:S01]  /*ea70*/  FMUL.FTZ R59, R26, R67 ;  /* 0x000000431a3b7220 */ /* 0x000fe20000410000 */
[----:B------:R-:W-:Y:S01]  /*ea80*/  F2FP.F16.F32.PACK_AB R61, R61, R9 ;  /* 0x000000093d3d723e */ /* 0x000fe200000000ff */
[C---:B------:R-:W-:Y:S01]  /*ea90*/  FMUL.FTZ R174, R0.reuse, R144 ;  /* 0x0000009000ae7220 */ /* 0x040fe20000410000 */
[----:B------:R-:W-:Y:S01]  /*eaa0*/  MOV R9, 0x20 ;  /* 0x0000002000097802 */ /* 0x000fe20000000f00 */
[----:B------:R-:W-:Y:S01]  /*eab0*/  FMUL.FTZ R6, R0, R145 ;  /* 0x0000009100067220 */ /* 0x000fe20000410000 */
[C---:B------:R-:W-:Y:S01]  /*eac0*/  FMUL.FTZ R50, R26.reuse, R50 ;  /* 0x000000321a327220 */ /* 0x040fe20000410000 */
[----:B------:R-:W-:Y:S01]  /*ead0*/  FMUL.FTZ R4, R26, R51 ;  /* 0x000000331a047220 */ /* 0x000fe20000410000 */
[----:B------:R-:W-:Y:S01]  /*eae0*/  SEL R69, R69, 0xfffffff0, !P0 ;  /* 0xfffffff045457807 */ /* 0x000fe20004000000 */
[C---:B------:R-:W-:Y:S01]  /*eaf0*/  FMUL.FTZ R173, R0.reuse, R36 ;  /* 0x0000002400ad7220 */ /* 0x040fe20000410000 */
[----:B------:R-:W-:Y:S01]  /*eb00*/  LEA R2, R209, UR6, 0x1 ;  /* 0x00000006d1027c11 */ /* 0x000fe2000f8e08ff */
        /* <DEDUP_REMOVED lines=59> */
[----:B------:R-:W-:Y:S01]  /*eec0*/  F2FP.F16.F32.PACK_AB R0, R141, R175 ;  /* 0x000000af8d00723e */ /* 0x000fe200000000ff */
[C---:B------:R-:W-:Y:S01]  /*eed0*/  FMUL.FTZ R38, R26.reuse, R38 ;  /* 0x000000261a267220 */ /* 0x040fe20000410000 */
[----:B------:R-:W-:Y:S01]  /*eee0*/  F2FP.F16.F32.PACK_AB R5, R5, R142 ;  /* 0x0000008e0505723e */ /* 0x000fe200000000ff */
[----:B------:R-:W-:Y:S01]  /*eef0*/  FMUL.FTZ R10, R26, R39 ;  /* 0x000000271a0a7220 */ /* 0x000fe20000410000 */
[----:B------:R-:W-:Y:S01]  /*ef00*/  F2FP.F16.F32.PACK_AB R59, R59, R7 ;  /* 0x000000073b3b723e */ /* 0x000fe200000000ff */
[----:B------:R2:W-:Y:S01]  /*ef10*/  STS [R2], R0 ;  /* 0x0000000002007388 */ /* 0x0005e20000000800 */
[----:B------:R-:W-:Y:S01]  /*ef20*/  F2FP.F16.F32.PACK_AB R6, R6, R174 ;  /* 0x000000ae0606723e */ /* 0x000fe200000000ff */
[----:B------:R-:W-:Y:S01]  /*ef30*/  FMUL.FTZ R42, R26, R42 ;  /* 0x0000002a1a2a7220 */ /* 0x000fe20000410000 */
[----:B------:R-:W-:Y:S01]  /*ef40*/  IADD3 R7, PT, PT, R2, R69, RZ ;  /* 0x0000004502077210 */ /* 0x000fe20007ffe0ff */
[----:B------:R-:W-:Y:S01]  /*ef50*/  STS [R2+0x400], R5 ;  /* 0x0004000502007388 */ /* 0x000fe20000000800 */
[----:B------:R-:W-:Y:S01]  /*ef60*/  F2FP.F16.F32.PACK_AB R67, R4, R50 ;  /* 0x000000320443723e */ /* 0x000fe200000000ff */
[----:B------:R-:W-:Y:S01]  /*ef70*/  FMUL.FTZ R15, R26, R43 ;  /* 0x0000002b1a0f7220 */ /* 0x000fe20000410000 */
[----:B------:R-:W-:Y:S01]  /*ef80*/  IADD3 R4, PT, PT, R2, R9, RZ ;  /* 0x0000000902047210 */ /* 0x000fe20007ffe0ff */
[----:B------:R3:W-:Y:S01]  /*ef90*/  STS [R7], R6 ;  /* 0x0000000607007388 */ /* 0x0007e20000000800 */
[----:B------:R-:W-:Y:S01]  /*efa0*/  F2FP.F16.F32.PACK_AB R12, R12, R146 ;  /* 0x000000920c0c723e */ /* 0x000fe200000000ff */
[C---:B------:R-:W-:Y:S01]  /*efb0*/  FMUL.FTZ R46, R26.reuse, R46 ;  /* 0x0000002e1a2e7220 */ /* 0x040fe20000410000 */
[----:B------:R-:W-:Y:S01]  /*efc0*/  F2FP.F16.F32.PACK_AB R11, R11, R173 ;  /* 0x000000ad0b0b723e */ /* 0x000fe200000000ff */
[----:B------:R-:W-:Y:S01]  /*efd0*/  FMUL.FTZ R13, R26, R47 ;  /* 0x0000002f1a0d7220 */ /* 0x000fe20000410000 */
[----:B------:R-:W-:Y:S01]  /*efe0*/  F2FP.F16.F32.PACK_AB R10, R10, R38 ;  /* 0x000000260a0a723e */ /* 0x000fe200000000ff */
[----:B------:R-:W-:Y:S01]  /*eff0*/  FMUL.FTZ R54, R26, R54 ;  /* 0x000000361a367220 */ /* 0x000fe20000410000 */
[----:B------:R-:W-:Y:S01]  /*f000*/  F2FP.F16.F32.PACK_AB R8, R8, R172 ;  /* 0x000000ac0808723e */ /* 0x000fe200000000ff */
[----:B------:R-:W-:Y:S01]  /*f010*/  FMUL.FTZ R65, R26, R55 ;  /* 0x000000371a417220 */ /* 0x000fe20000410000 */
[----:B------:R-:W-:Y:S01]  /*f020*/  STS [R7+0x400], R12 ;  /* 0x0004000c07007388 */ /* 0x000fe20000000800 */
[----:B------:R-:W-:Y:S01]  /*f030*/  F2FP.F16.F32.PACK_AB R15, R15, R42 ;  /* 0x0000002a0f0f723e */ /* 0x000fe200000000ff */
[----:B-1----:R-:W-:Y:S01]  /*f040*/  @!UP3 UIMAD.WIDE.U32 UR14, UR7, UR4, URZ ;  /* 0x00000004070eb2a5 */ /* 0x002fe2000f8e00ff */
[----:B------:R-:W-:Y:S01]  /*f050*/  F2FP.F16.F32.PACK_AB R14, R14, R171 ;  /* 0x000000ab0e0e723e */ /* 0x000fe200000000ff */
[----:B------:R-:W-:Y:S01]  /*f060*/  STS [R4], R11 ;  /* 0x0000000b04007388 */ /* 0x000fe20000000800 */
[----:B------:R-:W-:Y:S01]  /*f070*/  F2FP.F16.F32.PACK_AB R13, R13, R46 ;  /* 0x0000002e0d0d723e */ /* 0x000fe200000000ff */
[C---:B------:R-:W-:Y:S01]  /*f080*/  FMUL.FTZ R70, R26.reuse, R70 ;  /* 0x000000461a467220 */ /* 0x040fe20000410000 */
[----:B------:R-:W-:Y:S01]  /*f090*/  FMUL.FTZ R57, R26, R71 ;  /* 0x000000471a397220 */ /* 0x000fe20000410000 */
[C---:B--2---:R-:W-:Y:S01]  /*f0a0*/  IADD3 R0, PT, PT, R2.reuse, 0x40, RZ ;  /* 0x0000004002007810 */ /* 0x044fe20007ffe0ff */
[----:B------:R-:W-:Y:S01]  /*f0b0*/  STS [R4+0x400], R10 ;  /* 0x0004000a04007388 */ /* 0x000fe20000000800 */
[----:B------:R-:W-:Y:S01]  /*f0c0*/  @P1 IADD3 R0, PT, PT, R2, -0x40, RZ ;  /* 0xffffffc002001810 */ /* 0x000fe20007ffe0ff */
[C---:B------:R-:W-:Y:S01]  /*f0d0*/  FMUL.FTZ R74, R26.reuse, R74 ;  /* 0x0000004a1a4a7220 */ /* 0x040fe20000410000 */
[----:B------:R-:W-:Y:S01]  /*f0e0*/  F2FP.F16.F32.PACK_AB R68, R139, R170 ;  /* 0x000000aa8b44723e */ /* 0x000fe200000000ff */
[C---:B------:R-:W-:Y:S01]  /*f0f0*/  FMUL.FTZ R55, R26.reuse, R75 ;  /* 0x0000004b1a377220 */ /* 0x040fe20000410000 */
[----:B------:R-:W-:Y:S01]  /*f100*/  IADD3 R9, PT, PT, R9, R0, RZ ;  /* 0x0000000009097210 */ /* 0x000fe20007ffe0ff */
[C---:B------:R-:W-:Y:S01]  /*f110*/  FMUL.FTZ R78, R26.reuse, R78 ;  /* 0x0000004e1a4e7220 */ /* 0x040fe20000410000 */
[----:B---3--:R-:W-:Y:S01]  /*f120*/  IADD3 R6, PT, PT, R69, R4, RZ ;  /* 0x0000000445067210 */ /* 0x008fe20007ffe0ff */
[----:B------:R-:W-:Y:S01]  /*f130*/  FMUL.FTZ R53, R26, R79 ;  /* 0x0000004f1a357220 */ /* 0x000fe20000410000 */
[----:B------:R-:W-:Y:S01]  /*f140*/  F2FP.F16.F32.PACK_AB R66, R138, R169 ;  /* 0x000000a98a42723e */ /* 0x000fe200000000ff */
[C---:B------:R-:W-:Y:S01]  /*f150*/  FMUL.FTZ R82, R26.reuse, R82 ;  /* 0x000000521a527220 */ /* 0x040fe20000410000 */
[----:B------:R-:W-:Y:S01]  /*f160*/  F2FP.F16.F32.PACK_AB R65, R65, R54 ;  /* 0x000000364141723e */ /* 0x000fe200000000ff */
[----:B------:R1:W-:Y:S01]  /*f170*/  STS [R6], R8 ;  /* 0x0000000806007388 */ /* 0x0003e20000000800 */
[----:B------:R-:W-:Y:S01]  /*f180*/  F2FP.F16.F32.PACK_AB R64, R137, R168 ;  /* 0x000000a88940723e */ /* 0x000fe200000000ff */
[C---:B------:R-:W-:Y:S01]  /*f190*/  FMUL.FTZ R51, R26.reuse, R83 ;  /* 0x000000531a337220 */ /* 0x040fe20000410000 */
[----:B------:R-:W-:Y:S01]  /*f1a0*/  IADD3 R5, PT, PT, R69, R9, RZ ;  /* 0x0000000945057210 */ /* 0x000fe20007ffe0ff */
[----:B------:R-:W-:Y:S01]  /*f1b0*/  STS [R6+0x400], R15 ;  /* 0x0004000f06007388 */ /* 0x000fe20000000800 */
[----:B------:R-:W-:Y:S01]  /*f1c0*/  F2FP.F16.F32.PACK_AB R62, R17, R145 ;  /* 0x00000091113e723e */ /* 0x000fe200000000ff */
[----:B------:R-:W-:Y:S01]  /*f1d0*/  @!UP3 UIMAD UR12, UR7, UR5, UR15 ;  /* 0x00000005070cb2a4 */ /* 0x000fe2000f8e020f */
[C---:B------:R-:W-:Y:S01]  /*f1e0*/  FMUL.FTZ R86, R26.reuse, R86 ;  /* 0x000000561a567220 */ /* 0x040fe20000410000 */
[----:B------:R-:W-:Y:S01]  /*f1f0*/  FMUL.FTZ R49, R26, R87 ;  /* 0x000000571a317220 */ /* 0x000fe20000410000 */
[----:B------:R-:W-:Y:S01]  /*f200*/  F2FP.F16.F32.PACK_AB R60, R60, R144 ;  /* 0x000000903c3c723e */ /* 0x000fe200000000ff */
[----:B------:R-:W-:Y:S01]  /*f210*/  STS [R0], R14 ;  /* 0x0000000e00007388 */ /* 0x000fe20000000800 */
[----:B------:R-:W2:Y:S01]  /*f220*/  @UP3 LDCU.64 UR4, c[0x0][0x408] ;  /* 0x00008100ff0437ac */ /* 0x000ea20008000a00 */
[C---:B------:R-:W-:Y:S01]  /*f230*/  FMUL.FTZ R90, R26.reuse, R90 ;  /* 0x0000005a1a5a7220 */ /* 0x040fe20000410000 */
[C---:B------:R-:W-:Y:S01]  /*f240*/  FMUL.FTZ R47, R26.reuse, R91 ;  /* 0x0000005b1a2f7220 */ /* 0x040fe20000410000 */
[----:B------:R-:W-:Y:S01]  /*f250*/  STS [R0+0x400], R13 ;  /* 0x0004000d00007388 */ /* 0x000fe20000000800 */
[----:B------:R-:W-:Y:S01]  /*f260*/  F2FP.F16.F32.PACK_AB R57, R57, R70 ;  /* 0x000000463939723e */ /* 0x000fe200000000ff */
[C---:B------:R-:W-:Y:S01]  /*f270*/  FMUL.FTZ R94, R26.reuse, R94 ;  /* 0x0000005e1a5e7220 */ /* 0x040fe20000410000 */
[----:B------:R-:W-:Y:S01]  /*f280*/  FMUL.FTZ R45, R26, R95 ;  /* 0x0000005f1a2d7220 */ /* 0x000fe20000410000 */
        /* <DEDUP_REMOVED lines=8> */
[----:B-1----:R-:W-:Y:S01]  /*f310*/  IADD3 R8, PT, PT, R69, R0, RZ ;  /* 0x0000000045087210 */ /* 0x002fe20007ffe0ff */
[----:B------:R-:W-:Y:S01]  /*f320*/  FMUL.FTZ R106, R26, R106 ;  /* 0x0000006a1a6a7220 */ /* 0x000fe20000410000 */
        /* <DEDUP_REMOVED lines=8> */
[----:B------:R-:W-:Y:S01]  /*f3b0*/  FMUL.FTZ R37, R26, R111 ;  /* 0x0000006f1a257220 */ /* 0x000fe20000410000 */
        /* <DEDUP_REMOVED lines=9> */
[----:B------:R-:W-:Y:S01]  /*f450*/  FMUL.FTZ R33, R26, R119 ;  /* 0x000000771a217220 */ /* 0x000fe20000410000 */
        /* <DEDUP_REMOVED lines=21> */
[----:B------:R-:W-:Y:S01]  /*f5b0*/  FMUL.FTZ R24, R26, R135 ;  /* 0x000000871a187220 */ /* 0x000fe20000410000 */
        /* <DEDUP_REMOVED lines=36> */
[----:B------:R-:W1:Y:S01]  /*f800*/  S2UR UR14, SR_CTAID.Z ;  /* 0x00000000000e79c3 */ /* 0x000e620000002700 */
[----:B------:R-:W-:Y:S01]  /*f810*/  F2FP.F16.F32.PACK_AB R19, R19, R164 ;  /* 0x000000a41313723e */ /* 0x000fe200000000ff */
[----:B------:R-:W-:Y:S01]  /*f820*/  STS [R9+0x2400], R49 ;  /* 0x0024003109007388 */ /* 0x000fe20000000800 */
[----:B------:R-:W-:Y:S01]  /*f830*/  F2FP.F16.F32.PACK_AB R18, R18, R166 ;  /* 0x000000a61212723e */ /* 0x000fe200000000ff */
[----:B------:R-:W-:Y:S01]  /*f840*/  FMUL.FTZ R158, R26, R158 ;  /* 0x0000009e1a9e7220 */ /* 0x000fe20000410000 */
[----:B------:R-:W-:Y:S01]  /*f850*/  F2FP.F16.F32.PACK_AB R17, R161, R160 ;  /* 0x000000a0a111723e */ /* 0x000fe200000000ff */
[----:B------:R-:W-:Y:S01]  /*f860*/  STS [R5+0x2000], R48 ;  /* 0x0020003005007388 */ /* 0x000fe20000000800 */
[----:B------:R-:W-:Y:S01]  /*f870*/  F2FP.F16.F32.PACK_AB R16, R16, R162 ;  /* 0x000000a21010723e */ /* 0x000fe200000000ff */
[----:B------:R-:W-:-:S02]  /*f880*/  @!UP2 UIMAD UR20, UR7, UR10, URZ ;  /* 0x0000000a0714a2a4 */ /* 0x000fc4000f8e02ff */
[----:B------:R-:W-:Y:S01]  /*f890*/  STS [R5+0x2400], R47 ;  /* 0x0024002f05007388 */ /* 0x000fe20000000800 */
[----:B------:R-:W2:Y:S03]  /*f8a0*/  @UP1 LDCU UR5, c[0x0][0x430] ;  /* 0x00008600ff0517ac */ /* 0x000ea60008000800 */
[----:B------:R-:W-:Y:S01]  /*f8b0*/  STS [R2+0x4000], R46 ;  /* 0x0040002e02007388 */ /* 0x000fe20000000800 */
[----:B------:R-:W-:Y:S01]  /*f8c0*/  @UP1 UMOV UR4, 0x1 ;  /* 0x0000000100041882 */ /* 0x000fe20000000000 */
[----:B------:R-:W-:Y:S01]  /*f8d0*/  @UP3 UMOV UR17, UR16 ;  /* 0x0000001000113c82 */ /* 0x000fe20008000000 */
[----:B------:R-:W-:Y:S01]  /*f8e0*/  USHF.R.S32.HI UR9, URZ, 0x1f, UR20 ;  /* 0x0000001fff097899 */ /* 0x000fe20008011414 */
        /* <DEDUP_REMOVED lines=10> */
[----:B------:R-:W-:Y:S04]  /*f990*/  STS [R8+0x4400], R35 ;  /* 0x0044002308007388 */ /* 0x000fe80000000800 */
[----:B------:R-:W-:Y:S04]  /*f9a0*/  STS [R9+0x4000], R34 ;  /* 0x0040002209007388 */ /* 0x000fe80000000800 */
[----:B------:R-:W-:Y:S04]  /*f9b0*/  STS [R9+0x4400], R33 ;  /* 0x0044002109007388 */ /* 0x000fe80000000800 */
[----:B------:R-:W-:Y:S04]  /*f9c0*/  STS [R5+0x4000], R32 ;  /* 0x0040002005007388 */ /* 0x000fe80000000800 */
[----:B------:R-:W-:Y:S04]  /*f9d0*/  STS [R5+0x4400], R31 ;  /* 0x0044001f05007388 */ /* 0x000fe80000000800 */
[----:B------:R-:W-:Y:S01]  /*f9e0*/  STS [R2+0x6000], R30 ;  /* 0x0060001e02007388 */ /* 0x000fe20000000800 */
[----:B---3--:R-:W-:-:S03]  /*f9f0*/  SHF.L.U32 R36, R176, 0x3, RZ ;  /* 0x00000003b0247819 */ /* 0x008fc600000006ff */
[----:B------:R3:W-:Y:S01]  /*fa00*/  STS [R2+0x6400], R29 ;  /* 0x0064001d02007388 */ /* 0x0007e20000000800 */
[----:B------:R-:W-:-:S03]  /*fa10*/  LOP3.LUT R12, R36, 0x1f8, RZ, 0xc0, !PT ;  /* 0x000001f8240c7812 */ /* 0x000fc600078ec0ff */
[----:B------:R-:W-:Y:S01]  /*fa20*/  STS [R7+0x6000], R28 ;  /* 0x0060001c07007388 */ /* 0x000fe20000000800 */
[----:B------:R-:W-:-:S03]  /*fa30*/  LOP3.LUT R12, R12, 0x38, R176, 0x78, !PT ;  /* 0x000000380c0c7812 */ /* 0x000fc600078e78b0 */
[----:B------:R-:W-:Y:S01]  /*fa40*/  STS [R7+0x6400], R27 ;  /* 0x0064001b07007388 */ /* 0x000fe20000000800 */
[----:B------:R-:W-:-:S03]  /*fa50*/  LOP3.LUT R12, R12, 0x1e00, R36, 0xf8, !PT ;  /* 0x00001e000c0c7812 */ /* 0x000fc600078ef824 */
[----:B------:R-:W-:Y:S04]  /*fa60*/  STS [R4+0x6000], R25 ;  /* 0x0060001904007388 */ /* 0x000fe80000000800 */
[----:B------:R-:W-:Y:S04]  /*fa70*/  STS [R4+0x6400], R24 ;  /* 0x0064001804007388 */ /* 0x000fe80000000800 */
[----:B------:R-:W-:Y:S04]  /*fa80*/  STS [R6+0x6000], R23 ;  /* 0x0060001706007388 */ /* 0x000fe80000000800 */
[----:B------:R-:W-:Y:S01]  /*fa90*/  STS [R6+0x6400], R22 ;  /* 0x0064001606007388 */ /* 0x000fe20000000800 */
[----:B---3--:R-:W-:-:S03]  /*faa0*/  F2FP.F16.F32.PACK_AB R2, R157, R156 ;  /* 0x0000009c9d02723e */ /* 0x008fc600000000ff */
[----:B------:R-:W-:Y:S04]  /*fab0*/  STS [R0+0x6000], R21 ;  /* 0x0060001500007388 */ /* 0x000fe80000000800 */
[----:B------:R3:W-:Y:S04]  /*fac0*/  STS [R0+0x6400], R20 ;  /* 0x0064001400007388 */ /* 0x0007e80000000800 */
[----:B------:R4:W-:Y:S04]  /*fad0*/  STS [R8+0x6000], R19 ;  /* 0x0060001308007388 */ /* 0x0009e80000000800 */
[----:B------:R4:W-:Y:S04]  /*fae0*/  STS [R8+0x6400], R18 ;  /* 0x0064001208007388 */ /* 0x0009e80000000800 */
[----:B------:R4:W-:Y:S04]  /*faf0*/  STS [R9+0x6000], R17 ;  /* 0x0060001109007388 */ /* 0x0009e80000000800 */
[----:B------:R4:W-:Y:S01]  /*fb00*/  STS [R9+0x6400], R16 ;  /* 0x0064001009007388 */ /* 0x0009e20000000800 */
[----:B---3--:R-:W-:-:S05]  /*fb10*/  FMUL.FTZ R0, R26, R159 ;  /* 0x0000009f1a007220 */ /* 0x008fca0000410000 */
[----:B------:R-:W-:Y:S01]  /*fb20*/  F2FP.F16.F32.PACK_AB R0, R0, R158 ;  /* 0x0000009e0000723e */ /* 0x000fe200000000ff */
[----:B-12---:R-:W-:Y:S06]  /*fb30*/  BRA.U UP1, `(.L_x_930) ;  /* 0x0000000101207547 */ /* 0x006fec000b800000 */
        /* <DEDUP_REMOVED lines=8> */
.L_x_930:
[----:B------:R1:W-:Y:S01]  /*fbc0*/  STS [R5+0x6000], R2 ;  /* 0x0060000205007388 */ /* 0x0003e20000000800 */
[----:B------:R-:W-:Y:S01]  /*fbd0*/  LEA R12, R12, UR6, 0x1 ;  /* 0x000000060c0c7c11 */ /* 0x000fe2000f8e08ff */
[----:B------:R-:W2:Y:S01]  /*fbe0*/  S2UR UR6, SR_CTAID.X ;  /* 0x00000000000679c3 */ /* 0x000ea20000002500 */
[----:B------:R-:W-:Y:S01]  /*fbf0*/  UIMAD UR13, UR14, UR13, URZ ;  /* 0x0000000d0e0d72a4 */ /* 0x000fe2000f8e02ff */
[----:B------:R3:W-:Y:S01]  /*fc00*/  STS [R5+0x6400], R0 ;  /* 0x0064000005007388 */ /* 0x0007e20000000800 */
[----:B------:R-:W-:Y:S01]  /*fc10*/  LOP3.LUT P0, RZ, R176, 0x3, RZ, 0xc0, !PT ;  /* 0x00000003b0ff7812 */ /* 0x000fe2000780c0ff */
[----:B------:R-:W-:Y:S01]  /*fc20*/  USEL UR20, UR20, URZ, UP0 ;  /* 0x000000ff14147287 */ /* 0x000fe20008000000 */
[----:B------:R-:W-:Y:S03]  /*fc30*/  BSSY.RECONVERGENT B0, `(.L_x_931) ;  /* 0x000002b000007945 */ /* 0x000fe60003800200 */
[----:B------:R-:W-:Y:S01]  /*fc40*/  BAR.SYNC.DEFER_BLOCKING 0x0 ;  /* 0x0000000000007b1d */ /* 0x000fe20000010000 */
[----:B------:R-:W-:Y:S01]  /*fc50*/  @!UP0 UIMAD UR13, UR7, UR4, UR13 ;  /* 0x00000004070d82a4 */ /* 0x000fe2000f8e020d */
[----:B------:R-:W-:Y:S01]  /*fc60*/  MOV R13, 0x7f800000 ;  /* 0x7f800000000d7802 */ /* 0x000fe20000000f00 */
[----:B------:R-:W-:Y:S01]  /*fc70*/  USEL UR9, UR9, URZ, UP0 ;  /* 0x000000ff09097287 */ /* 0x000fe20008000000 */
[----:B------:R-:W-:Y:S01]  /*fc80*/  MOV R7, 0x7f800000 ;  /* 0x7f80000000077802 */ /* 0x000fe20000000f00 */
[----:B------:R-:W-:-:S03]  /*fc90*/  USHF.R.S32.HI UR7, URZ, 0x1f, UR13 ;  /* 0x0000001fff077899 */ /* 0x000fc6000801140d */
[----:B------:R-:W5:Y:S01]  /*fca0*/  @P3 LDC R4, c[0x0][0x458] ;  /* 0x00011600ff043b82 */ /* 0x000f620000000800 */
[----:B------:R-:W4:Y:S01]  /*fcb0*/  S2R R14, SR_CTAID.X ;  /* 0x00000000000e7919 */ /* 0x000f220000002500 */
[----:B-1----:R-:W1:Y:S01]  /*fcc0*/  @P4 MUFU.LG2 R2, R239 ;  /* 0x000000ef00024308 */ /* 0x002e620000000c00 */
[----:B--2---:R-:W-:-:S05]  /*fcd0*/  UIMAD UR10, UR6, UR5, URZ ;  /* 0x00000005060a72a4 */ /* 0x004fca000f8e02ff */
[----:B---3--:R-:W2:Y:S01]  /*fce0*/  @P4 LDC R5, c[0x0][0x458] ;  /* 0x00011600ff054b82 */ /* 0x008ea20000000800 */
[----:B------:R-:W-:Y:S01]  /*fcf0*/  USHF.L.U32 UR10, UR10, 0x6, URZ ;  /* 0x000000060a0a7899 */ /* 0x000fe200080006ff */
[----:B------:R3:W2:Y:S01]  /*fd00*/  LDS.128 R32, [R12+0x1800] ;  /* 0x001800000c207984 */ /* 0x0006a20000000c00 */
[----:B------:R-:W4:Y:S02]  /*fd10*/  @P3 MUFU.LG2 R0, R240 ;  /* 0x000000f000003308 */ /* 0x000f240000000c00 */
[----:B------:R-:W-:Y:S02]  /*fd20*/  USHF.R.S32.HI UR4, URZ, 0x1f, UR10 ;  /* 0x0000001fff047899 */ /* 0x000fe4000801140a */
[----:B------:R-:W-:-:S04]  /*fd30*/  UIADD3 UR20, UP1, UP0, UR10, UR20, UR13 ;  /* 0x000000140a147290 */ /* 0x000fc8000f83e00d */
[----:B------:R-:W-:Y:S01]  /*fd40*/  UIADD3.X UR4, UPT, UPT, UR4, UR9, UR7, UP1, UP0 ;  /* 0x0000000904047290 */ /* 0x000fe20008fe0407 */
[----:B-1----:R-:W-:Y:S01]  /*fd50*/  @P4 FMUL.FTZ R2, R2, 0.69314718246459960938 ;  /* 0x3f31721802024820 */ /* 0x002fe20000410000 */
[----:B----4-:R-:W-:-:S03]  /*fd60*/  @P3 FMUL.FTZ R0, R0, 0.69314718246459960938 ;  /* 0x3f31721800003820 */ /* 0x010fc60000410000 */
[----:B--2---:R-:W-:Y:S01]  /*fd70*/  @P4 FFMA.FTZ R13, R136, R5, R2 ;  /* 0x00000005880d4223 */ /* 0x004fe20000010002 */
[----:B-----5:R-:W-:Y:S01]  /*fd80*/  @P3 FFMA.FTZ R7, R3, R4, R0 ;  /* 0x0000000403073223 */ /* 0x020fe20000010000 */
[----:B---3--:R-:W-:Y:S06]  /*fd90*/  @P0 BRA `(.L_x_932) ;  /* 0x0000000000500947 */ /* 0x008fec0003800000 */
[----:B------:R-:W-:Y:S02]  /*fda0*/  LOP3.LUT R0, R208, 0x30, RZ, 0xc0, !PT ;  /* 0x00000030d0007812 */ /* 0x000fe400078ec0ff */
[----:B------:R-:W-:-:S04]  /*fdb0*/  LOP3.LUT R2, R176, 0x1f, RZ, 0xc0, !PT ;  /* 0x0000001fb0027812 */ /* 0x000fc800078ec0ff */
[----:B------:R-:W-:-:S04]  /*fdc0*/  LEA.HI R0, R2, R0, RZ, 0x1e ;  /* 0x0000000002007211 */ /* 0x000fc800078ff0ff */
[C---:B------:R-:W-:Y:S01]  /*fdd0*/  ISETP.GE.AND P3, PT, R0.reuse, UR8, PT ;  /* 0x0000000800007c0c */ /* 0x040fe2000bf66270 */
[----:B------:R-:W-:-:S05]  /*fde0*/  VIADD R2, R0, 0x8 ;  /* 0x0000000800027836 */ /* 0x000fca0000000000 */
[----:B------:R-:W-:-:S07]  /*fdf0*/  ISETP.GE.AND P2, PT, R2, UR8, PT ;  /* 0x0000000802007c0c */ /* 0x000fce000bf46270 */
[----:B------:R-:W1:Y:S01]  /*fe00*/  @!P3 LDC.64 R8, c[0x0][0x420] ;  /* 0x00010800ff08bb82 */ /* 0x000e620000000a00 */
[----:B------:R-:W-:-:S05]  /*fe10*/  @!P3 IMAD R0, R0, UR5, RZ ;  /* 0x000000050000bc24 */ /* 0x000fca000f8e02ff */
[----:B------:R-:W-:Y:S01]  /*fe20*/  @!P2 IMAD R2, R2, UR5, RZ ;  /* 0x000000050202ac24 */ /* 0x000fe2000f8e02ff */
[----:B------:R-:W-:Y:S01]  /*fe30*/  @!P3 IADD3 R3, P1, PT, R0, UR20, RZ ;  /* 0x000000140003bc10 */ /* 0x000fe2000ff3e0ff */
[----:B------:R-:W2:Y:S03]  /*fe40*/  @!P2 LDC.64 R10, c[0x0][0x420] ;  /* 0x00010800ff0aab82 */ /* 0x000ea60000000a00 */
        /* <DEDUP_REMOVED lines=9> */
.L_x_932:
[----:B------:R-:W-:Y:S05]  /*fee0*/  BSYNC.RECONVERGENT B0 ;  /* 0x0000000000007941 */ /* 0x000fea0003800200 */
.L_x_931:
[----:B------:R2:W5:Y:S01]  /*fef0*/  LDL R37, [R1+0x80] ;  /* 0x0000800001257983 */ /* 0x0005620000100800 */
[----:B------:R-:W3:Y:S03]  /*ff00*/  LDCU.64 UR4, c[0x0][0x410] ;  /* 0x00008200ff0477ac */ /* 0x000ee60008000a00 */
[----:B------:R2:W5:Y:S04]  /*ff10*/  LDL R38, [R1+0x78] ;  /* 0x0000780001267983 */ /* 0x0005680000100800 */
[----:B------:R2:W5:Y:S01]  /*ff20*/  LDL R39, [R1+0x7c] ;  /* 0x00007c0001277983 */ /* 0x0005620000100800 */
[----:B-1----:R-:W-:Y:S01]  /*ff30*/  SHF.R.U32.HI R2, RZ, 0x3, R176 ;  /* 0x00000003ff027819 */ /* 0x002fe200000116b0 */
[----:B------:R-:W-:Y:S01]  /*ff40*/  IMAD.MOV.U32 R3, RZ, RZ, RZ ;  /* 0x000000ffff037224 */ /* 0x000fe200078e00ff */
[----:B------:R-:W-:Y:S01]  /*ff50*/  LOP3.LUT R36, R36, 0x38, RZ, 0xc0, !PT ;  /* 0x0000003824247812 */ /* 0x000fe200078ec0ff */
[----:B------:R2:W1:Y:S01]  /*ff60*/  LDS.128 R28, [R12] ;  /* 0x000000000c1c7984 */ /* 0x0004620000000c00 */
[----:B------:R-:W-:Y:S01]  /*ff70*/  ISETP.GE.AND P3, PT, R2, UR8, PT ;  /* 0x0000000802007c0c */ /* 0x000fe2000bf66270 */
[----:B------:R-:W-:Y:S01]  /*ff80*/  IMAD.WIDE.U32 R6, R14, 0x40, R2 ;  /* 0x000000400e067825 */ /* 0x000fe200078e0002 */
[----:B------:R-:W-:Y:S01]  /*ff90*/  IADD3 R4, P0, PT, R36, UR17, RZ ;  /* 0x0000001124047c10 */ /* 0x000fe2000ff1e0ff */
[----:B------:R2:W4:Y:S01]  /*ffa0*/  LDS.128 R24, [R12+0x2000] ;  /* 0x002000000c187984 */ /* 0x0005220000000c00 */
[C---:B------:R-:W-:Y:S01]  /*ffb0*/  IADD3 R3, PT, PT, R2.reuse, 0x20, RZ ;  /* 0x0000002002037810 */ /* 0x040fe20007ffe0ff */
[C---:B------:R-:W-:Y:S01]  /*ffc0*/  VIADD R8, R2.reuse, 0x10 ;  /* 0x0000001002087836 */ /* 0x040fe20000000000 */
[----:B------:R-:W-:Y:S01]  /*ffd0*/  IADD3.X R5, PT, PT, RZ, UR12, RZ, P0, !PT ;  /* 0x0000000cff057c10 */ /* 0x000fe200087fe4ff */
[----:B------:R2:W1:Y:S01]  /*ffe0*/  LDS.128 R20, [R12+0x4000] ;  /* 0x004000000c147984 */ /* 0x0004620000000c00 */
[----:B---3--:R-:W-:Y:S01]  /*fff0*/  IMAD.U32 R0, RZ, RZ, UR4 ;  /* 0x00000004ff007e24 */ /* 0x008fe2000f8e00ff */
[----:B------:R-:W-:Y:S01]  /*10000*/  BSSY.RECONVERGENT B0, `(.L_x_933) ;  /* 0x000001c000007945 */ /* 0x000fe20003800200 */
[----:B------:R-:W-:Y:S01]  /*10010*/  VIADD R2, R2, 0x30 ;  /* 0x0000003002027836 */ /* 0x000fe20000000000 */
[----:B------:R2:W3:Y:S01]  /*10020*/  LDS.128 R16, [R12+0x6000] ;  /* 0x006000000c107984 */ /* 0x0004e20000000c00 */
[----:B------:R-:W-:Y:S01]  /*10030*/  IMAD.WIDE.U32 R10, R0, UR14, R4 ;  /* 0x0000000e000a7c25 */ /* 0x000fe2000f8e0004 */
[----:B------:R-:W-:-:S02]  /*10040*/  MOV R0, UR5 ;  /* 0x0000000500007c02 */ /* 0x000fc40008000f00 */
[----:B------:R-:W-:Y:S02]  /*10050*/  ISETP.GE.AND P2, PT, R8, UR8, PT ;  /* 0x0000000808007c0c */ /* 0x000fe4000bf46270 */
[----:B------:R-:W-:Y:S01]  /*10060*/  ISETP.GE.AND P1, PT, R3, UR8, PT ;  /* 0x0000000803007c0c */ /* 0x000fe2000bf26270 */
[----:B------:R-:W-:Y:S01]  /*10070*/  IMAD R9, R0, UR14, R11 ;  /* 0x0000000e00097c24 */ /* 0x000fe2000f8e020b */
[----:B------:R-:W-:Y:S01]  /*10080*/  ISETP.GE.AND P0, PT, R2, UR8, PT ;  /* 0x0000000802007c0c */ /* 0x000fe2000bf06270 */
[----:B------:R-:W-:-:S12]  /*10090*/  @P3 BRA `(.L_x_934) ;  /* 0x0000000000483947 */ /* 0x000fd80003800000 */
[----:B------:R-:W2:Y:S01]  /*100a0*/  LDCU.64 UR6, c[0x0][0x408] ;  /* 0x00008100ff0677ac */ /* 0x000ea20008000a00 */
[----:B------:R-:W-:Y:S01]  /*100b0*/  IMAD.MOV.U32 R8, RZ, RZ, R10 ;  /* 0x000000ffff087224 */ /* 0x000fe200078e000a */
[----:B------:R-:W4:Y:S01]  /*100c0*/  LDCU.64 UR4, c[0x0][0x3f0] ;  /* 0x00007e00ff0477ac */ /* 0x000f220008000a00 */
[----:B------:R-:W1:Y:S01]  /*100d0*/  LDCU UR9, c[0x0][0x440] ;  /* 0x00008800ff0977ac */ /* 0x000e620008000800 */
[----:B--2---:R-:W-:Y:S02]  /*100e0*/  IMAD R0, R7, UR6, RZ ;  /* 0x0000000607007c24 */ /* 0x004fe4000f8e02ff */
[----:B------:R-:W-:-:S04]  /*100f0*/  IMAD.WIDE.U32 R4, R6, UR6, R8 ;  /* 0x0000000606047c25 */ /* 0x000fc8000f8e0008 */
[----:B------:R-:W-:Y:S01]  /*10100*/  IMAD R0, R6, UR7, R0 ;  /* 0x0000000706007c24 */ /* 0x000fe2000f8e0200 */
[----:B----4-:R-:W-:Y:S02]  /*10110*/  LEA R2, P3, R4, UR4, 0x1 ;  /* 0x0000000404027c11 */ /* 0x010fe4000f8608ff */
[----:B-1----:R-:W-:Y:S01]  /*10120*/  ISETP.GE.AND P6, PT, R36, UR9, PT ;  /* 0x0000000924007c0c */ /* 0x002fe2000bfc6270 */
[----:B------:R-:W-:Y:S01]  /*10130*/  IMAD.IADD R0, R0, 0x1, R5 ;  /* 0x0000000100007824 */ /* 0x000fe200078e0205 */
[----:B-----5:R-:W-:Y:S02]  /*10140*/  ISETP.GE.AND P5, PT, R39, UR9, PT ;  /* 0x0000000927007c0c */ /* 0x020fe4000bfa6270 */
[----:B------:R-:W-:Y:S02]  /*10150*/  ISETP.GE.AND P4, PT, R38, UR9, PT ;  /* 0x0000000926007c0c */ /* 0x000fe4000bf86270 */
[----:B------:R-:W-:Y:S02]  /*10160*/  LEA.HI.X R3, R4, UR5, R0, 0x1, P3 ;  /* 0x0000000504037c11 */ /* 0x000fe400098f0c00 */
[----:B------:R-:W-:-:S05]  /*10170*/  ISETP.GE.AND P3, PT, R37, UR9, PT ;  /* 0x0000000925007c0c */ /* 0x000fca000bf66270 */
[----:B------:R1:W-:Y:S04]  /*10180*/  @!P6 STG.E.128 desc[UR22][R2.64], R28 ;  /* 0x0000001c0200e986 */ /* 0x0003e8000c101d16 */
[----:B------:R1:W-:Y:S04]  /*10190*/  @!P5 STG.E.128 desc[UR22][R2.64+0x80], R24 ;  /* 0x000080180200d986 */ /* 0x0003e8000c101d16 */
[----:B------:R1:W-:Y:S04]  /*101a0*/  @!P4 STG.E.128 desc[UR22][R2.64+0x100], R20 ;  /* 0x000100140200c986 */ /* 0x0003e8000c101d16 */
[----:B---3--:R1:W-:Y:S02]  /*101b0*/  @!P3 STG.E.128 desc[UR22][R2.64+0x180], R16 ;  /* 0x000180100200b986 */ /* 0x0083e4000c101d16 */
.L_x_934:
[----:B------:R-:W-:Y:S05]  /*101c0*/  BSYNC.RECONVERGENT B0 ;  /* 0x0000000000007941 */ /* 0x000fea0003800200 */
.L_x_933:
[----:B-1----:R1:W1:Y:S01]  /*101d0*/  LDS.128 R28, [R12+0x800] ;  /* 0x000800000c1c7984 */ /* 0x0022620000000c00 */
[----:B------:R-:W-:Y:S03]  /*101e0*/  BSSY.RECONVERGENT B0, `(.L_x_935) ;  /* 0x000001a000007945 */ /* 0x000fe60003800200 */
[----:B----4-:R4:W1:Y:S04]  /*101f0*/  LDS.128 R24, [R12+0x2800] ;  /* 0x002800000c187984 */ /* 0x0108680000000c00 */
[----:B------:R4:W1:Y:S04]  /*10200*/  LDS.128 R20, [R12+0x4800] ;  /* 0x004800000c147984 */ /* 0x0008680000000c00 */
[----:B---3--:R4:W3:Y:S01]  /*10210*/  LDS.128 R16, [R12+0x6800] ;  /* 0x006800000c107984 */ /* 0x0088e20000000c00 */
[----:B------:R-:W-:Y:S05]  /*10220*/  @P2 BRA `(.L_x_936) ;  /* 0x0000000000542947 */ /* 0x000fea0003800000 */
[----:B------:R-:W2:Y:S01]  /*10230*/  LDCU.64 UR6, c[0x0][0x408] ;  /* 0x00008100ff0677ac */ /* 0x000ea20008000a00 */
[----:B------:R-:W-:Y:S01]  /*10240*/  IADD3 R0, P2, PT, R6, 0x10, RZ ;  /* 0x0000001006007810 */ /* 0x000fe20007f5e0ff */
[----:B------:R-:W-:Y:S01]  /*10250*/  IMAD.MOV.U32 R3, RZ, RZ, R9 ;  /* 0x000000ffff037224 */ /* 0x000fe200078e0009 */
[----:B------:R-:W4:Y:S03]  /*10260*/  LDCU UR9, c[0x0][0x440] ;  /* 0x00008800ff0977ac */ /* 0x000f260008000800 */
[----:B------:R-:W-:Y:S01]  /*10270*/  IMAD.X R2, RZ, RZ, R7, P2 ;  /* 0x000000ffff027224 */ /* 0x000fe200010e0607 */
[----:B------:R-:W1:Y:S03]  /*10280*/  LDCU.64 UR4, c[0x0][0x3f0] ;  /* 0x00007e00ff0477ac */ /* 0x000e660008000a00 */
[----:B--2---:R-:W-:-:S02]  /*10290*/  IMAD R13, R2, UR6, RZ ;  /* 0x00000006020d7c24 */ /* 0x004fc4000f8e02ff */
[----:B------:R-:W-:Y:S01]  /*102a0*/  IMAD.MOV.U32 R2, RZ, RZ, R10 ;  /* 0x000000ffff027224 */ /* 0x000fe200078e000a */
[----:B----4-:R-:W-:-:S03]  /*102b0*/  ISETP.GE.AND P5, PT, R36, UR9, PT ;  /* 0x0000000924007c0c */ /* 0x010fc6000bfa6270 */
[----:B------:R-:W-:Y:S01]  /*102c0*/  IMAD.WIDE.U32 R4, R0, UR6, R2 ;  /* 0x0000000600047c25 */ /* 0x000fe2000f8e0002 */
[----:B-----5:R-:W-:Y:S02]  /*102d0*/  ISETP.GE.AND P4, PT, R39, UR9, PT ;  /* 0x0000000927007c0c */ /* 0x020fe4000bf86270 */
[----:B------:R-:W-:Y:S01]  /*102e0*/  ISETP.GE.AND P3, PT, R38, UR9, PT ;  /* 0x0000000926007c0c */ /* 0x000fe2000bf66270 */
[----:B------:R-:W-:Y:S01]  /*102f0*/  IMAD R0, R0, UR7, R13 ;  /* 0x0000000700007c24 */ /* 0x000fe2000f8e020d */
[----:B------:R-:W-:Y:S02]  /*10300*/  ISETP.GE.AND P2, PT, R37, UR9, PT ;  /* 0x0000000925007c0c */ /* 0x000fe4000bf46270 */
[----:B-1----:R-:W-:Y:S01]  /*10310*/  LEA R2, P6, R4, UR4, 0x1 ;  /* 0x0000000404027c11 */ /* 0x002fe2000f8c08ff */
[----:B------:R-:W-:-:S05]  /*10320*/  IMAD.IADD R0, R0, 0x1, R5 ;  /* 0x0000000100007824 */ /* 0x000fca00078e0205 */
[----:B------:R-:W-:-:S05]  /*10330*/  LEA.HI.X R3, R4, UR5, R0, 0x1, P6 ;  /* 0x0000000504037c11 */ /* 0x000fca000b0f0c00 */
[----:B------:R1:W-:Y:S04]  /*10340*/  @!P5 STG.E.128 desc[UR22][R2.64], R28 ;  /* 0x0000001c0200d986 */ /* 0x0003e8000c101d16 */
[----:B------:R1:W-:Y:S04]  /*10350*/  @!P4 STG.E.128 desc[UR22][R2.64+0x80], R24 ;  /* 0x000080180200c986 */ /* 0x0003e8000c101d16 */
[----:B------:R1:W-:Y:S04]  /*10360*/  @!P3 STG.E.128 desc[UR22][R2.64+0x100], R20 ;  /* 0x000100140200b986 */ /* 0x0003e8000c101d16 */
[----:B---3--:R1:W-:Y:S02]  /*10370*/  @!P2 STG.E.128 desc[UR22][R2.64+0x180], R16 ;  /* 0x000180100200a986 */ /* 0x0083e4000c101d16 */
.L_x_936:
[----:B------:R-:W-:Y:S05]  /*10380*/  BSYNC.RECONVERGENT B0 ;  /* 0x0000000000007941 */ /* 0x000fea0003800200 */
.L_x_935:
[----:B-1----:R1:W1:Y:S01]  /*10390*/  LDS.128 R28, [R12+0x1000] ;  /* 0x001000000c1c7984 */ /* 0x0022620000000c00 */
[----:B------:R-:W-:Y:S03]  /*103a0*/  BSSY.RECONVERGENT B0, `(.L_x_937) ;  /* 0x000001a000007945 */ /* 0x000fe60003800200 */
[----:B------:R1:W1:Y:S04]  /*103b0*/  LDS.128 R24, [R12+0x3000] ;  /* 0x003000000c187984 */ /* 0x0002680000000c00 */
[----:B------:R1:W1:Y:S04]  /*103c0*/  LDS.128 R20, [R12+0x5000] ;  /* 0x005000000c147984 */ /* 0x0002680000000c00 */
[----:B---3--:R3:W1:Y:S01]  /*103d0*/  LDS.128 R16, [R12+0x7000] ;  /* 0x007000000c107984 */ /* 0x0086620000000c00 */
[----:B------:R-:W-:Y:S05]  /*103e0*/  @P1 BRA `(.L_x_938) ;  /* 0x0000000000541947 */ /* 0x000fea0003800000 */
[----:B------:R-:W2:Y:S01]  /*103f0*/  LDCU.64 UR6, c[0x0][0x408] ;  /* 0x00008100ff0677ac */ /* 0x000ea20008000a00 */
[----:B------:R-:W-:Y:S01]  /*10400*/  IADD3 R0, P1, PT, R6, 0x20, RZ ;  /* 0x0000002006007810 */ /* 0x000fe20007f3e0ff */
[----:B------:R-:W-:Y:S01]  /*10410*/  IMAD.MOV.U32 R3, RZ, RZ, R9 ;  /* 0x000000ffff037224 */ /* 0x000fe200078e0009 */
[----:B------:R-:W4:Y:S03]  /*10420*/  LDCU UR9, c[0x0][0x440] ;  /* 0x00008800ff0977ac */ /* 0x000f260008000800 */
[----:B------:R-:W-:Y:S01]  /*10430*/  IMAD.X R2, RZ, RZ, R7, P1 ;  /* 0x000000ffff027224 */ /* 0x000fe200008e0607 */
[----:B------:R-:W3:Y:S03]  /*10440*/  LDCU.64 UR4, c[0x0][0x3f0] ;  /* 0x00007e00ff0477ac */ /* 0x000ee60008000a00 */
        /* <DEDUP_REMOVED lines=8> */
[----:B---3--:R-:W-:Y:S01]  /*104d0*/  LEA R2, P5, R4, UR4, 0x1 ;  /* 0x0000000404027c11 */ /* 0x008fe2000f8a08ff */
[----:B------:R-:W-:-:S05]  /*104e0*/  IMAD.IADD R0, R0, 0x1, R5 ;  /* 0x0000000100007824 */ /* 0x000fca00078e0205 */
[----:B------:R-:W-:-:S05]  /*104f0*/  LEA.HI.X R3, R4, UR5, R0, 0x1, P5 ;  /* 0x0000000504037c11 */ /* 0x000fca000a8f0c00 */
[----:B-1----:R1:W-:Y:S04]  /*10500*/  @!P4 STG.E.128 desc[UR22][R2.64], R28 ;  /* 0x0000001c0200c986 */ /* 0x0023e8000c101d16 */
[----:B------:R1:W-:Y:S04]  /*10510*/  @!P3 STG.E.128 desc[UR22][R2.64+0x80], R24 ;  /* 0x000080180200b986 */ /* 0x0003e8000c101d16 */
[----:B------:R1:W-:Y:S04]  /*10520*/  @!P2 STG.E.128 desc[UR22][R2.64+0x100], R20 ;  /* 0x000100140200a986 */ /* 0x0003e8000c101d16 */
[----:B------:R1:W-:Y:S02]  /*10530*/  @!P1 STG.E.128 desc[UR22][R2.64+0x180], R16 ;  /* 0x0001801002009986 */ /* 0x0003e4000c101d16 */
.L_x_938:
[----:B------:R-:W-:Y:S05]  /*10540*/  BSYNC.RECONVERGENT B0 ;  /* 0x0000000000007941 */ /* 0x000fea0003800200 */
.L_x_937:
[----:B-1----:R1:W1:Y:S04]  /*10550*/  LDS.128 R20, [R12+0x3800] ;  /* 0x003800000c147984 */ /* 0x0022680000000c00 */
[----:B------:R1:W1:Y:S01]  /*10560*/  LDS.128 R16, [R12+0x5800] ;  /* 0x005800000c107984 */ /* 0x0002620000000c00 */
[----:B------:R-:W-:Y:S05]  /*10570*/  @P0 EXIT ;  /* 0x000000000000094d */ /* 0x000fea0003800000 */
[----:B------:R-:W1:Y:S01]  /*10580*/  LDCU.64 UR6, c[0x0][0x408] ;  /* 0x00008100ff0677ac */ /* 0x000e620008000a00 */
[----:B------:R-:W-:Y:S01]  /*10590*/  IADD3 R0, P0, PT, R6, 0x30, RZ ;  /* 0x0000003006007810 */ /* 0x000fe20007f1e0ff */
[----:B-1234-:R-:W1:Y:S01]  /*105a0*/  LDS.128 R12, [R12+0x7800] ;  /* 0x007800000c0c7984 */ /* 0x01ee620000000c00 */
[----:B------:R-:W-:Y:S01]  /*105b0*/  IMAD.MOV.U32 R3, RZ, RZ, R9 ;  /* 0x000000ffff037224 */ /* 0x000fe200078e0009 */
[----:B------:R-:W2:Y:S02]  /*105c0*/  LDCU.64 UR4, c[0x0][0x3f0] ;  /* 0x00007e00ff0477ac */ /* 0x000ea40008000a00 */
[----:B------:R-:W-:Y:S01]  /*105d0*/  IMAD.X R2, RZ, RZ, R7, P0 ;  /* 0x000000ffff027224 */ /* 0x000fe200000e0607 */
[----:B------:R-:W3:Y:S03]  /*105e0*/  LDCU UR8, c[0x0][0x440] ;  /* 0x00008800ff0877ac */ /* 0x000ee60008000800 */
[----:B------:R-:W-:-:S02]  /*105f0*/  IMAD R6, R2, UR6, RZ ;  /* 0x0000000602067c24 */ /* 0x000fc4000f8e02ff */
[----:B------:R-:W-:-:S04]  /*10600*/  IMAD.MOV.U32 R2, RZ, RZ, R10 ;  /* 0x000000ffff027224 */ /* 0x000fc800078e000a */
[----:B------:R-:W-:Y:S01]  /*10610*/  IMAD.WIDE.U32 R4, R0, UR6, R2 ;  /* 0x0000000600047c25 */ /* 0x000fe2000f8e0002 */
[----:B---3--:R-:W-:-:S03]  /*10620*/  ISETP.GE.AND P3, PT, R36, UR8, PT ;  /* 0x0000000824007c0c */ /* 0x008fc6000bf66270 */
[----:B------:R-:W-:Y:S01]  /*10630*/  IMAD R0, R0, UR7, R6 ;  /* 0x0000000700007c24 */ /* 0x000fe2000f8e0206 */
[----:B--2---:R-:W-:Y:S02]  /*10640*/  LEA R2, P0, R4, UR4, 0x1 ;  /* 0x0000000404027c11 */ /* 0x004fe4000f8008ff */
[----:B-----5:R-:W-:Y:S01]  /*10650*/  ISETP.GE.AND P2, PT, R39, UR8, PT ;  /* 0x0000000827007c0c */ /* 0x020fe2000bf46270 */
[----:B------:R-:W-:Y:S01]  /*10660*/  IMAD.IADD R0, R0, 0x1, R5 ;  /* 0x0000000100007824 */ /* 0x000fe200078e0205 */
[----:B------:R-:W-:-:S04]  /*10670*/  ISETP.GE.AND P1, PT, R38, UR8, PT ;  /* 0x0000000826007c0c */ /* 0x000fc8000bf26270 */
[----:B------:R-:W-:Y:S02]  /*10680*/  LEA.HI.X R3, R4, UR5, R0, 0x1, P0 ;  /* 0x0000000504037c11 */ /* 0x000fe400080f0c00 */
[----:B------:R-:W-:-:S03]  /*10690*/  ISETP.GE.AND P0, PT, R37, UR8, PT ;  /* 0x0000000825007c0c */ /* 0x000fc6000bf06270 */
[----:B------:R2:W-:Y:S04]  /*106a0*/  @!P3 STG.E.128 desc[UR22][R2.64], R32 ;  /* 0x000000200200b986 */ /* 0x0005e8000c101d16 */
[----:B------:R2:W-:Y:S04]  /*106b0*/  @!P2 STG.E.128 desc[UR22][R2.64+0x80], R20 ;  /* 0x000080140200a986 */ /* 0x0005e8000c101d16 */
[----:B------:R2:W-:Y:S02]  /*106c0*/  @!P1 STG.E.128 desc[UR22][R2.64+0x100], R16 ;  /* 0x0001001002009986 */ /* 0x0005e4000c101d16 */
[----:B-1----:R-:W-:Y:S05]  /*106d0*/  @P0 EXIT ;  /* 0x000000000000094d */ /* 0x002fea0003800000 */
[----:B------:R-:W-:Y:S01]  /*106e0*/  STG.E.128 desc[UR22][R2.64+0x180], R12 ;  /* 0x0001800c02007986 */ /* 0x000fe2000c101d16 */
[----:B------:R-:W-:Y:S05]  /*106f0*/  EXIT ;  /* 0x000000000000794d */ /* 0x000fea0003800000 */
.L_x_939:
        /* <DEDUP_REMOVED lines=16> */
.L_x_2350:


//--------------------- .text._ZN5flash16flash_fwd_kernelI23Flash_fwd_kernel_traitsILi256ELi64ELi64ELi4ELb0ELb0EN7cutlass6half_tE19Flash_kernel_traitsILi256ELi64ELi64ELi4ES3_EELb0ELb0ELb0ELb0ELb0ELb0ELb1ELb0EEEvNS_16Flash_fwd_paramsE --------------------------
	.section	.text._ZN5flash16flash_fwd_kernelI23Flash_fwd_kernel_traitsILi256ELi64ELi64ELi4ELb0ELb0EN7cutlass6half_tE19Flash_kernel_traitsILi256ELi64ELi64ELi4ES3_EELb0ELb0ELb0ELb0ELb0ELb0ELb1ELb0EEEvNS_16Flash_fwd_paramsE,"ax",@progbits
	.align	128
        .global         _ZN5flash16flash_fwd_kernelI23Flash_fwd_kernel_traitsILi256ELi64ELi64ELi4ELb0ELb0EN7cutlass6half_tE19Flash_kernel_traitsILi256ELi64ELi64ELi4ES3_EELb0ELb0ELb0ELb0ELb0ELb0ELb1ELb0EEEvNS_16Flash_fwd_paramsE
        .type           _ZN5flash16flash_fwd_kernelI23Flash_fwd_kernel_traitsILi256ELi64ELi64ELi4ELb0ELb0EN7cutlass6half_tE19Flash_kernel_traitsILi256ELi64ELi64ELi4ES3_EELb0ELb0ELb0ELb0ELb0ELb0ELb1ELb0EEEvNS_16Flash_fwd_paramsE,@function
        .size           _ZN5flash16flash_fwd_kernelI23Flash_fwd_kernel_traitsILi256ELi64ELi64ELi4ELb0ELb0EN7cutlass6half_tE19Flash_kernel_traitsILi256ELi64ELi64ELi4ES3_EELb0ELb0ELb0ELb0ELb0ELb0ELb1ELb0EEEvNS_16Flash_fwd_paramsE,(.L_x_2351 - _ZN5flash16flash_fwd_kernelI23Flash_fwd_kernel_traitsILi256ELi64ELi64ELi4ELb0ELb0EN7cutlass6half_tE19Flash_kernel_traitsILi256ELi64ELi64ELi4ES3_EELb0ELb0ELb0ELb0ELb0ELb0ELb1ELb0EEEvNS_16Flash_fwd_paramsE)
        .other          _ZN5flash16flash_fwd_kernelI23Flash_fwd_kernel_traitsILi256ELi64ELi64ELi4ELb0ELb0EN7cutlass6half_tE19Flash_kernel_traitsILi256ELi64ELi64ELi4ES3_EELb0ELb0ELb0ELb0ELb0ELb0ELb1ELb0EEEvNS_16Flash_fwd_paramsE,@"STO_CUDA_ENTRY STV_DEFAULT"
_ZN5flash16flash_fwd_kernelI23Flash_fwd_kernel_traitsILi256ELi64ELi64ELi4ELb0ELb0EN7cutlass6half_tE19Flash_kernel_traitsILi256ELi64ELi64ELi4ES3_EELb0ELb0ELb0ELb0ELb0ELb0ELb1ELb0EEEvNS_16Flash_fwd_paramsE:
.text._ZN5flash16flash_fwd_kernelI23Flash_fwd_kernel_traitsILi256ELi64ELi64ELi4ELb0ELb0EN7cutlass6half_tE19Flash_kernel_traitsILi256ELi64ELi64ELi4ES3_EELb0ELb0ELb0ELb0ELb0ELb0ELb1ELb0EEEvNS_16Flash_fwd_paramsE:
        /* <DEDUP_REMOVED lines=77> */
.L_x_940:
        /* <DEDUP_REMOVED lines=35> */
.L_x_942:
        /* <DEDUP_REMOVED lines=56> */
.L_x_944:
[----:B------:R-:W-:Y:S05]  /*0a80*/  BSYNC.RECONVERGENT B0 ;  /* 0x0000000000007941 */ /* 0x000fea0003800200 */
.L_x_943:
        /* <DEDUP_REMOVED lines=25> */
.L_x_946:
[----:B------:R-:W-:Y:S05]  /*0c20*/  BSYNC.RECONVERGENT B0 ;  /* 0x0000000000007941 */ /* 0x000fea0003800200 */
.L_x_945:
        /* <DEDUP_REMOVED lines=24> */
.L_x_948:
[----:B------:R-:W-:Y:S05]  /*0db0*/  BSYNC.RECONVERGENT B0 ;  /* 0x0000000000007941 */ /* 0x000fea0003800200 */
.L_x_947:
        /* <DEDUP_REMOVED lines=26> */
.L_x_950:
[----:B------:R-:W-:Y:S05]  /*0f60*/  BSYNC.RECONVERGENT B0 ;  /* 0x0000000000007941 */ /* 0x000fea0003800200 */
.L_x_949:
        /* <DEDUP_REMOVED lines=10> */
.L_x_952:
[----:B------:R-:W-:Y:S05]  /*1010*/  BSYNC.RECONVERGENT B0 ;  /* 0x0000000000007941 */ /* 0x000fea0003800200 */
.L_x_951:
        /* <DEDUP_REMOVED lines=10> */
.L_x_954:
[----:B------:R-:W-:Y:S05]  /*10c0*/  BSYNC.RECONVERGENT B0 ;  /* 0x0000000000007941 */ /* 0x000fea0003800200 */
.L_x_953:
        /* <DEDUP_REMOVED lines=10> */
.L_x_956:
[----:B------:R-:W-:Y:S05]  /*1170*/  BSYNC.RECONVERGENT B0 ;  /* 0x0000000000007941 */ /* 0x000fea0003800200 */
.L_x_955:
        /* <DEDUP_REMOVED lines=10> */
.L_x_941:
        /* <DEDUP_REMOVED lines=22> */
.L_x_957:
[----:B------:R-:W1:Y:S01]  /*1380*/  LDCU.64 UR10, c[0x0][0x3b8] ;  /* 0x00007700ff0a77ac */ /* 0x000e620008000a00 */
[----:B------:R-:W-:-:S04]  /*1390*/  UIADD3 UR6, UPT, UPT, UR13, UR14, URZ ;  /* 0x0000000e0d067290 */ /* 0x000fc8000fffe0ff */
[----:B-1----:R-:W-:Y:S02]  /*13a0*/  UIMAD.WIDE.U32 UR16, UR6, UR10, URZ ;  /* 0x0000000a061072a5 */ /* 0x002fe4000f8e00ff */
[----:B------:R-:W-:-:S04]  /*13b0*/  UIMAD UR6, UR6, UR11, URZ ;  /* 0x0000000b060672a4 */ /* 0x000fc8000f8e02ff */
[----:B------:R-:W-:Y:S02]  /*13c0*/  UIADD3 UR6, UPT, UPT, UR17, UR6, URZ ;  /* 0x0000000611067290 */ /* 0x000fe4000fffe0ff */
.L_x_958:
        /* <DEDUP_REMOVED lines=38> */
.L_x_959:
[----:B------:R-:W1:Y:S01]  /*1630*/  LDCU.64 UR8, c[0x0][0x3c0] ;  /* 0x00007800ff0877ac */ /* 0x000e620008000a00 */
[----:B------:R-:W-:-:S04]  /*1640*/  UIADD3 UR13, UPT, UPT, UR13, UR14, URZ ;  /* 0x0000000e0d0d7290 */ /* 0x000fc8000fffe0ff */
[----:B-1----:R-:W-:Y:S02]  /*1650*/  UIMAD.WIDE.U32 UR4, UR13, UR8, URZ ;  /* 0x000000080d0472a5 */ /* 0x002fe4000f8e00ff */
[----:B------:R-:W-:-:S04]  /*1660*/  UIMAD UR13, UR13, UR9, URZ ;  /* 0x000000090d0d72a4 */ /* 0x000fc8000f8e02ff */
[----:B------:R-:W-:-:S12]  /*1670*/  UIADD3 UR5, UPT, UPT, UR5, UR13, URZ ;  /* 0x0000000d05057290 */ /* 0x000fd8000fffe0ff */
.L_x_960:
[----:B------:R-:W-:Y:S01]  /*1680*/  IMAD.SHL.U32 R241, R222, 0x8, RZ ;  /* 0x00000008def17824 */ /* 0x000fe200078e00ff */
[----:B------:R-:W-:Y:S01]  /*1690*/  SHF.R.U32.HI R0, RZ, 0x3, R222 ;  /* 0x00000003ff007819 */ /* 0x000fe200000116de */
[----:B------:R-:W1:Y:S01]  /*16a0*/  LDCU.64 UR14, c[0x0][0x390] ;  /* 0x00007200ff0e77ac */ /* 0x000e620008000a00 */
[----:B------:R-:W-:Y:S01]  /*16b0*/  SHF.R.S32.HI R11, RZ, 0x1f, R4 ;  /* 0x0000001fff0b7819 */ /* 0x000fe20000011404 */
[----:B------:R-:W2:Y:S01]  /*16c0*/  S2R R3, SR_CTAID.X ;  /* 0x0000000000037919 */ /* 0x000ea20000002500 */
[C---:B------:R-:W-:Y:S01]  /*16d0*/  LOP3.LUT R223, R241.reuse, 0x38, RZ, 0xc0, !PT ;  /* 0x00000038f1df7812 */ /* 0x040fe200078ec0ff */
[----:B------:R-:W3:Y:S01]  /*16e0*/  S2UR UR28, SR_CgaCtaId ;  /* 0x00000000001c79c3 */ /* 0x000ee20000008800 */
[----:B------:R-:W-:Y:S01]  /*16f0*/  LOP3.LUT R5, R241, 0x1f8, RZ, 0xc0, !PT ;  /* 0x000001f8f1057812 */ /* 0x000fe200078ec0ff */
[----:B------:R-:W4:Y:S01]  /*1700*/  LDCU.64 UR12, c[0x0][0x3c8] ;  /* 0x00007900ff0c77ac */ /* 0x000f220008000a00 */
[C---:B------:R-:W-:Y:S01]  /*1710*/  IADD3 R6, P1, PT, R223.reuse, UR16, RZ ;  /* 0x00000010df067c10 */ /* 0x040fe2000ff3e0ff */
[----:B------:R-:W-:Y:S01]  /*1720*/  BSSY.RECONVERGENT B0, `(.L_x_961) ;  /* 0x0000051000007945 */ /* 0x000fe20003800200 */
[----:B------:R-:W-:Y:S01]  /*1730*/  IADD3 R14, P0, PT, R223, UR4, RZ ;  /* 0x00000004df0e7c10 */ /* 0x000fe2000ff1e0ff */
[----:B------:R-:W5:Y:S01]  /*1740*/  LDCU.64 UR16, c[0x0][0x388] ;  /* 0x00007100ff1077ac */ /* 0x000f620008000a00 */
[----:B------:R-:W-:Y:S01]  /*1750*/  LOP3.LUT R9, R241, 0x1e00, RZ, 0xc0, !PT ;  /* 0x00001e00f1097812 */ /* 0x000fe200078ec0ff */
[----:B------:R-:W-:Y:S01]  /*1760*/  IMAD.X R7, RZ, RZ, UR6, P1 ;  /* 0x00000006ff077e24 */ /* 0x000fe200088e06ff */
[----:B------:R-:W-:Y:S01]  /*1770*/  LOP3.LUT R236, R5, 0x38, R222, 0x78, !PT ;  /* 0x0000003805ec7812 */ /* 0x000fe200078e78de */
[----:B------:R-:W-:Y:S01]  /*1780*/  IMAD.X R15, RZ, RZ, UR5, P0 ;  /* 0x00000005ff0f7e24 */ /* 0x000fe200080e06ff */
[----:B------:R-:W1:Y:S01]  /*1790*/  LDCU.128 UR4, c[0x0][0x3d0] ;  /* 0x00007a00ff0477ac */ /* 0x000e620008000c00 */
[----:B------:R-:W-:Y:S01]  /*17a0*/  IMAD.WIDE.U32 R6, R0, UR10, R6 ;  /* 0x0000000a00067c25 */ /* 0x000fe2000f8e0006 */
[----:B------:R-:W-:-:S02]  /*17b0*/  IADD3 R8, P0, PT, R223, UR26, RZ ;  /* 0x0000001adf087c10 */ /* 0x000fc4000ff1e0ff */
[----:B------:R-:W-:Y:S01]  /*17c0*/  LOP3.LUT R236, R236, R9, RZ, 0xfc, !PT ;  /* 0x00000009ecec7212 */ /* 0x000fe200078efcff */
[C---:B------:R-:W-:Y:S01]  /*17d0*/  IMAD.WIDE.U32 R14, R0.reuse, UR8, R14 ;  /* 0x00000008000e7c25 */ /* 0x040fe2000f8e000e */
[C---:B------:R-:W-:Y:S02]  /*17e0*/  LOP3.LUT R240, R223.reuse, 0x40, RZ, 0xfc, !PT ;  /* 0x00000040dff07812 */ /* 0x040fe400078efcff */
[C---:B------:R-:W-:Y:S01]  /*17f0*/  LOP3.LUT R239, R223.reuse, 0x80, RZ, 0xfc, !PT ;  /* 0x00000080dfef7812 */ /* 0x040fe200078efcff */
[C---:B------:R-:W-:Y:S01]  /*1800*/  IMAD R7, R0.reuse, UR11, R7 ;  /* 0x0000000b00077c24 */ /* 0x040fe2000f8e0207 */
[----:B------:R-:W-:Y:S01]  /*1810*/  LOP3.LUT R238, R223, 0xc0, RZ, 0xfc, !PT ;  /* 0x000000c0dfee7812 */ /* 0x000fe200078efcff */
[----:B------:R-:W-:Y:S02]  /*1820*/  IMAD R15, R0, UR9, R15 ;  /* 0x00000009000f7c24 */ /* 0x000fe4000f8e020f */
[----:B------:R-:W-:Y:S02]  /*1830*/  IMAD.X R9, RZ, RZ, UR24, P0 ;  /* 0x00000018ff097e24 */ /* 0x000fe400080e06ff */
[----:B----4-:R-:W-:-:S02]  /*1840*/  IMAD.U32 R10, RZ, RZ, UR12 ;  /* 0x0000000cff0a7e24 */ /* 0x010fc4000f8e00ff */
[C---:B-1----:R-:W-:Y:S02]  /*1850*/  IMAD R13, R11.reuse, UR4, RZ ;  /* 0x000000040b0d7c24 */ /* 0x042fe4000f8e02ff */
[----:B------:R-:W-:Y:S02]  /*1860*/  IMAD R11, R11, UR6, RZ ;  /* 0x000000060b0b7c24 */ /* 0x000fe4000f8e02ff */
        /* <DEDUP_REMOVED lines=8> */
[----:B------:R-:W-:Y:S01]  /*18f0*/  IMAD.IADD R234, R7, 0x1, R13 ;  /* 0x0000000107ea7824 */ /* 0x000fe200078e020d */
[----:B------:R-:W-:Y:S01]  /*1900*/  LEA R233, P0, R4, UR14, 0x1 ;  /* 0x0000000e04e97c11 */ /* 0x000fe2000f8008ff */
[----:B------:R-:W-:Y:S01]  /*1910*/  UIADD3 UR14, UPT, UPT, -UR25, UR27, URZ ;  /* 0x0000001b190e7290 */ /* 0x000fe2000fffe1ff */
[----:B------:R-:W-:Y:S02]  /*1920*/  IMAD.IADD R232, R5, 0x1, R11 ;  /* 0x0000000105e87824 */ /* 0x000fe400078e020b */
[----:B------:R-:W-:Y:S01]  /*1930*/  IMAD.WIDE.U32 R10, R10, UR23, R8 ;  /* 0x000000170a0a7c25 */ /* 0x000fe2000f8e0008 */
[----:B------:R-:W-:-:S02]  /*1940*/  LEA.HI.X R234, R6, UR17, R234, 0x1, P1 ;  /* 0x0000001106ea7c11 */ /* 0x000fc400088f0cea */
[C---:B------:R-:W-:Y:S01]  /*1950*/  ISETP.GE.AND P2, PT, R0.reuse, UR14, PT ;  /* 0x0000000e00007c0c */ /* 0x040fe2000bf46270 */
[----:B------:R-:W-:Y:S01]  /*1960*/  IMAD.U32 R15, RZ, RZ, UR13 ;  /* 0x0000000dff0f7e24 */ /* 0x000fe2000f8e00ff */
[C---:B--2---:R-:W-:Y:S01]  /*1970*/  LEA R7, P1, R3.reuse, R0, 0x6 ;  /* 0x0000000003077211 */ /* 0x044fe200078230ff */
[----:B------:R-:W-:Y:S01]  /*1980*/  VIADD R6, R0, 0x10 ;  /* 0x0000001000067836 */ /* 0x000fe20000000000 */
[----:B------:R-:W-:Y:S01]  /*1990*/  LEA.HI.X R232, R4, UR15, R232, 0x1, P0 ;  /* 0x0000000f04e87c11 */ /* 0x000fe200080f0ce8 */
[----:B------:R-:W-:Y:S01]  /*19a0*/  VIADD R5, R0, 0x20 ;  /* 0x0000002000057836 */ /* 0x000fe20000000000 */
[----:B------:R-:W-:Y:S01]  /*19b0*/  LEA.HI.X R3, R3, RZ, RZ, 0x6, P1 ;  /* 0x000000ff03037211 */ /* 0x000fe200008f34ff */
[----:B------:R-:W-:Y:S01]  /*19c0*/  IMAD R15, R15, UR23, R11 ;  /* 0x000000170f0f7c24 */ /* 0x000fe2000f8e020b */
[----:B------:R-:W-:Y:S01]  /*19d0*/  ISETP.GE.AND P0, PT, R6, UR14, PT ;  /* 0x0000000e06007c0c */ /* 0x000fe2000bf06270 */
[----:B------:R-:W-:Y:S01]  /*19e0*/  VIADD R4, R0, 0x30 ;  /* 0x0000003000047836 */ /* 0x000fe20000000000 */
[----:B------:R-:W-:-:S03]  /*19f0*/  ISETP.GE.AND P6, PT, R5, UR14, PT ;  /* 0x0000000e05007c0c */ /* 0x000fc6000bfc6270 */
        /* <DEDUP_REMOVED lines=35> */
.L_x_962:
[----:B------:R-:W-:Y:S05]  /*1c30*/  BSYNC.RECONVERGENT B0 ;  /* 0x0000000000007941 */ /* 0x000fea0003800200 */
.L_x_961:
        /* <DEDUP_REMOVED lines=40> */
.L_x_964:
[----:B------:R-:W-:Y:S05]  /*1ec0*/  BSYNC.RECONVERGENT B0 ;  /* 0x0000000000007941 */ /* 0x000fea0003800200 */
.L_x_963:
        /* <DEDUP_REMOVED lines=39> */
.L_x_966:
[----:B------:R-:W-:Y:S05]  /*2140*/  BSYNC.RECONVERGENT B0 ;  /* 0x0000000000007941 */ /* 0x000fea0003800200 */
.L_x_965:
        /* <DEDUP_REMOVED lines=39> */
.L_x_968:
[----:B------:R-:W-:Y:S05]  /*23c0*/  BSYNC.RECONVERGENT B0 ;  /* 0x0000000000007941 */ /* 0x000fea0003800200 */
.L_x_967:
        /* <DEDUP_REMOVED lines=43> */
.L_x_970:
[----:B------:R-:W-:Y:S05]  /*2680*/  BSYNC.RECONVERGENT B0 ;  /* 0x0000000000007941 */ /* 0x000fea0003800200 */
.L_x_969:
        /* <DEDUP_REMOVED lines=10> */
[----:B----4-:R-:W-:Y:S01]  /*2730*/  IMAD.U32 R3, RZ, RZ, UR15 ;  /* 0x0000000fff037e24 */ /* 0x010fe2000f8e00ff */
        /* <DEDUP_REMOVED lines=26> */
.L_x_972:
[----:B------:R-:W-:Y:S05]  /*28e0*/  BSYNC.RECONVERGENT B0 ;  /* 0x0000000000007941 */ /* 0x000fea0003800200 */
.L_x_971:
        /* <DEDUP_REMOVED lines=11> */
[----:B----4-:R-:W-:Y:S01]  /*29a0*/  IMAD.U32 R3, RZ, RZ, UR15 ;  /* 0x0000000fff037e24 */ /* 0x010fe2000f8e00ff */
        /* <DEDUP_REMOVED lines=25> */
.L_x_974:
[----:B------:R-:W-:Y:S05]  /*2b40*/  BSYNC.RECONVERGENT B0 ;  /* 0x0000000000007941 */ /* 0x000fea0003800200 */
.L_x_973:
        /* <DEDUP_REMOVED lines=37> */
.L_x_976:
[----:B------:R-:W-:Y:S05]  /*2da0*/  BSYNC.RECONVERGENT B0 ;  /* 0x0000000000007941 */ /* 0x000fea0003800200 */
.L_x_975:
        /* <DEDUP_REMOVED lines=15> */
[----:B--23--:R-:W-:Y:S02]  /*2ea0*/  IMAD.U32 R8, RZ, RZ, UR28 ;  /* 0x0000001cff087e24 */ /* 0x00cfe4000f8e00ff */
[----:B------:R-:W-:Y:S02]  /*2eb0*/  IMAD.U32 R7, RZ, RZ, UR7 ;  /* 0x00000007ff077e24 */ /* 0x000fe4000f8e00ff */
[----:B------:R-:W-:Y:S01]  /*2ec0*/  IMAD.U32 R9, RZ, RZ, UR29 ;  /* 0x0000001dff097e24 */ /* 0x000fe2000f8e00ff */
[----:B------:R-:W-:-:S04]  /*2ed0*/  LEA R10, P4, R8, R233, 0x1 ;  /* 0x000000e9080a7211 */ /* 0x000fc800078808ff */
        /* <DEDUP_REMOVED lines=26> */
.L_x_978:
[----:B------:R4:W-:Y:S04]  /*3080*/  STS.128 [R236+0x10000], RZ ;  /* 0x010000ffec007388 */ /* 0x0009e80000000c00 */
[----:B------:R4:W-:Y:S04]  /*3090*/  STS.128 [R236+0x12000], RZ ;  /* 0x012000ffec007388 */ /* 0x0009e80000000c00 */
[----:B------:R4:W-:Y:S04]  /*30a0*/  STS.128 [R236+0x14000], RZ ;  /* 0x014000ffec007388 */ /* 0x0009e80000000c00 */
[----:B------:R4:W-:Y:S02]  /*30b0*/  STS.128 [R236+0x16000], RZ ;  /* 0x016000ffec007388 */ /* 0x0009e40000000c00 */
.L_x_979:
[----:B------:R-:W-:Y:S05]  /*30c0*/  BSYNC.RECONVERGENT B0 ;  /* 0x0000000000007941 */ /* 0x000fea0003800200 */
.L_x_977:
        /* <DEDUP_REMOVED lines=47> */
.L_x_981:
[----:B------:R-:W-:Y:S05]  /*33c0*/  BSYNC.RECONVERGENT B0 ;  /* 0x0000000000007941 */ /* 0x000fea0003800200 */
.L_x_980:
        /* <DEDUP_REMOVED lines=41> */
.L_x_983:
[----:B------:R-:W-:Y:S05]  /*3660*/  BSYNC.RECONVERGENT B0 ;  /* 0x0000000000007941 */ /* 0x000fea0003800200 */
.L_x_982:
        /* <DEDUP_REMOVED lines=41> */
.L_x_985:
[----:B------:R-:W-:Y:S05]  /*3900*/  BSYNC.RECONVERGENT B0 ;  /* 0x0000000000007941 */ /* 0x000fea0003800200 */
.L_x_984:
[----:B------:R-:W-:Y:S01]  /*3910*/  LDSM.16.M88.4 R48, [R89] ;  /* 0x000000005930783b */ /* 0x000fe20000000200 */
[----:B------:R-:W-:Y:S01]  /*3920*/  IMAD.MOV.U32 R80, RZ, RZ, 0x20 ;  /* 0x00000020ff507424 */ /* 0x000fe200078e00ff */
[----:B------:R-:W-:Y:S01]  /*3930*/  LOP3.LUT P2, RZ, R222, 0x2, RZ, 0xc0, !PT ;  /* 0x00000002deff7812 */ /* 0x000fe2000784c0ff */
[----:B------:R-:W-:Y:S01]  /*3940*/  VIADD R83, R86, UR5 ;  /* 0x0000000556537c36 */ /* 0x000fe20008000000 */
[----:B------:R-:W5:Y:S01]  /*3950*/  LDSM.16.M88.4 R32, [R86+UR5+0x8000] ;  /* 0x008000055620783b */ /* 0x000f620008000200 */
[----:B------:R-:W-:Y:S01]  /*3960*/  IMAD.MOV.U32 R82, RZ, RZ, 0x40 ;  /* 0x00000040ff527424 */ /* 0x000fe200078e00ff */
[----:B------:R-:W-:Y:S01]  /*3970*/  SEL R80, R80, 0xffffffe0, !P2 ;  /* 0xffffffe050507807 */ /* 0x000fe20005000000 */
[----:B------:R-:W4:Y:S01]  /*3980*/  LDCU UR4, c[0x0][0x50c] ;  /* 0x0000a180ff0477ac */ /* 0x000f220008000800 */
[----:B------:R-:W4:Y:S01]  /*3990*/  LDSM.16.M88.4 R24, [R86+UR5+0x8800] ;  /* 0x008800055618783b */ /* 0x000f220008000200 */
[----:B------:R-:W-:Y:S02]  /*39a0*/  LOP3.LUT P0, RZ, R222, 0x4, RZ, 0xc0, !PT ;  /* 0x00000004deff7812 */ /* 0x000fe4000780c0ff */
[--C-:B------:R-:W-:Y:S01]  /*39b0*/  IMAD.IADD R88, R89, 0x1, R80.reuse ;  /* 0x0000000159587824 */ /* 0x100fe200078e0250 */
[----:B------:R-:W4:Y:S01]  /*39c0*/  LDSM.16.M88.4 R56, [R86+UR5+0x9000] ;  /* 0x009000055638783b */ /* 0x000f220008000200 */
[----:B------:R-:W-:Y:S01]  /*39d0*/  IMAD.IADD R84, R83, 0x1, R80 ;  /* 0x0000000153547824 */ /* 0x000fe200078e0250 */
[----:B------:R-:W-:Y:S01]  /*39e0*/  SEL R82, R82, 0xffffffc0, !P0 ;  /* 0xffffffc052527807 */ /* 0x000fe20004000000 */
[----:B------:R-:W-:Y:S01]  /*39f0*/  UISETP.GE.U32.AND UP1, UPT, UR22, 0x41, UPT ;  /* 0x000000411600788c */ /* 0x000fe2000bf26070 */
[----:B-1----:R-:W1:Y:S03]  /*3a00*/  LDSM.16.M88.4 R4, [R86+UR5+0x9800] ;  /* 0x009800055604783b */ /* 0x002e660008000200 */
[--C-:B------:R-:W-:Y:S01]  /*3a10*/  IMAD.IADD R87, R89, 0x1, R82.reuse ;  /* 0x0000000159577824 */ /* 0x100fe200078e0252 */
[----:B------:R-:W-:Y:S01]  /*3a20*/  LDSM.16.M88.4 R16, [R88] ;  /* 0x000000005810783b */ /* 0x000fe20000000200 */
[----:B------:R-:W-:-:S02]  /*3a30*/  IMAD.IADD R83, R83, 0x1, R82 ;  /* 0x0000000153537824 */ /* 0x000fc400078e0252 */
        /* <DEDUP_REMOVED lines=8> */
[----:B--23--:R-:W2:Y:S04]  /*3ac0*/  LDSM.16.M88.4 R8, [R83+0x8000] ;  /* 0x008000005308783b */ /* 0x00cea80000000200 */
[----:B------:R-:W-:Y:S01]  /*3ad0*/  LDSM.16.M88.4 R68, [R89+0x2000] ;  /* 0x002000005944783b */ /* 0x000fe20000000200 */
[C---:B----4-:R-:W-:Y:S03]  /*3ae0*/  HMMA.16816.F32 R28, R48.reuse, R24, RZ ;  /* 0x00000018301c723c */ /* 0x050fe600000018ff */
[----:B------:R-:W-:Y:S04]  /*3af0*/  LDSM.16.M88.4 R72, [R86+UR5+0xb800] ;  /* 0x00b800055648783b */ /* 0x000fe80008000200 */
[----:B------:R-:W-:Y:S01]  /*3b00*/  LDSM.16.M88.4 R76, [R81+0xc000] ;  /* 0x00c00000514c783b */ /* 0x000fe20000000200 */
[C---:B------:R-:W-:Y:S03]  /*3b10*/  HMMA.16816.F32 R60, R48.reuse, R56, RZ ;  /* 0x00000038303c723c */ /* 0x040fe600000018ff */
        /* <DEDUP_REMOVED lines=31> */
[----:B------:R-:W4:Y:S04]  /*3d10*/  LDSM.16.M88.4 R20, [R86+UR5+0xa000] ;  /* 0x00a000055614783b */ /* 0x000f280008000200 */
[----:B------:R-:W-:Y:S03]  /*3d20*/  LDSM.16.M88.4 R44, [R84+0xa000] ;  /* 0x00a00000542c783b */ /* 0x000fe60000000200 */
[C---:B--2---:R-:W-:Y:S08]  /*3d30*/  HMMA.16816.F32 R12, R8.reuse, R16, R12 ;  /* 0x00000010080c723c */ /* 0x044ff0000000180c */
[C---:B------:R-:W-:Y:S01]  /*3d40*/  HMMA.16816.F32 R32, R8.reuse, R18, R32 ;  /* 0x000000120820723c */ /* 0x040fe20000001820 */
[----:B------:R-:W2:Y:S07]  /*3d50*/  LDSM.16.M88.4 R16, [R86+UR5+0xa800] ;  /* 0x00a800055610783b */ /* 0x000eae0008000200 */
[C---:B-1----:R-:W-:Y:S08]  /*3d60*/  HMMA.16816.F32 R28, R8.reuse, R4, R28 ;  /* 0x00000004081c723c */ /* 0x042ff0000000181c */
[C---:B------:R-:W-:Y:S01]  /*3d70*/  HMMA.16816.F32 R24, R8.reuse, R6, R24 ;  /* 0x000000060818723c */ /* 0x040fe20000001818 */
[----:B------:R-:W1:Y:S07]  /*3d80*/  LDSM.16.M88.4 R4, [R86+UR5+0xb000] ;  /* 0x00b000055604783b */ /* 0x000e6e0008000200 */
[C---:B------:R-:W-:Y:S08]  /*3d90*/  HMMA.16816.F32 R60, R8.reuse, R40, R60 ;  /* 0x00000028083c723c */ /* 0x040ff0000000183c */
[C---:B------:R-:W-:Y:S01]  /*3da0*/  HMMA.16816.F32 R56, R8.reuse, R42, R56 ;  /* 0x0000002a0838723c */ /* 0x040fe20000001838 */
[----:B------:R-:W-:Y:S07]  /*3db0*/  LDSM.16.M88.4 R40, [R84+0xa800] ;  /* 0x00a800005428783b */ /* 0x000fee0000000200 */
[C---:B---3--:R-:W-:Y:S08]  /*3dc0*/  HMMA.16816.F32 R52, R8.reuse, R36, R52 ;  /* 0x000000240834723c */ /* 0x048ff00000001834 */
[----:B------:R-:W-:Y:S01]  /*3dd0*/  HMMA.16816.F32 R48, R8, R38, R48 ;  /* 0x000000260830723c */ /* 0x000fe20000001830 */
[----:B------:R-:W3:Y:S04]  /*3de0*/  LDSM.16.M88.4 R36, [R88+0x2000] ;  /* 0x002000005824783b */ /* 0x000ee80000000200 */
[----:B------:R-:W5:Y:S03]  /*3df0*/  LDSM.16.M88.4 R8, [R84+0xb000] ;  /* 0x00b000005408783b */ /* 0x000f660000000200 */
        /* <DEDUP_REMOVED lines=29> */
[C---:B-1----:R-:W-:Y:S08]  /*3fd0*/  HMMA.16816.F32 R28, R16.reuse, R4, R28 ;  /* 0x00000004101c723c */ /* 0x042ff0000000181c */
[C---:B------:R-:W-:Y:S01]  /*3fe0*/  HMMA.16816.F32 R24, R16.reuse, R6, R24 ;  /* 0x000000061018723c */ /* 0x040fe20000001818 */
[----:B------:R-:W1:Y:S07]  /*3ff0*/  LDSM.16.M88.4 R4, [R86+UR5+0xc000] ;  /* 0x00c000055604783b */ /* 0x000e6e0008000200 */
[C---:B----4-:R-:W-:Y:S08]  /*4000*/  HMMA.16816.F32 R60, R16.reuse, R72, R60 ;  /* 0x00000048103c723c */ /* 0x050ff0000000183c */
[C---:B------:R-:W-:Y:S01]  /*4010*/  HMMA.16816.F32 R56, R16.reuse, R74, R56 ;  /* 0x0000004a1038723c */ /* 0x040fe20000001838 */
[----:B------:R-:W-:Y:S07]  /*4020*/  LDSM.16.M88.4 R72, [R87+0x4000] ;  /* 0x004000005748783b */ /* 0x000fee0000000200 */
        /* <DEDUP_REMOVED lines=9> */
[----:B------:R-:W-:Y:S07]  /*40c0*/  LDSM.16.M88.4 R68, [R83+0xd000] ;  /* 0x00d000005344783b */ /* 0x000fee0000000200 */
[C---:B------:R-:W-:Y:S08]  /*40d0*/  HMMA.16816.F32 R60, R8.reuse, R64, R60 ;  /* 0x00000040083c723c */ /* 0x040ff0000000183c */
[C---:B------:R-:W-:Y:S01]  /*40e0*/  HMMA.16816.F32 R56, R8.reuse, R66, R56 ;  /* 0x000000420838723c */ /* 0x040fe20000001838 */
[----:B------:R-:W-:Y:S07]  /*40f0*/  LDSM.16.M88.4 R64, [R83+0xd800] ;  /* 0x00d800005340783b */ /* 0x000fee0000000200 */
[C---:B--2---:R-:W-:Y:S08]  /*4100*/  HMMA.16816.F32 R52, R8.reuse, R20, R52 ;  /* 0x000000140834723c */ /* 0x044ff00000001834 */
[----:B------:R-:W-:Y:S01]  /*4110*/  HMMA.16816.F32 R48, R8, R22, R48 ;  /* 0x000000160830723c */ /* 0x000fe20000001830 */
[----:B------:R-:W-:Y:S04]  /*4120*/  LDSM.16.M88.4 R8, [R88+0x4000] ;  /* 0x004000005808783b */ /* 0x000fe80000000200 */
[----:B------:R-:W-:Y:S03]  /*4130*/  LDSM.16.M88.4 R20, [R84+0xc000] ;  /* 0x00c000005414783b */ /* 0x000fe60000000200 */
[C---:B-1----:R-:W-:Y:S08]  /*4140*/  HMMA.16816.F32 R12, R36.reuse, R4, R12 ;  /* 0x00000004240c723c */ /* 0x042ff0000000180c */
        /* <DEDUP_REMOVED lines=8> */
[C---:B-----5:R-:W-:Y:S08]  /*41d0*/  HMMA.16816.F32 R52, R36.reuse, R44, R52 ;  /* 0x0000002c2434723c */ /* 0x060ff00000001834 */
        /* <DEDUP_REMOVED lines=11> */
[----:B------:R-:W2:Y:S07]  /*4290*/  LDSM.16.M88.4 R16, [R86+UR5+0xe000] ;  /* 0x00e000055610783b */ /* 0x000eae0008000200 */
[C---:B---3--:R-:W-:Y:S08]  /*42a0*/  HMMA.16816.F32 R12, R72.reuse, R36, R12 ;  /* 0x00000024480c723c */ /* 0x048ff0000000180c */
[----:B------:R-:W-:Y:S01]  /*42b0*/  HMMA.16816.F32 R32, R72, R38, R32 ;  /* 0x000000264820723c */ /* 0x000fe20000001820 */
[----:B------:R-:W-:Y:S07]  /*42c0*/  LDSM.16.M88.4 R36, [R81+0xd000] ;  /* 0x00d000005124783b */ /* 0x000fee0000000200 */
[C---:B------:R-:W-:Y:S08]  /*42d0*/  HMMA.16816.F32 R52, R8.reuse, R40, R52 ;  /* 0x000000280834723c */ /* 0x040ff00000001834 */
[----:B------:R-:W-:Y:S01]  /*42e0*/  HMMA.16816.F32 R48, R8, R42, R48 ;  /* 0x0000002a0830723c */ /* 0x000fe20000001830 */
[----:B------:R-:W3:Y:S04]  /*42f0*/  LDSM.16.M88.4 R40, [R81+0xc800] ;  /* 0x00c800005128783b */ /* 0x000ee80000000200 */
[----:B------:R-:W-:Y:S03]  /*4300*/  LDSM.16.M88.4 R8, [R88+0x6000] ;  /* 0x006000005808783b */ /* 0x000fe60000000200 */
[C---:B-1----:R-:W-:Y:S01]  /*4310*/  HMMA.16816.F32 R28, R72.reuse, R4, R28 ;  /* 0x00000004481c723c */ /* 0x042fe2000000181c */
[----:B------:R-:W-:Y:S07]  /*4320*/  LDSM.16.M88.4 R88, [R86+UR5+0xf000] ;  /* 0x00f000055658783b */ /* 0x000fee0008000200 */
[----:B------:R-:W-:Y:S01]  /*4330*/  HMMA.16816.F32 R24, R72, R6, R24 ;  /* 0x000000064818723c */ /* 0x000fe20000001818 */
[----:B------:R-:W1:Y:S07]  /*4340*/  LDSM.16.M88.4 R4, [R84+0xe000] ;  /* 0x00e000005404783b */ /* 0x000e6e0000000200 */
[C---:B------:R-:W-:Y:S08]  /*4350*/  HMMA.16816.F32 R12, R44.reuse, R76, R12 ;  /* 0x0000004c2c0c723c */ /* 0x040ff0000000180c */
[----:B------:R-:W-:Y:S01]  /*4360*/  HMMA.16816.F32 R32, R44, R78, R32 ;  /* 0x0000004e2c20723c */ /* 0x000fe20000001820 */
        /* <DEDUP_REMOVED lines=8> */
[C---:B--2---:R-:W-:Y:S08]  /*43f0*/  HMMA.16816.F32 R12, R20.reuse, R16, R12 ;  /* 0x00000010140c723c */ /* 0x044ff0000000180c */
[----:B------:R-:W-:Y:S01]  /*4400*/  HMMA.16816.F32 R32, R20, R18, R32 ;  /* 0x000000121420723c */ /* 0x000fe20000001820 */
[----:B------:R-:W-:Y:S07]  /*4410*/  LDSM.16.M88.4 R16, [R84+0xe800] ;  /* 0x00e800005410783b */ /* 0x000fee0000000200 */
[C---:B---3--:R-:W-:Y:S08]  /*4420*/  HMMA.16816.F32 R28, R44.reuse, R40, R28 ;  /* 0x000000282c1c723c */ /* 0x048ff0000000181c */
[----:B------:R-:W-:Y:S01]  /*4430*/  HMMA.16816.F32 R24, R44, R42, R24 ;  /* 0x0000002a2c18723c */ /* 0x000fe20000001818 */
[----:B------:R-:W2:Y:S07]  /*4440*/  LDSM.16.M88.4 R40, [R81+0xe000] ;  /* 0x00e000005128783b */ /* 0x000eae0000000200 */
[----:B-1----:R-:W-:Y:S08]  /*4450*/  HMMA.16816.F32 R12, R8, R4, R12 ;  /* 0x00000004080c723c */ /* 0x002ff0000000180c */
[C---:B------:R-:W-:Y:S08]  /*4460*/  HMMA.16816.F32 R60, R44.reuse, R36, R60 ;  /* 0x000000242c3c723c */ /* 0x040ff0000000183c */
[----:B------:R-:W-:Y:S01]  /*4470*/  HMMA.16816.F32 R56, R44, R38, R56 ;  /* 0x000000262c38723c */ /* 0x000fe20000001838 */
[----:B------:R-:W1:Y:S07]  /*4480*/  LDSM.16.M88.4 R36, [R86+UR5+0xe800] ;  /* 0x00e800055624783b */ /* 0x000e6e0008000200 */
[----:B------:R-:W-:Y:S01]  /*4490*/  HMMA.16816.F32 R32, R8, R6, R32 ;  /* 0x000000060820723c */ /* 0x000fe20000001820 */
[----:B------:R-:W-:Y:S07]  /*44a0*/  LDSM.16.M88.4 R4, [R83+0xe800] ;  /* 0x00e800005304783b */ /* 0x000fee0000000200 */
[----:B----4-:R-:W-:Y:S08]  /*44b0*/  HMMA.16816.F32 R12, R72, R68, R12 ;  /* 0x00000044480c723c */ /* 0x010ff0000000180c */
[----:B-----5:R-:W-:Y:S08]  /*44c0*/  HMMA.16816.F32 R52, R44, R64, R52 ;  /* 0x000000402c34723c */ /* 0x020ff00000001834 */
[----:B------:R-:W-:Y:S08]  /*44d0*/  HMMA.16816.F32 R32, R72, R70, R32 ;  /* 0x000000464820723c */ /* 0x000ff00000001820 */
[----:B--2---:R-:W-:Y:S08]  /*44e0*/  HMMA.16816.F32 R12, R76, R40, R12 ;  /* 0x000000284c0c723c */ /* 0x004ff0000000180c */
[----:B-1----:R-:W-:Y:S08]  /*44f0*/  HMMA.16816.F32 R28, R20, R36, R28 ;  /* 0x00000024141c723c */ /* 0x002ff0000000181c */
[----:B------:R-:W-:Y:S01]  /*4500*/  HMMA.16816.F32 R32, R76, R42, R32 ;  /* 0x0000002a4c20723c */ /* 0x000fe20000001820 */
[----:B------:R-:W1:Y:S02]  /*4510*/  LDSM.16.M88.4 R40, [R84+0xf000] ;  /* 0x00f000005428783b */ /* 0x000e640000000200 */
[----:B------:R-:W-:Y:S01]  /*4520*/  FMUL.FTZ R12, R12, UR4 ;  /* 0x000000040c0c7c20 */ /* 0x000fe20008410000 */
[----:B------:R-:W-:Y:S01]  /*4530*/  FMUL.FTZ R65, R13, UR4 ;  /* 0x000000040d417c20 */ /* 0x000fe20008410000 */
[----:B------:R-:W-:Y:S01]  /*4540*/  FMUL.FTZ R68, R14, UR4 ;  /* 0x000000040e447c20 */ /* 0x000fe20008410000 */
[----:B------:R-:W-:Y:S01]  /*4550*/  FMUL.FTZ R69, R15, UR4 ;  /* 0x000000040f457c20 */ /* 0x000fe20008410000 */
[----:B------:R2:W-:Y:S01]  /*4560*/  MUFU.TANH R64, R12 ;  /* 0x0000000c00407308 */ /* 0x0005e20000002400 */
[----:B------:R-:W-:Y:S07]  /*4570*/  HMMA.16816.F32 R24, R20, R38, R24 ;  /* 0x000000261418723c */ /* 0x000fee0000001818 */
[----:B------:R-:W3:Y:S01]  /*4580*/  MUFU.TANH R68, R68 ;  /* 0x0000004400447308 */ /* 0x000ee20000002400 */
[----:B------:R-:W-:Y:S01]  /*4590*/  HMMA.16816.F32 R36, R8, R16, R28 ;  /* 0x000000100824723c */ /* 0x000fe2000000181c */
[----:B------:R-:W-:Y:S02]  /*45a0*/  LDSM.16.M88.4 R28, [R81+0xe800] ;  /* 0x00e80000511c783b */ /* 0x000fe40000000200 */
[----:B------:R-:W-:Y:S01]  /*45b0*/  FMUL.FTZ R32, R32, UR4 ;  /* 0x0000000420207c20 */ /* 0x000fe20008410000 */
[----:B------:R-:W-:Y:S01]  /*45c0*/  FMUL.FTZ R34, R34, UR4 ;  /* 0x0000000422227c20 */ /* 0x000fe20008410000 */
[----:B------:R-:W-:Y:S01]  /*45d0*/  FMUL.FTZ R33, R33, UR4 ;  /* 0x0000000421217c20 */ /* 0x000fe20008410000 */
[----:B------:R-:W-:Y:S01]  /*45e0*/  FMUL.FTZ R35, R35, UR4 ;  /* 0x0000000423237c20 */ /* 0x000fe20008410000 */
[----:B------:R-:W-:Y:S01]  /*45f0*/  MUFU.TANH R65, R65 ;  /* 0x0000004100417308 */ /* 0x000fe20000002400 */
[----:B------:R-:W-:Y:S01]  /*4600*/  HMMA.16816.F32 R60, R20, R88, R60 ;  /* 0x00000058143c723c */ /* 0x000fe2000000183c */
[----:B--2---:R-:W2:Y:S06]  /*4610*/  LDSM.16.M88.4 R12, [R83+0xf000] ;  /* 0x00f00000530c783b */ /* 0x004eac0000000200 */
[----:B------:R-:W4:Y:S01]  /*4620*/  MUFU.TANH R69, R69 ;  /* 0x0000004500457308 */ /* 0x000f220000002400 */
[----:B------:R-:W-:Y:S01]  /*4630*/  HMMA.16816.F32 R24, R8, R18, R24 ;  /* 0x000000120818723c */ /* 0x000fe20000001818 */
[----:B------:R-:W5:Y:S04]  /*4640*/  LDSM.16.M88.4 R16, [R86+UR5+0xf800] ;  /* 0x00f800055610783b */ /* 0x000f680008000200 */
[----:B------:R-:W3:Y:S02]  /*4650*/  LDSM.16.M88.4 R84, [R84+0xf800] ;  /* 0x00f800005454783b */ /* 0x000ee40000000200 */
[----:B------:R-:W-:Y:S01]  /*4660*/  MUFU.TANH R32, R32 ;  /* 0x0000002000207308 */ /* 0x000fe20000002400 */
[----:B------:R-:W-:Y:S07]  /*4670*/  HMMA.16816.F32 R56, R20, R90, R56 ;  /* 0x0000005a1438723c */ /* 0x000fee0000001838 */
[----:B------:R-:W4:Y:S01]  /*4680*/  MUFU.TANH R34, R34 ;  /* 0x0000002200227308 */ /* 0x000f220000002400 */
[----:B-1----:R-:W-:Y:S07]  /*4690*/  HMMA.16816.F32 R60, R8, R40, R60 ;  /* 0x00000028083c723c */ /* 0x002fee000000183c */
[----:B------:R-:W-:Y:S01]  /*46a0*/  MUFU.TANH R33, R33 ;  /* 0x0000002100217308 */ /* 0x000fe20000002400 */
[----:B------:R-:W-:Y:S07]  /*46b0*/  HMMA.16816.F32 R36, R72, R4, R36 ;  /* 0x000000044824723c */ /* 0x000fee0000001824 */
[----:B------:R-:W1:Y:S01]  /*46c0*/  MUFU.TANH R35, R35 ;  /* 0x0000002300237308 */ /* 0x000e620000002400 */
[----:B------:R-:W-:Y:S08]  /*46d0*/  HMMA.16816.F32 R56, R8, R42, R56 ;  /* 0x0000002a0838723c */ /* 0x000ff00000001838 */
[C---:B------:R-:W-:Y:S01]  /*46e0*/  HMMA.16816.F32 R24, R72.reuse, R6, R24 ;  /* 0x000000064818723c */ /* 0x040fe20000001818 */
[----:B------:R-:W4:Y:S07]  /*46f0*/  LDSM.16.M88.4 R4, [R81+0xf000] ;  /* 0x00f000005104783b */ /* 0x000f2e0000000200 */
[C---:B--2---:R-:W-:Y:S08]  /*4700*/  HMMA.16816.F32 R60, R72.reuse, R12, R60 ;  /* 0x0000000c483c723c */ /* 0x044ff0000000183c */
[----:B------:R-:W-:Y:S01]  /*4710*/  HMMA.16816.F32 R56, R72, R14, R56 ;  /* 0x0000000e4838723c */ /* 0x000fe20000001838 */
[----:B------:R-:W2:Y:S07]  /*4720*/  LDSM.16.M88.4 R12, [R83+0xf800] ;  /* 0x00f80000530c783b */ /* 0x000eae0000000200 */
[----:B-----5:R-:W-:Y:S08]  /*4730*/  HMMA.16816.F32 R52, R20, R16, R52 ;  /* 0x000000101434723c */ /* 0x020ff00000001834 */
[----:B------:R-:W-:Y:S08]  /*4740*/  HMMA.16816.F32 R48, R44, R66, R48 ;  /* 0x000000422c30723c */ /* 0x000ff00000001830 */
[----:B------:R-:W-:Y:S08]  /*4750*/  HMMA.16816.F32 R36, R76, R28, R36 ;  /* 0x0000001c4c24723c */ /* 0x000ff00000001824 */
[----:B---3--:R-:W-:Y:S08]  /*4760*/  HMMA.16816.F32 R52, R8, R84, R52 ;  /* 0x000000540834723c */ /* 0x008ff00000001834 */
[----:B------:R-:W-:Y:S03]  /*4770*/  HMMA.16816.F32 R48, R20, R18, R48 ;  /* 0x000000121430723c */ /* 0x000fe60000001830 */
[----:B------:R-:W-:Y:S01]  /*4780*/  FMUL.FTZ R36, R36, UR4 ;  /* 0x0000000424247c20 */ /* 0x000fe20008410000 */
[----:B------:R-:W-:Y:S01]  /*4790*/  FMUL.FTZ R38, R38, UR4 ;  /* 0x0000000426267c20 */ /* 0x000fe20008410000 */
[----:B------:R-:W-:Y:S01]  /*47a0*/  FMUL.FTZ R37, R37, UR4 ;  /* 0x0000000425257c20 */ /* 0x000fe20008410000 */
[----:B------:R-:W-:-:S02]  /*47b0*/  FMUL.FTZ R16, R39, UR4 ;  /* 0x0000000427107c20 */ /* 0x000fc40008410000 */
[C---:B----4-:R-:W-:Y:S01]  /*47c0*/  HMMA.16816.F32 R56, R76.reuse, R6, R56 ;  /* 0x000000064c38723c */ /* 0x050fe20000001838 */
[----:B------:R-:W-:Y:S01]  /*47d0*/  IMAD.SHL.U32 R7, R222, 0x2, RZ ;  /* 0x00000002de077824 */ /* 0x000fe200078e00ff */
[----:B------:R-:W-:Y:S04]  /*47e0*/  MUFU.TANH R36, R36 ;  /* 0x0000002400247308 */ /* 0x000fe80000002400 */
[----:B------:R-:W-:Y:S02]  /*47f0*/  LOP3.LUT R7, R7, 0x6, RZ, 0xc0, !PT ;  /* 0x0000000607077812 */ /* 0x000fe400078ec0ff */
[----:B------:R-:W-:Y:S01]  /*4800*/  HMMA.16816.F32 R24, R76, R30, R24 ;  /* 0x0000001e4c18723c */ /* 0x000fe20000001818 */
[----:B------:R-:W3:Y:S01]  /*4810*/  LDSM.16.M88.4 R28, [R81+0xf800] ;  /* 0x00f80000511c783b */ /* 0x000ee20000000200 */
[----:B------:R-:W4:Y:S01]  /*4820*/  MUFU.TANH R38, R38 ;  /* 0x0000002600267308 */ /* 0x000f220000002400 */
[----:B------:R-:W-:-:S05]  /*4830*/  DEPBAR.LE SB0, 0x0 ;  /* 0x000080000000791a */ /* 0x000fca0000000000 */
[----:B--2---:R-:W-:Y:S01]  /*4840*/  HMMA.16816.F32 R52, R72, R12, R52 ;  /* 0x0000000c4834723c */ /* 0x004fe20000001834 */
[----:B------:R-:W-:Y:S01]  /*4850*/  IMAD.U32 R12, RZ, RZ, UR13 ;  /* 0x0000000dff0c7e24 */ /* 0x000fe2000f8e00ff */
[----:B------:R-:W-:Y:S01]  /*4860*/  MUFU.TANH R37, R37 ;  /* 0x0000002500257308 */ /* 0x000fe20000002400 */
[----:B------:R-:W-:Y:S01]  /*4870*/  FMUL.FTZ R56, R56, UR4 ;  /* 0x0000000438387c20 */ /* 0x000fe20008410000 */
[----:B------:R-:W-:Y:S01]  /*4880*/  FMUL.FTZ R57, R57, UR4 ;  /* 0x0000000439397c20 */ /* 0x000fe20008410000 */
[----:B------:R-:W-:Y:S02]  /*4890*/  IMAD R12, R12, 0x40, R7 ;  /* 0x000000400c0c7824 */ /* 0x000fe400078e0207 */
[----:B------:R-:W-:Y:S01]  /*48a0*/  FMUL.FTZ R58, R58, UR4 ;  /* 0x000000043a3a7c20 */ /* 0x000fe20008410000 */
[----:B------:R-:W-:Y:S01]  /*48b0*/  FMUL.FTZ R59, R59, UR4 ;  /* 0x000000043b3b7c20 */ /* 0x000fe20008410000 */
[----:B------:R-:W-:Y:S01]  /*48c0*/  HMMA.16816.F32 R48, R8, R86, R48 ;  /* 0x000000560830723c */ /* 0x000fe20000001830 */
[C---:B------:R-:W-:Y:S01]  /*48d0*/  VIADD R6, R12.reuse, 0x9 ;  /* 0x000000090c067836 */ /* 0x040fe20000000000 */
[C---:B------:R-:W-:Y:S01]  /*48e0*/  ISETP.GE.AND P1, PT, R12.reuse, UR22, PT ;  /* 0x000000160c007c0c */ /* 0x040fe2000bf26270 */
[C---:B------:R-:W-:Y:S01]  /*48f0*/  VIADD R7, R12.reuse, 0x8 ;  /* 0x000000080c077836 */ /* 0x040fe20000000000 */
[----:B------:R-:W2:Y:S01]  /*4900*/  MUFU.TANH R16, R16 ;  /* 0x0000001000107308 */ /* 0x000ea20000002400 */
[----:B------:R-:W-:Y:S01]  /*4910*/  VIADD R8, R12, 0x1 ;  /* 0x000000010c087836 */ /* 0x000fe20000000000 */
[----:B------:R-:W-:Y:S01]  /*4920*/  ISETP.GE.AND P4, PT, R6, UR22, PT ;  /* 0x0000001606007c0c */ /* 0x000fe2000bf86270 */
[C---:B------:R-:W-:Y:S01]  /*4930*/  VIADD R6, R12.reuse, 0x10 ;  /* 0x000000100c067836 */ /* 0x040fe20000000000 */
[----:B------:R-:W-:Y:S01]  /*4940*/  HMMA.16816.F32 R60, R76, R4, R60 ;  /* 0x000000044c3c723c */ /* 0x000fe2000000183c */
[----:B------:R-:W-:Y:S01]  /*4950*/  ISETP.GE.AND P5, PT, R7, UR22, PT ;  /* 0x0000001607007c0c */ /* 0x000fe2000bfa6270 */
[----:B------:R-:W-:Y:S01]  /*4960*/  VIADD R7, R12, 0x18 ;  /* 0x000000180c077836 */ /* 0x000fe20000000000 */
[----:B------:R-:W-:Y:S01]  /*4970*/  ISETP.GE.AND P6, PT, R8, UR22, PT ;  /* 0x0000001608007c0c */ /* 0x000fe2000bfc6270 */
[----:B------:R-:W-:Y:S01]  /*4980*/  FMUL.FTZ R17, R24, UR4 ;  /* 0x0000000418117c20 */ /* 0x000fe20008410000 */
[----:B------:R-:W-:Y:S01]  /*4990*/  ISETP.GE.AND P3, PT, R6, UR22, PT ;  /* 0x0000001606007c0c */ /* 0x000fe2000bf66270 */
[----:B------:R-:W-:-:S02]  /*49a0*/  VIADD R6, R12, 0x11 ;  /* 0x000000110c067836 */ /* 0x000fc40000000000 */
[----:B------:R-:W-:Y:S01]  /*49b0*/  FMUL.FTZ R5, R26, UR4 ;  /* 0x000000041a057c20 */ /* 0x000fe20008410000 */
[----:B------:R-:W-:Y:S01]  /*49c0*/  FSEL R68, R68, -INF , !P1 ;  /* 0xff80000044447808 */ /* 0x000fe20004800000 */
[----:B------:R-:W-:Y:S01]  /*49d0*/  VIADD R8, R12, 0x19 ;  /* 0x000000190c087836 */ /* 0x000fe20000000000 */
[----:B------:R-:W-:Y:S01]  /*49e0*/  FSEL R19, R64, -INF , !P1 ;  /* 0xff80000040137808 */ /* 0x000fe20004800000 */
[----:B------:R-:W-:Y:S01]  /*49f0*/  FMUL.FTZ R4, R25, UR4 ;  /* 0x0000000419047c20 */ /* 0x000fe20008410000 */
[----:B------:R-:W-:Y:S01]  /*4a00*/  HMMA.16816.F32 R48, R72, R14, R48 ;  /* 0x0000000e4830723c */ /* 0x000fe20000001830 */
[----:B------:R-:W-:Y:S01]  /*4a10*/  ISETP.GE.AND P1, PT, R6, UR22, PT ;  /* 0x0000001606007c0c */ /* 0x000fe2000bf26270 */
[----:B------:R-:W-:Y:S01]  /*4a20*/  MUFU.TANH R17, R17 ;  /* 0x0000001100117308 */ /* 0x000fe20000002400 */
[----:B------:R-:W-:Y:S01]  /*4a30*/  FSEL R6, R69, -INF , !P6 ;  /* 0xff80000045067808 */ /* 0x000fe20007000000 */
[----:B------:R-:W-:Y:S01]  /*4a40*/  VIADD R9, R12, 0x21 ;  /* 0x000000210c097836 */ /* 0x000fe20000000000 */
[----:B------:R-:W-:Y:S01]  /*4a50*/  FSEL R65, R65, -INF , !P6 ;  /* 0xff80000041417808 */ /* 0x000fe20007000000 */
[----:B------:R-:W-:Y:S01]  /*4a60*/  FMUL.FTZ R24, R27, UR4 ;  /* 0x000000041b187c20 */ /* 0x000fe20008410000 */
[----:B------:R-:W-:Y:S01]  /*4a70*/  ISETP.GE.AND P6, PT, R7, UR22, PT ;  /* 0x0000001607007c0c */ /* 0x000fe2000bfc6270 */
[----:B------:R-:W-:Y:S01]  /*4a80*/  FMUL.FTZ R60, R60, UR4 ;  /* 0x000000043c3c7c20 */ /* 0x000fe20008410000 */
[----:B------:R-:W-:Y:S01]  /*4a90*/  FSEL R34, R34, -INF , !P5 ;  /* 0xff80000022227808 */ /* 0x000fe20006800000 */
[----:B------:R-:W5:Y:S01]  /*4aa0*/  MUFU.TANH R5, R5 ;  /* 0x0000000500057308 */ /* 0x000f620000002400 */
[----:B------:R-:W-:Y:S01]  /*4ab0*/  FSEL R7, R32, -INF , !P5 ;  /* 0xff80000020077808 */ /* 0x000fe20006800000 */
[----:B------:R-:W-:Y:S01]  /*4ac0*/  FMUL.FTZ R62, R62, UR4 ;  /* 0x000000043e3e7c20 */ /* 0x000fe20008410000 */
[----:B------:R-:W-:Y:S01]  /*4ad0*/  ISETP.GE.AND P5, PT, R8, UR22, PT ;  /* 0x0000001608007c0c */ /* 0x000fe2000bfa6270 */
[----:B------:R-:W-:Y:S01]  /*4ae0*/  VIADD R8, R12, 0x20 ;  /* 0x000000200c087836 */ /* 0x000fe20000000000 */
[----:B-1----:R-:W-:Y:S01]  /*4af0*/  FSEL R10, R35, -INF , !P4 ;  /* 0xff800000230a7808 */ /* 0x002fe20006000000 */
[C---:B---3--:R-:W-:Y:S01]  /*4b00*/  HMMA.16816.F32 R52, R76.reuse, R28, R52 ;  /* 0x0000001c4c34723c */ /* 0x048fe20000001834 */
[----:B------:R-:W-:Y:S01]  /*4b10*/  FSEL R33, R33, -INF , !P4 ;  /* 0xff80000021217808 */ /* 0x000fe20006000000 */
[----:B------:R-:W1:Y:S01]  /*4b20*/  MUFU.TANH R4, R4 ;  /* 0x0000000400047308 */ /* 0x000e620000002400 */
[----:B------:R-:W-:Y:S01]  /*4b30*/  ISETP.GE.AND P4, PT, R8, UR22, PT ;  /* 0x0000001608007c0c */ /* 0x000fe2000bf86270 */
[----:B------:R-:W-:Y:S01]  /*4b40*/  FMUL.FTZ R61, R61, UR4 ;  /* 0x000000043d3d7c20 */ /* 0x000fe20008410000 */
[----:B----4-:R-:W-:Y:S01]  /*4b50*/  FSEL R8, R38, -INF , !P3 ;  /* 0xff80000026087808 */ /* 0x010fe20005800000 */
[----:B------:R-:W-:Y:S01]  /*4b60*/  FMUL.FTZ R63, R63, UR4 ;  /* 0x000000043f3f7c20 */ /* 0x000fe20008410000 */
[----:B------:R-:W-:Y:S01]  /*4b70*/  FSEL R15, R36, -INF , !P3 ;  /* 0xff800000240f7808 */ /* 0x000fe20005800000 */
[----:B------:R-:W-:Y:S01]  /*4b80*/  HMMA.16816.F32 R48, R76, R30, R48 ;  /* 0x0000001e4c30723c */ /* 0x000fe20000001830 */
[----:B------:R-:W-:Y:S01]  /*4b90*/  ISETP.GE.AND P3, PT, R9, UR22, PT ;  /* 0x0000001609007c0c */ /* 0x000fe2000bf66270 */
[----:B------:R-:W3:Y:S01]  /*4ba0*/  MUFU.TANH R201, R60 ;  /* 0x0000003c00c97308 */ /* 0x000ee20000002400 */
[----:B------:R-:W-:Y:S01]  /*4bb0*/  VIADD R9, R12, 0x28 ;  /* 0x000000280c097836 */ /* 0x000fe20000000000 */
[----:B--2---:R-:W-:-:S02]  /*4bc0*/  FSEL R20, R16, -INF , !P1 ;  /* 0xff80000010147808 */ /* 0x004fc40004800000 */
[----:B------:R-:W-:Y:S02]  /*4bd0*/  FSEL R13, R37, -INF , !P1 ;  /* 0xff800000250d7808 */ /* 0x000fe40004800000 */
[----:B------:R-:W-:Y:S01]  /*4be0*/  ISETP.GE.AND P1, PT, R9, UR22, PT ;  /* 0x0000001609007c0c */ /* 0x000fe2000bf26270 */
[----:B------:R-:W-:Y:S01]  /*4bf0*/  VIADD R9, R12, 0x29 ;  /* 0x000000290c097836 */ /* 0x000fe20000000000 */
[----:B------:R-:W2:Y:S01]  /*4c00*/  MUFU.TANH R198, R62 ;  /* 0x0000003e00c67308 */ /* 0x000ea20000002400 */
[----:B-----5:R-:W-:Y:S01]  /*4c10*/  FSEL R18, R5, -INF , !P6 ;  /* 0xff80000005127808 */ /* 0x020fe20007000000 */
[----:B------:R-:W-:Y:S01]  /*4c20*/  FMUL.FTZ R52, R52, UR4 ;  /* 0x0000000434347c20 */ /* 0x000fe20008410000 */
[----:B------:R-:W-:Y:S01]  /*4c30*/  FSEL R11, R17, -INF , !P6 ;  /* 0xff800000110b7808 */ /* 0x000fe20007000000 */
[----:B------:R-:W-:Y:S01]  /*4c40*/  FMUL.FTZ R53, R53, UR4 ;  /* 0x0000000435357c20 */ /* 0x000fe20008410000 */
[----:B------:R-:W-:Y:S01]  /*4c50*/  ISETP.GE.AND P6, PT, R9, UR22, PT ;  /* 0x0000001609007c0c */ /* 0x000fe2000bfc6270 */
[----:B------:R-:W-:Y:S01]  /*4c60*/  FMUL.FTZ R54, R54, UR4 ;  /* 0x0000000436367c20 */ /* 0x000fe20008410000 */
[----:B-1----:R-:W-:Y:S01]  /*4c70*/  FSEL R9, R4, -INF , !P5 ;  /* 0xff80000004097808 */ /* 0x002fe20006800000 */
[----:B------:R-:W1:Y:S01]  /*4c80*/  MUFU.TANH R199, R61 ;  /* 0x0000003d00c77308 */ /* 0x000e620000002400 */
[----:B------:R-:W-:Y:S01]  /*4c90*/  VIADD R4, R12, 0x31 ;  /* 0x000000310c047836 */ /* 0x000fe20000000000 */
[----:B---3--:R-:W-:Y:S01]  /*4ca0*/  FSEL R201, R201, -INF , !P4 ;  /* 0xff800000c9c97808 */ /* 0x008fe20006000000 */
[----:B------:R-:W-:Y:S01]  /*4cb0*/  FMUL.FTZ R48, R48, UR4 ;  /* 0x0000000430307c20 */ /* 0x000fe20008410000 */
[----:B------:R-:W-:-:S02]  /*4cc0*/  VIADD R5, R12, 0x30 ;  /* 0x000000300c057836 */ /* 0x000fc40000000000 */
[----:B------:R-:W-:Y:S01]  /*4cd0*/  FMUL.FTZ R49, R49, UR4 ;  /* 0x0000000431317c20 */ /* 0x000fe20008410000 */
[----:B------:R-:W-:Y:S01]  /*4ce0*/  FMUL.FTZ R55, R55, UR4 ;  /* 0x0000000437377c20 */ /* 0x000fe20008410000 */
[----:B------:R-:W-:Y:S01]  /*4cf0*/  FMUL.FTZ R50, R50, UR4 ;  /* 0x0000000432327c20 */ /* 0x000fe20008410000 */
[----:B------:R-:W3:Y:S01]  /*4d00*/  MUFU.TANH R200, R63 ;  /* 0x0000003f00c87308 */ /* 0x000ee20000002400 */
[----:B------:R-:W-:Y:S01]  /*4d10*/  FMUL.FTZ R51, R51, UR4 ;  /* 0x0000000433337c20 */ /* 0x000fe20008410000 */
[----:B--2---:R-:W-:Y:S02]  /*4d20*/  FSEL R198, R198, -INF , !P4 ;  /* 0xff800000c6c67808 */ /* 0x004fe40006000000 */
[----:B------:R-:W-:Y:S01]  /*4d30*/  ISETP.GE.AND P4, PT, R4, UR22, PT ;  /* 0x0000001604007c0c */ /* 0x000fe2000bf86270 */
[C---:B------:R-:W-:Y:S02]  /*4d40*/  VIADD R4, R12.reuse, 0x38 ;  /* 0x000000380c047836 */ /* 0x040fe40000000000 */
[----:B------:R-:W-:Y:S01]  /*4d50*/  VIADD R12, R12, 0x39 ;  /* 0x000000390c0c7836 */ /* 0x000fe20000000000 */
[----:B------:R-:W2:Y:S01]  /*4d60*/  MUFU.TANH R24, R24 ;  /* 0x0000001800187308 */ /* 0x000ea20000002400 */
[----:B-1----:R-:W-:-:S07]  /*4d70*/  FSEL R199, R199, -INF , !P3 ;  /* 0xff800000c7c77808 */ /* 0x002fce0005800000 */
[----:B------:R-:W1:Y:S01]  /*4d80*/  MUFU.TANH R179, R56 ;  /* 0x0000003800b37308 */ /* 0x000e620000002400 */
[----:B---3--:R-:W-:Y:S02]  /*4d90*/  FSEL R200, R200, -INF , !P3 ;  /* 0xff800000c8c87808 */ /* 0x008fe40005800000 */
[----:B------:R-:W-:Y:S02]  /*4da0*/  ISETP.GE.AND P3, PT, R4, UR22, PT ;  /* 0x0000001604007c0c */ /* 0x000fe4000bf66270 */
[----:B------:R-:W-:-:S03]  /*4db0*/  FMNMX3.FTZ R4, R19, R65, R7, !PT ;  /* 0x0000004113047276 */ /* 0x000fc60007810007 */
[----:B------:R-:W3:Y:S01]  /*4dc0*/  MUFU.TANH R177, R57 ;  /* 0x0000003900b17308 */ /* 0x000ee20000002400 */
[----:B------:R-:W-:Y:S02]  /*4dd0*/  FMNMX3.FTZ R4, R4, R33, R15, !PT ;  /* 0x0000002104047276 */ /* 0x000fe4000781000f */
[----:B--2---:R-:W-:Y:S02]  /*4de0*/  FSEL R16, R24, -INF , !P5 ;  /* 0xff80000018107808 */ /* 0x004fe40006800000 */
[----:B------:R-:W-:-:S03]  /*4df0*/  ISETP.GE.AND P5, PT, R5, UR22, PT ;  /* 0x0000001605007c0c */ /* 0x000fc6000bfa6270 */
[----:B------:R-:W2:Y:S01]  /*4e00*/  MUFU.TANH R215, R52 ;  /* 0x0000003400d77308 */ /* 0x000ea20000002400 */
[----:B------:R-:W-:Y:S02]  /*4e10*/  FMNMX3.FTZ R5, R68, R6, R34, !PT ;  /* 0x0000000644057276 */ /* 0x000fe40007810022 */
[----:B------:R-:W-:Y:S02]  /*4e20*/  FMNMX3.FTZ R4, R4, R13, R11, !PT ;  /* 0x0000000d04047276 */ /* 0x000fe4000781000b */
[----:B-1----:R-:W-:Y:S02]  /*4e30*/  FSEL R179, R179, -INF , !P1 ;  /* 0xff800000b3b37808 */ /* 0x002fe40004800000 */
[----:B------:R-:W-:Y:S01]  /*4e40*/  FMNMX3.FTZ R5, R5, R10, R8, !PT ;  /* 0x0000000a05057276 */ /* 0x000fe20007810008 */
[----:B------:R-:W1:Y:S01]  /*4e50*/  MUFU.TANH R178, R58 ;  /* 0x0000003a00b27308 */ /* 0x000e620000002400 */
[----:B------:R-:W-:Y:S02]  /*4e60*/  FMNMX3.FTZ R4, R4, R9, R201, !PT ;  /* 0x0000000904047276 */ /* 0x000fe400078100c9 */
[----:B---3--:R-:W-:-:S02]  /*4e70*/  FSEL R177, R177, -INF , !P6 ;  /* 0xff800000b1b17808 */ /* 0x008fc40007000000 */
[----:B------:R-:W-:Y:S02]  /*4e80*/  FMNMX3.FTZ R5, R5, R20, R18, !PT ;  /* 0x0000001405057276 */ /* 0x000fe40007810012 */
[----:B------:R-:W-:Y:S01]  /*4e90*/  FMNMX3.FTZ R4, R4, R199, R179, !PT ;  /* 0x000000c704047276 */ /* 0x000fe200078100b3 */
[----:B------:R-:W3:Y:S01]  /*4ea0*/  MUFU.TANH R213, R53 ;  /* 0x0000003500d57308 */ /* 0x000ee20000002400 */
[----:B------:R-:W-:Y:S02]  /*4eb0*/  FMNMX3.FTZ R5, R5, R16, R198, !PT ;  /* 0x0000001005057276 */ /* 0x000fe400078100c6 */
[----:B--2---:R-:W-:-:S04]  /*4ec0*/  FSEL R215, R215, -INF , !P5 ;  /* 0xff800000d7d77808 */ /* 0x004fc80006800000 */
[----:B------:R-:W-:Y:S01]  /*4ed0*/  FMNMX3.FTZ R4, R4, R177, R215, !PT ;  /* 0x000000b104047276 */ /* 0x000fe200078100d7 */
[----:B------:R-:W2:Y:S01]  /*4ee0*/  MUFU.TANH R209, R48 ;  /* 0x0000003000d17308 */ /* 0x000ea20000002400 */
[----:B-1----:R-:W-:Y:S02]  /*4ef0*/  FSEL R178, R178, -INF , !P1 ;  /* 0xff800000b2b27808 */ /* 0x002fe40004800000 */
[----:B------:R-:W-:Y:S02]  /*4f00*/  ISETP.GE.AND P1, PT, R12, UR22, PT ;  /* 0x000000160c007c0c */ /* 0x000fe4000bf26270 */
[----:B------:R-:W-:-:S03]  /*4f10*/  FMNMX3.FTZ R5, R5, R200, R178, !PT ;  /* 0x000000c805057276 */ /* 0x000fc600078100b2 */
[----:B------:R-:W1:Y:S01]  /*4f20*/  MUFU.TANH R176, R59 ;  /* 0x0000003b00b07308 */ /* 0x000e620000002400 */
[----:B---3--:R-:W-:-:S07]  /*4f30*/  FSEL R213, R213, -INF , !P4 ;  /* 0xff800000d5d57808 */ /* 0x008fce0006000000 */
[----:B------:R-:W3:Y:S01]  /*4f40*/  MUFU.TANH R210, R54 ;  /* 0x0000003600d27308 */ /* 0x000ee20000002400 */
[----:B--2---:R-:W-:-:S04]  /*4f50*/  FSEL R209, R209, -INF , !P3 ;  /* 0xff800000d1d17808 */ /* 0x004fc80005800000 */
[----:B------:R-:W-:-:S03]  /*4f60*/  FMNMX3.FTZ R17, R4, R213, R209, !PT ;  /* 0x000000d504117276 */ /* 0x000fc600078100d1 */
[----:B------:R-:W2:Y:S01]  /*4f70*/  MUFU.TANH R208, R49 ;  /* 0x0000003100d07308 */ /* 0x000ea20000002400 */
[----:B-1----:R-:W-:-:S07]  /*4f80*/  FSEL R176, R176, -INF , !P6 ;  /* 0xff800000b0b07808 */ /* 0x002fce0007000000 */
[----:B------:R-:W1:Y:S01]  /*4f90*/  MUFU.TANH R204, R55 ;  /* 0x0000003700cc7308 */ /* 0x000e620000002400 */
[----:B---3--:R-:W-:-:S04]  /*4fa0*/  FSEL R210, R210, -INF , !P5 ;  /* 0xff800000d2d27808 */ /* 0x008fc80006800000 */
[----:B------:R-:W-:-:S03]  /*4fb0*/  FMNMX3.FTZ R14, R5, R176, R210, !PT ;  /* 0x000000b0050e7276 */ /* 0x000fc600078100d2 */
[----:B------:R-:W3:Y:S01]  /*4fc0*/  MUFU.TANH R203, R50 ;  /* 0x0000003200cb7308 */ /* 0x000ee20000002400 */
[----:B--2---:R-:W-:-:S04]  /*4fd0*/  FSEL R208, R208, -INF , !P1 ;  /* 0xff800000d0d07808 */ /* 0x004fc80004800000 */
[----:B------:R-:W-:-:S03]  /*4fe0*/  FMNMX.FTZ R17, R208, R17, !PT ;  /* 0x00000011d0117209 */ /* 0x000fc60007810000 */
[----:B------:R-:W2:Y:S01]  /*4ff0*/  MUFU.TANH R202, R51 ;  /* 0x0000003300ca7308 */ /* 0x000ea20000002400 */
[----:B-1----:R-:W-:Y:S02]  /*5000*/  FSEL R204, R204, -INF , !P4 ;  /* 0xff800000cccc7808 */ /* 0x002fe40006000000 */
[----:B---3--:R-:W-:Y:S02]  /*5010*/  FSEL R203, R203, -INF , !P3 ;  /* 0xff800000cbcb7808 */ /* 0x008fe40005800000 */
[----:B--2---:R-:W-:Y:S01]  /*5020*/  FSEL R202, R202, -INF , !P1 ;  /* 0xff800000caca7808 */ /* 0x004fe20004800000 */
        /* <DEDUP_REMOVED lines=115> */
.L_x_986:
        /* <DEDUP_REMOVED lines=37> */
[----:B------:R-:W2:Y:S01]  /*59b0*/  LDSM.16.MT88.4 R64, [R193+0x12000] ;  /* 0x01200000c140783b */ /* 0x000ea20000004200 */
        /* <DEDUP_REMOVED lines=201> */
[C---:B--2---:R-:W-:Y:S03]  /*6650*/  HMMA.16816.F32 R100, R4.reuse, R12, R100 ;  /* 0x0000000c0464723c */ /* 0x044fe60000001864 */
[----:B------:R-:W2:Y:S05]  /*6660*/  MUFU.EX2 R179, R179 ;  /* 0x000000b300b37308 */ /* 0x000eaa0000000800 */
[C---:B------:R-:W-:Y:S01]  /*6670*/  HMMA.16816.F32 R104, R4.reuse, R14, R104 ;  /* 0x0000000e0468723c */ /* 0x040fe20000001868 */
[----:B------:R-:W2:Y:S07]  /*6680*/  LDSM.16.MT88.4 R12, [R197+0x11800] ;  /* 0x01180000c50c783b */ /* 0x000eae0000004200 */
        /* <DEDUP_REMOVED lines=22> */
[----:B--2---:R-:W-:-:S02]  /*67f0*/  F2FP.F16.F32.PACK_AB R5, R204, R179 ;  /* 0x000000b3cc05723e */ /* 0x004fc400000000ff */
[----:B------:R-:W-:Y:S02]  /*6800*/  F2FP.F16.F32.PACK_AB R6, R245, R178 ;  /* 0x000000b2f506723e */ /* 0x000fe400000000ff */
[----:B------:R-:W-:-:S07]  /*6810*/  F2FP.F16.F32.PACK_AB R7, R243, R202 ;  /* 0x000000caf307723e */ /* 0x000fce00000000ff */
        /* <DEDUP_REMOVED lines=87> */
.L_x_990:
[----:B------:R-:W1:Y:S01]  /*6d90*/  LDC.64 R2, c[0x0][0x3b8] ;  /* 0x0000ee00ff027b82 */ /* 0x000e620000000a00 */
[----:B------:R-:W-:Y:S06]  /*6da0*/  UIADD3 UR7, UPT, UPT, UR19, -0x1, URZ ;  /* 0xffffffff13077890 */ /* 0x000fec000fffe0ff */
[C---:B-1----:R-:W-:Y:S01]  /*6db0*/  IMAD.WIDE.U32 R16, R2.reuse, UR7, RZ ;  /* 0x0000000702107c25 */ /* 0x042fe2000f8e00ff */
[C---:B------:R-:W-:Y:S03]  /*6dc0*/  SHF.L.U64.HI R5, R2.reuse, 0x4, R3 ;  /* 0x0000000402057819 */ /* 0x040fe60000010203 */
[----:B------:R-:W-:Y:S01]  /*6dd0*/  IMAD.SHL.U32 R12, R2, 0x10, RZ ;  /* 0x00000010020c7824 */ /* 0x000fe200078e00ff */
[C---:B------:R-:W-:Y:S01]  /*6de0*/  LEA R14, P6, R16.reuse, R235, 0x7 ;  /* 0x000000eb100e7211 */ /* 0x040fe200078c38ff */
[----:B------:R-:W-:Y:S01]  /*6df0*/  IMAD R6, R3, UR7, R17 ;  /* 0x0000000703067c24 */ /* 0x000fe2000f8e0211 */
[----:B------:R-:W-:Y:S02]  /*6e00*/  LOP3.LUT R17, R241, 0x1f8, RZ, 0xc0, !PT ;  /* 0x000001f8f1117812 */ /* 0x000fe400078ec0ff */
[C---:B------:R-:W-:Y:S02]  /*6e10*/  LEA R13, P5, R16.reuse, R12, 0x6 ;  /* 0x0000000c100d7211 */ /* 0x040fe400078a30ff */
[C-C-:B------:R-:W-:Y:S02]  /*6e20*/  LEA.HI.X R15, R16.reuse, R234, R6.reuse, 0x7, P6 ;  /* 0x000000ea100f7211 */ /* 0x140fe400030f3c06 */
[----:B------:R-:W-:Y:S02]  /*6e30*/  LEA.HI.X R8, R16, R5, R6, 0x6, P5 ;  /* 0x0000000510087211 */ /* 0x000fe400028f3406 */
[----:B------:R-:W-:Y:S02]  /*6e40*/  LOP3.LUT R6, R17, 0x38, R222, 0x78, !PT ;  /* 0x0000003811067812 */ /* 0x000fe400078e78de */
[-C--:B------:R-:W-:Y:S02]  /*6e50*/  LEA R4, P5, R2, R13.reuse, 0x5 ;  /* 0x0000000d02047211 */ /* 0x080fe400078a28ff */
[----:B------:R-:W-:Y:S02]  /*6e60*/  LOP3.LUT R6, R6, 0x1e00, R241, 0xf8, !PT ;  /* 0x00001e0006067812 */ /* 0x000fe400078ef8f1 */
[----:B------:R-:W-:Y:S02]  /*6e70*/  LEA.HI.X R3, R2, R8, R3, 0x5, P5 ;  /* 0x0000000802037211 */ /* 0x000fe400028f2c03 */
[----:B------:R-:W-:Y:S02]  /*6e80*/  LEA R236, R6, UR5, 0x1 ;  /* 0x0000000506ec7c11 */ /* 0x000fe4000f8e08ff */
[----:B------:R-:W-:Y:S02]  /*6e90*/  IADD3 R2, P5, PT, R12, R13, RZ ;  /* 0x0000000d0c027210 */ /* 0x000fe40007fbe0ff */
[-C--:B------:R-:W-:Y:S01]  /*6ea0*/  LEA R12, P6, R13, R235.reuse, 0x1 ;  /* 0x000000eb0d0c7211 */ /* 0x080fe200078c08ff */
[----:B------:R-:W-:Y:S01]  /*6eb0*/  @!PT LDS RZ, [RZ] ;  /* 0x00000000fffff984 */ /* 0x000fe20000000800 */
[----:B------:R-:W-:Y:S01]  /*6ec0*/  @!PT LDS RZ, [RZ] ;  /* 0x00000000fffff984 */ /* 0x000fe20000000800 */
[----:B------:R-:W-:Y:S01]  /*6ed0*/  @!PT LDS RZ, [RZ] ;  /* 0x00000000fffff984 */ /* 0x000fe20000000800 */
[----:B------:R1:W-:Y:S02]  /*6ee0*/  @!P1 LDGSTS.E.BYPASS.LTC128B.128 [R236+0x8000], desc[UR20][R14.64] ;  /* 0x080000000eec9fae */ /* 0x0003e4000b981a14 */
[--C-:B------:R-:W-:Y:S01]  /*6ef0*/  IMAD.X R5, R5, 0x1, R8.reuse, P5 ;  /* 0x0000000105057824 */ /* 0x100fe200028e0608 */
[-C--:B------:R-:W-:Y:S01]  /*6f00*/  LEA.HI.X R13, R13, R234.reuse, R8, 0x1, P6 ;  /* 0x000000ea0d0d7211 */ /* 0x080fe200030f0c08 */
[----:B------:R1:W-:Y:S01]  /*6f10*/  @P1 STS.128 [R236+0x8000], RZ ;  /* 0x008000ffec001388 */ /* 0x0003e20000000c00 */
[-C--:B------:R-:W-:Y:S02]  /*6f20*/  LEA R18, P6, R2, R235.reuse, 0x1 ;  /* 0x000000eb02127211 */ /* 0x080fe400078c08ff */
[----:B------:R-:W-:Y:S01]  /*6f30*/  LEA R16, P5, R4, R235, 0x1 ;  /* 0x000000eb04107211 */ /* 0x000fe200078a08ff */
[----:B------:R-:W-:Y:S01]  /*6f40*/  @!PT LDS RZ, [RZ] ;  /* 0x00000000fffff984 */ /* 0x000fe20000000800 */
[----:B------:R-:W-:Y:S01]  /*6f50*/  @!PT LDS RZ, [RZ] ;  /* 0x00000000fffff984 */ /* 0x000fe20000000800 */
[----:B------:R-:W-:Y:S01]  /*6f60*/  @!PT LDS RZ, [RZ] ;  /* 0x00000000fffff984 */ /* 0x000fe20000000800 */
[----:B------:R1:W-:Y:S01]  /*6f70*/  @!P4 LDGSTS.E.BYPASS.LTC128B.128 [R236+0xa000], desc[UR20][R14.64+0x80] ;  /* 0x0a0000800eeccfae */ /* 0x0003e2000b981a14 */
[-C--:B------:R-:W-:Y:S02]  /*6f80*/  LEA.HI.X R19, R2, R234.reuse, R5, 0x1, P6 ;  /* 0x000000ea02137211 */ /* 0x080fe400030f0c05 */
        /* <DEDUP_REMOVED lines=74> */
.L_x_988:
        /* <DEDUP_REMOVED lines=12> */
[-CC-:B------:R-:W-:Y:S02]  /*74f0*/  LEA.HI.X R211, R164, R232.reuse, R165.reuse, 0x7, P0 ;  /* 0x000000e8a4d37211 */ /* 0x180fe400000f3ca5 */
        /* <DEDUP_REMOVED lines=9> */
[----:B------:R-:W-:Y:S01]  /*7590*/  LEA R167, P0, R230, R167, 0x4 ;  /* 0x000000a7e6a77211 */ /* 0x000fe200078020ff */
[----:B------:R-:W-:Y:S01]  /*75a0*/  UMOV UR5, UR6 ;  /* 0x0000000600057c82 */ /* 0x000fe20008000000 */
[----:B------:R-:W-:Y:S02]  /*75b0*/  SHF.L.U64.HI R165, R164, 0x6, R165 ;  /* 0x00000006a4a57819 */ /* 0x000fe400000102a5 */
[----:B------:R-:W-:Y:S01]  /*75c0*/  @P1 STS.128 [R236+0x10000], RZ ;  /* 0x010000ffec001388 */ /* 0x000fe20000000c00 */
[----:B------:R-:W-:Y:S02]  /*75d0*/  ISETP.GE.AND P1, PT, R223, UR9, PT ;  /* 0x00000009df007c0c */ /* 0x000fe4000bf26270 */
[C---:B------:R-:W-:Y:S02]  /*75e0*/  LEA R208, P6, R167.reuse, R233, 0x1 ;  /* 0x000000e9a7d07211 */ /* 0x040fe400078c08ff */
[----:B------:R-:W-:Y:S01]  /*75f0*/  @!PT LDS RZ, [RZ] ;  /* 0x00000000fffff984 */ /* 0x000fe20000000800 */
[----:B------:R-:W-:Y:S01]  /*7600*/  @!PT LDS RZ, [RZ] ;  /* 0x00000000fffff984 */ /* 0x000fe20000000800 */
[----:B------:R-:W-:Y:S01]  /*7610*/  @!PT LDS RZ, [RZ] ;  /* 0x00000000fffff984 */ /* 0x000fe20000000800 */
[----:B------:R-:W-:Y:S01]  /*7620*/  @!P4 LDGSTS.E.BYPASS.LTC128B.128 [R236+0x12000], desc[UR20][R210.64+0x80] ;  /* 0x12000080d2eccfae */ /* 0x000fe2000b981a14 */
[C---:B------:R-:W-:Y:S02]  /*7630*/  LEA.HI.X R165, R230.reuse, R165, R231, 0x4, P0 ;  /* 0x000000a5e6a57211 */ /* 0x040fe400000f24e7 */
[C---:B------:R-:W-:Y:S02]  /*7640*/  LEA R166, P5, R230.reuse, R167, 0x4 ;  /* 0x000000a7e6a67211 */ /* 0x040fe400078a20ff */
[----:B------:R-:W-:Y:S01]  /*7650*/  @P4 STS.128 [R236+0x12000], RZ ;  /* 0x012000ffec004388 */ /* 0x000fe20000000c00 */
[-C--:B------:R-:W-:Y:S02]  /*7660*/  LEA.HI.X R209, R167, R232.reuse, R165, 0x1, P6 ;  /* 0x000000e8a7d17211 */ /* 0x080fe400030f0ca5 */
[----:B------:R-:W-:Y:S02]  /*7670*/  LEA.HI.X R205, R230, R165, R231, 0x4, P5 ;  /* 0x000000a5e6cd7211 */ /* 0x000fe400028f24e7 */
[----:B------:R-:W-:Y:S01]  /*7680*/  @!PT LDS RZ, [RZ] ;  /* 0x00000000fffff984 */ /* 0x000fe20000000800 */
[----:B------:R-:W-:Y:S01]  /*7690*/  @!PT LDS RZ, [RZ] ;  /* 0x00000000fffff984 */ /* 0x000fe20000000800 */
[----:B------:R-:W-:Y:S01]  /*76a0*/  @!PT LDS RZ, [RZ] ;  /* 0x00000000fffff984 */ /* 0x000fe20000000800 */
[----:B------:R-:W-:Y:S01]  /*76b0*/  @!P3 LDGSTS.E.BYPASS.LTC128B.128 [R236+0x14000], desc[UR20][R210.64+0x100] ;  /* 0x14000100d2ecbfae */ /* 0x000fe2000b981a14 */
[----:B------:R-:W-:Y:S02]  /*76c0*/  LEA R204, P5, R166, R233, 0x1 ;  /* 0x000000e9a6cc7211 */ /* 0x000fe400078a08ff */
[----:B------:R-:W-:Y:S02]  /*76d0*/  LEA R168, P0, R230, R167, 0x5 ;  /* 0x000000a7e6a87211 */ /* 0x000fe400078028ff */
[----:B------:R-:W-:Y:S01]  /*76e0*/  @P3 STS.128 [R236+0x14000], RZ ;  /* 0x014000ffec003388 */ /* 0x000fe20000000c00 */
[-C--:B------:R-:W-:Y:S02]  /*76f0*/  LEA.HI.X R205, R166, R232.reuse, R205, 0x1, P5 ;  /* 0x000000e8a6cd7211 */ /* 0x080fe400028f0ccd */
[----:B------:R-:W-:Y:S02]  /*7700*/  LEA.HI.X R207, R230, R165, R231, 0x5, P0 ;  /* 0x000000a5e6cf7211 */ /* 0x000fe400000f2ce7 */
[----:B------:R-:W-:Y:S01]  /*7710*/  @!PT LDS RZ, [RZ] ;  /* 0x00000000fffff984 */ /* 0x000fe20000000800 */
[----:B------:R-:W-:Y:S01]  /*7720*/  @!PT LDS RZ, [RZ] ;  /* 0x00000000fffff984 */ /* 0x000fe20000000800 */
[----:B------:R-:W-:Y:S01]  /*7730*/  @!PT LDS RZ, [RZ] ;  /* 0x00000000fffff984 */ /* 0x000fe20000000800 */
[----:B------:R-:W-:Y:S01]  /*7740*/  @!P2 LDGSTS.E.BYPASS.LTC128B.128 [R236+0x16000], desc[UR20][R210.64+0x180] ;  /* 0x16000180d2ecafae */ /* 0x000fe2000b981a14 */
[C---:B------:R-:W-:Y:S02]  /*7750*/  LEA R164, P0, R168.reuse, R233, 0x1 ;  /* 0x000000e9a8a47211 */ /* 0x040fe400078008ff */
[--C-:B------:R-:W-:Y:S02]  /*7760*/  LOP3.LUT R171, R223, 0x1c0, R218.reuse, 0xf8, !PT ;  /* 0x000001c0dfab7812 */ /* 0x100fe400078ef8da */
[----:B------:R-:W-:Y:S01]  /*7770*/  @P2 STS.128 [R236+0x16000], RZ ;  /* 0x016000ffec002388 */ /* 0x000fe20000000c00 */
[----:B------:R-:W-:Y:S02]  /*7780*/  LEA.HI.X R165, R168, R232, R207, 0x1, P0 ;  /* 0x000000e8a8a57211 */ /* 0x000fe400000f0ccf */
        /* <DEDUP_REMOVED lines=16> */
[----:B------:R-:W-:Y:S01]  /*7890*/  IMAD R227, R2, 0x2, R217 ;  /* 0x0000000202e37824 */ /* 0x000fe200078e02d9 */
[----:B------:R-:W-:Y:S01]  /*78a0*/  SEL R2, R219, 0xffffffc0, !P0 ;  /* 0xffffffc0db027807 */ /* 0x000fe20004000000 */
[--C-:B------:R-:W-:Y:S02]  /*78b0*/  IMAD.IADD R226, R216, 0x1, R229.reuse ;  /* 0x00000001d8e27824 */ /* 0x100fe400078e02e5 */
        /* <DEDUP_REMOVED lines=65> */
[----:B-1----:R-:W-:Y:S01]  /*7cd0*/  LDSM.16.M88.4 R164, [R171] ;  /* 0x00000000aba4783b */ /* 0x002fe20000000200 */
[C---:B--2---:R-:W-:Y:S04]  /*7ce0*/  HMMA.16816.F32 R4, R172.reuse, R176, RZ ;  /* 0x000000b0ac04723c */ /* 0x044fe800000018ff */
[----:B------:R-:W-:Y:S04]  /*7cf0*/  LDSM.16.M88.4 R204, [R2+0x8000] ;  /* 0x0080000002cc783b */ /* 0x000fe80000000200 */
[C---:B------:R-:W-:Y:S01]  /*7d00*/  HMMA.16816.F32 R8, R172.reuse, R178, RZ ;  /* 0x000000b2ac08723c */ /* 0x040fe200000018ff */
[----:B------:R-:W-:Y:S05]  /*7d10*/  LDSM.16.M88.4 R176, [R170+0x9800] ;  /* 0x00980000aab0783b */ /* 0x000fea0000000200 */
[----:B------:R-:W-:Y:S02]  /*7d20*/  LDSM.16.M88.4 R208, [R3+0xa000] ;  /* 0x00a0000003d0783b */ /* 0x000fe40000000200 */
        /* <DEDUP_REMOVED lines=13> */
[----:B------:R-:W3:Y:S07]  /*7e00*/  LDSM.16.M88.4 R196, [R3+0x9800] ;  /* 0x0098000003c4783b */ /* 0x000eee0000000200 */
[C---:B------:R-:W-:Y:S08]  /*7e10*/  HMMA.16816.F32 R12, R192.reuse, R200, R12 ;  /* 0x000000c8c00c723c */ /* 0x040ff0000000180c */
[C---:B------:R-:W-:Y:S01]  /*7e20*/  HMMA.16816.F32 R16, R192.reuse, R202, R16 ;  /* 0x000000cac010723c */ /* 0x040fe20000001810 */
[----:B------:R-:W4:Y:S07]  /*7e30*/  LDSM.16.M88.4 R200, [R168] ;  /* 0x00000000a8c8783b */ /* 0x000f2e0000000200 */
[C---:B-1----:R-:W-:Y:S08]  /*7e40*/  HMMA.16816.F32 R20, R192.reuse, R172, R20 ;  /* 0x000000acc014723c */ /* 0x042ff00000001814 */
[C---:B------:R-:W-:Y:S01]  /*7e50*/  HMMA.16816.F32 R24, R192.reuse, R174, R24 ;  /* 0x000000aec018723c */ /* 0x040fe20000001818 */
[----:B------:R-:W1:Y:S07]  /*7e60*/  LDSM.16.M88.4 R172, [R2+0x8800] ;  /* 0x0088000002ac783b */ /* 0x000e6e0000000200 */
[C---:B------:R-:W-:Y:S08]  /*7e70*/  HMMA.16816.F32 R28, R192.reuse, R176, R28 ;  /* 0x000000b0c01c723c */ /* 0x040ff0000000181c */
[----:B------:R-:W-:Y:S01]  /*7e80*/  HMMA.16816.F32 R32, R192, R178, R32 ;  /* 0x000000b2c020723c */ /* 0x000fe20000001820 */
[----:B------:R-:W5:Y:S05]  /*7e90*/  LDSM.16.M88.4 R176, [R2+0x9000] ;  /* 0x0090000002b0783b */ /* 0x000f6a0000000200 */
[----:B------:R-:W-:Y:S02]  /*7ea0*/  LDSM.16.M88.4 R192, [R227+UR5+0xb000] ;  /* 0x00b00005e3c0783b */ /* 0x000fe40008000200 */
[C---:B------:R-:W-:Y:S08]  /*7eb0*/  HMMA.16816.F32 R4, R164.reuse, R180, R4 ;  /* 0x000000b4a404723c */ /* 0x040ff00000001804 */
[C---:B------:R-:W-:Y:S01]  /*7ec0*/  HMMA.16816.F32 R8, R164.reuse, R182, R8 ;  /* 0x000000b6a408723c */ /* 0x040fe20000001808 */
[----:B------:R-:W-:Y:S07]  /*7ed0*/  LDSM.16.M88.4 R180, [R229+0x2000] ;  /* 0x00200000e5b4783b */ /* 0x000fee0000000200 */
        /* <DEDUP_REMOVED lines=8> */
[----:B------:R-:W2:Y:S05]  /*7f60*/  LDSM.16.M88.4 R164, [R2+0x9800] ;  /* 0x0098000002a4783b */ /* 0x000eaa0000000200 */
[----:B------:R-:W-:Y:S02]  /*7f70*/  LDSM.16.M88.4 R196, [R226+0x2000] ;  /* 0x00200000e2c4783b */ /* 0x000fe40000000200 */
[C---:B----4-:R-:W-:Y:S08]  /*7f80*/  HMMA.16816.F32 R4, R200.reuse, R204, R4 ;  /* 0x000000ccc804723c */ /* 0x050ff00000001804 */
[C---:B------:R-:W-:Y:S01]  /*7f90*/  HMMA.16816.F32 R8, R200.reuse, R206, R8 ;  /* 0x000000cec808723c */ /* 0x040fe20000001808 */
[----:B------:R-:W-:Y:S07]  /*7fa0*/  LDSM.16.M88.4 R204, [R170+0xa000] ;  /* 0x00a00000aacc783b */ /* 0x000fee0000000200 */
[C---:B-1----:R-:W-:Y:S08]  /*7fb0*/  HMMA.16816.F32 R12, R200.reuse, R172, R12 ;  /* 0x000000acc80c723c */ /* 0x042ff0000000180c */
[C---:B------:R-:W-:Y:S01]  /*7fc0*/  HMMA.16816.F32 R16, R200.reuse, R174, R16 ;  /* 0x000000aec810723c */ /* 0x040fe20000001810 */
[----:B------:R-:W1:Y:S07]  /*7fd0*/  LDSM.16.M88.4 R172, [R227+UR5+0xb800] ;  /* 0x00b80005e3ac783b */ /* 0x000e6e0008000200 */
[C---:B-----5:R-:W-:Y:S08]  /*7fe0*/  HMMA.16816.F32 R20, R200.reuse, R176, R20 ;  /* 0x000000b0c814723c */ /* 0x060ff00000001814 */
[C---:B------:R-:W-:Y:S01]  /*7ff0*/  HMMA.16816.F32 R24, R200.reuse, R178, R24 ;  /* 0x000000b2c818723c */ /* 0x040fe20000001818 */
[----:B------:R-:W3:Y:S07]  /*8000*/  LDSM.16.M88.4 R176, [R170+0xa800] ;  /* 0x00a80000aab0783b */ /* 0x000eee0000000200 */
[C---:B--2---:R-:W-:Y:S08]  /*8010*/  HMMA.16816.F32 R28, R200.reuse, R164, R28 ;  /* 0x000000a4c81c723c */ /* 0x044ff0000000181c */
[----:B------:R-:W-:Y:S01]  /*8020*/  HMMA.16816.F32 R32, R200, R166, R32 ;  /* 0x000000a6c820723c */ /* 0x000fe20000001820 */
[----:B------:R-:W2:Y:S05]  /*8030*/  LDSM.16.M88.4 R164, [R170+0xb000] ;  /* 0x00b00000aaa4783b */ /* 0x000eaa0000000200 */
[----:B------:R-:W-:Y:S02]  /*8040*/  LDSM.16.M88.4 R200, [R171+0x2000] ;  /* 0x00200000abc8783b */ /* 0x000fe40000000200 */
[C---:B------:R-:W-:Y:S08]  /*8050*/  HMMA.16816.F32 R4, R180.reuse, R184, R4 ;  /* 0x000000b8b404723c */ /* 0x040ff00000001804 */
[C---:B------:R-:W-:Y:S01]  /*8060*/  HMMA.16816.F32 R8, R180.reuse, R186, R8 ;  /* 0x000000bab408723c */ /* 0x040fe20000001808 */
[----:B------:R-:W4:Y:S07]  /*8070*/  LDSM.16.M88.4 R184, [R170+0xb800] ;  /* 0x00b80000aab8783b */ /* 0x000f2e0000000200 */
        /* <DEDUP_REMOVED lines=13> */
[C---:B---3--:R-:W-:Y:S08]  /*8150*/  HMMA.16816.F32 R12, R196.reuse, R176, R12 ;  /* 0x000000b0c40c723c */ /* 0x048ff0000000180c */
[C---:B------:R-:W-:Y:S01]  /*8160*/  HMMA.16816.F32 R16, R196.reuse, R178, R16 ;  /* 0x000000b2c410723c */ /* 0x040fe20000001810 */
[----:B------:R-:W-:Y:S07]  /*8170*/  LDSM.16.M88.4 R176, [R2+0xb000] ;  /* 0x00b0000002b0783b */ /* 0x000fee0000000200 */
[C---:B--2---:R-:W-:Y:S08]  /*8180*/  HMMA.16816.F32 R20, R196.reuse, R164, R20 ;  /* 0x000000a4c414723c */ /* 0x044ff00000001814 */
[C---:B------:R-:W-:Y:S01]  /*8190*/  HMMA.16816.F32 R24, R196.reuse, R166, R24 ;  /* 0x000000a6c418723c */ /* 0x040fe20000001818 */
[----:B------:R-:W2:Y:S07]  /*81a0*/  LDSM.16.M88.4 R164, [R2+0xa800] ;  /* 0x00a8000002a4783b */ /* 0x000eae0000000200 */
[C---:B----4-:R-:W-:Y:S08]  /*81b0*/  HMMA.16816.F32 R28, R196.reuse, R184, R28 ;  /* 0x000000b8c41c723c */ /* 0x050ff0000000181c */
[----:B------:R-:W-:Y:S01]  /*81c0*/  HMMA.16816.F32 R32, R196, R186, R32 ;  /* 0x000000bac420723c */ /* 0x000fe20000001820 */
[----:B------:R-:W3:Y:S05]  /*81d0*/  LDSM.16.M88.4 R184, [R2+0xb800] ;  /* 0x00b8000002b8783b */ /* 0x000eea0000000200 */
[----:B------:R-:W-:Y:S02]  /*81e0*/  LDSM.16.M88.4 R196, [R229+0x4000] ;  /* 0x00400000e5c4783b */ /* 0x000fe40000000200 */
[C---:B------:R-:W-:Y:S08]  /*81f0*/  HMMA.16816.F32 R4, R200.reuse, R208, R4 ;  /* 0x000000d0c804723c */ /* 0x040ff00000001804 */
[C---:B------:R-:W-:Y:S01]  /*8200*/  HMMA.16816.F32 R8, R200.reuse, R210, R8 ;  /* 0x000000d2c808723c */ /* 0x040fe20000001808 */
[----:B------:R-:W4:Y:S07]  /*8210*/  LDSM.16.M88.4 R208, [R227+UR5+0xc000] ;  /* 0x00c00005e3d0783b */ /* 0x000f2e0008000200 */
        /* <DEDUP_REMOVED lines=16> */
[C---:B------:R-:W-:Y:S08]  /*8320*/  HMMA.16816.F32 R20, R192.reuse, R176, R20 ;  /* 0x000000b0c014723c */ /* 0x040ff00000001814 */
[C---:B------:R-:W-:Y:S01]  /*8330*/  HMMA.16816.F32 R24, R192.reuse, R178, R24 ;  /* 0x000000b2c018723c */ /* 0x040fe20000001818 */
[----:B------:R-:W2:Y:S07]  /*8340*/  LDSM.16.M88.4 R176, [R170+0xd000] ;  /* 0x00d00000aab0783b */ /* 0x000eae0000000200 */
[C---:B---3--:R-:W-:Y:S08]  /*8350*/  HMMA.16816.F32 R28, R192.reuse, R184, R28 ;  /* 0x000000b8c01c723c */ /* 0x048ff0000000181c */
[----:B------:R-:W-:Y:S01]  /*8360*/  HMMA.16816.F32 R32, R192, R186, R32 ;  /* 0x000000bac020723c */ /* 0x000fe20000001820 */
[----:B------:R-:W3:Y:S05]  /*8370*/  LDSM.16.M88.4 R184, [R170+0xd800] ;  /* 0x00d80000aab8783b */ /* 0x000eea0000000200 */
[----:B------:R-:W3:Y:S02]  /*8380*/  LDSM.16.M88.4 R192, [R171+0x4000] ;  /* 0x00400000abc0783b */ /* 0x000ee40000000200 */
[C---:B----4-:R-:W-:Y:S08]  /*8390*/  HMMA.16816.F32 R4, R196.reuse, R208, R4 ;  /* 0x000000d0c404723c */ /* 0x050ff00000001804 */
[C---:B------:R-:W-:Y:S01]  /*83a0*/  HMMA.16816.F32 R8, R196.reuse, R210, R8 ;  /* 0x000000d2c408723c */ /* 0x040fe20000001808 */
[----:B------:R-:W-:Y:S07]  /*83b0*/  LDSM.16.M88.4 R208, [R2+0xc000] ;  /* 0x00c0000002d0783b */ /* 0x000fee0000000200 */
        /* <DEDUP_REMOVED lines=29> */
[C---:B----4-:R-:W-:Y:S08]  /*8590*/  HMMA.16816.F32 R20, R192.reuse, R180, R20 ;  /* 0x000000b4c014723c */ /* 0x050ff00000001814 */
[C---:B------:R-:W-:Y:S01]  /*85a0*/  HMMA.16816.F32 R24, R192.reuse, R182, R24 ;  /* 0x000000b6c018723c */ /* 0x040fe20000001818 */
[----:B------:R-:W4:Y:S07]  /*85b0*/  LDSM.16.M88.4 R180, [R227+UR5+0xf000] ;  /* 0x00f00005e3b4783b */ /* 0x000f2e0008000200 */
[C---:B-----5:R-:W-:Y:S08]  /*85c0*/  HMMA.16816.F32 R28, R192.reuse, R188, R28 ;  /* 0x000000bcc01c723c */ /* 0x060ff0000000181c */
        /* <DEDUP_REMOVED lines=25> */
[C---:B-----5:R-:W-:Y:S08]  /*8760*/  HMMA.16816.F32 R28, R200.reuse, R188, R28 ;  /* 0x000000bcc81c723c */ /* 0x060ff0000000181c */
        /* <DEDUP_REMOVED lines=8> */
[C---:B------:R-:W-:Y:S08]  /*87f0*/  HMMA.16816.F32 R20, R192.reuse, R176, R20 ;  /* 0x000000b0c014723c */ /* 0x040ff00000001814 */
        /* <DEDUP_REMOVED lines=8> */
[C---:B----4-:R-:W-:Y:S08]  /*8880*/  HMMA.16816.F32 R20, R196.reuse, R180, R20 ;  /* 0x000000b4c414723c */ /* 0x050ff00000001814 */
[C---:B------:R-:W-:Y:S08]  /*8890*/  HMMA.16816.F32 R24, R196.reuse, R182, R24 ;  /* 0x000000b6c418723c */ /* 0x040ff00000001818 */
[C---:B-----5:R-:W-:Y:S08]  /*88a0*/  HMMA.16816.F32 R28, R196.reuse, R188, R28 ;  /* 0x000000bcc41c723c */ /* 0x060ff0000000181c */
[----:B------:R-:W-:Y:S08]  /*88b0*/  HMMA.16816.F32 R32, R196, R190, R32 ;  /* 0x000000bec420723c */ /* 0x000ff00000001820 */
[C---:B------:R-:W-:Y:S08]  /*88c0*/  HMMA.16816.F32 R4, R200.reuse, R212, R4 ;  /* 0x000000d4c804723c */ /* 0x040ff00000001804 */
[C---:B------:R-:W-:Y:S08]  /*88d0*/  HMMA.16816.F32 R8, R200.reuse, R214, R8 ;  /* 0x000000d6c808723c */ /* 0x040ff00000001808 */
[C---:B--2---:R-:W-:Y:S03]  /*88e0*/  HMMA.16816.F32 R12, R200.reuse, R164, R12 ;  /* 0x000000a4c80c723c */ /* 0x044fe6000000180c */
[----:B------:R-:W-:Y:S01]  /*88f0*/  FMUL.FTZ R168, R4, UR8 ;  /* 0x0000000804a87c20 */ /* 0x000fe20008410000 */
[----:B------:R-:W-:Y:S01]  /*8900*/  FMUL.FTZ R252, R7, UR8 ;  /* 0x0000000807fc7c20 */ /* 0x000fe20008410000 */
[----:B------:R-:W-:Y:S01]  /*8910*/  FMUL.FTZ R206, R5, UR8 ;  /* 0x0000000805ce7c20 */ /* 0x000fe20008410000 */
[----:B------:R-:W-:Y:S01]  /*8920*/  FMUL.FTZ R205, R6, UR8 ;  /* 0x0000000806cd7c20 */ /* 0x000fe20008410000 */
[----:B------:R2:W-:Y:S01]  /*8930*/  MUFU.TANH R195, R168 ;  /* 0x000000a800c37308 */ /* 0x0005e20000002400 */
[C---:B------:R-:W-:Y:S03]  /*8940*/  HMMA.16816.F32 R16, R200.reuse, R166, R16 ;  /* 0x000000a6c810723c */ /* 0x040fe60000001810 */
[----:B------:R-:W-:Y:S01]  /*8950*/  FMUL.FTZ R165, R10, UR8 ;  /* 0x000000080aa57c20 */ /* 0x000fe20008410000 */
[----:B------:R-:W-:Y:S01]  /*8960*/  FMUL.FTZ R164, R11, UR8 ;  /* 0x000000080ba47c20 */ /* 0x000fe20008410000 */
[----:B------:R-:W-:Y:S04]  /*8970*/  FMUL.FTZ R204, R8, UR8 ;  /* 0x0000000808cc7c20 */ /* 0x000fe80008410000 */
[----:B------:R-:W-:Y:S01]  /*8980*/  MUFU.TANH R198, R165 ;  /* 0x000000a500c67308 */ /* 0x000fe20000002400 */
[C---:B-1----:R-:W-:Y:S03]  /*8990*/  HMMA.16816.F32 R20, R200.reuse, R172, R20 ;  /* 0x000000acc814723c */ /* 0x042fe60000001814 */
[----:B------:R-:W-:Y:S01]  /*89a0*/  FMUL.FTZ R250, R12, UR8 ;  /* 0x000000080cfa7c20 */ /* 0x000fe20008410000 */
[----:B------:R-:W-:Y:S01]  /*89b0*/  FMUL.FTZ R251, R13, UR8 ;  /* 0x000000080dfb7c20 */ /* 0x000fe20008410000 */
[----:B------:R-:W-:Y:S01]  /*89c0*/  FMUL.FTZ R248, R14, UR8 ;  /* 0x000000080ef87c20 */ /* 0x000fe20008410000 */
[----:B------:R-:W-:Y:S03]  /*89d0*/  FMUL.FTZ R246, R15, UR8 ;  /* 0x000000080ff67c20 */ /* 0x000fe60008410000 */
[----:B------:R1:W-:Y:S01]  /*89e0*/  MUFU.TANH R10, R164 ;  /* 0x000000a4000a7308 */ /* 0x0003e20000002400 */
[C---:B------:R-:W-:Y:S03]  /*89f0*/  HMMA.16816.F32 R24, R200.reuse, R174, R24 ;  /* 0x000000aec818723c */ /* 0x040fe60000001818 */
[----:B--2---:R-:W-:Y:S01]  /*8a00*/  FMUL.FTZ R168, R9, UR8 ;  /* 0x0000000809a87c20 */ /* 0x004fe20008410000 */
[----:B------:R-:W-:Y:S01]  /*8a10*/  FMUL.FTZ R247, R16, UR8 ;  /* 0x0000000810f77c20 */ /* 0x000fe20008410000 */
[----:B------:R-:W-:Y:S01]  /*8a20*/  FMUL.FTZ R249, R17, UR8 ;  /* 0x0000000811f97c20 */ /* 0x000fe20008410000 */
[----:B------:R-:W-:Y:S03]  /*8a30*/  FMUL.FTZ R244, R18, UR8 ;  /* 0x0000000812f47c20 */ /* 0x000fe60008410000 */
[----:B------:R-:W2:Y:S01]  /*8a40*/  MUFU.TANH R193, R206 ;  /* 0x000000ce00c17308 */ /* 0x000ea20000002400 */
[----:B------:R-:W-:Y:S01]  /*8a50*/  FMUL.FTZ R242, R19, UR8 ;  /* 0x0000000813f27c20 */ /* 0x000fe20008410000 */
[----:B------:R-:W-:Y:S01]  /*8a60*/  FMUL.FTZ R211, R20, UR8 ;  /* 0x0000000814d37c20 */ /* 0x000fe20008410000 */
[----:B------:R-:W-:Y:S01]  /*8a70*/  FMUL.FTZ R213, R21, UR8 ;  /* 0x0000000815d57c20 */ /* 0x000fe20008410000 */
[----:B------:R-:W-:Y:S01]  /*8a80*/  FMUL.FTZ R208, R22, UR8 ;  /* 0x0000000816d07c20 */ /* 0x000fe20008410000 */
[----:B------:R-:W-:Y:S05]  /*8a90*/  FMUL.FTZ R210, R23, UR8 ;  /* 0x0000000817d27c20 */ /* 0x000fea0008410000 */
[----:B------:R-:W-:Y:S01]  /*8aa0*/  MUFU.TANH R194, R205 ;  /* 0x000000cd00c27308 */ /* 0x000fe20000002400 */
[----:B-1----:R-:W1:Y:S01]  /*8ab0*/  LDSM.16.M88.4 R164, [R2+0xf800] ;  /* 0x00f8000002a4783b */ /* 0x002e620000000200 */
[----:B------:R-:W-:Y:S04]  /*8ac0*/  DEPBAR.LE SB0, 0x0 ;  /* 0x000080000000791a */ /* 0x000fe80000000000 */
[----:B------:R-:W-:Y:S04]  /*8ad0*/  FMUL.FTZ R215, R24, UR8 ;  /* 0x0000000818d77c20 */ /* 0x000fe80008410000 */
[----:B------:R-:W3:Y:S01]  /*8ae0*/  MUFU.TANH R252, R252 ;  /* 0x000000fc00fc7308 */ /* 0x000ee20000002400 */
[----:B------:R-:W-:Y:S01]  /*8af0*/  BAR.SYNC.DEFER_BLOCKING 0x0 ;  /* 0x0000000000007b1d */ /* 0x000fe20000010000 */
[----:B------:R-:W-:Y:S01]  /*8b00*/  FMUL.FTZ R209, R25, UR8 ;  /* 0x0000000819d17c20 */ /* 0x000fe20008410000 */
[----:B------:R-:W-:Y:S01]  /*8b10*/  FMUL.FTZ R212, R26, UR8 ;  /* 0x000000081ad47c20 */ /* 0x000fe20008410000 */
[----:B------:R-:W-:Y:S06]  /*8b20*/  FMUL.FTZ R214, R27, UR8 ;  /* 0x000000081bd67c20 */ /* 0x000fec0008410000 */
[----:B------:R-:W-:Y:S10]  /*8b30*/  MUFU.TANH R197, R204 ;  /* 0x000000cc00c57308 */ /* 0x000ff40000002400 */
[----:B------:R-:W4:Y:S10]  /*8b40*/  MUFU.TANH R9, R168 ;  /* 0x000000a800097308 */ /* 0x000f340000002400 */
[----:B------:R-:W-:Y:S10]  /*8b50*/  MUFU.TANH R250, R250 ;  /* 0x000000fa00fa7308 */ /* 0x000ff40000002400 */
[----:B------:R-:W5:Y:S01]  /*8b60*/  MUFU.TANH R251, R251 ;  /* 0x000000fb00fb7308 */ /* 0x000f620000002400 */
[C---:B-1----:R-:W-:Y:S05]  /*8b70*/  HMMA.16816.F32 R28, R200.reuse, R164, R28 ;  /* 0x000000a4c81c723c */ /* 0x042fea000000181c */
[----:B--2---:R-:W-:Y:S04]  /*8b80*/  FMNMX3.FTZ R164, R169, R195, R193, !PT ;  /* 0x000000c3a9a47276 */ /* 0x004fe800078100c1 */
[----:B------:R-:W-:Y:S01]  /*8b90*/  MUFU.TANH R248, R248 ;  /* 0x000000f800f87308 */ /* 0x000fe20000002400 */
[----:B---3--:R-:W-:Y:S01]  /*8ba0*/  FMNMX3.FTZ R165, R0, R194, R252, !PT ;  /* 0x000000c200a57276 */ /* 0x008fe200078100fc */
[----:B------:R-:W-:Y:S03]  /*8bb0*/  HMMA.16816.F32 R32, R200, R166, R32 ;  /* 0x000000a6c820723c */ /* 0x000fe60000001820 */
[----:B----4-:R-:W-:Y:S02]  /*8bc0*/  FMNMX3.FTZ R164, R164, R197, R9, !PT ;  /* 0x000000c5a4a47276 */ /* 0x010fe40007810009 */
[----:B------:R-:W-:Y:S03]  /*8bd0*/  FMNMX3.FTZ R165, R165, R198, R10, !PT ;  /* 0x000000c6a5a57276 */ /* 0x000fe6000781000a */
[----:B------:R-:W1:Y:S01]  /*8be0*/  MUFU.TANH R246, R246 ;  /* 0x000000f600f67308 */ /* 0x000e620000002400 */
[----:B-----5:R-:W-:Y:S01]  /*8bf0*/  FMNMX3.FTZ R164, R164, R250, R251, !PT ;  /* 0x000000faa4a47276 */ /* 0x020fe200078100fb */
[----:B------:R-:W-:Y:S01]  /*8c00*/  FMUL.FTZ R206, R28, UR8 ;  /* 0x000000081cce7c20 */ /* 0x000fe20008410000 */
[----:B------:R-:W-:Y:S01]  /*8c10*/  FMUL.FTZ R207, R29, UR8 ;  /* 0x000000081dcf7c20 */ /* 0x000fe20008410000 */
[----:B------:R-:W-:Y:S06]  /*8c20*/  FMUL.FTZ R168, R30, UR8 ;  /* 0x000000081ea87c20 */ /* 0x000fec0008410000 */
[----:B------:R-:W-:Y:S01]  /*8c30*/  MUFU.TANH R247, R247 ;  /* 0x000000f700f77308 */ /* 0x000fe20000002400 */
[----:B------:R-:W-:Y:S01]  /*8c40*/  FMUL.FTZ R167, R31, UR8 ;  /* 0x000000081fa77c20 */ /* 0x000fe20008410000 */
[----:B------:R-:W-:Y:S01]  /*8c50*/  FMUL.FTZ R204, R32, UR8 ;  /* 0x0000000820cc7c20 */ /* 0x000fe20008410000 */
[----:B------:R-:W-:Y:S01]  /*8c60*/  FMUL.FTZ R205, R33, UR8 ;  /* 0x0000000821cd7c20 */ /* 0x000fe20008410000 */
[----:B------:R-:W-:Y:S06]  /*8c70*/  FMUL.FTZ R34, R34, UR8 ;  /* 0x0000000822227c20 */ /* 0x000fec0008410000 */
[----:B------:R-:W2:Y:S01]  /*8c80*/  MUFU.TANH R249, R249 ;  /* 0x000000f900f97308 */ /* 0x000ea20000002400 */
[----:B------:R-:W-:Y:S01]  /*8c90*/  FMUL.FTZ R35, R35, UR8 ;  /* 0x0000000823237c20 */ /* 0x000fe20008410000 */
[----:B-1----:R-:W-:Y:S08]  /*8ca0*/  FMNMX3.FTZ R165, R165, R248, R246, !PT ;  /* 0x000000f8a5a57276 */ /* 0x002ff000078100f6 */
        /* <DEDUP_REMOVED lines=26> */
[----:B--2---:R-:W-:Y:S02]  /*8e50*/  FMNMX3.FTZ R11, R164, R204, R205, !PT ;  /* 0x000000cca40b7276 */ /* 0x004fe400078100cd */
[----:B-1----:R-:W-:Y:S01]  /*8e60*/  FMNMX3.FTZ R7, R7, R166, R165, !PT ;  /* 0x000000a607077276 */ /* 0x002fe200078100a5 */
[----:B------:R-:W-:Y:S06]  /*8e70*/  BRA.U.ANY UP0, `(.L_x_990) ;  /* 0xffffffdd00c47547 */ /* 0x000fec000b93ffff */
.L_x_989:
[----:B------:R-:W2:Y:S01]  /*8e80*/  SHFL.BFLY PT, R4, R11, 0x2, 0x1f ;  /* 0x0c401f000b047f89 */ /* 0x000ea200000e0000 */
[----:B------:R-:W-:Y:S01]  /*8e90*/  IADD3 R185, PT, PT, R221, 0x10040, RZ ;  /* 0x00010040ddb97810 */ /* 0x000fe20007ffe0ff */
[----:B------:R-:W-:Y:S01]  /*8ea0*/  UISETP.GT.AND UP0, UPT, UR19, URZ, UPT ;  /* 0x000000ff1300728c */ /* 0x000fe2000bf04270 */
[----:B------:R-:W-:Y:S05]  /*8eb0*/  @P0 IADD3 R185, PT, PT, R237, -0x40, RZ ;  /* 0xffffffc0edb90810 */ /* 0x000fea0007ffe0ff */
[----:B------:R-:W3:Y:S01]  /*8ec0*/  SHFL.BFLY PT, R2, R7, 0x2, 0x1f ;  /* 0x0c401f0007027f89 */ /* 0x000ee200000e0000 */
[----:B------:R-:W-:Y:S01]  /*8ed0*/  UIADD3 UR7, UPT, UPT, UR19, -0x1, URZ ;  /* 0xffffffff13077890 */ /* 0x000fe2000fffe0ff */
[----:B------:R-:W-:Y:S06]  /*8ee0*/  IADD3 R184, PT, PT, R216, R185, RZ ;  /* 0x000000b9d8b87210 */ /* 0x000fec0007ffe0ff */
[----:B-1----:R-:W-:Y:S01]  /*8ef0*/  LDSM.16.MT88.4 R12, [R221+0x10000] ;  /* 0x01000000dd0c783b */ /* 0x002fe20000004200 */
[----:B------:R-:W-:Y:S07]  /*8f00*/  UMOV UR19, UR7 ;  /* 0x0000000700137c82 */ /* 0x000fee0008000000 */
        /* <DEDUP_REMOVED lines=20> */
[----:B------:R-:W-:Y:S02]  /*9050*/  FMUL.FTZ R0, R4, UR4 ;  /* 0x0000000404007c20 */ /* 0x000fe40008410000 */
        /* <DEDUP_REMOVED lines=92> */
[----:B------:R-:W2:Y:S01]  /*9620*/  LDSM.16.MT88.4 R144, [R221+0x12000] ;  /* 0x01200000dd90783b */ /* 0x000ea20000004200 */
        /* <DEDUP_REMOVED lines=16> */
[----:B------:R-:W3:Y:S01]  /*9730*/  LDSM.16.MT88.4 R136, [R220+0x12000] ;  /* 0x01200000dc88783b */ /* 0x000ee20000004200 */
        /* <DEDUP_REMOVED lines=92> */
[--C-:B------:R-:W-:Y:S01]  /*9d00*/  FFMA.FTZ R195, R250, UR4, -R170.reuse ;  /* 0x00000004fac37c23 */ /* 0x100fe200080108aa */
        /* <DEDUP_REMOVED lines=11> */
[C---:B---3--:R-:W-:Y:S08]  /*9dc0*/  HMMA.16816.F32 R84, R160.reuse, R140, R84 ;  /* 0x0000008ca054723c */ /* 0x048ff00000001854 */
[----:B------:R-:W-:Y:S01]  /*9dd0*/  MUFU.EX2 R196, R196 ;  /* 0x000000c400c47308 */ /* 0x000fe20000000800 */
[--C-:B------:R-:W-:Y:S01]  /*9de0*/  FFMA.FTZ R207, R207, UR4, -R170.reuse ;  /* 0x00000004cfcf7c23 */ /* 0x100fe200080108aa */
[----:B------:R-:W-:Y:S01]  /*9df0*/  FFMA.FTZ R167, R167, UR4, -R169 ;  /* 0x00000004a7a77c23 */ /* 0x000fe200080108a9 */
[--C-:B------:R-:W-:Y:S07]  /*9e00*/  FFMA.FTZ R204, R204, UR4, -R170.reuse ;  /* 0x00000004cccc7c23 */ /* 0x100fee00080108aa */
[----:B------:R-:W-:Y:S01]  /*9e10*/  MUFU.EX2 R197, R197 ;  /* 0x000000c500c57308 */ /* 0x000fe20000000800 */
[----:B------:R-:W-:Y:S01]  /*9e20*/  FFMA.FTZ R170, R205, UR4, -R170 ;  /* 0x00000004cdaa7c23 */ /* 0x000fe200080108aa */
[C---:B------:R-:W-:Y:S01]  /*9e30*/  HMMA.16816.F32 R88, R160.reuse, R142, R88 ;  /* 0x0000008ea058723c */ /* 0x040fe20000001858 */
[----:B------:R-:W3:Y:S07]  /*9e40*/  LDSM.16.MT88.4 R140, [R220+0x16000] ;  /* 0x01600000dc8c783b */ /* 0x000eee0000004200 */
[----:B------:R-:W-:Y:S01]  /*9e50*/  MUFU.EX2 R200, R200 ;  /* 0x000000c800c87308 */ /* 0x000fe20000000800 */
[----:B------:R-:W-:Y:S01]  /*9e60*/  FFMA.FTZ R193, R2, R245, R193 ;  /* 0x000000f502c17223 */ /* 0x000fe200000100c1 */
[----:B------:R-:W-:Y:S08]  /*9e70*/  FFMA.FTZ R191, R0, R243, R191 ;  /* 0x000000f300bf7223 */ /* 0x000ff000000100bf */
[----:B------:R-:W-:Y:S01]  /*9e80*/  MUFU.EX2 R198, R198 ;  /* 0x000000c600c67308 */ /* 0x000fe20000000800 */
[----:B------:R-:W-:Y:S01]  /*9e90*/  FADD.FTZ R193, R192, R193 ;  /* 0x000000c1c0c17221 */ /* 0x000fe20000010000 */
[----:B------:R-:W-:Y:S01]  /*9ea0*/  FADD.FTZ R188, R188, R191 ;  /* 0x000000bfbcbc7221 */ /* 0x000fe20000010000 */
[C---:B-1----:R-:W-:Y:S07]  /*9eb0*/  HMMA.16816.F32 R92, R160.reuse, R136, R92 ;  /* 0x00000088a05c723c */ /* 0x042fee000000185c */
        /* <DEDUP_REMOVED lines=8> */
[----:B------:R-:W-:Y:S09]  /*9f40*/  FADD.FTZ R186, R186, R187 ;  /* 0x000000bbbaba7221 */ /* 0x000ff20000010000 */
        /* <DEDUP_REMOVED lines=23> */
[C---:B------:R-:W-:Y:S01]  /*a0c0*/  F2FP.F16.F32.PACK_AB R135, R201.reuse, R198 ;  /* 0x000000c6c987723e */ /* 0x040fe200000000ff */
[----:B------:R-:W-:Y:S04]  /*a0d0*/  FADD.FTZ R199, R196, R199 ;  /* 0x000000c7c4c77221 */ /* 0x000fe80000010000 */
[----:B------:R-:W-:Y:S04]  /*a0e0*/  FADD.FTZ R198, R198, R199 ;  /* 0x000000c7c6c67221 */ /* 0x000fe80000010000 */
        /* <DEDUP_REMOVED lines=49> */
[----:B------:R-:W-:Y:S02]  /*a400*/  F2FP.F16.F32.PACK_AB R132, R211, R202 ;  /* 0x000000cad384723e */ /* 0x000fe400000000ff */
[----:B------:R-:W-:Y:S01]  /*a410*/  F2FP.F16.F32.PACK_AB R133, R203, R208 ;  /* 0x000000d0cb85723e */ /* 0x000fe200000000ff */
[----:B------:R-:W-:Y:S01]  /*a420*/  FADD.FTZ R208, R208, R201 ;  /* 0x000000c9d0d07221 */ /* 0x000fe20000010000 */
[----:B------:R-:W-:Y:S02]  /*a430*/  F2FP.F16.F32.PACK_AB R134, R210, R209 ;  /* 0x000000d1d286723e */ /* 0x000fe400000000ff */
[----:B------:R-:W-:Y:S01]  /*a440*/  F2FP.F16.F32.PACK_AB R135, R213, R212 ;  /* 0x000000d4d587723e */ /* 0x000fe200000000ff */
        /* <DEDUP_REMOVED lines=103> */
[C---:B------:R-:W-:Y:S03]  /*aac0*/  HMMA.16816.F32 R120, R168.reuse, R10, R120 ;  /* 0x0000000aa878723c */ /* 0x040fe60000001878 */
[----:B------:R-:W-:Y:S04]  /*aad0*/  FADD.FTZ R206, R206, R5 ;  /* 0x00000005cece7221 */ /* 0x000fe80000010000 */
[----:B------:R-:W-:Y:S01]  /*aae0*/  FADD.FTZ R207, R207, R206 ;  /* 0x000000cecfcf7221 */ /* 0x000fe20000010000 */
[C---:B----4-:R-:W-:Y:S03]  /*aaf0*/  HMMA.16816.F32 R124, R168.reuse, R12, R124 ;  /* 0x0000000ca87c723c */ /* 0x050fe6000000187c */
[----:B------:R-:W-:Y:S04]  /*ab00*/  FADD.FTZ R204, R204, R207 ;  /* 0x000000cfcccc7221 */ /* 0x000fe80000010000 */
[----:B------:R-:W-:Y:S01]  /*ab10*/  FADD.FTZ R245, R205, R204 ;  /* 0x000000cccdf57221 */ /* 0x000fe20000010000 */
[----:B------:R-:W-:Y:S03]  /*ab20*/  HMMA.16816.F32 R128, R168, R14, R128 ;  /* 0x0000000ea880723c */ /* 0x000fe60000001880 */
[----:B------:R-:W-:Y:S05]  /*ab30*/  MOV R169, R164 ;  /* 0x000000a400a97202 */ /* 0x000fea0000000f00 */
[----:B------:R-:W-:Y:S01]  /*ab40*/  @!UPT UIADD3 URZ, UPT, UPT, URZ, URZ, URZ ;  /* 0x000000fffffff290 */ /* 0x000fe2000fffe0ff */
[----:B------:R-:W-:Y:S11]  /*ab50*/  BRA.U UP0, `(.L_x_988) ;  /* 0xffffffc900347547 */ /* 0x000ff6000b83ffff */
.L_x_987:
        /* <DEDUP_REMOVED lines=328> */
.L_x_991:
        /* <DEDUP_REMOVED lines=46> */
.L_x_993:
[----:B------:R-:W-:Y:S05]  /*c2c0*/  BSYNC.RECONVERGENT B0 ;  /* 0x0000000000007941 */ /* 0x000fea0003800200 */
.L_x_992:
        /* <DEDUP_REMOVED lines=41> */
.L_x_995:
[----:B------:R-:W-:Y:S05]  /*c560*/  BSYNC.RECONVERGENT B0 ;  /* 0x0000000000007941 */ /* 0x000fea0003800200 */
.L_x_994:
        /* <DEDUP_REMOVED lines=27> */
.L_x_997:
[----:B------:R-:W-:Y:S05]  /*c720*/  BSYNC.RECONVERGENT B0 ;  /* 0x0000000000007941 */ /* 0x000fea0003800200 */
.L_x_996:
        /* <DEDUP_REMOVED lines=27> */
.L_x_999:
[----:B------:R-:W-:Y:S05]  /*c8e0*/  BSYNC.RECONVERGENT B0 ;  /* 0x0000000000007941 */ /* 0x000fea0003800200 */
.L_x_998:
        /* <DEDUP_REMOVED lines=27> */
.L_x_1000:
        /* <DEDUP_REMOVED lines=14> */
.L_x_2351:


//--------------------- .text._ZN5flash16flash_fwd_kernelI23Flash_fwd_kernel_traitsILi256ELi64ELi64ELi4ELb0ELb0EN7cutlass6half_tE19Flash_kernel_traitsILi256ELi64ELi64ELi4ES3_EELb1ELb0ELb0ELb1ELb0ELb0ELb0ELb1EEEvNS_16Flash_fwd_paramsE --------------------------
	.section	.text._ZN5flash16flash_fwd_kernelI23Flash_fwd_kernel_traitsILi256ELi64ELi64ELi4ELb0ELb0EN7cutlass6half_tE19Flash_kernel_traitsILi256ELi64ELi64ELi4ES3_EELb1ELb0ELb0ELb1ELb0ELb0ELb0ELb1EEEvNS_16Flash_fwd_paramsE,"ax",@progbits
	.align	128
        .global         _ZN5flash16flash_fwd_kernelI23Flash_fwd_kernel_traitsILi256ELi64ELi64ELi4ELb0ELb0EN7cutlass6half_tE19Flash_kernel_traitsILi256ELi64ELi64ELi4ES3_EELb1ELb0ELb0ELb1ELb0ELb0ELb0ELb1EEEvNS_16Flash_fwd_paramsE
        .type           _ZN5flash16flash_fwd_kernelI23Flash_fwd_kernel_traitsILi256ELi64ELi64ELi4ELb0ELb0EN7cutlass6half_tE19Flash_kernel_traitsILi256ELi64ELi64ELi4ES3_EELb1ELb0ELb0ELb1ELb0ELb0ELb0ELb1EEEvNS_16Flash_fwd_paramsE,@function
        .size           _ZN5flash16flash_fwd_kernelI23Flash_fwd_kernel_traitsILi256ELi64ELi64ELi4ELb0ELb0EN7cutlass6half_tE19Flash_kernel_traitsILi256ELi64ELi64ELi4ES3_EELb1ELb0ELb0ELb1ELb0ELb0ELb0ELb1EEEvNS_16Flash_fwd_paramsE,(.L_x_2352 - _ZN5flash16flash_fwd_kernelI23Flash_fwd_kernel_traitsILi256ELi64ELi64ELi4ELb0ELb0EN7cutlass6half_tE19Flash_kernel_traitsILi256ELi64ELi64ELi4ES3_EELb1ELb0ELb0ELb1ELb0ELb0ELb0ELb1EEEvNS_16Flash_fwd_paramsE)
        .other          _ZN5flash16flash_fwd_kernelI23Flash_fwd_kernel_traitsILi256ELi64ELi64ELi4ELb0ELb0EN7cutlass6half_tE19Flash_kernel_traitsILi256ELi64ELi64ELi4ES3_EELb1ELb0ELb0ELb1ELb0ELb0ELb0ELb1EEEvNS_16Flash_fwd_paramsE,@"STO_CUDA_ENTRY STV_DEFAULT"
_ZN5flash16flash_fwd_kernelI23Flash_fwd_kernel_traitsILi256ELi64ELi64ELi4ELb0ELb0EN7cutlass6half_tE19Flash_kernel_traitsILi256ELi64ELi64ELi4ES3_EELb1ELb0ELb0ELb1ELb0ELb0ELb0ELb1EEEvNS_16Flash_fwd_paramsE:
.text._ZN5flash16flash_fwd_kernelI23Flash_fwd_kernel_traitsILi256ELi64ELi64ELi4ELb0ELb0EN7cutlass6half_tE19Flash_kernel_traitsILi256ELi64ELi64ELi4ES3_EELb1ELb0ELb0ELb1ELb0ELb0ELb0ELb1EEEvNS_16Flash_fwd_paramsE:
        /* <DEDUP_REMOVED lines=55> */
[----:B------:R-:W-:-:S04]  /*0370*/  UISETP.NE.AND UP4, UPT, UR12, URZ, UPT ;  /* 0x000000ff0c00728c */ /* 0x000fc8000bf85270 */
[----:B------:R-:W-:-:S06]  /*0380*/  UISETP.EQ.OR.EX UP2, UPT, UR5, URZ, !UP4, UP2 ;  /* 0x000000ff0500728c */ /* 0x000fcc000e742720 */
[----:B------:R-:W-:Y:S01]  /*0390*/  PLOP3.LUT P3, PT, PT, PT, UP2, 0x80, 0x8 ;  /* 0x000000000008781c */ /* 0x000fe20003f6f028 */
[----:B-1----:R-:W-:Y:S01]  /*03a0*/  @!P0 IMAD.MOV.U32 R2, RZ, RZ, R107 ;  /* 0x000000ffff028224 */ /* 0x002fe200078e006b */
[----:B------:R-:W-:-:S05]  /*03b0*/  @!P0 MOV R3, R108 ;  /* 0x0000006c00038202 */ /* 0x000fca0000000f00 */
[----:B------:R1:W-:Y:S01]  /*03c0*/  @!P0 STG.E.64 desc[UR24][R6.64+0x8], R2 ;  /* 0x0000080206008986 */ /* 0x0003e2000c101b18 */
[----:B------:R-:W-:Y:S01]  /*03d0*/  PLOP3.LUT P0, PT, PT, PT, UP3, 0x80, 0x8 ;  /* 0x000000000008781c */ /* 0x000fe20003f0f038 */
[----:B------:R-:W-:Y:S02]  /*03e0*/  IMAD.U32 R5, RZ, RZ, UR9 ;  /* 0x00000009ff057e24 */ /* 0x000fe4000f8e00ff */
[----:B------:R-:W-:Y:S01]  /*03f0*/  IMAD.U32 R4, RZ, RZ, UR8 ;  /* 0x00000008ff047e24 */ /* 0x000fe2000f8e00ff */
[----:B------:R-:W-:Y:S01]  /*0400*/  UMOV UR20, 0xffffffff ;  /* 0xffffffff00147882 */ /* 0x000fe20000000000 */
[----:B------:R-:W2:Y:S03]  /*0410*/  @!UP0 LDCU UR23, c[0x0][0x434] ;  /* 0x00008680ff1787ac */ /* 0x000ea60008000800 */
[----:B------:R-:W3:Y:S01]  /*0420*/  @P1 LDG.E R5, desc[UR24][R4.64] ;  /* 0x0000001804051981 */ /* 0x000ee2000c1e1900 */
[----:B------:R-:W4:Y:S01]  /*0430*/  @!UP3 LDCU UR8, c[0x0][0x43c] ;  /* 0x00008780ff08b7ac */ /* 0x000f220008000800 */
[----:B-1----:R-:W-:-:S02]  /*0440*/  IMAD.U32 R2, RZ, RZ, UR14 ;  /* 0x0000000eff027e24 */ /* 0x002fc4000f8e00ff */
[----:B------:R-:W-:-:S05]  /*0450*/  IMAD.U32 R3, RZ, RZ, UR15 ;  /* 0x0000000fff037e24 */ /* 0x000fca000f8e00ff */
[----:B------:R-:W5:Y:S04]  /*0460*/  @P4 LDG.E R7, desc[UR24][R2.64] ;  /* 0x0000001802074981 */ /* 0x000f68000c1e1900 */
[----:B------:R1:W2:Y:S02]  /*0470*/  @P2 LDG.E R6, desc[UR24][R2.64+0x4] ;  /* 0x0000041802062981 */ /* 0x0002a4000c1e1900 */
[----:B-1----:R-:W-:Y:S01]  /*0480*/  MOV R2, UR6 ;  /* 0x0000000600027c02 */ /* 0x002fe20008000f00 */
[----:B------:R-:W-:Y:S01]  /*0490*/  IMAD.U32 R3, RZ, RZ, UR7 ;  /* 0x00000007ff037e24 */ /* 0x000fe2000f8e00ff */
[----:B------:R-:W1:Y:S04]  /*04a0*/  @!UP3 LDCU.64 UR6, c[0x0][0x488] ;  /* 0x00009100ff06b7ac */ /* 0x000e680008000a00 */
[----:B------:R4:W2:Y:S02]  /*04b0*/  @P0 LDG.E R0, desc[UR24][R2.64] ;  /* 0x0000001802000981 */ /* 0x0008a4000c1e1900 */
[----:B----4-:R-:W-:Y:S01]  /*04c0*/  IMAD.U32 R2, RZ, RZ, UR11 ;  /* 0x0000000bff027e24 */ /* 0x010fe2000f8e00ff */
[----:B------:R-:W4:Y:S01]  /*04d0*/  LDCU UR11, c[0x0][0x3e0] ;  /* 0x00007c00ff0b77ac */ /* 0x000f220008000800 */
[----:B------:R-:W-:-:S05]  /*04e0*/  IMAD.U32 R3, RZ, RZ, UR10 ;  /* 0x0000000aff037e24 */ /* 0x000fca000f8e00ff */
[----:B------:R-:W2:Y:S01]  /*04f0*/  @!P3 LDG.E R4, desc[UR24][R2.64] ;  /* 0x000000180204b981 */ /* 0x000ea2000c1e1900 */
[----:B------:R-:W-:Y:S01]  /*0500*/  UMOV UR9, URZ ;  /* 0x000000ff00097c82 */ /* 0x000fe20008000000 */
[----:B------:R-:W-:Y:S02]  /*0510*/  USHF.L.U32 UR34, UR21, 0x6, URZ ;  /* 0x0000000615227899 */ /* 0x000fe400080006ff */
[----:B-1----:R-:W-:-:S04]  /*0520*/  @!UP3 UISETP.NE.U32.AND UP2, UPT, UR6, URZ, UPT ;  /* 0x000000ff0600b28c */ /* 0x002fc8000bf45070 */
[----:B------:R-:W-:Y:S02]  /*0530*/  @!UP3 UISETP.NE.AND.EX UP2, UPT, UR7, URZ, UPT, UP2 ;  /* 0x000000ff0700b28c */ /* 0x000fe4000bf45320 */
[----:B----4-:R-:W-:Y:S02]  /*0540*/  UIMAD UR35, UR33, UR11, UR32 ;  /* 0x0000000b212372a4 */ /* 0x010fe4000f8e0220 */
[----:B------:R-:W-:Y:S01]  /*0550*/  @!UP3 USEL UR8, UR8, URZ, UP2 ;  /* 0x000000ff0808b287 */ /* 0x000fe20009000000 */
[----:B---3--:R-:W-:Y:S02]  /*0560*/  @P1 R2UR UR9, R5 ;  /* 0x00000000050912ca */ /* 0x008fe400000e0000 */
[----:B-----5:R-:W-:Y:S02]  /*0570*/  @P4 R2UR UR20, R7 ;  /* 0x00000000071442ca */ /* 0x020fe400000e0000 */
[----:B--2---:R-:W-:-:S13]  /*0580*/  @P2 R2UR UR10, R6 ;  /* 0x00000000060a22ca */ /* 0x004fda00000e0000 */
[----:B------:R-:W-:Y:S02]  /*0590*/  @UP0 UIADD3 UR23, UPT, UPT, UR10, -UR20, URZ ;  /* 0x800000140a170290 */ /* 0x000fe4000fffe0ff */
[----:B------:R-:W-:Y:S01]  /*05a0*/  UISETP.NE.U32.AND UP0, UPT, UR4, URZ, UPT ;  /* 0x000000ff0400728c */ /* 0x000fe2000bf05070 */
[----:B------:R-:W-:-:S03]  /*05b0*/  UMOV UR10, 0xffffffff ;  /* 0xffffffff000a7882 */ /* 0x000fc60000000000 */
[----:B------:R-:W-:Y:S02]  /*05c0*/  UISETP.NE.AND.EX UP0, UPT, UR5, URZ, UPT, UP0 ;  /* 0x000000ff0500728c */ /* 0x000fe4000bf05300 */
[----:B------:R-:W-:Y:S01]  /*05d0*/  UISETP.GT.AND UP1, UPT, UR23, UR34, UPT ;  /* 0x000000221700728c */ /* 0x000fe2000bf24270 */
[----:B------:R-:W-:-:S05]  /*05e0*/  @P0 R2UR UR22, R0 ;  /* 0x00000000001602ca */ /* 0x000fca00000e0000 */
[----:B------:R-:W-:-:S03]  /*05f0*/  PLOP3.LUT P0, PT, PT, PT, UP1, 0x80, 0x8 ;  /* 0x000000000008781c */ /* 0x000fc60003f0f018 */
[----:B------:R-:W1:Y:S05]  /*0600*/  @!UP0 LDCU UR4, c[0x0][0x438] ;  /* 0x00008700ff0487ac */ /* 0x000e6a0008000800 */
[----:B------:R-:W-:Y:S01]  /*0610*/  @UP3 UIADD3 UR22, UPT, UPT, UR22, -UR9, URZ ;  /* 0x8000000916163290 */ /* 0x000fe2000fffe0ff */
[----:B------:R-:W-:Y:S01]  /*0620*/  @!P3 R2UR UR10, R4 ;  /* 0x00000000040ab2ca */ /* 0x000fe200000e0000 */
[----:B-1----:R-:W-:-:S14]  /*0630*/  BRA.U !UP0, `(.L_x_1001) ;  /* 0x0000000108187547 */ /* 0x002fdc000b800000 */
[----:B------:R-:W-:-:S13]  /*0640*/  PLOP3.LUT P1, PT, PT, PT, UP4, 0x80, 0x8 ;  /* 0x000000000008781c */ /* 0x000fda0003f2f048 */
[----:B------:R-:W2:Y:S04]  /*0650*/  @P1 LDG.E R0, desc[UR24][R2.64+0x4] ;  /* 0x0000041802001981 */ /* 0x000ea8000c1e1900 */
[----:B------:R-:W3:Y:S01]  /*0660*/  @!P1 LDG.E R2, desc[UR24][R2.64] ;  /* 0x0000001802029981 */ /* 0x000ee2000c1e1900 */
[----:B--2---:R-:W-:-:S13]  /*0670*/  @P1 R2UR UR4, R0 ;  /* 0x00000000000412ca */ /* 0x004fda00000e0000 */
[----:B------:R-:W-:-:S07]  /*0680*/  @UP4 UIADD3 UR4, UPT, UPT, UR4, -UR10, URZ ;  /* 0x8000000a04044290 */ /* 0x000fce000fffe0ff */
[----:B---3--:R-:W-:-:S15]  /*0690*/  @!P1 R2UR UR4, R2 ;  /* 0x00000000020492ca */ /* 0x008fde00000e0000 */
.L_x_1001:
        /* <DEDUP_REMOVED lines=30> */
.L_x_1003:
        /* <DEDUP_REMOVED lines=11> */
[C---:B------:R-:W-:Y:S01]  /*0930*/  IADD3 R2, P0, PT, R13.reuse, UR12, RZ ;  /* 0x0000000c0d027c10 */ /* 0x040fe2000ff1e0ff */
        /* <DEDUP_REMOVED lines=46> */
.L_x_1005:
[----:B------:R-:W-:Y:S05]  /*0c20*/  BSYNC.RECONVERGENT B0 ;  /* 0x0000000000007941 */ /* 0x000fea0003800200 */
.L_x_1004:
        /* <DEDUP_REMOVED lines=24> */
.L_x_1007:
[----:B------:R-:W-:Y:S05]  /*0db0*/  BSYNC.RECONVERGENT B0 ;  /* 0x0000000000007941 */ /* 0x000fea0003800200 */
.L_x_1006:
        /* <DEDUP_REMOVED lines=24> */
.L_x_1009:
[----:B------:R-:W-:Y:S05]  /*0f40*/  BSYNC.RECONVERGENT B0 ;  /* 0x0000000000007941 */ /* 0x000fea0003800200 */
.L_x_1008:
        /* <DEDUP_REMOVED lines=27> */
.L_x_1011:
[----:B------:R-:W-:Y:S05]  /*1100*/  BSYNC.RECONVERGENT B0 ;  /* 0x0000000000007941 */ /* 0x000fea0003800200 */
.L_x_1010:
        /* <DEDUP_REMOVED lines=10> */
.L_x_1013:
[----:B------:R-:W-:Y:S05]  /*11b0*/  BSYNC.RECONVERGENT B0 ;  /* 0x0000000000007941 */ /* 0x000fea0003800200 */
.L_x_1012:
        /* <DEDUP_REMOVED lines=10> */
.L_x_1015:
[----:B------:R-:W-:Y:S05]  /*1260*/  BSYNC.RECONVERGENT B0 ;  /* 0x0000000000007941 */ /* 0x000fea0003800200 */
.L_x_1014:
        /* <DEDUP_REMOVED lines=10> */
.L_x_1017:
[----:B------:R-:W-:Y:S05]  /*1310*/  BSYNC.RECONVERGENT B0 ;  /* 0x0000000000007941 */ /* 0x000fea0003800200 */
.L_x_1016:
        /* <DEDUP_REMOVED lines=10> */
.L_x_1002:
        /* <DEDUP_REMOVED lines=24> */
.L_x_1018:
[----:B------:R-:W1:Y:S01]  /*1540*/  LDCU.64 UR16, c[0x0][0x3b8] ;  /* 0x00007700ff1077ac */ /* 0x000e620008000a00 */
[----:B------:R-:W-:-:S04]  /*1550*/  UIADD3 UR8, UPT, UPT, UR9, UR10, URZ ;  /* 0x0000000a09087290 */ /* 0x000fc8000fffe0ff */
[----:B-1----:R-:W-:Y:S02]  /*1560*/  UIMAD.WIDE.U32 UR38, UR8, UR16, URZ ;  /* 0x00000010082672a5 */ /* 0x002fe4000f8e00ff */
[----:B------:R-:W-:-:S04]  /*1570*/  UIMAD UR8, UR8, UR17, URZ ;  /* 0x00000011080872a4 */ /* 0x000fc8000f8e02ff */
[----:B------:R-:W-:Y:S02]  /*1580*/  UIADD3 UR8, UPT, UPT, UR39, UR8, URZ ;  /* 0x0000000827087290 */ /* 0x000fe4000fffe0ff */
.L_x_1019:
[----:B------:R-:W1:Y:S01]  /*1590*/  LDC R5, c[0x0][0x3e8] ;  /* 0x0000fa00ff057b82 */ /* 0x000e620000000800 */
[----:B------:R-:W2:Y:S01]  /*15a0*/  S2R R6, SR_CTAID.Z ;  /* 0x0000000000067919 */ /* 0x000ea20000002700 */
[----:B------:R-:W3:Y:S01]  /*15b0*/  LDCU UR4, c[0x0][0x444] ;  /* 0x00008880ff0477ac */ /* 0x000ee20008000800 */
[----:B------:R-:W4:Y:S01]  /*15c0*/  LDCU UR31, c[0x0][0x448] ;  /* 0x00008900ff1f77ac */ /* 0x000f220008000800 */
[----:B---3--:R-:W-:Y:S01]  /*15d0*/  UIMAD UR4, UR35, UR4, UR34 ;  /* 0x00000004230472a4 */ /* 0x008fe2000f8e0222 */
[----:B-1----:R-:W-:-:S03]  /*15e0*/  IABS R4, R5 ;  /* 0x0000000500047213 */ /* 0x002fc60000000000 */
[----:B----4-:R-:W-:Y:S01]  /*15f0*/  UIMAD UR36, UR4, UR31, UR28 ;  /* 0x0000001f042472a4 */ /* 0x010fe2000f8e021c */
        /* <DEDUP_REMOVED lines=35> */
.L_x_1020:
[----:B------:R-:W1:Y:S01]  /*1830*/  LDCU.64 UR14, c[0x0][0x3c0] ;  /* 0x00007800ff0e77ac */ /* 0x000e620008000a00 */
[----:B------:R-:W-:-:S04]  /*1840*/  UIADD3 UR9, UPT, UPT, UR9, UR10, URZ ;  /* 0x0000000a09097290 */ /* 0x000fc8000fffe0ff */
[----:B-1----:R-:W-:Y:S02]  /*1850*/  UIMAD.WIDE.U32 UR10, UR9, UR14, URZ ;  /* 0x0000000e090a72a5 */ /* 0x002fe4000f8e00ff */
[----:B------:R-:W-:-:S04]  /*1860*/  UIMAD UR9, UR9, UR15, URZ ;  /* 0x0000000f090972a4 */ /* 0x000fc8000f8e02ff */
[----:B------:R-:W-:-:S12]  /*1870*/  UIADD3 UR9, UPT, UPT, UR11, UR9, URZ ;  /* 0x000000090b097290 */ /* 0x000fd8000fffe0ff */
.L_x_1021:
[----:B------:R-:W1:Y:S01]  /*1880*/  LDCU.64 UR18, c[0x0][0x3c8] ;  /* 0x00007900ff1277ac */ /* 0x000e620008000a00 */
[C---:B------:R-:W-:Y:S01]  /*1890*/  IMAD.SHL.U32 R16, R208.reuse, 0x8, RZ ;  /* 0x00000008d0107824 */ /* 0x040fe200078e00ff */
[----:B------:R-:W-:Y:S01]  /*18a0*/  SHF.R.U32.HI R2, RZ, 0x3, R208 ;  /* 0x00000003ff027819 */ /* 0x000fe200000116d0 */
[----:B------:R-:W-:Y:S01]  /*18b0*/  IMAD.SHL.U32 R14, R208, 0x2, RZ ;  /* 0x00000002d00e7824 */ /* 0x000fe200078e00ff */
[----:B------:R-:W2:Y:S01]  /*18c0*/  LDCU.64 UR12, c[0x0][0x388] ;  /* 0x00007100ff0c77ac */ /* 0x000ea20008000a00 */
[----:B------:R-:W-:Y:S01]  /*18d0*/  SHF.R.S32.HI R10, RZ, 0x1f, R0 ;  /* 0x0000001fff0a7819 */ /* 0x000fe20000011400 */
[----:B------:R-:W-:Y:S01]  /*18e0*/  IMAD.U32 R4, RZ, RZ, UR21 ;  /* 0x00000015ff047e24 */ /* 0x000fe2000f8e00ff */
[----:B------:R-:W-:Y:S01]  /*18f0*/  LOP3.LUT R105, R16, 0x38, RZ, 0xc0, !PT ;  /* 0x0000003810697812 */ /* 0x000fe200078ec0ff */
[----:B------:R-:W-:Y:S01]  /*1900*/  USHF.R.S32.HI UR37, URZ, 0x1f, UR36 ;  /* 0x0000001fff257899 */ /* 0x000fe20008011424 */
[----:B------:R-:W-:Y:S01]  /*1910*/  LOP3.LUT R111, R14, 0x6, RZ, 0xc0, !PT ;  /* 0x000000060e6f7812 */ /* 0x000fe200078ec0ff */
[----:B------:R-:W-:Y:S01]  /*1920*/  IMAD.MOV.U32 R3, RZ, RZ, RZ ;  /* 0x000000ffff037224 */ /* 0x000fe200078e00ff */
[C---:B------:R-:W-:Y:S01]  /*1930*/  IADD3 R6, P0, PT, R105.reuse, UR6, RZ ;  /* 0x0000000669067c10 */ /* 0x040fe2000ff1e0ff */
[----:B------:R-:W-:Y:S01]  /*1940*/  BSSY.RECONVERGENT B0, `(.L_x_1022) ;  /* 0x0000061000007945 */ /* 0x000fe20003800200 */
[----:B------:R-:W-:Y:S01]  /*1950*/  SHF.R.U32.HI R205, RZ, 0x1, R208 ;  /* 0x00000001ffcd7819 */ /* 0x000fe200000116d0 */
[----:B------:R-:W-:Y:S01]  /*1960*/  IMAD.WIDE.U32 R4, R4, 0x40, R2 ;  /* 0x0000004004047825 */ /* 0x000fe200078e0002 */
[----:B------:R-:W-:-:S02]  /*1970*/  LOP3.LUT R119, R105, 0x40, RZ, 0xfc, !PT ;  /* 0x0000004069777812 */ /* 0x000fc400078efcff */
[----:B------:R-:W-:Y:S01]  /*1980*/  LOP3.LUT R11, R205, 0x30, RZ, 0xc0, !PT ;  /* 0x00000030cd0b7812 */ /* 0x000fe200078ec0ff */
[----:B------:R-:W-:Y:S01]  /*1990*/  IMAD.X R7, RZ, RZ, UR7, P0 ;  /* 0x00000007ff077e24 */ /* 0x000fe200080e06ff */
[----:B------:R-:W3:Y:S01]  /*19a0*/  LDCU.128 UR4, c[0x0][0x3d0] ;  /* 0x00007a00ff0477ac */ /* 0x000ee20008000c00 */
[----:B-1----:R-:W-:Y:S01]  /*19b0*/  IMAD.U32 R8, RZ, RZ, UR18 ;  /* 0x00000012ff087e24 */ /* 0x002fe2000f8e00ff */
[----:B------:R-:W1:Y:S01]  /*19c0*/  S2UR UR18, SR_CgaCtaId ;  /* 0x00000000001279c3 */ /* 0x000e620000008800 */
[----:B------:R-:W-:Y:S02]  /*19d0*/  LEA.HI R11, R112, R11, RZ, 0x1e ;  /* 0x0000000b700b7211 */ /* 0x000fe400078ff0ff */
[----:B------:R-:W-:Y:S01]  /*19e0*/  IMAD.WIDE.U32 R12, R8, UR32, R6 ;  /* 0x00000020080c7c25 */ /* 0x000fe2000f8e0006 */
[C---:B------:R-:W-:Y:S02]  /*19f0*/  IADD3 R8, P1, PT, R105.reuse, UR38, RZ ;  /* 0x0000002669087c10 */ /* 0x040fe4000ff3e0ff */
[C---:B------:R-:W-:Y:S01]  /*1a00*/  IADD3 R6, P0, PT, R105.reuse, UR10, RZ ;  /* 0x0000000a69067c10 */ /* 0x040fe2000ff1e0ff */
[----:B------:R-:W4:Y:S01]  /*1a10*/  LDCU.64 UR10, c[0x0][0x390] ;  /* 0x00007200ff0a77ac */ /* 0x000f220008000a00 */
[C---:B------:R-:W-:Y:S01]  /*1a20*/  LOP3.LUT R118, R105.reuse, 0x80, RZ, 0xfc, !PT ;  /* 0x0000008069767812 */ /* 0x040fe200078efcff */
[----:B------:R-:W-:Y:S01]  /*1a30*/  IMAD.X R9, RZ, RZ, UR8, P1 ;  /* 0x00000008ff097e24 */ /* 0x000fe200088e06ff */
[----:B------:R-:W-:Y:S01]  /*1a40*/  LOP3.LUT R117, R105, 0xc0, RZ, 0xfc, !PT ;  /* 0x000000c069757812 */ /* 0x000fe200078efcff */
[----:B------:R-:W-:Y:S01]  /*1a50*/  IMAD.X R7, RZ, RZ, UR9, P0 ;  /* 0x00000009ff077e24 */ /* 0x000fe200080e06ff */
[----:B------:R-:W5:Y:S01]  /*1a60*/  LDCU.64 UR8, c[0x0][0x418] ;  /* 0x00008300ff0877ac */ /* 0x000f620008000a00 */
[----:B------:R-:W-:-:S04]  /*1a70*/  IMAD.WIDE.U32 R8, R2, UR16, R8 ;  /* 0x0000001002087c25 */ /* 0x000fc8000f8e0008 */
[----:B------:R-:W-:-:S04]  /*1a80*/  IMAD.WIDE.U32 R6, R2, UR14, R6 ;  /* 0x0000000e02067c25 */ /* 0x000fc8000f8e0006 */
[----:B------:R-:W-:Y:S02]  /*1a90*/  IMAD R9, R2, UR17, R9 ;  /* 0x0000001102097c24 */ /* 0x000fe4000f8e0209 */
[----:B---3--:R-:W-:Y:S02]  /*1aa0*/  IMAD R15, R10, UR4, RZ ;  /* 0x000000040a0f7c24 */ /* 0x008fe4000f8e02ff */
[----:B------:R-:W-:Y:S02]  /*1ab0*/  IMAD R7, R2, UR15, R7 ;  /* 0x0000000f02077c24 */ /* 0x000fe4000f8e0207 */
[----:B------:R-:W-:Y:S02]  /*1ac0*/  IMAD R14, R10, UR6, RZ ;  /* 0x000000060a0e7c24 */ /* 0x000fe4000f8e02ff */
[C---:B------:R-:W-:Y:S02]  /*1ad0*/  IMAD R15, R0.reuse, UR5, R15 ;  /* 0x00000005000f7c24 */ /* 0x040fe4000f8e020f */
[----:B------:R-:W-:-:S04]  /*1ae0*/  IMAD.WIDE.U32 R8, R0, UR4, R8 ;  /* 0x0000000400087c25 */ /* 0x000fc8000f8e0008 */
[----:B------:R-:W-:Y:S01]  /*1af0*/  IMAD R14, R0, UR7, R14 ;  /* 0x00000007000e7c24 */ /* 0x000fe2000f8e020e */
[----:B--2---:R-:W-:Y:S01]  /*1b00*/  LEA R116, P2, R8, UR12, 0x1 ;  /* 0x0000000c08747c11 */ /* 0x004fe2000f8408ff */
[----:B------:R-:W-:-:S04]  /*1b10*/  IMAD.WIDE.U32 R6, R0, UR6, R6 ;  /* 0x0000000600067c25 */ /* 0x000fc8000f8e0006 */
[----:B------:R-:W-:Y:S01]  /*1b20*/  IMAD.IADD R0, R9, 0x1, R15 ;  /* 0x0000000109007824 */ /* 0x000fe200078e020f */
[----:B----4-:R-:W-:Y:S01]  /*1b30*/  LEA R20, P1, R6, UR10, 0x1 ;  /* 0x0000000a06147c11 */ /* 0x010fe2000f8208ff */
[----:B------:R-:W-:Y:S01]  /*1b40*/  IMAD.IADD R7, R7, 0x1, R14 ;  /* 0x0000000107077824 */ /* 0x000fe200078e020e */
[----:B------:R2:W-:Y:S01]  /*1b50*/  STL [R1+0x3c], R116 ;  /* 0x00003c7401007387 */ /* 0x0005e20000100800 */
[----:B------:R-:W-:Y:S01]  /*1b60*/  IMAD R11, R11, UR31, R111 ;  /* 0x0000001f0b0b7c24 */ /* 0x000fe2000f8e026f */
[----:B------:R-:W-:Y:S01]  /*1b70*/  LEA.HI.X R115, R8, UR13, R0, 0x1, P2 ;  /* 0x0000000d08737c11 */ /* 0x000fe200090f0c00 */
[----:B------:R-:W-:Y:S01]  /*1b80*/  VIADD R14, R2, 0x10 ;  /* 0x00000010020e7836 */ /* 0x000fe20000000000 */
[----:B------:R-:W-:Y:S01]  /*1b90*/  LEA.HI.X R19, R6, UR11, R7, 0x1, P1 ;  /* 0x0000000b06137c11 */ /* 0x000fe200088f0c07 */
[----:B------:R2:W-:Y:S01]  /*1ba0*/  STL [R1+0x70], R20 ;  /* 0x0000701401007387 */ /* 0x0005e20000100800 */
[----:B------:R-:W-:Y:S01]  /*1bb0*/  UIADD3 UR11, UPT, UPT, -UR34, UR23, URZ ;  /* 0x00000017220b7290 */ /* 0x000fe2000fffe1ff */
[C---:B------:R-:W-:Y:S01]  /*1bc0*/  IADD3 R10, P0, PT, R11.reuse, UR36, RZ ;  /* 0x000000240b0a7c10 */ /* 0x040fe2000ff1e0ff */
[----:B------:R-:W-:Y:S01]  /*1bd0*/  IMAD.U32 R8, RZ, RZ, UR19 ;  /* 0x00000013ff087e24 */ /* 0x000fe2000f8e00ff */
[----:B------:R2:W-:Y:S01]  /*1be0*/  STL [R1+0x34], R115 ;  /* 0x0000347301007387 */ /* 0x0005e20000100800 */
[----:B------:R-:W-:Y:S01]  /*1bf0*/  LOP3.LUT R0, R16, 0x1f8, RZ, 0xc0, !PT ;  /* 0x000001f810007812 */ /* 0x000fe200078ec0ff */
[C---:B------:R-:W-:Y:S01]  /*1c00*/  VIADD R15, R2.reuse, 0x20 ;  /* 0x00000020020f7836 */ /* 0x040fe20000000000 */
[----:B------:R-:W-:Y:S01]  /*1c10*/  ISETP.GE.AND P1, PT, R2, UR11, PT ;  /* 0x0000000b02007c0c */ /* 0x000fe2000bf26270 */
[----:B------:R2:W-:Y:S01]  /*1c20*/  STL [R1+0x5c], R19 ;  /* 0x00005c1301007387 */ /* 0x0005e20000100800 */
[----:B------:R-:W-:Y:S01]  /*1c30*/  LEA.HI.X.SX32 R11, R11, UR37, 0x1, P0 ;  /* 0x000000250b0b7c11 */ /* 0x000fe200080f0eff */
[----:B------:R-:W-:Y:S01]  /*1c40*/  IMAD R9, R8, UR32, R13 ;  /* 0x0000002008097c24 */ /* 0x000fe2000f8e020d */
[----:B-----5:R-:W-:Y:S01]  /*1c50*/  LEA R213, P0, R10, UR8, 0x1 ;  /* 0x000000080ad57c11 */ /* 0x020fe2000f8008ff */
[----:B------:R2:W-:Y:S01]  /*1c60*/  STL [R1+0x78], R119 ;  /* 0x0000787701007387 */ /* 0x0005e20000100800 */
[----:B------:R-:W-:Y:S01]  /*1c70*/  LOP3.LUT R0, R0, 0x38, R208, 0x78, !PT ;  /* 0x0000003800007812 */ /* 0x000fe200078e78d0 */
[----:B------:R-:W-:Y:S01]  /*1c80*/  UIADD3 UR8, UPT, UPT, -UR28, UR22, URZ ;  /* 0x000000161c087290 */ /* 0x000fe2000fffe1ff */
[----:B------:R-:W-:Y:S01]  /*1c90*/  LEA.HI.X R212, R10, UR9, R11, 0x1, P0 ;  /* 0x000000090ad47c11 */ /* 0x000fe200080f0c0b */
[----:B------:R2:W-:Y:S01]  /*1ca0*/  STL [R1+0x74], R118 ;  /* 0x0000747601007387 */ /* 0x0005e20000100800 */
[----:B------:R-:W-:Y:S01]  /*1cb0*/  UMOV UR9, 0x400 ;  /* 0x0000040000097882 */ /* 0x000fe20000000000 */
[----:B------:R-:W-:Y:S01]  /*1cc0*/  LOP3.LUT R0, R0, 0x1e00, R16, 0xf8, !PT ;  /* 0x00001e0000007812 */ /* 0x000fe200078ef810 */
[----:B-1----:R-:W-:Y:S01]  /*1cd0*/  ULEA UR9, UR18, UR9, 0x18 ;  /* 0x0000000912097291 */ /* 0x002fe2000f8ec0ff */
[----:B------:R2:W-:Y:S01]  /*1ce0*/  STL [R1+0x7c], R117 ;  /* 0x00007c7501007387 */ /* 0x0005e20000100800 */
[----:B------:R-:W-:-:S02]  /*1cf0*/  ISETP.GE.AND P6, PT, R2, UR8, PT ;  /* 0x0000000802007c0c */ /* 0x000fc4000bfc6270 */
[----:B------:R-:W-:Y:S02]  /*1d00*/  ISETP.GE.AND P0, PT, R14, UR11, PT ;  /* 0x0000000b0e007c0c */ /* 0x000fe4000bf06270 */
[----:B------:R-:W-:Y:S01]  /*1d10*/  LEA R0, R0, UR9, 0x1 ;  /* 0x0000000900007c11 */ /* 0x000fe2000f8e08ff */
[----:B------:R-:W-:Y:S10]  /*1d20*/  @P1 BRA `(.L_x_1023) ;  /* 0x0000000000881947 */ /* 0x000ff40003800000 */
[----:B------:R-:W1:Y:S01]  /*1d30*/  LDCU.64 UR4, c[0x0][0x3b0] ;  /* 0x00007600ff0477ac */ /* 0x000e620008000a00 */
[----:B------:R-:W-:Y:S01]  /*1d40*/  IMAD.MOV.U32 R8, RZ, RZ, R12 ;  /* 0x000000ffff087224 */ /* 0x000fe200078e000c */
[----:B------:R-:W3:Y:S01]  /*1d50*/  LDCU UR10, c[0x0][0x440] ;  /* 0x00008800ff0a77ac */ /* 0x000ee20008000800 */
[----:B------:R-:W4:Y:S01]  /*1d60*/  LDCU.64 UR6, c[0x0][0x380] ;  /* 0x00007000ff0677ac */ /* 0x000f220008000a00 */
[----:B-1----:R-:W-:Y:S02]  /*1d70*/  IMAD R6, R5, UR4, RZ ;  /* 0x0000000405067c24 */ /* 0x002fe4000f8e02ff */
        /* <DEDUP_REMOVED lines=29> */
.L_x_1023:
[----:B------:R-:W-:Y:S05]  /*1f50*/  BSYNC.RECONVERGENT B0 ;  /* 0x0000000000007941 */ /* 0x000fea0003800200 */
.L_x_1022:
[----:B------:R-:W-:Y:S01]  /*1f60*/  USHF.L.U64.HI UR10, UR16, 0x6, UR17 ;  /* 0x00000006100a7899 */ /* 0x000fe20008010211 */
[----:B------:R-:W-:Y:S01]  /*1f70*/  BSSY.RECONVERGENT B0, `(.L_x_1024) ;  /* 0x0000029000007945 */ /* 0x000fe20003800200 */
[----:B------:R-:W-:Y:S02]  /*1f80*/  ISETP.GE.AND P1, PT, R15, UR11, PT ;  /* 0x0000000b0f007c0c */ /* 0x000fe4000bf26270 */
[----:B------:R-:W-:Y:S01]  /*1f90*/  IADD3 R10, PT, PT, R2, 0x30, RZ ;  /* 0x00000030020a7810 */ /* 0x000fe20007ffe0ff */
[----:B------:R-:W-:Y:S10]  /*1fa0*/  @P0 BRA `(.L_x_1025) ;  /* 0x0000000000940947 */ /* 0x000ff40003800000 */
[----:B------:R-:W3:Y:S01]  /*1fb0*/  LDCU.64 UR6, c[0x0][0x3b0] ;  /* 0x00007600ff0677ac */ /* 0x000ee20008000a00 */
[----:B------:R-:W-:Y:S01]  /*1fc0*/  IADD3 R2, P0, PT, R4, 0x10, RZ ;  /* 0x0000001004027810 */ /* 0x000fe20007f1e0ff */
[----:B-1----:R-:W-:Y:S01]  /*1fd0*/  IMAD.MOV.U32 R6, RZ, RZ, R12 ;  /* 0x000000ffff067224 */ /* 0x002fe200078e000c */
[----:B------:R-:W1:Y:S01]  /*1fe0*/  LDCU UR12, c[0x0][0x440] ;  /* 0x00008800ff0c77ac */ /* 0x000e620008000800 */
[----:B------:R-:W-:Y:S02]  /*1ff0*/  IMAD.MOV.U32 R7, RZ, RZ, R9 ;  /* 0x000000ffff077224 */ /* 0x000fe400078e0009 */
[----:B------:R-:W-:Y:S01]  /*2000*/  IMAD.X R3, RZ, RZ, R5, P0 ;  /* 0x000000ffff037224 */ /* 0x000fe200000e0605 */
        /* <DEDUP_REMOVED lines=31> */
.L_x_1025:
[----:B------:R-:W-:Y:S05]  /*2200*/  BSYNC.RECONVERGENT B0 ;  /* 0x0000000000007941 */ /* 0x000fea0003800200 */
.L_x_1024:
[----:B------:R-:W-:Y:S01]  /*2210*/  USHF.L.U32 UR12, UR16, 0x6, URZ ;  /* 0x00000006100c7899 */ /* 0x000fe200080006ff */
[----:B------:R-:W-:Y:S01]  /*2220*/  BSSY.RECONVERGENT B0, `(.L_x_1026) ;  /* 0x0000028000007945 */ /* 0x000fe20003800200 */
[----:B------:R-:W-:-:S03]  /*2230*/  ISETP.GE.AND P0, PT, R10, UR11, PT ;  /* 0x0000000b0a007c0c */ /* 0x000fc6000bf06270 */
[----:B------:R-:W-:Y:S10]  /*2240*/  @P1 BRA `(.L_x_1027) ;  /* 0x0000000000941947 */ /* 0x000ff40003800000 */
[----:B------:R-:W4:Y:S01]  /*2250*/  LDCU.64 UR6, c[0x0][0x3b0] ;  /* 0x00007600ff0677ac */ /* 0x000f220008000a00 */
[----:B---3--:R-:W-:Y:S01]  /*2260*/  IADD3 R2, P1, PT, R4, 0x20, RZ ;  /* 0x0000002004027810 */ /* 0x008fe20007f3e0ff */
[----:B-1----:R-:W-:Y:S01]  /*2270*/  IMAD.MOV.U32 R6, RZ, RZ, R12 ;  /* 0x000000ffff067224 */ /* 0x002fe200078e000c */
[----:B------:R-:W1:Y:S01]  /*2280*/  LDCU UR13, c[0x0][0x440] ;  /* 0x00008800ff0d77ac */ /* 0x000e620008000800 */
[----:B------:R-:W-:Y:S02]  /*2290*/  IMAD.MOV.U32 R7, RZ, RZ, R9 ;  /* 0x000000ffff077224 */ /* 0x000fe400078e0009 */
[----:B------:R-:W-:Y:S01]  /*22a0*/  IMAD.X R3, RZ, RZ, R5, P1 ;  /* 0x000000ffff037224 */ /* 0x000fe200008e0605 */
[----:B------:R-:W3:Y:S03]  /*22b0*/  LDCU.64 UR4, c[0x0][0x380] ;  /* 0x00007000ff0477ac */ /* 0x000ee60008000a00 */
[----:B----4-:R-:W-:-:S02]  /*22c0*/  IMAD R3, R3, UR6, RZ ;  /* 0x0000000603037c24 */ /* 0x010fc4000f8e02ff */
        /* <DEDUP_REMOVED lines=29> */
.L_x_1027:
[----:B------:R-:W-:Y:S05]  /*24a0*/  BSYNC.RECONVERGENT B0 ;  /* 0x0000000000007941 */ /* 0x000fea0003800200 */
.L_x_1026:
[----:B------:R-:W-:Y:S01]  /*24b0*/  UIMAD.WIDE.U32 UR18, UR12, UR29, URZ ;  /* 0x0000001d0c1272a5 */ /* 0x000fe2000f8e00ff */
[----:B------:R-:W-:Y:S01]  /*24c0*/  BSSY.RECONVERGENT B0, `(.L_x_1028) ;  /* 0x0000027000007945 */ /* 0x000fe20003800200 */
[----:B------:R-:W-:-:S03]  /*24d0*/  ISETP.GE.AND P1, PT, R14, UR8, PT ;  /* 0x000000080e007c0c */ /* 0x000fc6000bf26270 */
[----:B------:R-:W-:Y:S10]  /*24e0*/  @P0 BRA `(.L_x_1029) ;  /* 0x0000000000900947 */ /* 0x000ff40003800000 */
[----:B------:R-:W5:Y:S01]  /*24f0*/  LDCU.64 UR6, c[0x0][0x3b0] ;  /* 0x00007600ff0677ac */ /* 0x000f620008000a00 */
[----:B---34-:R-:W-:Y:S01]  /*2500*/  IADD3 R2, P0, PT, R4, 0x30, RZ ;  /* 0x0000003004027810 */ /* 0x018fe20007f1e0ff */
[----:B------:R-:W-:Y:S01]  /*2510*/  IMAD.MOV.U32 R8, RZ, RZ, R12 ;  /* 0x000000ffff087224 */ /* 0x000fe200078e000c */
[----:B------:R-:W3:Y:S03]  /*2520*/  LDCU UR11, c[0x0][0x440] ;  /* 0x00008800ff0b77ac */ /* 0x000ee60008000800 */
[----:B------:R-:W-:Y:S01]  /*2530*/  IMAD.X R4, RZ, RZ, R5, P0 ;  /* 0x000000ffff047224 */ /* 0x000fe200000e0605 */
[----:B------:R-:W4:Y:S03]  /*2540*/  LDCU.64 UR4, c[0x0][0x380] ;  /* 0x00007000ff0477ac */ /* 0x000f260008000a00 */
[----:B-----5:R-:W-:-:S02]  /*2550*/  IMAD R3, R4, UR6, RZ ;  /* 0x0000000604037c24 */ /* 0x020fc4000f8e02ff */
        /* <DEDUP_REMOVED lines=29> */
.L_x_1029:
[----:B------:R-:W-:Y:S05]  /*2730*/  BSYNC.RECONVERGENT B0 ;  /* 0x0000000000007941 */ /* 0x000fea0003800200 */
.L_x_1028:
[----:B------:R-:W-:Y:S01]  /*2740*/  UIMAD UR5, UR10, UR29, URZ ;  /* 0x0000001d0a0572a4 */ /* 0x000fe2000f8e02ff */
[----:B------:R-:W-:Y:S03]  /*2750*/  BSSY.RECONVERGENT B0, `(.L_x_1030) ;  /* 0x0000021000007945 */ /* 0x000fe60003800200 */
[----:B------:R-:W-:Y:S01]  /*2760*/  UIADD3 UR5, UPT, UPT, UR19, UR5, URZ ;  /* 0x0000000513057290 */ /* 0x000fe2000fffe0ff */
[----:B------:R-:W-:Y:S11]  /*2770*/  @P6 BRA `(.L_x_1031) ;  /* 0x0000000000786947 */ /* 0x000ff60003800000 */
[----:B------:R-:W5:Y:S01]  /*2780*/  LDCU UR4, c[0x0][0x440] ;  /* 0x00008800ff0477ac */ /* 0x000f620008000800 */
[----:B------:R-:W-:Y:S02]  /*2790*/  IMAD.U32 R4, RZ, RZ, UR18 ;  /* 0x00000012ff047e24 */ /* 0x000fe4000f8e00ff */
[----:B---34-:R-:W-:Y:S02]  /*27a0*/  IMAD.U32 R3, RZ, RZ, UR5 ;  /* 0x00000005ff037e24 */ /* 0x018fe4000f8e00ff */
        /* <DEDUP_REMOVED lines=27> */
.L_x_1031:
[----:B------:R-:W-:Y:S05]  /*2960*/  BSYNC.RECONVERGENT B0 ;  /* 0x0000000000007941 */ /* 0x000fea0003800200 */
.L_x_1030:
        /* <DEDUP_REMOVED lines=8> */
[----:B---34-:R-:W-:-:S04]  /*29f0*/  IMAD.U32 R3, RZ, RZ, UR7 ;  /* 0x00000007ff037e24 */ /* 0x018fc8000f8e00ff */
        /* <DEDUP_REMOVED lines=27> */
.L_x_1033:
[----:B------:R-:W-:Y:S05]  /*2bb0*/  BSYNC.RECONVERGENT B0 ;  /* 0x0000000000007941 */ /* 0x000fea0003800200 */
.L_x_1032:
        /* <DEDUP_REMOVED lines=8> */
[----:B---34-:R-:W-:Y:S01]  /*2c40*/  IMAD.U32 R3, RZ, RZ, UR7 ;  /* 0x00000007ff037e24 */ /* 0x018fe2000f8e00ff */
        /* <DEDUP_REMOVED lines=27> */
.L_x_1035:
[----:B------:R-:W-:Y:S05]  /*2e00*/  BSYNC.RECONVERGENT B0 ;  /* 0x0000000000007941 */ /* 0x000fea0003800200 */
.L_x_1034:
        /* <DEDUP_REMOVED lines=11> */
[----:B---34-:R-:W-:Y:S01]  /*2ec0*/  IMAD.U32 R3, RZ, RZ, UR6 ;  /* 0x00000006ff037e24 */ /* 0x018fe2000f8e00ff */
        /* <DEDUP_REMOVED lines=25> */
.L_x_1037:
[----:B------:R-:W-:Y:S05]  /*3060*/  BSYNC.RECONVERGENT B0 ;  /* 0x0000000000007941 */ /* 0x000fea0003800200 */
.L_x_1036:
[----:B------:R-:W5:Y:S01]  /*3070*/  LDCU.64 UR6, c[0x0][0x538] ;  /* 0x0000a700ff0677ac */ /* 0x000f620008000a00 */
[----:B------:R-:W0:Y:S01]  /*3080*/  LDGDEPBAR ;  /* 0x00000000000079af */ /* 0x000e220000000000 */
[----:B-----5:R-:W-:-:S04]  /*3090*/  UISETP.NE.U32.AND UP1, UPT, UR6, URZ, UPT ;  /* 0x000000ff0600728c */ /* 0x020fc8000bf25070 */
[----:B------:R-:W-:Y:S01]  /*30a0*/  UISETP.NE.AND.EX UP1, UPT, UR7, URZ, UPT, UP1 ;  /* 0x000000ff0700728c */ /* 0x000fe2000bf25310 */
[----:B------:R-:W-:Y:S01]  /*30b0*/  IMAD.SHL.U32 R110, R208, 0x40, RZ ;  /* 0x00000040d06e7824 */ /* 0x000fe200078e00ff */
[----:B------:R-:W-:Y:S01]  /*30c0*/  LOP3.LUT R213, R213, R212, RZ, 0x3c, !PT ;  /* 0x000000d4d5d57212 */ /* 0x000fe200078e3cff */
        /* <DEDUP_REMOVED lines=10> */
[----:B---34-:R-:W-:-:S04]  /*3170*/  IMAD.U32 R2, RZ, RZ, UR6 ;  /* 0x00000006ff027e24 */ /* 0x018fc8000f8e00ff */
[----:B------:R-:W-:-:S06]  /*3180*/  IMAD.U32 R3, RZ, RZ, UR7 ;  /* 0x00000007ff037e24 */ /* 0x000fcc000f8e00ff */
[----:B------:R5:W3:Y:S01]  /*3190*/  @P0 LDG.E R3, desc[UR24][R2.64] ;  /* 0x0000001802030981 */ /* 0x000ae2000c1e1900 */
[----:B------:R-:W-:Y:S01]  /*31a0*/  USHF.L.U32 UR32, UR14, 0x6, URZ ;  /* 0x000000060e207899 */ /* 0x000fe200080006ff */
[----:B-1----:R-:W-:Y:S01]  /*31b0*/  LOP3.LUT R6, R110, 0x1c0, RZ, 0xc0, !PT ;  /* 0x000001c06e067812 */ /* 0x002fe200078ec0ff */
[----:B------:R-:W-:Y:S01]  /*31c0*/  USHF.L.U64.HI UR5, UR14, 0x6, UR15 ;  /* 0x000000060e057899 */ /* 0x000fe2000801020f */
[C---:B------:R-:W-:Y:S01]  /*31d0*/  LOP3.LUT R212, R213.reuse, R212, RZ, 0x3c, !PT ;  /* 0x000000d4d5d47212 */ /* 0x040fe200078e3cff */
[----:B------:R-:W-:Y:S01]  /*31e0*/  UIMAD.WIDE.U32 UR32, UR32, UR29, URZ ;  /* 0x0000001d202072a5 */ /* 0x000fe2000f8e00ff */
[----:B------:R-:W-:Y:S01]  /*31f0*/  BSSY.RECONVERGENT B0, `(.L_x_1038) ;  /* 0x0000030000007945 */ /* 0x000fe20003800200 */
[----:B------:R-:W-:Y:S01]  /*3200*/  UIMAD UR5, UR5, UR29, URZ ;  /* 0x0000001d050572a4 */ /* 0x000fe2000f8e02ff */
[----:B------:R-:W-:Y:S01]  /*3210*/  LOP3.LUT R6, R6, 0x38, R16, 0xf8, !PT ;  /* 0x0000003806067812 */ /* 0x000fe200078ef810 */
[----:B------:R-:W-:Y:S01]  /*3220*/  UMOV UR7, URZ ;  /* 0x000000ff00077c82 */ /* 0x000fe20008000000 */
[----:B------:R-:W-:Y:S01]  /*3230*/  SHF.R.U32.HI R113, RZ, 0x5, R208 ;  /* 0x00000005ff717819 */ /* 0x000fe200000116d0 */
[----:B------:R-:W-:Y:S01]  /*3240*/  UIADD3 UR5, UPT, UPT, UR33, UR5, URZ ;  /* 0x0000000521057290 */ /* 0x000fe2000fffe0ff */
[----:B------:R-:W-:Y:S01]  /*3250*/  LOP3.LUT R213, R213, R212, RZ, 0x3c, !PT ;  /* 0x000000d4d5d57212 */ /* 0x000fe200078e3cff */
[----:B-----5:R-:W3:Y:S01]  /*3260*/  @P0 MUFU.RCP R2, UR4 ;  /* 0x0000000400020d08 */ /* 0x020ee20008001000 */
[----:B------:R-:W-:Y:S01]  /*3270*/  BAR.SYNC.DEFER_BLOCKING 0x0 ;  /* 0x0000000000007b1d */ /* 0x000fe20000010000 */
[----:B---3--:R-:W-:-:S05]  /*3280*/  @P0 FMUL.FTZ R2, R3, R2 ;  /* 0x0000000203020220 */ /* 0x008fca0000410000 */
[----:B------:R-:W-:-:S13]  /*3290*/  @P0 R2UR UR4, R2 ;  /* 0x00000000020402ca */ /* 0x000fda00000e0000 */
        /* <DEDUP_REMOVED lines=33> */
.L_x_1039:
[----:B------:R3:W-:Y:S04]  /*34b0*/  STS.128 [R0+0x10000], RZ ;  /* 0x010000ff00007388 */ /* 0x0007e80000000c00 */
[----:B------:R3:W-:Y:S04]  /*34c0*/  STS.128 [R0+0x12000], RZ ;  /* 0x012000ff00007388 */ /* 0x0007e80000000c00 */
[----:B------:R3:W-:Y:S04]  /*34d0*/  STS.128 [R0+0x14000], RZ ;  /* 0x014000ff00007388 */ /* 0x0007e80000000c00 */
[----:B------:R3:W-:Y:S02]  /*34e0*/  STS.128 [R0+0x16000], RZ ;  /* 0x016000ff00007388 */ /* 0x0007e40000000c00 */
.L_x_1040:
[----:B------:R-:W-:Y:S05]  /*34f0*/  BSYNC.RECONVERGENT B0 ;  /* 0x0000000000007941 */ /* 0x000fea0003800200 */
.L_x_1038:
[----:B------:R-:W-:Y:S01]  /*3500*/  ISETP.GE.AND P0, PT, R14, UR8, PT ;  /* 0x000000080e007c0c */ /* 0x000fe2000bf06270 */
[----:B------:R-:W-:Y:S01]  /*3510*/  IMAD.SHL.U32 R206, R208, 0x20, RZ ;  /* 0x00000020d0ce7824 */ /* 0x000fe200078e00ff */
[----:B------:R-:W-:Y:S01]  /*3520*/  LOP3.LUT R17, R6, 0x8, R208, 0x78, !PT ;  /* 0x0000000806117812 */ /* 0x000fe200078e78d0 */
[----:B------:R-:W-:Y:S01]  /*3530*/  BSSY.RECONVERGENT B0, `(.L_x_1041) ;  /* 0x000002c000007945 */ /* 0x000fe20003800200 */
[----:B-1----:R-:W-:Y:S02]  /*3540*/  LOP3.LUT R2, R110, 0x400, RZ, 0xc0, !PT ;  /* 0x000004006e027812 */ /* 0x002fe400078ec0ff */
        /* <DEDUP_REMOVED lines=42> */
.L_x_1042:
[----:B------:R-:W-:Y:S05]  /*37f0*/  BSYNC.RECONVERGENT B0 ;  /* 0x0000000000007941 */ /* 0x000fea0003800200 */
.L_x_1041:
[----:B------:R1:W-:Y:S01]  /*3800*/  @P6 STS.128 [R0+0x11000], RZ ;  /* 0x011000ff00006388 */ /* 0x0003e20000000c00 */
[----:B----4-:R-:W-:Y:S01]  /*3810*/  IADD3 R2, PT, PT, R4, R109, RZ ;  /* 0x0000006d04027210 */ /* 0x010fe20007ffe0ff */
[----:B------:R-:W-:Y:S02]  /*3820*/  BSSY.RECONVERGENT B0, `(.L_x_1043) ;  /* 0x0000027000007945 */ /* 0x000fe40003800200 */
[----:B------:R1:W-:Y:S01]  /*3830*/  @P6 STS.128 [R0+0x13000], RZ ;  /* 0x013000ff00006388 */ /* 0x0003e20000000c00 */
[----:B------:R-:W-:-:S03]  /*3840*/  LEA R18, R2, UR9, 0x1 ;  /* 0x0000000902127c11 */ /* 0x000fc6000f8e08ff */
[----:B------:R1:W-:Y:S04]  /*3850*/  @P6 STS.128 [R0+0x15000], RZ ;  /* 0x015000ff00006388 */ /* 0x0003e80000000c00 */
[----:B------:R1:W-:Y:S01]  /*3860*/  @P6 STS.128 [R0+0x17000], RZ ;  /* 0x017000ff00006388 */ /* 0x0003e20000000c00 */
[----:B------:R-:W-:Y:S05]  /*3870*/  @P6 BRA `(.L_x_1044) ;  /* 0x0000000000846947 */ /* 0x000fea0003800000 */
[----:B------:R-:W4:Y:S01]  /*3880*/  LDCU UR4, c[0x0][0x440] ;  /* 0x00008800ff0477ac */ /* 0x000f220008000800 */
[----:B------:R-:W-:Y:S02]  /*3890*/  UIMAD.WIDE.U32 UR18, UR14, 0x20, URZ ;  /* 0x000000200e1278a5 */ /* 0x000fe4000f8e00ff */
[----:B------:R-:W-:Y:S02]  /*38a0*/  USHF.L.U32 UR6, UR15, 0x5, URZ ;  /* 0x000000050f067899 */ /* 0x000fe400080006ff */
[----:B------:R-:W-:-:S04]  /*38b0*/  UIADD3 UR18, UP0, UPT, UR32, UR18, URZ ;  /* 0x0000001220127290 */ /* 0x000fc8000ff1e0ff */
[----:B------:R-:W-:Y:S02]  /*38c0*/  UIADD3.X UR6, UPT, UPT, UR5, UR19, UR6, UP0, !UPT ;  /* 0x0000001305067290 */ /* 0x000fe400087fe406 */
[----:B------:R-:W-:Y:S01]  /*38d0*/  IMAD.U32 R3, RZ, RZ, UR18 ;  /* 0x00000012ff037e24 */ /* 0x000fe2000f8e00ff */
[----:B----4-:R-:W-:-:S03]  /*38e0*/  ISETP.GE.AND P3, PT, R105, UR4, PT ;  /* 0x0000000469007c0c */ /* 0x010fc6000bf66270 */
        /* <DEDUP_REMOVED lines=26> */
.L_x_1044:
[----:B------:R-:W-:Y:S05]  /*3a90*/  BSYNC.RECONVERGENT B0 ;  /* 0x0000000000007941 */ /* 0x000fea0003800200 */
.L_x_1043:
        /* <DEDUP_REMOVED lines=15> */
[----:B----4-:R-:W-:Y:S01]  /*3b90*/  IMAD.U32 R3, RZ, RZ, UR6 ;  /* 0x00000006ff037e24 */ /* 0x010fe2000f8e00ff */
        /* <DEDUP_REMOVED lines=25> */
.L_x_1046:
[----:B------:R-:W-:Y:S05]  /*3d30*/  BSYNC.RECONVERGENT B0 ;  /* 0x0000000000007941 */ /* 0x000fea0003800200 */
.L_x_1045:
[----:B------:R-:W-:Y:S01]  /*3d40*/  LDSM.16.M88.4 R4, [R18] ;  /* 0x000000001204783b */ /* 0x000fe20000000200 */
[----:B------:R-:W-:Y:S01]  /*3d50*/  IMAD.MOV.U32 R114, RZ, RZ, 0x20 ;  /* 0x00000020ff727424 */ /* 0x000fe200078e00ff */
[----:B------:R-:W-:Y:S01]  /*3d60*/  LOP3.LUT P2, RZ, R208, 0x2, RZ, 0xc0, !PT ;  /* 0x00000002d0ff7812 */ /* 0x000fe2000784c0ff */
[----:B----4-:R-:W-:Y:S01]  /*3d70*/  VIADD R3, R17, UR9 ;  /* 0x0000000911037c36 */ /* 0x010fe20008000000 */
[----:B------:R-:W4:Y:S01]  /*3d80*/  LDSM.16.M88.4 R12, [R17+UR9+0x8000] ;  /* 0x00800009110c783b */ /* 0x000f220008000200 */
[----:B------:R-:W-:Y:S01]  /*3d90*/  IMAD.MOV.U32 R2, RZ, RZ, 0x40 ;  /* 0x00000040ff027424 */ /* 0x000fe200078e00ff */
[----:B------:R-:W-:Y:S01]  /*3da0*/  SEL R114, R114, 0xffffffe0, !P2 ;  /* 0xffffffe072727807 */ /* 0x000fe20005000000 */
[----:B------:R-:W-:Y:S01]  /*3db0*/  UISETP.GE.U32.AND UP1, UPT, UR22, 0x41, UPT ;  /* 0x000000411600788c */ /* 0x000fe2000bf26070 */
[----:B------:R-:W5:Y:S01]  /*3dc0*/  LDSM.16.M88.4 R24, [R17+UR9+0x8800] ;  /* 0x008800091118783b */ /* 0x000f620008000200 */
[----:B------:R-:W-:Y:S01]  /*3dd0*/  LOP3.LUT P0, RZ, R208, 0x4, RZ, 0xc0, !PT ;  /* 0x00000004d0ff7812 */ /* 0x000fe2000780c0ff */
[----:B------:R-:W1:Y:S01]  /*3de0*/  LDCU.U8 UR4, c[0x0][0x4f8] ;  /* 0x00009f00ff0477ac */ /* 0x000e620008000000 */
[--C-:B------:R-:W-:Y:S01]  /*3df0*/  IMAD.IADD R106, R18, 0x1, R114.reuse ;  /* 0x00000001126a7824 */ /* 0x100fe200078e0272 */
[----:B------:R-:W3:Y:S01]  /*3e00*/  LDSM.16.M88.4 R40, [R17+UR9+0x9000] ;  /* 0x009000091128783b */ /* 0x000ee20008000200 */
[----:B------:R-:W-:Y:S01]  /*3e10*/  IMAD.IADD R16, R3, 0x1, R114 ;  /* 0x0000000103107824 */ /* 0x000fe200078e0272 */
[----:B------:R-:W-:-:S02]  /*3e20*/  SEL R2, R2, 0xffffffc0, !P0 ;  /* 0xffffffc002027807 */ /* 0x000fc40004000000 */
[----:B------:R-:W1:Y:S01]  /*3e30*/  LDSM.16.M88.4 R36, [R17+UR9+0x9800] ;  /* 0x009800091124783b */ /* 0x000e620008000200 */
[----:B------:R-:W-:Y:S02]  /*3e40*/  LOP3.LUT R120, R205, 0x1f0, RZ, 0xc0, !PT ;  /* 0x000001f0cd787812 */ /* 0x000fe400078ec0ff */
[--C-:B--2---:R-:W-:Y:S01]  /*3e50*/  IMAD.IADD R19, R18, 0x1, R2.reuse ;  /* 0x0000000112137824 */ /* 0x104fe200078e0202 */
[----:B------:R-:W-:Y:S01]  /*3e60*/  LDSM.16.M88.4 R8, [R106] ;  /* 0x000000006a08783b */ /* 0x000fe20000000200 */
[----:B------:R-:W-:Y:S02]  /*3e70*/  IMAD.IADD R2, R3, 0x1, R2 ;  /* 0x0000000103027824 */ /* 0x000fe400078e0202 */
[C---:B------:R-:W-:Y:S01]  /*3e80*/  IMAD.IADD R104, R114.reuse, 0x1, R19 ;  /* 0x0000000172687824 */ /* 0x040fe200078e0213 */
[----:B------:R-:W2:Y:S01]  /*3e90*/  LDSM.16.M88.4 R32, [R16+0x8000] ;  /* 0x008000001020783b */ /* 0x000ea20000000200 */
[----:B------:R-:W-:-:S03]  /*3ea0*/  IMAD.IADD R3, R114, 0x1, R2 ;  /* 0x0000000172037824 */ /* 0x000fc600078e0202 */
[----:B------:R-:W2:Y:S04]  /*3eb0*/  LDSM.16.M88.4 R44, [R16+0x8800] ;  /* 0x00880000102c783b */ /* 0x000ea80000000200 */
[----:B------:R-:W2:Y:S04]  /*3ec0*/  LDSM.16.M88.4 R56, [R16+0x9000] ;  /* 0x009000001038783b */ /* 0x000ea80000000200 */
[----:B------:R-:W2:Y:S04]  /*3ed0*/  LDSM.16.M88.4 R60, [R16+0x9800] ;  /* 0x00980000103c783b */ /* 0x000ea80000000200 */
        /* <DEDUP_REMOVED lines=8> */
[----:B------:R-:W0:Y:S04]  /*3f60*/  LDGDEPBAR ;  /* 0x00000000000079af */ /* 0x000e280000000000 */
[----:B------:R-:W-:Y:S01]  /*3f70*/  STL [R1+0x44], R120 ;  /* 0x0000447801007387 */ /* 0x000fe20000100800 */
[C---:B------:R-:W-:Y:S08]  /*3f80*/  HMMA.16816.F32 R24, R4.reuse, R26, RZ ;  /* 0x0000001a0418723c */ /* 0x040ff000000018ff */
[C---:B---3--:R-:W-:Y:S08]  /*3f90*/  HMMA.16816.F32 R52, R4.reuse, R40, RZ ;  /* 0x000000280434723c */ /* 0x048ff000000018ff */
[C---:B------:R-:W-:Y:S01]  /*3fa0*/  HMMA.16816.F32 R64, R4.reuse, R42, RZ ;  /* 0x0000002a0440723c */ /* 0x040fe200000018ff */
[----:B------:R-:W-:Y:S07]  /*3fb0*/  LDSM.16.M88.4 R40, [R2+0x9000] ;  /* 0x009000000228783b */ /* 0x000fee0000000200 */
[C---:B-1----:R-:W-:Y:S08]  /*3fc0*/  HMMA.16816.F32 R84, R4.reuse, R36, RZ ;  /* 0x000000240454723c */ /* 0x042ff000000018ff */
[----:B------:R-:W-:Y:S01]  /*3fd0*/  HMMA.16816.F32 R88, R4, R38, RZ ;  /* 0x000000260458723c */ /* 0x000fe200000018ff */
[----:B------:R-:W1:Y:S04]  /*3fe0*/  LDSM.16.M88.4 R4, [R19] ;  /* 0x000000001304783b */ /* 0x000e680000000200 */
[----:B------:R-:W3:Y:S03]  /*3ff0*/  LDSM.16.M88.4 R36, [R2+0x9800] ;  /* 0x009800000224783b */ /* 0x000ee60000000200 */
[C---:B--2---:R-:W-:Y:S08]  /*4000*/  HMMA.16816.F32 R80, R8.reuse, R32, R28 ;  /* 0x000000200850723c */ /* 0x044ff0000000181c */
[C---:B------:R-:W-:Y:S01]  /*4010*/  HMMA.16816.F32 R76, R8.reuse, R34, R12 ;  /* 0x00000022084c723c */ /* 0x040fe2000000180c */
[----:B------:R-:W-:Y:S07]  /*4020*/  LDSM.16.M88.4 R12, [R104] ;  /* 0x00000000680c783b */ /* 0x000fee0000000200 */
[C---:B------:R-:W-:Y:S08]  /*4030*/  HMMA.16816.F32 R68, R8.reuse, R44, R20 ;  /* 0x0000002c0844723c */ /* 0x040ff00000001814 */
[C---:B------:R-:W-:Y:S08]  /*4040*/  HMMA.16816.F32 R32, R8.reuse, R46, R24 ;  /* 0x0000002e0820723c */ /* 0x040ff00000001818 */
[C---:B------:R-:W-:Y:S08]  /*4050*/  HMMA.16816.F32 R28, R8.reuse, R56, R52 ;  /* 0x00000038081c723c */ /* 0x040ff00000001834 */
[C---:B------:R-:W-:Y:S01]  /*4060*/  HMMA.16816.F32 R24, R8.reuse, R58, R64 ;  /* 0x0000003a0818723c */ /* 0x040fe20000001840 */
[----:B------:R-:W-:Y:S07]  /*4070*/  LDSM.16.M88.4 R56, [R3+0x9000] ;  /* 0x009000000338783b */ /* 0x000fee0000000200 */
[C---:B------:R-:W-:Y:S01]  /*4080*/  HMMA.16816.F32 R20, R8.reuse, R60, R84 ;  /* 0x0000003c0814723c */ /* 0x040fe20000001854 */
[----:B------:R-:W2:Y:S07]  /*4090*/  LDSM.16.M88.4 R84, [R3+0x8000] ;  /* 0x008000000354783b */ /* 0x000eae0000000200 */
[----:B------:R-:W-:Y:S01]  /*40a0*/  HMMA.16816.F32 R8, R8, R62, R88 ;  /* 0x0000003e0808723c */ /* 0x000fe20000001858 */
[----:B------:R-:W4:Y:S07]  /*40b0*/  LDSM.16.M88.4 R88, [R3+0x8800] ;  /* 0x008800000358783b */ /* 0x000f2e0000000200 */
[C---:B-1----:R-:W-:Y:S01]  /*40c0*/  HMMA.16816.F32 R44, R4.reuse, R48, R80 ;  /* 0x00000030042c723c */ /* 0x042fe20000001850 */
[----:B------:R-:W-:Y:S07]  /*40d0*/  LDSM.16.M88.4 R80, [R16+0xb000] ;  /* 0x00b000001050783b */ /* 0x000fee0000000200 */
[C---:B------:R-:W-:Y:S01]  /*40e0*/  HMMA.16816.F32 R48, R4.reuse, R50, R76 ;  /* 0x000000320430723c */ /* 0x040fe2000000184c */
[----:B------:R-:W-:Y:S07]  /*40f0*/  LDSM.16.M88.4 R76, [R17+UR9+0xb000] ;  /* 0x00b00009114c783b */ /* 0x000fee0008000200 */
[C---:B------:R-:W-:Y:S08]  /*4100*/  HMMA.16816.F32 R68, R4.reuse, R72, R68 ;  /* 0x000000480444723c */ /* 0x040ff00000001844 */
[C---:B------:R-:W-:Y:S01]  /*4110*/  HMMA.16816.F32 R72, R4.reuse, R74, R32 ;  /* 0x0000004a0448723c */ /* 0x040fe20000001820 */
[----:B------:R-:W-:Y:S07]  /*4120*/  LDSM.16.M88.4 R32, [R17+UR9+0xa000] ;  /* 0x00a000091120783b */ /* 0x000fee0008000200 */
[C---:B------:R-:W-:Y:S08]  /*4130*/  HMMA.16816.F32 R60, R4.reuse, R40, R28 ;  /* 0x00000028043c723c */ /* 0x040ff0000000181c */
[C---:B------:R-:W-:Y:S01]  /*4140*/  HMMA.16816.F32 R64, R4.reuse, R42, R24 ;  /* 0x0000002a0440723c */ /* 0x040fe20000001818 */
[----:B------:R-:W1:Y:S07]  /*4150*/  LDSM.16.M88.4 R40, [R3+0x9800] ;  /* 0x009800000328783b */ /* 0x000e6e0000000200 */
[C---:B---3--:R-:W-:Y:S08]  /*4160*/  HMMA.16816.F32 R52, R4.reuse, R36, R20 ;  /* 0x000000240434723c */ /* 0x048ff00000001814 */
[----:B------:R-:W-:Y:S01]  /*4170*/  HMMA.16816.F32 R36, R4, R38, R8 ;  /* 0x000000260424723c */ /* 0x000fe20000001808 */
[----:B------:R-:W3:Y:S04]  /*4180*/  LDSM.16.M88.4 R8, [R18+0x2000] ;  /* 0x002000001208783b */ /* 0x000ee80000000200 */
[----:B------:R-:W-:Y:S03]  /*4190*/  LDSM.16.M88.4 R4, [R106+0x2000] ;  /* 0x002000006a04783b */ /* 0x000fe60000000200 */
[C---:B--2---:R-:W-:Y:S01]  /*41a0*/  HMMA.16816.F32 R28, R12.reuse, R84, R44 ;  /* 0x000000540c1c723c */ /* 0x044fe2000000182c */
[----:B------:R-:W2:Y:S07]  /*41b0*/  LDSM.16.M88.4 R44, [R17+UR9+0xa800] ;  /* 0x00a80009112c783b */ /* 0x000eae0008000200 */
[C---:B------:R-:W-:Y:S01]  /*41c0*/  HMMA.16816.F32 R24, R12.reuse, R86, R48 ;  /* 0x000000560c18723c */ /* 0x040fe20000001830 */
[----:B------:R-:W-:Y:S07]  /*41d0*/  LDSM.16.M88.4 R84, [R2+0xa000] ;  /* 0x00a000000254783b */ /* 0x000fee0000000200 */
[C---:B----4-:R-:W-:Y:S01]  /*41e0*/  HMMA.16816.F32 R48, R12.reuse, R90, R72 ;  /* 0x0000005a0c30723c */ /* 0x050fe20000001848 */
[----:B------:R-:W4:Y:S07]  /*41f0*/  LDSM.16.M88.4 R72, [R17+UR9+0xb800] ;  /* 0x00b800091148783b */ /* 0x000f2e0008000200 */
[C---:B------:R-:W-:Y:S01]  /*4200*/  HMMA.16816.F32 R20, R12.reuse, R88, R68 ;  /* 0x000000580c14723c */ /* 0x040fe20000001844 */
[----:B------:R-:W-:Y:S07]  /*4210*/  LDSM.16.M88.4 R88, [R2+0xb000] ;  /* 0x00b000000258783b */ /* 0x000fee0000000200 */
[C---:B------:R-:W-:Y:S08]  /*4220*/  HMMA.16816.F32 R60, R12.reuse, R56, R60 ;  /* 0x000000380c3c723c */ /* 0x040ff0000000183c */
[C---:B------:R-:W-:Y:S08]  /*4230*/  HMMA.16816.F32 R64, R12.reuse, R58, R64 ;  /* 0x0000003a0c40723c */ /* 0x040ff00000001840 */
[C---:B-1----:R-:W-:Y:S08]  /*4240*/  HMMA.16816.F32 R68, R12.reuse, R40, R52 ;  /* 0x000000280c44723c */ /* 0x042ff00000001834 */
[----:B------:R-:W-:Y:S01]  /*4250*/  HMMA.16816.F32 R56, R12, R42, R36 ;  /* 0x0000002a0c38723c */ /* 0x000fe20000001824 */
[----:B------:R-:W-:Y:S07]  /*4260*/  LDSM.16.M88.4 R12, [R19+0x2000] ;  /* 0x00200000130c783b */ /* 0x000fee0000000200 */
[C---:B---3--:R-:W-:Y:S08]  /*4270*/  HMMA.16816.F32 R52, R8.reuse, R32, R28 ;  /* 0x000000200834723c */ /* 0x048ff0000000181c */
[C---:B------:R-:W-:Y:S08]  /*4280*/  HMMA.16816.F32 R40, R8.reuse, R34, R24 ;  /* 0x000000220828723c */ /* 0x040ff00000001818 */
[C---:B--2---:R-:W-:Y:S08]  /*4290*/  HMMA.16816.F32 R36, R8.reuse, R44, R20 ;  /* 0x0000002c0824723c */ /* 0x044ff00000001814 */
[C---:B------:R-:W-:Y:S08]  /*42a0*/  HMMA.16816.F32 R28, R8.reuse, R76, R60 ;  /* 0x0000004c081c723c */ /* 0x040ff0000000183c */
[C---:B------:R-:W-:Y:S01]  /*42b0*/  HMMA.16816.F32 R24, R8.reuse, R78, R64 ;  /* 0x0000004e0818723c */ /* 0x040fe20000001840 */
[----:B------:R-:W1:Y:S07]  /*42c0*/  LDSM.16.M88.4 R76, [R2+0xa800] ;  /* 0x00a80000024c783b */ /* 0x000e6e0000000200 */
[C---:B------:R-:W-:Y:S08]  /*42d0*/  HMMA.16816.F32 R32, R8.reuse, R46, R48 ;  /* 0x0000002e0820723c */ /* 0x040ff00000001830 */
[C---:B----4-:R-:W-:Y:S08]  /*42e0*/  HMMA.16816.F32 R20, R8.reuse, R72, R68 ;  /* 0x000000480814723c */ /* 0x050ff00000001844 */
[----:B------:R-:W-:Y:S01]  /*42f0*/  HMMA.16816.F32 R8, R8, R74, R56 ;  /* 0x0000004a0808723c */ /* 0x000fe20000001838 */
[----:B------:R-:W2:Y:S07]  /*4300*/  LDSM.16.M88.4 R72, [R2+0xb800] ;  /* 0x00b800000248783b */ /* 0x000eae0000000200 */
[C---:B------:R-:W-:Y:S08]  /*4310*/  HMMA.16816.F32 R68, R4.reuse, R96, R52 ;  /* 0x000000600444723c */ /* 0x040ff00000001834 */
[C---:B------:R-:W-:Y:S01]  /*4320*/  HMMA.16816.F32 R64, R4.reuse, R98, R40 ;  /* 0x000000620440723c */ /* 0x040fe20000001828 */
[----:B------:R-:W-:Y:S07]  /*4330*/  LDSM.16.M88.4 R96, [R17+UR9+0xc800] ;  /* 0x00c800091160783b */ /* 0x000fee0008000200 */
[C---:B------:R-:W-:Y:S01]  /*4340*/  HMMA.16816.F32 R60, R4.reuse, R92, R36 ;  /* 0x0000005c043c723c */ /* 0x040fe20000001824 */
[----:B------:R-:W-:Y:S07]  /*4350*/  LDSM.16.M88.4 R36, [R3+0xa000] ;  /* 0x00a000000324783b */ /* 0x000fee0000000200 */
[C---:B------:R-:W-:Y:S01]  /*4360*/  HMMA.16816.F32 R56, R4.reuse, R94, R32 ;  /* 0x0000005e0438723c */ /* 0x040fe20000001820 */
[----:B------:R-:W-:Y:S07]  /*4370*/  LDSM.16.M88.4 R92, [R3+0xb000] ;  /* 0x00b00000035c783b */ /* 0x000fee0000000200 */
[C---:B------:R-:W-:Y:S08]  /*4380*/  HMMA.16816.F32 R52, R4.reuse, R80, R28 ;  /* 0x000000500434723c */ /* 0x040ff0000000181c */
[C---:B------:R-:W-:Y:S01]  /*4390*/  HMMA.16816.F32 R48, R4.reuse, R82, R24 ;  /* 0x000000520430723c */ /* 0x040fe20000001818 */
[----:B------:R-:W-:Y:S07]  /*43a0*/  LDSM.16.M88.4 R80, [R3+0xa800] ;  /* 0x00a800000350783b */ /* 0x000fee0000000200 */
[C---:B------:R-:W-:Y:S01]  /*43b0*/  HMMA.16816.F32 R40, R4.reuse, R102, R8 ;  /* 0x000000660428723c */ /* 0x040fe20000001808 */
[----:B------:R-:W3:Y:S07]  /*43c0*/  LDSM.16.M88.4 R8, [R104+0x2000] ;  /* 0x002000006808783b */ /* 0x000eee0000000200 */
[----:B------:R-:W-:Y:S01]  /*43d0*/  HMMA.16816.F32 R44, R4, R100, R20 ;  /* 0x00000064042c723c */ /* 0x000fe20000001814 */
[----:B------:R-:W-:Y:S07]  /*43e0*/  LDSM.16.M88.4 R4, [R18+0x4000] ;  /* 0x004000001204783b */ /* 0x000fee0000000200 */
[C---:B-1----:R-:W-:Y:S08]  /*43f0*/  HMMA.16816.F32 R24, R12.reuse, R76, R60 ;  /* 0x0000004c0c18723c */ /* 0x042ff0000000183c */
[C---:B------:R-:W-:Y:S08]  /*4400*/  HMMA.16816.F32 R20, R12.reuse, R78, R56 ;  /* 0x0000004e0c14723c */ /* 0x040ff00000001838 */
[C---:B------:R-:W-:Y:S08]  /*4410*/  HMMA.16816.F32 R32, R12.reuse, R84, R68 ;  /* 0x000000540c20723c */ /* 0x040ff00000001844 */
[C---:B------:R-:W-:Y:S01]  /*4420*/  HMMA.16816.F32 R28, R12.reuse, R86, R64 ;  /* 0x000000560c1c723c */ /* 0x040fe20000001840 */
[----:B------:R-:W1:Y:S07]  /*4430*/  LDSM.16.M88.4 R84, [R3+0xb800] ;  /* 0x00b800000354783b */ /* 0x000e6e0000000200 */
[C---:B------:R-:W-:Y:S08]  /*4440*/  HMMA.16816.F32 R56, R12.reuse, R88, R52 ;  /* 0x000000580c38723c */ /* 0x040ff00000001834 */
[C---:B------:R-:W-:Y:S01]  /*4450*/  HMMA.16816.F32 R76, R12.reuse, R90, R48 ;  /* 0x0000005a0c4c723c */ /* 0x040fe20000001830 */
[----:B------:R-:W4:Y:S07]  /*4460*/  LDSM.16.M88.4 R88, [R17+UR9+0xc000] ;  /* 0x00c000091158783b */ /* 0x000f2e0008000200 */
[----:B--2---:R-:W-:Y:S01]  /*4470*/  HMMA.16816.F32 R68, R12, R72, R44 ;  /* 0x000000480c44723c */ /* 0x004fe2000000182c */
[----:B------:R-:W2:Y:S07]  /*4480*/  LDSM.16.M88.4 R44, [R17+UR9+0xd000] ;  /* 0x00d00009112c783b */ /* 0x000eae0008000200 */
[----:B---3--:R-:W-:Y:S08]  /*4490*/  HMMA.16816.F32 R60, R8, R36, R32 ;  /* 0x00000024083c723c */ /* 0x008ff00000001820 */
[----:B------:R-:W-:Y:S01]  /*44a0*/  HMMA.16816.F32 R64, R12, R74, R40 ;  /* 0x0000004a0c40723c */ /* 0x000fe20000001828 */
[----:B------:R-:W3:Y:S04]  /*44b0*/  LDSM.16.M88.4 R40, [R17+UR9+0xd800] ;  /* 0x00d800091128783b */ /* 0x000ee80008000200 */
[----:B------:R-:W-:Y:S03]  /*44c0*/  LDSM.16.M88.4 R12, [R106+0x4000] ;  /* 0x004000006a0c783b */ /* 0x000fe60000000200 */
[C---:B------:R-:W-:Y:S01]  /*44d0*/  HMMA.16816.F32 R48, R8.reuse, R38, R28 ;  /* 0x000000260830723c */ /* 0x040fe2000000181c */
[----:B------:R-:W5:Y:S07]  /*44e0*/  LDSM.16.M88.4 R72, [R16+0xc000] ;  /* 0x00c000001048783b */ /* 0x000f6e0000000200 */
[C---:B------:R-:W-:Y:S08]  /*44f0*/  HMMA.16816.F32 R52, R8.reuse, R80, R24 ;  /* 0x000000500834723c */ /* 0x040ff00000001818 */
[C---:B------:R-:W-:Y:S01]  /*4500*/  HMMA.16816.F32 R36, R8.reuse, R82, R20 ;  /* 0x000000520824723c */ /* 0x040fe20000001814 */
[----:B------:R-:W-:Y:S07]  /*4510*/  LDSM.16.M88.4 R80, [R3+0xd000] ;  /* 0x00d000000350783b */ /* 0x000fee0000000200 */
[C---:B------:R-:W-:Y:S08]  /*4520*/  HMMA.16816.F32 R32, R8.reuse, R92, R56 ;  /* 0x0000005c0820723c */ /* 0x040ff00000001838 */
[----:B-1----:R-:W-:Y:S01]  /*4530*/  HMMA.16816.F32 R24, R8, R84, R68 ;  /* 0x000000540818723c */ /* 0x002fe20000001844 */
[----:B------:R-:W1:Y:S07]  /*4540*/  LDSM.16.M88.4 R68, [R16+0xc800] ;  /* 0x00c800001044783b */ /* 0x000e6e0000000200 */
[----:B----4-:R-:W-:Y:S01]  /*4550*/  HMMA.16816.F32 R20, R4, R88, R60 ;  /* 0x000000580414723c */ /* 0x010fe2000000183c */
[----:B------:R-:W4:Y:S07]  /*4560*/  LDSM.16.M88.4 R60, [R16+0xd000] ;  /* 0x00d00000103c783b */ /* 0x000f2e0000000200 */
[C---:B------:R-:W-:Y:S01]  /*4570*/  HMMA.16816.F32 R28, R8.reuse, R94, R76 ;  /* 0x0000005e081c723c */ /* 0x040fe2000000184c */
[----:B------:R-:W4:Y:S07]  /*4580*/  LDSM.16.M88.4 R76, [R16+0xd800] ;  /* 0x00d80000104c783b */ /* 0x000f2e0000000200 */
[----:B------:R-:W-:Y:S01]  /*4590*/  HMMA.16816.F32 R8, R8, R86, R64 ;  /* 0x000000560808723c */ /* 0x000fe20000001840 */
[----:B------:R-:W-:Y:S07]  /*45a0*/  LDSM.16.M88.4 R84, [R3+0xc800] ;  /* 0x00c800000354783b */ /* 0x000fee0000000200 */
[C---:B------:R-:W-:Y:S08]  /*45b0*/  HMMA.16816.F32 R48, R4.reuse, R90, R48 ;  /* 0x0000005a0430723c */ /* 0x040ff00000001830 */
[C---:B--2---:R-:W-:Y:S08]  /*45c0*/  HMMA.16816.F32 R56, R4.reuse, R44, R32 ;  /* 0x0000002c0438723c */ /* 0x044ff00000001820 */
[C---:B------:R-:W-:Y:S08]  /*45d0*/  HMMA.16816.F32 R52, R4.reuse, R96, R52 ;  /* 0x000000600434723c */ /* 0x040ff00000001834 */
[C---:B------:R-:W-:Y:S01]  /*45e0*/  HMMA.16816.F32 R32, R4.reuse, R46, R28 ;  /* 0x0000002e0420723c */ /* 0x040fe2000000181c */
[----:B------:R-:W-:Y:S07]  /*45f0*/  LDSM.16.M88.4 R44, [R2+0xc800] ;  /* 0x00c80000022c783b */ /* 0x000fee0000000200 */
[C---:B------:R-:W-:Y:S08]  /*4600*/  HMMA.16816.F32 R36, R4.reuse, R98, R36 ;  /* 0x000000620424723c */ /* 0x040ff00000001824 */
[C---:B---3--:R-:W-:Y:S01]  /*4610*/  HMMA.16816.F32 R64, R4.reuse, R40, R24 ;  /* 0x000000280440723c */ /* 0x048fe20000001818 */
[----:B------:R-:W-:Y:S07]  /*4620*/  LDSM.16.M88.4 R24, [R2+0xc000] ;  /* 0x00c000000218783b */ /* 0x000fee0000000200 */
[----:B------:R-:W-:Y:S01]  /*4630*/  HMMA.16816.F32 R8, R4, R42, R8 ;  /* 0x0000002a0408723c */ /* 0x000fe20000001808 */
[----:B------:R-:W2:Y:S07]  /*4640*/  LDSM.16.M88.4 R4, [R19+0x4000] ;  /* 0x004000001304783b */ /* 0x000eae0000000200 */
[C---:B-----5:R-:W-:Y:S08]  /*4650*/  HMMA.16816.F32 R28, R12.reuse, R74, R48 ;  /* 0x0000004a0c1c723c */ /* 0x060ff00000001830 */
[C---:B-1----:R-:W-:Y:S01]  /*4660*/  HMMA.16816.F32 R40, R12.reuse, R68, R52 ;  /* 0x000000440c28723c */ /* 0x042fe20000001834 */
[----:B------:R-:W1:Y:S07]  /*4670*/  LDSM.16.M88.4 R52, [R2+0xd000] ;  /* 0x00d000000234783b */ /* 0x000e6e0000000200 */
[C---:B----4-:R-:W-:Y:S08]  /*4680*/  HMMA.16816.F32 R56, R12.reuse, R60, R56 ;  /* 0x0000003c0c38723c */ /* 0x050ff00000001838 */
[C---:B------:R-:W-:Y:S01]  /*4690*/  HMMA.16816.F32 R48, R12.reuse, R62, R32 ;  /* 0x0000003e0c30723c */ /* 0x040fe20000001820 */
[----:B------:R-:W3:Y:S07]  /*46a0*/  LDSM.16.M88.4 R60, [R2+0xd800] ;  /* 0x00d80000023c783b */ /* 0x000eee0000000200 */
[C---:B------:R-:W-:Y:S01]  /*46b0*/  HMMA.16816.F32 R20, R12.reuse, R72, R20 ;  /* 0x000000480c14723c */ /* 0x040fe20000001814 */
[----:B------:R-:W-:Y:S07]  /*46c0*/  LDSM.16.M88.4 R72, [R3+0xc000] ;  /* 0x00c000000348783b */ /* 0x000fee0000000200 */
[C---:B------:R-:W-:Y:S01]  /*46d0*/  HMMA.16816.F32 R36, R12.reuse, R70, R36 ;  /* 0x000000460c24723c */ /* 0x040fe20000001824 */
[----:B------:R-:W-:Y:S07]  /*46e0*/  LDSM.16.M88.4 R68, [R3+0xd800] ;  /* 0x00d800000344783b */ /* 0x000fee0000000200 */
[C---:B------:R-:W-:Y:S08]  /*46f0*/  HMMA.16816.F32 R64, R12.reuse, R76, R64 ;  /* 0x0000004c0c40723c */ /* 0x040ff00000001840 */
[----:B------:R-:W-:Y:S01]  /*4700*/  HMMA.16816.F32 R32, R12, R78, R8 ;  /* 0x0000004e0c20723c */ /* 0x000fe20000001808 */
[----:B------:R-:W4:Y:S07]  /*4710*/  LDSM.16.M88.4 R12, [R104+0x4000] ;  /* 0x00400000680c783b */ /* 0x000f2e0000000200 */
[C---:B--2---:R-:W-:Y:S08]  /*4720*/  HMMA.16816.F32 R20, R4.reuse, R24, R20 ;  /* 0x000000180414723c */ /* 0x044ff00000001814 */
[C---:B------:R-:W-:Y:S08]  /*4730*/  HMMA.16816.F32 R8, R4.reuse, R26, R28 ;  /* 0x0000001a0408723c */ /* 0x040ff0000000181c */
[C---:B------:R-:W-:Y:S08]  /*4740*/  HMMA.16816.F32 R76, R4.reuse, R44, R40 ;  /* 0x0000002c044c723c */ /* 0x040ff00000001828 */
[C---:B------:R-:W-:Y:S01]  /*4750*/  HMMA.16816.F32 R28, R4.reuse, R46, R36 ;  /* 0x0000002e041c723c */ /* 0x040fe20000001824 */
[----:B------:R-:W-:Y:S07]  /*4760*/  LDSM.16.M88.4 R44, [R17+UR9+0xe800] ;  /* 0x00e80009112c783b */ /* 0x000fee0008000200 */
[C---:B-1----:R-:W-:Y:S08]  /*4770*/  HMMA.16816.F32 R24, R4.reuse, R52, R56 ;  /* 0x000000340418723c */ /* 0x042ff00000001838 */
[C---:B---3--:R-:W-:Y:S08]  /*4780*/  HMMA.16816.F32 R64, R4.reuse, R60, R64 ;  /* 0x0000003c0440723c */ /* 0x048ff00000001840 */
[C---:B------:R-:W-:Y:S01]  /*4790*/  HMMA.16816.F32 R52, R4.reuse, R54, R48 ;  /* 0x000000360434723c */ /* 0x040fe20000001830 */
[----:B------:R-:W-:Y:S07]  /*47a0*/  LDSM.16.M88.4 R48, [R17+UR9+0xe000] ;  /* 0x00e000091130783b */ /* 0x000fee0008000200 */
[----:B------:R-:W-:Y:S01]  /*47b0*/  HMMA.16816.F32 R60, R4, R62, R32 ;  /* 0x0000003e043c723c */ /* 0x000fe20000001820 */
[----:B------:R-:W1:Y:S07]  /*47c0*/  LDSM.16.M88.4 R4, [R18+0x6000] ;  /* 0x006000001204783b */ /* 0x000e6e0000000200 */
[C---:B----4-:R-:W-:Y:S08]  /*47d0*/  HMMA.16816.F32 R56, R12.reuse, R72, R20 ;  /* 0x000000480c38723c */ /* 0x050ff00000001814 */
[C---:B------:R-:W-:Y:S01]  /*47e0*/  HMMA.16816.F32 R40, R12.reuse, R74, R8 ;  /* 0x0000004a0c28723c */ /* 0x040fe20000001808 */
[----:B------:R-:W2:Y:S04]  /*47f0*/  LDSM.16.M88.4 R72, [R17+UR9+0xf000] ;  /* 0x00f000091148783b */ /* 0x000ea80008000200 */
[----:B------:R-:W-:Y:S03]  /*4800*/  LDSM.16.M88.4 R8, [R106+0x6000] ;  /* 0x006000006a08783b */ /* 0x000fe60000000200 */
[C---:B------:R-:W-:Y:S01]  /*4810*/  HMMA.16816.F32 R36, R12.reuse, R84, R76 ;  /* 0x000000540c24723c */ /* 0x040fe2000000184c */
[----:B------:R-:W3:Y:S07]  /*4820*/  LDSM.16.M88.4 R76, [R17+UR9+0xf800] ;  /* 0x00f80009114c783b */ /* 0x000eee0008000200 */
[C---:B------:R-:W-:Y:S01]  /*4830*/  HMMA.16816.F32 R32, R12.reuse, R86, R28 ;  /* 0x000000560c20723c */ /* 0x040fe2000000181c */
[----:B------:R-:W-:Y:S07]  /*4840*/  LDSM.16.M88.4 R84, [R16+0xe800] ;  /* 0x00e800001054783b */ /* 0x000fee0000000200 */
[C---:B------:R-:W-:Y:S08]  /*4850*/  HMMA.16816.F32 R28, R12.reuse, R80, R24 ;  /* 0x000000500c1c723c */ /* 0x040ff00000001818 */
[C---:B------:R-:W-:Y:S01]  /*4860*/  HMMA.16816.F32 R24, R12.reuse, R82, R52 ;  /* 0x000000520c18723c */ /* 0x040fe20000001834 */
[----:B------:R-:W4:Y:S07]  /*4870*/  LDSM.16.M88.4 R80, [R16+0xe000] ;  /* 0x00e000001050783b */ /* 0x000f2e0000000200 */
[C---:B------:R-:W-:Y:S08]  /*4880*/  HMMA.16816.F32 R20, R12.reuse, R68, R64 ;  /* 0x000000440c14723c */ /* 0x040ff00000001840 */
[----:B------:R-:W-:Y:S01]  /*4890*/  HMMA.16816.F32 R12, R12, R70, R60 ;  /* 0x000000460c0c723c */ /* 0x000fe2000000183c */
[----:B------:R-:W-:Y:S07]  /*48a0*/  LDSM.16.M88.4 R68, [R2+0xf000] ;  /* 0x00f000000244783b */ /* 0x000fee0000000200 */
[C---:B-1----:R-:W-:Y:S08]  /*48b0*/  HMMA.16816.F32 R64, R4.reuse, R48, R56 ;  /* 0x000000300440723c */ /* 0x042ff00000001838 */
[C---:B------:R-:W-:Y:S01]  /*48c0*/  HMMA.16816.F32 R60, R4.reuse, R50, R40 ;  /* 0x00000032043c723c */ /* 0x040fe20000001828 */
[----:B------:R-:W1:Y:S07]  /*48d0*/  LDSM.16.M88.4 R40, [R16+0xf000] ;  /* 0x00f000001028783b */ /* 0x000e6e0000000200 */
[C---:B------:R-:W-:Y:S08]  /*48e0*/  HMMA.16816.F32 R56, R4.reuse, R44, R36 ;  /* 0x0000002c0438723c */ /* 0x040ff00000001824 */
[C---:B------:R-:W-:Y:S08]  /*48f0*/  HMMA.16816.F32 R52, R4.reuse, R46, R32 ;  /* 0x0000002e0434723c */ /* 0x040ff00000001820 */
[C---:B--2---:R-:W-:Y:S01]  /*4900*/  HMMA.16816.F32 R44, R4.reuse, R74, R24 ;  /* 0x0000004a042c723c */ /* 0x044fe20000001818 */
[----:B------:R-:W2:Y:S07]  /*4910*/  LDSM.16.M88.4 R24, [R16+0xf800] ;  /* 0x00f800001018783b */ /* 0x000eae0000000200 */
[C---:B------:R-:W-:Y:S01]  /*4920*/  HMMA.16816.F32 R48, R4.reuse, R72, R28 ;  /* 0x000000480430723c */ /* 0x040fe2000000181c */
[----:B------:R-:W-:Y:S04]  /*4930*/  LDSM.16.M88.4 R72, [R2+0xf800] ;  /* 0x00f800000248783b */ /* 0x000fe80000000200 */
[----:B------:R-:W-:Y:S03]  /*4940*/  LDSM.16.M88.4 R28, [R104+0x6000] ;  /* 0x00600000681c783b */ /* 0x000fe60000000200 */
[C---:B---3--:R-:W-:Y:S01]  /*4950*/  HMMA.16816.F32 R36, R4.reuse, R76, R20 ;  /* 0x0000004c0424723c */ /* 0x048fe20000001814 */
[----:B------:R-:W-:Y:S07]  /*4960*/  LDSM.16.M88.4 R20, [R2+0xe000] ;  /* 0x00e000000214783b */ /* 0x000fee0000000200 */
[----:B------:R-:W-:Y:S01]  /*4970*/  HMMA.16816.F32 R32, R4, R78, R12 ;  /* 0x0000004e0420723c */ /* 0x000fe2000000180c */
[----:B------:R3:W5:Y:S04]  /*4980*/  LDSM.16.M88.4 R4, [R19+0x6000] ;  /* 0x006000001304783b */ /* 0x0007680000000200 */
[----:B------:R-:W-:Y:S03]  /*4990*/  LDSM.16.M88.4 R76, [R3+0xe000] ;  /* 0x00e00000034c783b */ /* 0x000fe60000000200 */
[C---:B----4-:R-:W-:Y:S08]  /*49a0*/  HMMA.16816.F32 R12, R8.reuse, R82, R60 ;  /* 0x00000052080c723c */ /* 0x050ff0000000183c */
[C---:B------:R-:W-:Y:S08]  /*49b0*/  HMMA.16816.F32 R60, R8.reuse, R84, R56 ;  /* 0x00000054083c723c */ /* 0x040ff00000001838 */
[C---:B---3--:R-:W-:Y:S01]  /*49c0*/  HMMA.16816.F32 R16, R8.reuse, R80, R64 ;  /* 0x000000500810723c */ /* 0x048fe20000001840 */
[----:B------:R3:W4:Y:S04]  /*49d0*/  LDSM.16.M88.4 R64, [R2+0xe800] ;  /* 0x00e800000240783b */ /* 0x0007280000000200 */
[----:B------:R-:W4:Y:S03]  /*49e0*/  LDSM.16.M88.4 R80, [R3+0xe800] ;  /* 0x00e800000350783b */ /* 0x000f260000000200 */
[C---:B------:R-:W-:Y:S08]  /*49f0*/  HMMA.16816.F32 R56, R8.reuse, R86, R52 ;  /* 0x000000560838723c */ /* 0x040ff00000001834 */
[C---:B-1----:R-:W-:Y:S08]  /*4a00*/  HMMA.16816.F32 R52, R8.reuse, R40, R48 ;  /* 0x000000280834723c */ /* 0x042ff00000001830 */
[----:B------:R-:W-:Y:S01]  /*4a10*/  HMMA.16816.F32 R48, R8, R42, R44 ;  /* 0x0000002a0830723c */ /* 0x000fe2000000182c */
[----:B---3--:R-:W-:-:S07]  /*4a20*/  IMAD.U32 R2, RZ, RZ, UR22 ;  /* 0x00000016ff027e24 */ /* 0x008fce000f8e00ff */
[----:B--2---:R-:W-:Y:S08]  /*4a30*/  HMMA.16816.F32 R40, R8, R24, R36 ;  /* 0x000000180828723c */ /* 0x004ff00000001824 */
[----:B-----5:R-:W-:Y:S08]  /*4a40*/  HMMA.16816.F32 R36, R4, R20, R16 ;  /* 0x000000140424723c */ /* 0x020ff00000001810 */
[----:B------:R-:W-:Y:S01]  /*4a50*/  HMMA.16816.F32 R44, R8, R26, R32 ;  /* 0x0000001a082c723c */ /* 0x000fe20000001820 */
[----:B------:R-:W1:Y:S07]  /*4a60*/  LDSM.16.M88.4 R24, [R3+0xf000] ;  /* 0x00f000000318783b */ /* 0x000e6e0000000200 */
[C---:B------:R-:W-:Y:S08]  /*4a70*/  HMMA.16816.F32 R16, R4.reuse, R22, R12 ;  /* 0x000000160410723c */ /* 0x040ff0000000180c */
[C---:B----4-:R-:W-:Y:S08]  /*4a80*/  HMMA.16816.F32 R12, R4.reuse, R64, R60 ;  /* 0x00000040040c723c */ /* 0x050ff0000000183c */
[----:B------:R-:W-:Y:S01]  /*4a90*/  HMMA.16816.F32 R8, R4, R66, R56 ;  /* 0x000000420408723c */ /* 0x000fe20000001838 */
[----:B------:R2:W3:Y:S01]  /*4aa0*/  LDSM.16.M88.4 R56, [R3+0xf800] ;  /* 0x00f800000338783b */ /* 0x0004e20000000200 */
[----:B------:R-:W-:-:S06]  /*4ab0*/  DEPBAR.LE SB0, 0x0 ;  /* 0x000080000000791a */ /* 0x000fcc0000000000 */
[----:B------:R-:W-:Y:S08]  /*4ac0*/  HMMA.16816.F32 R84, R4, R74, R44 ;  /* 0x0000004a0454723c */ /* 0x000ff0000000182c */
[----:B------:R-:W-:Y:S01]  /*4ad0*/  HMMA.16816.F32 R44, R28, R80, R12 ;  /* 0x000000501c2c723c */ /* 0x000fe2000000180c */
[----:B------:R-:W-:-:S04]  /*4ae0*/  VIADD R14, R111, UR28 ;  /* 0x0000001c6f0e7c36 */ /* 0x000fc80008000000 */
[C---:B------:R-:W-:Y:S01]  /*4af0*/  VIADD R13, R14.reuse, 0x10 ;  /* 0x000000100e0d7836 */ /* 0x040fe20000000000 */
[C---:B------:R-:W-:Y:S01]  /*4b00*/  ISETP.GE.AND P1, PT, R14.reuse, UR22, PT ;  /* 0x000000160e007c0c */ /* 0x040fe2000bf26270 */
[C---:B------:R-:W-:Y:S01]  /*4b10*/  VIADD R15, R14.reuse, 0x11 ;  /* 0x000000110e0f7836 */ /* 0x040fe20000000000 */
[----:B--2---:R-:W-:Y:S01]  /*4b20*/  SHF.R.U32.HI R3, RZ, 0x2, R208 ;  /* 0x00000002ff037819 */ /* 0x004fe200000116d0 */
[----:B------:R-:W-:Y:S01]  /*4b30*/  HMMA.16816.F32 R32, R4, R70, R48 ;  /* 0x000000460420723c */ /* 0x000fe20000001830 */
[C---:B------:R-:W-:Y:S01]  /*4b40*/  VIADD R12, R14.reuse, 0x28 ;  /* 0x000000280e0c7836 */ /* 0x040fe20000000000 */
[----:B------:R-:W-:Y:S01]  /*4b50*/  BAR.SYNC.DEFER_BLOCKING 0x0 ;  /* 0x0000000000007b1d */ /* 0x000fe20000010000 */
[----:B------:R-:W-:Y:S02]  /*4b60*/  LOP3.LUT R3, R3, 0x7, RZ, 0xc0, !PT ;  /* 0x0000000703037812 */ /* 0x000fe400078ec0ff */
[----:B------:R-:W-:Y:S02]  /*4b70*/  ISETP.GE.AND P3, PT, R13, UR22, PT ;  /* 0x000000160d007c0c */ /* 0x000fe4000bf66270 */
[----:B------:R-:W-:Y:S01]  /*4b80*/  IADD3 R3, PT, PT, R3, UR34, R120 ;  /* 0x0000002203037c10 */ /* 0x000fe2000fffe078 */
[----:B------:R-:W-:Y:S01]  /*4b90*/  HMMA.16816.F32 R48, R28, R76, R36 ;  /* 0x0000004c1c30723c */ /* 0x000fe20000001824 */
[----:B------:R-:W-:-:S02]  /*4ba0*/  VIADD R36, R14, 0x1 ;  /* 0x000000010e247836 */ /* 0x000fc40000000000 */
[----:B------:R-:W-:-:S03]  /*4bb0*/  IADD3 R2, PT, PT, R2, -UR23, R3 ;  /* 0x8000001702027c10 */ /* 0x000fc6000fffe003 */
[----:B------:R-:W-:Y:S02]  /*4bc0*/  ISETP.GE.AND P6, PT, R36, UR22, PT ;  /* 0x0000001624007c0c */ /* 0x000fe4000bfc6270 */
[----:B------:R-:W-:Y:S01]  /*4bd0*/  IMAD.IADD R3, R2, 0x1, -R36 ;  /* 0x0000000102037824 */ /* 0x000fe200078e0a24 */
[----:B------:R-:W-:Y:S04]  /*4be0*/  HMMA.16816.F32 R20, R4, R68, R52 ;  /* 0x000000440414723c */ /* 0x000fe80000001834 */
[----:B------:R-:W-:-:S04]  /*4bf0*/  IABS R3, R3 ;  /* 0x0000000300037213 */ /* 0x000fc80000000000 */
[----:B------:R-:W-:Y:S01]  /*4c00*/  I2FP.F32.S32 R3, R3 ;  /* 0x0000000300037245 */ /* 0x000fe20000201400 */
[----:B-1----:R-:W-:Y:S04]  /*4c10*/  HMMA.16816.F32 R68, R28, R26, R32 ;  /* 0x0000001a1c44723c */ /* 0x002fe80000001820 */
[----:B------:R-:W-:Y:S01]  /*4c20*/  FFMA.FTZ R27, R3, -UR7, R49 ;  /* 0x80000007031b7c23 */ /* 0x000fe20008010031 */
[----:B------:R-:W-:-:S03]  /*4c30*/  VIADD R3, R14, 0x8 ;  /* 0x000000080e037836 */ /* 0x000fc60000000000 */
[----:B------:R-:W-:Y:S01]  /*4c40*/  HMMA.16816.F32 R64, R28, R82, R8 ;  /* 0x000000521c40723c */ /* 0x000fe20000001808 */
[----:B------:R-:W-:Y:S01]  /*4c50*/  VIADD R10, R14, 0x9 ;  /* 0x000000090e0a7836 */ /* 0x000fe20000000000 */
[----:B------:R-:W-:Y:S02]  /*4c60*/  ISETP.GE.AND P5, PT, R3, UR22, PT ;  /* 0x0000001603007c0c */ /* 0x000fe4000bfa6270 */
[----:B------:R-:W-:Y:S02]  /*4c70*/  FSEL R34, R27, -INF , !P6 ;  /* 0xff8000001b227808 */ /* 0x000fe40007000000 */
[----:B------:R-:W-:Y:S02]  /*4c80*/  ISETP.GE.AND P4, PT, R10, UR22, PT ;  /* 0x000000160a007c0c */ /* 0x000fe4000bf86270 */
[----:B------:R-:W-:Y:S01]  /*4c90*/  HMMA.16816.F32 R40, R4, R72, R40 ;  /* 0x000000480428723c */ /* 0x000fe20000001828 */
[C---:B------:R-:W-:Y:S02]  /*4ca0*/  IMAD.IADD R4, R2.reuse, 0x1, -R3 ;  /* 0x0000000102047824 */ /* 0x040fe400078e0a03 */
[----:B------:R-:W-:-:S02]  /*4cb0*/  IMAD.IADD R3, R2, 0x1, -R10 ;  /* 0x0000000102037824 */ /* 0x000fc400078e0a0a */
[C---:B------:R-:W-:Y:S01]  /*4cc0*/  IMAD.IADD R5, R2.reuse, 0x1, -R13 ;  /* 0x0000000102057824 */ /* 0x040fe200078e0a0d */
[----:B------:R-:W-:Y:S01]  /*4cd0*/  IABS R6, R4 ;  /* 0x0000000400067213 */ /* 0x000fe20000000000 */
[----:B------:R-:W-:Y:S01]  /*4ce0*/  IMAD.IADD R7, R2, 0x1, -R15 ;  /* 0x0000000102077824 */ /* 0x000fe200078e0a0f */
[C---:B------:R-:W-:Y:S01]  /*4cf0*/  HMMA.16816.F32 R60, R28.reuse, R24, R20 ;  /* 0x000000181c3c723c */ /* 0x040fe20000001814 */
[----:B------:R-:W-:Y:S01]  /*4d00*/  VIADD R24, R14, 0x18 ;  /* 0x000000180e187836 */ /* 0x000fe20000000000 */
[----:B------:R-:W-:Y:S02]  /*4d10*/  IABS R4, R3 ;  /* 0x0000000300047213 */ /* 0x000fe40000000000 */
[----:B------:R-:W-:Y:S01]  /*4d20*/  IABS R3, R5 ;  /* 0x0000000500037213 */ /* 0x000fe20000000000 */
[----:B------:R-:W-:Y:S01]  /*4d30*/  IMAD.IADD R8, R2, 0x1, -R24 ;  /* 0x0000000102087824 */ /* 0x000fe200078e0a18 */
[----:B------:R-:W-:Y:S01]  /*4d40*/  IABS R5, R7 ;  /* 0x0000000700057213 */ /* 0x000fe20000000000 */
[----:B------:R-:W-:Y:S01]  /*4d50*/  IMAD.MOV.U32 R7, RZ, RZ, R6 ;  /* 0x000000ffff077224 */ /* 0x000fe200078e0006 */
[C---:B------:R-:W-:Y:S01]  /*4d60*/  HMMA.16816.F32 R52, R28.reuse, R78, R16 ;  /* 0x0000004e1c34723c */ /* 0x040fe20000001810 */
[----:B------:R-:W-:Y:S01]  /*4d70*/  IMAD.MOV.U32 R6, RZ, RZ, R4 ;  /* 0x000000ffff067224 */ /* 0x000fe200078e0004 */
[----:B------:R-:W-:Y:S01]  /*4d80*/  IABS R8, R8 ;  /* 0x0000000800087213 */ /* 0x000fe20000000000 */
[----:B------:R-:W-:Y:S01]  /*4d90*/  IMAD.MOV.U32 R4, RZ, RZ, R5 ;  /* 0x000000ffff047224 */ /* 0x000fe200078e0005 */
[----:B------:R-:W-:Y:S01]  /*4da0*/  I2FP.F32.S32 R5, R3 ;  /* 0x0000000300057245 */ /* 0x000fe20000201400 */
[C---:B------:R-:W-:Y:S01]  /*4db0*/  VIADD R16, R14.reuse, 0x19 ;  /* 0x000000190e107836 */ /* 0x040fe20000000000 */
[----:B------:R-:W-:Y:S01]  /*4dc0*/  I2FP.F32.S32 R7, R7 ;  /* 0x0000000700077245 */ /* 0x000fe20000201400 */
[----:B------:R-:W-:Y:S01]  /*4dd0*/  IMAD.MOV.U32 R3, RZ, RZ, R8 ;  /* 0x000000ffff037224 */ /* 0x000fe200078e0008 */
[----:B------:R-:W-:Y:S01]  /*4de0*/  I2FP.F32.S32 R4, R4 ;  /* 0x0000000400047245 */ /* 0x000fe20000201400 */
[C---:B------:R-:W-:Y:S01]  /*4df0*/  VIADD R17, R14.reuse, 0x20 ;  /* 0x000000200e117836 */ /* 0x040fe20000000000 */
[----:B------:R-:W-:Y:S01]  /*4e00*/  I2FP.F32.S32 R6, R6 ;  /* 0x0000000600067245 */ /* 0x000fe20000201400 */
[----:B------:R-:W-:Y:S01]  /*4e10*/  VIADD R18, R14, 0x21 ;  /* 0x000000210e127836 */ /* 0x000fe20000000000 */
[----:B------:R-:W-:Y:S01]  /*4e20*/  I2FP.F32.S32 R3, R3 ;  /* 0x0000000300037245 */ /* 0x000fe20000201400 */
[----:B------:R-:W-:Y:S01]  /*4e30*/  FFMA.FTZ R20, R5, -UR7, R44 ;  /* 0x8000000705147c23 */ /* 0x000fe2000801002c */
[----:B------:R-:W-:Y:S01]  /*4e40*/  FFMA.FTZ R19, R4, -UR7, R45 ;  /* 0x8000000704137c23 */ /* 0x000fe2000801002d */
[C---:B------:R-:W-:Y:S01]  /*4e50*/  IMAD.IADD R5, R2.reuse, 0x1, -R16 ;  /* 0x0000000102057824 */ /* 0x040fe200078e0a10 */
[----:B---3--:R-:W-:Y:S01]  /*4e60*/  HMMA.16816.F32 R72, R28, R56, R40 ;  /* 0x000000381c48723c */ /* 0x008fe20000001828 */
[----:B------:R-:W-:-:S02]  /*4e70*/  IMAD.IADD R4, R2, 0x1, -R17 ;  /* 0x0000000102047824 */ /* 0x000fc400078e0a11 */
[----:B------:R-:W-:Y:S01]  /*4e80*/  FFMA.FTZ R32, R3, -UR7, R64 ;  /* 0x8000000703207c23 */ /* 0x000fe20008010040 */
[----:B------:R-:W-:Y:S01]  /*4e90*/  FFMA.FTZ R22, R7, -UR7, R52 ;  /* 0x8000000707167c23 */ /* 0x000fe20008010034 */
[----:B------:R-:W-:Y:S02]  /*4ea0*/  IMAD.IADD R7, R2, 0x1, -R18 ;  /* 0x0000000102077824 */ /* 0x000fe400078e0a12 */
[----:B------:R-:W-:Y:S01]  /*4eb0*/  FFMA.FTZ R21, R6, -UR7, R53 ;  /* 0x8000000706157c23 */ /* 0x000fe20008010035 */
[C---:B------:R-:W-:Y:S01]  /*4ec0*/  VIADD R3, R2.reuse, 0x8 ;  /* 0x0000000802037836 */ /* 0x040fe20000000000 */
[----:B------:R-:W-:Y:S01]  /*4ed0*/  IABS R6, R5 ;  /* 0x0000000500067213 */ /* 0x000fe20000000000 */
[--C-:B------:R-:W-:Y:S01]  /*4ee0*/  IMAD.IADD R8, R2, 0x1, -R14.reuse ;  /* 0x0000000102087824 */ /* 0x100fe200078e0a0e */
[----:B------:R-:W-:Y:S01]  /*4ef0*/  IABS R5, R4 ;  /* 0x0000000400057213 */ /* 0x000fe20000000000 */
[----:B------:R-:W-:Y:S01]  /*4f00*/  IMAD.IADD R4, R3, 0x1, -R14 ;  /* 0x0000000103047824 */ /* 0x000fe200078e0a0e */
[----:B------:R-:W-:Y:S01]  /*4f10*/  IABS R7, R7 ;  /* 0x0000000700077213 */ /* 0x000fe20000000000 */
[----:B------:R-:W-:Y:S01]  /*4f20*/  HMMA.16816.F32 R28, R28, R58, R84 ;  /* 0x0000003a1c1c723c */ /* 0x000fe20000001854 */
[----:B------:R-:W-:Y:S01]  /*4f30*/  IABS R9, R8 ;  /* 0x0000000800097213 */ /* 0x000fe20000000000 */
[----:B------:R-:W-:Y:S01]  /*4f40*/  IMAD.MOV.U32 R8, RZ, RZ, R6 ;  /* 0x000000ffff087224 */ /* 0x000fe200078e0006 */
[----:B------:R-:W-:Y:S01]  /*4f50*/  IABS R4, R4 ;  /* 0x0000000400047213 */ /* 0x000fe20000000000 */
[----:B------:R-:W-:Y:S01]  /*4f60*/  IMAD.MOV.U32 R6, RZ, RZ, R5 ;  /* 0x000000ffff067224 */ /* 0x000fe200078e0005 */
[----:B------:R-:W-:Y:S01]  /*4f70*/  FSEL R35, R22, -INF , !P5 ;  /* 0xff80000016237808 */ /* 0x000fe20006800000 */
[----:B------:R-:W-:Y:S01]  /*4f80*/  IMAD.MOV.U32 R5, RZ, RZ, R7 ;  /* 0x000000ffff057224 */ /* 0x000fe200078e0007 */
[----:B------:R-:W-:-:S02]  /*4f90*/  I2FP.F32.S32 R4, R4 ;  /* 0x0000000400047245 */ /* 0x000fc40000201400 */
[----:B------:R-:W-:Y:S01]  /*4fa0*/  I2FP.F32.S32 R7, R6 ;  /* 0x0000000600077245 */ /* 0x000fe20000201400 */
[----:B------:R-:W-:Y:S01]  /*4fb0*/  IMAD.MOV.U32 R6, RZ, RZ, R9 ;  /* 0x000000ffff067224 */ /* 0x000fe200078e0009 */
[----:B------:R-:W-:Y:S01]  /*4fc0*/  I2FP.F32.S32 R5, R5 ;  /* 0x0000000500057245 */ /* 0x000fe20000201400 */
[----:B------:R-:W-:Y:S01]  /*4fd0*/  FFMA.FTZ R4, R4, -UR7, R50 ;  /* 0x8000000704047c23 */ /* 0x000fe20008010032 */
[----:B------:R-:W-:Y:S01]  /*4fe0*/  I2FP.F32.S32 R8, R8 ;  /* 0x0000000800087245 */ /* 0x000fe20000201400 */
[----:B------:R-:W-:Y:S01]  /*4ff0*/  FFMA.FTZ R25, R7, -UR7, R60 ;  /* 0x8000000707197c23 */ /* 0x000fe2000801003c */
[----:B------:R-:W-:Y:S01]  /*5000*/  I2FP.F32.S32 R11, R6 ;  /* 0x00000006000b7245 */ /* 0x000fe20000201400 */
[----:B------:R-:W-:Y:S01]  /*5010*/  FFMA.FTZ R23, R5, -UR7, R61 ;  /* 0x8000000705177c23 */ /* 0x000fe2000801003d */
[----:B------:R-:W-:Y:S01]  /*5020*/  IMAD.IADD R5, R2, 0x1, -R12 ;  /* 0x0000000102057824 */ /* 0x000fe200078e0a0c */
[----:B------:R-:W-:Y:S01]  /*5030*/  FSEL R40, R4, -INF , !P1 ;  /* 0xff80000004287808 */ /* 0x000fe20004800000 */
[----:B------:R-:W-:Y:S01]  /*5040*/  FFMA.FTZ R26, R8, -UR7, R65 ;  /* 0x80000007081a7c23 */ /* 0x000fe20008010041 */
[----:B------:R-:W-:Y:S01]  /*5050*/  FFMA.FTZ R6, R11, -UR7, R48 ;  /* 0x800000070b067c23 */ /* 0x000fe20008010030 */
[C---:B------:R-:W-:Y:S01]  /*5060*/  IMAD.IADD R7, R3.reuse, 0x1, -R10 ;  /* 0x0000000103077824 */ /* 0x040fe200078e0a0a */
[----:B------:R-:W-:Y:S01]  /*5070*/  IABS R4, R5 ;  /* 0x0000000500047213 */ /* 0x000fe20000000000 */
[----:B------:R-:W-:Y:S01]  /*5080*/  IMAD.IADD R5, R3, 0x1, -R36 ;  /* 0x0000000103057824 */ /* 0x000fe200078e0a24 */
[----:B------:R-:W-:Y:S01]  /*5090*/  FSEL R36, R21, -INF , !P4 ;  /* 0xff80000015247808 */ /* 0x000fe20006000000 */
[C---:B------:R-:W-:Y:S01]  /*50a0*/  IMAD.IADD R8, R3.reuse, 0x1, -R13 ;  /* 0x0000000103087824 */ /* 0x040fe200078e0a0d */
[----:B------:R-:W-:Y:S01]  /*50b0*/  FSEL R41, R6, -INF , !P1 ;  /* 0xff80000006297808 */ /* 0x000fe20004800000 */
[----:B------:R-:W-:Y:S01]  /*50c0*/  IMAD.IADD R10, R3, 0x1, -R15 ;  /* 0x00000001030a7824 */ /* 0x000fe200078e0a0f */
[----:B------:R-:W-:Y:S01]  /*50d0*/  IABS R6, R5 ;  /* 0x0000000500067213 */ /* 0x000fe20000000000 */
[----:B------:R-:W-:Y:S01]  /*50e0*/  IMAD.MOV.U32 R9, RZ, RZ, R4 ;  /* 0x000000ffff097224 */ /* 0x000fe200078e0004 */
[----:B------:R-:W-:-:S02]  /*50f0*/  IABS R5, R7 ;  /* 0x0000000700057213 */ /* 0x000fc40000000000 */
[----:B------:R-:W-:Y:S01]  /*5100*/  IABS R4, R8 ;  /* 0x0000000800047213 */ /* 0x000fe20000000000 */
[----:B------:R-:W-:Y:S01]  /*5110*/  IMAD.MOV.U32 R8, RZ, RZ, R6 ;  /* 0x000000ffff087224 */ /* 0x000fe200078e0006 */
[----:B------:R-:W-:Y:S01]  /*5120*/  IABS R7, R10 ;  /* 0x0000000a00077213 */ /* 0x000fe20000000000 */
[----:B------:R-:W-:Y:S01]  /*5130*/  IMAD.MOV.U32 R6, RZ, RZ, R5 ;  /* 0x000000ffff067224 */ /* 0x000fe200078e0005 */
[----:B------:R-:W-:Y:S01]  /*5140*/  ISETP.GE.AND P1, PT, R15, UR22, PT ;  /* 0x000000160f007c0c */ /* 0x000fe2000bf26270 */
[----:B------:R-:W-:Y:S01]  /*5150*/  IMAD.MOV.U32 R5, RZ, RZ, R4 ;  /* 0x000000ffff057224 */ /* 0x000fe200078e0004 */
[----:B------:R-:W-:Y:S01]  /*5160*/  I2FP.F32.S32 R9, R9 ;  /* 0x0000000900097245 */ /* 0x000fe20000201400 */
[----:B------:R-:W-:Y:S01]  /*5170*/  IMAD.MOV.U32 R4, RZ, RZ, R7 ;  /* 0x000000ffff047224 */ /* 0x000fe200078e0007 */
[----:B------:R-:W-:Y:S01]  /*5180*/  I2FP.F32.S32 R7, R8 ;  /* 0x0000000800077245 */ /* 0x000fe20000201400 */
[----:B------:R-:W-:Y:S01]  /*5190*/  IMAD.IADD R10, R3, 0x1, -R12 ;  /* 0x00000001030a7824 */ /* 0x000fe200078e0a0c */
[----:B------:R-:W-:Y:S01]  /*51a0*/  I2FP.F32.S32 R5, R5 ;  /* 0x0000000500057245 */ /* 0x000fe20000201400 */
[----:B------:R-:W-:Y:S01]  /*51b0*/  FFMA.FTZ R15, R9, -UR7, R68 ;  /* 0x80000007090f7c23 */ /* 0x000fe20008010044 */
[----:B------:R-:W-:Y:S01]  /*51c0*/  I2FP.F32.S32 R4, R4 ;  /* 0x0000000400047245 */ /* 0x000fe20000201400 */
[----:B------:R-:W-:Y:S01]  /*51d0*/  FFMA.FTZ R8, R7, -UR7, R51 ;  /* 0x8000000707087c23 */ /* 0x000fe20008010033 */
[----:B------:R-:W-:Y:S01]  /*51e0*/  I2FP.F32.S32 R6, R6 ;  /* 0x0000000600067245 */ /* 0x000fe20000201400 */
[----:B------:R-:W-:Y:S01]  /*51f0*/  FFMA.FTZ R5, R5, -UR7, R46 ;  /* 0x8000000705057c23 */ /* 0x000fe2000801002e */
[----:B------:R-:W-:Y:S01]  /*5200*/  FFMA.FTZ R7, R11, -UR7, R54 ;  /* 0x800000070b077c23 */ /* 0x000fe20008010036 */
[----:B------:R-:W-:Y:S01]  /*5210*/  FFMA.FTZ R4, R4, -UR7, R47 ;  /* 0x8000000704047c23 */ /* 0x000fe2000801002f */
[----:B------:R-:W-:Y:S01]  /*5220*/  FSEL R33, R8, -INF , !P6 ;  /* 0xff80000008217808 */ /* 0x000fe20007000000 */
[----:B------:R-:W-:Y:S01]  /*5230*/  FFMA.FTZ R6, R6, -UR7, R55 ;  /* 0x8000000706067c23 */ /* 0x000fe20008010037 */
[----:B------:R-:W-:Y:S01]  /*5240*/  FSEL R42, R5, -INF , !P3 ;  /* 0xff800000052a7808 */ /* 0x000fe20005800000 */
[C---:B------:R-:W-:Y:S01]  /*5250*/  IMAD.IADD R5, R3.reuse, 0x1, -R24 ;  /* 0x0000000103057824 */ /* 0x040fe200078e0a18 */
[----:B------:R-:W-:Y:S01]  /*5260*/  FSEL R43, R4, -INF , !P1 ;  /* 0xff800000042b7808 */ /* 0x000fe20004800000 */
[----:B------:R-:W-:Y:S01]  /*5270*/  IMAD.IADD R4, R3, 0x1, -R16 ;  /* 0x0000000103047824 */ /* 0x000fe200078e0a10 */
[----:B------:R-:W-:Y:S01]  /*5280*/  FSEL R22, R7, -INF , !P5 ;  /* 0xff80000007167808 */ /* 0x000fe20006800000 */
[C---:B------:R-:W-:Y:S01]  /*5290*/  IMAD.IADD R7, R3.reuse, 0x1, -R17 ;  /* 0x0000000103077824 */ /* 0x040fe200078e0a11 */
[----:B------:R-:W-:Y:S01]  /*52a0*/  FSEL R21, R6, -INF , !P4 ;  /* 0xff80000006157808 */ /* 0x000fe20006000000 */
[----:B------:R-:W-:Y:S01]  /*52b0*/  IMAD.IADD R8, R3, 0x1, -R18 ;  /* 0x0000000103087824 */ /* 0x000fe200078e0a12 */
[----:B------:R-:W-:-:S02]  /*52c0*/  IABS R9, R5 ;  /* 0x0000000500097213 */ /* 0x000fc40000000000 */
[----:B------:R-:W-:Y:S02]  /*52d0*/  IABS R6, R4 ;  /* 0x0000000400067213 */ /* 0x000fe40000000000 */
[----:B------:R-:W-:Y:S02]  /*52e0*/  IABS R5, R7 ;  /* 0x0000000700057213 */ /* 0x000fe40000000000 */
[----:B------:R-:W-:Y:S01]  /*52f0*/  IABS R4, R8 ;  /* 0x0000000800047213 */ /* 0x000fe20000000000 */
[----:B------:R-:W-:Y:S01]  /*5300*/  IMAD.MOV.U32 R8, RZ, RZ, R6 ;  /* 0x000000ffff087224 */ /* 0x000fe200078e0006 */
[----:B------:R-:W-:Y:S01]  /*5310*/  IABS R7, R10 ;  /* 0x0000000a00077213 */ /* 0x000fe20000000000 */
[----:B------:R-:W-:Y:S01]  /*5320*/  IMAD.MOV.U32 R6, RZ, RZ, R5 ;  /* 0x000000ffff067224 */ /* 0x000fe200078e0005 */
[----:B------:R-:W-:Y:S01]  /*5330*/  I2FP.F32.S32 R9, R9 ;  /* 0x0000000900097245 */ /* 0x000fe20000201400 */
[----:B------:R-:W-:Y:S01]  /*5340*/  IMAD.MOV.U32 R5, RZ, RZ, R4 ;  /* 0x000000ffff057224 */ /* 0x000fe200078e0004 */
[----:B------:R-:W-:Y:S01]  /*5350*/  FSEL R38, R19, -INF , !P1 ;  /* 0xff80000013267808 */ /* 0x000fe20004800000 */
[----:B------:R-:W-:Y:S01]  /*5360*/  IMAD.MOV.U32 R4, RZ, RZ, R7 ;  /* 0x000000ffff047224 */ /* 0x000fe200078e0007 */
[----:B------:R-:W-:Y:S01]  /*5370*/  I2FP.F32.S32 R7, R8 ;  /* 0x0000000800077245 */ /* 0x000fe20000201400 */
[----:B------:R-:W-:Y:S01]  /*5380*/  FFMA.FTZ R13, R9, -UR7, R66 ;  /* 0x80000007090d7c23 */ /* 0x000fe20008010042 */
[----:B------:R-:W-:Y:S01]  /*5390*/  I2FP.F32.S32 R5, R5 ;  /* 0x0000000500057245 */ /* 0x000fe20000201400 */
[----:B------:R-:W-:Y:S01]  /*53a0*/  VIADD R8, R14, 0x29 ;  /* 0x000000290e087836 */ /* 0x000fe20000000000 */
[----:B------:R-:W-:-:S02]  /*53b0*/  I2FP.F32.S32 R6, R6 ;  /* 0x0000000600067245 */ /* 0x000fc40000201400 */
[----:B------:R-:W-:Y:S01]  /*53c0*/  I2FP.F32.S32 R4, R4 ;  /* 0x0000000400047245 */ /* 0x000fe20000201400 */
[----:B------:R-:W-:Y:S01]  /*53d0*/  FFMA.FTZ R10, R5, -UR7, R63 ;  /* 0x80000007050a7c23 */ /* 0x000fe2000801003f */
[----:B------:R-:W-:Y:S01]  /*53e0*/  FSEL R37, R20, -INF , !P3 ;  /* 0xff80000014257808 */ /* 0x000fe20005800000 */
[----:B------:R-:W-:Y:S01]  /*53f0*/  FFMA.FTZ R11, R6, -UR7, R62 ;  /* 0x80000007060b7c23 */ /* 0x000fe2000801003e */
[----:B------:R-:W-:Y:S01]  /*5400*/  ISETP.GE.AND P1, PT, R12, UR22, PT ;  /* 0x000000160c007c0c */ /* 0x000fe2000bf26270 */
[----:B------:R-:W-:Y:S01]  /*5410*/  FFMA.FTZ R12, R7, -UR7, R67 ;  /* 0x80000007070c7c23 */ /* 0x000fe20008010043 */
[----:B------:R-:W-:Y:S01]  /*5420*/  ISETP.GE.AND P3, PT, R18, UR22, PT ;  /* 0x0000001612007c0c */ /* 0x000fe2000bf66270 */
[----:B------:R-:W-:Y:S01]  /*5430*/  FFMA.FTZ R9, R4, -UR7, R70 ;  /* 0x8000000704097c23 */ /* 0x000fe20008010046 */
[----:B------:R-:W-:Y:S01]  /*5440*/  ISETP.GE.AND P4, PT, R17, UR22, PT ;  /* 0x0000001611007c0c */ /* 0x000fe2000bf86270 */
[----:B------:R-:W-:Y:S01]  /*5450*/  VIADD R7, R14, 0x30 ;  /* 0x000000300e077836 */ /* 0x000fe20000000000 */
[----:B------:R-:W-:Y:S01]  /*5460*/  ISETP.GE.AND P6, PT, R24, UR22, PT ;  /* 0x0000001618007c0c */ /* 0x000fe2000bfc6270 */
[----:B------:R-:W-:Y:S01]  /*5470*/  VIADD R6, R14, 0x31 ;  /* 0x000000310e067836 */ /* 0x000fe20000000000 */
[----:B------:R-:W-:Y:S01]  /*5480*/  ISETP.GE.AND P5, PT, R16, UR22, PT ;  /* 0x0000001610007c0c */ /* 0x000fe2000bfa6270 */
[----:B------:R-:W-:Y:S01]  /*5490*/  VIADD R5, R14, 0x38 ;  /* 0x000000380e057836 */ /* 0x000fe20000000000 */
[----:B------:R-:W-:Y:S01]  /*54a0*/  FSEL R94, R10, -INF , !P3 ;  /* 0xff8000000a5e7808 */ /* 0x000fe20005800000 */
[----:B------:R-:W-:Y:S01]  /*54b0*/  VIADD R4, R14, 0x39 ;  /* 0x000000390e047836 */ /* 0x000fe20000000000 */
[----:B------:R-:W-:Y:S01]  /*54c0*/  FSEL R93, R11, -INF , !P4 ;  /* 0xff8000000b5d7808 */ /* 0x000fe20006000000 */
[----:B------:R-:W-:Y:S01]  /*54d0*/  IMAD.IADD R10, R2, 0x1, -R7 ;  /* 0x00000001020a7824 */ /* 0x000fe200078e0a07 */
[----:B------:R-:W-:Y:S01]  /*54e0*/  FSEL R19, R32, -INF , !P6 ;  /* 0xff80000020137808 */ /* 0x000fe20007000000 */
[C---:B------:R-:W-:Y:S01]  /*54f0*/  IMAD.IADD R11, R2.reuse, 0x1, -R6 ;  /* 0x00000001020b7824 */ /* 0x040fe200078e0a06 */
[----:B------:R-:W-:Y:S01]  /*5500*/  FSEL R39, R13, -INF , !P6 ;  /* 0xff8000000d277808 */ /* 0x000fe20007000000 */
[C---:B------:R-:W-:Y:S01]  /*5510*/  IMAD.IADD R13, R2.reuse, 0x1, -R5 ;  /* 0x00000001020d7824 */ /* 0x040fe200078e0a05 */
[----:B------:R-:W-:Y:S01]  /*5520*/  FSEL R98, R9, -INF , !P1 ;  /* 0xff80000009627808 */ /* 0x000fe20004800000 */
[----:B------:R-:W-:Y:S01]  /*5530*/  IMAD.IADD R9, R2, 0x1, -R8 ;  /* 0x0000000102097824 */ /* 0x000fe200078e0a08 */
[----:B------:R-:W-:Y:S01]  /*5540*/  FSEL R32, R12, -INF , !P5 ;  /* 0xff8000000c207808 */ /* 0x000fe20006800000 */
[----:B------:R-:W-:Y:S01]  /*5550*/  IMAD.IADD R12, R2, 0x1, -R4 ;  /* 0x00000001020c7824 */ /* 0x000fe200078e0a04 */
[----:B------:R-:W-:Y:S01]  /*5560*/  FSEL R96, R15, -INF , !P1 ;  /* 0xff8000000f607808 */ /* 0x000fe20004800000 */
[----:B------:R-:W-:Y:S01]  /*5570*/  IMAD.IADD R17, R3, 0x1, -R8 ;  /* 0x0000000103117824 */ /* 0x000fe200078e0a08 */
[----:B------:R-:W-:Y:S01]  /*5580*/  FSEL R92, R23, -INF , !P3 ;  /* 0xff800000175c7808 */ /* 0x000fe20005800000 */
[C---:B------:R-:W-:Y:S01]  /*5590*/  IMAD.IADD R16, R3.reuse, 0x1, -R7 ;  /* 0x0000000103107824 */ /* 0x040fe200078e0a07 */
[----:B------:R-:W-:Y:S01]  /*55a0*/  FSEL R20, R26, -INF , !P5 ;  /* 0xff8000001a147808 */ /* 0x000fe20006800000 */
[----:B------:R-:W-:Y:S01]  /*55b0*/  IMAD.IADD R15, R3, 0x1, -R6 ;  /* 0x00000001030f7824 */ /* 0x000fe200078e0a06 */
[----:B------:R-:W-:Y:S01]  /*55c0*/  ISETP.GE.AND P3, PT, R5, UR22, PT ;  /* 0x0000001605007c0c */ /* 0x000fe2000bf66270 */
[C---:B------:R-:W-:Y:S01]  /*55d0*/  IMAD.IADD R14, R3.reuse, 0x1, -R5 ;  /* 0x00000001030e7824 */ /* 0x040fe200078e0a05 */
[----:B------:R-:W-:Y:S01]  /*55e0*/  ISETP.GE.AND P1, PT, R4, UR22, PT ;  /* 0x0000001604007c0c */ /* 0x000fe2000bf26270 */
[----:B------:R-:W-:Y:S01]  /*55f0*/  IMAD.IADD R18, R3, 0x1, -R4 ;  /* 0x0000000103127824 */ /* 0x000fe200078e0a04 */
[----:B------:R-:W-:-:S02]  /*5600*/  IABS R3, R10 ;  /* 0x0000000a00037213 */ /* 0x000fc40000000000 */
[----:B------:R-:W-:Y:S02]  /*5610*/  IABS R2, R11 ;  /* 0x0000000b00027213 */ /* 0x000fe40000000000 */
[----:B------:R-:W-:Y:S02]  /*5620*/  ISETP.GE.AND P5, PT, R7, UR22, PT ;  /* 0x0000001607007c0c */ /* 0x000fe4000bfa6270 */
[----:B------:R-:W-:Y:S02]  /*5630*/  IABS R4, R9 ;  /* 0x0000000900047213 */ /* 0x000fe40000000000 */
[----:B------:R-:W-:Y:S02]  /*5640*/  IABS R5, R13 ;  /* 0x0000000d00057213 */ /* 0x000fe40000000000 */
[----:B------:R-:W-:Y:S02]  /*5650*/  FSEL R70, R25, -INF , !P4 ;  /* 0xff80000019467808 */ /* 0x000fe40006000000 */
[----:B------:R-:W-:-:S02]  /*5660*/  IABS R7, R12 ;  /* 0x0000000c00077213 */ /* 0x000fc40000000000 */
[----:B------:R-:W-:Y:S01]  /*5670*/  ISETP.GE.AND P4, PT, R6, UR22, PT ;  /* 0x0000001606007c0c */ /* 0x000fe2000bf86270 */
[----:B------:R-:W-:Y:S01]  /*5680*/  IMAD.MOV.U32 R6, RZ, RZ, R3 ;  /* 0x000000ffff067224 */ /* 0x000fe200078e0003 */
[----:B------:R-:W-:Y:S01]  /*5690*/  ISETP.GE.AND P6, PT, R8, UR22, PT ;  /* 0x0000001608007c0c */ /* 0x000fe2000bfc6270 */
[----:B------:R-:W-:Y:S02]  /*56a0*/  IMAD.MOV.U32 R3, RZ, RZ, R2 ;  /* 0x000000ffff037224 */ /* 0x000fe400078e0002 */
[----:B------:R-:W-:Y:S01]  /*56b0*/  IMAD.MOV.U32 R8, RZ, RZ, R4 ;  /* 0x000000ffff087224 */ /* 0x000fe200078e0004 */
[----:B------:R-:W-:Y:S01]  /*56c0*/  I2FP.F32.S32 R6, R6 ;  /* 0x0000000600067245 */ /* 0x000fe20000201400 */
[----:B------:R-:W-:Y:S01]  /*56d0*/  IMAD.MOV.U32 R2, RZ, RZ, R5 ;  /* 0x000000ffff027224 */ /* 0x000fe200078e0005 */
        /* <DEDUP_REMOVED lines=8> */
[----:B------:R-:W-:Y:S01]  /*5760*/  IABS R4, R15 ;  /* 0x0000000f00047213 */ /* 0x000fe20000000000 */
[----:B------:R-:W-:Y:S01]  /*5770*/  FFMA.FTZ R28, R3, -UR7, R28 ;  /* 0x80000007031c7c23 */ /* 0x000fe2000801001c */
[----:B------:R-:W-:Y:S01]  /*5780*/  IABS R3, R17 ;  /* 0x0000001100037213 */ /* 0x000fe20000000000 */
[----:B------:R-:W-:Y:S01]  /*5790*/  FFMA.FTZ R11, R2, -UR7, R29 ;  /* 0x80000007020b7c23 */ /* 0x000fe2000801001d */
[----:B------:R-:W-:Y:S01]  /*57a0*/  IABS R2, R16 ;  /* 0x0000001000027213 */ /* 0x000fe20000000000 */
[----:B------:R-:W-:Y:S01]  /*57b0*/  IMAD.MOV.U32 R6, RZ, RZ, R4 ;  /* 0x000000ffff067224 */ /* 0x000fe200078e0004 */
[----:B------:R-:W-:-:S02]  /*57c0*/  IABS R8, R14 ;  /* 0x0000000e00087213 */ /* 0x000fc40000000000 */
[----:B------:R-:W-:Y:S02]  /*57d0*/  IABS R5, R18 ;  /* 0x0000001200057213 */ /* 0x000fe40000000000 */
[----:B------:R-:W-:Y:S01]  /*57e0*/  I2FP.F32.S32 R7, R3 ;  /* 0x0000000300077245 */ /* 0x000fe20000201400 */
[----:B------:R-:W-:Y:S01]  /*57f0*/  IMAD.MOV.U32 R3, RZ, RZ, R8 ;  /* 0x000000ffff037224 */ /* 0x000fe200078e0008 */
[----:B------:R-:W-:Y:S01]  /*5800*/  I2FP.F32.S32 R4, R2 ;  /* 0x0000000200047245 */ /* 0x000fe20000201400 */
[----:B------:R-:W-:Y:S01]  /*5810*/  IMAD.MOV.U32 R2, RZ, RZ, R5 ;  /* 0x000000ffff027224 */ /* 0x000fe200078e0005 */
[----:B------:R-:W-:Y:S01]  /*5820*/  I2FP.F32.S32 R5, R6 ;  /* 0x0000000600057245 */ /* 0x000fe20000201400 */
[----:B------:R-:W-:Y:S01]  /*5830*/  FFMA.FTZ R7, R7, -UR7, R71 ;  /* 0x8000000707077c23 */ /* 0x000fe20008010047 */
[----:B------:R-:W-:Y:S01]  /*5840*/  FSEL R102, R10, -INF , !P5 ;  /* 0xff8000000a667808 */ /* 0x000fe20006800000 */
[----:B------:R-:W-:Y:S01]  /*5850*/  FFMA.FTZ R8, R4, -UR7, R74 ;  /* 0x8000000704087c23 */ /* 0x000fe2000801004a */
[----:B------:R-:W-:Y:S01]  /*5860*/  I2FP.F32.S32 R4, R3 ;  /* 0x0000000300047245 */ /* 0x000fe20000201400 */
[----:B------:R-:W-:Y:S01]  /*5870*/  FFMA.FTZ R6, R5, -UR7, R75 ;  /* 0x8000000705067c23 */ /* 0x000fe2000801004b */
[----:B------:R-:W-:-:S02]  /*5880*/  I2FP.F32.S32 R3, R2 ;  /* 0x0000000200037245 */ /* 0x000fc40000201400 */
[----:B------:R-:W-:Y:S01]  /*5890*/  FMNMX3.FTZ R2, R40, R33, R22, !PT ;  /* 0x0000002128027276 */ /* 0x000fe20007810016 */
[----:B------:R-:W-:Y:S01]  /*58a0*/  FFMA.FTZ R4, R4, -UR7, R30 ;  /* 0x8000000704047c23 */ /* 0x000fe2000801001e */
[----:B------:R-:W-:Y:S01]  /*58b0*/  FSEL R64, R7, -INF , !P6 ;  /* 0xff80000007407808 */ /* 0x000fe20007000000 */
[----:B------:R-:W-:Y:S01]  /*58c0*/  FFMA.FTZ R5, R3, -UR7, R31 ;  /* 0x8000000703057c23 */ /* 0x000fe2000801001f */
[----:B------:R-:W-:Y:S02]  /*58d0*/  FMNMX3.FTZ R2, R2, R21, R42, !PT ;  /* 0x0000001502027276 */ /* 0x000fe4000781002a */
[----:B------:R-:W-:Y:S02]  /*58e0*/  FMNMX3.FTZ R3, R41, R34, R35, !PT ;  /* 0x0000002229037276 */ /* 0x000fe40007810023 */
[----:B------:R-:W-:Y:S02]  /*58f0*/  FMNMX3.FTZ R2, R2, R43, R39, !PT ;  /* 0x0000002b02027276 */ /* 0x000fe40007810027 */
[----:B------:R-:W-:-:S02]  /*5900*/  FSEL R95, R8, -INF , !P5 ;  /* 0xff800000085f7808 */ /* 0x000fc40006800000 */
        /* <DEDUP_REMOVED lines=8> */
[----:B------:R-:W-:Y:S02]  /*5990*/  FMNMX3.FTZ R3, R3, R20, R70, !PT ;  /* 0x0000001403037276 */ /* 0x000fe40007810046 */
[----:B------:R-:W-:Y:S02]  /*59a0*/  FMNMX3.FTZ R2, R2, R71, R97, !PT ;  /* 0x0000004702027276 */ /* 0x000fe40007810061 */
[----:B------:R-:W-:Y:S02]  /*59b0*/  FSEL R99, R11, -INF , !P1 ;  /* 0xff8000000b637808 */ /* 0x000fe40004800000 */
[----:B------:R-:W-:-:S02]  /*59c0*/  FSEL R25, R9, -INF , !P6 ;  /* 0xff80000009197808 */ /* 0x000fc40007000000 */
[----:B------:R-:W-:Y:S02]  /*59d0*/  FSEL R101, R12, -INF , !P4 ;  /* 0xff8000000c657808 */ /* 0x000fe40006000000 */
        /* <DEDUP_REMOVED lines=117> */
.L_x_1047:
[----:B-1----:R-:W-:Y:S01]  /*6130*/  FMNMX3.FTZ R0, R11, R25, R102, !PT ;  /* 0x000000190b007276 */ /* 0x002fe20007810066 */
[----:B------:R-:W1:Y:S01]  /*6140*/  SHFL.BFLY PT, R3, R10, 0x2, 0x1f ;  /* 0x0c401f000a037f89 */ /* 0x000e6200000e0000 */
[----:B------:R-:W-:Y:S01]  /*6150*/  USHF.L.U32 UR35, UR35, 0x5, URZ ;  /* 0x0000000523237899 */ /* 0x000fe200080006ff */
[----:B------:R-:W-:Y:S01]  /*6160*/  IMAD.U32 R2, RZ, RZ, UR21 ;  /* 0x00000015ff027e24 */ /* 0x000fe2000f8e00ff */
[----:B------:R-:W-:Y:S01]  /*6170*/  FMNMX3.FTZ R0, R0, R101, R100, !PT ;  /* 0x0000006500007276 */ /* 0x000fe20007810064 */
[----:B------:R-:W-:Y:S01]  /*6180*/  USHF.L.U32 UR29, UR29, 0x1, URZ ;  /* 0x000000011d1d7899 */ /* 0x000fe200080006ff */
[----:B------:R-:W2:Y:S01]  /*6190*/  LDC R14, c[0x0][0x4f8] ;  /* 0x00013e00ff0e7b82 */ /* 0x000ea20000000800 */
[----:B------:R-:W-:Y:S01]  /*61a0*/  USHF.R.S32.HI UR5, URZ, 0x1f, UR35 ;  /* 0x0000001fff057899 */ /* 0x000fe20008011423 */
[----:B------:R-:W-:Y:S01]  /*61b0*/  FMNMX.FTZ R0, R99, R0, !PT ;  /* 0x0000000063007209 */ /* 0x000fe20007810000 */
[----:B------:R-:W-:Y:S01]  /*61c0*/  IMAD R2, R2, 0x4, R113 ;  /* 0x0000000402027824 */ /* 0x000fe200078e0271 */
[----:B------:R-:W-:Y:S01]  /*61d0*/  IADD3 R4, P3, P1, R107, UR35, R112 ;  /* 0x000000236b047c10 */ /* 0x000fe2000f97e070 */
[----:B------:R-:W-:Y:S01]  /*61e0*/  UIADD3 UR17, UPT, UPT, UR26, -0x61c88647, URZ ;  /* 0x9e3779b91a117890 */ /* 0x000fe2000fffe0ff */
[----:B------:R-:W-:Y:S01]  /*61f0*/  STL [R1+0x88], R206 ;  /* 0x000088ce01007387 */ /* 0x000fe20000100800 */
[----:B------:R-:W-:Y:S01]  /*6200*/  IMAD.WIDE.U32 R26, R2, -0x326172a9, RZ ;  /* 0xcd9e8d57021a7825 */ /* 0x000fe200078e00ff */
[----:B------:R-:W3:Y:S02]  /*6210*/  LDCU UR18, c[0x0][0x45c] ;  /* 0x00008b80ff1277ac */ /* 0x000ee40008000800 */
[----:B------:R-:W4:Y:S01]  /*6220*/  SHFL.BFLY PT, R5, R0, 0x2, 0x1f ;  /* 0x0c401f0000057f89 */ /* 0x000f2200000e0000 */
[----:B------:R-:W-:Y:S01]  /*6230*/  IMAD.WIDE.U32 R128, R4, -0x2daee0ad, RZ ;  /* 0xd2511f5304807825 */ /* 0x000fe200078e00ff */
[----:B------:R-:W-:-:S02]  /*6240*/  UIADD3 UR16, UPT, UPT, UR26, 0x3c6ef372, URZ ;  /* 0x3c6ef3721a107890 */ /* 0x000fc4000fffe0ff */
[----:B------:R-:W-:Y:S01]  /*6250*/  UIADD3 UR15, UPT, UPT, UR27, 0x76cf5d0a, URZ ;  /* 0x76cf5d0a1b0f7890 */ /* 0x000fe2000fffe0ff */
[----:B------:R-:W-:Y:S01]  /*6260*/  IMAD.U32 R2, RZ, RZ, UR29 ;  /* 0x0000001dff027e24 */ /* 0x000fe2000f8e00ff */
[----:B------:R-:W-:Y:S01]  /*6270*/  UIADD3 UR14, UPT, UPT, UR26, -0x255992d5, URZ ;  /* 0xdaa66d2b1a0e7890 */ /* 0x000fe2000fffe0ff */
[----:B------:R-:W-:Y:S01]  /*6280*/  STL [R1+0x84], R205 ;  /* 0x000084cd01007387 */ /* 0x000fe20000100800 */
[----:B------:R-:W-:Y:S01]  /*6290*/  UIADD3 UR13, UPT, UPT, UR27, 0x32370b8f, URZ ;  /* 0x32370b8f1b0d7890 */ /* 0x000fe2000fffe0ff */
[----:B-1----:R-:W-:Y:S01]  /*62a0*/  FMNMX.FTZ R7, R10, R3, !PT ;  /* 0x000000030a077209 */ /* 0x002fe20007810000 */
[----:B------:R-:W-:Y:S01]  /*62b0*/  UIADD3 UR11, UPT, UPT, UR27, -0x126145ec, URZ ;  /* 0xed9eba141b0b7890 */ /* 0x000fe2000fffe0ff */
[----:B------:R-:W-:Y:S01]  /*62c0*/  IADD3.X R3, PT, PT, R108, UR5, RZ, P3, P1 ;  /* 0x000000056c037c10 */ /* 0x000fe20009fe24ff */
[----:B------:R-:W-:Y:S01]  /*62d0*/  UIADD3 UR5, UPT, UPT, UR27, -0x4498517b, URZ ;  /* 0xbb67ae851b057890 */ /* 0x000fe2000fffe0ff */
[----:B------:R-:W-:Y:S01]  /*62e0*/  LOP3.LUT R2, R2, UR27, R129, 0x96, !PT ;  /* 0x0000001b02027c12 */ /* 0x000fe2000f8e9681 */
[----:B------:R-:W1:Y:S01]  /*62f0*/  SHFL.BFLY PT, R9, R7, 0x1, 0x1f ;  /* 0x0c201f0007097f89 */ /* 0x000e6200000e0000 */
[----:B------:R-:W-:Y:S01]  /*6300*/  LOP3.LUT R3, R3, UR26, R27, 0x96, !PT ;  /* 0x0000001a03037c12 */ /* 0x000fe2000f8e961b */
[----:B------:R-:W-:-:S02]  /*6310*/  UIADD3 UR12, UPT, UPT, UR26, 0x78dde6e4, URZ ;  /* 0x78dde6e41a0c7890 */ /* 0x000fc4000fffe0ff */
[----:B------:R-:W-:Y:S01]  /*6320*/  UIADD3 UR10, UPT, UPT, UR26, 0x1715609d, URZ ;  /* 0x1715609d1a0a7890 */ /* 0x000fe2000fffe0ff */
[----:B------:R-:W-:Y:S01]  /*6330*/  STL.64 [R1+0x68], R128 ;  /* 0x0000688001007387 */ /* 0x000fe20000100a00 */
[----:B------:R-:W-:Y:S01]  /*6340*/  IMAD.WIDE.U32 R122, R3, -0x2daee0ad, RZ ;  /* 0xd2511f53037a7825 */ /* 0x000fe200078e00ff */
[----:B------:R-:W-:Y:S02]  /*6350*/  UIADD3 UR8, UPT, UPT, UR27, -0x56f99767, URZ ;  /* 0xa90668991b087890 */ /* 0x000fe4000fffe0ff */
[----:B------:R-:W-:Y:S01]  /*6360*/  UIADD3 UR6, UPT, UPT, UR26, -0x4ab325aa, URZ ;  /* 0xb54cda561a067890 */ /* 0x000fe2000fffe0ff */
[----:B----4-:R-:W-:Y:S01]  /*6370*/  FMNMX.FTZ R10, R0, R5, !PT ;  /* 0x00000005000a7209 */ /* 0x010fe20007810000 */
[----:B------:R-:W-:Y:S01]  /*6380*/  IMAD.WIDE.U32 R2, R2, -0x326172a9, RZ ;  /* 0xcd9e8d5702027825 */ /* 0x000fe200078e00ff */
[----:B------:R-:W-:Y:S01]  /*6390*/  LOP3.LUT R0, R128, UR5, R123, 0x96, !PT ;  /* 0x0000000580007c12 */ /* 0x000fe2000f8e967b */
[----:B------:R-:W-:Y:S01]  /*63a0*/  UIADD3 UR5, UPT, UPT, UR27, 0x646e171e, URZ ;  /* 0x646e171e1b057890 */ /* 0x000fe2000fffe0ff */
[----:B------:R-:W-:Y:S01]  /*63b0*/  STL.64 [R1+0x60], R122 ;  /* 0x0000607a01007387 */ /* 0x000fe20000100a00 */
[----:B------:R-:W-:Y:S01]  /*63c0*/  UIADD3 UR29, UPT, UPT, UR29, 0x1, URZ ;  /* 0x000000011d1d7890 */ /* 0x000fe2000fffe0ff */
[----:B------:R-:W-:Y:S01]  /*63d0*/  LOP3.LUT R4, R26, UR17, R3, 0x96, !PT ;  /* 0x000000111a047c12 */ /* 0x000fe2000f8e9603 */
[----:B------:R-:W-:Y:S01]  /*63e0*/  IMAD.WIDE.U32 R112, R0, -0x326172a9, RZ ;  /* 0xcd9e8d5700707825 */ /* 0x000fe200078e00ff */
[----:B------:R-:W4:Y:S03]  /*63f0*/  SHFL.BFLY PT, R13, R10, 0x1, 0x1f ;  /* 0x0c201f000a0d7f89 */ /* 0x000f2600000e0000 */
[----:B------:R-:W-:Y:S01]  /*6400*/  IMAD.WIDE.U32 R4, R4, -0x2daee0ad, RZ ;  /* 0xd2511f5304047825 */ /* 0x000fe200078e00ff */
[----:B------:R-:W-:-:S02]  /*6410*/  LOP3.LUT R6, R2, UR16, R113, 0x96, !PT ;  /* 0x0000001002067c12 */ /* 0x000fc4000f8e9671 */
[----:B-1----:R-:W-:Y:S02]  /*6420*/  FMNMX.FTZ R2, R7, R9, !PT ;  /* 0x0000000907027209 */ /* 0x002fe40007810000 */
[----:B------:R-:W-:Y:S01]  /*6430*/  LOP3.LUT R8, R122, UR15, R5, 0x96, !PT ;  /* 0x0000000f7a087c12 */ /* 0x000fe2000f8e9605 */
[----:B------:R-:W-:Y:S01]  /*6440*/  IMAD.WIDE.U32 R6, R6, -0x2daee0ad, RZ ;  /* 0xd2511f5306067825 */ /* 0x000fe200078e00ff */
[----:B------:R-:W-:-:S03]  /*6450*/  FSETP.NEU.FTZ.AND P1, PT, R2, -INF , PT ;  /* 0xff8000000200780b */ /* 0x000fc60003f3d000 */
[----:B---3--:R-:W-:Y:S01]  /*6460*/  FMUL.FTZ R0, R2, UR18 ;  /* 0x0000001202007c20 */ /* 0x008fe20008410000 */
[----:B------:R-:W-:Y:S01]  /*6470*/  IMAD.WIDE.U32 R8, R8, -0x326172a9, RZ ;  /* 0xcd9e8d5708087825 */ /* 0x000fe200078e00ff */
[----:B------:R-:W-:-:S03]  /*6480*/  LOP3.LUT R11, R4, UR13, R7, 0x96, !PT ;  /* 0x0000000d040b7c12 */ /* 0x000fc6000f8e9607 */
[----:B------:R-:W-:Y:S02]  /*6490*/  FSEL R4, R0, RZ, P1 ;  /* 0x000000ff00047208 */ /* 0x000fe40000800000 */
[----:B------:R-:W-:-:S03]  /*64a0*/  LOP3.LUT R12, R112, UR14, R9, 0x96, !PT ;  /* 0x0000000e700c7c12 */ /* 0x000fc6000f8e9609 */
[--C-:B------:R-:W-:Y:S01]  /*64b0*/  FFMA.FTZ R0, R40, UR18, -R4.reuse ;  /* 0x0000001228007c23 */ /* 0x100fe20008010804 */
[----:B------:R-:W-:Y:S01]  /*64c0*/  FFMA.FTZ R7, R33, UR18, -R4 ;  /* 0x0000001221077c23 */ /* 0x000fe20008010804 */
[----:B----4-:R-:W-:Y:S01]  /*64d0*/  FMNMX.FTZ R3, R10, R13, !PT ;  /* 0x0000000d0a037209 */ /* 0x010fe20007810000 */
[----:B------:R-:W-:Y:S01]  /*64e0*/  IMAD.WIDE.U32 R12, R12, -0x2daee0ad, RZ ;  /* 0xd2511f530c0c7825 */ /* 0x000fe200078e00ff */
[----:B------:R1:W-:Y:S02]  /*64f0*/  MUFU.EX2 R147, R0 ;  /* 0x0000000000937308 */ /* 0x0003e40000000800 */
[C---:B------:R-:W-:Y:S01]  /*6500*/  FSETP.NEU.FTZ.AND P1, PT, R3.reuse, -INF , PT ;  /* 0xff8000000300780b */ /* 0x040fe20003f3d000 */
[----:B------:R-:W-:Y:S01]  /*6510*/  FMUL.FTZ R5, R3, UR18 ;  /* 0x0000001203057c20 */ /* 0x000fe20008410000 */
[----:B------:R-:W-:Y:S01]  /*6520*/  LOP3.LUT R13, R6, UR11, R13, 0x96, !PT ;  /* 0x0000000b060d7c12 */ /* 0x000fe2000f8e960d */
[----:B------:R-:W-:Y:S01]  /*6530*/  MUFU.EX2 R160, R7 ;  /* 0x0000000700a07308 */ /* 0x000fe20000000800 */
[----:B------:R-:W-:-:S02]  /*6540*/  IMAD.WIDE.U32 R10, R11, -0x326172a9, RZ ;  /* 0xcd9e8d570b0a7825 */ /* 0x000fc400078e00ff */
[----:B------:R-:W-:-:S03]  /*6550*/  FSEL R5, R5, RZ, P1 ;  /* 0x000000ff05057208 */ /* 0x000fc60000800000 */
[----:B------:R-:W-:Y:S01]  /*6560*/  LOP3.LUT R8, R8, UR12, R11, 0x96, !PT ;  /* 0x0000000c08087c12 */ /* 0x000fe2000f8e960b */
[--C-:B------:R-:W-:Y:S01]  /*6570*/  FFMA.FTZ R11, R21, UR18, -R4.reuse ;  /* 0x00000012150b7c23 */ /* 0x100fe20008010804 */
[----:B------:R-:W-:Y:S01]  /*6580*/  FFMA.FTZ R6, R41, UR18, -R5 ;  /* 0x0000001229067c23 */ /* 0x000fe20008010805 */
[----:B-1----:R-:W-:Y:S02]  /*6590*/  FFMA.FTZ R0, R22, UR18, -R4 ;  /* 0x0000001216007c23 */ /* 0x002fe40008010804 */
[----:B------:R-:W-:Y:S01]  /*65a0*/  IMAD.WIDE.U32 R8, R8, -0x2daee0ad, RZ ;  /* 0xd2511f5308087825 */ /* 0x000fe200078e00ff */
[----:B------:R1:W-:Y:S04]  /*65b0*/  MUFU.EX2 R146, R6 ;  /* 0x0000000600927308 */ /* 0x0003e80000000800 */
[----:B------:R3:W-:Y:S01]  /*65c0*/  MUFU.EX2 R138, R0 ;  /* 0x00000000008a7308 */ /* 0x0007e20000000800 */
[----:B------:R-:W-:Y:S01]  /*65d0*/  LOP3.LUT R12, R12, UR8, R9, 0x96, !PT ;  /* 0x000000080c0c7c12 */ /* 0x000fe2000f8e9609 */
[----:B------:R-:W-:-:S02]  /*65e0*/  FFMA.FTZ R9, R37, UR18, -R5 ;  /* 0x0000001225097c23 */ /* 0x000fc40008010805 */
[----:B------:R-:W-:Y:S02]  /*65f0*/  MUFU.EX2 R119, R11 ;  /* 0x0000000b00777308 */ /* 0x000fe40000000800 */
[----:B------:R-:W-:Y:S02]  /*6600*/  IMAD.WIDE.U32 R66, R12, -0x326172a9, RZ ;  /* 0xcd9e8d570c427825 */ /* 0x000fe400078e00ff */
[----:B------:R2:W-:Y:S02]  /*6610*/  MUFU.EX2 R176, R9 ;  /* 0x0000000900b07308 */ /* 0x0005e40000000800 */
[----:B-1----:R-:W-:Y:S01]  /*6620*/  IMAD.WIDE.U32 R6, R13, -0x326172a9, RZ ;  /* 0xcd9e8d570d067825 */ /* 0x002fe200078e00ff */
[C---:B------:R-:W-:Y:S02]  /*6630*/  PRMT R204, R66.reuse, 0x7771, RZ ;  /* 0x0000777142cc7816 */ /* 0x040fe400000000ff */
[----:B------:R-:W-:Y:S01]  /*6640*/  PRMT R166, R66, 0x7773, RZ ;  /* 0x0000777342a67816 */ /* 0x000fe200000000ff */
[----:B---3--:R-:W-:Y:S01]  /*6650*/  FFMA.FTZ R0, R34, UR18, -R5 ;  /* 0x0000001222007c23 */ /* 0x008fe20008010805 */
[----:B------:R-:W-:Y:S01]  /*6660*/  LOP3.LUT R10, R10, UR10, R7, 0x96, !PT ;  /* 0x0000000a0a0a7c12 */ /* 0x000fe2000f8e9607 */
[----:B------:R-:W-:Y:S01]  /*6670*/  FFMA.FTZ R7, R35, UR18, -R5 ;  /* 0x0000001223077c23 */ /* 0x000fe20008010805 */
[----:B------:R-:W-:Y:S01]  /*6680*/  PRMT R210, R66, 0x7772, RZ ;  /* 0x0000777242d27816 */ /* 0x000fe200000000ff */
[----:B------:R1:W3:Y:S01]  /*6690*/  MUFU.EX2 R137, R0 ;  /* 0x0000000000897308 */ /* 0x0002e20000000800 */
[----:B------:R-:W-:Y:S01]  /*66a0*/  LOP3.LUT R6, R6, UR6, R67, 0x96, !PT ;  /* 0x0000000606067c12 */ /* 0x000fe2000f8e9643 */
[----:B------:R-:W-:Y:S01]  /*66b0*/  IMAD.WIDE.U32 R68, R10, -0x2daee0ad, RZ ;  /* 0xd2511f530a447825 */ /* 0x000fe200078e00ff */
[----:B------:R-:W-:Y:S01]  /*66c0*/  LOP3.LUT R13, R109, 0x200, R110, 0xf8, !PT ;  /* 0x000002006d0d7812 */ /* 0x000fe200078ef86e */
[----:B------:R4:W-:Y:S01]  /*66d0*/  MUFU.EX2 R143, R7 ;  /* 0x00000007008f7308 */ /* 0x0009e20000000800 */
[----:B--2---:R-:W-:Y:S01]  /*66e0*/  LOP3.LUT R9, R14, 0xff, RZ, 0xc0, !PT ;  /* 0x000000ff0e097812 */ /* 0x004fe200078ec0ff */
[----:B------:R-:W-:Y:S01]  /*66f0*/  FFMA.FTZ R10, R39, UR18, -R4 ;  /* 0x00000012270a7c23 */ /* 0x000fe20008010804 */
[----:B------:R-:W-:Y:S01]  /*6700*/  LOP3.LUT R11, R8, UR5, R69, 0x96, !PT ;  /* 0x00000005080b7c12 */ /* 0x000fe2000f8e9645 */
[----:B------:R-:W-:Y:S01]  /*6710*/  FFMA.FTZ R8, R19, UR18, -R5 ;  /* 0x0000001213087c23 */ /* 0x000fe20008010805 */
[----:B------:R-:W-:Y:S01]  /*6720*/  LEA R65, R13, UR9, 0x1 ;  /* 0x000000090d417c11 */ /* 0x000fe2000f8e08ff */
[----:B------:R-:W-:Y:S01]  /*6730*/  MUFU.EX2 R140, R10 ;  /* 0x0000000a008c7308 */ /* 0x000fe20000000800 */
[----:B------:R-:W-:-:S02]  /*6740*/  LOP3.LUT R164, R6, 0xff, RZ, 0xc0, !PT ;  /* 0x000000ff06a47812 */ /* 0x000fc400078ec0ff */
[----:B------:R-:W-:Y:S01]  /*6750*/  SHF.R.U32.HI R165, RZ, 0x18, R6 ;  /* 0x00000018ffa57819 */ /* 0x000fe20000011606 */
[----:B-1----:R-:W-:Y:S01]  /*6760*/  FFMA.FTZ R0, R36, UR18, -R5 ;  /* 0x0000001224007c23 */ /* 0x002fe20008010805 */
[----:B------:R-:W-:Y:S01]  /*6770*/  MUFU.EX2 R163, R8 ;  /* 0x0000000800a37308 */ /* 0x000fe20000000800 */
[----:B------:R-:W-:Y:S01]  /*6780*/  IMAD.IADD R24, R114, 0x1, R65 ;  /* 0x0000000172187824 */ /* 0x000fe200078e0241 */
[----:B------:R-:W-:Y:S01]  /*6790*/  PRMT R167, R68, 0x7771, RZ ;  /* 0x0000777144a77816 */ /* 0x000fe200000000ff */
[----:B----4-:R-:W-:Y:S01]  /*67a0*/  FFMA.FTZ R7, R38, UR18, -R5 ;  /* 0x0000001226077c23 */ /* 0x010fe20008010805 */
[----:B------:R3:W1:Y:S01]  /*67b0*/  MUFU.EX2 R120, R0 ;  /* 0x0000000000787308 */ /* 0x0006620000000800 */
[C---:B------:R-:W-:Y:S01]  /*67c0*/  PRMT R207, R68.reuse, 0x7772, RZ ;  /* 0x0000777244cf7816 */ /* 0x040fe200000000ff */
[----:B------:R-:W-:Y:S01]  /*67d0*/  LDSM.16.MT88.4 R56, [R24+0x14000] ;  /* 0x014000001838783b */ /* 0x000fe20000004200 */
[----:B------:R-:W-:Y:S01]  /*67e0*/  PRMT R209, R68, 0x7773, RZ ;  /* 0x0000777344d17816 */ /* 0x000fe200000000ff */
[----:B------:R2:W4:Y:S01]  /*67f0*/  MUFU.EX2 R145, R7 ;  /* 0x0000000700917308 */ /* 0x0005220000000800 */
[----:B------:R-:W-:Y:S01]  /*6800*/  LOP3.LUT R149, R11, 0xff, RZ, 0xc0, !PT ;  /* 0x000000ff0b957812 */ /* 0x000fe200078ec0ff */
[----:B------:R-:W-:Y:S01]  /*6810*/  LDSM.16.MT88.4 R52, [R24+0x10800] ;  /* 0x010800001834783b */ /* 0x000fe20000004200 */
[----:B------:R-:W-:-:S02]  /*6820*/  SHF.R.U32.HI R151, RZ, 0x18, R11 ;  /* 0x00000018ff977819 */ /* 0x000fc4000001160b */
[----:B------:R-:W-:Y:S01]  /*6830*/  ISETP.GT.U32.AND P3, PT, R166, UR4, PT ;  /* 0x00000004a6007c0c */ /* 0x000fe2000bf64070 */
[----:B------:R-:W-:Y:S01]  /*6840*/  LDSM.16.MT88.4 R44, [R24+0x12000] ;  /* 0x01200000182c783b */ /* 0x000fe20000004200 */
[----:B------:R-:W-:Y:S02]  /*6850*/  ISETP.GT.U32.AND P1, PT, R204, UR4, PT ;  /* 0x00000004cc007c0c */ /* 0x000fe4000bf24070 */
[----:B------:R-:W-:Y:S01]  /*6860*/  ISETP.LE.U32.AND P6, PT, R164, UR4, PT ;  /* 0x00000004a4007c0c */ /* 0x000fe2000bfc3070 */
[----:B------:R-:W-:Y:S01]  /*6870*/  LDSM.16.MT88.4 R48, [R24+0x14800] ;  /* 0x014800001830783b */ /* 0x000fe20000004200 */
[----:B---3--:R-:W-:Y:S02]  /*6880*/  F2FP.F16.F32.PACK_AB R0, R137, R146 ;  /* 0x000000928900723e */ /* 0x008fe400000000ff */
[----:B-1----:R-:W-:Y:S01]  /*6890*/  F2FP.F16.F32.PACK_AB R8, R120, R143 ;  /* 0x0000008f7808723e */ /* 0x002fe200000000ff */
[----:B--2---:R-:W-:Y:S01]  /*68a0*/  FFMA.FTZ R7, R20, UR18, -R5 ;  /* 0x0000001214077c23 */ /* 0x004fe20008010805 */
[C---:B------:R-:W-:Y:S01]  /*68b0*/  PRMT R188, R0.reuse, 0x7610, R188 ;  /* 0x0000761000bc7816 */ /* 0x040fe200000000bc */
[----:B------:R-:W1:Y:S01]  /*68c0*/  LDSM.16.MT88.4 R20, [R24+0x10000] ;  /* 0x010000001814783b */ /* 0x000e620000004200 */
[----:B------:R-:W-:Y:S01]  /*68d0*/  PRMT R197, R0, 0x7632, R197 ;  /* 0x0000763200c57816 */ /* 0x000fe200000000c5 */
[----:B------:R4:W2:Y:S01]  /*68e0*/  MUFU.EX2 R116, R7 ;  /* 0x0000000700747308 */ /* 0x0008a20000000800 */
[----:B------:R-:W-:Y:S01]  /*68f0*/  F2FP.F16.F32.PACK_AB R0, R160, R147 ;  /* 0x00000093a000723e */ /* 0x000fe200000000ff */
[----:B------:R-:W3:Y:S01]  /*6900*/  LDSM.16.MT88.4 R60, [R24+0x16000] ;  /* 0x01600000183c783b */ /* 0x000ee20000004200 */
[----:B------:R-:W-:-:S02]  /*6910*/  PRMT R201, R8, 0x7610, R201 ;  /* 0x0000761008c97816 */ /* 0x000fc400000000c9 */
[----:B------:R-:W-:Y:S01]  /*6920*/  PRMT R199, R8, 0x7632, R199 ;  /* 0x0000763208c77816 */ /* 0x000fe200000000c7 */
[----:B------:R-:W-:Y:S01]  /*6930*/  IMAD.MOV.U32 R8, RZ, RZ, R66 ;  /* 0x000000ffff087224 */ /* 0x000fe200078e0042 */
[C---:B------:R-:W-:Y:S01]  /*6940*/  PRMT R196, R0.reuse, 0x7610, R196 ;  /* 0x0000761000c47816 */ /* 0x040fe200000000c4 */
[----:B------:R-:W3:Y:S01]  /*6950*/  LDSM.16.MT88.4 R36, [R24+0x12800] ;  /* 0x012800001824783b */ /* 0x000ee20000004200 */
[----:B------:R-:W-:Y:S02]  /*6960*/  PRMT R190, R0, 0x7632, R190 ;  /* 0x0000763200be7816 */ /* 0x000fe400000000be */
[----:B------:R-:W-:Y:S01]  /*6970*/  F2FP.F16.F32.PACK_AB R0, R119, R138 ;  /* 0x0000008a7700723e */ /* 0x000fe200000000ff */
[----:B------:R-:W-:Y:S01]  /*6980*/  LDSM.16.MT88.4 R152, [R24+0x11800] ;  /* 0x011800001898783b */ /* 0x000fe20000004200 */
[----:B------:R-:W-:Y:S01]  /*6990*/  LOP3.LUT R18, R8, 0xff, RZ, 0xc0, !PT ;  /* 0x000000ff08127812 */ /* 0x000fe200078ec0ff */
[----:B------:R-:W-:Y:S01]  /*69a0*/  FFMA.FTZ R8, R42, UR18, -R4 ;  /* 0x000000122a087c23 */ /* 0x000fe20008010804 */
[----:B----4-:R-:W-:-:S02]  /*69b0*/  F2FP.F16.F32.PACK_AB R7, R145, R176 ;  /* 0x000000b09107723e */ /* 0x010fc400000000ff */
[C---:B------:R-:W-:Y:S01]  /*69c0*/  PRMT R200, R0.reuse, 0x7632, R200 ;  /* 0x0000763200c87816 */ /* 0x040fe200000000c8 */
[----:B------:R4:W-:Y:S01]  /*69d0*/  MUFU.EX2 R115, R8 ;  /* 0x0000000800737308 */ /* 0x0009e20000000800 */
[----:B------:R-:W-:Y:S01]  /*69e0*/  PRMT R198, R0, 0x7610, R198 ;  /* 0x0000761000c67816 */ /* 0x000fe200000000c6 */
[----:B------:R-:W-:Y:S01]  /*69f0*/  IMAD R0, R9, 0x10000, R9 ;  /* 0x0001000009007824 */ /* 0x000fe200078e0209 */
[C---:B------:R-:W-:Y:S01]  /*6a00*/  PRMT R203, R7.reuse, 0x7610, R203 ;  /* 0x0000761007cb7816 */ /* 0x040fe200000000cb */
[----:B------:R-:W-:Y:S01]  /*6a10*/  FFMA.FTZ R9, R32, UR18, -R4 ;  /* 0x0000001220097c23 */ /* 0x000fe20008010804 */
[----:B------:R-:W-:Y:S02]  /*6a20*/  PRMT R202, R7, 0x7632, R202 ;  /* 0x0000763207ca7816 */ /* 0x000fe400000000ca */
[----:B------:R-:W-:Y:S01]  /*6a30*/  PRMT R18, R18, 0x5410, R204 ;  /* 0x0000541012127816 */ /* 0x000fe200000000cc */
[----:B------:R-:W1:Y:S01]  /*6a40*/  MUFU.EX2 R144, R9 ;  /* 0x0000000900907308 */ /* 0x000e620000000800 */
[----:B--2---:R-:W-:-:S03]  /*6a50*/  F2FP.F16.F32.PACK_AB R7, R116, R163 ;  /* 0x000000a37407723e */ /* 0x004fc600000000ff */
[----:B------:R-:W-:Y:S02]  /*6a60*/  HSET2.LE.AND R18, R18, R0, PT ;  /* 0x0000000012127233 */ /* 0x000fe40003803000 */
[C---:B------:R-:W-:Y:S02]  /*6a70*/  PRMT R191, R7.reuse, 0x7610, R191 ;  /* 0x0000761007bf7816 */ /* 0x040fe400000000bf */
[----:B------:R-:W-:Y:S02]  /*6a80*/  PRMT R189, R7, 0x7632, R189 ;  /* 0x0000763207bd7816 */ /* 0x000fe400000000bd */
[----:B------:R-:W-:Y:S02]  /*6a90*/  PRMT R7, R201, 0x5410, R199 ;  /* 0x00005410c9077816 */ /* 0x000fe400000000c7 */
[----:B----4-:R-:W-:Y:S02]  /*6aa0*/  LOP3.LUT R8, R6, 0xffff, RZ, 0xc0, !PT ;  /* 0x0000ffff06087812 */ /* 0x010fe400078ec0ff */
[----:B------:R-:W-:Y:S01]  /*6ab0*/  LOP3.LUT R18, R7, R18, RZ, 0xc0, !PT ;  /* 0x0000001207127212 */ /* 0x000fe200078ec0ff */
[----:B------:R-:W-:Y:S01]  /*6ac0*/  FFMA.FTZ R7, R43, UR18, -R4 ;  /* 0x000000122b077c23 */ /* 0x000fe20008010804 */
[----:B------:R-:W-:-:S02]  /*6ad0*/  SHF.R.U32.HI R247, RZ, 0x8, R8 ;  /* 0x00000008fff77819 */ /* 0x000fc40000011608 */
[----:B------:R-:W-:Y:S01]  /*6ae0*/  PRMT R8, R6, 0x7632, R8 ;  /* 0x0000763206087816 */ /* 0x000fe20000000008 */
[----:B------:R2:W4:Y:S03]  /*6af0*/  MUFU.EX2 R142, R7 ;  /* 0x00000007008e7308 */ /* 0x0005260000000800 */
[----:B------:R-:W-:Y:S02]  /*6b00*/  LOP3.LUT R148, R8, 0xff, RZ, 0xc0, !PT ;  /* 0x000000ff08947812 */ /* 0x000fe400078ec0ff */
[----:B------:R-:W-:Y:S02]  /*6b10*/  PRMT R8, R198, 0x5410, R200 ;  /* 0x00005410c6087816 */ /* 0x000fe400000000c8 */
[----:B------:R-:W-:Y:S02]  /*6b20*/  ISETP.LE.U32.AND P4, PT, R148, UR4, PT ;  /* 0x0000000494007c0c */ /* 0x000fe4000bf83070 */
[----:B--2---:R-:W-:-:S04]  /*6b30*/  PRMT R7, R210, 0x5410, R166 ;  /* 0x00005410d2077816 */ /* 0x004fc800000000a6 */
[----:B------:R-:W-:-:S05]  /*6b40*/  LOP3.LUT R7, R7, 0xff00ff, RZ, 0xc0, !PT ;  /* 0x00ff00ff07077812 */ /* 0x000fca00078ec0ff */
[----:B------:R-:W-:Y:S02]  /*6b50*/  HSET2.LE.AND R6, R7, R0, PT ;  /* 0x0000000007067233 */ /* 0x000fe40003803000 */
[----:B------:R-:W-:-:S03]  /*6b60*/  PRMT R7, R164, 0x5410, R247 ;  /* 0x00005410a4077816 */ /* 0x000fc600000000f7 */
[----:B------:R-:W-:Y:S02]  /*6b70*/  LOP3.LUT R19, R8, R6, RZ, 0xc0, !PT ;  /* 0x0000000608137212 */ /* 0x000fe400078ec0ff */
[----:B------:R-:W-:Y:S02]  /*6b80*/  HSET2.LE.AND R7, R7, R0, PT ;  /* 0x0000000007077233 */ /* 0x000fe40003803000 */
[----:B------:R-:W-:Y:S02]  /*6b90*/  PRMT R6, R188, 0x5410, R197 ;  /* 0x00005410bc067816 */ /* 0x000fe400000000c5 */
[----:B-1----:R-:W-:Y:S02]  /*6ba0*/  F2FP.F16.F32.PACK_AB R8, R144, R140 ;  /* 0x0000008c9008723e */ /* 0x002fe400000000ff */
[----:B------:R-:W-:Y:S01]  /*6bb0*/  LOP3.LUT R16, R6, R7, RZ, 0xc0, !PT ;  /* 0x0000000706107212 */ /* 0x000fe200078ec0ff */
[----:B------:R-:W-:Y:S01]  /*6bc0*/  IMAD.MOV.U32 R7, RZ, RZ, R68 ;  /* 0x000000ffff077224 */ /* 0x000fe200078e0044 */
[----:B------:R-:W-:-:S02]  /*6bd0*/  PRMT R6, R148, 0x5410, R165 ;  /* 0x0000541094067816 */ /* 0x000fc400000000a5 */
[----:B------:R-:W-:Y:S02]  /*6be0*/  PRMT R186, R8, 0x7610, R186 ;  /* 0x0000761008ba7816 */ /* 0x000fe400000000ba */
[----:B------:R-:W-:Y:S02]  /*6bf0*/  LOP3.LUT R9, R7, 0xff, RZ, 0xc0, !PT ;  /* 0x000000ff07097812 */ /* 0x000fe400078ec0ff */
[----:B------:R-:W-:Y:S02]  /*6c00*/  HSET2.LE.AND R6, R6, R0, PT ;  /* 0x0000000006067233 */ /* 0x000fe40003803000 */
[----:B------:R-:W-:Y:S02]  /*6c10*/  PRMT R7, R196, 0x5410, R190 ;  /* 0x00005410c4077816 */ /* 0x000fe400000000be */
[----:B------:R-:W-:Y:S02]  /*6c20*/  PRMT R185, R8, 0x7632, R185 ;  /* 0x0000763208b97816 */ /* 0x000fe400000000b9 */
[----:B------:R-:W-:-:S02]  /*6c30*/  LOP3.LUT R17, R7, R6, RZ, 0xc0, !PT ;  /* 0x0000000607117212 */ /* 0x000fc400078ec0ff */
[----:B------:R-:W-:Y:S02]  /*6c40*/  PRMT R6, R9, 0x5410, R167 ;  /* 0x0000541009067816 */ /* 0x000fe400000000a7 */
[----:B----4-:R-:W-:Y:S02]  /*6c50*/  F2FP.F16.F32.PACK_AB R7, R142, R115 ;  /* 0x000000738e07723e */ /* 0x010fe400000000ff */
[----:B------:R-:W-:Y:S01]  /*6c60*/  PRMT R8, R11, 0x7632, R8 ;  /* 0x000076320b087816 */ /* 0x000fe20000000008 */
[----:B------:R-:W-:Y:S01]  /*6c70*/  HMMA.16816.F32 R40, R16, R20, RZ ;  /* 0x000000141028723c */ /* 0x000fe200000018ff */
[C---:B------:R-:W-:Y:S02]  /*6c80*/  PRMT R187, R7.reuse, 0x7610, R187 ;  /* 0x0000761007bb7816 */ /* 0x040fe400000000bb */
[----:B------:R-:W-:Y:S02]  /*6c90*/  HSET2.LE.AND R6, R6, R0, PT ;  /* 0x0000000006067233 */ /* 0x000fe40003803000 */
[----:B------:R-:W-:-:S02]  /*6ca0*/  PRMT R184, R7, 0x7632, R184 ;  /* 0x0000763207b87816 */ /* 0x000fc400000000b8 */
[----:B------:R-:W-:Y:S01]  /*6cb0*/  PRMT R7, R191, 0x5410, R189 ;  /* 0x00005410bf077816 */ /* 0x000fe200000000bd */
[C---:B------:R-:W-:Y:S01]  /*6cc0*/  HMMA.16816.F32 R32, R16.reuse, R22, RZ ;  /* 0x000000161020723c */ /* 0x040fe200000018ff */
[----:B------:R-:W-:Y:S02]  /*6cd0*/  LOP3.LUT R150, R8, 0xff, RZ, 0xc0, !PT ;  /* 0x000000ff08967812 */ /* 0x000fe400078ec0ff */
[----:B------:R-:W-:Y:S02]  /*6ce0*/  LOP3.LUT R14, R7, R6, RZ, 0xc0, !PT ;  /* 0x00000006070e7212 */ /* 0x000fe400078ec0ff */
[----:B------:R-:W-:Y:S02]  /*6cf0*/  PRMT R6, R207, 0x5410, R209 ;  /* 0x00005410cf067816 */ /* 0x000fe400000000d1 */
[----:B------:R-:W-:Y:S01]  /*6d00*/  LOP3.LUT R7, R11, 0xffff, RZ, 0xc0, !PT ;  /* 0x0000ffff0b077812 */ /* 0x000fe200078ec0ff */
[----:B------:R-:W-:Y:S01]  /*6d10*/  HMMA.16816.F32 R28, R16, R44, RZ ;  /* 0x0000002c101c723c */ /* 0x000fe200000018ff */
[----:B------:R-:W-:-:S02]  /*6d20*/  LOP3.LUT R6, R6, 0xff00ff, RZ, 0xc0, !PT ;  /* 0x00ff00ff06067812 */ /* 0x000fc400078ec0ff */
[----:B------:R-:W-:Y:S02]  /*6d30*/  SHF.R.U32.HI R233, RZ, 0x8, R7 ;  /* 0x00000008ffe97819 */ /* 0x000fe40000011607 */
[----:B------:R-:W-:Y:S02]  /*6d40*/  PRMT R8, R186, 0x5410, R185 ;  /* 0x00005410ba087816 */ /* 0x000fe400000000b9 */
[--C-:B------:R-:W-:Y:S01]  /*6d50*/  HSET2.LE.AND R6, R6, R0.reuse, PT ;  /* 0x0000000006067233 */ /* 0x100fe20003803000 */
[----:B------:R-:W-:Y:S01]  /*6d60*/  HMMA.16816.F32 R20, R16, R46, RZ ;  /* 0x0000002e1014723c */ /* 0x000fe200000018ff */
[----:B------:R-:W-:Y:S01]  /*6d70*/  PRMT R7, R149, 0x5410, R233 ;  /* 0x0000541095077816 */ /* 0x000fe200000000e9 */
[----:B------:R-:W-:Y:S02]  /*6d80*/  LDSM.16.MT88.4 R44, [R65+0x10800] ;  /* 0x01080000412c783b */ /* 0x000fe40000004200 */
[----:B------:R-:W-:Y:S02]  /*6d90*/  LOP3.LUT R15, R8, R6, RZ, 0xc0, !PT ;  /* 0x00000006080f7212 */ /* 0x000fe400078ec0ff */
[----:B------:R-:W-:-:S02]  /*6da0*/  HSET2.LE.AND R7, R7, R0, PT ;  /* 0x0000000007077233 */ /* 0x000fc40003803000 */
[----:B------:R-:W-:Y:S02]  /*6db0*/  PRMT R6, R150, 0x5410, R151 ;  /* 0x0000541096067816 */ /* 0x000fe40000000097 */
[----:B------:R-:W-:-:S03]  /*6dc0*/  PRMT R8, R203, 0x5410, R202 ;  /* 0x00005410cb087816 */ /* 0x000fc600000000ca */
[----:B------:R-:W-:Y:S02]  /*6dd0*/  HSET2.LE.AND R6, R6, R0, PT ;  /* 0x0000000006067233 */ /* 0x000fe40003803000 */
[----:B------:R-:W-:Y:S02]  /*6de0*/  LOP3.LUT R12, R8, R7, RZ, 0xc0, !PT ;  /* 0x00000007080c7212 */ /* 0x000fe400078ec0ff */
[----:B------:R-:W-:Y:S01]  /*6df0*/  PRMT R7, R187, 0x5410, R184 ;  /* 0x00005410bb077816 */ /* 0x000fe200000000b8 */
[----:B------:R-:W-:Y:S03]  /*6e00*/  HMMA.16816.F32 R8, R16, R56, RZ ;  /* 0x000000381008723c */ /* 0x000fe600000018ff */
[----:B------:R-:W-:Y:S01]  /*6e10*/  LOP3.LUT R13, R7, R6, RZ, 0xc0, !PT ;  /* 0x00000006070d7212 */ /* 0x000fe200078ec0ff */
[C---:B------:R-:W-:Y:S02]  /*6e20*/  VIADD R6, R65.reuse, 0x10000 ;  /* 0x0001000041067836 */ /* 0x040fe40000000000 */
[----:B------:R-:W-:-:S02]  /*6e30*/  VIADD R7, R65, 0x10040 ;  /* 0x0001004041077836 */ /* 0x000fc40000000000 */
[----:B------:R-:W-:Y:S02]  /*6e40*/  @P0 VIADD R7, R6, 0xffffffc0 ;  /* 0xffffffc006070836 */ /* 0x000fe40000000000 */
[----:B------:R-:W-:Y:S01]  /*6e50*/  HMMA.16816.F32 R156, R12, R52, R40 ;  /* 0x000000340c9c723c */ /* 0x000fe20000001828 */
[----:B------:R-:W1:Y:S01]  /*6e60*/  LDSM.16.MT88.4 R40, [R24+0x16800] ;  /* 0x016800001828783b */ /* 0x000e620000004200 */
[----:B------:R-:W-:-:S05]  /*6e70*/  IMAD.U32 R6, RZ, RZ, UR29 ;  /* 0x0000001dff067e24 */ /* 0x000fca000f8e00ff */
[----:B------:R-:W-:Y:S01]  /*6e80*/  LOP3.LUT R6, R6, UR27, R129, 0x96, !PT ;  /* 0x0000001b06067c12 */ /* 0x000fe2000f8e9681 */
[C---:B------:R-:W-:Y:S01]  /*6e90*/  HMMA.16816.F32 R72, R12.reuse, R54, R32 ;  /* 0x000000360c48723c */ /* 0x040fe20000001820 */
[----:B------:R-:W2:Y:S04]  /*6ea0*/  LDSM.16.MT88.4 R32, [R65+0x10000] ;  /* 0x010000004120783b */ /* 0x000ea80000004200 */
[----:B------:R-:W4:Y:S03]  /*6eb0*/  LDSM.16.MT88.4 R52, [R7] ;  /* 0x000000000734783b */ /* 0x000f260000004200 */
[----:B------:R-:W-:Y:S08]  /*6ec0*/  HMMA.16816.F32 R88, R12, R48, R8 ;  /* 0x000000300c58723c */ /* 0x000ff00000001808 */
[----:B---3--:R-:W-:Y:S08]  /*6ed0*/  HMMA.16816.F32 R8, R16, R60, RZ ;  /* 0x0000003c1008723c */ /* 0x008ff000000018ff */
[----:B------:R-:W-:Y:S08]  /*6ee0*/  HMMA.16816.F32 R76, R12, R36, R28 ;  /* 0x000000240c4c723c */ /* 0x000ff0000000181c */
[----:B------:R-:W-:Y:S01]  /*6ef0*/  HMMA.16816.F32 R28, R16, R62, RZ ;  /* 0x0000003e101c723c */ /* 0x000fe200000018ff */
[----:B------:R-:W-:Y:S07]  /*6f00*/  LDSM.16.MT88.4 R60, [R65+0x12000] ;  /* 0x01200000413c783b */ /* 0x000fee0000004200 */
[----:B------:R-:W-:Y:S08]  /*6f10*/  HMMA.16816.F32 R80, R12, R38, R20 ;  /* 0x000000260c50723c */ /* 0x000ff00000001814 */
[----:B------:R-:W-:Y:S08]  /*6f20*/  HMMA.16816.F32 R20, R16, R58, RZ ;  /* 0x0000003a1014723c */ /* 0x000ff000000018ff */
[----:B-1----:R-:W-:Y:S01]  /*6f30*/  HMMA.16816.F32 R108, R12, R40, R8 ;  /* 0x000000280c6c723c */ /* 0x002fe20000001808 */
[----:B------:R-:W-:-:S03]  /*6f40*/  IMAD.WIDE.U32 R8, R6, -0x326172a9, RZ ;  /* 0xcd9e8d5706087825 */ /* 0x000fc600078e00ff */
[----:B------:R-:W-:Y:S02]  /*6f50*/  LOP3.LUT R6, R8, UR16, R113, 0x96, !PT ;  /* 0x0000001008067c12 */ /* 0x000fe4000f8e9671 */
[----:B------:R-:W-:Y:S02]  /*6f60*/  LOP3.LUT R9, R26, UR17, R9, 0x96, !PT ;  /* 0x000000111a097c12 */ /* 0x000fe4000f8e9609 */
[----:B------:R-:W-:Y:S01]  /*6f70*/  HMMA.16816.F32 R104, R12, R42, R28 ;  /* 0x0000002a0c68723c */ /* 0x000fe2000000181c */
[----:B------:R-:W-:Y:S01]  /*6f80*/  LDSM.16.MT88.4 R40, [R24+0x13000] ;  /* 0x013000001828783b */ /* 0x000fe20000004200 */
[----:B------:R-:W-:-:S04]  /*6f90*/  IMAD.WIDE.U32 R10, R6, -0x2daee0ad, RZ ;  /* 0xd2511f53060a7825 */ /* 0x000fc800078e00ff */
[----:B------:R-:W-:Y:S01]  /*6fa0*/  FFMA.FTZ R6, R70, UR18, -R5 ;  /* 0x0000001246067c23 */ /* 0x000fe20008010805 */
[----:B------:R-:W-:-:S03]  /*6fb0*/  IMAD.WIDE.U32 R8, R9, -0x2daee0ad, RZ ;  /* 0xd2511f5309087825 */ /* 0x000fc600078e00ff */
[----:B------:R1:W-:Y:S01]  /*6fc0*/  MUFU.EX2 R139, R6 ;  /* 0x00000006008b7308 */ /* 0x0003e20000000800 */
[----:B--2---:R-:W-:Y:S01]  /*6fd0*/  HMMA.16816.F32 R28, R16, R32, RZ ;  /* 0x00000020101c723c */ /* 0x004fe200000018ff */
[----:B------:R-:W-:-:S07]  /*6fe0*/  LOP3.LUT R9, R122, UR15, R9, 0x96, !PT ;  /* 0x0000000f7a097c12 */ /* 0x000fce000f8e9609 */
[----:B------:R-:W-:Y:S01]  /*6ff0*/  HMMA.16816.F32 R32, R16, R34, RZ ;  /* 0x000000221020723c */ /* 0x000fe200000018ff */
[----:B------:R-:W-:-:S04]  /*7000*/  IMAD.WIDE.U32 R26, R9, -0x326172a9, RZ ;  /* 0xcd9e8d57091a7825 */ /* 0x000fc800078e00ff */
[--C-:B------:R-:W-:Y:S01]  /*7010*/  FFMA.FTZ R9, R94, UR18, -R4.reuse ;  /* 0x000000125e097c23 */ /* 0x100fe20008010804 */
[----:B-1----:R-:W-:Y:S01]  /*7020*/  LOP3.LUT R6, R8, UR13, R11, 0x96, !PT ;  /* 0x0000000d08067c12 */ /* 0x002fe2000f8e960b */
[----:B------:R-:W-:Y:S02]  /*7030*/  FFMA.FTZ R8, R93, UR18, -R4 ;  /* 0x000000125d087c23 */ /* 0x000fe40008010804 */
[----:B------:R-:W-:Y:S01]  /*7040*/  MUFU.EX2 R141, R9 ;  /* 0x00000009008d7308 */ /* 0x000fe20000000800 */
[----:B------:R-:W-:Y:S01]  /*7050*/  HMMA.16816.F32 R84, R12, R50, R20 ;  /* 0x000000320c54723c */ /* 0x000fe20000001814 */
[----:B------:R-:W-:Y:S01]  /*7060*/  FFMA.FTZ R20, R92, UR18, -R5 ;  /* 0x000000125c147c23 */ /* 0x000fe20008010805 */
[----:B------:R-:W1:Y:S01]  /*7070*/  LDSM.16.MT88.4 R48, [R7+0x800] ;  /* 0x000800000730783b */ /* 0x000e620000004200 */
[----:B------:R-:W-:Y:S01]  /*7080*/  IMAD.WIDE.U32 R22, R6, -0x326172a9, RZ ;  /* 0xcd9e8d5706167825 */ /* 0x000fe200078e00ff */
[----:B------:R2:W-:Y:S01]  /*7090*/  MUFU.EX2 R136, R8 ;  /* 0x0000000800887308 */ /* 0x0005e20000000800 */
[----:B------:R-:W-:-:S03]  /*70a0*/  LOP3.LUT R6, R112, UR14, R27, 0x96, !PT ;  /* 0x0000000e70067c12 */ /* 0x000fc6000f8e961b */
[----:B------:R3:W3:Y:S01]  /*70b0*/  MUFU.EX2 R21, R20 ;  /* 0x0000001400157308 */ /* 0x0006e20000000800 */
[----:B------:R-:W-:Y:S01]  /*70c0*/  LOP3.LUT R11, R26, UR12, R23, 0x96, !PT ;  /* 0x0000000c1a0b7c12 */ /* 0x000fe2000f8e9617 */
[----:B----4-:R-:W-:Y:S01]  /*70d0*/  HMMA.16816.F32 R36, R16, R52, RZ ;  /* 0x000000341024723c */ /* 0x010fe200000018ff */
[----:B------:R-:W-:-:S04]  /*70e0*/  FFMA.FTZ R23, R101, UR18, -R5 ;  /* 0x0000001265177c23 */ /* 0x000fc80008010805 */
[----:B------:R-:W-:Y:S01]  /*70f0*/  MUFU.EX2 R123, R23 ;  /* 0x00000017007b7308 */ /* 0x000fe20000000800 */
[----:B--2---:R-:W-:Y:S02]  /*7100*/  FFMA.FTZ R8, R96, UR18, -R5 ;  /* 0x0000001260087c23 */ /* 0x004fe40008010805 */
[----:B------:R-:W-:Y:S01]  /*7110*/  HMMA.16816.F32 R236, R12, R46, R32 ;  /* 0x0000002e0cec723c */ /* 0x000fe20000001820 */
[----:B------:R-:W-:-:S04]  /*7120*/  IMAD.WIDE.U32 R32, R11, -0x2daee0ad, RZ ;  /* 0xd2511f530b207825 */ /* 0x000fc800078e00ff */
[----:B---3--:R-:W-:Y:S01]  /*7130*/  FFMA.FTZ R20, R25, UR18, -R5 ;  /* 0x0000001219147c23 */ /* 0x008fe20008010805 */
[----:B------:R2:W-:Y:S01]  /*7140*/  MUFU.EX2 R161, R8 ;  /* 0x0000000800a17308 */ /* 0x0005e20000000800 */
[----:B------:R-:W-:-:S03]  /*7150*/  IMAD.MOV.U32 R25, RZ, RZ, R21 ;  /* 0x000000ffff197224 */ /* 0x000fc600078e0015 */
[----:B------:R3:W4:Y:S01]  /*7160*/  MUFU.EX2 R121, R20 ;  /* 0x0000001400797308 */ /* 0x0007220000000800 */
[----:B------:R-:W-:Y:S01]  /*7170*/  HMMA.16816.F32 R240, R12, R44, R28 ;  /* 0x0000002c0cf0723c */ /* 0x000fe2000000181c */
[----:B------:R-:W-:Y:S07]  /*7180*/  LDSM.16.MT88.4 R44, [R24+0x15000] ;  /* 0x01500000182c783b */ /* 0x000fee0000004200 */
[----:B------:R-:W-:Y:S01]  /*7190*/  HMMA.16816.F32 R28, R16, R54, RZ ;  /* 0x00000036101c723c */ /* 0x000fe200000018ff */
[----:B--2---:R-:W-:Y:S01]  /*71a0*/  IMAD.WIDE.U32 R8, R6, -0x2daee0ad, RZ ;  /* 0xd2511f5306087825 */ /* 0x004fe200078e00ff */
[----:B------:R-:W-:-:S02]  /*71b0*/  F2FP.F16.F32.PACK_AB R6, R25, R139 ;  /* 0x0000008b1906723e */ /* 0x000fc400000000ff */
[----:B------:R-:W-:Y:S02]  /*71c0*/  LOP3.LUT R8, R8, UR8, R33, 0x96, !PT ;  /* 0x0000000808087c12 */ /* 0x000fe4000f8e9621 */
[C---:B------:R-:W-:Y:S02]  /*71d0*/  PRMT R175, R6.reuse, 0x7610, R175 ;  /* 0x0000761006af7816 */ /* 0x040fe400000000af */
[C---:B-1----:R-:W-:Y:S01]  /*71e0*/  HMMA.16816.F32 R224, R12.reuse, R48, R36 ;  /* 0x000000300ce0723c */ /* 0x042fe20000001824 */
[----:B------:R-:W-:Y:S01]  /*71f0*/  PRMT R174, R6, 0x7632, R174 ;  /* 0x0000763206ae7816 */ /* 0x000fe200000000ae */
[----:B------:R-:W-:Y:S01]  /*7200*/  IMAD.WIDE.U32 R26, R8, -0x326172a9, RZ ;  /* 0xcd9e8d57081a7825 */ /* 0x000fe200078e00ff */
[----:B------:R-:W-:Y:S01]  /*7210*/  F2FP.F16.F32.PACK_AB R6, R141, R136 ;  /* 0x000000888d06723e */ /* 0x000fe200000000ff */
[----:B------:R-:W1:Y:S01]  /*7220*/  LDSM.16.MT88.4 R36, [R24+0x11000] ;  /* 0x011000001824783b */ /* 0x000e620000004200 */
[----:B------:R-:W-:Y:S01]  /*7230*/  LOP3.LUT R11, R10, UR11, R9, 0x96, !PT ;  /* 0x0000000b0a0b7c12 */ /* 0x000fe2000f8e9609 */
[--C-:B------:R-:W-:Y:S01]  /*7240*/  FFMA.FTZ R9, R98, UR18, -R4.reuse ;  /* 0x0000001262097c23 */ /* 0x100fe20008010804 */
[----:B------:R-:W-:Y:S01]  /*7250*/  PRMT R173, R6, 0x7610, R173 ;  /* 0x0000761006ad7816 */ /* 0x000fe200000000ad */
[----:B------:R-:W-:Y:S01]  /*7260*/  FFMA.FTZ R10, R64, UR18, -R4 ;  /* 0x00000012400a7c23 */ /* 0x000fe20008010804 */
[----:B------:R-:W-:Y:S01]  /*7270*/  PRMT R172, R6, 0x7632, R172 ;  /* 0x0000763206ac7816 */ /* 0x000fe200000000ac */
[----:B------:R-:W-:Y:S01]  /*7280*/  IMAD.MOV.U32 R6, RZ, RZ, R26 ;  /* 0x000000ffff067224 */ /* 0x000fe200078e001a */
[----:B------:R-:W-:Y:S01]  /*7290*/  MUFU.EX2 R162, R9 ;  /* 0x0000000900a27308 */ /* 0x000fe20000000800 */
[----:B------:R-:W-:Y:S01]  /*72a0*/  PRMT R94, R26, 0x7771, RZ ;  /* 0x000077711a5e7816 */ /* 0x000fe200000000ff */
[----:B---3--:R-:W-:Y:S01]  /*72b0*/  IMAD.WIDE.U32 R20, R11, -0x326172a9, RZ ;  /* 0xcd9e8d570b147825 */ /* 0x008fe200078e00ff */
[----:B----4-:R-:W-:Y:S01]  /*72c0*/  F2FP.F16.F32.PACK_AB R8, R121, R161 ;  /* 0x000000a17908723e */ /* 0x010fe200000000ff */
[----:B------:R2:W3:Y:S01]  /*72d0*/  MUFU.EX2 R117, R10 ;  /* 0x0000000a00757308 */ /* 0x0004e20000000800 */
[----:B------:R-:W-:Y:S01]  /*72e0*/  LOP3.LUT R6, R6, 0xff, RZ, 0xc0, !PT ;  /* 0x000000ff06067812 */ /* 0x000fe200078ec0ff */
[----:B------:R-:W-:Y:S01]  /*72f0*/  IMAD.IADD R64, R114, 0x1, R7 ;  /* 0x0000000172407824 */ /* 0x000fe200078e0207 */
[----:B------:R-:W-:Y:S01]  /*7300*/  PRMT R170, R8, 0x7610, R170 ;  /* 0x0000761008aa7816 */ /* 0x000fe200000000aa */
[----:B------:R-:W-:Y:S01]  /*7310*/  HMMA.16816.F32 R220, R12, R50, R28 ;  /* 0x000000320cdc723c */ /* 0x000fe2000000181c */
[----:B------:R-:W-:Y:S01]  /*7320*/  PRMT R6, R6, 0x5410, R94 ;  /* 0x0000541006067816 */ /* 0x000fe2000000005e */
[----:B------:R-:W4:Y:S01]  /*7330*/  LDSM.16.MT88.4 R28, [R24+0x17000] ;  /* 0x01700000181c783b */ /* 0x000f220000004200 */
[----:B------:R-:W-:Y:S01]  /*7340*/  PRMT R171, R8, 0x7632, R171 ;  /* 0x0000763208ab7816 */ /* 0x000fe200000000ab */
[----:B------:R-:W-:Y:S01]  /*7350*/  @P1 HADD2 R98, -R199.H0_H0, -RZ.H0_H0 ;  /* 0xa00000ffc7621230 */ /* 0x000fe20000000900 */
[----:B------:R-:W-:Y:S01]  /*7360*/  PRMT R92, R26, 0x7772, RZ ;  /* 0x000077721a5c7816 */ /* 0x000fe200000000ff */
[----:B------:R-:W-:Y:S01]  /*7370*/  LDSM.16.MT88.4 R52, [R64+0x800] ;  /* 0x000800004034783b */ /* 0x000fe20000004200 */
[----:B------:R-:W-:-:S02]  /*7380*/  HSET2.LE.AND R6, R6, R0, PT ;  /* 0x0000000006067233 */ /* 0x000fc40003803000 */
[----:B------:R-:W-:Y:S01]  /*7390*/  PRMT R93, R26, 0x7773, RZ ;  /* 0x000077731a5d7816 */ /* 0x000fe200000000ff */
[----:B------:R-:W-:Y:S01]  /*73a0*/  LDSM.16.MT88.4 R48, [R24+0x13800] ;  /* 0x013800001830783b */ /* 0x000fe20000004200 */
[----:B--2---:R-:W-:Y:S02]  /*73b0*/  PRMT R10, R170, 0x5410, R171 ;  /* 0x00005410aa0a7816 */ /* 0x004fe400000000ab */
[----:B---3--:R-:W-:Y:S02]  /*73c0*/  F2FP.F16.F32.PACK_AB R8, R117, R162 ;  /* 0x000000a27508723e */ /* 0x008fe400000000ff */
[----:B------:R-:W-:Y:S02]  /*73d0*/  LOP3.LUT R10, R10, R6, RZ, 0xc0, !PT ;  /* 0x000000060a0a7212 */ /* 0x000fe400078ec0ff */
[----:B------:R-:W-:Y:S01]  /*73e0*/  LOP3.LUT R6, R20, UR6, R27, 0x96, !PT ;  /* 0x0000000614067c12 */ /* 0x000fe2000f8e961b */
[----:B------:R-:W-:Y:S01]  /*73f0*/  FFMA.FTZ R20, R95, UR18, -R4 ;  /* 0x000000125f147c23 */ /* 0x000fe20008010804 */
[----:B------:R-:W-:Y:S01]  /*7400*/  PRMT R9, R92, 0x5410, R93 ;  /* 0x000054105c097816 */ /* 0x000fe2000000005d */
[----:B------:R-:W-:Y:S01]  /*7410*/  @!P6 HADD2 R95, -R188.H0_H0, -RZ.H0_H0 ;  /* 0xa00000ffbc5fe230 */ /* 0x000fe20000000900 */
[C---:B------:R-:W-:Y:S01]  /*7420*/  PRMT R169, R8.reuse, 0x7610, R169 ;  /* 0x0000761008a97816 */ /* 0x040fe200000000a9 */
[----:B------:R2:W-:Y:S01]  /*7430*/  MUFU.EX2 R122, R20 ;  /* 0x00000014007a7308 */ /* 0x0005e20000000800 */
[----:B------:R-:W-:-:S02]  /*7440*/  PRMT R168, R8, 0x7632, R168 ;  /* 0x0000763208a87816 */ /* 0x000fc400000000a8 */
[C---:B------:R-:W-:Y:S02]  /*7450*/  LOP3.LUT R8, R6.reuse, 0xffff, RZ, 0xc0, !PT ;  /* 0x0000ffff06087812 */ /* 0x040fe400078ec0ff */
[----:B------:R-:W-:Y:S02]  /*7460*/  LOP3.LUT R9, R9, 0xff00ff, RZ, 0xc0, !PT ;  /* 0x00ff00ff09097812 */ /* 0x000fe400078ec0ff */
[C---:B------:R-:W-:Y:S02]  /*7470*/  PRMT R11, R6.reuse, 0x7632, R11 ;  /* 0x00007632060b7816 */ /* 0x040fe4000000000b */
[----:B------:R-:W-:Y:S02]  /*7480*/  LOP3.LUT R69, R6, 0xff, RZ, 0xc0, !PT ;  /* 0x000000ff06457812 */ /* 0x000fe400078ec0ff */
[----:B------:R-:W-:Y:S02]  /*7490*/  SHF.R.U32.HI R232, RZ, 0x8, R8 ;  /* 0x00000008ffe87819 */ /* 0x000fe40000011608 */
[----:B------:R-:W-:Y:S01]  /*74a0*/  SHF.R.U32.HI R70, RZ, 0x18, R6 ;  /* 0x00000018ff467819 */ /* 0x000fe20000011606 */
[----:B--2---:R-:W-:Y:S01]  /*74b0*/  FFMA.FTZ R20, R97, UR18, -R4 ;  /* 0x0000001261147c23 */ /* 0x004fe20008010804 */
[----:B------:R-:W-:Y:S01]  /*74c0*/  HSET2.LE.AND R6, R9, R0, PT ;  /* 0x0000000009067233 */ /* 0x000fe20003803000 */
[----:B------:R-:W-:Y:S01]  /*74d0*/  @P3 HADD2 R97, -R200.H0_H0, -RZ.H0_H0 ;  /* 0xa00000ffc8613230 */ /* 0x000fe20000000900 */
[----:B------:R-:W-:Y:S01]  /*74e0*/  LOP3.LUT R67, R11, 0xff, RZ, 0xc0, !PT ;  /* 0x000000ff0b437812 */ /* 0x000fe200078ec0ff */
[----:B------:R-:W-:Y:S01]  /*74f0*/  MUFU.EX2 R118, R20 ;  /* 0x0000001400767308 */ /* 0x000fe20000000800 */
[----:B------:R-:W-:-:S02]  /*7500*/  PRMT R11, R169, 0x5410, R168 ;  /* 0x00005410a90b7816 */ /* 0x000fc400000000a8 */
[----:B------:R-:W-:Y:S02]  /*7510*/  PRMT R8, R69, 0x5410, R232 ;  /* 0x0000541045087816 */ /* 0x000fe400000000e8 */
[----:B------:R-:W-:Y:S02]  /*7520*/  LOP3.LUT R11, R11, R6, RZ, 0xc0, !PT ;  /* 0x000000060b0b7212 */ /* 0x000fe400078ec0ff */
[----:B------:R-:W-:Y:S02]  /*7530*/  PRMT R6, R67, 0x5410, R70 ;  /* 0x0000541043067816 */ /* 0x000fe40000000046 */
[--C-:B------:R-:W-:Y:S02]  /*7540*/  HSET2.LE.AND R8, R8, R0.reuse, PT ;  /* 0x0000000008087233 */ /* 0x100fe40003803000 */
[----:B------:R-:W-:Y:S02]  /*7550*/  PRMT R9, R175, 0x5410, R174 ;  /* 0x00005410af097816 */ /* 0x000fe400000000ae */
[----:B------:R-:W-:-:S02]  /*7560*/  HSET2.LE.AND R6, R6, R0, PT ;  /* 0x0000000006067233 */ /* 0x000fc40003803000 */
[----:B------:R-:W-:Y:S02]  /*7570*/  LOP3.LUT R8, R9, R8, RZ, 0xc0, !PT ;  /* 0x0000000809087212 */ /* 0x000fe400078ec0ff */
[----:B------:R-:W-:Y:S02]  /*7580*/  PRMT R9, R173, 0x5410, R172 ;  /* 0x00005410ad097816 */ /* 0x000fe400000000ac */
[----:B------:R-:W-:Y:S02]  /*7590*/  @!P6 PRMT R188, R95, 0x5410, RZ ;  /* 0x000054105fbce816 */ /* 0x000fe400000000ff */
[----:B------:R-:W-:Y:S01]  /*75a0*/  LOP3.LUT R9, R9, R6, RZ, 0xc0, !PT ;  /* 0x0000000609097212 */ /* 0x000fe200078ec0ff */
[----:B------:R-:W-:Y:S01]  /*75b0*/  FFMA.FTZ R6, R71, UR18, -R4 ;  /* 0x0000001247067c23 */ /* 0x000fe20008010804 */
[----:B------:R-:W-:Y:S01]  /*75c0*/  ISETP.LE.U32.AND P6, PT, R165, UR4, PT ;  /* 0x00000004a5007c0c */ /* 0x000fe2000bfc3070 */
[----:B------:R-:W-:Y:S01]  /*75d0*/  @!P4 HADD2 R71, -R196.H0_H0, -RZ.H0_H0 ;  /* 0xa00000ffc447c230 */ /* 0x000fe20000000900 */
[----:B------:R-:W-:Y:S01]  /*75e0*/  @P1 PRMT R199, R98, 0x5410, RZ ;  /* 0x0000541062c71816 */ /* 0x000fe200000000ff */
[----:B------:R2:W3:Y:S01]  /*75f0*/  MUFU.EX2 R34, R6 ;  /* 0x0000000600227308 */ /* 0x0004e20000000800 */
[----:B------:R-:W-:Y:S01]  /*7600*/  ISETP.LE.U32.AND P1, PT, R149, UR4, PT ;  /* 0x0000000495007c0c */ /* 0x000fe2000bf23070 */
[----:B-1----:R-:W-:Y:S01]  /*7610*/  HMMA.16816.F32 R156, R8, R36, R156 ;  /* 0x00000024089c723c */ /* 0x002fe2000000189c */
[----:B------:R-:W-:-:S02]  /*7620*/  @!P4 PRMT R196, R71, 0x5410, RZ ;  /* 0x0000541047c4c816 */ /* 0x000fc400000000ff */
[----:B------:R-:W-:Y:S02]  /*7630*/  ISETP.GT.U32.AND P4, PT, R210, UR4, PT ;  /* 0x00000004d2007c0c */ /* 0x000fe4000bf84070 */
[----:B------:R-:W-:Y:S02]  /*7640*/  @P3 PRMT R200, R97, 0x5410, RZ ;  /* 0x0000541061c83816 */ /* 0x000fe400000000ff */
[----:B------:R-:W-:Y:S01]  /*7650*/  ISETP.LE.U32.AND P3, PT, R151, UR4, PT ;  /* 0x0000000497007c0c */ /* 0x000fe2000bf63070 */
[----:B------:R-:W-:Y:S01]  /*7660*/  HMMA.16816.F32 R56, R8, R38, R72 ;  /* 0x000000260838723c */ /* 0x000fe20000001848 */
[----:B------:R-:W1:Y:S01]  /*7670*/  LDSM.16.MT88.4 R36, [R64] ;  /* 0x000000004024783b */ /* 0x000e620000004200 */
[----:B------:R-:W-:Y:S01]  /*7680*/  @!P6 HADD2 R96, -R190.H0_H0, -RZ.H0_H0 ;  /* 0xa00000ffbe60e230 */ /* 0x000fe20000000900 */
[----:B--2---:R-:W-:Y:S01]  /*7690*/  LOP3.LUT R6, R22, UR10, R21, 0x96, !PT ;  /* 0x0000000a16067c12 */ /* 0x004fe2000f8e9615 */
[----:B------:R-:W-:Y:S01]  /*76a0*/  FFMA.FTZ R22, R102, UR18, -R5 ;  /* 0x0000001266167c23 */ /* 0x000fe20008010805 */
[----:B---3--:R-:W-:-:S02]  /*76b0*/  IMAD.MOV.U32 R101, RZ, RZ, R34 ;  /* 0x000000ffff657224 */ /* 0x008fc400078e0022 */
[----:B------:R-:W-:Y:S01]  /*76c0*/  @!P6 PRMT R190, R96, 0x5410, RZ ;  /* 0x0000541060bee816 */ /* 0x000fe200000000ff */
[C---:B------:R-:W-:Y:S01]  /*76d0*/  HMMA.16816.F32 R76, R8.reuse, R40, R76 ;  /* 0x00000028084c723c */ /* 0x040fe2000000184c */
[----:B------:R-:W-:Y:S01]  /*76e0*/  IMAD.WIDE.U32 R20, R6, -0x2daee0ad, RZ ;  /* 0xd2511f5306147825 */ /* 0x000fe200078e00ff */
[----:B------:R2:W3:Y:S03]  /*76f0*/  MUFU.EX2 R102, R22 ;  /* 0x0000001600667308 */ /* 0x0004e60000000800 */
[--C-:B------:R-:W-:Y:S01]  /*7700*/  FFMA.FTZ R6, R100, UR18, -R5.reuse ;  /* 0x0000001264067c23 */ /* 0x100fe20008010805 */
[----:B------:R-:W-:Y:S01]  /*7710*/  FFMA.FTZ R5, R99, UR18, -R5 ;  /* 0x0000001263057c23 */ /* 0x000fe20008010805 */
[----:B------:R-:W-:Y:S01]  /*7720*/  IMAD.MOV.U32 R95, RZ, RZ, R101 ;  /* 0x000000ffff5f7224 */ /* 0x000fe200078e0065 */
[C---:B------:R-:W-:Y:S01]  /*7730*/  PRMT R229, R20.reuse, 0x7772, RZ ;  /* 0x0000777214e57816 */ /* 0x040fe200000000ff */
[----:B------:R3:W-:Y:S01]  /*7740*/  MUFU.EX2 R206, R6 ;  /* 0x0000000600ce7308 */ /* 0x0007e20000000800 */
[C---:B------:R-:W-:Y:S01]  /*7750*/  PRMT R230, R20.reuse, 0x7773, RZ ;  /* 0x0000777314e67816 */ /* 0x040fe200000000ff */
[----:B------:R-:W-:Y:S01]  /*7760*/  HMMA.16816.F32 R80, R8, R42, R80 ;  /* 0x0000002a0850723c */ /* 0x000fe20000001850 */
[----:B------:R-:W-:Y:S01]  /*7770*/  PRMT R228, R20, 0x7771, RZ ;  /* 0x0000777114e47816 */ /* 0x000fe200000000ff */
[----:B------:R3:W1:Y:S01]  /*7780*/  MUFU.EX2 R208, R5 ;  /* 0x0000000500d07308 */ /* 0x0006620000000800 */
[----:B------:R-:W1:Y:S01]  /*7790*/  LDSM.16.MT88.4 R40, [R65+0x12800] ;  /* 0x012800004128783b */ /* 0x000e620000004200 */
[----:B------:R-:W-:-:S02]  /*77a0*/  @P4 HADD2 R99, -R198.H0_H0, -RZ.H0_H0 ;  /* 0xa00000ffc6634230 */ /* 0x000fc40000000900 */
[----:B------:R-:W-:Y:S02]  /*77b0*/  @!P1 HADD2 R234, -R203.H0_H0, -RZ.H0_H0 ;  /* 0xa00000ffcbea9230 */ /* 0x000fe40000000900 */
[----:B--2---:R-:W-:Y:S01]  /*77c0*/  FFMA.FTZ R22, R103, UR18, -R4 ;  /* 0x0000001267167c23 */ /* 0x004fe20008010804 */
[----:B------:R-:W-:Y:S01]  /*77d0*/  LOP3.LUT R4, R32, UR5, R21, 0x96, !PT ;  /* 0x0000000520047c12 */ /* 0x000fe2000f8e9615 */
[----:B----4-:R-:W-:Y:S01]  /*77e0*/  HMMA.16816.F32 R108, R8, R28, R108 ;  /* 0x0000001c086c723c */ /* 0x010fe2000000186c */
[----:B------:R-:W-:Y:S01]  /*77f0*/  IMAD.MOV.U32 R103, RZ, RZ, R140 ;  /* 0x000000ffff677224 */ /* 0x000fe200078e008c */
[----:B------:R-:W2:Y:S01]  /*7800*/  MUFU.EX2 R205, R22 ;  /* 0x0000001600cd7308 */ /* 0x000ea20000000800 */
[C---:B------:R-:W-:Y:S01]  /*7810*/  LOP3.LUT R214, R4.reuse, 0xff, RZ, 0xc0, !PT ;  /* 0x000000ff04d67812 */ /* 0x040fe200078ec0ff */
[----:B---3--:R-:W-:Y:S01]  /*7820*/  IMAD.MOV.U32 R165, RZ, RZ, R102 ;  /* 0x000000ffffa57224 */ /* 0x008fe200078e0066 */
[----:B------:R-:W-:Y:S01]  /*7830*/  LOP3.LUT R6, R4, 0xffff, RZ, 0xc0, !PT ;  /* 0x0000ffff04067812 */ /* 0x000fe200078ec0ff */
[----:B------:R-:W-:-:S02]  /*7840*/  @!P3 HADD2 R244, -R184.H0_H0, -RZ.H0_H0 ;  /* 0xa00000ffb8f4b230 */ /* 0x000fc40000000900 */
[----:B------:R-:W-:Y:S01]  /*7850*/  IMAD.MOV.U32 R5, RZ, RZ, R20 ;  /* 0x000000ffff057224 */ /* 0x000fe200078e0014 */
[----:B------:R-:W-:Y:S01]  /*7860*/  PRMT R21, R4, 0x7632, R21 ;  /* 0x0000763204157816 */ /* 0x000fe20000000015 */
[----:B------:R-:W-:Y:S01]  /*7870*/  HMMA.16816.F32 R72, R8, R30, R104 ;  /* 0x0000001e0848723c */ /* 0x000fe20000001868 */
[----:B------:R-:W-:Y:S01]  /*7880*/  SHF.R.U32.HI R215, RZ, 0x18, R4 ;  /* 0x00000018ffd77819 */ /* 0x000fe20000011604 */
[----:B------:R-:W-:Y:S01]  /*7890*/  IMAD.MOV.U32 R104, RZ, RZ, R142 ;  /* 0x000000ffff687224 */ /* 0x000fe200078e008e */
[----:B------:R-:W-:Y:S01]  /*78a0*/  PRMT R4, R229, 0x5410, R230 ;  /* 0x00005410e5047816 */ /* 0x000fe200000000e6 */
[----:B------:R-:W-:Y:S01]  /*78b0*/  IMAD.MOV.U32 R105, RZ, RZ, R141 ;  /* 0x000000ffff697224 */ /* 0x000fe200078e008d */
[----:B------:R-:W-:Y:S01]  /*78c0*/  LOP3.LUT R211, R21, 0xff, RZ, 0xc0, !PT ;  /* 0x000000ff15d37812 */ /* 0x000fe200078ec0ff */
[----:B------:R-:W-:Y:S01]  /*78d0*/  IMAD.MOV.U32 R106, RZ, RZ, R145 ;  /* 0x000000ffff6a7224 */ /* 0x000fe200078e0091 */
[----:B------:R-:W-:Y:S01]  /*78e0*/  LOP3.LUT R5, R5, 0xff, RZ, 0xc0, !PT ;  /* 0x000000ff05057812 */ /* 0x000fe200078ec0ff */
[----:B-1----:R-:W-:Y:S01]  /*78f0*/  HMMA.16816.F32 R28, R16, R38, RZ ;  /* 0x00000026101c723c */ /* 0x002fe200000018ff */
[----:B------:R-:W-:Y:S01]  /*7900*/  LOP3.LUT R21, R4, 0xff00ff, RZ, 0xc0, !PT ;  /* 0x00ff00ff04157812 */ /* 0x000fe200078ec0ff */
[----:B------:R-:W-:Y:S01]  /*7910*/  IMAD.MOV.U32 R107, RZ, RZ, R144 ;  /* 0x000000ffff6b7224 */ /* 0x000fe200078e0090 */
[----:B------:R-:W-:-:S02]  /*7920*/  PRMT R4, R5, 0x5410, R228 ;  /* 0x0000541005047816 */ /* 0x000fc400000000e4 */
[----:B------:R-:W-:Y:S02]  /*7930*/  F2FP.F16.F32.PACK_AB R23, R208, R206 ;  /* 0x000000ced017723e */ /* 0x000fe400000000ff */
[----:B------:R-:W-:Y:S01]  /*7940*/  HSET2.LE.AND R5, R21, R0, PT ;  /* 0x0000000015057233 */ /* 0x000fe20003803000 */
[C---:B------:R-:W-:Y:S01]  /*7950*/  HMMA.16816.F32 R32, R16.reuse, R36, RZ ;  /* 0x000000241020723c */ /* 0x040fe200000018ff */
[----:B------:R-:W-:Y:S02]  /*7960*/  F2FP.F16.F32.PACK_AB R21, R123, R102 ;  /* 0x000000667b15723e */ /* 0x000fe400000000ff */
[----:B------:R-:W-:Y:S02]  /*7970*/  SHF.R.U32.HI R231, RZ, 0x8, R6 ;  /* 0x00000008ffe77819 */ /* 0x000fe40000011606 */
[C---:B------:R-:W-:Y:S02]  /*7980*/  PRMT R127, R21.reuse, 0x7610, R127 ;  /* 0x00007610157f7816 */ /* 0x040fe4000000007f */
[----:B------:R-:W-:Y:S01]  /*7990*/  PRMT R126, R21, 0x7632, R126 ;  /* 0x00007632157e7816 */ /* 0x000fe2000000007e */
[----:B------:R-:W-:Y:S01]  /*79a0*/  HMMA.16816.F32 R36, R16, R60, RZ ;  /* 0x0000003c1024723c */ /* 0x000fe200000018ff */
[----:B--2---:R-:W-:-:S02]  /*79b0*/  F2FP.F16.F32.PACK_AB R21, R205, R118 ;  /* 0x00000076cd15723e */ /* 0x004fc400000000ff */
[C---:B------:R-:W-:Y:S02]  /*79c0*/  PRMT R135, R23.reuse, 0x7610, R135 ;  /* 0x0000761017877816 */ /* 0x040fe40000000087 */
[----:B------:R-:W-:Y:S01]  /*79d0*/  PRMT R134, R23, 0x7632, R134 ;  /* 0x0000763217867816 */ /* 0x000fe20000000086 */
[----:B------:R-:W-:Y:S01]  /*79e0*/  IMAD.MOV.U32 R23, RZ, RZ, R122 ;  /* 0x000000ffff177224 */ /* 0x000fe200078e007a */
[----:B------:R-:W-:Y:S01]  /*79f0*/  HSET2.LE.AND R4, R4, R0, PT ;  /* 0x0000000004047233 */ /* 0x000fe20003803000 */
[----:B------:R-:W-:Y:S01]  /*7a00*/  HMMA.16816.F32 R192, R12, R54, R28 ;  /* 0x000000360cc0723c */ /* 0x000fe2000000181c */
[C---:B------:R-:W-:Y:S01]  /*7a10*/  PRMT R133, R21.reuse, 0x7610, R133 ;  /* 0x0000761015857816 */ /* 0x040fe20000000085 */
[----:B------:R-:W-:Y:S01]  /*7a20*/  IMAD.MOV.U32 R166, RZ, RZ, R23 ;  /* 0x000000ffffa67224 */ /* 0x000fe200078e0017 */
[----:B------:R-:W-:Y:S02]  /*7a30*/  PRMT R132, R21, 0x7632, R132 ;  /* 0x0000763215847816 */ /* 0x000fe40000000084 */
[----:B------:R-:W-:-:S02]  /*7a40*/  PRMT R6, R214, 0x5410, R231 ;  /* 0x00005410d6067816 */ /* 0x000fc400000000e7 */
[----:B------:R-:W-:Y:S01]  /*7a50*/  PRMT R21, R135, 0x5410, R134 ;  /* 0x0000541087157816 */ /* 0x000fe20000000086 */
[----:B------:R-:W-:Y:S01]  /*7a60*/  HMMA.16816.F32 R28, R16, R62, RZ ;  /* 0x0000003e101c723c */ /* 0x000fe200000018ff */
[----:B------:R-:W-:Y:S01]  /*7a70*/  PRMT R22, R211, 0x5410, R215 ;  /* 0x00005410d3167816 */ /* 0x000fe200000000d7 */
[----:B------:R-:W-:Y:S01]  /*7a80*/  LDSM.16.MT88.4 R60, [R65+0x14000] ;  /* 0x01400000413c783b */ /* 0x000fe20000004200 */
[----:B------:R-:W-:Y:S02]  /*7a90*/  LOP3.LUT R130, R21, R4, RZ, 0xc0, !PT ;  /* 0x0000000415827212 */ /* 0x000fe400078ec0ff */
[--C-:B------:R-:W-:Y:S02]  /*7aa0*/  HSET2.LE.AND R6, R6, R0.reuse, PT ;  /* 0x0000000006067233 */ /* 0x100fe40003803000 */
[----:B------:R-:W-:Y:S01]  /*7ab0*/  PRMT R4, R133, 0x5410, R132 ;  /* 0x0000541085047816 */ /* 0x000fe20000000084 */
[----:B------:R-:W-:Y:S01]  /*7ac0*/  HMMA.16816.F32 R88, R8, R44, R88 ;  /* 0x0000002c0858723c */ /* 0x000fe20000001858 */
[----:B------:R-:W-:-:S02]  /*7ad0*/  HSET2.LE.AND R0, R22, R0, PT ;  /* 0x0000000016007233 */ /* 0x000fc40003803000 */
[----:B------:R-:W-:Y:S02]  /*7ae0*/  F2FP.F16.F32.PACK_AB R22, R101, R122 ;  /* 0x0000007a6516723e */ /* 0x000fe400000000ff */
[----:B------:R-:W-:Y:S01]  /*7af0*/  LOP3.LUT R131, R4, R5, RZ, 0xc0, !PT ;  /* 0x0000000504837212 */ /* 0x000fe200078ec0ff */
[----:B------:R-:W-:Y:S01]  /*7b00*/  IMAD.MOV.U32 R5, RZ, RZ, R123 ;  /* 0x000000ffff057224 */ /* 0x000fe200078e007b */
[----:B------:R-:W-:Y:S01]  /*7b10*/  PRMT R4, R127, 0x5410, R126 ;  /* 0x000054107f047816 */ /* 0x000fe2000000007e */
[----:B------:R-:W-:Y:S01]  /*7b20*/  HMMA.16816.F32 R84, R8, R46, R84 ;  /* 0x0000002e0854723c */ /* 0x000fe20000001854 */
[C---:B------:R-:W-:Y:S02]  /*7b30*/  PRMT R125, R22.reuse, 0x7610, R125 ;  /* 0x00007610167d7816 */ /* 0x040fe4000000007d */
[----:B------:R-:W-:Y:S01]  /*7b40*/  PRMT R124, R22, 0x7632, R124 ;  /* 0x00007632167c7816 */ /* 0x000fe2000000007c */
[----:B------:R-:W-:Y:S01]  /*7b50*/  IMAD.MOV.U32 R22, RZ, RZ, R121 ;  /* 0x000000ffff167224 */ /* 0x000fe200078e0079 */
[----:B------:R-:W-:Y:S01]  /*7b60*/  LOP3.LUT R128, R4, R6, RZ, 0xc0, !PT ;  /* 0x0000000604807212 */ /* 0x000fe200078ec0ff */
[----:B------:R-:W-:Y:S01]  /*7b70*/  IMAD.MOV.U32 R6, RZ, RZ, R146 ;  /* 0x000000ffff067224 */ /* 0x000fe200078e0092 */
[----:B------:R-:W-:Y:S01]  /*7b80*/  PRMT R4, R125, 0x5410, R124 ;  /* 0x000054107d047816 */ /* 0x000fe2000000007c */
[----:B------:R-:W-:Y:S01]  /*7b90*/  HMMA.16816.F32 R180, R12, R40, R36 ;  /* 0x000000280cb4723c */ /* 0x000fe20000001824 */
[----:B------:R-:W-:Y:S01]  /*7ba0*/  LDSM.16.MT88.4 R36, [R7+0x2800] ;  /* 0x002800000724783b */ /* 0x000fe20000004200 */
[----:B------:R-:W-:-:S02]  /*7bb0*/  @P4 PRMT R198, R99, 0x5410, RZ ;  /* 0x0000541063c64816 */ /* 0x000fc400000000ff */
[----:B------:R-:W-:Y:S01]  /*7bc0*/  LOP3.LUT R129, R4, R0, RZ, 0xc0, !PT ;  /* 0x0000000004817212 */ /* 0x000fe200078ec0ff */
[----:B------:R-:W-:Y:S01]  /*7bd0*/  IMAD.MOV.U32 R0, RZ, RZ, R176 ;  /* 0x000000ffff007224 */ /* 0x000fe200078e00b0 */
[----:B------:R-:W-:Y:S01]  /*7be0*/  ISETP.LE.U32.AND P4, PT, R150, UR4, PT ;  /* 0x0000000496007c0c */ /* 0x000fe2000bf83070 */
[----:B------:R-:W-:Y:S01]  /*7bf0*/  IMAD.MOV.U32 R4, RZ, RZ, R115 ;  /* 0x000000ffff047224 */ /* 0x000fe200078e0073 */
[----:B------:R-:W-:Y:S01]  /*7c00*/  HMMA.16816.F32 R176, R12, R42, R28 ;  /* 0x0000002a0cb0723c */ /* 0x000fe2000000181c */
[----:B------:R-:W-:Y:S01]  /*7c10*/  LDSM.16.MT88.4 R40, [R64+0x2000] ;  /* 0x002000004028783b */ /* 0x000fe20000004200 */
[----:B------:R-:W-:Y:S01]  /*7c20*/  @!P1 PRMT R203, R234, 0x5410, RZ ;  /* 0x00005410eacb9816 */ /* 0x000fe200000000ff */
[----:B------:R-:W-:Y:S01]  /*7c30*/  IMAD.MOV.U32 R234, RZ, RZ, R95 ;  /* 0x000000ffffea7224 */ /* 0x000fe200078e005f */
[----:B------:R-:W-:Y:S01]  /*7c40*/  @!P3 PRMT R184, R244, 0x5410, RZ ;  /* 0x00005410f4b8b816 */ /* 0x000fe200000000ff */
[----:B------:R-:W1:Y:S01]  /*7c50*/  LDSM.16.MT88.4 R112, [R24+0x17800] ;  /* 0x017800001870783b */ /* 0x000e620000004200 */
[----:B------:R-:W-:Y:S01]  /*7c60*/  ISETP.GT.U32.AND P1, PT, R207, UR4, PT ;  /* 0x00000004cf007c0c */ /* 0x000fe2000bf24070 */
[----:B------:R-:W-:Y:S01]  /*7c70*/  IMAD.MOV.U32 R207, RZ, RZ, R165 ;  /* 0x000000ffffcf7224 */ /* 0x000fe200078e00a5 */
[----:B------:R-:W-:Y:S03]  /*7c80*/  HMMA.16816.F32 R156, R128, R152, R156 ;  /* 0x00000098809c723c */ /* 0x000fe6000000189c */
[----:B------:R-:W-:-:S05]  /*7c90*/  @!P4 HADD2 R245, -R187.H0_H0, -RZ.H0_H0 ;  /* 0xa00000ffbbf5c230 */ /* 0x000fca0000000900 */
[----:B------:R-:W-:Y:S01]  /*7ca0*/  HMMA.16816.F32 R152, R128, R154, R56 ;  /* 0x0000009a8098723c */ /* 0x000fe20000001838 */
[----:B------:R-:W2:Y:S01]  /*7cb0*/  LDSM.16.MT88.4 R56, [R7+0x2000] ;  /* 0x002000000738783b */ /* 0x000ea20000004200 */
[----:B------:R-:W-:Y:S01]  /*7cc0*/  @!P4 PRMT R187, R245, 0x5410, RZ ;  /* 0x00005410f5bbc816 */ /* 0x000fe200000000ff */
[----:B------:R-:W-:Y:S01]  /*7cd0*/  @P1 HADD2 R249, -R186.H0_H0, -RZ.H0_H0 ;  /* 0xa00000ffbaf91230 */ /* 0x000fe20000000900 */
[----:B------:R-:W-:Y:S01]  /*7ce0*/  ISETP.GT.U32.AND P4, PT, R209, UR4, PT ;  /* 0x00000004d1007c0c */ /* 0x000fe2000bf84070 */
[----:B------:R-:W-:-:S03]  /*7cf0*/  IMAD.MOV.U32 R245, RZ, RZ, R166 ;  /* 0x000000fffff57224 */ /* 0x000fc600078e00a6 */
[----:B------:R-:W-:Y:S01]  /*7d00*/  HMMA.16816.F32 R44, R128, R48, R76 ;  /* 0x00000030802c723c */ /* 0x000fe2000000184c */
[----:B------:R-:W-:Y:S02]  /*7d10*/  @P1 PRMT R186, R249, 0x5410, RZ ;  /* 0x00005410f9ba1816 */ /* 0x000fe400000000ff */
[----:B------:R-:W-:-:S05]  /*7d20*/  ISETP.GT.U32.AND P1, PT, R94, UR4, PT ;  /* 0x000000045e007c0c */ /* 0x000fca000bf24070 */
[----:B------:R-:W-:Y:S01]  /*7d30*/  HMMA.16816.F32 R48, R128, R50, R80 ;  /* 0x000000328030723c */ /* 0x000fe20000001850 */
[----:B------:R3:W4:Y:S01]  /*7d40*/  LDSM.16.MT88.4 R80, [R24+0x15800] ;  /* 0x015800001850783b */ /* 0x0007220000004200 */
[----:B------:R-:W-:-:S05]  /*7d50*/  @P4 HADD2 R248, -R185.H0_H0, -RZ.H0_H0 ;  /* 0xa00000ffb9f84230 */ /* 0x000fca0000000900 */
[----:B------:R-:W-:Y:S01]  /*7d60*/  @P4 PRMT R185, R248, 0x5410, RZ ;  /* 0x00005410f8b94816 */ /* 0x000fe200000000ff */
[----:B------:R-:W-:Y:S01]  /*7d70*/  HMMA.16816.F32 R216, R12, R52, R32 ;  /* 0x000000340cd8723c */ /* 0x000fe20000001820 */
[----:B------:R-:W-:Y:S01]  /*7d80*/  LDSM.16.MT88.4 R52, [R64+0x2800] ;  /* 0x002800004034783b */ /* 0x000fe20000004200 */
[----:B------:R-:W-:-:S06]  /*7d90*/  ISETP.GT.U32.AND P4, PT, R92, UR4, PT ;  /* 0x000000045c007c0c */ /* 0x000fcc000bf84070 */
[----:B-1----:R-:W-:Y:S01]  /*7da0*/  HMMA.16816.F32 R108, R128, R112, R108 ;  /* 0x00000070806c723c */ /* 0x002fe2000000186c */
[----:B---3--:R-:W-:-:S07]  /*7db0*/  IMAD.MOV.U32 R24, RZ, RZ, R163 ;  /* 0x000000ffff187224 */ /* 0x008fce00078e00a3 */
[C---:B--2---:R-:W-:Y:S08]  /*7dc0*/  HMMA.16816.F32 R32, R16.reuse, R56, RZ ;  /* 0x000000381020723c */ /* 0x044ff000000018ff */
[----:B------:R-:W-:Y:S01]  /*7dd0*/  HMMA.16816.F32 R28, R16, R58, RZ ;  /* 0x0000003a101c723c */ /* 0x000fe200000018ff */
[----:B------:R-:W1:Y:S07]  /*7de0*/  LDSM.16.MT88.4 R56, [R65+0x14800] ;  /* 0x014800004138783b */ /* 0x000e6e0000004200 */
[----:B----4-:R-:W-:Y:S01]  /*7df0*/  HMMA.16816.F32 R76, R128, R80, R88 ;  /* 0x00000050804c723c */ /* 0x010fe20000001858 */
[----:B------:R-:W-:-:S02]  /*7e00*/  IMAD.MOV.U32 R91, RZ, RZ, R162 ;  /* 0x000000ffff5b7224 */ /* 0x000fc400078e00a2 */
[----:B------:R-:W-:Y:S02]  /*7e10*/  IMAD.MOV.U32 R90, RZ, RZ, R161 ;  /* 0x000000ffff5a7224 */ /* 0x000fe400078e00a1 */
[----:B------:R-:W-:Y:S02]  /*7e20*/  IMAD.MOV.U32 R89, RZ, RZ, R160 ;  /* 0x000000ffff597224 */ /* 0x000fe400078e00a0 */
[----:B------:R-:W-:Y:S01]  /*7e30*/  IMAD.MOV.U32 R88, RZ, RZ, R147 ;  /* 0x000000ffff587224 */ /* 0x000fe200078e0093 */
[----:B------:R-:W-:Y:S01]  /*7e40*/  HMMA.16816.F32 R80, R128, R82, R84 ;  /* 0x000000528050723c */ /* 0x000fe20000001854 */
[----:B------:R-:W-:Y:S02]  /*7e50*/  IMAD.MOV.U32 R84, RZ, RZ, R139 ;  /* 0x000000ffff547224 */ /* 0x000fe400078e008b */
[----:B------:R-:W-:Y:S02]  /*7e60*/  IMAD.MOV.U32 R85, RZ, RZ, R138 ;  /* 0x000000ffff557224 */ /* 0x000fe400078e008a */
[----:B------:R-:W-:-:S02]  /*7e70*/  IMAD.MOV.U32 R87, RZ, RZ, R137 ;  /* 0x000000ffff577224 */ /* 0x000fc400078e0089 */
[----:B------:R-:W-:Y:S01]  /*7e80*/  IMAD.MOV.U32 R86, RZ, RZ, R136 ;  /* 0x000000ffff567224 */ /* 0x000fe200078e0088 */
[C---:B------:R-:W-:Y:S08]  /*7e90*/  HMMA.16816.F32 R160, R12.reuse, R36, R32 ;  /* 0x000000240ca0723c */ /* 0x040ff00000001820 */
[----:B------:R-:W-:Y:S08]  /*7ea0*/  HMMA.16816.F32 R136, R12, R38, R28 ;  /* 0x000000260c88723c */ /* 0x000ff0000000181c */
[----:B------:R-:W-:Y:S01]  /*7eb0*/  HMMA.16816.F32 R28, R16, R60, RZ ;  /* 0x0000003c101c723c */ /* 0x000fe200000018ff */
[----:B------:R-:W-:-:S02]  /*7ec0*/  IMAD.MOV.U32 R61, RZ, RZ, R143 ;  /* 0x000000ffff3d7224 */ /* 0x000fc400078e008f */
[----:B------:R-:W-:Y:S02]  /*7ed0*/  IMAD.MOV.U32 R60, RZ, RZ, R120 ;  /* 0x000000ffff3c7224 */ /* 0x000fe400078e0078 */
[----:B------:R-:W-:Y:S02]  /*7ee0*/  IMAD.MOV.U32 R150, RZ, RZ, R61 ;  /* 0x000000ffff967224 */ /* 0x000fe400078e003d */
[----:B------:R-:W-:Y:S01]  /*7ef0*/  IMAD.MOV.U32 R99, RZ, RZ, R60 ;  /* 0x000000ffff637224 */ /* 0x000fe200078e003c */
[----:B------:R-:W-:Y:S08]  /*7f00*/  HMMA.16816.F32 R32, R16, R42, RZ ;  /* 0x0000002a1020723c */ /* 0x000ff000000018ff */
[----:B------:R-:W-:Y:S01]  /*7f10*/  HMMA.16816.F32 R112, R128, R114, R72 ;  /* 0x000000728070723c */ /* 0x000fe20000001848 */
[----:B------:R-:W-:-:S02]  /*7f20*/  IMAD.MOV.U32 R75, RZ, RZ, R117 ;  /* 0x000000ffff4b7224 */ /* 0x000fc400078e0075 */
[----:B------:R-:W-:Y:S02]  /*7f30*/  IMAD.MOV.U32 R73, RZ, RZ, R89 ;  /* 0x000000ffff497224 */ /* 0x000fe400078e0059 */
[----:B------:R-:W-:Y:S02]  /*7f40*/  IMAD.MOV.U32 R89, RZ, RZ, R24 ;  /* 0x000000ffff597224 */ /* 0x000fe400078e0018 */
[----:B------:R-:W-:Y:S01]  /*7f50*/  IMAD.MOV.U32 R72, RZ, RZ, R88 ;  /* 0x000000ffff487224 */ /* 0x000fe200078e0058 */
[----:B-1----:R-:W-:Y:S01]  /*7f60*/  HMMA.16816.F32 R140, R12, R56, R28 ;  /* 0x000000380c8c723c */ /* 0x002fe2000000181c */
[----:B------:R-:W-:Y:S02]  /*7f70*/  IMAD.MOV.U32 R57, RZ, RZ, R84 ;  /* 0x000000ffff397224 */ /* 0x000fe400078e0054 */
[----:B------:R-:W-:Y:S02]  /*7f80*/  IMAD.MOV.U32 R56, RZ, RZ, R85 ;  /* 0x000000ffff387224 */ /* 0x000fe400078e0055 */
[----:B------:R-:W-:-:S02]  /*7f90*/  IMAD.MOV.U32 R85, RZ, RZ, R118 ;  /* 0x000000ffff557224 */ /* 0x000fc400078e0076 */
[----:B------:R-:W-:Y:S01]  /*7fa0*/  IMAD.MOV.U32 R84, RZ, RZ, R116 ;  /* 0x000000ffff547224 */ /* 0x000fe200078e0074 */
[----:B------:R-:W-:Y:S01]  /*7fb0*/  HMMA.16816.F32 R120, R12, R54, R32 ;  /* 0x000000360c78723c */ /* 0x000fe20000001820 */
[----:B------:R-:W1:Y:S01]  /*7fc0*/  LDSM.16.MT88.4 R32, [R7+0x4000] ;  /* 0x004000000720783b */ /* 0x000e620000004200 */
[----:B------:R-:W-:Y:S02]  /*7fd0*/  IMAD.MOV.U32 R74, RZ, RZ, R90 ;  /* 0x000000ffff4a7224 */ /* 0x000fe400078e005a */
[----:B------:R-:W-:Y:S02]  /*7fe0*/  IMAD.MOV.U32 R88, RZ, RZ, R91 ;  /* 0x000000ffff587224 */ /* 0x000fe400078e005b */
[----:B------:R-:W-:Y:S01]  /*7ff0*/  IMAD.MOV.U32 R90, RZ, RZ, R4 ;  /* 0x000000ffff5a7224 */ /* 0x000fe200078e0004 */
[----:B------:R-:W-:Y:S01]  /*8000*/  PRMT R4, R68, 0x7770, RZ ;  /* 0x0000777044047816 */ /* 0x000fe200000000ff */
[----:B------:R-:W-:Y:S01]  /*8010*/  HMMA.16816.F32 R28, R16, R62, RZ ;  /* 0x0000003e101c723c */ /* 0x000fe200000018ff */
[----:B------:R-:W-:-:S02]  /*8020*/  IMAD.MOV.U32 R62, RZ, RZ, R119 ;  /* 0x000000ffff3e7224 */ /* 0x000fc400078e0077 */
[----:B------:R-:W-:Y:S01]  /*8030*/  IMAD.MOV.U32 R63, RZ, RZ, R86 ;  /* 0x000000ffff3f7224 */ /* 0x000fe200078e0056 */
[----:B------:R-:W-:Y:S01]  /*8040*/  ISETP.LE.U32.AND P6, PT, R4, UR4, PT ;  /* 0x0000000404007c0c */ /* 0x000fe2000bfc3070 */
[----:B------:R-:W-:Y:S01]  /*8050*/  IMAD.MOV.U32 R86, RZ, RZ, R5 ;  /* 0x000000ffff567224 */ /* 0x000fe200078e0005 */
[----:B------:R-:W-:Y:S01]  /*8060*/  PRMT R5, R26, 0x7770, RZ ;  /* 0x000077701a057816 */ /* 0x000fe200000000ff */
[----:B------:R-:W-:Y:S01]  /*8070*/  IMAD.MOV.U32 R91, RZ, RZ, R0 ;  /* 0x000000ffff5b7224 */ /* 0x000fe200078e0000 */
[----:B------:R-:W-:Y:S01]  /*8080*/  HMMA.16816.F32 R36, R16, R40, RZ ;  /* 0x000000281024723c */ /* 0x000fe200000018ff */
[----:B------:R-:W-:Y:S01]  /*8090*/  IMAD.MOV.U32 R41, RZ, RZ, R87 ;  /* 0x000000ffff297224 */ /* 0x000fe200078e0057 */
[----:B------:R-:W-:Y:S01]  /*80a0*/  PRMT R0, R66, 0x7770, RZ ;  /* 0x0000777042007816 */ /* 0x000fe200000000ff */
[----:B------:R-:W-:Y:S01]  /*80b0*/  IMAD.MOV.U32 R87, RZ, RZ, R22 ;  /* 0x000000ffff577224 */ /* 0x000fe200078e0016 */
[----:B------:R-:W-:Y:S01]  /*80c0*/  PRMT R66, R20, 0x7770, RZ ;  /* 0x0000777014427816 */ /* 0x000fe200000000ff */
[----:B------:R-:W-:Y:S01]  /*80d0*/  IMAD.MOV.U32 R22, RZ, RZ, R25 ;  /* 0x000000ffff167224 */ /* 0x000fe200078e0019 */
[----:B------:R-:W-:Y:S01]  /*80e0*/  ISETP.LE.U32.AND P5, PT, R0, UR4, PT ;  /* 0x0000000400007c0c */ /* 0x000fe2000bfa3070 */
[----:B------:R-:W-:Y:S01]  /*80f0*/  IMAD.MOV.U32 R42, RZ, RZ, R91 ;  /* 0x000000ffff2a7224 */ /* 0x000fe200078e005b */
[----:B------:R-:W-:Y:S01]  /*8100*/  ISETP.LE.U32.AND P3, PT, R5, UR4, PT ;  /* 0x0000000405007c0c */ /* 0x000fe2000bf63070 */
[----:B------:R-:W-:-:S02]  /*8110*/  IMAD.MOV.U32 R40, RZ, RZ, R22 ;  /* 0x000000ffff287224 */ /* 0x000fc400078e0016 */
[----:B------:R-:W-:Y:S02]  /*8120*/  @!P6 HADD2 R235, -R191.H0_H0, -RZ.H0_H0 ;  /* 0xa00000ffbfebe230 */ /* 0x000fe40000000900 */
[----:B------:R-:W-:Y:S01]  /*8130*/  IMAD.MOV.U32 R43, RZ, RZ, R84 ;  /* 0x000000ffff2b7224 */ /* 0x000fe200078e0054 */
[C---:B------:R-:W-:Y:S01]  /*8140*/  HMMA.16816.F32 R116, R12.reuse, R58, R28 ;  /* 0x0000003a0c74723c */ /* 0x040fe2000000181c */
[----:B------:R-:W2:Y:S01]  /*8150*/  LDSM.16.MT88.4 R28, [R7+0x4800] ;  /* 0x00480000071c783b */ /* 0x000ea20000004200 */
[----:B------:R-:W-:Y:S01]  /*8160*/  IMAD.MOV.U32 R59, RZ, RZ, R104 ;  /* 0x000000ffff3b7224 */ /* 0x000fe200078e0068 */
[----:B------:R-:W-:Y:S01]  /*8170*/  @!P6 PRMT R191, R235, 0x5410, RZ ;  /* 0x00005410ebbfe816 */ /* 0x000fe200000000ff */
[----:B------:R-:W-:Y:S01]  /*8180*/  IMAD.MOV.U32 R58, RZ, RZ, R105 ;  /* 0x000000ffff3a7224 */ /* 0x000fe200078e0069 */
[----:B------:R-:W-:Y:S01]  /*8190*/  ISETP.LE.U32.AND P6, PT, R69, UR4, PT ;  /* 0x0000000445007c0c */ /* 0x000fe2000bfc3070 */
[----:B------:R-:W-:Y:S02]  /*81a0*/  IMAD.MOV.U32 R148, RZ, RZ, R85 ;  /* 0x000000ffff947224 */ /* 0x000fe400078e0055 */
[----:B------:R-:W-:Y:S01]  /*81b0*/  @!P5 HADD2 R100, -R201.H0_H0, -RZ.H0_H0 ;  /* 0xa00000ffc964d230 */ /* 0x000fe20000000900 */
[----:B------:R-:W-:Y:S01]  /*81c0*/  HMMA.16816.F32 R144, R12, R52, R36 ;  /* 0x000000340c90723c */ /* 0x000fe20000001824 */
[----:B------:R-:W-:-:S02]  /*81d0*/  IMAD.MOV.U32 R38, RZ, RZ, R88 ;  /* 0x000000ffff267224 */ /* 0x000fc400078e0058 */
[----:B------:R-:W-:Y:S01]  /*81e0*/  IMAD.MOV.U32 R39, RZ, RZ, R89 ;  /* 0x000000ffff277224 */ /* 0x000fe200078e0059 */
[----:B------:R-:W-:Y:S01]  /*81f0*/  @!P5 PRMT R201, R100, 0x5410, RZ ;  /* 0x0000541064c9d816 */ /* 0x000fe200000000ff */
[----:B------:R-:W-:Y:S01]  /*8200*/  IMAD.MOV.U32 R0, RZ, RZ, R86 ;  /* 0x000000ffff007224 */ /* 0x000fe200078e0056 */
[----:B------:R-:W-:Y:S01]  /*8210*/  ISETP.GT.U32.AND P5, PT, R167, UR4, PT ;  /* 0x00000004a7007c0c */ /* 0x000fe2000bfa4070 */
[----:B------:R-:W-:Y:S01]  /*8220*/  IMAD.MOV.U32 R204, RZ, RZ, R87 ;  /* 0x000000ffffcc7224 */ /* 0x000fe200078e0057 */
[----:B-1----:R-:W-:Y:S01]  /*8230*/  HMMA.16816.F32 R24, R16, R32, RZ ;  /* 0x000000201018723c */ /* 0x002fe200000018ff */
[----:B------:R-:W-:Y:S02]  /*8240*/  IMAD.MOV.U32 R33, RZ, RZ, R106 ;  /* 0x000000ffff217224 */ /* 0x000fe400078e006a */
[----:B------:R-:W-:Y:S02]  /*8250*/  @!P6 HADD2 R250, -R175.H0_H0, -RZ.H0_H0 ;  /* 0xa00000ffaffae230 */ /* 0x000fe40000000900 */
[----:B------:R-:W-:-:S02]  /*8260*/  IMAD.MOV.U32 R32, RZ, RZ, R107 ;  /* 0x000000ffff207224 */ /* 0x000fc400078e006b */
[----:B------:R-:W-:Y:S02]  /*8270*/  IMAD.MOV.U32 R68, RZ, RZ, R72 ;  /* 0x000000ffff447224 */ /* 0x000fe400078e0048 */
[----:B------:R-:W-:Y:S01]  /*8280*/  IMAD.MOV.U32 R36, RZ, RZ, R73 ;  /* 0x000000ffff247224 */ /* 0x000fe200078e0049 */
[----:B------:R-:W-:Y:S01]  /*8290*/  @!P6 PRMT R175, R250, 0x5410, RZ ;  /* 0x00005410faafe816 */ /* 0x000fe200000000ff */
[----:B------:R-:W-:Y:S01]  /*82a0*/  IMAD.MOV.U32 R37, RZ, RZ, R74 ;  /* 0x000000ffff257224 */ /* 0x000fe200078e004a */
[----:B------:R-:W-:Y:S01]  /*82b0*/  ISETP.GT.U32.AND P6, PT, R93, UR4, PT ;  /* 0x000000045d007c0c */ /* 0x000fe2000bfc4070 */
[----:B------:R-:W-:Y:S02]  /*82c0*/  IMAD.MOV.U32 R164, RZ, RZ, R75 ;  /* 0x000000ffffa47224 */ /* 0x000fe400078e004b */
[----:B------:R-:W-:Y:S02]  /*82d0*/  @P5 HADD2 R246, -R189.H0_H0, -RZ.H0_H0 ;  /* 0xa00000ffbdf65230 */ /* 0x000fe40000000900 */
[----:B------:R-:W-:-:S02]  /*82e0*/  IMAD.MOV.U32 R98, RZ, RZ, R62 ;  /* 0x000000ffff627224 */ /* 0x000fc400078e003e */
[----:B------:R-:W-:Y:S02]  /*82f0*/  IMAD.MOV.U32 R149, RZ, RZ, R63 ;  /* 0x000000ffff957224 */ /* 0x000fe400078e003f */
[----:B------:R-:W-:Y:S01]  /*8300*/  IMAD.MOV.U32 R96, RZ, RZ, R59 ;  /* 0x000000ffff607224 */ /* 0x000fe200078e003b */
[----:B------:R-:W-:Y:S01]  /*8310*/  @P5 PRMT R189, R246, 0x5410, RZ ;  /* 0x00005410f6bd5816 */ /* 0x000fe200000000ff */
[----:B------:R-:W-:Y:S01]  /*8320*/  IMAD.MOV.U32 R97, RZ, RZ, R56 ;  /* 0x000000ffff617224 */ /* 0x000fe200078e0038 */
[----:B------:R-:W-:Y:S01]  /*8330*/  ISETP.LE.U32.AND P5, PT, R67, UR4, PT ;  /* 0x0000000443007c0c */ /* 0x000fe2000bfa3070 */
[----:B------:R-:W-:Y:S02]  /*8340*/  IMAD.MOV.U32 R151, RZ, RZ, R57 ;  /* 0x000000ffff977224 */ /* 0x000fe400078e0039 */
[----:B------:R-:W-:Y:S01]  /*8350*/  IMAD.MOV.U32 R235, RZ, RZ, R42 ;  /* 0x000000ffffeb7224 */ /* 0x000fe200078e002a */
[----:B--2---:R-:W-:Y:S01]  /*8360*/  HMMA.16816.F32 R104, R12, R28, R24 ;  /* 0x0000001c0c68723c */ /* 0x004fe20000001818 */
[----:B------:R-:W-:-:S02]  /*8370*/  IMAD.MOV.U32 R57, RZ, RZ, R43 ;  /* 0x000000ffff397224 */ /* 0x000fc400078e002b */
[----:B------:R-:W-:Y:S02]  /*8380*/  IMAD.MOV.U32 R56, RZ, RZ, R40 ;  /* 0x000000ffff387224 */ /* 0x000fe400078e0028 */
[----:B------:R-:W-:Y:S02]  /*8390*/  IMAD.MOV.U32 R209, RZ, RZ, R204 ;  /* 0x000000ffffd17224 */ /* 0x000fe400078e00cc */
[----:B------:R-:W-:Y:S01]  /*83a0*/  IMAD.MOV.U32 R210, RZ, RZ, R0 ;  /* 0x000000ffffd27224 */ /* 0x000fe200078e0000 */
[----:B------:R-:W-:Y:S01]  /*83b0*/  HMMA.16816.F32 R24, R16, R34, RZ ;  /* 0x000000221018723c */ /* 0x000fe200000018ff */
[----:B------:R-:W-:Y:S02]  /*83c0*/  IMAD.MOV.U32 R34, RZ, RZ, R90 ;  /* 0x000000ffff227224 */ /* 0x000fe400078e005a */
[----:B------:R-:W-:Y:S02]  /*83d0*/  @!P5 HADD2 R251, -R173.H0_H0, -RZ.H0_H0 ;  /* 0xa00000ffadfbd230 */ /* 0x000fe40000000900 */
[----:B------:R-:W-:-:S02]  /*83e0*/  IMAD.MOV.U32 R35, RZ, RZ, R41 ;  /* 0x000000ffff237224 */ /* 0x000fc400078e0029 */
[----:B------:R-:W-:Y:S02]  /*83f0*/  IMAD.MOV.U32 R41, RZ, RZ, R103 ;  /* 0x000000ffff297224 */ /* 0x000fe400078e0067 */
[----:B------:R-:W-:Y:S01]  /*8400*/  IMAD.MOV.U32 R204, RZ, RZ, R148 ;  /* 0x000000ffffcc7224 */ /* 0x000fe200078e0094 */
[----:B------:R-:W-:Y:S01]  /*8410*/  @!P5 PRMT R173, R251, 0x5410, RZ ;  /* 0x00005410fbadd816 */ /* 0x000fe200000000ff */
[----:B------:R-:W-:Y:S01]  /*8420*/  IMAD.MOV.U32 R59, RZ, RZ, R41 ;  /* 0x000000ffff3b7224 */ /* 0x000fe200078e0029 */
[----:B------:R-:W-:Y:S01]  /*8430*/  ISETP.LE.U32.AND P5, PT, R70, UR4, PT ;  /* 0x0000000446007c0c */ /* 0x000fe2000bfa3070 */
[----:B------:R-:W-:Y:S02]  /*8440*/  IMAD.MOV.U32 R5, RZ, RZ, R34 ;  /* 0x000000ffff057224 */ /* 0x000fe400078e0022 */
[----:B------:R-:W-:Y:S02]  /*8450*/  IMAD.MOV.U32 R148, RZ, RZ, R35 ;  /* 0x000000ffff947224 */ /* 0x000fe400078e0023 */
[----:B------:R-:W-:-:S02]  /*8460*/  IMAD.MOV.U32 R0, RZ, RZ, R32 ;  /* 0x000000ffff007224 */ /* 0x000fc400078e0020 */
[----:B------:R-:W-:Y:S02]  /*8470*/  IMAD.MOV.U32 R95, RZ, RZ, R33 ;  /* 0x000000ffff5f7224 */ /* 0x000fe400078e0021 */
[----:B------:R-:W-:Y:S01]  /*8480*/  IMAD.MOV.U32 R71, RZ, RZ, R58 ;  /* 0x000000ffff477224 */ /* 0x000fe200078e003a */
[----:B------:R-:W-:Y:S01]  /*8490*/  HMMA.16816.F32 R88, R12, R30, R24 ;  /* 0x0000001e0c58723c */ /* 0x000fe20000001818 */
[----:B------:R-:W1:Y:S01]  /*84a0*/  LDSM.16.MT88.4 R24, [R64+0x4000] ;  /* 0x004000004018783b */ /* 0x000e620000004200 */
[----:B------:R-:W-:Y:S02]  /*84b0*/  IMAD.MOV.U32 R244, RZ, RZ, R164 ;  /* 0x000000fffff47224 */ /* 0x000fe400078e00a4 */
[----:B------:R-:W-:Y:S01]  /*84c0*/  IMAD.MOV.U32 R67, RZ, RZ, R56 ;  /* 0x000000ffff437224 */ /* 0x000fe200078e0038 */
[----:B------:R-:W2:Y:S01]  /*84d0*/  LDSM.16.MT88.4 R28, [R64+0x4800] ;  /* 0x00480000401c783b */ /* 0x000ea20000004200 */
[----:B------:R-:W-:Y:S02]  /*84e0*/  IMAD.MOV.U32 R251, RZ, RZ, R57 ;  /* 0x000000fffffb7224 */ /* 0x000fe400078e0039 */
[----:B------:R-:W-:-:S02]  /*84f0*/  IMAD.MOV.U32 R249, RZ, RZ, R71 ;  /* 0x000000fffff97224 */ /* 0x000fc400078e0047 */
[----:B------:R-:W-:Y:S02]  /*8500*/  IMAD.MOV.U32 R248, RZ, RZ, R151 ;  /* 0x000000fffff87224 */ /* 0x000fe400078e0097 */
[----:B------:R-:W-:Y:S02]  /*8510*/  IMAD.MOV.U32 R250, RZ, RZ, R149 ;  /* 0x000000fffffa7224 */ /* 0x000fe400078e0095 */
[----:B------:R-:W-:Y:S02]  /*8520*/  IMAD.MOV.U32 R71, RZ, RZ, R148 ;  /* 0x000000ffff477224 */ /* 0x000fe400078e0094 */
[----:B------:R-:W-:Y:S02]  /*8530*/  IMAD.MOV.U32 R69, RZ, RZ, R0 ;  /* 0x000000ffff457224 */ /* 0x000fe400078e0000 */
[----:B------:R-:W-:Y:S02]  /*8540*/  IMAD.MOV.U32 R0, RZ, RZ, R68 ;  /* 0x000000ffff007224 */ /* 0x000fe400078e0044 */
[----:B------:R-:W-:-:S02]  /*8550*/  IMAD.MOV.U32 R68, RZ, RZ, R36 ;  /* 0x000000ffff447224 */ /* 0x000fc400078e0024 */
[----:B------:R-:W-:Y:S02]  /*8560*/  IMAD.MOV.U32 R246, RZ, RZ, R38 ;  /* 0x000000fffff67224 */ /* 0x000fe400078e0026 */
[----:B------:R-:W-:Y:S01]  /*8570*/  IMAD.MOV.U32 R70, RZ, RZ, R95 ;  /* 0x000000ffff467224 */ /* 0x000fe200078e005f */
[----:B-1----:R-:W-:-:S15]  /*8580*/  HMMA.16816.F32 R20, R16, R24, RZ ;  /* 0x000000181014723c */ /* 0x002fde00000018ff */
[----:B------:R-:W-:-:S05]  /*8590*/  NOP ;  /* 0x0000000000007918 */ /* 0x000fca0000000000 */
[----:B--2---:R-:W-:Y:S08]  /*85a0*/  HMMA.16816.F32 R84, R12, R28, R20 ;  /* 0x0000001c0c54723c */ /* 0x004ff00000001814 */
[----:B------:R-:W-:Y:S01]  /*85b0*/  HMMA.16816.F32 R20, R16, R26, RZ ;  /* 0x0000001a1014723c */ /* 0x000fe200000018ff */
[----:B------:R-:W1:-:S15]  /*85c0*/  LDSM.16.MT88.4 R24, [R65+0x16000] ;  /* 0x016000004118783b */ /* 0x000e5e0000004200 */
[----:B------:R-:W-:-:S04]  /*85d0*/  NOP ;  /* 0x0000000000007918 */ /* 0x000fc80000000000 */
[----:B------:R-:W-:Y:S01]  /*85e0*/  HMMA.16816.F32 R72, R12, R30, R20 ;  /* 0x0000001e0c48723c */ /* 0x000fe20000001814 */
[----:B------:R-:W2:Y:S07]  /*85f0*/  LDSM.16.MT88.4 R28, [R65+0x16800] ;  /* 0x01680000411c783b */ /* 0x000eae0000004200 */
        /* <DEDUP_REMOVED lines=11> */
[----:B------:R-:W-:-:S15]  /*86b0*/  HMMA.16816.F32 R20, R16, R26, RZ ;  /* 0x0000001a1014723c */ /* 0x000fde00000018ff */
[----:B------:R-:W-:-:S05]  /*86c0*/  NOP ;  /* 0x0000000000007918 */ /* 0x000fca0000000000 */
[----:B------:R-:W-:Y:S01]  /*86d0*/  HMMA.16816.F32 R40, R12, R30, R20 ;  /* 0x0000001e0c28723c */ /* 0x000fe20000001814 */
[----:B------:R-:W1:Y:S07]  /*86e0*/  LDSM.16.MT88.4 R20, [R64+0x6000] ;  /* 0x006000004014783b */ /* 0x000e6e0000004200 */
[C---:B-1----:R-:W-:Y:S08]  /*86f0*/  HMMA.16816.F32 R24, R16.reuse, R20, RZ ;  /* 0x000000141018723c */ /* 0x042ff000000018ff */
[----:B------:R-:W-:Y:S01]  /*8700*/  HMMA.16816.F32 R16, R16, R22, RZ ;  /* 0x000000161010723c */ /* 0x000fe200000018ff */
[----:B------:R-:W1:Y:S11]  /*8710*/  LDSM.16.MT88.4 R20, [R64+0x6800] ;  /* 0x006800004014783b */ /* 0x000e760000004200 */
[----:B-1----:R-:W-:Y:S01]  /*8720*/  HMMA.16816.F32 R32, R12, R20, R24 ;  /* 0x000000140c20723c */ /* 0x002fe20000001818 */
[----:B------:R-:W-:-:S02]  /*8730*/  IMAD.MOV.U32 R24, RZ, RZ, R99 ;  /* 0x000000ffff187224 */ /* 0x000fc400078e0063 */
[----:B------:R-:W-:Y:S02]  /*8740*/  IMAD.MOV.U32 R25, RZ, RZ, R97 ;  /* 0x000000ffff197224 */ /* 0x000fe400078e0061 */
[----:B------:R-:W-:Y:S02]  /*8750*/  IMAD.MOV.U32 R26, RZ, RZ, R98 ;  /* 0x000000ffff1a7224 */ /* 0x000fe400078e0062 */
[----:B------:R-:W-:Y:S01]  /*8760*/  IMAD.MOV.U32 R27, RZ, RZ, R96 ;  /* 0x000000ffff1b7224 */ /* 0x000fe200078e0060 */
[----:B------:R-:W-:Y:S01]  /*8770*/  HMMA.16816.F32 R20, R12, R22, R16 ;  /* 0x000000160c14723c */ /* 0x000fe20000001810 */
[----:B------:R-:W1:Y:S04]  /*8780*/  LDSM.16.MT88.4 R16, [R65+0x11000] ;  /* 0x011000004110783b */ /* 0x000e680000004200 */
[----:B------:R-:W2:Y:S03]  /*8790*/  LDSM.16.MT88.4 R12, [R7+0x1000] ;  /* 0x00100000070c783b */ /* 0x000ea60000004200 */
[----:B-1----:R-:W-:Y:S01]  /*87a0*/  HMMA.16816.F32 R164, R8, R16, R240 ;  /* 0x0000001008a4723c */ /* 0x002fe200000018f0 */
[----:B------:R-:W-:-:S02]  /*87b0*/  IMAD.MOV.U32 R241, RZ, RZ, R59 ;  /* 0x000000fffff17224 */ /* 0x000fc400078e003b */
[----:B------:R-:W-:Y:S02]  /*87c0*/  IMAD.MOV.U32 R243, RZ, RZ, R150 ;  /* 0x000000fffff37224 */ /* 0x000fe400078e0096 */
[----:B------:R-:W-:Y:S02]  /*87d0*/  IMAD.MOV.U32 R242, RZ, RZ, R39 ;  /* 0x000000fffff27224 */ /* 0x000fe400078e0027 */
[----:B------:R-:W-:Y:S01]  /*87e0*/  IMAD.MOV.U32 R240, RZ, RZ, R70 ;  /* 0x000000fffff07224 */ /* 0x000fe200078e0046 */
[----:B------:R-:W-:Y:S01]  /*87f0*/  HMMA.16816.F32 R56, R8, R18, R236 ;  /* 0x000000120838723c */ /* 0x000fe200000018ec */
[----:B------:R-:W1:Y:S01]  /*8800*/  LDSM.16.MT88.4 R16, [R64+0x1000] ;  /* 0x001000004010783b */ /* 0x000e620000004200 */
[----:B------:R-:W-:Y:S02]  /*8810*/  IMAD.MOV.U32 R238, RZ, RZ, R235 ;  /* 0x000000ffffee7224 */ /* 0x000fe400078e00eb */
[----:B------:R-:W-:Y:S02]  /*8820*/  IMAD.MOV.U32 R235, RZ, RZ, R37 ;  /* 0x000000ffffeb7224 */ /* 0x000fe400078e0025 */
[----:B------:R-:W-:-:S02]  /*8830*/  IMAD.MOV.U32 R237, RZ, RZ, R24 ;  /* 0x000000ffffed7224 */ /* 0x000fc400078e0018 */
[----:B--2---:R-:W-:Y:S01]  /*8840*/  HMMA.16816.F32 R148, R8, R12, R224 ;  /* 0x0000000c0894723c */ /* 0x004fe200000018e0 */
[----:B------:R-:W-:Y:S02]  /*8850*/  IMAD.MOV.U32 R236, RZ, RZ, R26 ;  /* 0x000000ffffec7224 */ /* 0x000fe400078e001a */
[----:B------:R-:W-:-:S05]  /*8860*/  IMAD.MOV.U32 R239, RZ, RZ, R27 ;  /* 0x000000ffffef7224 */ /* 0x000fca00078e001b */
[C---:B------:R-:W-:Y:S01]  /*8870*/  HMMA.16816.F32 R96, R8.reuse, R14, R220 ;  /* 0x0000000e0860723c */ /* 0x040fe200000018dc */
[----:B------:R-:W2:Y:S07]  /*8880*/  LDSM.16.MT88.4 R12, [R65+0x13000] ;  /* 0x01300000410c783b */ /* 0x000eae0000004200 */
[C---:B-1----:R-:W-:Y:S08]  /*8890*/  HMMA.16816.F32 R220, R8.reuse, R16, R216 ;  /* 0x0000001008dc723c */ /* 0x042ff000000018d8 */
[C---:B------:R-:W-:Y:S01]  /*88a0*/  HMMA.16816.F32 R224, R8.reuse, R18, R192 ;  /* 0x0000001208e0723c */ /* 0x040fe200000018c0 */
[----:B------:R-:W1:Y:S07]  /*88b0*/  LDSM.16.MT88.4 R16, [R7+0x3000] ;  /* 0x003000000710783b */ /* 0x000e6e0000004200 */
[C---:B--2---:R-:W-:Y:S08]  /*88c0*/  HMMA.16816.F32 R36, R8.reuse, R12, R180 ;  /* 0x0000000c0824723c */ /* 0x044ff000000018b4 */
[C---:B------:R-:W-:Y:S01]  /*88d0*/  HMMA.16816.F32 R28, R8.reuse, R14, R176 ;  /* 0x0000000e081c723c */ /* 0x040fe200000018b0 */
[----:B------:R-:W2:Y:S07]  /*88e0*/  LDSM.16.MT88.4 R12, [R64+0x3000] ;  /* 0x00300000400c783b */ /* 0x000eae0000004200 */
[C---:B-1----:R-:W-:Y:S01]  /*88f0*/  HMMA.16816.F32 R92, R8.reuse, R16, R160 ;  /* 0x00000010085c723c */ /* 0x042fe200000018a0 */
[----:B------:R-:W-:Y:S01]  /*8900*/  @!P3 HADD2 R252, -R170.H0_H0, -RZ.H0_H0 ;  /* 0xa00000ffaafcb230 */ /* 0x000fe20000000900 */
[----:B------:R-:W-:Y:S06]  /*8910*/  LDSM.16.MT88.4 R160, [R65+0x11800] ;  /* 0x0118000041a0783b */ /* 0x000fec0000004200 */
[C---:B------:R-:W-:Y:S01]  /*8920*/  HMMA.16816.F32 R136, R8.reuse, R18, R136 ;  /* 0x000000120888723c */ /* 0x040fe20000001888 */
[----:B------:R-:W1:Y:S07]  /*8930*/  LDSM.16.MT88.4 R16, [R65+0x15000] ;  /* 0x015000004110783b */ /* 0x000e6e0000004200 */
[C---:B--2---:R-:W-:Y:S08]  /*8940*/  HMMA.16816.F32 R192, R8.reuse, R12, R144 ;  /* 0x0000000c08c0723c */ /* 0x044ff00000001890 */
[----:B------:R-:W-:Y:S01]  /*8950*/  HMMA.16816.F32 R216, R8, R14, R120 ;  /* 0x0000000e08d8723c */ /* 0x000fe20000001878 */
[----:B------:R-:W2:Y:S01]  /*8960*/  LDSM.16.MT88.4 R12, [R7+0x5000] ;  /* 0x00500000070c783b */ /* 0x000ea20000004200 */
[----:B------:R-:W-:-:S02]  /*8970*/  IMAD.MOV.U32 R123, RZ, RZ, R243 ;  /* 0x000000ffff7b7224 */ /* 0x000fc400078e00f3 */
[----:B------:R-:W-:Y:S01]  /*8980*/  IMAD.MOV.U32 R243, RZ, RZ, R69 ;  /* 0x000000fffff37224 */ /* 0x000fe200078e0045 */
[----:B------:R-:W-:Y:S01]  /*8990*/  @!P3 PRMT R170, R252, 0x5410, RZ ;  /* 0x00005410fcaab816 */ /* 0x000fe200000000ff */
[----:B------:R-:W-:Y:S01]  /*89a0*/  IMAD.MOV.U32 R121, RZ, RZ, R71 ;  /* 0x000000ffff797224 */ /* 0x000fe200078e0047 */
[----:B------:R-:W-:Y:S01]  /*89b0*/  USHF.L.U32 UR31, UR31, 0x3, URZ ;  /* 0x000000031f1f7899 */ /* 0x000fe200080006ff */
[----:B------:R-:W-:Y:S01]  /*89c0*/  IMAD.MOV.U32 R120, RZ, RZ, R68 ;  /* 0x000000ffff787224 */ /* 0x000fe200078e0044 */
[----:B------:R-:W-:Y:S01]  /*89d0*/  LDSM.16.MT88.4 R144, [R7+0x1800] ;  /* 0x001800000790783b */ /* 0x000fe20000004200 */
[----:B------:R-:W-:Y:S01]  /*89e0*/  IMAD.MOV.U32 R122, RZ, RZ, R25 ;  /* 0x000000ffff7a7224 */ /* 0x000fe200078e0019 */
[C---:B-1----:R-:W-:Y:S08]  /*89f0*/  HMMA.16816.F32 R68, R8.reuse, R16, R140 ;  /* 0x000000100844723c */ /* 0x042ff0000000188c */
[C---:B------:R-:W-:Y:S01]  /*8a00*/  HMMA.16816.F32 R24, R8.reuse, R18, R116 ;  /* 0x000000120818723c */ /* 0x040fe20000001874 */
[----:B------:R-:W1:Y:S07]  /*8a10*/  LDSM.16.MT88.4 R16, [R64+0x5000] ;  /* 0x005000004010783b */ /* 0x000e6e0000004200 */
[C---:B--2---:R-:W-:Y:S01]  /*8a20*/  HMMA.16816.F32 R140, R8.reuse, R14, R88 ;  /* 0x0000000e088c723c */ /* 0x044fe20000001858 */
[----:B------:R2:W3:Y:S07]  /*8a30*/  LDL.LU.S16 R91, [R1] ;  /* 0x00000000015b7983 */ /* 0x0004ee0000300600 */
[----:B------:R-:W-:Y:S01]  /*8a40*/  HMMA.16816.F32 R116, R8, R12, R104 ;  /* 0x0000000c0874723c */ /* 0x000fe20000001868 */
[----:B------:R-:W-:Y:S01]  /*8a50*/  LDSM.16.MT88.4 R12, [R65+0x17000] ;  /* 0x01700000410c783b */ /* 0x000fe20000004200 */
[----:B------:R-:W-:Y:S01]  /*8a60*/  ISETP.LE.U32.AND P3, PT, R214, UR4, PT ;  /* 0x00000004d6007c0c */ /* 0x000fe2000bf63070 */
[----:B------:R-:W-:Y:S01]  /*8a70*/  FADD.FTZ R6, R6, R121 ;  /* 0x0000007906067221 */ /* 0x000fe20000010000 */
[----:B------:R-:W-:Y:S01]  /*8a80*/  FADD.FTZ R0, R0, R120 ;  /* 0x0000007800007221 */ /* 0x000fe20000010000 */
[----:B------:R-:W-:Y:S03]  /*8a90*/  STG.E.U16 desc[UR24][R212.64], R188 ;  /* 0x000000bcd4007986 */ /* 0x000fe6000c101518 */
[----:B------:R-:W-:Y:S01]  /*8aa0*/  HMMA.16816.F32 R164, R128, R160, R164 ;  /* 0x000000a080a4723c */ /* 0x000fe200000018a4 */
[----:B------:R-:W-:Y:S07]  /*8ab0*/  LDSM.16.MT88.4 R104, [R65+0x17800] ;  /* 0x017800004168783b */ /* 0x000fee0000004200 */
[C---:B-1----:R-:W-:Y:S08]  /*8ac0*/  HMMA.16816.F32 R180, R8.reuse, R16, R84 ;  /* 0x0000001008b4723c */ /* 0x042ff00000001854 */
[C---:B------:R-:W-:Y:S01]  /*8ad0*/  HMMA.16816.F32 R176, R8.reuse, R18, R72 ;  /* 0x0000001208b0723c */ /* 0x040fe20000001848 */
[----:B------:R-:W1:Y:S04]  /*8ae0*/  LDSM.16.MT88.4 R16, [R7+0x7000] ;  /* 0x007000000710783b */ /* 0x000e680000004200 */
[----:B------:R-:W4:Y:S03]  /*8af0*/  LDSM.16.MT88.4 R72, [R65+0x15800] ;  /* 0x015800004148783b */ /* 0x000f260000004200 */
[C---:B-1----:R-:W-:Y:S08]  /*8b00*/  HMMA.16816.F32 R60, R8.reuse, R16, R60 ;  /* 0x00000010083c723c */ /* 0x042ff0000000183c */
[----:B------:R-:W-:Y:S01]  /*8b10*/  HMMA.16816.F32 R16, R8, R18, R40 ;  /* 0x000000120810723c */ /* 0x000fe20000001828 */
[----:B------:R-:W1:Y:S07]  /*8b20*/  LDSM.16.MT88.4 R40, [R65+0x13800] ;  /* 0x013800004128783b */ /* 0x000e6e0000004200 */
[C---:B----4-:R-:W-:Y:S08]  /*8b30*/  HMMA.16816.F32 R68, R128.reuse, R72, R68 ;  /* 0x000000488044723c */ /* 0x050ff00000001844 */
[C---:B------:R-:W-:Y:S08]  /*8b40*/  HMMA.16816.F32 R72, R128.reuse, R74, R24 ;  /* 0x0000004a8048723c */ /* 0x040ff00000001818 */
[C---:B-1----:R-:W-:Y:S08]  /*8b50*/  HMMA.16816.F32 R36, R128.reuse, R40, R36 ;  /* 0x000000288024723c */ /* 0x042ff00000001824 */
[----:B------:R-:W-:Y:S01]  /*8b60*/  HMMA.16816.F32 R40, R128, R42, R28 ;  /* 0x0000002a8028723c */ /* 0x000fe2000000181c */
[----:B------:R2:W4:Y:S04]  /*8b70*/  LDL.LU.S16 R28, [R1+0xc] ;  /* 0x00000c00011c7983 */ /* 0x0005280000300600 */
[----:B------:R2:W2:Y:S01]  /*8b80*/  LDL.LU.S16 R27, [R1+0x8] ;  /* 0x00000800011b7983 */ /* 0x0004a20000300600 */
[----:B---3--:R-:W-:-:S05]  /*8b90*/  @!P5 HADD2 R91, -R172.H0_H0, -RZ.H0_H0 ;  /* 0xa00000ffac5bd230 */ /* 0x008fca0000000900 */
[----:B------:R-:W-:Y:S01]  /*8ba0*/  PRMT R26, R91, 0x7610, R26 ;  /* 0x000076105b1a7816 */ /* 0x000fe2000000001a */
[C---:B------:R-:W-:Y:S08]  /*8bb0*/  HMMA.16816.F32 R100, R8.reuse, R12, R100 ;  /* 0x0000000c0864723c */ /* 0x040ff00000001864 */
[----:B------:R-:W-:Y:S01]  /*8bc0*/  HMMA.16816.F32 R52, R8, R14, R52 ;  /* 0x0000000e0834723c */ /* 0x000fe20000001834 */
[----:B------:R-:W-:Y:S01]  /*8bd0*/  @!P5 PRMT R172, R26, 0x5410, RZ ;  /* 0x000054101aacd816 */ /* 0x000fe200000000ff */
[----:B------:R-:W1:Y:S04]  /*8be0*/  LDSM.16.MT88.4 R12, [R64+0x7000] ;  /* 0x00700000400c783b */ /* 0x000e680000004200 */
[----:B------:R3:W3:Y:S01]  /*8bf0*/  LDL.LU.S16 R26, [R1+0x4] ;  /* 0x00000400011a7983 */ /* 0x0006e20000300600 */
[----:B------:R-:W-:-:S02]  /*8c00*/  IMAD.MOV.U32 R87, RZ, RZ, R123 ;  /* 0x000000ffff577224 */ /* 0x000fc400078e007b */
[----:B------:R-:W-:Y:S01]  /*8c10*/  IMAD.MOV.U32 R86, RZ, RZ, R122 ;  /* 0x000000ffff567224 */ /* 0x000fe200078e007a */
[----:B------:R-:W4:Y:S01]  /*8c20*/  LDSM.16.MT88.4 R88, [R7+0x5800] ;  /* 0x005800000758783b */ /* 0x000f220000004200 */
[C---:B-1----:R-:W-:Y:S08]  /*8c30*/  HMMA.16816.F32 R20, R8.reuse, R14, R20 ;  /* 0x0000000e0814723c */ /* 0x042ff00000001814 */
[----:B------:R-:W-:Y:S01]  /*8c40*/  HMMA.16816.F32 R32, R8, R12, R32 ;  /* 0x0000000c0820723c */ /* 0x000fe20000001820 */
[----:B--2---:R-:W-:-:S02]  /*8c50*/  @P4 HADD2 R27, -R169.H0_H0, -RZ.H0_H0 ;  /* 0xa00000ffa91b4230 */ /* 0x004fc40000000900 */
[----:B---3--:R-:W-:-:S03]  /*8c60*/  @P6 HADD2 R26, -R168.H0_H0, -RZ.H0_H0 ;  /* 0xa00000ffa81a6230 */ /* 0x008fc60000000900 */
[----:B------:R-:W-:Y:S01]  /*8c70*/  PRMT R14, R27, 0x7610, R14 ;  /* 0x000076101b0e7816 */ /* 0x000fe2000000000e */
[----:B----4-:R-:W-:Y:S01]  /*8c80*/  @P1 HADD2 R28, -R171.H0_H0, -RZ.H0_H0 ;  /* 0xa00000ffab1c1230 */ /* 0x010fe20000000900 */
[----:B------:R-:W-:Y:S01]  /*8c90*/  ISETP.LE.U32.AND P5, PT, R66, UR4, PT ;  /* 0x0000000442007c0c */ /* 0x000fe2000bfa3070 */
[----:B------:R-:W-:Y:S01]  /*8ca0*/  FADD.FTZ R6, R87, R6 ;  /* 0x0000000657067221 */ /* 0x000fe20000010000 */
[----:B------:R-:W-:Y:S01]  /*8cb0*/  @P4 PRMT R169, R14, 0x5410, RZ ;  /* 0x000054100ea94816 */ /* 0x000fe200000000ff */
[----:B------:R-:W1:Y:S01]  /*8cc0*/  LDSM.16.MT88.4 R120, [R7+0x7800] ;  /* 0x007800000778783b */ /* 0x000e620000004200 */
[----:B------:R-:W-:-:S03]  /*8cd0*/  PRMT R11, R26, 0x7610, R11 ;  /* 0x000076101a0b7816 */ /* 0x000fc6000000000b */
[----:B------:R2:W3:Y:S01]  /*8ce0*/  LDL.LU.S16 R14, [R1+0x10] ;  /* 0x00001000010e7983 */ /* 0x0004e20000300600 */
[----:B------:R-:W-:-:S03]  /*8cf0*/  @P6 PRMT R168, R11, 0x5410, RZ ;  /* 0x000054100ba86816 */ /* 0x000fc600000000ff */
[----:B------:R2:W4:Y:S01]  /*8d00*/  LDL.LU.S16 R11, [R1+0x14] ;  /* 0x00001400010b7983 */ /* 0x0005220000300600 */
[----:B------:R-:W-:-:S04]  /*8d10*/  PRMT R25, R28, 0x7610, R25 ;  /* 0x000076101c197816 */ /* 0x000fc80000000019 */
[----:B------:R-:W-:Y:S02]  /*8d20*/  @P1 PRMT R171, R25, 0x5410, RZ ;  /* 0x0000541019ab1816 */ /* 0x000fe400000000ff */
[----:B------:R-:W-:Y:S01]  /*8d30*/  ISETP.LE.U32.AND P1, PT, R211, UR4, PT ;  /* 0x00000004d3007c0c */ /* 0x000fe2000bf23070 */
[----:B---3--:R-:W-:-:S05]  /*8d40*/  @!P3 HADD2 R14, -R127.H0_H0, -RZ.H0_H0 ;  /* 0xa00000ff7f0eb230 */ /* 0x008fca0000000900 */
[----:B------:R-:W-:-:S07]  /*8d50*/  PRMT R9, R14, 0x7610, R9 ;  /* 0x000076100e097816 */ /* 0x000fce0000000009 */
[----:B----4-:R-:W-:Y:S01]  /*8d60*/  @!P1 HADD2 R11, -R125.H0_H0, -RZ.H0_H0 ;  /* 0xa00000ff7d0b9230 */ /* 0x010fe20000000900 */
[----:B------:R-:W-:Y:S02]  /*8d70*/  @!P3 PRMT R127, R9, 0x5410, RZ ;  /* 0x00005410097fb816 */ /* 0x000fe400000000ff */
[----:B------:R2:W3:Y:S02]  /*8d80*/  LDL.LU.S16 R9, [R1+0x18] ;  /* 0x0000180001097983 */ /* 0x0004e40000300600 */
[----:B------:R-:W-:-:S04]  /*8d90*/  PRMT R4, R11, 0x7610, R4 ;  /* 0x000076100b047816 */ /* 0x000fc80000000004 */
[----:B------:R-:W-:Y:S02]  /*8da0*/  @!P1 PRMT R125, R4, 0x5410, RZ ;  /* 0x00005410047d9816 */ /* 0x000fe400000000ff */
[----:B------:R2:W4:Y:S01]  /*8db0*/  LDL.LU.S16 R4, [R1+0x1c] ;  /* 0x00001c0001047983 */ /* 0x0005220000300600 */
[----:B------:R-:W-:-:S13]  /*8dc0*/  ISETP.LE.U32.AND P6, PT, R215, UR4, PT ;  /* 0x00000004d7007c0c */ /* 0x000fda000bfc3070 */
[----:B---3--:R-:W-:-:S05]  /*8dd0*/  @!P6 HADD2 R9, -R124.H0_H0, -RZ.H0_H0 ;  /* 0xa00000ff7c09e230 */ /* 0x008fca0000000900 */
[----:B------:R-:W-:Y:S02]  /*8de0*/  PRMT R10, R9, 0x7610, R10 ;  /* 0x00007610090a7816 */ /* 0x000fe4000000000a */
[----:B------:R2:W3:Y:S01]  /*8df0*/  LDL.LU.S16 R9, [R1+0x20] ;  /* 0x0000200001097983 */ /* 0x0004e20000300600 */
[----:B----4-:R-:W-:-:S03]  /*8e00*/  @!P5 HADD2 R4, -R135.H0_H0, -RZ.H0_H0 ;  /* 0xa00000ff8704d230 */ /* 0x010fc60000000900 */
[----:B------:R2:W4:Y:S02]  /*8e10*/  LDL.LU.S16 R14, [R1+0x28] ;  /* 0x00002800010e7983 */ /* 0x0005240000300600 */
[----:B------:R-:W-:Y:S02]  /*8e20*/  PRMT R8, R4, 0x7610, R8 ;  /* 0x0000761004087816 */ /* 0x000fe40000000008 */
[----:B------:R-:W-:Y:S02]  /*8e30*/  LOP3.LUT R4, R247, 0xffff, RZ, 0xc0, !PT ;  /* 0x0000fffff7047812 */ /* 0x000fe400078ec0ff */
[----:B------:R-:W-:Y:S02]  /*8e40*/  @!P6 PRMT R124, R10, 0x5410, RZ ;  /* 0x000054100a7ce816 */ /* 0x000fe400000000ff */
[----:B------:R-:W-:Y:S02]  /*8e50*/  ISETP.LE.U32.AND P6, PT, R4, UR4, PT ;  /* 0x0000000404007c0c */ /* 0x000fe4000bfc3070 */
[----:B------:R2:W2:Y:S01]  /*8e60*/  LDL.LU.S16 R4, [R1+0x24] ;  /* 0x0000240001047983 */ /* 0x0004a20000300600 */
[----:B------:R-:W-:-:S02]  /*8e70*/  ISETP.GT.U32.AND P4, PT, R228, UR4, PT ;  /* 0x00000004e4007c0c */ /* 0x000fc4000bf84070 */
[----:B------:R-:W-:Y:S02]  /*8e80*/  ISETP.GT.U32.AND P3, PT, R229, UR4, PT ;  /* 0x00000004e5007c0c */ /* 0x000fe4000bf64070 */
[----:B------:R-:W-:Y:S01]  /*8e90*/  ISETP.GT.U32.AND P1, PT, R230, UR4, PT ;  /* 0x00000004e6007c0c */ /* 0x000fe2000bf24070 */
[----:B------:R-:W-:-:S08]  /*8ea0*/  FADD.FTZ R6, R237, R6 ;  /* 0x00000006ed067221 */ /* 0x000fd00000010000 */
[----:B---3--:R-:W-:Y:S02]  /*8eb0*/  @P4 HADD2 R9, -R134.H0_H0, -RZ.H0_H0 ;  /* 0xa00000ff86094230 */ /* 0x008fe40000000900 */
[----:B----4-:R-:W-:-:S03]  /*8ec0*/  @P3 HADD2 R14, -R133.H0_H0, -RZ.H0_H0 ;  /* 0xa00000ff850e3230 */ /* 0x010fc60000000900 */
[----:B------:R-:W-:Y:S02]  /*8ed0*/  PRMT R15, R9, 0x7610, R15 ;  /* 0x00007610090f7816 */ /* 0x000fe4000000000f */
[----:B------:R-:W-:Y:S02]  /*8ee0*/  PRMT R13, R14, 0x7610, R13 ;  /* 0x000076100e0d7816 */ /* 0x000fe4000000000d */
[----:B------:R-:W-:Y:S02]  /*8ef0*/  @P4 PRMT R134, R15, 0x5410, RZ ;  /* 0x000054100f864816 */ /* 0x000fe400000000ff */
[----:B------:R3:W4:Y:S01]  /*8f00*/  LDL.LU.S16 R15, [R1+0x38] ;  /* 0x00003800010f7983 */ /* 0x0007220000300600 */
[----:B------:R-:W-:Y:S01]  /*8f10*/  @P3 PRMT R133, R13, 0x5410, RZ ;  /* 0x000054100d853816 */ /* 0x000fe200000000ff */
[----:B--2---:R-:W-:Y:S02]  /*8f20*/  @P1 HADD2 R4, -R132.H0_H0, -RZ.H0_H0 ;  /* 0xa00000ff84041230 */ /* 0x004fe40000000900 */
[----:B------:R3:W2:Y:S04]  /*8f30*/  LDL.LU.S16 R14, [R1+0x30] ;  /* 0x00003000010e7983 */ /* 0x0006a80000300600 */
[----:B------:R3:W3:Y:S01]  /*8f40*/  LDL.LU.S16 R13, [R1+0x2c] ;  /* 0x00002c00010d7983 */ /* 0x0006e20000300600 */
[----:B------:R-:W-:Y:S01]  /*8f50*/  PRMT R24, R4, 0x7610, R24 ;  /* 0x0000761004187816 */ /* 0x000fe20000000018 */
[----:B------:R-:W-:-:S02]  /*8f60*/  FADD.FTZ R4, R238, R6 ;  /* 0x00000006ee047221 */ /* 0x000fc40000010000 */
[----:B------:R1:W2:Y:S01]  /*8f70*/  LDL.LU.S16 R6, [R1+0x40] ;  /* 0x0000400001067983 */ /* 0x0002a20000300600 */
[----:B------:R-:W-:-:S04]  /*8f80*/  FADD.FTZ R0, R86, R0 ;  /* 0x0000000056007221 */ /* 0x000fc80000010000 */
[----:B------:R-:W-:-:S04]  /*8f90*/  FADD.FTZ R0, R236, R0 ;  /* 0x00000000ec007221 */ /* 0x000fc80000010000 */
[----:B------:R-:W-:Y:S01]  /*8fa0*/  FADD.FTZ R5, R5, R0 ;  /* 0x0000000005057221 */ /* 0x000fe20000010000 */
[----:B------:R-:W-:Y:S02]  /*8fb0*/  LOP3.LUT R0, R233, 0xffff, RZ, 0xc0, !PT ;  /* 0x0000ffffe9007812 */ /* 0x000fe400078ec0ff */
[----:B------:R-:W-:Y:S02]  /*8fc0*/  @!P5 PRMT R135, R8, 0x5410, RZ ;  /* 0x000054100887d816 */ /* 0x000fe400000000ff */
[----:B------:R-:W-:Y:S01]  /*8fd0*/  ISETP.LE.U32.AND P5, PT, R0, UR4, PT ;  /* 0x0000000400007c0c */ /* 0x000fe2000bfa3070 */
[----:B------:R-:W-:Y:S01]  /*8fe0*/  FADD.FTZ R5, R239, R5 ;  /* 0x00000005ef057221 */ /* 0x000fe20000010000 */
[----:B------:R-:W-:Y:S01]  /*8ff0*/  LOP3.LUT R0, R232, 0xffff, RZ, 0xc0, !PT ;  /* 0x0000ffffe8007812 */ /* 0x000fe200078ec0ff */
[C---:B------:R-:W-:Y:S08]  /*9000*/  HMMA.16816.F32 R84, R128.reuse, R88, R116 ;  /* 0x000000588054723c */ /* 0x040ff00000001874 */
[C---:B------:R-:W-:Y:S01]  /*9010*/  HMMA.16816.F32 R160, R128.reuse, R162, R56 ;  /* 0x000000a280a0723c */ /* 0x040fe20000001838 */
[----:B------:R-:W-:Y:S01]  /*9020*/  ISETP.LE.U32.AND P4, PT, R0, UR4, PT ;  /* 0x0000000400007c0c */ /* 0x000fe2000bf83070 */
[----:B------:R-:W-:Y:S01]  /*9030*/  FADD.FTZ R5, R241, R5 ;  /* 0x00000005f1057221 */ /* 0x000fe20000010000 */
[----:B------:R-:W-:Y:S01]  /*9040*/  LOP3.LUT R0, R231, 0xffff, RZ, 0xc0, !PT ;  /* 0x0000ffffe7007812 */ /* 0x000fe200078ec0ff */
[----:B------:R2:W2:Y:S03]  /*9050*/  LDSM.16.MT88.4 R56, [R7+0x3800] ;  /* 0x003800000738783b */ /* 0x0004a60000004200 */
[----:B------:R-:W-:Y:S01]  /*9060*/  ISETP.LE.U32.AND P3, PT, R0, UR4, PT ;  /* 0x0000000400007c0c */ /* 0x000fe2000bf63070 */
[----:B------:R-:W-:Y:S01]  /*9070*/  FADD.FTZ R0, R240, R4 ;  /* 0x00000004f0007221 */ /* 0x000fe20000010000 */
[----:B-1----:R-:W-:Y:S01]  /*9080*/  HMMA.16816.F32 R116, R128, R120, R60 ;  /* 0x000000788074723c */ /* 0x002fe2000000183c */
[----:B------:R-:W-:Y:S01]  /*9090*/  @P1 PRMT R132, R24, 0x5410, RZ ;  /* 0x0000541018841816 */ /* 0x000fe200000000ff */
[----:B------:R-:W1:Y:S01]  /*90a0*/  LDSM.16.MT88.4 R8, [R64+0x3800] ;  /* 0x003800004008783b */ /* 0x000e620000004200 */
[----:B------:R-:W-:-:S05]  /*90b0*/  FADD.FTZ R0, R242, R0 ;  /* 0x00000000f2007221 */ /* 0x000fca0000010000 */
[----:B------:R-:W-:Y:S01]  /*90c0*/  HMMA.16816.F32 R120, R128, R122, R16 ;  /* 0x0000007a8078723c */ /* 0x000fe20000001810 */
[----:B----4-:R-:W-:Y:S02]  /*90d0*/  @!P6 HADD2 R15, -R197.H0_H0, -RZ.H0_H0 ;  /* 0xa00000ffc50fe230 */ /* 0x010fe40000000900 */
[----:B---3--:R-:W-:Y:S02]  /*90e0*/  @!P4 HADD2 R13, -R174.H0_H0, -RZ.H0_H0 ;  /* 0xa00000ffae0dc230 */ /* 0x008fe40000000900 */
[----:B--2---:R-:W-:-:S03]  /*90f0*/  @!P5 HADD2 R14, -R202.H0_H0, -RZ.H0_H0 ;  /* 0xa00000ffca0ed230 */ /* 0x004fc60000000900 */
[----:B------:R-:W-:Y:S01]  /*9100*/  PRMT R4, R13, 0x7610, R4 ;  /* 0x000076100d047816 */ /* 0x000fe20000000004 */
[----:B------:R-:W-:Y:S01]  /*9110*/  @!P3 HADD2 R6, -R126.H0_H0, -RZ.H0_H0 ;  /* 0xa00000ff7e06b230 */ /* 0x000fe20000000900 */
[----:B------:R-:W-:Y:S02]  /*9120*/  PRMT R12, R15, 0x7610, R12 ;  /* 0x000076100f0c7816 */ /* 0x000fe4000000000c */
[----:B------:R-:W-:Y:S01]  /*9130*/  @!P4 PRMT R174, R4, 0x5410, RZ ;  /* 0x0000541004aec816 */ /* 0x000fe200000000ff */
[----:B------:R-:W-:Y:S01]  /*9140*/  IMAD.U32 R4, RZ, RZ, UR31 ;  /* 0x0000001fff047e24 */ /* 0x000fe2000f8e00ff */
[----:B------:R-:W-:Y:S02]  /*9150*/  PRMT R7, R14, 0x7610, R7 ;  /* 0x000076100e077816 */ /* 0x000fe40000000007 */
[----:B------:R-:W-:Y:S01]  /*9160*/  PRMT R16, R6, 0x7610, R16 ;  /* 0x0000761006107816 */ /* 0x000fe20000000010 */
[----:B------:R-:W-:Y:S01]  /*9170*/  FADD.FTZ R6, R243, R5 ;  /* 0x00000005f3067221 */ /* 0x000fe20000010000 */
[----:B------:R-:W-:Y:S01]  /*9180*/  @!P6 PRMT R197, R12, 0x5410, RZ ;  /* 0x000054100cc5e816 */ /* 0x000fe200000000ff */
[----:B------:R-:W-:Y:S01]  /*9190*/  IMAD.WIDE R4, R4, 0x2, R212 ;  /* 0x0000000204047825 */ /* 0x000fe200078e02d4 */
[----:B------:R-:W-:-:S03]  /*91a0*/  @!P5 PRMT R202, R7, 0x5410, RZ ;  /* 0x0000541007cad816 */ /* 0x000fc600000000ff */
[----:B------:R-:W-:Y:S01]  /*91b0*/  FADD.FTZ R7, R251, R0 ;  /* 0x00000000fb077221 */ /* 0x000fe20000010000 */
[----:B------:R-:W-:Y:S01]  /*91c0*/  FADD.FTZ R0, R250, R6 ;  /* 0x00000006fa007221 */ /* 0x000fe20000010000 */
[----:B------:R-:W-:Y:S02]  /*91d0*/  STG.E.U16 desc[UR24][R212.64+0x2], R197 ;  /* 0x000002c5d4007986 */ /* 0x000fe4000c101518 */
[----:B------:R-:W-:Y:S02]  /*91e0*/  FADD.FTZ R6, R248, R7 ;  /* 0x00000007f8067221 */ /* 0x000fe40000010000 */
[----:B------:R-:W-:Y:S01]  /*91f0*/  STG.E.U16 desc[UR24][R4.64], R196 ;  /* 0x000000c404007986 */ /* 0x000fe2000c101518 */
[----:B------:R-:W-:-:S03]  /*9200*/  FADD.FTZ R0, R249, R0 ;  /* 0x00000000f9007221 */ /* 0x000fc60000010000 */
[----:B------:R-:W-:Y:S04]  /*9210*/  STG.E.U16 desc[UR24][R4.64+0x2], R190 ;  /* 0x000002be04007986 */ /* 0x000fe8000c101518 */
[----:B------:R-:W-:Y:S04]  /*9220*/  STG.E.U16 desc[UR24][R212.64+0x10], R201 ;  /* 0x000010c9d4007986 */ /* 0x000fe8000c101518 */
[----:B------:R-:W-:Y:S04]  /*9230*/  STG.E.U16 desc[UR24][R212.64+0x12], R199 ;  /* 0x000012c7d4007986 */ /* 0x000fe8000c101518 */
[----:B------:R-:W-:Y:S04]  /*9240*/  STG.E.U16 desc[UR24][R4.64+0x12], R200 ;  /* 0x000012c804007986 */ /* 0x000fe8000c101518 */
[----:B------:R-:W-:Y:S01]  /*9250*/  STG.E.U16 desc[UR24][R4.64+0x10], R198 ;  /* 0x000010c604007986 */ /* 0x000fe2000c101518 */
[----:B------:R-:W-:-:S03]  /*9260*/  @!P3 PRMT R126, R16, 0x5410, RZ ;  /* 0x00005410107eb816 */ /* 0x000fc600000000ff */
[----:B------:R-:W-:Y:S01]  /*9270*/  STG.E.U16 desc[UR24][R212.64+0x20], R203 ;  /* 0x000020cbd4007986 */ /* 0x000fe2000c101518 */
[----:B------:R-:W-:-:S03]  /*9280*/  FADD.FTZ R6, R67, R6 ;  /* 0x0000000643067221 */ /* 0x000fc60000010000 */
[----:B------:R-:W-:Y:S01]  /*9290*/  STG.E.U16 desc[UR24][R212.64+0x22], R202 ;  /* 0x000022cad4007986 */ /* 0x000fe2000c101518 */
[----:B------:R-:W-:-:S03]  /*92a0*/  FADD.FTZ R0, R246, R0 ;  /* 0x00000000f6007221 */ /* 0x000fc60000010000 */
        /* <DEDUP_REMOVED lines=22> */
[----:B------:R-:W-:Y:S04]  /*9410*/  STG.E.U16 desc[UR24][R212.64+0x72], R134 ;  /* 0x00007286d4007986 */ /* 0x000fe8000c101518 */
[----:B------:R-:W-:Y:S04]  /*9420*/  STG.E.U16 desc[UR24][R4.64+0x70], R133 ;  /* 0x0000708504007986 */ /* 0x000fe8000c101518 */
[----:B------:R2:W-:Y:S01]  /*9430*/  STG.E.U16 desc[UR24][R4.64+0x72], R132 ;  /* 0x0000728404007986 */ /* 0x0005e2000c101518 */
[----:B------:R-:W-:Y:S03]  /*9440*/  HMMA.16816.F32 R100, R128, R104, R100 ;  /* 0x000000688064723c */ /* 0x000fe60000001864 */
[----:B------:R-:W3:Y:S01]  /*9450*/  LDSM.16.MT88.4 R12, [R64+0x7800] ;  /* 0x00780000400c783b */ /* 0x000ee20000004200 */
[----:B--2---:R-:W-:Y:S01]  /*9460*/  FADD.FTZ R4, R245, R0 ;  /* 0x00000000f5047221 */ /* 0x004fe20000010000 */
[----:B------:R-:W-:-:S03]  /*9470*/  FADD.FTZ R0, R207, R6 ;  /* 0x00000006cf007221 */ /* 0x000fc60000010000 */
[----:B------:R-:W-:Y:S01]  /*9480*/  FADD.FTZ R239, R234, R4 ;  /* 0x00000004eaef7221 */ /* 0x000fe20000010000 */
[----:B------:R-:W-:-:S03]  /*9490*/  FADD.FTZ R0, R210, R0 ;  /* 0x00000000d2007221 */ /* 0x000fc60000010000 */
[----:B------:R-:W-:Y:S01]  /*94a0*/  FADD.FTZ R239, R204, R239 ;  /* 0x000000efccef7221 */ /* 0x000fe20000010000 */
[----:B------:R-:W-:Y:S02]  /*94b0*/  FADD.FTZ R238, R206, R0 ;  /* 0x00000000ceee7221 */ /* 0x000fe40000010000 */
[----:B------:R2:W5:Y:S01]  /*94c0*/  LDL.LU R206, [R1+0x88] ;  /* 0x0000880001ce7983 */ /* 0x0005620000300800 */
[----:B------:R-:W-:-:S03]  /*94d0*/  FADD.FTZ R239, R205, R239 ;  /* 0x000000efcdef7221 */ /* 0x000fc60000010000 */
[----:B------:R2:W5:Y:S01]  /*94e0*/  LDL.LU R205, [R1+0x84] ;  /* 0x0000840001cd7983 */ /* 0x0005620000300800 */
[C---:B------:R-:W-:Y:S08]  /*94f0*/  HMMA.16816.F32 R104, R128.reuse, R106, R52 ;  /* 0x0000006a8068723c */ /* 0x040ff00000001834 */
[C---:B------:R-:W-:Y:S08]  /*9500*/  HMMA.16816.F32 R148, R128.reuse, R144, R148 ;  /* 0x000000908094723c */ /* 0x040ff00000001894 */
[C---:B------:R-:W-:Y:S08]  /*9510*/  HMMA.16816.F32 R52, R128.reuse, R56, R92 ;  /* 0x000000388034723c */ /* 0x040ff0000000185c */
[C---:B------:R-:W-:Y:S01]  /*9520*/  HMMA.16816.F32 R144, R128.reuse, R146, R96 ;  /* 0x000000928090723c */ /* 0x040fe20000001860 */
[----:B------:R-:W4:Y:S07]  /*9530*/  LDSM.16.MT88.4 R96, [R64+0x5800] ;  /* 0x005800004060783b */ /* 0x000f2e0000004200 */
[----:B------:R-:W-:Y:S01]  /*9540*/  HMMA.16816.F32 R56, R128, R58, R136 ;  /* 0x0000003a8038723c */ /* 0x000fe20000001888 */
[----:B------:R3:W2:Y:S01]  /*9550*/  LDSM.16.MT88.4 R136, [R64+0x1800] ;  /* 0x001800004088783b */ /* 0x0006a20000004200 */
[----:B------:R-:W-:-:S02]  /*9560*/  FADD.FTZ R238, R208, R238 ;  /* 0x000000eed0ee7221 */ /* 0x000fc40000010000 */
[----:B------:R-:W2:Y:S04]  /*9570*/  S2R R208, SR_TID.X ;  /* 0x0000000000d07919 */ /* 0x000ea80000002100 */
[C---:B------:R-:W-:Y:S08]  /*9580*/  HMMA.16816.F32 R88, R128.reuse, R90, R140 ;  /* 0x0000005a8058723c */ /* 0x040ff0000000188c */
[C---:B-1----:R-:W-:Y:S08]  /*9590*/  HMMA.16816.F32 R60, R128.reuse, R8, R192 ;  /* 0x00000008803c723c */ /* 0x042ff000000018c0 */
[C---:B---3--:R-:W-:Y:S08]  /*95a0*/  HMMA.16816.F32 R64, R128.reuse, R10, R216 ;  /* 0x0000000a8040723c */ /* 0x048ff000000018d8 */
[C---:B------:R-:W-:Y:S08]  /*95b0*/  HMMA.16816.F32 R124, R128.reuse, R12, R32 ;  /* 0x0000000c807c723c */ /* 0x040ff00000001820 */
[C---:B----4-:R-:W-:Y:S08]  /*95c0*/  HMMA.16816.F32 R92, R128.reuse, R96, R180 ;  /* 0x00000060805c723c */ /* 0x050ff000000018b4 */
[C---:B--2---:R-:W-:Y:S08]  /*95d0*/  HMMA.16816.F32 R140, R128.reuse, R136, R220 ;  /* 0x00000088808c723c */ /* 0x044ff000000018dc */
[C---:B------:R-:W-:Y:S08]  /*95e0*/  HMMA.16816.F32 R136, R128.reuse, R138, R224 ;  /* 0x0000008a8088723c */ /* 0x040ff000000018e0 */
[C---:B------:R-:W-:Y:S08]  /*95f0*/  HMMA.16816.F32 R96, R128.reuse, R98, R176 ;  /* 0x000000628060723c */ /* 0x040ff000000018b0 */
[----:B------:R-:W-:Y:S01]  /*9600*/  HMMA.16816.F32 R128, R128, R14, R20 ;  /* 0x0000000e8080723c */ /* 0x000fe20000001814 */
[----:B------:R-:W-:-:S04]  /*9610*/  NOP ;  /* 0x0000000000007918 */ /* 0x000fc80000000000 */
[----:B------:R-:W-:-:S15]  /*9620*/  BRA.U !UP1, `(.L_x_1048) ;  /* 0x0000005d09c47547 */ /* 0x000fde000b800000 */
[----:B------:R-:W2:Y:S01]  /*9630*/  LDL.LU R204, [R1+0x44] ;  /* 0x0000440001cc7983 */ /* 0x000ea20000300800 */
[C---:B------:R-:W-:Y:S01]  /*9640*/  IMAD.SHL.U32 R6, R208.reuse, 0x40, RZ ;  /* 0x00000040d0067824 */ /* 0x040fe200078e00ff */
[--C-:B------:R-:W-:Y:S01]  /*9650*/  SHF.R.U32.HI R7, RZ, 0x2, R208.reuse ;  /* 0x00000002ff077819 */ /* 0x100fe200000116d0 */
[----:B------:R-:W-:Y:S01]  /*9660*/  IMAD.SHL.U32 R4, R208, 0x8, RZ ;  /* 0x00000008d0047824 */ /* 0x000fe200078e00ff */
[----:B------:R-:W-:Y:S01]  /*9670*/  SHF.R.U32.HI R200, RZ, 0x1, R208 ;  /* 0x00000001ffc87819 */ /* 0x000fe200000116d0 */
[----:B------:R-:W-:Y:S01]  /*9680*/  IMAD.U32 R5, RZ, RZ, UR21 ;  /* 0x00000015ff057e24 */ /* 0x000fe2000f8e00ff */
[----:B------:R-:W-:Y:S01]  /*9690*/  LOP3.LUT R0, R6, 0x1c0, RZ, 0xc0, !PT ;  /* 0x000001c006007812 */ /* 0x000fe200078ec0ff */
[----:B------:R-:W-:Y:S01]  /*96a0*/  IMAD.SHL.U32 R209, R208, 0x40, RZ ;  /* 0x00000040d0d17824 */ /* 0x000fe200078e00ff */
[----:B------:R-:W-:Y:S01]  /*96b0*/  LOP3.LUT R7, R7, 0x7, RZ, 0xc0, !PT ;  /* 0x0000000707077812 */ /* 0x000fe200078ec0ff */
[----:B------:R-:W-:Y:S01]  /*96c0*/  IMAD.U32 R216, RZ, RZ, UR23 ;  /* 0x00000017ffd87e24 */ /* 0x000fe2000f8e00ff */
[----:B------:R-:W-:Y:S01]  /*96d0*/  LOP3.LUT R0, R0, 0x38, R4, 0xf8, !PT ;  /* 0x0000003800007812 */ /* 0x000fe200078ef804 */
[----:B------:R-:W1:Y:S01]  /*96e0*/  S2UR UR5, SR_CgaCtaId ;  /* 0x00000000000579c3 */ /* 0x000e620000008800 */
[----:B------:R-:W-:Y:S01]  /*96f0*/  LOP3.LUT R207, R209, 0x1c0, RZ, 0xc0, !PT ;  /* 0x000001c0d1cf7812 */ /* 0x000fe200078ec0ff */
[----:B------:R-:W3:Y:S01]  /*9700*/  LDCU UR4, c[0x0][0x440] ;  /* 0x00008800ff0477ac */ /* 0x000ee20008000800 */
[----:B------:R-:W-:Y:S01]  /*9710*/  LOP3.LUT R200, R0, 0x8, R200, 0x78, !PT ;  /* 0x0000000800c87812 */ /* 0x000fe200078e78c8 */
[----:B------:R-:W-:Y:S01]  /*9720*/  IMAD.U32 R0, RZ, RZ, UR22 ;  /* 0x00000016ff007e24 */ /* 0x000fe2000f8e00ff */
[----:B------:R-:W-:Y:S01]  /*9730*/  LOP3.LUT R207, R207, 0x38, R4, 0xf8, !PT ;  /* 0x00000038cfcf7812 */ /* 0x000fe200078ef804 */
[----:B------:R-:W4:Y:S01]  /*9740*/  LDCU UR11, c[0x0][0x448] ;  /* 0x00008900ff0b77ac */ /* 0x000f220008000800 */
[----:B------:R-:W-:Y:S01]  /*9750*/  IMAD.MOV.U32 R132, RZ, RZ, R2 ;  /* 0x000000ffff847224 */ /* 0x000fe200078e0002 */
[----:B------:R-:W4:Y:S01]  /*9760*/  LDC R214, c[0x0][0x4f8] ;  /* 0x00013e00ffd67b82 */ /* 0x000f220000000800 */
[----:B------:R-:W-:Y:S01]  /*9770*/  LOP3.LUT R201, R207, 0x8, R208, 0x78, !PT ;  /* 0x00000008cfc97812 */ /* 0x000fe200078e78d0 */
[----:B------:R-:W-:Y:S01]  /*9780*/  UMOV UR6, 0x400 ;  /* 0x0000040000067882 */ /* 0x000fe20000000000 */
[----:B------:R-:W-:Y:S01]  /*9790*/  LOP3.LUT R2, R4, 0x1f8, RZ, 0xc0, !PT ;  /* 0x000001f804027812 */ /* 0x000fe200078ec0ff */
[----:B------:R-:W-:Y:S01]  /*97a0*/  IMAD.MOV.U32 R202, RZ, RZ, 0x20 ;  /* 0x00000020ffca7424 */ /* 0x000fe200078e00ff */
[----:B------:R-:W-:Y:S01]  /*97b0*/  LOP3.LUT R200, R200, 0x200, R6, 0xf8, !PT ;  /* 0x00000200c8c87812 */ /* 0x000fe200078ef806 */
[----:B------:R-:W-:Y:S01]  /*97c0*/  UIADD3 UR10, UPT, UPT, UR22, 0x3f, URZ ;  /* 0x0000003f160a7890 */ /* 0x000fe2000fffe0ff */
[----:B------:R-:W-:Y:S01]  /*97d0*/  LOP3.LUT R2, R2, 0x38, R208, 0x78, !PT ;  /* 0x0000003802027812 */ /* 0x000fe200078e78d0 */
[----:B------:R-:W4:Y:S01]  /*97e0*/  LDC.64 R240, c[0x0][0x3c0] ;  /* 0x0000f000fff07b82 */ /* 0x000f220000000a00 */
[----:B------:R-:W-:Y:S01]  /*97f0*/  SEL R202, R202, 0xffffffe0, !P2 ;  /* 0xffffffe0caca7807 */ /* 0x000fe20005000000 */
[----:B------:R-:W-:Y:S01]  /*9800*/  IMAD.MOV.U32 R210, RZ, RZ, 0x40 ;  /* 0x00000040ffd27424 */ /* 0x000fe200078e00ff */
[----:B------:R-:W-:Y:S01]  /*9810*/  LOP3.LUT R2, R2, 0x1e00, R4, 0xf8, !PT ;  /* 0x00001e0002027812 */ /* 0x000fe200078ef804 */
[----:B------:R-:W2:Y:S01]  /*9820*/  LDCU UR9, c[0x0][0x440] ;  /* 0x00008800ff0977ac */ /* 0x000ea20008000800 */
[----:B------:R-:W-:-:S02]  /*9830*/  LOP3.LUT P0, RZ, R208, 0x2, RZ, 0xc0, !PT ;  /* 0x00000002d0ff7812 */ /* 0x000fc4000780c0ff */
[----:B------:R-:W-:Y:S01]  /*9840*/  LOP3.LUT R8, R4, 0x38, RZ, 0xc0, !PT ;  /* 0x0000003804087812 */ /* 0x000fe200078ec0ff */
[----:B-1----:R-:W-:Y:S01]  /*9850*/  ULEA UR5, UR5, UR6, 0x18 ;  /* 0x0000000605057291 */ /* 0x002fe2000f8ec0ff */
[----:B------:R-:W1:Y:S02]  /*9860*/  LDCU.U8 UR8, c[0x0][0x4f8] ;  /* 0x00009f00ff0877ac */ /* 0x000e640008000000 */
[----:B---3--:R-:W-:-:S03]  /*9870*/  ISETP.GE.AND P1, PT, R8, UR4, PT ;  /* 0x0000000408007c0c */ /* 0x008fc6000bf26270 */
[----:B------:R-:W-:Y:S01]  /*9880*/  LEA R200, R200, UR5, 0x1 ;  /* 0x00000005c8c87c11 */ /* 0x000fe2000f8e08ff */
[----:B------:R-:W3:Y:S01]  /*9890*/  LDCU UR4, c[0x0][0x45c] ;  /* 0x00008b80ff0477ac */ /* 0x000ee20008000800 */
[----:B----4-:R-:W-:Y:S02]  /*98a0*/  LOP3.LUT R214, R214, 0xff, RZ, 0xc0, !PT ;  /* 0x000000ffd6d67812 */ /* 0x010fe400078ec0ff */
[----:B------:R-:W-:Y:S01]  /*98b0*/  LEA R211, R2, UR5, 0x1 ;  /* 0x0000000502d37c11 */ /* 0x000fe2000f8e08ff */
[----:B------:R-:W-:Y:S01]  /*98c0*/  IMAD.IADD R202, R202, 0x1, R200 ;  /* 0x00000001caca7824 */ /* 0x000fe200078e02c8 */
[----:B------:R-:W-:Y:S01]  /*98d0*/  ULEA.HI UR10, UR10, 0xfffffffe, URZ, 0x1a ;  /* 0xfffffffe0a0a7891 */ /* 0x000fe2000f8fd0ff */
[----:B------:R-:W-:Y:S01]  /*98e0*/  IMAD R214, R214, 0x10000, R214 ;  /* 0x00010000d6d67824 */ /* 0x000fe200078e02d6 */
[----:B------:R-:W-:Y:S01]  /*98f0*/  USHF.L.U32 UR6, UR11, 0x3, URZ ;  /* 0x000000030b067899 */ /* 0x000fe200080006ff */
[----:B------:R-:W-:Y:S01]  /*9900*/  VIADD R2, R200, 0x10000 ;  /* 0x00010000c8027836 */ /* 0x000fe20000000000 */
[C---:B------:R-:W-:Y:S01]  /*9910*/  SHF.L.U64.HI R6, R240.reuse, 0x4, R241 ;  /* 0x00000004f0067819 */ /* 0x040fe200000102f1 */
[----:B------:R-:W-:-:S02]  /*9920*/  IMAD.SHL.U32 R4, R240, 0x10, RZ ;  /* 0x00000010f0047824 */ /* 0x000fc400078e00ff */
[----:B--2---:R-:W-:Y:S02]  /*9930*/  IMAD R5, R5, 0x40, R204 ;  /* 0x0000004005057824 */ /* 0x004fe400078e02cc */
[----:B------:R-:W-:Y:S02]  /*9940*/  IMAD.MOV.U32 R204, RZ, RZ, 0x20 ;  /* 0x00000020ffcc7424 */ /* 0x000fe400078e00ff */
[----:B------:R-:W-:-:S03]  /*9950*/  IMAD.IADD R5, R7, 0x1, R5 ;  /* 0x0000000107057824 */ /* 0x000fc600078e0205 */
[----:B------:R-:W-:Y:S01]  /*9960*/  SEL R204, R204, 0xffffffe0, !P0 ;  /* 0xffffffe0cccc7807 */ /* 0x000fe20004000000 */
[----:B------:R-:W-:Y:S01]  /*9970*/  VIADD R215, R5, UR22 ;  /* 0x0000001605d77c36 */ /* 0x000fe20008000000 */
[----:B------:R-:W-:-:S04]  /*9980*/  IADD3 R0, PT, PT, R0, -UR23, R5 ;  /* 0x8000001700007c10 */ /* 0x000fc8000fffe005 */
[----:B------:R-:W-:Y:S02]  /*9990*/  IADD3 R216, PT, PT, R0, 0x8, R216 ;  /* 0x0000000800d87810 */ /* 0x000fe40007ffe0d8 */
[----:B------:R-:W-:-:S05]  /*99a0*/  LOP3.LUT R0, R209, 0x400, RZ, 0xc0, !PT ;  /* 0x00000400d1007812 */ /* 0x000fca00078ec0ff */
[----:B------:R-:W-:Y:S02]  /*99b0*/  IMAD R201, R201, 0x2, R0 ;  /* 0x00000002c9c97824 */ /* 0x000fe400078e0200 */
[----:B------:R-:W-:Y:S02]  /*99c0*/  IMAD.MOV.U32 R0, RZ, RZ, R3 ;  /* 0x000000ffff007224 */ /* 0x000fe400078e0003 */
[----:B------:R-:W-:-:S05]  /*99d0*/  IMAD.SHL.U32 R3, R208, 0x2, RZ ;  /* 0x00000002d0037824 */ /* 0x000fca00078e00ff */
[----:B------:R-:W-:-:S05]  /*99e0*/  LOP3.LUT R3, R3, 0x6, RZ, 0xc0, !PT ;  /* 0x0000000603037812 */ /* 0x000fca00078ec0ff */
[----:B------:R-:W-:-:S05]  /*99f0*/  VIADD R3, R3, UR23 ;  /* 0x0000001703037c36 */ /* 0x000fca0008000000 */
[----:B------:R2:W-:Y:S01]  /*9a00*/  STL [R1+0x80], R3 ;  /* 0x0000800301007387 */ /* 0x0005e20000100800 */
[----:B-1-3--:R-:W-:Y:S05]  /*9a10*/  BRA `(.L_x_1049) ;  /* 0x0000000400a07947 */ /* 0x00afea0003800000 */
.L_x_1051:
[----:B------:R-:W2:Y:S01]  /*9a20*/  LDL R193, [R1+0x3c] ;  /* 0x00003c0001c17983 */ /* 0x000ea20000100800 */
[----:B------:R-:W1:Y:S01]  /*9a30*/  LDC.64 R134, c[0x0][0x3b8] ;  /* 0x0000ee00ff867b82 */ /* 0x000e620000000a00 */
[----:B------:R-:W-:Y:S02]  /*9a40*/  UIADD3 UR13, UPT, UPT, UR10, -0x1, URZ ;  /* 0xffffffff0a0d7890 */ /* 0x000fe4000fffe0ff */
[----:B------:R-:W3:Y:S04]  /*9a50*/  LDL R192, [R1+0x34] ;  /* 0x0000340001c07983 */ /* 0x000ee80000100800 */
[C---:B-1----:R-:W-:Y:S01]  /*9a60*/  IMAD.WIDE.U32 R2, R134.reuse, UR13, RZ ;  /* 0x0000000d86027c25 */ /* 0x042fe2000f8e00ff */
[C---:B------:R-:W-:Y:S03]  /*9a70*/  SHF.L.U64.HI R175, R134.reuse, 0x4, R135 ;  /* 0x0000000486af7819 */ /* 0x040fe60000010287 */
[----:B------:R-:W-:Y:S02]  /*9a80*/  IMAD R3, R135, UR13, R3 ;  /* 0x0000000d87037c24 */ /* 0x000fe4000f8e0203 */
[----:B------:R-:W-:Y:S05]  /*9a90*/  IMAD.SHL.U32 R168, R134, 0x10, RZ ;  /* 0x0000001086a87824 */ /* 0x000fea00078e00ff */
[C---:B------:R-:W-:Y:S04]  /*9aa0*/  LEA R133, P5, R2.reuse, R168, 0x6 ;  /* 0x000000a802857211 */ /* 0x040fe800078a30ff */
[----:B------:R-:W-:Y:S02]  /*9ab0*/  LEA.HI.X R169, R2, R175, R3, 0x6, P5 ;  /* 0x000000af02a97211 */ /* 0x000fe400028f3403 */
[C---:B------:R-:W-:Y:S04]  /*9ac0*/  LEA R172, P5, R134.reuse, R133, 0x5 ;  /* 0x0000008586ac7211 */ /* 0x040fe800078a28ff */
[----:B------:R-:W-:Y:S02]  /*9ad0*/  LEA.HI.X R176, R134, R169, R135, 0x5, P5 ;  /* 0x000000a986b07211 */ /* 0x000fe400028f2c87 */
[C---:B--2---:R-:W-:Y:S04]  /*9ae0*/  LEA R170, P6, R2.reuse, R193, 0x7 ;  /* 0x000000c102aa7211 */ /* 0x044fe800078c38ff */
[-C--:B---3--:R-:W-:Y:S02]  /*9af0*/  LEA.HI.X R171, R2, R192.reuse, R3, 0x7, P6 ;  /* 0x000000c002ab7211 */ /* 0x088fe400030f3c03 */
        /* <DEDUP_REMOVED lines=9> */
[CC--:B------:R-:W-:Y:S02]  /*9b90*/  LEA R134, P6, R3.reuse, R193.reuse, 0x1 ;  /* 0x000000c103867211 */ /* 0x0c0fe400078c08ff */
[C---:B------:R-:W-:Y:S01]  /*9ba0*/  LEA R2, P5, R172.reuse, R193, 0x1 ;  /* 0x000000c1ac027211 */ /* 0x040fe200078a08ff */
        /* <DEDUP_REMOVED lines=79> */
.L_x_1049:
[----:B------:R-:W3:Y:S01]  /*a0a0*/  LDL R16, [R1+0x70] ;  /* 0x0000700001107983 */ /* 0x000ee20000100800 */
[----:B------:R-:W-:Y:S04]  /*a0b0*/  DEPBAR.LE SB0, 0x0 ;  /* 0x000080000000791a */ /* 0x000fe80000000000 */
[----:B------:R-:W4:Y:S01]  /*a0c0*/  LDL R15, [R1+0x5c] ;  /* 0x00005c00010f7983 */ /* 0x000f220000100800 */
        /* <DEDUP_REMOVED lines=9> */
[C---:B------:R-:W-:Y:S01]  /*a160*/  LOP3.LUT R11, R17.reuse, 0x40, RZ, 0xfc, !PT ;  /* 0x00000040110b7812 */ /* 0x040fe200078efcff */
[----:B------:R-:W-:Y:S01]  /*a170*/  IMAD.SHL.U32 R12, R208, 0x20, RZ ;  /* 0x00000020d00c7824 */ /* 0x000fe200078e00ff */
[----:B--2---:R-:W-:Y:S01]  /*a180*/  LOP3.LUT R3, R17, 0x80, RZ, 0xfc, !PT ;  /* 0x0000008011037812 */ /* 0x004fe200078efcff */
[----:B------:R-:W-:Y:S01]  /*a190*/  UIADD3 UR16, UPT, UPT, UR26, -0x61c88647, URZ ;  /* 0x9e3779b91a107890 */ /* 0x000fe2000fffe0ff */
[----:B------:R-:W-:Y:S01]  /*a1a0*/  ISETP.GE.AND P4, PT, R11, UR9, PT ;  /* 0x000000090b007c0c */ /* 0x000fe2000bf86270 */
[----:B------:R1:W-:Y:S01]  /*a1b0*/  STL [R1+0x78], R11 ;  /* 0x0000780b01007387 */ /* 0x0003e20000100800 */
[----:B------:R-:W-:Y:S01]  /*a1c0*/  ISETP.GE.AND P3, PT, R3, UR9, PT ;  /* 0x0000000903007c0c */ /* 0x000fe2000bf66270 */
[----:B------:R-:W-:Y:S01]  /*a1d0*/  UIADD3 UR15, UPT, UPT, UR26, 0x3c6ef372, URZ ;  /* 0x3c6ef3721a0f7890 */ /* 0x000fe2000fffe0ff */
[----:B------:R-:W-:Y:S02]  /*a1e0*/  LOP3.LUT R2, R17, 0xc0, RZ, 0xfc, !PT ;  /* 0x000000c011027812 */ /* 0x000fe400078efcff */
[----:B------:R2:W-:Y:S01]  /*a1f0*/  STL [R1+0x74], R3 ;  /* 0x0000740301007387 */ /* 0x0005e20000100800 */
[-C--:B------:R-:W-:Y:S01]  /*a200*/  LEA R5, P0, R8, R4.reuse, 0x6 ;  /* 0x0000000408057211 */ /* 0x080fe200078030ff */
[----:B------:R-:W-:Y:S01]  /*a210*/  UIADD3 UR11, UPT, UPT, UR27, -0x4498517b, URZ ;  /* 0xbb67ae851b0b7890 */ /* 0x000fe2000fffe0ff */
[----:B------:R-:W-:Y:S02]  /*a220*/  LOP3.LUT R206, R12, 0x7c00, RZ, 0xc0, !PT ;  /* 0x00007c000cce7812 */ /* 0x000fe400078ec0ff */
[----:B------:R4:W-:Y:S01]  /*a230*/  STL [R1+0x7c], R2 ;  /* 0x00007c0201007387 */ /* 0x0009e20000100800 */
[----:B------:R-:W-:Y:S01]  /*a240*/  SHF.R.U32.HI R222, RZ, 0x5, R208 ;  /* 0x00000005ffde7819 */ /* 0x000fe200000116d0 */
[----:B------:R-:W-:Y:S03]  /*a250*/  UISETP.NE.AND UP0, UPT, UR10, URZ, UPT ;  /* 0x000000ff0a00728c */ /* 0x000fe6000bf05270 */
[----:B------:R-:W4:Y:S01]  /*a260*/  LDL.64 R220, [R1+0x68] ;  /* 0x0000680001dc7983 */ /* 0x000f220000100a00 */
[----:B------:R-:W-:Y:S04]  /*a270*/  UIADD3 UR12, UPT, UPT, UR27, 0x76cf5d0a, URZ ;  /* 0x76cf5d0a1b0c7890 */ /* 0x000fe8000fffe0ff */
[----:B------:R-:W4:Y:S05]  /*a280*/  LDL.64 R218, [R1+0x60] ;  /* 0x0000600001da7983 */ /* 0x000f2a0000100a00 */
[----:B------:R-:W4:Y:S01]  /*a290*/  LDL R217, [R1+0x80] ;  /* 0x0000800001d97983 */ /* 0x000f220000100800 */
[C---:B-1----:R-:W-:Y:S02]  /*a2a0*/  IADD3 R11, P5, PT, R5.reuse, R4, RZ ;  /* 0x00000004050b7210 */ /* 0x042fe40007fbe0ff */
[----:B--2---:R-:W-:Y:S02]  /*a2b0*/  LOP3.LUT R3, R206, 0x200, R209, 0xf8, !PT ;  /* 0x00000200ce037812 */ /* 0x004fe400078ef8d1 */
[CC--:B---3--:R-:W-:Y:S02]  /*a2c0*/  LEA R6, P2, R8.reuse, R16.reuse, 0x7 ;  /* 0x0000001008067211 */ /* 0x0c8fe400078438ff */
[C---:B------:R-:W-:Y:S02]  /*a2d0*/  LEA R4, P6, R5.reuse, R16, 0x1 ;  /* 0x0000001005047211 */ /* 0x040fe400078c08ff */
[--C-:B----4-:R-:W-:Y:S02]  /*a2e0*/  LEA.HI.X R7, R8, R15, R9.reuse, 0x7, P2 ;  /* 0x0000000f08077211 */ /* 0x110fe400010f3c09 */
[----:B------:R-:W-:Y:S02]  /*a2f0*/  ISETP.GE.AND P2, PT, R2, UR9, PT ;  /* 0x0000000902007c0c */ /* 0x000fe4000bf46270 */
[----:B------:R-:W-:Y:S01]  /*a300*/  LEA.HI.X R9, R8, R10, R9, 0x6, P0 ;  /* 0x0000000a08097211 */ /* 0x000fe200000f3409 */
[----:B------:R-:W-:Y:S01]  /*a310*/  @!PT LDS RZ, [RZ] ;  /* 0x00000000fffff984 */ /* 0x000fe20000000800 */
[----:B------:R-:W-:Y:S01]  /*a320*/  @!PT LDS RZ, [RZ] ;  /* 0x00000000fffff984 */ /* 0x000fe20000000800 */
[----:B------:R-:W-:Y:S01]  /*a330*/  @!PT LDS RZ, [RZ] ;  /* 0x00000000fffff984 */ /* 0x000fe20000000800 */
[----:B------:R-:W-:Y:S01]  /*a340*/  @!P1 LDGSTS.E.BYPASS.LTC128B.128 [R211+0x10000], desc[UR24][R6.64] ;  /* 0x1000000006d39fae */ /* 0x000fe2000b981a18 */
[C---:B------:R-:W-:Y:S02]  /*a350*/  LEA R12, P0, R240.reuse, R5, 0x5 ;  /* 0x00000005f00c7211 */ /* 0x040fe400078028ff */
[----:B------:R-:W-:Y:S02]  /*a360*/  LEA.HI.X R5, R5, R15, R9, 0x1, P6 ;  /* 0x0000000f05057211 */ /* 0x000fe400030f0c09 */
[----:B------:R-:W-:Y:S01]  /*a370*/  @P1 STS.128 [R211+0x10000], RZ ;  /* 0x010000ffd3001388 */ /* 0x000fe20000000c00 */
[----:B------:R-:W-:Y:S01]  /*a380*/  ISETP.GE.AND P1, PT, R17, UR9, PT ;  /* 0x0000000911007c0c */ /* 0x000fe2000bf26270 */
[----:B------:R-:W-:Y:S01]  /*a390*/  IMAD.X R13, R9, 0x1, R10, P5 ;  /* 0x00000001090d7824 */ /* 0x000fe200028e060a */
[CC--:B------:R-:W-:Y:S02]  /*a3a0*/  LEA R10, P5, R11.reuse, R16.reuse, 0x1 ;  /* 0x000000100b0a7211 */ /* 0x0c0fe400078a08ff */
[----:B------:R-:W-:Y:S01]  /*a3b0*/  @!PT LDS RZ, [RZ] ;  /* 0x00000000fffff984 */ /* 0x000fe20000000800 */
[----:B------:R-:W-:Y:S01]  /*a3c0*/  @!PT LDS RZ, [RZ] ;  /* 0x00000000fffff984 */ /* 0x000fe20000000800 */
[----:B------:R-:W-:Y:S01]  /*a3d0*/  @!PT LDS RZ, [RZ] ;  /* 0x00000000fffff984 */ /* 0x000fe20000000800 */
[----:B------:R-:W-:Y:S01]  /*a3e0*/  @!P4 LDGSTS.E.BYPASS.LTC128B.128 [R211+0x12000], desc[UR24][R6.64+0x80] ;  /* 0x1200008006d3cfae */ /* 0x000fe2000b981a18 */
[----:B------:R-:W-:Y:S02]  /*a3f0*/  LEA.HI.X R14, R240, R9, R241, 0x5, P0 ;  /* 0x00000009f00e7211 */ /* 0x000fe400000f2cf1 */
[-C--:B------:R-:W-:Y:S02]  /*a400*/  LEA.HI.X R11, R11, R15.reuse, R13, 0x1, P5 ;  /* 0x0000000f0b0b7211 */ /* 0x080fe400028f0c0d */
[----:B------:R-:W-:Y:S01]  /*a410*/  @P4 STS.128 [R211+0x12000], RZ ;  /* 0x012000ffd3004388 */ /* 0x000fe20000000c00 */
[C---:B------:R-:W-:Y:S02]  /*a420*/  LEA R8, P0, R12.reuse, R16, 0x1 ;  /* 0x000000100c087211 */ /* 0x040fe400078008ff */
[----:B------:R-:W-:Y:S02]  /*a430*/  LOP3.LUT R2, R205, 0x8, RZ, 0xc0, !PT ;  /* 0x00000008cd027812 */ /* 0x000fe400078ec0ff */
[----:B------:R-:W-:Y:S01]  /*a440*/  @!PT LDS RZ, [RZ] ;  /* 0x00000000fffff984 */ /* 0x000fe20000000800 */
[----:B------:R-:W-:Y:S01]  /*a450*/  @!PT LDS RZ, [RZ] ;  /* 0x00000000fffff984 */ /* 0x000fe20000000800 */
[----:B------:R-:W-:Y:S01]  /*a460*/  @!PT LDS RZ, [RZ] ;  /* 0x00000000fffff984 */ /* 0x000fe20000000800 */
[----:B------:R-:W-:Y:S01]  /*a470*/  @!P3 LDGSTS.E.BYPASS.LTC128B.128 [R211+0x14000], desc[UR24][R6.64+0x100] ;  /* 0x1400010006d3bfae */ /* 0x000fe2000b981a18 */
[----:B------:R-:W-:Y:S02]  /*a480*/  LEA.HI.X R9, R12, R15, R14, 0x1, P0 ;  /* 0x0000000f0c097211 */ /* 0x000fe400000f0c0e */
[----:B------:R-:W-:Y:S02]  /*a490*/  LOP3.LUT R2, R3, R207, R2, 0xf6, !PT ;  /* 0x000000cf03027212 */ /* 0x000fe400078ef602 */
[----:B------:R-:W-:Y:S01]  /*a4a0*/  @P3 STS.128 [R211+0x14000], RZ ;  /* 0x014000ffd3003388 */ /* 0x000fe20000000c00 */
[----:B------:R-:W-:Y:S01]  /*a4b0*/  VIADD R3, R201, UR5 ;  /* 0x00000005c9037c36 */ /* 0x000fe20008000000 */
[----:B------:R-:W-:Y:S03]  /*a4c0*/  LOP3.LUT P0, RZ, R208, 0x4, RZ, 0xc0, !PT ;  /* 0x00000004d0ff7812 */ /* 0x000fe6000780c0ff */
[----:B------:R-:W-:Y:S01]  /*a4d0*/  @!PT LDS RZ, [RZ] ;  /* 0x00000000fffff984 */ /* 0x000fe20000000800 */
[----:B------:R-:W-:Y:S01]  /*a4e0*/  @!PT LDS RZ, [RZ] ;  /* 0x00000000fffff984 */ /* 0x000fe20000000800 */
[----:B------:R-:W-:Y:S01]  /*a4f0*/  @!PT LDS RZ, [RZ] ;  /* 0x00000000fffff984 */ /* 0x000fe20000000800 */
[----:B------:R-:W-:Y:S01]  /*a500*/  @!P2 LDGSTS.E.BYPASS.LTC128B.128 [R211+0x16000], desc[UR24][R6.64+0x180] ;  /* 0x1600018006d3afae */ /* 0x000fe2000b981a18 */
[----:B------:R-:W-:Y:S01]  /*a510*/  LEA R133, R2, UR5, 0x1 ;  /* 0x0000000502857c11 */ /* 0x000fe2000f8e08ff */
[C---:B------:R-:W-:Y:S01]  /*a520*/  IMAD.IADD R2, R3.reuse, 0x1, R204 ;  /* 0x0000000103027824 */ /* 0x040fe200078e02cc */
[----:B------:R-:W-:Y:S02]  /*a530*/  SEL R196, R210, 0xffffffc0, !P0 ;  /* 0xffffffc0d2c47807 */ /* 0x000fe40004000000 */
[----:B------:R-:W-:Y:S01]  /*a540*/  @P2 STS.128 [R211+0x16000], RZ ;  /* 0x016000ffd3002388 */ /* 0x000fe20000000c00 */
[--C-:B------:R-:W-:Y:S04]  /*a550*/  IMAD.IADD R135, R204, 0x1, R133.reuse ;  /* 0x00000001cc877824 */ /* 0x100fe800078e0285 */
        /* <DEDUP_REMOVED lines=65> */
[----:B------:R-:W-:Y:S05]  /*a970*/  LDSM.16.M88.4 R16, [R201+UR5+0x8800] ;  /* 0x00880005c910783b */ /* 0x000fea0008000200 */
[----:B------:R-:W-:Y:S05]  /*a980*/  LDSM.16.M88.4 R24, [R201+UR5+0x9000] ;  /* 0x00900005c918783b */ /* 0x000fea0008000200 */
[----:B------:R-:W-:Y:S05]  /*a990*/  LDSM.16.M88.4 R168, [R201+UR5+0x9800] ;  /* 0x00980005c9a8783b */ /* 0x000fea0008000200 */
[----:B-1----:R-:W1:Y:S05]  /*a9a0*/  LDSM.16.M88.4 R8, [R201+UR5+0x8000] ;  /* 0x00800005c908783b */ /* 0x002e6a0008000200 */
[----:B------:R-:W0:Y:S05]  /*a9b0*/  LDGDEPBAR ;  /* 0x00000000000079af */ /* 0x000e2a0000000000 */
[----:B------:R-:W-:Y:S05]  /*a9c0*/  LDSM.16.M88.4 R172, [R135] ;  /* 0x0000000087ac783b */ /* 0x000fea0000000200 */
[----:B------:R-:W2:Y:S05]  /*a9d0*/  LDSM.16.M88.4 R176, [R2+0x8000] ;  /* 0x0080000002b0783b */ /* 0x000eaa0000000200 */
[----:B------:R-:W3:Y:S05]  /*a9e0*/  LDSM.16.M88.4 R180, [R2+0x8800] ;  /* 0x0088000002b4783b */ /* 0x000eea0000000200 */
[----:B------:R-:W4:Y:S05]  /*a9f0*/  LDSM.16.M88.4 R184, [R2+0x9000] ;  /* 0x0090000002b8783b */ /* 0x000f2a0000000200 */
[----:B------:R-:W-:Y:S05]  /*aa00*/  LDSM.16.M88.4 R188, [R196+0x8000] ;  /* 0x00800000c4bc783b */ /* 0x000fea0000000200 */
[----:B------:R-:W-:Y:S01]  /*aa10*/  LDSM.16.M88.4 R192, [R196+0x8800] ;  /* 0x00880000c4c0783b */ /* 0x000fe20000000200 */
        /* <DEDUP_REMOVED lines=11> */
[----:B------:R-:W2:Y:S07]  /*aad0*/  LDSM.16.M88.4 R176, [R134] ;  /* 0x0000000086b0783b */ /* 0x000eae0000000200 */
        /* <DEDUP_REMOVED lines=8> */
[----:B------:R-:W-:Y:S05]  /*ab60*/  LDSM.16.M88.4 R168, [R203] ;  /* 0x00000000cba8783b */ /* 0x000fea0000000200 */
[----:B------:R-:W1:Y:S02]  /*ab70*/  LDSM.16.M88.4 R172, [R3+0x8000] ;  /* 0x0080000003ac783b */ /* 0x000e640000000200 */
        /* <DEDUP_REMOVED lines=9> */
[C---:B----4-:R-:W-:Y:S08]  /*ac10*/  HMMA.16816.F32 R28, R176.reuse, R184, R28 ;  /* 0x000000b8b01c723c */ /* 0x050ff0000000181c */
[----:B------:R-:W-:Y:S01]  /*ac20*/  HMMA.16816.F32 R32, R176, R186, R32 ;  /* 0x000000bab020723c */ /* 0x000fe20000001820 */
[----:B------:R-:W-:Y:S05]  /*ac30*/  LDSM.16.M88.4 R176, [R133+0x2000] ;  /* 0x0020000085b0783b */ /* 0x000fea0000000200 */
[----:B------:R-:W4:Y:S02]  /*ac40*/  LDSM.16.M88.4 R184, [R201+UR5+0xa000] ;  /* 0x00a00005c9b8783b */ /* 0x000f240008000200 */
[C---:B-1----:R-:W-:Y:S08]  /*ac50*/  HMMA.16816.F32 R4, R168.reuse, R172, R4 ;  /* 0x000000aca804723c */ /* 0x042ff00000001804 */
[C---:B------:R-:W-:Y:S01]  /*ac60*/  HMMA.16816.F32 R8, R168.reuse, R174, R8 ;  /* 0x000000aea808723c */ /* 0x040fe20000001808 */
[----:B------:R-:W1:Y:S07]  /*ac70*/  LDSM.16.M88.4 R172, [R201+UR5+0xa800] ;  /* 0x00a80005c9ac783b */ /* 0x000e6e0008000200 */
[C---:B--2---:R-:W-:Y:S08]  /*ac80*/  HMMA.16816.F32 R12, R168.reuse, R188, R12 ;  /* 0x000000bca80c723c */ /* 0x044ff0000000180c */
[C---:B------:R-:W-:Y:S01]  /*ac90*/  HMMA.16816.F32 R16, R168.reuse, R190, R16 ;  /* 0x000000bea810723c */ /* 0x040fe20000001810 */
[----:B------:R-:W-:Y:S07]  /*aca0*/  LDSM.16.M88.4 R188, [R201+UR5+0xb800] ;  /* 0x00b80005c9bc783b */ /* 0x000fee0008000200 */
[C---:B---3--:R-:W-:Y:S08]  /*acb0*/  HMMA.16816.F32 R20, R168.reuse, R180, R20 ;  /* 0x000000b4a814723c */ /* 0x048ff00000001814 */
[C---:B------:R-:W-:Y:S01]  /*acc0*/  HMMA.16816.F32 R24, R168.reuse, R182, R24 ;  /* 0x000000b6a818723c */ /* 0x040fe20000001818 */
[----:B------:R-:W2:Y:S07]  /*acd0*/  LDSM.16.M88.4 R180, [R201+UR5+0xb000] ;  /* 0x00b00005c9b4783b */ /* 0x000eae0008000200 */
[C---:B------:R-:W-:Y:S08]  /*ace0*/  HMMA.16816.F32 R28, R168.reuse, R192, R28 ;  /* 0x000000c0a81c723c */ /* 0x040ff0000000181c */
[----:B------:R-:W-:Y:S01]  /*acf0*/  HMMA.16816.F32 R32, R168, R194, R32 ;  /* 0x000000c2a820723c */ /* 0x000fe20000001820 */
[----:B------:R-:W-:Y:S05]  /*ad00*/  LDSM.16.M88.4 R168, [R135+0x2000] ;  /* 0x0020000087a8783b */ /* 0x000fea0000000200 */
[----:B------:R-:W3:Y:S02]  /*ad10*/  LDSM.16.M88.4 R192, [R2+0xa000] ;  /* 0x00a0000002c0783b */ /* 0x000ee40000000200 */
        /* <DEDUP_REMOVED lines=11> */
[----:B------:R-:W-:Y:S05]  /*add0*/  LDSM.16.M88.4 R176, [R134+0x2000] ;  /* 0x0020000086b0783b */ /* 0x000fea0000000200 */
[----:B------:R-:W2:Y:S02]  /*ade0*/  LDSM.16.M88.4 R188, [R196+0xa000] ;  /* 0x00a00000c4bc783b */ /* 0x000ea40000000200 */
        /* <DEDUP_REMOVED lines=9> */
[C---:B--2---:R-:W-:Y:S08]  /*ae80*/  HMMA.16816.F32 R28, R168.reuse, R180, R28 ;  /* 0x000000b4a81c723c */ /* 0x044ff0000000181c */
[----:B------:R-:W-:Y:S01]  /*ae90*/  HMMA.16816.F32 R32, R168, R182, R32 ;  /* 0x000000b6a820723c */ /* 0x000fe20000001820 */
[----:B------:R-:W-:Y:S05]  /*aea0*/  LDSM.16.M88.4 R168, [R203+0x2000] ;  /* 0x00200000cba8783b */ /* 0x000fea0000000200 */
[----:B------:R-:W2:Y:S02]  /*aeb0*/  LDSM.16.M88.4 R180, [R3+0xa000] ;  /* 0x00a0000003b4783b */ /* 0x000ea40000000200 */
[C---:B------:R-:W-:Y:S08]  /*aec0*/  HMMA.16816.F32 R4, R176.reuse, R188, R4 ;  /* 0x000000bcb004723c */ /* 0x040ff00000001804 */
[C---:B------:R-:W-:Y:S01]  /*aed0*/  HMMA.16816.F32 R8, R176.reuse, R190, R8 ;  /* 0x000000beb008723c */ /* 0x040fe20000001808 */
[----:B------:R-:W4:Y:S07]  /*aee0*/  LDSM.16.M88.4 R188, [R3+0xa800] ;  /* 0x00a8000003bc783b */ /* 0x000f2e0000000200 */
[C---:B---3--:R-:W-:Y:S08]  /*aef0*/  HMMA.16816.F32 R12, R176.reuse, R192, R12 ;  /* 0x000000c0b00c723c */ /* 0x048ff0000000180c */
[C---:B------:R-:W-:Y:S01]  /*af00*/  HMMA.16816.F32 R16, R176.reuse, R194, R16 ;  /* 0x000000c2b010723c */ /* 0x040fe20000001810 */
[----:B------:R-:W-:Y:S07]  /*af10*/  LDSM.16.M88.4 R192, [R3+0xb800] ;  /* 0x00b8000003c0783b */ /* 0x000fee0000000200 */
[C---:B-1----:R-:W-:Y:S08]  /*af20*/  HMMA.16816.F32 R20, R176.reuse, R172, R20 ;  /* 0x000000acb014723c */ /* 0x042ff00000001814 */
[C---:B------:R-:W-:Y:S01]  /*af30*/  HMMA.16816.F32 R24, R176.reuse, R174, R24 ;  /* 0x000000aeb018723c */ /* 0x040fe20000001818 */
[----:B------:R-:W1:Y:S07]  /*af40*/  LDSM.16.M88.4 R172, [R3+0xb000] ;  /* 0x00b0000003ac783b */ /* 0x000e6e0000000200 */
[C---:B------:R-:W-:Y:S08]  /*af50*/  HMMA.16816.F32 R28, R176.reuse, R184, R28 ;  /* 0x000000b8b01c723c */ /* 0x040ff0000000181c */
[----:B------:R-:W-:Y:S01]  /*af60*/  HMMA.16816.F32 R32, R176, R186, R32 ;  /* 0x000000bab020723c */ /* 0x000fe20000001820 */
[----:B------:R-:W-:Y:S05]  /*af70*/  LDSM.16.M88.4 R176, [R133+0x4000] ;  /* 0x0040000085b0783b */ /* 0x000fea0000000200 */
[----:B------:R-:W-:Y:S02]  /*af80*/  LDSM.16.M88.4 R184, [R201+UR5+0xc800] ;  /* 0x00c80005c9b8783b */ /* 0x000fe40008000200 */
[C---:B--2---:R-:W-:Y:S08]  /*af90*/  HMMA.16816.F32 R4, R168.reuse, R180, R4 ;  /* 0x000000b4a804723c */ /* 0x044ff00000001804 */
[C---:B------:R-:W-:Y:S01]  /*afa0*/  HMMA.16816.F32 R8, R168.reuse, R182, R8 ;  /* 0x000000b6a808723c */ /* 0x040fe20000001808 */
[----:B------:R-:W2:Y:S07]  /*afb0*/  LDSM.16.M88.4 R180, [R201+UR5+0xc000] ;  /* 0x00c00005c9b4783b */ /* 0x000eae0008000200 */
[C---:B----4-:R-:W-:Y:S08]  /*afc0*/  HMMA.16816.F32 R12, R168.reuse, R188, R12 ;  /* 0x000000bca80c723c */ /* 0x050ff0000000180c */
[C---:B------:R-:W-:Y:S01]  /*afd0*/  HMMA.16816.F32 R16, R168.reuse, R190, R16 ;  /* 0x000000bea810723c */ /* 0x040fe20000001810 */
[----:B------:R-:W-:Y:S07]  /*afe0*/  LDSM.16.M88.4 R188, [R201+UR5+0xd800] ;  /* 0x00d80005c9bc783b */ /* 0x000fee0008000200 */
[C---:B-1----:R-:W-:Y:S08]  /*aff0*/  HMMA.16816.F32 R20, R168.reuse, R172, R20 ;  /* 0x000000aca814723c */ /* 0x042ff00000001814 */
[C---:B------:R-:W-:Y:S01]  /*b000*/  HMMA.16816.F32 R24, R168.reuse, R174, R24 ;  /* 0x000000aea818723c */ /* 0x040fe20000001818 */
[----:B------:R-:W1:Y:S07]  /*b010*/  LDSM.16.M88.4 R172, [R201+UR5+0xd000] ;  /* 0x00d00005c9ac783b */ /* 0x000e6e0008000200 */
[C---:B------:R-:W-:Y:S08]  /*b020*/  HMMA.16816.F32 R28, R168.reuse, R192, R28 ;  /* 0x000000c0a81c723c */ /* 0x040ff0000000181c */
[----:B------:R-:W-:Y:S01]  /*b030*/  HMMA.16816.F32 R32, R168, R194, R32 ;  /* 0x000000c2a820723c */ /* 0x000fe20000001820 */
[----:B------:R-:W-:Y:S05]  /*b040*/  LDSM.16.M88.4 R168, [R135+0x4000] ;  /* 0x0040000087a8783b */ /* 0x000fea0000000200 */
[----:B------:R-:W-:Y:S02]  /*b050*/  LDSM.16.M88.4 R192, [R2+0xc800] ;  /* 0x00c8000002c0783b */ /* 0x000fe40000000200 */
        /* <DEDUP_REMOVED lines=12> */
[----:B------:R-:W3:Y:S02]  /*b120*/  LDSM.16.M88.4 R188, [R196+0xc000] ;  /* 0x00c00000c4bc783b */ /* 0x000ee40000000200 */
        /* <DEDUP_REMOVED lines=11> */
[----:B------:R-:W1:Y:S05]  /*b1e0*/  LDSM.16.M88.4 R168, [R196+0xd000] ;  /* 0x00d00000c4a8783b */ /* 0x000e6a0000000200 */
[----:B------:R-:W-:Y:S02]  /*b1f0*/  LDSM.16.M88.4 R184, [R203+0x4000] ;  /* 0x00400000cbb8783b */ /* 0x000fe40000000200 */
[C---:B---3--:R-:W-:Y:S08]  /*b200*/  HMMA.16816.F32 R4, R176.reuse, R188, R4 ;  /* 0x000000bcb004723c */ /* 0x048ff00000001804 */
[C---:B------:R-:W-:Y:S01]  /*b210*/  HMMA.16816.F32 R8, R176.reuse, R190, R8 ;  /* 0x000000beb008723c */ /* 0x040fe20000001808 */
[----:B------:R-:W3:Y:S07]  /*b220*/  LDSM.16.M88.4 R188, [R3+0xc000] ;  /* 0x00c0000003bc783b */ /* 0x000eee0000000200 */
[C---:B--2---:R-:W-:Y:S08]  /*b230*/  HMMA.16816.F32 R12, R176.reuse, R180, R12 ;  /* 0x000000b4b00c723c */ /* 0x044ff0000000180c */
[C---:B------:R-:W-:Y:S01]  /*b240*/  HMMA.16816.F32 R16, R176.reuse, R182, R16 ;  /* 0x000000b6b010723c */ /* 0x040fe20000001810 */
[----:B------:R-:W-:Y:S07]  /*b250*/  LDSM.16.M88.4 R180, [R201+UR5+0xe000] ;  /* 0x00e00005c9b4783b */ /* 0x000fee0008000200 */
[C---:B-1----:R-:W-:Y:S08]  /*b260*/  HMMA.16816.F32 R20, R176.reuse, R168, R20 ;  /* 0x000000a8b014723c */ /* 0x042ff00000001814 */
[C---:B------:R-:W-:Y:S01]  /*b270*/  HMMA.16816.F32 R24, R176.reuse, R170, R24 ;  /* 0x000000aab018723c */ /* 0x040fe20000001818 */
[----:B------:R-:W1:Y:S07]  /*b280*/  LDSM.16.M88.4 R168, [R3+0xd000] ;  /* 0x00d0000003a8783b */ /* 0x000e6e0000000200 */
[C---:B------:R-:W-:Y:S08]  /*b290*/  HMMA.16816.F32 R28, R176.reuse, R172, R28 ;  /* 0x000000acb01c723c */ /* 0x040ff0000000181c */
[----:B------:R-:W-:Y:S01]  /*b2a0*/  HMMA.16816.F32 R32, R176, R174, R32 ;  /* 0x000000aeb020723c */ /* 0x000fe20000001820 */
[----:B------:R-:W2:Y:S05]  /*b2b0*/  LDSM.16.M88.4 R172, [R3+0xd800] ;  /* 0x00d8000003ac783b */ /* 0x000eaa0000000200 */
[----:B------:R4:W2:Y:S02]  /*b2c0*/  LDSM.16.M88.4 R176, [R133+0x6000] ;  /* 0x0060000085b0783b */ /* 0x0008a40000000200 */
[C---:B---3--:R-:W-:Y:S08]  /*b2d0*/  HMMA.16816.F32 R4, R184.reuse, R188, R4 ;  /* 0x000000bcb804723c */ /* 0x048ff00000001804 */
[C---:B------:R-:W-:Y:S01]  /*b2e0*/  HMMA.16816.F32 R8, R184.reuse, R190, R8 ;  /* 0x000000beb808723c */ /* 0x040fe20000001808 */
[----:B------:R-:W3:Y:S07]  /*b2f0*/  LDSM.16.M88.4 R188, [R201+UR5+0xe800] ;  /* 0x00e80005c9bc783b */ /* 0x000eee0008000200 */
[C---:B------:R-:W-:Y:S01]  /*b300*/  HMMA.16816.F32 R12, R184.reuse, R192, R12 ;  /* 0x000000c0b80c723c */ /* 0x040fe2000000180c */
[----:B----4-:R-:W-:Y:S07]  /*b310*/  IMAD.U32 R133, RZ, RZ, UR10 ;  /* 0x0000000aff857e24 */ /* 0x010fee000f8e00ff */
[C---:B------:R-:W-:Y:S01]  /*b320*/  HMMA.16816.F32 R16, R184.reuse, R194, R16 ;  /* 0x000000c2b810723c */ /* 0x040fe20000001810 */
[----:B------:R-:W4:Y:S07]  /*b330*/  LDSM.16.M88.4 R192, [R201+UR5+0xf000] ;  /* 0x00f00005c9c0783b */ /* 0x000f2e0008000200 */
[C---:B-1----:R-:W-:Y:S08]  /*b340*/  HMMA.16816.F32 R20, R184.reuse, R168, R20 ;  /* 0x000000a8b814723c */ /* 0x042ff00000001814 */
[C---:B------:R-:W-:Y:S01]  /*b350*/  HMMA.16816.F32 R24, R184.reuse, R170, R24 ;  /* 0x000000aab818723c */ /* 0x040fe20000001818 */
[----:B------:R-:W1:Y:S07]  /*b360*/  LDSM.16.M88.4 R168, [R201+UR5+0xf800] ;  /* 0x00f80005c9a8783b */ /* 0x000e6e0008000200 */
[C---:B--2---:R-:W-:Y:S08]  /*b370*/  HMMA.16816.F32 R28, R184.reuse, R172, R28 ;  /* 0x000000acb81c723c */ /* 0x044ff0000000181c */
[----:B------:R-:W-:Y:S01]  /*b380*/  HMMA.16816.F32 R32, R184, R174, R32 ;  /* 0x000000aeb820723c */ /* 0x000fe20000001820 */
[----:B------:R2:W-:Y:S05]  /*b390*/  LDSM.16.M88.4 R172, [R135+0x6000] ;  /* 0x0060000087ac783b */ /* 0x0005ea0000000200 */
[----:B------:R-:W-:Y:S02]  /*b3a0*/  LDSM.16.M88.4 R184, [R2+0xe800] ;  /* 0x00e8000002b8783b */ /* 0x000fe40000000200 */
[C---:B------:R-:W-:Y:S08]  /*b3b0*/  HMMA.16816.F32 R4, R176.reuse, R180, R4 ;  /* 0x000000b4b004723c */ /* 0x040ff00000001804 */
[C---:B------:R-:W-:Y:S01]  /*b3c0*/  HMMA.16816.F32 R8, R176.reuse, R182, R8 ;  /* 0x000000b6b008723c */ /* 0x040fe20000001808 */
[----:B------:R-:W1:Y:S07]  /*b3d0*/  LDSM.16.M88.4 R180, [R2+0xe000] ;  /* 0x00e0000002b4783b */ /* 0x000e6e0000000200 */
[C---:B---3--:R-:W-:Y:S01]  /*b3e0*/  HMMA.16816.F32 R12, R176.reuse, R188, R12 ;  /* 0x000000bcb00c723c */ /* 0x048fe2000000180c */
[----:B--2---:R-:W-:Y:S04]  /*b3f0*/  IMAD.U32 R135, RZ, RZ, UR21 ;  /* 0x00000015ff877e24 */ /* 0x004fe8000f8e00ff */
[----:B------:R-:W-:Y:S03]  /*b400*/  IMAD R135, R135, 0x4, R222 ;  /* 0x0000000487877824 */ /* 0x000fe600078e02de */
[C---:B------:R-:W-:Y:S01]  /*b410*/  HMMA.16816.F32 R16, R176.reuse, R190, R16 ;  /* 0x000000beb010723c */ /* 0x040fe20000001810 */
[----:B------:R-:W2:Y:S07]  /*b420*/  LDSM.16.M88.4 R188, [R2+0xf000] ;  /* 0x00f0000002bc783b */ /* 0x000eae0000000200 */
[C---:B----4-:R-:W-:Y:S08]  /*b430*/  HMMA.16816.F32 R20, R176.reuse, R192, R20 ;  /* 0x000000c0b014723c */ /* 0x050ff00000001814 */
[C---:B------:R-:W-:Y:S01]  /*b440*/  HMMA.16816.F32 R24, R176.reuse, R194, R24 ;  /* 0x000000c2b018723c */ /* 0x040fe20000001818 */
[----:B------:R3:W4:Y:S07]  /*b450*/  LDSM.16.M88.4 R192, [R2+0xf800] ;  /* 0x00f8000002c0783b */ /* 0x00072e0000000200 */
[C---:B-1----:R-:W-:Y:S08]  /*b460*/  HMMA.16816.F32 R28, R176.reuse, R168, R28 ;  /* 0x000000a8b01c723c */ /* 0x042ff0000000181c */
[----:B------:R-:W-:Y:S01]  /*b470*/  HMMA.16816.F32 R32, R176, R170, R32 ;  /* 0x000000aab020723c */ /* 0x000fe20000001820 */
[----:B------:R1:W-:Y:S05]  /*b480*/  LDSM.16.M88.4 R168, [R134+0x6000] ;  /* 0x0060000086a8783b */ /* 0x0003ea0000000200 */
[----:B------:R-:W4:Y:S02]  /*b490*/  LDSM.16.M88.4 R176, [R196+0xe000] ;  /* 0x00e00000c4b0783b */ /* 0x000f240000000200 */
[C---:B------:R-:W-:Y:S01]  /*b4a0*/  HMMA.16816.F32 R4, R172.reuse, R180, R4 ;  /* 0x000000b4ac04723c */ /* 0x040fe20000001804 */
[----:B---3--:R-:W-:Y:S07]  /*b4b0*/  IMAD.U32 R2, RZ, RZ, UR27 ;  /* 0x0000001bff027e24 */ /* 0x008fee000f8e00ff */
[C---:B------:R-:W-:Y:S01]  /*b4c0*/  HMMA.16816.F32 R8, R172.reuse, R182, R8 ;  /* 0x000000b6ac08723c */ /* 0x040fe20000001808 */
[----:B------:R-:W3:Y:S02]  /*b4d0*/  LDSM.16.M88.4 R180, [R196+0xe800] ;  /* 0x00e80000c4b4783b */ /* 0x000ee40000000200 */
[----:B-1----:R-:W-:Y:S05]  /*b4e0*/  LOP3.LUT R134, R221, UR13, R2, 0x96, !PT ;  /* 0x0000000ddd867c12 */ /* 0x002fea000f8e9602 */
[C---:B------:R-:W-:Y:S01]  /*b4f0*/  HMMA.16816.F32 R12, R172.reuse, R184, R12 ;  /* 0x000000b8ac0c723c */ /* 0x040fe2000000180c */
[----:B------:R-:W-:Y:S02]  /*b500*/  UIADD3 UR13, UPT, UPT, UR13, 0x1, URZ ;  /* 0x000000010d0d7890 */ /* 0x000fe4000fffe0ff */
[----:B------:R-:W-:Y:S05]  /*b510*/  IMAD R2, R133, 0x40, R217 ;  /* 0x0000004085027824 */ /* 0x000fea00078e02d9 */
[----:B------:R-:W-:Y:S01]  /*b520*/  LOP3.LUT R133, RZ, R2, RZ, 0x33, !PT ;  /* 0x00000002ff857212 */ /* 0x000fe200078e33ff */
[C---:B------:R-:W-:Y:S01]  /*b530*/  HMMA.16816.F32 R16, R172.reuse, R186, R16 ;  /* 0x000000baac10723c */ /* 0x040fe20000001810 */
[----:B------:R-:W1:Y:S03]  /*b540*/  LDSM.16.M88.4 R184, [R196+0xf000] ;  /* 0x00f00000c4b8783b */ /* 0x000e660000000200 */
[----:B------:R-:W-:Y:S02]  /*b550*/  IMAD.IADD R133, R215, 0x1, R133 ;  /* 0x00000001d7857824 */ /* 0x000fe400078e0285 */
[----:B------:R-:W1:Y:S02]  /*b560*/  LDSM.16.M88.4 R196, [R196+0xf800] ;  /* 0x00f80000c4c4783b */ /* 0x000e640000000200 */
[C---:B--2---:R-:W-:Y:S08]  /*b570*/  HMMA.16816.F32 R20, R172.reuse, R188, R20 ;  /* 0x000000bcac14723c */ /* 0x044ff00000001814 */
[C---:B------:R-:W-:Y:S01]  /*b580*/  HMMA.16816.F32 R24, R172.reuse, R190, R24 ;  /* 0x000000beac18723c */ /* 0x040fe20000001818 */
[----:B------:R-:W-:Y:S07]  /*b590*/  LDSM.16.M88.4 R188, [R3+0xe000] ;  /* 0x00e0000003bc783b */ /* 0x000fee0000000200 */
[C---:B----4-:R-:W-:Y:S08]  /*b5a0*/  HMMA.16816.F32 R28, R172.reuse, R192, R28 ;  /* 0x000000c0ac1c723c */ /* 0x050ff0000000181c */
[----:B------:R-:W-:Y:S01]  /*b5b0*/  HMMA.16816.F32 R32, R172, R194, R32 ;  /* 0x000000c2ac20723c */ /* 0x000fe20000001820 */
[----:B------:R-:W2:Y:S07]  /*b5c0*/  LDSM.16.M88.4 R172, [R203+0x6000] ;  /* 0x00600000cbac783b */ /* 0x000eae0000000200 */
[C---:B------:R-:W-:Y:S08]  /*b5d0*/  HMMA.16816.F32 R4, R168.reuse, R176, R4 ;  /* 0x000000b0a804723c */ /* 0x040ff00000001804 */
[C---:B------:R-:W-:Y:S01]  /*b5e0*/  HMMA.16816.F32 R8, R168.reuse, R178, R8 ;  /* 0x000000b2a808723c */ /* 0x040fe20000001808 */
[----:B------:R-:W-:Y:S07]  /*b5f0*/  LDSM.16.M88.4 R176, [R3+0xf000] ;  /* 0x00f0000003b0783b */ /* 0x000fee0000000200 */
[C---:B---3--:R-:W-:Y:S03]  /*b600*/  HMMA.16816.F32 R12, R168.reuse, R180, R12 ;  /* 0x000000b4a80c723c */ /* 0x048fe6000000180c */
[----:B------:R-:W-:Y:S01]  /*b610*/  LOP3.LUT R180, R220, UR11, R219, 0x96, !PT ;  /* 0x0000000bdcb47c12 */ /* 0x000fe2000f8e96db */
[----:B------:R-:W-:Y:S04]  /*b620*/  UIADD3 UR11, UPT, UPT, UR27, 0x32370b8f, URZ ;  /* 0x32370b8f1b0b7890 */ /* 0x000fe8000fffe0ff */
[C---:B------:R-:W-:Y:S03]  /*b630*/  HMMA.16816.F32 R16, R168.reuse, R182, R16 ;  /* 0x000000b6a810723c */ /* 0x040fe60000001810 */
[----:B------:R-:W-:Y:S05]  /*b640*/  IMAD.WIDE.U32 R180, R180, -0x326172a9, RZ ;  /* 0xcd9e8d57b4b47825 */ /* 0x000fea00078e00ff */
[C---:B-1----:R-:W-:Y:S08]  /*b650*/  HMMA.16816.F32 R20, R168.reuse, R184, R20 ;  /* 0x000000b8a814723c */ /* 0x042ff00000001814 */
[C---:B------:R-:W-:Y:S03]  /*b660*/  HMMA.16816.F32 R24, R168.reuse, R186, R24 ;  /* 0x000000baa818723c */ /* 0x040fe60000001818 */
[----:B------:R-:W-:Y:S02]  /*b670*/  IMAD R186, R135, -0x326172a9, RZ ;  /* 0xcd9e8d5787ba7824 */ /* 0x000fe400078e02ff */
[----:B------:R-:W-:Y:S03]  /*b680*/  IMAD.WIDE.U32 R134, R134, -0x326172a9, RZ ;  /* 0xcd9e8d5786867825 */ /* 0x000fe600078e00ff */
[C---:B------:R-:W-:Y:S03]  /*b690*/  HMMA.16816.F32 R28, R168.reuse, R196, R28 ;  /* 0x000000c4a81c723c */ /* 0x040fe6000000181c */
[----:B------:R-:W-:Y:S01]  /*b6a0*/  LOP3.LUT R187, R181, UR15, R134, 0x96, !PT ;  /* 0x0000000fb5bb7c12 */ /* 0x000fe2000f8e9686 */
[--C-:B------:R-:W-:Y:S04]  /*b6b0*/  IMAD.IADD R134, R215, 0x1, -R2.reuse ;  /* 0x00000001d7867824 */ /* 0x100fe800078e0a02 */
[----:B------:R-:W-:Y:S01]  /*b6c0*/  HMMA.16816.F32 R32, R168, R198, R32 ;  /* 0x000000c6a820723c */ /* 0x000fe20000001820 */
[----:B------:R-:W1:Y:S02]  /*b6d0*/  LDSM.16.M88.4 R168, [R3+0xe800] ;  /* 0x00e8000003a8783b */ /* 0x000e640000000200 */
[----:B------:R-:W-:Y:S01]  /*b6e0*/  IABS R184, R134 ;  /* 0x0000008600b87213 */ /* 0x000fe20000000000 */
[----:B------:R-:W-:Y:S04]  /*b6f0*/  VIADD R182, R134, 0xfffffff8 ;  /* 0xfffffff886b67836 */ /* 0x000fe80000000000 */
[C---:B--2---:R-:W-:Y:S05]  /*b700*/  HMMA.16816.F32 R4, R172.reuse, R188, R4 ;  /* 0x000000bcac04723c */ /* 0x044fea0000001804 */
[----:B------:R-:W-:Y:S01]  /*b710*/  LOP3.LUT R188, R186, UR16, R135, 0x96, !PT ;  /* 0x00000010babc7c12 */ /* 0x000fe2000f8e9687 */
[----:B------:R-:W-:Y:S01]  /*b720*/  IMAD.IADD R135, R216, 0x1, -R2 ;  /* 0x00000001d8877824 */ /* 0x000fe200078e0a02 */
[----:B------:R-:W-:Y:S01]  /*b730*/  IABS R134, R182 ;  /* 0x000000b600867213 */ /* 0x000fe20000000000 */
[C---:B------:R-:W-:Y:S03]  /*b740*/  HMMA.16816.F32 R8, R172.reuse, R190, R8 ;  /* 0x000000beac08723c */ /* 0x040fe60000001808 */
[----:B------:R-:W-:Y:S01]  /*b750*/  IABS R183, R135 ;  /* 0x0000008700b77213 */ /* 0x000fe20000000000 */
[----:B------:R-:W-:Y:S02]  /*b760*/  IMAD.MOV.U32 R182, RZ, RZ, R134 ;  /* 0x000000ffffb67224 */ /* 0x000fe400078e0086 */
[----:B------:R-:W-:Y:S01]  /*b770*/  VIADD R135, R133, 0x8 ;  /* 0x0000000885877836 */ /* 0x000fe20000000000 */
[----:B------:R-:W-:Y:S02]  /*b780*/  I2FP.F32.S32 R134, R183 ;  /* 0x000000b700867245 */ /* 0x000fe40000201400 */
[----:B------:R-:W-:Y:S02]  /*b790*/  I2FP.F32.S32 R182, R182 ;  /* 0x000000b600b67245 */ /* 0x000fe40000201400 */
[----:B------:R-:W-:Y:S01]  /*b7a0*/  IABS R135, R135 ;  /* 0x0000008700877213 */ /* 0x000fe20000000000 */
[----:B------:R-:W-:Y:S01]  /*b7b0*/  FFMA.FTZ R6, R134, -UR7, R6 ;  /* 0x8000000786067c23 */ /* 0x000fe20008010006 */
[----:B------:R-:W-:Y:S02]  /*b7c0*/  IADD3 R134, PT, PT, R216, -0x9, -R2 ;  /* 0xfffffff7d8867810 */ /* 0x000fe40007ffe802 */
[----:B------:R-:W-:Y:S02]  /*b7d0*/  I2FP.F32.S32 R135, R135 ;  /* 0x0000008700877245 */ /* 0x000fe40000201400 */
[----:B------:R-:W-:Y:S02]  /*b7e0*/  IABS R133, R133 ;  /* 0x0000008500857213 */ /* 0x000fe40000000000 */
[----:B------:R-:W-:Y:S01]  /*b7f0*/  FFMA.FTZ R8, R182, -UR7, R8 ;  /* 0x80000007b6087c23 */ /* 0x000fe20008010008 */
[--C-:B------:R-:W-:Y:S01]  /*b800*/  IADD3 R182, PT, PT, R215, -0x11, -R2.reuse ;  /* 0xffffffefd7b67810 */ /* 0x100fe20007ffe802 */
[----:B------:R-:W-:Y:S01]  /*b810*/  FFMA.FTZ R7, R135, -UR7, R7 ;  /* 0x8000000787077c23 */ /* 0x000fe20008010007 */
[--C-:B------:R-:W-:Y:S02]  /*b820*/  IADD3 R135, PT, PT, R215, -0x10, -R2.reuse ;  /* 0xfffffff0d7877810 */ /* 0x100fe40007ffe802 */
[----:B------:R-:W-:Y:S01]  /*b830*/  I2FP.F32.S32 R185, R133 ;  /* 0x0000008500b97245 */ /* 0x000fe20000201400 */
[C---:B-1----:R-:W-:Y:S03]  /*b840*/  HMMA.16816.F32 R12, R172.reuse, R168, R12 ;  /* 0x000000a8ac0c723c */ /* 0x042fe6000000180c */
[----:B------:R-:W-:Y:S01]  /*b850*/  IABS R169, R134 ;  /* 0x0000008600a97213 */ /* 0x000fe20000000000 */
[----:B------:R-:W-:Y:S01]  /*b860*/  FFMA.FTZ R5, R185, -UR7, R5 ;  /* 0x80000007b9057c23 */ /* 0x000fe20008010005 */
[----:B------:R-:W-:Y:S02]  /*b870*/  IADD3 R168, PT, PT, R215, -0x9, -R2 ;  /* 0xfffffff7d7a87810 */ /* 0x000fe40007ffe802 */
[----:B------:R-:W-:Y:S01]  /*b880*/  IABS R134, R182 ;  /* 0x000000b600867213 */ /* 0x000fe20000000000 */
[C---:B------:R-:W-:Y:S03]  /*b890*/  HMMA.16816.F32 R16, R172.reuse, R170, R16 ;  /* 0x000000aaac10723c */ /* 0x040fe60000001810 */
[----:B------:R-:W-:Y:S01]  /*b8a0*/  IABS R168, R168 ;  /* 0x000000a800a87213 */ /* 0x000fe20000000000 */
[----:B------:R-:W-:Y:S01]  /*b8b0*/  IMAD.MOV.U32 R182, RZ, RZ, R134 ;  /* 0x000000ffffb67224 */ /* 0x000fe200078e0086 */
[----:B------:R-:W-:Y:S02]  /*b8c0*/  IABS R135, R135 ;  /* 0x0000008700877213 */ /* 0x000fe40000000000 */
[----:B------:R-:W-:Y:S01]  /*b8d0*/  I2FP.F32.S32 R183, R168 ;  /* 0x000000a800b77245 */ /* 0x000fe20000201400 */
[C---:B------:R-:W-:Y:S03]  /*b8e0*/  HMMA.16816.F32 R20, R172.reuse, R176, R20 ;  /* 0x000000b0ac14723c */ /* 0x040fe60000001814 */
[----:B------:R-:W-:Y:S01]  /*b8f0*/  I2FP.F32.S32 R133, R184 ;  /* 0x000000b800857245 */ /* 0x000fe20000201400 */
[----:B------:R-:W-:Y:S01]  /*b900*/  FFMA.FTZ R9, R183, -UR7, R9 ;  /* 0x80000007b7097c23 */ /* 0x000fe20008010009 */
[----:B------:R-:W-:Y:S02]  /*b910*/  I2FP.F32.S32 R168, R135 ;  /* 0x0000008700a87245 */ /* 0x000fe40000201400 */
[----:B------:R-:W-:Y:S01]  /*b920*/  I2FP.F32.S32 R135, R182 ;  /* 0x000000b600877245 */ /* 0x000fe20000201400 */
[----:B------:R-:W-:Y:S01]  /*b930*/  FFMA.FTZ R4, R133, -UR7, R4 ;  /* 0x8000000785047c23 */ /* 0x000fe20008010004 */
[----:B------:R-:W-:Y:S01]  /*b940*/  I2FP.F32.S32 R134, R169 ;  /* 0x000000a900867245 */ /* 0x000fe20000201400 */
[----:B------:R-:W-:Y:S01]  /*b950*/  FFMA.FTZ R12, R168, -UR7, R12 ;  /* 0x80000007a80c7c23 */ /* 0x000fe2000801000c */
[--C-:B------:R-:W-:Y:S01]  /*b960*/  IADD3 R170, PT, PT, R215, -0x18, -R2.reuse ;  /* 0xffffffe8d7aa7810 */ /* 0x100fe20007ffe802 */
[----:B------:R-:W-:Y:S01]  /*b970*/  FFMA.FTZ R13, R135, -UR7, R13 ;  /* 0x80000007870d7c23 */ /* 0x000fe2000801000d */
[C---:B------:R-:W-:Y:S01]  /*b980*/  IADD3 R135, PT, PT, R216.reuse, -0x11, -R2 ;  /* 0xffffffefd8877810 */ /* 0x040fe20007ffe802 */
[----:B------:R-:W-:Y:S01]  /*b990*/  FFMA.FTZ R10, R133, -UR7, R10 ;  /* 0x80000007850a7c23 */ /* 0x000fe2000801000a */
[--C-:B------:R-:W-:Y:S01]  /*b9a0*/  IADD3 R133, PT, PT, R216, -0x10, -R2.reuse ;  /* 0xfffffff0d8857810 */ /* 0x100fe20007ffe802 */
[----:B------:R-:W-:Y:S01]  /*b9b0*/  FFMA.FTZ R11, R134, -UR7, R11 ;  /* 0x80000007860b7c23 */ /* 0x000fe2000801000b */
[--C-:B------:R-:W-:Y:S01]  /*b9c0*/  IADD3 R169, PT, PT, R215, -0x19, -R2.reuse ;  /* 0xffffffe7d7a97810 */ /* 0x100fe20007ffe802 */
[C---:B------:R-:W-:Y:S03]  /*b9d0*/  HMMA.16816.F32 R24, R172.reuse, R178, R24 ;  /* 0x000000b2ac18723c */ /* 0x040fe60000001818 */
[C-C-:B------:R-:W-:Y:S02]  /*b9e0*/  IADD3 R168, PT, PT, R216.reuse, -0x18, -R2.reuse ;  /* 0xffffffe8d8a87810 */ /* 0x140fe40007ffe802 */
[----:B------:R-:W-:Y:S02]  /*b9f0*/  IABS R134, R133 ;  /* 0x0000008500867213 */ /* 0x000fe40000000000 */
[----:B------:R-:W-:Y:S02]  /*ba00*/  IABS R133, R135 ;  /* 0x0000008700857213 */ /* 0x000fe40000000000 */
[----:B------:R-:W-:Y:S02]  /*ba10*/  IABS R135, R170 ;  /* 0x000000aa00877213 */ /* 0x000fe40000000000 */
[----:B------:R-:W-:Y:S02]  /*ba20*/  IABS R177, R169 ;  /* 0x000000a900b17213 */ /* 0x000fe40000000000 */
[----:B------:R-:W-:Y:S02]  /*ba30*/  IABS R176, R168 ;  /* 0x000000a800b07213 */ /* 0x000fe40000000000 */
[----:B------:R-:W-:Y:S01]  /*ba40*/  I2FP.F32.S32 R135, R135 ;  /* 0x0000008700877245 */ /* 0x000fe20000201400 */
[----:B------:R1:W2:Y:S01]  /*ba50*/  LDSM.16.M88.4 R168, [R3+0xf800] ;  /* 0x00f8000003a8783b */ /* 0x0002a20000000200 */
[----:B------:R-:W-:Y:S01]  /*ba60*/  IADD3 R178, PT, PT, R216, -0x21, -R2 ;  /* 0xffffffdfd8b27810 */ /* 0x000fe20007ffe802 */
[----:B------:R-:W-:Y:S04]  /*ba70*/  DEPBAR.LE SB0, 0x0 ;  /* 0x000080000000791a */ /* 0x000fe80000000000 */
[----:B------:R-:W-:Y:S01]  /*ba80*/  BAR.SYNC.DEFER_BLOCKING 0x0 ;  /* 0x0000000000007b1d */ /* 0x000fe20000010000 */
[----:B------:R-:W-:Y:S01]  /*ba90*/  FFMA.FTZ R16, R135, -UR7, R16 ;  /* 0x8000000787107c23 */ /* 0x000fe20008010010 */
[----:B-1----:R-:W-:Y:S01]  /*baa0*/  IMAD.MOV.U32 R3, RZ, RZ, R177 ;  /* 0x000000ffff037224 */ /* 0x002fe200078e00b1 */
[----:B------:R-:W-:Y:S02]  /*bab0*/  I2FP.F32.S32 R177, R134 ;  /* 0x0000008600b17245 */ /* 0x000fe40000201400 */
[----:B------:R-:W-:Y:S02]  /*bac0*/  I2FP.F32.S32 R134, R133 ;  /* 0x0000008500867245 */ /* 0x000fe40000201400 */
[----:B------:R-:W-:Y:S01]  /*bad0*/  I2FP.F32.S32 R133, R3 ;  /* 0x0000000300857245 */ /* 0x000fe20000201400 */
[----:B------:R-:W-:Y:S01]  /*bae0*/  FFMA.FTZ R14, R177, -UR7, R14 ;  /* 0x80000007b10e7c23 */ /* 0x000fe2000801000e */
[----:B------:R-:W-:Y:S01]  /*baf0*/  I2FP.F32.S32 R3, R176 ;  /* 0x000000b000037245 */ /* 0x000fe20000201400 */
[----:B------:R-:W-:Y:S01]  /*bb00*/  FFMA.FTZ R15, R134, -UR7, R15 ;  /* 0x80000007860f7c23 */ /* 0x000fe2000801000f */
[C-C-:B------:R-:W-:Y:S01]  /*bb10*/  IADD3 R176, PT, PT, R216.reuse, -0x20, -R2.reuse ;  /* 0xffffffe0d8b07810 */ /* 0x140fe20007ffe802 */
[----:B------:R-:W-:Y:S01]  /*bb20*/  FFMA.FTZ R17, R133, -UR7, R17 ;  /* 0x8000000785117c23 */ /* 0x000fe20008010011 */
[----:B------:R-:W-:Y:S01]  /*bb30*/  IADD3 R133, PT, PT, R215, -0x20, -R2 ;  /* 0xffffffe0d7857810 */ /* 0x000fe20007ffe802 */
[----:B------:R-:W-:Y:S01]  /*bb40*/  FFMA.FTZ R18, R3, -UR7, R18 ;  /* 0x8000000703127c23 */ /* 0x000fe20008010012 */
[C-C-:B------:R-:W-:Y:S02]  /*bb50*/  IADD3 R3, PT, PT, R216.reuse, -0x19, -R2.reuse ;  /* 0xffffffe7d8037810 */ /* 0x140fe40007ffe802 */
[----:B------:R-:W-:Y:S02]  /*bb60*/  IADD3 R134, PT, PT, R215, -0x21, -R2 ;  /* 0xffffffdfd7867810 */ /* 0x000fe40007ffe802 */
[----:B------:R-:W-:Y:S01]  /*bb70*/  IABS R177, R3 ;  /* 0x0000000300b17213 */ /* 0x000fe20000000000 */
[C---:B--2---:R-:W-:Y:S05]  /*bb80*/  HMMA.16816.F32 R28, R172.reuse, R168, R28 ;  /* 0x000000a8ac1c723c */ /* 0x044fea000000181c */
[----:B------:R-:W-:Y:S02]  /*bb90*/  IABS R3, R176 ;  /* 0x000000b000037213 */ /* 0x000fe40000000000 */
[----:B------:R-:W-:Y:S01]  /*bba0*/  IABS R135, R133 ;  /* 0x0000008500877213 */ /* 0x000fe20000000000 */
[----:B------:R-:W-:Y:S03]  /*bbb0*/  HMMA.16816.F32 R32, R172, R170, R32 ;  /* 0x000000aaac20723c */ /* 0x000fe60000001820 */
        /* <DEDUP_REMOVED lines=8> */
[--C-:B------:R-:W-:Y:S01]  /*bc40*/  IADD3 R3, PT, PT, R215, -0x29, -R2.reuse ;  /* 0xffffffd7d7037810 */ /* 0x100fe20007ffe802 */
[----:B------:R-:W-:Y:S01]  /*bc50*/  FFMA.FTZ R23, R133, -UR7, R23 ;  /* 0x8000000785177c23 */ /* 0x000fe20008010017 */
[--C-:B------:R-:W-:Y:S01]  /*bc60*/  IADD3 R135, PT, PT, R216, -0x28, -R2.reuse ;  /* 0xffffffd8d8877810 */ /* 0x100fe20007ffe802 */
[----:B------:R-:W-:Y:S01]  /*bc70*/  FFMA.FTZ R21, R134, -UR7, R21 ;  /* 0x8000000786157c23 */ /* 0x000fe20008010015 */
[--C-:B------:R-:W-:Y:S02]  /*bc80*/  IADD3 R133, PT, PT, R215, -0x28, -R2.reuse ;  /* 0xffffffd8d7857810 */ /* 0x100fe40007ffe802 */
[----:B------:R-:W-:Y:S02]  /*bc90*/  IABS R134, R3 ;  /* 0x0000000300867213 */ /* 0x000fe40000000000 */
[----:B------:R-:W-:Y:S02]  /*bca0*/  IADD3 R169, PT, PT, R216, -0x29, -R2 ;  /* 0xffffffd7d8a97810 */ /* 0x000fe40007ffe802 */
        /* <DEDUP_REMOVED lines=11> */
[--C-:B------:R-:W-:Y:S01]  /*bd60*/  IADD3 R176, PT, PT, R215, -0x30, -R2.reuse ;  /* 0xffffffd0d7b07810 */ /* 0x100fe20007ffe802 */
[----:B------:R-:W-:Y:S01]  /*bd70*/  FFMA.FTZ R27, R133, -UR7, R27 ;  /* 0x80000007851b7c23 */ /* 0x000fe2000801001b */
[C-C-:B------:R-:W-:Y:S02]  /*bd80*/  IADD3 R134, PT, PT, R216.reuse, -0x30, -R2.reuse ;  /* 0xffffffd0d8867810 */ /* 0x140fe40007ffe802 */
[C-C-:B------:R-:W-:Y:S02]  /*bd90*/  IADD3 R168, PT, PT, R215.reuse, -0x38, -R2.reuse ;  /* 0xffffffc8d7a87810 */ /* 0x140fe40007ffe802 */
[----:B------:R-:W-:Y:S02]  /*bda0*/  IABS R133, R3 ;  /* 0x0000000300857213 */ /* 0x000fe40000000000 */
[----:B------:R-:W-:Y:S02]  /*bdb0*/  IABS R135, R176 ;  /* 0x000000b000877213 */ /* 0x000fe40000000000 */
[----:B------:R-:W-:Y:S02]  /*bdc0*/  IABS R3, R134 ;  /* 0x0000008600037213 */ /* 0x000fe40000000000 */
[----:B------:R-:W-:Y:S02]  /*bdd0*/  IABS R169, R168 ;  /* 0x000000a800a97213 */ /* 0x000fe40000000000 */
[----:B------:R-:W-:Y:S02]  /*bde0*/  IADD3 R170, PT, PT, R215, -0x39, -R2 ;  /* 0xffffffc7d7aa7810 */ /* 0x000fe40007ffe802 */
[----:B------:R-:W-:Y:S02]  /*bdf0*/  I2FP.F32.S32 R168, R133 ;  /* 0x0000008500a87245 */ /* 0x000fe40000201400 */
[----:B------:R-:W-:Y:S02]  /*be00*/  I2FP.F32.S32 R135, R135 ;  /* 0x0000008700877245 */ /* 0x000fe40000201400 */
[----:B------:R-:W-:Y:S01]  /*be10*/  I2FP.F32.S32 R133, R3 ;  /* 0x0000000300857245 */ /* 0x000fe20000201400 */
[----:B------:R-:W-:Y:S01]  /*be20*/  IMAD.MOV.U32 R3, RZ, RZ, R169 ;  /* 0x000000ffff037224 */ /* 0x000fe200078e00a9 */
[----:B------:R-:W-:Y:S01]  /*be30*/  IABS R134, R170 ;  /* 0x000000aa00867213 */ /* 0x000fe20000000000 */
[----:B------:R-:W-:Y:S01]  /*be40*/  FFMA.FTZ R28, R135, -UR7, R28 ;  /* 0x80000007871c7c23 */ /* 0x000fe2000801001c */
[----:B------:R-:W-:Y:S01]  /*be50*/  IADD3 R135, PT, PT, R216, -0x31, -R2 ;  /* 0xffffffcfd8877810 */ /* 0x000fe20007ffe802 */
[----:B------:R-:W-:Y:S01]  /*be60*/  FFMA.FTZ R30, R133, -UR7, R30 ;  /* 0x80000007851e7c23 */ /* 0x000fe2000801001e */
[----:B------:R-:W-:Y:S01]  /*be70*/  I2FP.F32.S32 R134, R134 ;  /* 0x0000008600867245 */ /* 0x000fe20000201400 */
[----:B------:R-:W-:Y:S01]  /*be80*/  FFMA.FTZ R29, R168, -UR7, R29 ;  /* 0x80000007a81d7c23 */ /* 0x000fe2000801001d */
[----:B------:R-:W-:Y:S02]  /*be90*/  I2FP.F32.S32 R3, R3 ;  /* 0x0000000300037245 */ /* 0x000fe40000201400 */
[--C-:B------:R-:W-:Y:S01]  /*bea0*/  IADD3 R133, PT, PT, R216, -0x38, -R2.reuse ;  /* 0xffffffc8d8857810 */ /* 0x100fe20007ffe802 */
[----:B------:R-:W-:Y:S01]  /*beb0*/  FFMA.FTZ R33, R134, -UR7, R33 ;  /* 0x8000000786217c23 */ /* 0x000fe20008010021 */
[----:B------:R-:W-:Y:S01]  /*bec0*/  IADD3 R2, PT, PT, R216, -0x39, -R2 ;  /* 0xffffffc7d8027810 */ /* 0x000fe20007ffe802 */
[----:B------:R-:W-:Y:S01]  /*bed0*/  FFMA.FTZ R32, R3, -UR7, R32 ;  /* 0x8000000703207c23 */ /* 0x000fe20008010020 */
[----:B------:R-:W-:Y:S02]  /*bee0*/  FMNMX3.FTZ R3, R0, R4, R5, !PT ;  /* 0x0000000400037276 */ /* 0x000fe40007810005 */
[----:B------:R-:W-:Y:S02]  /*bef0*/  IABS R134, R2 ;  /* 0x0000000200867213 */ /* 0x000fe40000000000 */
[----:B------:R-:W-:Y:S02]  /*bf00*/  FMNMX3.FTZ R2, R132, R6, R7, !PT ;  /* 0x0000000684027276 */ /* 0x000fe40007810007 */
[----:B------:R-:W-:Y:S02]  /*bf10*/  I2FP.F32.S32 R177, R177 ;  /* 0x000000b100b17245 */ /* 0x000fe40000201400 */
[----:B------:R-:W-:Y:S02]  /*bf20*/  FMNMX3.FTZ R3, R3, R8, R9, !PT ;  /* 0x0000000803037276 */ /* 0x000fe40007810009 */
[----:B------:R-:W-:Y:S01]  /*bf30*/  FMNMX3.FTZ R2, R2, R10, R11, !PT ;  /* 0x0000000a02027276 */ /* 0x000fe2000781000b */
[----:B------:R-:W-:Y:S01]  /*bf40*/  FFMA.FTZ R19, R177, -UR7, R19 ;  /* 0x80000007b1137c23 */ /* 0x000fe20008010013 */
[----:B------:R-:W-:Y:S01]  /*bf50*/  FMNMX3.FTZ R3, R3, R12, R13, !PT ;  /* 0x0000000c03037276 */ /* 0x000fe2000781000d */
[----:B------:R-:W-:Y:S01]  /*bf60*/  IMAD.U32 R177, RZ, RZ, UR13 ;  /* 0x0000000dffb17e24 */ /* 0x000fe2000f8e00ff */
[----:B------:R-:W-:Y:S02]  /*bf70*/  FMNMX3.FTZ R2, R2, R14, R15, !PT ;  /* 0x0000000e02027276 */ /* 0x000fe4000781000f */
[----:B------:R-:W-:Y:S02]  /*bf80*/  IABS R135, R135 ;  /* 0x0000008700877213 */ /* 0x000fe40000000000 */
[----:B------:R-:W-:Y:S02]  /*bf90*/  FMNMX3.FTZ R3, R3, R16, R17, !PT ;  /* 0x0000001003037276 */ /* 0x000fe40007810011 */
[----:B------:R-:W-:Y:S02]  /*bfa0*/  FMNMX3.FTZ R2, R2, R18, R19, !PT ;  /* 0x0000001202027276 */ /* 0x000fe40007810013 */
[----:B------:R-:W-:Y:S02]  /*bfb0*/  I2FP.F32.S32 R135, R135 ;  /* 0x0000008700877245 */ /* 0x000fe40000201400 */
[----:B------:R-:W-:Y:S02]  /*bfc0*/  IABS R133, R133 ;  /* 0x0000008500857213 */ /* 0x000fe40000000000 */
[----:B------:R-:W-:Y:S01]  /*bfd0*/  FMNMX3.FTZ R173, R3, R20, R21, !PT ;  /* 0x0000001403ad7276 */ /* 0x000fe20007810015 */
[----:B------:R-:W-:Y:S01]  /*bfe0*/  FFMA.FTZ R31, R135, -UR7, R31 ;  /* 0x80000007871f7c23 */ /* 0x000fe2000801001f */
[----:B------:R-:W-:Y:S02]  /*bff0*/  FMNMX3.FTZ R2, R2, R22, R23, !PT ;  /* 0x0000001602027276 */ /* 0x000fe40007810017 */
[----:B------:R-:W-:Y:S02]  /*c000*/  I2FP.F32.S32 R133, R133 ;  /* 0x0000008500857245 */ /* 0x000fe40000201400 */
[----:B------:R-:W-:Y:S02]  /*c010*/  I2FP.F32.S32 R134, R134 ;  /* 0x0000008600867245 */ /* 0x000fe40000201400 */
        /* <DEDUP_REMOVED lines=9> */
.L_x_1050:
[----:B------:R-:W2:Y:S01]  /*c0b0*/  SHFL.BFLY PT, R172, R173, 0x2, 0x1f ;  /* 0x0c401f00adac7f89 */ /* 0x000ea200000e0000 */
[----:B-1----:R-:W-:Y:S01]  /*c0c0*/  IMAD.WIDE.U32 R134, R188, -0x2daee0ad, RZ ;  /* 0xd2511f53bc867825 */ /* 0x002fe200078e00ff */
[----:B------:R-:W-:Y:S01]  /*c0d0*/  LOP3.LUT R133, R221, UR27, R177, 0x96, !PT ;  /* 0x0000001bdd857c12 */ /* 0x000fe2000f8e96b1 */
[----:B------:R-:W-:Y:S05]  /*c0e0*/  UIADD3 UR14, UPT, UPT, UR26, -0x255992d5, URZ ;  /* 0xdaa66d2b1a0e7890 */ /* 0x000fea000fffe0ff */
[----:B------:R-:W1:Y:S01]  /*c0f0*/  SHFL.BFLY PT, R169, R174, 0x2, 0x1f ;  /* 0x0c401f00aea97f89 */ /* 0x000e6200000e0000 */
[----:B------:R-:W-:Y:S01]  /*c100*/  IMAD.WIDE.U32 R2, R187, -0x2daee0ad, RZ ;  /* 0xd2511f53bb027825 */ /* 0x000fe200078e00ff */
[----:B------:R-:W-:Y:S01]  /*c110*/  LOP3.LUT R135, R218, UR12, R135, 0x96, !PT ;  /* 0x0000000cda877c12 */ /* 0x000fe2000f8e9687 */
[----:B------:R-:W-:Y:S02]  /*c120*/  UIADD3 UR13, UPT, UPT, UR26, 0x78dde6e4, URZ ;  /* 0x78dde6e41a0d7890 */ /* 0x000fe4000fffe0ff */
[----:B------:R-:W-:Y:S01]  /*c130*/  IMAD.WIDE.U32 R170, R133, -0x326172a9, RZ ;  /* 0xcd9e8d5785aa7825 */ /* 0x000fe200078e00ff */
[----:B------:R-:W-:Y:S01]  /*c140*/  LOP3.LUT R134, R134, UR11, R3, 0x96, !PT ;  /* 0x0000000b86867c12 */ /* 0x000fe2000f8e9603 */
[----:B------:R-:W-:Y:S02]  /*c150*/  UISETP.GT.AND UP0, UPT, UR10, URZ, UPT ;  /* 0x000000ff0a00728c */ /* 0x000fe4000bf04270 */
[----:B------:R-:W-:Y:S01]  /*c160*/  IMAD.WIDE.U32 R178, R135, -0x326172a9, RZ ;  /* 0xcd9e8d5787b27825 */ /* 0x000fe200078e00ff */
[----:B------:R-:W-:Y:S01]  /*c170*/  LOP3.LUT R3, R181, UR15, R170, 0x96, !PT ;  /* 0x0000000fb5037c12 */ /* 0x000fe2000f8e96aa */
[----:B------:R-:W-:Y:S02]  /*c180*/  UIADD3 UR15, UPT, UPT, UR27, -0x56f99767, URZ ;  /* 0xa90668991b0f7890 */ /* 0x000fe4000fffe0ff */
[----:B------:R-:W-:Y:S01]  /*c190*/  IMAD.WIDE.U32 R176, R134, -0x326172a9, RZ ;  /* 0xcd9e8d5786b07825 */ /* 0x000fe200078e00ff */
[----:B------:R-:W-:Y:S01]  /*c1a0*/  LOP3.LUT R134, R186, UR16, R171, 0x96, !PT ;  /* 0x00000010ba867c12 */ /* 0x000fe2000f8e96ab */
[----:B------:R-:W-:Y:S01]  /*c1b0*/  UIADD3 UR16, UPT, UPT, UR27, -0x126145ec, URZ ;  /* 0xed9eba141b107890 */ /* 0x000fe2000fffe0ff */
[----:B------:R-:W-:Y:S01]  /*c1c0*/  LOP3.LUT R133, R180, UR14, R179, 0x96, !PT ;  /* 0x0000000eb4857c12 */ /* 0x000fe2000f8e96b3 */
[----:B------:R-:W-:Y:S01]  /*c1d0*/  IMAD.WIDE.U32 R182, R3, -0x2daee0ad, RZ ;  /* 0xd2511f5303b67825 */ /* 0x000fe200078e00ff */
[----:B------:R-:W-:Y:S03]  /*c1e0*/  LOP3.LUT R170, R178, UR13, R177, 0x96, !PT ;  /* 0x0000000db2aa7c12 */ /* 0x000fe6000f8e96b1 */
[----:B------:R-:W-:Y:S04]  /*c1f0*/  IMAD.WIDE.U32 R134, R134, -0x2daee0ad, RZ ;  /* 0xd2511f5386867825 */ /* 0x000fe800078e00ff */
[----:B------:R-:W-:Y:S01]  /*c200*/  IMAD.WIDE.U32 R178, R133, -0x2daee0ad, RZ ;  /* 0xd2511f5385b27825 */ /* 0x000fe200078e00ff */
[----:B--2---:R-:W-:Y:S02]  /*c210*/  FMNMX.FTZ R172, R173, R172, !PT ;  /* 0x000000acadac7209 */ /* 0x004fe40007810000 */
[----:B------:R-:W-:Y:S01]  /*c220*/  LOP3.LUT R3, R218, UR12, R135, 0x96, !PT ;  /* 0x0000000cda037c12 */ /* 0x000fe2000f8e9687 */
[----:B------:R-:W-:Y:S01]  /*c230*/  IMAD.WIDE.U32 R170, R170, -0x2daee0ad, RZ ;  /* 0xd2511f53aaaa7825 */ /* 0x000fe200078e00ff */
[----:B------:R-:W-:Y:S01]  /*c240*/  LOP3.LUT R134, R134, UR11, R183, 0x96, !PT ;  /* 0x0000000b86867c12 */ /* 0x000fe2000f8e96b7 */
[----:B------:R-:W2:Y:S01]  /*c250*/  SHFL.BFLY PT, R173, R172, 0x1, 0x1f ;  /* 0x0c201f00acad7f89 */ /* 0x000ea200000e0000 */
[----:B------:R-:W-:Y:S01]  /*c260*/  LOP3.LUT R168, R2, UR16, R179, 0x96, !PT ;  /* 0x0000001002a87c12 */ /* 0x000fe2000f8e96b3 */
[----:B------:R-:W-:Y:S01]  /*c270*/  UIADD3 UR12, UPT, UPT, UR26, 0x1715609d, URZ ;  /* 0x1715609d1a0c7890 */ /* 0x000fe2000fffe0ff */
[----:B-1----:R-:W-:Y:S01]  /*c280*/  FMNMX.FTZ R133, R174, R169, !PT ;  /* 0x000000a9ae857209 */ /* 0x002fe20007810000 */
[----:B------:R-:W-:Y:S01]  /*c290*/  IMAD.WIDE.U32 R174, R3, -0x326172a9, RZ ;  /* 0xcd9e8d5703ae7825 */ /* 0x000fe200078e00ff */
[----:B------:R-:W-:Y:S01]  /*c2a0*/  LOP3.LUT R2, R178, UR15, R171, 0x96, !PT ;  /* 0x0000000fb2027c12 */ /* 0x000fe2000f8e96ab */
[----:B------:R-:W-:Y:S02]  /*c2b0*/  UIADD3 UR11, UPT, UPT, UR26, -0x4ab325aa, URZ ;  /* 0xb54cda561a0b7890 */ /* 0x000fe4000fffe0ff */
[----:B------:R-:W-:Y:S01]  /*c2c0*/  IMAD.WIDE.U32 R184, R134, -0x326172a9, RZ ;  /* 0xcd9e8d5786b87825 */ /* 0x000fe200078e00ff */
[----:B------:R-:W1:Y:S02]  /*c2d0*/  SHFL.BFLY PT, R171, R133, 0x1, 0x1f ;  /* 0x0c201f0085ab7f89 */ /* 0x000e6400000e0000 */
[----:B------:R-:W-:Y:S01]  /*c2e0*/  LOP3.LUT R180, R180, UR14, R175, 0x96, !PT ;  /* 0x0000000eb4b47c12 */ /* 0x000fe2000f8e96af */
[----:B------:R-:W-:Y:S01]  /*c2f0*/  IMAD.WIDE.U32 R168, R168, -0x326172a9, RZ ;  /* 0xcd9e8d57a8a87825 */ /* 0x000fe200078e00ff */
[----:B------:R-:W-:Y:S01]  /*c300*/  LOP3.LUT R134, R174, UR13, R185, 0x96, !PT ;  /* 0x0000000dae867c12 */ /* 0x000fe2000f8e96b9 */
[----:B------:R-:W-:Y:S02]  /*c310*/  UIADD3 UR13, UPT, UPT, UR27, 0x646e171e, URZ ;  /* 0x646e171e1b0d7890 */ /* 0x000fe4000fffe0ff */
[----:B------:R-:W-:Y:S01]  /*c320*/  IMAD.WIDE.U32 R2, R2, -0x326172a9, RZ ;  /* 0xcd9e8d5702027825 */ /* 0x000fe200078e00ff */
[----:B------:R-:W-:Y:S03]  /*c330*/  LOP3.LUT R135, R176, UR12, R169, 0x96, !PT ;  /* 0x0000000cb0877c12 */ /* 0x000fe6000f8e96a9 */
[----:B------:R-:W-:Y:S01]  /*c340*/  IMAD.WIDE.U32 R198, R134, -0x2daee0ad, RZ ;  /* 0xd2511f5386c67825 */ /* 0x000fe200078e00ff */
[----:B------:R-:W-:Y:S02]  /*c350*/  LOP3.LUT R168, R168, UR11, R3, 0x96, !PT ;  /* 0x0000000ba8a87c12 */ /* 0x000fe4000f8e9603 */
[C---:B------:R-:W-:Y:S01]  /*c360*/  PRMT R186, R2.reuse, 0x7773, RZ ;  /* 0x0000777302ba7816 */ /* 0x040fe200000000ff */
[----:B------:R-:W-:Y:S01]  /*c370*/  IMAD.WIDE.U32 R134, R135, -0x2daee0ad, RZ ;  /* 0xd2511f5387867825 */ /* 0x000fe200078e00ff */
[C---:B------:R-:W-:Y:S02]  /*c380*/  PRMT R176, R2.reuse, 0x7772, RZ ;  /* 0x0000777202b07816 */ /* 0x040fe400000000ff */
[----:B------:R-:W-:Y:S01]  /*c390*/  PRMT R185, R2, 0x7771, RZ ;  /* 0x0000777102b97816 */ /* 0x000fe200000000ff */
[----:B------:R-:W-:Y:S01]  /*c3a0*/  IMAD.MOV.U32 R174, RZ, RZ, R2 ;  /* 0x000000ffffae7224 */ /* 0x000fe200078e0002 */
[----:B------:R-:W-:Y:S01]  /*c3b0*/  LOP3.LUT R2, R168, 0xffff, RZ, 0xc0, !PT ;  /* 0x0000ffffa8027812 */ /* 0x000fe200078ec0ff */
[----:B------:R-:W-:Y:S01]  /*c3c0*/  IMAD.MOV.U32 R193, RZ, RZ, R134 ;  /* 0x000000ffffc17224 */ /* 0x000fe200078e0086 */
[----:B------:R-:W-:Y:S01]  /*c3d0*/  LOP3.LUT R177, R170, UR13, R135, 0x96, !PT ;  /* 0x0000000daab17c12 */ /* 0x000fe2000f8e9687 */
[----:B------:R-:W-:Y:S01]  /*c3e0*/  IMAD.WIDE.U32 R180, R180, -0x2daee0ad, RZ ;  /* 0xd2511f53b4b47825 */ /* 0x000fe200078e00ff */
[----:B--2---:R-:W-:Y:S02]  /*c3f0*/  FMNMX.FTZ R3, R172, R173, !PT ;  /* 0x000000adac037209 */ /* 0x004fe40007810000 */
[----:B------:R-:W-:Y:S01]  /*c400*/  SHF.R.U32.HI R170, RZ, 0x8, R2 ;  /* 0x00000008ffaa7819 */ /* 0x000fe20000011602 */
[----:B------:R-:W-:Y:S01]  /*c410*/  VIADD R197, R200, 0x10000 ;  /* 0x00010000c8c57836 */ /* 0x000fe20000000000 */
[----:B------:R-:W-:Y:S01]  /*c420*/  LOP3.LUT R2, R177, 0xffff, RZ, 0xc0, !PT ;  /* 0x0000ffffb1027812 */ /* 0x000fe200078ec0ff */
[C---:B------:R-:W-:Y:S01]  /*c430*/  FADD.FTZ R0, -R3.reuse, R0 ;  /* 0x0000000003007221 */ /* 0x040fe20000010100 */
[C---:B------:R-:W-:Y:S02]  /*c440*/  PRMT R194, R134.reuse, 0x7771, RZ ;  /* 0x0000777186c27816 */ /* 0x040fe400000000ff */
[----:B------:R-:W-:Y:S01]  /*c450*/  PRMT R196, R134, 0x7772, RZ ;  /* 0x0000777286c47816 */ /* 0x000fe200000000ff */
[----:B------:R-:W-:Y:S01]  /*c460*/  FMUL.FTZ R0, R0, UR4 ;  /* 0x0000000400007c20 */ /* 0x000fe20008410000 */
[----:B------:R-:W-:Y:S01]  /*c470*/  PRMT R195, R134, 0x7773, RZ ;  /* 0x0000777386c37816 */ /* 0x000fe200000000ff */
[C---:B------:R-:W-:Y:S01]  /*c480*/  FMUL.FTZ R134, R3.reuse, UR4 ;  /* 0x0000000403867c20 */ /* 0x040fe20008410000 */
[----:B------:R-:W-:Y:S02]  /*c490*/  SHF.R.U32.HI R178, RZ, 0x8, R2 ;  /* 0x00000008ffb27819 */ /* 0x000fe40000011602 */
[----:B------:R-:W-:Y:S01]  /*c4a0*/  FSETP.NEU.FTZ.AND P3, PT, R3, -INF , PT ;  /* 0xff8000000300780b */ /* 0x000fe20003f7d000 */
[----:B------:R-:W2:Y:S01]  /*c4b0*/  MUFU.EX2 R0, R0 ;  /* 0x0000000000007308 */ /* 0x000ea20000000800 */
[----:B-1----:R-:W-:Y:S02]  /*c4c0*/  FMNMX.FTZ R2, R133, R171, !PT ;  /* 0x000000ab85027209 */ /* 0x002fe40007810000 */
[----:B------:R-:W-:Y:S02]  /*c4d0*/  FSEL R134, R134, RZ, P3 ;  /* 0x000000ff86867208 */ /* 0x000fe40001800000 */
[----:B------:R-:W-:Y:S01]  /*c4e0*/  LOP3.LUT R133, R170, 0xffff, RZ, 0xc0, !PT ;  /* 0x0000ffffaa857812 */ /* 0x000fe200078ec0ff */
[C---:B------:R-:W-:Y:S01]  /*c4f0*/  FMUL.FTZ R135, R2.reuse, UR4 ;  /* 0x0000000402877c20 */ /* 0x040fe20008410000 */
[----:B------:R-:W-:Y:S01]  /*c500*/  FSETP.NEU.FTZ.AND P2, PT, R2, -INF , PT ;  /* 0xff8000000200780b */ /* 0x000fe20003f5d000 */
[--C-:B------:R-:W-:Y:S01]  /*c510*/  FFMA.FTZ R4, R4, UR4, -R134.reuse ;  /* 0x0000000404047c23 */ /* 0x100fe20008010886 */
[--C-:B------:R-:W-:Y:S01]  /*c520*/  FFMA.FTZ R5, R5, UR4, -R134.reuse ;  /* 0x0000000405057c23 */ /* 0x100fe20008010886 */
[--C-:B------:R-:W-:Y:S01]  /*c530*/  FFMA.FTZ R8, R8, UR4, -R134.reuse ;  /* 0x0000000408087c23 */ /* 0x100fe20008010886 */
[--C-:B------:R-:W-:Y:S01]  /*c540*/  FFMA.FTZ R9, R9, UR4, -R134.reuse ;  /* 0x0000000409097c23 */ /* 0x100fe20008010886 */
[----:B------:R-:W-:Y:S01]  /*c550*/  ISETP.LE.U32.AND P3, PT, R133, UR8, PT ;  /* 0x0000000885007c0c */ /* 0x000fe2000bf63070 */
[----:B------:R-:W-:Y:S01]  /*c560*/  MUFU.EX2 R225, R5 ;  /* 0x0000000500e17308 */ /* 0x000fe20000000800 */
[----:B------:R-:W-:Y:S01]  /*c570*/  FSEL R133, R135, RZ, P2 ;  /* 0x000000ff87857208 */ /* 0x000fe20001000000 */
[--C-:B------:R-:W-:Y:S01]  /*c580*/  FFMA.FTZ R218, R21, UR4, -R134.reuse ;  /* 0x0000000415da7c23 */ /* 0x100fe20008010886 */
[--C-:B------:R-:W-:Y:S07]  /*c590*/  FFMA.FTZ R188, R12, UR4, -R134.reuse ;  /* 0x000000040cbc7c23 */ /* 0x100fee0008010886 */
[----:B------:R-:W1:Y:S01]  /*c5a0*/  MUFU.EX2 R135, R4 ;  /* 0x0000000400877308 */ /* 0x000e620000000800 */
[--C-:B------:R-:W-:Y:S01]  /*c5b0*/  FFMA.FTZ R187, R13, UR4, -R134.reuse ;  /* 0x000000040dbb7c23 */ /* 0x100fe20008010886 */
[--C-:B------:R-:W-:Y:S01]  /*c5c0*/  FFMA.FTZ R6, R6, UR4, -R133.reuse ;  /* 0x0000000406067c23 */ /* 0x100fe20008010885 */
[--C-:B------:R-:W-:Y:S07]  /*c5d0*/  FFMA.FTZ R7, R7, UR4, -R133.reuse ;  /* 0x0000000407077c23 */ /* 0x100fee0008010885 */
[----:B------:R3:W-:Y:S01]  /*c5e0*/  MUFU.EX2 R226, R8 ;  /* 0x0000000800e27308 */ /* 0x0007e20000000800 */
[--C-:B------:R-:W-:Y:S01]  /*c5f0*/  FFMA.FTZ R190, R16, UR4, -R134.reuse ;  /* 0x0000000410be7c23 */ /* 0x100fe20008010886 */
[--C-:B------:R-:W-:Y:S01]  /*c600*/  FFMA.FTZ R189, R17, UR4, -R134.reuse ;  /* 0x0000000411bd7c23 */ /* 0x100fe20008010886 */
[--C-:B------:R-:W-:Y:S07]  /*c610*/  FFMA.FTZ R217, R20, UR4, -R134.reuse ;  /* 0x0000000414d97c23 */ /* 0x100fee0008010886 */
[----:B------:R4:W-:Y:S01]  /*c620*/  MUFU.EX2 R229, R9 ;  /* 0x0000000900e57308 */ /* 0x0009e20000000800 */
[--C-:B------:R-:W-:Y:S01]  /*c630*/  FFMA.FTZ R220, R24, UR4, -R134.reuse ;  /* 0x0000000418dc7c23 */ /* 0x100fe20008010886 */
[--C-:B------:R-:W-:Y:S01]  /*c640*/  FFMA.FTZ R219, R25, UR4, -R134.reuse ;  /* 0x0000000419db7c23 */ /* 0x100fe20008010886 */
[--C-:B------:R-:W-:Y:S07]  /*c650*/  FFMA.FTZ R233, R28, UR4, -R134.reuse ;  /* 0x000000041ce97c23 */ /* 0x100fee0008010886 */
[----:B------:R-:W-:Y:S01]  /*c660*/  MUFU.EX2 R223, R6 ;  /* 0x0000000600df7308 */ /* 0x000fe20000000800 */
[--C-:B------:R-:W-:Y:S01]  /*c670*/  FFMA.FTZ R232, R29, UR4, -R134.reuse ;  /* 0x000000041de87c23 */ /* 0x100fe20008010886 */
[--C-:B------:R-:W-:Y:S01]  /*c680*/  FFMA.FTZ R236, R32, UR4, -R134.reuse ;  /* 0x0000000420ec7c23 */ /* 0x100fe20008010886 */
[----:B------:R-:W-:Y:S07]  /*c690*/  FFMA.FTZ R237, R33, UR4, -R134 ;  /* 0x0000000421ed7c23 */ /* 0x000fee0008010886 */
[----:B------:R-:W5:Y:S01]  /*c6a0*/  MUFU.EX2 R224, R7 ;  /* 0x0000000700e07308 */ /* 0x000f620000000800 */
[--C-:B------:R-:W-:Y:S01]  /*c6b0*/  FFMA.FTZ R10, R10, UR4, -R133.reuse ;  /* 0x000000040a0a7c23 */ /* 0x100fe20008010885 */
[--C-:B------:R-:W-:Y:S01]  /*c6c0*/  FFMA.FTZ R11, R11, UR4, -R133.reuse ;  /* 0x000000040b0b7c23 */ /* 0x100fe20008010885 */
[----:B------:R-:W-:Y:S01]  /*c6d0*/  FFMA.FTZ R230, R30, UR4, -R133 ;  /* 0x000000041ee67c23 */ /* 0x000fe20008010885 */
[C---:B--2---:R-:W-:Y:S01]  /*c6e0*/  FMUL.FTZ R21, R0.reuse, R149 ;  /* 0x0000009500157220 */ /* 0x044fe20000410000 */
[C---:B---3--:R-:W-:Y:S01]  /*c6f0*/  FMUL.FTZ R8, R0.reuse, R160 ;  /* 0x000000a000087220 */ /* 0x048fe20000410000 */
[C---:B-1----:R-:W-:Y:S01]  /*c700*/  FFMA.FTZ R149, R0.reuse, R238, R135 ;  /* 0x000000ee00957223 */ /* 0x042fe20000010087 */
[C---:B------:R-:W-:Y:S01]  /*c710*/  FMUL.FTZ R4, R0.reuse, R164 ;  /* 0x000000a400047220 */ /* 0x040fe20000410000 */
[C---:B------:R-:W-:Y:S01]  /*c720*/  FMUL.FTZ R5, R0.reuse, R165 ;  /* 0x000000a500057220 */ /* 0x040fe20000410000 */
[C---:B----4-:R-:W-:Y:S01]  /*c730*/  FMUL.FTZ R9, R0.reuse, R161 ;  /* 0x000000a100097220 */ /* 0x050fe20000410000 */
        /* <DEDUP_REMOVED lines=59> */
[C---:B------:R-:W-:Y:S01]  /*caf0*/  LOP3.LUT R30, R168.reuse, 0xff, RZ, 0xc0, !PT ;  /* 0x000000ffa81e7812 */ /* 0x040fe200078ec0ff */
[----:B------:R-:W-:Y:S01]  /*cb00*/  MUFU.EX2 R228, R11 ;  /* 0x0000000b00e47308 */ /* 0x000fe20000000800 */
[----:B------:R-:W-:Y:S01]  /*cb10*/  PRMT R0, R168, 0x7632, R0 ;  /* 0x00007632a8007816 */ /* 0x000fe20000000000 */
[--C-:B------:R-:W-:Y:S01]  /*cb20*/  FFMA.FTZ R183, R14, UR4, -R133.reuse ;  /* 0x000000040eb77c23 */ /* 0x100fe20008010885 */
[----:B------:R-:W-:Y:S07]  /*cb30*/  F2FP.F16.F32.PACK_AB R141, R225, R135 ;  /* 0x00000087e18d723e */ /* 0x000fee00000000ff */
[----:B------:R-:W1:Y:S01]  /*cb40*/  MUFU.EX2 R227, R10 ;  /* 0x0000000a00e37308 */ /* 0x000e620000000800 */
[----:B------:R-:W-:Y:S01]  /*cb50*/  SHF.R.U32.HI R136, RZ, 0x18, R168 ;  /* 0x00000018ff887819 */ /* 0x000fe200000116a8 */
[--C-:B------:R-:W-:Y:S01]  /*cb60*/  FFMA.FTZ R179, R15, UR4, -R133.reuse ;  /* 0x000000040fb37c23 */ /* 0x100fe20008010885 */
[----:B------:R-:W-:Y:S01]  /*cb70*/  LOP3.LUT R169, R178, 0xffff, RZ, 0xc0, !PT ;  /* 0x0000ffffb2a97812 */ /* 0x000fe200078ec0ff */
[--C-:B------:R-:W-:Y:S01]  /*cb80*/  FFMA.FTZ R191, R18, UR4, -R133.reuse ;  /* 0x0000000412bf7c23 */ /* 0x100fe20008010885 */
[----:B------:R-:W-:Y:S01]  /*cb90*/  PRMT R168, R30, 0x5410, R170 ;  /* 0x000054101ea87816 */ /* 0x000fe200000000aa */
[--C-:B------:R-:W-:Y:S01]  /*cba0*/  FFMA.FTZ R192, R19, UR4, -R133.reuse ;  /* 0x0000000413c07c23 */ /* 0x100fe20008010885 */
[----:B------:R-:W-:Y:S01]  /*cbb0*/  LOP3.LUT R148, R0, 0xff, RZ, 0xc0, !PT ;  /* 0x000000ff00947812 */ /* 0x000fe200078ec0ff */
[--C-:B------:R-:W-:Y:S01]  /*cbc0*/  FFMA.FTZ R203, R22, UR4, -R133.reuse ;  /* 0x0000000416cb7c23 */ /* 0x100fe20008010885 */
[----:B------:R-:W-:Y:S01]  /*cbd0*/  PRMT R140, R141, 0x7632, R140 ;  /* 0x000076328d8c7816 */ /* 0x000fe2000000008c */
[--C-:B------:R-:W-:Y:S01]  /*cbe0*/  FFMA.FTZ R221, R26, UR4, -R133.reuse ;  /* 0x000000041add7c23 */ /* 0x100fe20008010885 */
[----:B-----5:R-:W-:Y:S01]  /*cbf0*/  F2FP.F16.F32.PACK_AB R144, R224, R223 ;  /* 0x000000dfe090723e */ /* 0x020fe200000000ff */
[--C-:B------:R-:W-:Y:S01]  /*cc00*/  FFMA.FTZ R222, R27, UR4, -R133.reuse ;  /* 0x000000041bde7c23 */ /* 0x100fe20008010885 */
[----:B------:R-:W-:Y:S01]  /*cc10*/  ISETP.LE.U32.AND P5, PT, R169, UR8, PT ;  /* 0x00000008a9007c0c */ /* 0x000fe2000bfa3070 */
[--C-:B------:R-:W-:Y:S01]  /*cc20*/  FFMA.FTZ R231, R31, UR4, -R133.reuse ;  /* 0x000000041fe77c23 */ /* 0x100fe20008010885 */
[--C-:B------:R-:W-:Y:S01]  /*cc30*/  HSET2.LE.AND R168, R168, R214.reuse, PT ;  /* 0x000000d6a8a87233 */ /* 0x100fe20003803000 */
[--C-:B------:R-:W-:Y:S01]  /*cc40*/  FFMA.FTZ R235, R34, UR4, -R133.reuse ;  /* 0x0000000422eb7c23 */ /* 0x100fe20008010885 */
[----:B------:R-:W-:Y:S01]  /*cc50*/  PRMT R169, R148, 0x5410, R136 ;  /* 0x0000541094a97816 */ /* 0x000fe20000000088 */
[----:B------:R-:W-:Y:S01]  /*cc60*/  FFMA.FTZ R234, R35, UR4, -R133 ;  /* 0x0000000423ea7c23 */ /* 0x000fe20008010885 */
[----:B------:R-:W-:Y:S01]  /*cc70*/  LOP3.LUT R161, R174, 0xff, RZ, 0xc0, !PT ;  /* 0x000000ffaea17812 */ /* 0x000fe200078ec0ff */
[----:B------:R-:W-:Y:S01]  /*cc80*/  MUFU.EX2 R189, R189 ;  /* 0x000000bd00bd7308 */ /* 0x000fe20000000800 */
[----:B------:R-:W-:Y:S01]  /*cc90*/  PRMT R0, R141, 0x5410, R140 ;  /* 0x000054108d007816 */ /* 0x000fe2000000008c */
[----:B------:R-:W2:Y:S01]  /*cca0*/  LDSM.16.MT88.4 R172, [R200+0x10000] ;  /* 0x01000000c8ac783b */ /* 0x000ea20000004200 */
[----:B------:R-:W-:Y:S07]  /*ccb0*/  PRMT R145, R144, 0x7632, R145 ;  /* 0x0000763290917816 */ /* 0x000fee0000000091 */
[----:B------:R-:W-:Y:S01]  /*ccc0*/  MUFU.EX2 R190, R190 ;  /* 0x000000be00be7308 */ /* 0x000fe20000000800 */
[----:B------:R-:W-:Y:S02]  /*ccd0*/  F2FP.F16.F32.PACK_AB R153, R229, R226 ;  /* 0x000000e2e599723e */ /* 0x000fe400000000ff */
[----:B------:R-:W-:Y:S02]  /*cce0*/  LOP3.LUT R168, R0, R168, RZ, 0xc0, !PT ;  /* 0x000000a800a87212 */ /* 0x000fe400078ec0ff */
[--C-:B------:R-:W-:Y:S02]  /*ccf0*/  HSET2.LE.AND R169, R169, R214.reuse, PT ;  /* 0x000000d6a9a97233 */ /* 0x100fe40003803000 */
[----:B------:R-:W-:Y:S02]  /*cd00*/  PRMT R170, R161, 0x5410, R185 ;  /* 0x00005410a1aa7816 */ /* 0x000fe400000000b9 */
[----:B------:R-:W-:Y:S02]  /*cd10*/  PRMT R6, R176, 0x5410, R186 ;  /* 0x00005410b0067816 */ /* 0x000fe400000000ba */
[----:B------:R-:W-:Y:S02]  /*cd20*/  PRMT R0, R144, 0x5410, R145 ;  /* 0x0000541090007816 */ /* 0x000fe40000000091 */
[C---:B------:R-:W-:Y:S02]  /*cd30*/  PRMT R156, R153.reuse, 0x7632, R156 ;  /* 0x00007632999c7816 */ /* 0x040fe4000000009c */
[----:B-1----:R-:W-:Y:S02]  /*cd40*/  F2FP.F16.F32.PACK_AB R157, R228, R227 ;  /* 0x000000e3e49d723e */ /* 0x002fe400000000ff */
[----:B------:R-:W-:Y:S02]  /*cd50*/  LOP3.LUT R169, R0, R169, RZ, 0xc0, !PT ;  /* 0x000000a900a97212 */ /* 0x000fe400078ec0ff */
[----:B------:R-:W-:Y:S02]  /*cd60*/  LOP3.LUT R6, R6, 0xff00ff, RZ, 0xc0, !PT ;  /* 0x00ff00ff06067812 */ /* 0x000fe400078ec0ff */
[--C-:B------:R-:W-:Y:S02]  /*cd70*/  HSET2.LE.AND R170, R170, R214.reuse, PT ;  /* 0x000000d6aaaa7233 */ /* 0x100fe40003803000 */
[----:B------:R-:W-:Y:S02]  /*cd80*/  PRMT R0, R153, 0x5410, R156 ;  /* 0x0000541099007816 */ /* 0x000fe4000000009c */
[C---:B------:R-:W-:Y:S02]  /*cd90*/  PRMT R164, R157.reuse, 0x7632, R164 ;  /* 0x000076329da47816 */ /* 0x040fe400000000a4 */
[----:B------:R-:W-:Y:S02]  /*cda0*/  LOP3.LUT R170, R0, R170, RZ, 0xc0, !PT ;  /* 0x000000aa00aa7212 */ /* 0x000fe400078ec0ff */
[--C-:B------:R-:W-:Y:S02]  /*cdb0*/  HSET2.LE.AND R171, R6, R214.reuse, PT ;  /* 0x000000d606ab7233 */ /* 0x100fe40003803000 */
[----:B------:R-:W-:Y:S02]  /*cdc0*/  PRMT R0, R157, 0x5410, R164 ;  /* 0x000054109d007816 */ /* 0x000fe400000000a4 */
[----:B------:R-:W-:Y:S02]  /*cdd0*/  LOP3.LUT R182, R182, UR16, R181, 0x96, !PT ;  /* 0x00000010b6b67c12 */ /* 0x000fe4000f8e96b5 */
[----:B------:R-:W-:Y:S01]  /*cde0*/  LOP3.LUT R171, R0, R171, RZ, 0xc0, !PT ;  /* 0x000000ab00ab7212 */ /* 0x000fe200078ec0ff */
[----:B------:R-:W-:Y:S01]  /*cdf0*/  FADD.FTZ R0, -R2, R132 ;  /* 0x0000008402007221 */ /* 0x000fe20000010100 */
[----:B------:R-:W-:Y:S01]  /*ce00*/  LOP3.LUT R181, R180, UR15, R199, 0x96, !PT ;  /* 0x0000000fb4b57c12 */ /* 0x000fe2000f8e96c7 */
[----:B------:R-:W-:Y:S01]  /*ce10*/  FFMA.FTZ R199, R23, UR4, -R133 ;  /* 0x0000000417c77c23 */ /* 0x000fe20008010885 */
[----:B------:R-:W-:Y:S01]  /*ce20*/  ISETP.LE.U32.AND P6, PT, R30, UR8, PT ;  /* 0x000000081e007c0c */ /* 0x000fe2000bfc3070 */
[----:B------:R-:W-:Y:S01]  /*ce30*/  FMUL.FTZ R0, R0, UR4 ;  /* 0x0000000400007c20 */ /* 0x000fe20008410000 */
[----:B------:R-:W1:Y:S01]  /*ce40*/  LDSM.16.MT88.4 R132, [R202+0x10000] ;  /* 0x01000000ca84783b */ /* 0x000e620000004200 */
[----:B------:R-:W-:Y:S01]  /*ce50*/  ISETP.LE.U32.AND P4, PT, R136, UR8, PT ;  /* 0x0000000888007c0c */ /* 0x000fe2000bf83070 */
[----:B------:R-:W-:Y:S01]  /*ce60*/  IMAD.WIDE.U32 R136, R182, -0x326172a9, RZ ;  /* 0xcd9e8d57b6887825 */ /* 0x000fe200078e00ff */
[----:B------:R-:W-:Y:S02]  /*ce70*/  ISETP.GT.U32.AND P2, PT, R176, UR8, PT ;  /* 0x00000008b0007c0c */ /* 0x000fe4000bf44070 */
[----:B------:R-:W3:Y:S01]  /*ce80*/  MUFU.EX2 R0, R0 ;  /* 0x0000000000007308 */ /* 0x000ee20000000800 */
[----:B------:R-:W-:Y:S02]  /*ce90*/  IMAD.U32 R182, RZ, RZ, UR6 ;  /* 0x00000006ffb67e24 */ /* 0x000fe4000f8e00ff */
[C---:B---3--:R-:W-:Y:S01]  /*cea0*/  FMUL.FTZ R6, R0.reuse, R166 ;  /* 0x000000a600067220 */ /* 0x048fe20000410000 */
[C---:B------:R-:W-:Y:S01]  /*ceb0*/  FMUL.FTZ R7, R0.reuse, R167 ;  /* 0x000000a700077220 */ /* 0x040fe20000410000 */
[C---:B------:R-:W-:Y:S01]  /*cec0*/  FMUL.FTZ R14, R0.reuse, R158 ;  /* 0x0000009e000e7220 */ /* 0x040fe20000410000 */
[C---:B------:R-:W-:Y:S01]  /*ced0*/  FMUL.FTZ R15, R0.reuse, R159 ;  /* 0x0000009f000f7220 */ /* 0x040fe20000410000 */
[C---:B------:R-:W-:Y:S01]  /*cee0*/  FMUL.FTZ R18, R0.reuse, R154 ;  /* 0x0000009a00127220 */ /* 0x040fe20000410000 */
[C---:B------:R-:W-:Y:S01]  /*cef0*/  FMUL.FTZ R35, R0.reuse, R139 ;  /* 0x0000008b00237220 */ /* 0x040fe20000410000 */
[----:B------:R3:W4:Y:S01]  /*cf00*/  LDL.S16 R154, [R1+0x54] ;  /* 0x00005400019a7983 */ /* 0x0007220000100600 */
[C---:B------:R-:W-:Y:S01]  /*cf10*/  FMUL.FTZ R10, R0.reuse, R162 ;  /* 0x000000a2000a7220 */ /* 0x040fe20000410000 */
[C---:B--2---:R-:W-:Y:S01]  /*cf20*/  HMMA.16816.F32 R4, R168.reuse, R172, R4 ;  /* 0x000000aca804723c */ /* 0x044fe20000001804 */
[----:B------:R-:W-:Y:S04]  /*cf30*/  MUFU.EX2 R162, R191 ;  /* 0x000000bf00a27308 */ /* 0x000fe80000000800 */
[C---:B------:R-:W-:Y:S01]  /*cf40*/  FMUL.FTZ R11, R0.reuse, R163 ;  /* 0x000000a3000b7220 */ /* 0x040fe20000410000 */
[----:B------:R-:W-:Y:S01]  /*cf50*/  FMUL.FTZ R19, R0, R155 ;  /* 0x0000009b00137220 */ /* 0x000fe20000410000 */
[----:B------:R-:W-:Y:S04]  /*cf60*/  VIADD R172, R200, 0x10040 ;  /* 0x00010040c8ac7836 */ /* 0x000fe80000000000 */
[----:B------:R-:W-:Y:S01]  /*cf70*/  MUFU.EX2 R155, R187 ;  /* 0x000000bb009b7308 */ /* 0x000fe20000000800 */
[----:B------:R-:W-:Y:S01]  /*cf80*/  @P0 VIADD R172, R197, 0xffffffc0 ;  /* 0xffffffc0c5ac0836 */ /* 0x000fe20000000000 */
[----:B------:R-:W-:Y:S01]  /*cf90*/  LOP3.LUT R197, R184, UR12, R137, 0x96, !PT ;  /* 0x0000000cb8c57c12 */ /* 0x000fe2000f8e9689 */
[----:B------:R-:W-:Y:S01]  /*cfa0*/  FMUL.FTZ R22, R0, R150 ;  /* 0x0000009600167220 */ /* 0x000fe20000410000 */
[C---:B------:R-:W-:Y:S03]  /*cfb0*/  HMMA.16816.F32 R8, R168.reuse, R174, R8 ;  /* 0x000000aea808723c */ /* 0x040fe60000001808 */
[----:B------:R-:W-:Y:S02]  /*cfc0*/  IMAD.IADD R180, R204, 0x1, R172 ;  /* 0x00000001ccb47824 */ /* 0x000fe400078e02ac */
[C---:B------:R-:W-:Y:S01]  /*cfd0*/  FMUL.FTZ R23, R0.reuse, R151 ;  /* 0x0000009700177220 */ /* 0x040fe20000410000 */
[----:B------:R-:W-:Y:S04]  /*cfe0*/  IMAD.WIDE.U32 R150, R181, -0x326172a9, RZ ;  /* 0xcd9e8d57b5967825 */ /* 0x000fe800078e00ff */
[----:B------:R-:W-:Y:S01]  /*cff0*/  FMUL.FTZ R26, R0, R146 ;  /* 0x00000092001a7220 */ /* 0x000fe20000410000 */
[C---:B-1----:R-:W-:Y:S01]  /*d000*/  HMMA.16816.F32 R12, R168.reuse, R132, R12 ;  /* 0x00000084a80c723c */ /* 0x042fe2000000180c */
[----:B------:R-:W-:Y:S02]  /*d010*/  MUFU.EX2 R146, R183 ;  /* 0x000000b700927308 */ /* 0x000fe40000000800 */
[----:B------:R-:W-:Y:S01]  /*d020*/  LOP3.LUT R151, R136, UR11, R151, 0x96, !PT ;  /* 0x0000000b88977c12 */ /* 0x000fe2000f8e9697 */
[C---:B------:R-:W-:Y:S01]  /*d030*/  FMUL.FTZ R27, R0.reuse, R147 ;  /* 0x00000093001b7220 */ /* 0x040fe20000410000 */
[C---:B------:R-:W-:Y:S01]  /*d040*/  FMUL.FTZ R30, R0.reuse, R142 ;  /* 0x0000008e001e7220 */ /* 0x040fe20000410000 */
[C---:B------:R-:W-:Y:S01]  /*d050*/  FMUL.FTZ R31, R0.reuse, R143 ;  /* 0x0000008f001f7220 */ /* 0x040fe20000410000 */
[C---:B------:R-:W-:Y:S01]  /*d060*/  FMUL.FTZ R34, R0.reuse, R138 ;  /* 0x0000008a00227220 */ /* 0x040fe20000410000 */
[C---:B------:R-:W-:Y:S01]  /*d070*/  HMMA.16816.F32 R16, R168.reuse, R134, R16 ;  /* 0x00000086a810723c */ /* 0x040fe20000001810 */
[----:B------:R-:W1:Y:S02]  /*d080*/  LDSM.16.MT88.4 R132, [R172] ;  /* 0x00000000ac84783b */ /* 0x000e640000004200 */
[----:B------:R-:W2:Y:S01]  /*d090*/  MUFU.EX2 R143, R188 ;  /* 0x000000bc008f7308 */ /* 0x000ea20000000800 */
        /* <DEDUP_REMOVED lines=38> */
[C---:B-1----:R-:W-:Y:S01]  /*d300*/  HMMA.16816.F32 R20, R168.reuse, R132, R20 ;  /* 0x00000084a814723c */ /* 0x042fe20000001814 */
[----:B------:R-:W-:Y:S02]  /*d310*/  UIADD3 UR11, UPT, UPT, UR10, -0x1, URZ ;  /* 0xffffffff0a0b7890 */ /* 0x000fe4000fffe0ff */
[C---:B------:R-:W-:Y:S01]  /*d320*/  FMUL.FTZ R114, R0.reuse, R114 ;  /* 0x0000007200727220 */ /* 0x040fe20000410000 */
[C---:B------:R-:W-:Y:S01]  /*d330*/  FMUL.FTZ R115, R0.reuse, R115 ;  /* 0x0000007300737220 */ /* 0x040fe20000410000 */
[C---:B------:R-:W-:Y:S01]  /*d340*/  FMUL.FTZ R118, R0.reuse, R118 ;  /* 0x0000007600767220 */ /* 0x040fe20000410000 */
[C---:B------:R-:W-:Y:S01]  /*d350*/  FMUL.FTZ R119, R0.reuse, R119 ;  /* 0x0000007700777220 */ /* 0x040fe20000410000 */
[C---:B------:R-:W-:Y:S01]  /*d360*/  FMUL.FTZ R122, R0.reuse, R122 ;  /* 0x0000007a007a7220 */ /* 0x040fe20000410000 */
[C---:B------:R-:W-:Y:S01]  /*d370*/  HMMA.16816.F32 R24, R168.reuse, R134, R24 ;  /* 0x00000086a818723c */ /* 0x040fe20000001818 */
[----:B------:R-:W1:Y:S01]  /*d380*/  LDSM.16.MT88.4 R132, [R180] ;  /* 0x00000000b484783b */ /* 0x000e620000004200 */
[----:B------:R-:W-:Y:S01]  /*d390*/  UMOV UR10, UR11 ;  /* 0x0000000b000a7c82 */ /* 0x000fe20008000000 */
[C---:B------:R-:W-:Y:S01]  /*d3a0*/  FMUL.FTZ R123, R0.reuse, R123 ;  /* 0x0000007b007b7220 */ /* 0x040fe20000410000 */
[C---:B------:R-:W-:Y:S01]  /*d3b0*/  FMUL.FTZ R126, R0.reuse, R126 ;  /* 0x0000007e007e7220 */ /* 0x040fe20000410000 */
[C---:B------:R-:W-:Y:S01]  /*d3c0*/  FMUL.FTZ R127, R0.reuse, R127 ;  /* 0x0000007f007f7220 */ /* 0x040fe20000410000 */
[C---:B------:R-:W-:Y:S01]  /*d3d0*/  FMUL.FTZ R130, R0.reuse, R130 ;  /* 0x0000008200827220 */ /* 0x040fe20000410000 */
[C---:B------:R-:W-:Y:S01]  /*d3e0*/  FMUL.FTZ R131, R0.reuse, R131 ;  /* 0x0000008300837220 */ /* 0x040fe20000410000 */
[----:B------:R-:W-:Y:S01]  /*d3f0*/  FADD.FTZ R142, R225, R149 ;  /* 0x00000095e18e7221 */ /* 0x000fe20000010000 */
[----:B--2---:R-:W-:Y:S01]  /*d400*/  F2FP.F16.F32.PACK_AB R149, R155, R143 ;  /* 0x0000008f9b95723e */ /* 0x004fe200000000ff */
[----:B------:R-:W-:Y:S01]  /*d410*/  FFMA.FTZ R0, R0, R239, R223 ;  /* 0x000000ef00007223 */ /* 0x000fe200000100df */
[----:B------:R-:W-:Y:S01]  /*d420*/  F2FP.F16.F32.PACK_AB R173, R189, R190 ;  /* 0x000000bebdad723e */ /* 0x000fe200000000ff */
[----:B------:R-:W-:Y:S01]  /*d430*/  FADD.FTZ R142, R226, R142 ;  /* 0x0000008ee28e7221 */ /* 0x000fe20000010000 */
[----:B------:R-:W-:Y:S01]  /*d440*/  PRMT R175, R150, 0x7772, RZ ;  /* 0x0000777296af7816 */ /* 0x000fe200000000ff */
[----:B------:R-:W-:Y:S01]  /*d450*/  FADD.FTZ R0, R224, R0 ;  /* 0x00000000e0007221 */ /* 0x000fe20000010000 */
[----:B------:R-:W-:Y:S01]  /*d460*/  PRMT R167, R173, 0x7632, R167 ;  /* 0x00007632ada77816 */ /* 0x000fe200000000a7 */
[----:B------:R-:W-:Y:S01]  /*d470*/  FADD.FTZ R142, R229, R142 ;  /* 0x0000008ee58e7221 */ /* 0x000fe20000010000 */
[----:B------:R-:W-:Y:S03]  /*d480*/  PRMT R176, R150, 0x7773, RZ ;  /* 0x0000777396b07816 */ /* 0x000fe600000000ff */
[----:B------:R-:W-:Y:S04]  /*d490*/  FADD.FTZ R142, R143, R142 ;  /* 0x0000008e8f8e7221 */ /* 0x000fe80000010000 */
[----:B------:R-:W-:Y:S04]  /*d4a0*/  FADD.FTZ R155, R155, R142 ;  /* 0x0000008e9b9b7221 */ /* 0x000fe80000010000 */
[----:B------:R-:W-:Y:S02]  /*d4b0*/  FADD.FTZ R155, R190, R155 ;  /* 0x0000009bbe9b7221 */ /* 0x000fe40000010000 */
[----:B------:R-:W-:Y:S01]  /*d4c0*/  MUFU.EX2 R190, R219 ;  /* 0x000000db00be7308 */ /* 0x000fe20000000800 */
[C---:B-1----:R-:W-:Y:S08]  /*d4d0*/  HMMA.16816.F32 R28, R168.reuse, R132, R28 ;  /* 0x00000084a81c723c */ /* 0x042ff0000000181c */
[C---:B------:R-:W-:Y:S01]  /*d4e0*/  HMMA.16816.F32 R32, R168.reuse, R134, R32 ;  /* 0x00000086a820723c */ /* 0x040fe20000001820 */
[----:B------:R-:W1:Y:S07]  /*d4f0*/  LDSM.16.MT88.4 R132, [R200+0x12000] ;  /* 0x01200000c884783b */ /* 0x000e6e0000004200 */
        /* <DEDUP_REMOVED lines=9> */
[----:B----4-:R-:W-:Y:S06]  /*d590*/  @!P6 HADD2 R154, -R141.H0_H0, -RZ.H0_H0 ;  /* 0xa00000ff8d9ae230 */ /* 0x010fec0000000900 */
[----:B------:R2:W-:Y:S01]  /*d5a0*/  @!P6 STL.S16 [R1+0x54], R154 ;  /* 0x0000549a0100e387 */ /* 0x0005e20000100600 */
[----:B------:R-:W-:Y:S03]  /*d5b0*/  PRMT R138, R154, 0x7610, R138 ;  /* 0x000076109a8a7816 */ /* 0x000fe6000000008a */
[----:B------:R3:W4:Y:S01]  /*d5c0*/  LDL.S16 R160, [R1+0x58] ;  /* 0x0000580001a07983 */ /* 0x0007220000100600 */
[----:B------:R-:W-:Y:S02]  /*d5d0*/  @!P6 PRMT R141, R138, 0x5410, RZ ;  /* 0x000054108a8de816 */ /* 0x000fe400000000ff */
[----:B------:R-:W-:Y:S01]  /*d5e0*/  ISETP.LE.U32.AND P6, PT, R148, UR8, PT ;  /* 0x0000000894007c0c */ /* 0x000fe2000bfc3070 */
[----:B------:R3:W5:Y:S01]  /*d5f0*/  LDL.S16 R159, [R1+0x50] ;  /* 0x00005000019f7983 */ /* 0x0007620000100600 */
[----:B------:R-:W-:Y:S01]  /*d600*/  PRMT R148, R149, 0x7632, R148 ;  /* 0x0000763295947816 */ /* 0x000fe20000000094 */
[C---:B-1----:R-:W-:Y:S02]  /*d610*/  HMMA.16816.F32 R60, R168.reuse, R132, R60 ;  /* 0x00000084a83c723c */ /* 0x042fe4000000183c */
[----:B------:R3:W3:Y:S04]  /*d620*/  LDL.S16 R158, [R1+0x4c] ;  /* 0x00004c00019e7983 */ /* 0x0006e80000100600 */
[----:B------:R-:W-:Y:S02]  /*d630*/  LDSM.16.MT88.4 R136, [R172+0x6000] ;  /* 0x00600000ac88783b */ /* 0x000fe40000004200 */
[C---:B------:R-:W-:Y:S06]  /*d640*/  HMMA.16816.F32 R64, R168.reuse, R134, R64 ;  /* 0x00000086a840723c */ /* 0x040fec0000001840 */
[----:B------:R-:W1:Y:S01]  /*d650*/  LDSM.16.MT88.4 R132, [R200+0x14000] ;  /* 0x01400000c884783b */ /* 0x000e620000004200 */
[----:B--2---:R2:W2:Y:S07]  /*d660*/  MUFU.EX2 R154, R179 ;  /* 0x000000b3009a7308 */ /* 0x0044ae0000000800 */
[----:B------:R-:W-:Y:S01]  /*d670*/  STG.E.U16 desc[UR24][R212.64+-0x80], R141 ;  /* 0xffff808dd4007986 */ /* 0x000fe2000c101518 */
[----:B--2---:R-:W-:Y:S02]  /*d680*/  LOP3.LUT R179, R193, 0xff, RZ, 0xc0, !PT ;  /* 0x000000ffc1b37812 */ /* 0x004fe400078ec0ff */
[----:B------:R-:W-:Y:S04]  /*d690*/  F2FP.F16.F32.PACK_AB R152, R154, R146 ;  /* 0x000000929a98723e */ /* 0x000fe800000000ff */
[----:B------:R-:W-:Y:S01]  /*d6a0*/  PRMT R163, R152, 0x7632, R163 ;  /* 0x0000763298a37816 */ /* 0x000fe200000000a3 */
        /* <DEDUP_REMOVED lines=15> */
[----:B----4-:R-:W-:Y:S02]  /*d7a0*/  @!P3 HADD2 R160, -R140.H0_H0, -RZ.H0_H0 ;  /* 0xa00000ff8ca0b230 */ /* 0x010fe40000000900 */
[----:B-----5:R-:W-:Y:S03]  /*d7b0*/  @!P6 HADD2 R159, -R144.H0_H0, -RZ.H0_H0 ;  /* 0xa00000ff909fe230 */ /* 0x020fe60000000900 */
[C---:B-1----:R-:W-:Y:S01]  /*d7c0*/  HMMA.16816.F32 R108, R168.reuse, R132, R108 ;  /* 0x00000084a86c723c */ /* 0x042fe2000000186c */
[----:B------:R1:W-:Y:S02]  /*d7d0*/  @!P3 STL.S16 [R1+0x58], R160 ;  /* 0x000058a00100b387 */ /* 0x0003e40000100600 */
[----:B---3--:R-:W-:Y:S01]  /*d7e0*/  @!P4 HADD2 R158, -R145.H0_H0, -RZ.H0_H0 ;  /* 0xa00000ff919ec230 */ /* 0x008fe20000000900 */
[----:B------:R-:W-:Y:S01]  /*d7f0*/  PRMT R174, R159, 0x7610, R174 ;  /* 0x000076109fae7816 */ /* 0x000fe200000000ae */
[----:B------:R2:W-:Y:S03]  /*d800*/  @!P6 STL.S16 [R1+0x50], R159 ;  /* 0x0000509f0100e387 */ /* 0x0005e60000100600 */
[C---:B------:R-:W-:Y:S01]  /*d810*/  HMMA.16816.F32 R112, R168.reuse, R134, R112 ;  /* 0x00000086a870723c */ /* 0x040fe20000001870 */
[----:B------:R-:W3:Y:S02]  /*d820*/  LDSM.16.MT88.4 R132, [R180+0x6000] ;  /* 0x00600000b484783b */ /* 0x000ee40000004200 */
[----:B------:R-:W-:Y:S02]  /*d830*/  @!P6 PRMT R144, R174, 0x5410, RZ ;  /* 0x00005410ae90e816 */ /* 0x000fe400000000ff */
[----:B------:R-:W-:Y:S02]  /*d840*/  ISETP.GT.U32.AND P6, PT, R185, UR8, PT ;  /* 0x00000008b9007c0c */ /* 0x000fe4000bfc4070 */
[----:B------:R-:W-:Y:S01]  /*d850*/  PRMT R147, R158, 0x7610, R147 ;  /* 0x000076109e937816 */ /* 0x000fe20000000093 */
[C---:B------:R-:W-:Y:S01]  /*d860*/  HMMA.16816.F32 R116, R168.reuse, R136, R116 ;  /* 0x00000088a874723c */ /* 0x040fe20000001874 */
[----:B------:R4:W-:Y:S02]  /*d870*/  @!P4 STL.S16 [R1+0x4c], R158 ;  /* 0x00004c9e0100c387 */ /* 0x0009e40000100600 */
[----:B------:R-:W-:Y:S01]  /*d880*/  PRMT R137, R160, 0x7610, R137 ;  /* 0x00007610a0897816 */ /* 0x000fe20000000089 */
[----:B------:R-:W-:Y:S01]  /*d890*/  FADD.FTZ R136, R227, R0 ;  /* 0x00000000e3887221 */ /* 0x000fe20000010000 */
[----:B------:R3:W5:Y:S01]  /*d8a0*/  LDL.S16 R181, [R1+0x40] ;  /* 0x0000400001b57983 */ /* 0x0007620000100600 */
[----:B------:R-:W-:Y:S02]  /*d8b0*/  @!P4 PRMT R145, R147, 0x5410, RZ ;  /* 0x000054109391c816 */ /* 0x000fe400000000ff */
[C---:B------:R-:W-:Y:S03]  /*d8c0*/  HMMA.16816.F32 R120, R168.reuse, R138, R120 ;  /* 0x0000008aa878723c */ /* 0x040fe60000001878 */
[----:B------:R-:W-:Y:S01]  /*d8d0*/  @!P3 PRMT R140, R137, 0x5410, RZ ;  /* 0x00005410898cb816 */ /* 0x000fe200000000ff */
[----:B------:R-:W-:Y:S01]  /*d8e0*/  FADD.FTZ R136, R228, R136 ;  /* 0x00000088e4887221 */ /* 0x000fe20000010000 */
[----:B------:R-:W-:Y:S02]  /*d8f0*/  LEA R182, P3, R182, R212, 0x1 ;  /* 0x000000d4b6b67211 */ /* 0x000fe400078608ff */
[----:B------:R-:W-:Y:S01]  /*d900*/  ISETP.GT.U32.AND P4, PT, R186, UR8, PT ;  /* 0x00000008ba007c0c */ /* 0x000fe2000bf84070 */
[----:B------:R-:W-:Y:S01]  /*d910*/  STG.E.U16 desc[UR24][R212.64+-0x7e], R140 ;  /* 0xffff828cd4007986 */ /* 0x000fe2000c101518 */
[----:B------:R-:W-:Y:S01]  /*d920*/  FADD.FTZ R146, R146, R136 ;  /* 0x0000008892927221 */ /* 0x000fe20000010000 */
[----:B-1----:R-:W-:Y:S02]  /*d930*/  LOP3.LUT R160, R177, 0xff, RZ, 0xc0, !PT ;  /* 0x000000ffb1a07812 */ /* 0x002fe400078ec0ff */
[----:B------:R-:W1:Y:S01]  /*d940*/  LDSM.16.MT88.4 R136, [R200+0x10800] ;  /* 0x01080000c888783b */ /* 0x000e620000004200 */
[----:B------:R-:W-:Y:S01]  /*d950*/  FADD.FTZ R154, R154, R146 ;  /* 0x000000929a9a7221 */ /* 0x000fe20000010000 */
[----:B------:R-:W-:Y:S02]  /*d960*/  PRMT R0, R160, 0x5410, R178 ;  /* 0x00005410a0007816 */ /* 0x000fe400000000b2 */
[----:B--2---:R-:W-:Y:S01]  /*d970*/  SHF.R.U32.HI R159, RZ, 0x18, R177 ;  /* 0x00000018ff9f7819 */ /* 0x004fe200000116b1 */
[----:B------:R-:W-:Y:S01]  /*d980*/  FADD.FTZ R154, R162, R154 ;  /* 0x0000009aa29a7221 */ /* 0x000fe20000010000 */
[----:B------:R-:W-:Y:S02]  /*d990*/  PRMT R174, R150, 0x7771, RZ ;  /* 0x0000777196ae7816 */ /* 0x000fe400000000ff */
[----:B------:R2:W2:Y:S01]  /*d9a0*/  LDL.S16 R178, [R1+0x44] ;  /* 0x0000440001b27983 */ /* 0x0004a20000100600 */
[--C-:B------:R-:W-:Y:S03]  /*d9b0*/  HSET2.LE.AND R0, R0, R214.reuse, PT ;  /* 0x000000d600007233 */ /* 0x100fe60003803000 */
[----:B------:R-:W1:Y:S01]  /*d9c0*/  LDSM.16.MT88.4 R140, [R202+0x10800] ;  /* 0x01080000ca8c783b */ /* 0x000e620000004200 */
[C---:B---3--:R-:W-:Y:S03]  /*d9d0*/  HMMA.16816.F32 R124, R168.reuse, R132, R124 ;  /* 0x00000084a87c723c */ /* 0x048fe6000000187c */
[----:B------:R-:W-:Y:S04]  /*d9e0*/  PRMT R132, R149, 0x5410, R148 ;  /* 0x0000541095847816 */ /* 0x000fe80000000094 */
[----:B------:R-:W-:Y:S01]  /*d9f0*/  LOP3.LUT R132, R132, R0, RZ, 0xc0, !PT ;  /* 0x0000000084847212 */ /* 0x000fe200078ec0ff */
[----:B------:R-:W-:Y:S01]  /*da00*/  HMMA.16816.F32 R128, R168, R134, R128 ;  /* 0x00000086a880723c */ /* 0x000fe20000001880 */
[----:B------:R3:W3:Y:S01]  /*da10*/  LDL.S16 R169, [R1+0x48] ;  /* 0x0000480001a97983 */ /* 0x0006e20000100600 */
[----:B------:R-:W-:Y:S01]  /*da20*/  MOV R135, UR6 ;  /* 0x0000000600877c02 */ /* 0x000fe20008000f00 */
[----:B------:R-:W4:Y:S01]  /*da30*/  MUFU.EX2 R171, R192 ;  /* 0x000000c000ab7308 */ /* 0x000f220000000800 */
[----:B------:R-:W-:Y:S01]  /*da40*/  PRMT R0, R177, 0x7632, R0 ;  /* 0x00007632b1007816 */ /* 0x000fe20000000000 */
[----:B------:R1:W3:Y:S01]  /*da50*/  LDL.S16 R168, [R1+0x38] ;  /* 0x0000380001a87983 */ /* 0x0002e20000100600 */
[----:B------:R-:W-:Y:S01]  /*da60*/  LEA.HI.X.SX32 R183, R135, R213, 0x1, P3 ;  /* 0x000000d587b77211 */ /* 0x000fe200018f0eff */
[----:B------:R-:W-:Y:S01]  /*da70*/  IMAD.MOV.U32 R170, RZ, RZ, R150 ;  /* 0x000000ffffaa7224 */ /* 0x000fe200078e0096 */
[----:B------:R-:W-:Y:S05]  /*da80*/  ISETP.LE.U32.AND P3, PT, R161, UR8, PT ;  /* 0x00000008a1007c0c */ /* 0x000fea000bf63070 */
[----:B------:R-:W-:Y:S01]  /*da90*/  MUFU.EX2 R177, R218 ;  /* 0x000000da00b17308 */ /* 0x000fe20000000800 */
[----:B----4-:R-:W-:Y:S01]  /*daa0*/  LOP3.LUT R158, R0, 0xff, RZ, 0xc0, !PT ;  /* 0x000000ff009e7812 */ /* 0x010fe200078ec0ff */
[----:B------:R-:W-:Y:S01]  /*dab0*/  STG.E.U16 desc[UR24][R182.64+-0x80], R144 ;  /* 0xffff8090b6007986 */ /* 0x000fe2000c101518 */
[----:B------:R-:W-:Y:S02]  /*dac0*/  PRMT R134, R179, 0x5410, R194 ;  /* 0x00005410b3867816 */ /* 0x000fe400000000c2 */
[----:B------:R-:W-:Y:S01]  /*dad0*/  PRMT R133, R158, 0x5410, R159 ;  /* 0x000054109e857816 */ /* 0x000fe2000000009f */
[----:B------:R-:W-:Y:S01]  /*dae0*/  STG.E.U16 desc[UR24][R182.64+-0x7e], R145 ;  /* 0xffff8291b6007986 */ /* 0x000fe2000c101518 */
[----:B------:R-:W-:Y:S02]  /*daf0*/  PRMT R0, R152, 0x5410, R163 ;  /* 0x0000541098007816 */ /* 0x000fe400000000a3 */
[--C-:B------:R-:W-:Y:S01]  /*db00*/  HSET2.LE.AND R134, R134, R214.reuse, PT ;  /* 0x000000d686867233 */ /* 0x100fe20003803000 */
[----:B------:R-:W-:Y:S01]  /*db10*/  LDSM.16.MT88.4 R144, [R200+0x16800] ;  /* 0x01680000c890783b */ /* 0x000fe20000004200 */
[--C-:B------:R-:W-:Y:S02]  /*db20*/  HSET2.LE.AND R133, R133, R214.reuse, PT ;  /* 0x000000d685857233 */ /* 0x100fe40003803000 */
[----:B------:R-:W-:Y:S02]  /*db30*/  F2FP.F16.F32.PACK_AB R166, R171, R162 ;  /* 0x000000a2aba6723e */ /* 0x000fe400000000ff */
[----:B------:R-:W-:Y:S02]  /*db40*/  LOP3.LUT R170, R170, 0xff, RZ, 0xc0, !PT ;  /* 0x000000ffaaaa7812 */ /* 0x000fe400078ec0ff */
[----:B------:R-:W-:Y:S02]  /*db50*/  LOP3.LUT R133, R0, R133, RZ, 0xc0, !PT ;  /* 0x0000008500857212 */ /* 0x000fe400078ec0ff */
[----:B------:R-:W-:Y:S02]  /*db60*/  PRMT R0, R173, 0x5410, R167 ;  /* 0x00005410ad007816 */ /* 0x000fe400000000a7 */
[----:B------:R-:W-:Y:S02]  /*db70*/  PRMT R165, R166, 0x7632, R165 ;  /* 0x00007632a6a57816 */ /* 0x000fe400000000a5 */
[----:B------:R-:W-:Y:S02]  /*db80*/  LOP3.LUT R134, R0, R134, RZ, 0xc0, !PT ;  /* 0x0000008600867212 */ /* 0x000fe400078ec0ff */
[----:B------:R-:W-:Y:S04]  /*db90*/  PRMT R0, R196, 0x5410, R195 ;  /* 0x00005410c4007816 */ /* 0x000fe800000000c3 */
[----:B------:R-:W-:Y:S05]  /*dba0*/  LOP3.LUT R0, R0, 0xff00ff, RZ, 0xc0, !PT ;  /* 0x00ff00ff00007812 */ /* 0x000fea00078ec0ff */
[--C-:B------:R-:W-:Y:S02]  /*dbb0*/  HSET2.LE.AND R135, R0, R214.reuse, PT ;  /* 0x000000d600877233 */ /* 0x100fe40003803000 */
[----:B------:R-:W-:Y:S04]  /*dbc0*/  PRMT R0, R166, 0x5410, R165 ;  /* 0x00005410a6007816 */ /* 0x000fe800000000a5 */
[----:B------:R-:W-:Y:S02]  /*dbd0*/  LOP3.LUT R135, R0, R135, RZ, 0xc0, !PT ;  /* 0x0000008700877212 */ /* 0x000fe400078ec0ff */
[----:B------:R-:W-:Y:S04]  /*dbe0*/  LOP3.LUT R0, R151, 0xffff, RZ, 0xc0, !PT ;  /* 0x0000ffff97007812 */ /* 0x000fe800078ec0ff */
[----:B------:R-:W-:Y:S01]  /*dbf0*/  SHF.R.U32.HI R0, RZ, 0x8, R0 ;  /* 0x00000008ff007819 */ /* 0x000fe20000011600 */
[C---:B-1----:R-:W-:Y:S08]  /*dc00*/  HMMA.16816.F32 R4, R132.reuse, R136, R4 ;  /* 0x000000888404723c */ /* 0x042ff00000001804 */
        /* <DEDUP_REMOVED lines=25> */
[----:B------:R-:W1:Y:S02]  /*dda0*/  LDSM.16.MT88.4 R136, [R172+0x4800] ;  /* 0x00480000ac88783b */ /* 0x000e640000004200 */
[----:B-----5:R-:W-:Y:S05]  /*ddb0*/  @P4 HADD2 R181, -R164.H0_H0, -RZ.H0_H0 ;  /* 0xa00000ffa4b54230 */ /* 0x020fea0000000900 */
[C---:B----4-:R-:W-:Y:S03]  /*ddc0*/  HMMA.16816.F32 R76, R132.reuse, R140, R76 ;  /* 0x0000008c844c723c */ /* 0x050fe6000000184c */
[----:B------:R-:W-:Y:S04]  /*ddd0*/  PRMT R150, R181, 0x7610, R150 ;  /* 0x00007610b5967816 */ /* 0x000fe80000000096 */
[----:B------:R-:W-:Y:S01]  /*dde0*/  @P4 PRMT R164, R150, 0x5410, RZ ;  /* 0x0000541096a44816 */ /* 0x000fe200000000ff */
[C---:B------:R-:W-:Y:S01]  /*ddf0*/  HMMA.16816.F32 R80, R132.reuse, R142, R80 ;  /* 0x0000008e8450723c */ /* 0x040fe20000001850 */
[----:B------:R-:W4:Y:S02]  /*de00*/  LDSM.16.MT88.4 R140, [R180+0x4800] ;  /* 0x00480000b48c783b */ /* 0x000f240000004200 */
[----:B------:R-:W-:Y:S01]  /*de10*/  FADD.FTZ R150, R171, R154 ;  /* 0x0000009aab967221 */ /* 0x000fe20000010000 */
[----:B------:R-:W-:Y:S01]  /*de20*/  SHF.R.U32.HI R171, RZ, 0x18, R151 ;  /* 0x00000018ffab7819 */ /* 0x000fe20000011697 */
[----:B--2---:R-:W-:Y:S03]  /*de30*/  @P2 HADD2 R178, -R157.H0_H0, -RZ.H0_H0 ;  /* 0xa00000ff9db22230 */ /* 0x004fe60000000900 */
[C---:B-1----:R-:W-:Y:S03]  /*de40*/  HMMA.16816.F32 R84, R132.reuse, R136, R84 ;  /* 0x000000888454723c */ /* 0x042fe60000001854 */
[----:B---3--:R-:W-:Y:S01]  /*de50*/  @!P3 HADD2 R169, -R153.H0_H0, -RZ.H0_H0 ;  /* 0xa00000ff99a9b230 */ /* 0x008fe20000000900 */
[----:B------:R-:W-:Y:S01]  /*de60*/  LOP3.LUT R136, R0, 0xffff, RZ, 0xc0, !PT ;  /* 0x0000ffff00887812 */ /* 0x000fe200078ec0ff */
[----:B------:R-:W-:Y:S03]  /*de70*/  @P6 HADD2 R168, -R156.H0_H0, -RZ.H0_H0 ;  /* 0xa00000ff9ca86230 */ /* 0x000fe60000000900 */
[C---:B------:R-:W-:Y:S01]  /*de80*/  HMMA.16816.F32 R88, R132.reuse, R138, R88 ;  /* 0x0000008a8458723c */ /* 0x040fe20000001858 */
[----:B------:R1:W-:Y:S02]  /*de90*/  @!P3 STL.S16 [R1+0x48], R169 ;  /* 0x000048a90100b387 */ /* 0x0003e40000100600 */
[----:B------:R-:W-:Y:S02]  /*dea0*/  PRMT R137, R169, 0x7610, R137 ;  /* 0x00007610a9897816 */ /* 0x000fe40000000089 */
[----:B------:R2:W-:Y:S01]  /*deb0*/  @P6 STL.S16 [R1+0x38], R168 ;  /* 0x000038a801006387 */ /* 0x0005e20000100600 */
[----:B------:R-:W-:Y:S02]  /*dec0*/  PRMT R184, R168, 0x7610, R184 ;  /* 0x00007610a8b87816 */ /* 0x000fe400000000b8 */
[C---:B----4-:R-:W-:Y:S01]  /*ded0*/  HMMA.16816.F32 R92, R132.reuse, R140, R92 ;  /* 0x0000008c845c723c */ /* 0x050fe2000000185c */
[----:B------:R3:W4:Y:S02]  /*dee0*/  LDL.S16 R188, [R1+0x30] ;  /* 0x0000300001bc7983 */ /* 0x0007240000100600 */
[----:B------:R-:W-:Y:S02]  /*def0*/  @!P3 PRMT R153, R137, 0x5410, RZ ;  /* 0x000054108999b816 */ /* 0x000fe400000000ff */
[----:B------:R3:W5:Y:S01]  /*df00*/  LDL.S16 R187, [R1+0x2c] ;  /* 0x00002c0001bb7983 */ /* 0x0007620000100600 */
[----:B------:R-:W-:Y:S02]  /*df10*/  @P6 PRMT R156, R184, 0x5410, RZ ;  /* 0x00005410b89c6816 */ /* 0x000fe400000000ff */
[C---:B------:R-:W-:Y:S01]  /*df20*/  HMMA.16816.F32 R96, R132.reuse, R142, R96 ;  /* 0x0000008e8460723c */ /* 0x040fe20000001860 */
[----:B------:R3:W3:Y:S01]  /*df30*/  LDL.S16 R186, [R1+0x28] ;  /* 0x0000280001ba7983 */ /* 0x0006e20000100600 */
[----:B------:R-:W2:Y:S01]  /*df40*/  MUFU.EX2 R184, R220 ;  /* 0x000000dc00b87308 */ /* 0x000ea20000000800 */
[----:B------:R-:W-:Y:S02]  /*df50*/  ISETP.LE.U32.AND P6, PT, R160, UR8, PT ;  /* 0x00000008a0007c0c */ /* 0x000fe4000bfc3070 */
[----:B------:R-:W-:Y:S01]  /*df60*/  @P2 STL.S16 [R1+0x44], R178 ;  /* 0x000044b201002387 */ /* 0x000fe20000100600 */
[----:B------:R-:W-:Y:S02]  /*df70*/  ISETP.LE.U32.AND P3, PT, R136, UR8, PT ;  /* 0x0000000888007c0c */ /* 0x000fe4000bf63070 */
[C---:B------:R-:W-:Y:S01]  /*df80*/  HMMA.16816.F32 R100, R132.reuse, R144, R100 ;  /* 0x000000908464723c */ /* 0x040fe20000001864 */
[----:B------:R2:W-:Y:S03]  /*df90*/  @P4 STL.S16 [R1+0x40], R181 ;  /* 0x000040b501004387 */ /* 0x0005e60000100600 */
[----:B-1----:R-:W1:Y:S01]  /*dfa0*/  MUFU.EX2 R169, R203 ;  /* 0x000000cb00a97308 */ /* 0x002e620000000800 */
[----:B------:R-:W-:Y:S01]  /*dfb0*/  ISETP.LE.U32.AND P4, PT, R158, UR8, PT ;  /* 0x000000089e007c0c */ /* 0x000fe2000bf83070 */
[----:B------:R-:W-:Y:S01]  /*dfc0*/  FADD.FTZ R144, R189, R155 ;  /* 0x0000009bbd907221 */ /* 0x000fe20000010000 */
[----:B------:R1:W-:Y:S07]  /*dfd0*/  STG.E.U16 desc[UR24][R212.64+-0x70], R153 ;  /* 0xffff9099d4007986 */ /* 0x0003ee000c101518 */
[----:B--2---:R-:W2:Y:S01]  /*dfe0*/  MUFU.EX2 R168, R217 ;  /* 0x000000d900a87308 */ /* 0x004ea20000000800 */
[C---:B------:R-:W-:Y:S01]  /*dff0*/  HMMA.16816.F32 R104, R132.reuse, R146, R104 ;  /* 0x000000928468723c */ /* 0x040fe20000001868 */
[----:B------:R-:W2:Y:S08]  /*e000*/  LDSM.16.MT88.4 R136, [R202+0x16800] ;  /* 0x01680000ca88783b */ /* 0x000eb00000004200 */
[----:B------:R-:W-:Y:S01]  /*e010*/  MUFU.EX2 R189, R222 ;  /* 0x000000de00bd7308 */ /* 0x000fe20000000800 */
[----:B------:R-:W-:Y:S01]  /*e020*/  F2FP.F16.F32.PACK_AB R158, R190, R184 ;  /* 0x000000b8be9e723e */ /* 0x000fe200000000ff */
[----:B-1----:R-:W-:Y:S01]  /*e030*/  FADD.FTZ R154, R169, R150 ;  /* 0x00000096a99a7221 */ /* 0x002fe20000010000 */
[----:B------:R-:W1:Y:S01]  /*e040*/  LDSM.16.MT88.4 R140, [R172+0x6800] ;  /* 0x00680000ac8c783b */ /* 0x000e620000004200 */
[----:B--2---:R-:W-:Y:S04]  /*e050*/  F2FP.F16.F32.PACK_AB R161, R177, R168 ;  /* 0x000000a8b1a1723e */ /* 0x004fe800000000ff */
[----:B------:R-:W-:Y:S03]  /*e060*/  PRMT R162, R161, 0x7632, R162 ;  /* 0x00007632a1a27816 */ /* 0x000fe600000000a2 */
[----:B------:R-:W-:Y:S04]  /*e070*/  STG.E.U16 desc[UR24][R212.64+-0x6e], R156 ;  /* 0xffff929cd4007986 */ /* 0x000fe8000c101518 */
[----:B------:R2:W2:Y:S01]  /*e080*/  LDL.S16 R181, [R1+0x24] ;  /* 0x0000240001b57983 */ /* 0x0004a20000100600 */
[----:B------:R-:W-:Y:S03]  /*e090*/  PRMT R153, R178, 0x7610, R153 ;  /* 0x00007610b2997816 */ /* 0x000fe60000000099 */
[----:B------:R1:W-:Y:S01]  /*e0a0*/  STG.E.U16 desc[UR24][R182.64+-0x6e], R164 ;  /* 0xffff92a4b6007986 */ /* 0x0003e2000c101518 */
[----:B------:R-:W1:Y:S01]  /*e0b0*/  MUFU.EX2 R178, R199 ;  /* 0x000000c700b27308 */ /* 0x000e620000000800 */
[----:B------:R-:W-:Y:S01]  /*e0c0*/  @P2 PRMT R157, R153, 0x5410, RZ ;  /* 0x00005410999d2816 */ /* 0x000fe200000000ff */
[----:B------:R-:W-:Y:S01]  /*e0d0*/  FADD.FTZ R153, R168, R144 ;  /* 0x00000090a8997221 */ /* 0x000fe20000010000 */
[----:B------:R-:W-:Y:S01]  /*e0e0*/  ISETP.LE.U32.AND P2, PT, R159, UR8, PT ;  /* 0x000000089f007c0c */ /* 0x000fe2000bf43070 */
[----:B------:R-:W1:Y:S02]  /*e0f0*/  LDSM.16.MT88.4 R144, [R180+0x6800] ;  /* 0x00680000b490783b */ /* 0x000e640000004200 */
[----:B------:R-:W-:Y:S06]  /*e100*/  FADD.FTZ R177, R177, R153 ;  /* 0x00000099b1b17221 */ /* 0x000fec0000010000 */
[----:B------:R-:W-:Y:S01]  /*e110*/  STG.E.U16 desc[UR24][R182.64+-0x70], R157 ;  /* 0xffff909db6007986 */ /* 0x000fe2000c101518 */
[C---:B-1----:R-:W-:Y:S01]  /*e120*/  F2FP.F16.F32.PACK_AB R160, R178.reuse, R169 ;  /* 0x000000a9b2a0723e */ /* 0x042fe200000000ff */
[C---:B------:R-:W-:Y:S03]  /*e130*/  HMMA.16816.F32 R108, R132.reuse, R136, R108 ;  /* 0x00000088846c723c */ /* 0x040fe6000000186c */
[----:B------:R-:W-:Y:S01]  /*e140*/  PRMT R136, R151, 0x7632, R136 ;  /* 0x0000763297887816 */ /* 0x000fe20000000088 */
[----:B------:R-:W-:Y:S01]  /*e150*/  FADD.FTZ R178, R178, R154 ;  /* 0x0000009ab2b27221 */ /* 0x000fe20000010000 */
[----:B------:R-:W-:Y:S02]  /*e160*/  PRMT R159, R160, 0x7632, R159 ;  /* 0x00007632a09f7816 */ /* 0x000fe4000000009f */
[----:B------:R-:W-:Y:S01]  /*e170*/  LOP3.LUT R169, R136, 0xff, RZ, 0xc0, !PT ;  /* 0x000000ff88a97812 */ /* 0x000fe200078ec0ff */
[C---:B------:R-:W-:Y:S03]  /*e180*/  HMMA.16816.F32 R112, R132.reuse, R138, R112 ;  /* 0x0000008a8470723c */ /* 0x040fe60000001870 */
[----:B------:R-:W-:Y:S02]  /*e190*/  PRMT R138, R170, 0x5410, R174 ;  /* 0x00005410aa8a7816 */ /* 0x000fe400000000ae */
[----:B------:R-:W-:Y:S03]  /*e1a0*/  PRMT R164, R158, 0x7632, R164 ;  /* 0x000076329ea47816 */ /* 0x000fe600000000a4 */
[C---:B------:R-:W-:Y:S03]  /*e1b0*/  HMMA.16816.F32 R116, R132.reuse, R140, R116 ;  /* 0x0000008c8474723c */ /* 0x040fe60000001874 */
[--C-:B------:R-:W-:Y:S05]  /*e1c0*/  HSET2.LE.AND R138, R138, R214.reuse, PT ;  /* 0x000000d68a8a7233 */ /* 0x100fea0003803000 */
[C---:B------:R-:W-:Y:S01]  /*e1d0*/  HMMA.16816.F32 R120, R132.reuse, R142, R120 ;  /* 0x0000008e8478723c */ /* 0x040fe20000001878 */
[----:B------:R-:W-:Y:S07]  /*e1e0*/  LDSM.16.MT88.4 R140, [R202+0x11000] ;  /* 0x01100000ca8c783b */ /* 0x000fee0000004200 */
[C---:B------:R-:W-:Y:S08]  /*e1f0*/  HMMA.16816.F32 R124, R132.reuse, R144, R124 ;  /* 0x00000090847c723c */ /* 0x040ff0000000187c */
[----:B------:R-:W-:Y:S01]  /*e200*/  HMMA.16816.F32 R128, R132, R146, R128 ;  /* 0x000000928480723c */ /* 0x000fe20000001880 */
[----:B------:R-:W-:Y:S08]  /*e210*/  LDSM.16.MT88.4 R132, [R180+0x1000] ;  /* 0x00100000b484783b */ /* 0x000ff00000004200 */
[----:B------:R-:W-:Y:S01]  /*e220*/  LDSM.16.MT88.4 R144, [R200+0x13000] ;  /* 0x01300000c890783b */ /* 0x000fe20000004200 */
[----:B----4-:R-:W-:Y:S02]  /*e230*/  @!P6 HADD2 R188, -R149.H0_H0, -RZ.H0_H0 ;  /* 0xa00000ff95bce230 */ /* 0x010fe40000000900 */
[----:B-----5:R-:W-:Y:S05]  /*e240*/  @!P5 HADD2 R187, -R148.H0_H0, -RZ.H0_H0 ;  /* 0xa00000ff94bbd230 */ /* 0x020fea0000000900 */
[----:B------:R1:W-:Y:S01]  /*e250*/  @!P6 STL.S16 [R1+0x30], R188 ;  /* 0x000030bc0100e387 */ /* 0x0003e20000100600 */
[----:B------:R-:W-:Y:S01]  /*e260*/  PRMT R168, R188, 0x7610, R168 ;  /* 0x00007610bca87816 */ /* 0x000fe200000000a8 */
[----:B---3--:R-:W-:Y:S02]  /*e270*/  @!P4 HADD2 R186, -R152.H0_H0, -RZ.H0_H0 ;  /* 0xa00000ff98bac230 */ /* 0x008fe40000000900 */
[----:B------:R3:W-:Y:S01]  /*e280*/  @!P5 STL.S16 [R1+0x2c], R187 ;  /* 0x00002cbb0100d387 */ /* 0x0007e20000100600 */
[----:B------:R-:W-:Y:S02]  /*e290*/  PRMT R137, R187, 0x7610, R137 ;  /* 0x00007610bb897816 */ /* 0x000fe40000000089 */
[----:B------:R-:W-:Y:S01]  /*e2a0*/  @!P6 PRMT R149, R168, 0x5410, RZ ;  /* 0x00005410a895e816 */ /* 0x000fe200000000ff */
[----:B------:R4:W-:Y:S01]  /*e2b0*/  @!P4 STL.S16 [R1+0x28], R186 ;  /* 0x000028ba0100c387 */ /* 0x0009e20000100600 */
[----:B------:R-:W-:Y:S02]  /*e2c0*/  @!P5 PRMT R148, R137, 0x5410, RZ ;  /* 0x000054108994d816 */ /* 0x000fe400000000ff */
[----:B------:R-:W-:Y:S01]  /*e2d0*/  LOP3.LUT R168, R151, 0xff, RZ, 0xc0, !PT ;  /* 0x000000ff97a87812 */ /* 0x000fe200078ec0ff */
[----:B------:R-:W-:Y:S01]  /*e2e0*/  STG.E.U16 desc[UR24][R212.64+-0x60], R149 ;  /* 0xffffa095d4007986 */ /* 0x000fe2000c101518 */
[----:B------:R-:W-:Y:S02]  /*e2f0*/  PRMT R137, R169, 0x5410, R171 ;  /* 0x00005410a9897816 */ /* 0x000fe400000000ab */
[----:B------:R-:W-:Y:S01]  /*e300*/  PRMT R136, R168, 0x5410, R0 ;  /* 0x00005410a8887816 */ /* 0x000fe20000000000 */
[----:B------:R-:W-:Y:S01]  /*e310*/  STG.E.U16 desc[UR24][R212.64+-0x5e], R148 ;  /* 0xffffa294d4007986 */ /* 0x000fe2000c101518 */
[----:B------:R-:W-:Y:S02]  /*e320*/  PRMT R0, R161, 0x5410, R162 ;  /* 0x00005410a1007816 */ /* 0x000fe400000000a2 */
[--C-:B------:R-:W-:Y:S01]  /*e330*/  HSET2.LE.AND R137, R137, R214.reuse, PT ;  /* 0x000000d689897233 */ /* 0x100fe20003803000 */
[----:B------:R-:W5:Y:S01]  /*e340*/  LDSM.16.MT88.4 R148, [R200+0x11000] ;  /* 0x01100000c894783b */ /* 0x000f620000004200 */
[--C-:B------:R-:W-:Y:S02]  /*e350*/  HSET2.LE.AND R136, R136, R214.reuse, PT ;  /* 0x000000d688887233 */ /* 0x100fe40003803000 */
[----:B------:R-:W-:Y:S02]  /*e360*/  PRMT R155, R186, 0x7610, R155 ;  /* 0x00007610ba9b7816 */ /* 0x000fe4000000009b */
[----:B------:R-:W-:Y:S02]  /*e370*/  ISETP.GT.U32.AND P5, PT, R196, UR8, PT ;  /* 0x00000008c4007c0c */ /* 0x000fe4000bfa4070 */
[----:B------:R-:W-:Y:S01]  /*e380*/  LOP3.LUT R136, R0, R136, RZ, 0xc0, !PT ;  /* 0x0000008800887212 */ /* 0x000fe200078ec0ff */
[----:B------:R-:W-:Y:S01]  /*e390*/  MUFU.EX2 R196, R236 ;  /* 0x000000ec00c47308 */ /* 0x000fe20000000800 */
[----:B------:R-:W-:Y:S02]  /*e3a0*/  PRMT R0, R160, 0x5410, R159 ;  /* 0x00005410a0007816 */ /* 0x000fe4000000009f */
[----:B------:R-:W-:Y:S02]  /*e3b0*/  @!P4 PRMT R152, R155, 0x5410, RZ ;  /* 0x000054109b98c816 */ /* 0x000fe400000000ff */
[----:B------:R-:W-:Y:S02]  /*e3c0*/  LOP3.LUT R137, R0, R137, RZ, 0xc0, !PT ;  /* 0x0000008900897212 */ /* 0x000fe400078ec0ff */
[----:B------:R-:W-:Y:S01]  /*e3d0*/  PRMT R0, R175, 0x5410, R176 ;  /* 0x00005410af007816 */ /* 0x000fe200000000b0 */
[----:B------:R-:W-:Y:S01]  /*e3e0*/  STG.E.U16 desc[UR24][R182.64+-0x60], R152 ;  /* 0xffffa098b6007986 */ /* 0x000fe2000c101518 */
[----:B------:R-:W-:Y:S01]  /*e3f0*/  ISETP.LE.U32.AND P4, PT, R179, UR8, PT ;  /* 0x00000008b3007c0c */ /* 0x000fe2000bf83070 */
[----:B--2---:R-:W-:Y:S01]  /*e400*/  @!P2 HADD2 R181, -R163.H0_H0, -RZ.H0_H0 ;  /* 0xa00000ffa3b5a230 */ /* 0x004fe20000000900 */
[----:B------:R-:W-:Y:S01]  /*e410*/  LOP3.LUT R139, R0, 0xff00ff, RZ, 0xc0, !PT ;  /* 0x00ff00ff008b7812 */ /* 0x000fe200078ec0ff */
[----:B------:R-:W2:Y:S01]  /*e420*/  LDSM.16.MT88.4 R152, [R172+0x1000] ;  /* 0x00100000ac98783b */ /* 0x000ea20000004200 */
[----:B------:R-:W-:Y:S02]  /*e430*/  PRMT R0, R158, 0x5410, R164 ;  /* 0x000054109e007816 */ /* 0x000fe400000000a4 */
[----:B------:R-:W-:Y:S02]  /*e440*/  PRMT R185, R181, 0x7610, R185 ;  /* 0x00007610b5b97816 */ /* 0x000fe400000000b9 */
[----:B------:R-:W-:Y:S02]  /*e450*/  LOP3.LUT R138, R0, R138, RZ, 0xc0, !PT ;  /* 0x0000008a008a7212 */ /* 0x000fe400078ec0ff */
[--C-:B------:R-:W-:Y:S01]  /*e460*/  HSET2.LE.AND R139, R139, R214.reuse, PT ;  /* 0x000000d68b8b7233 */ /* 0x100fe20003803000 */
[----:B------:R5:W-:Y:S01]  /*e470*/  @!P2 STL.S16 [R1+0x24], R181 ;  /* 0x000024b50100a387 */ /* 0x000be20000100600 */
[----:B------:R-:W-:Y:S02]  /*e480*/  @!P2 PRMT R163, R185, 0x5410, RZ ;  /* 0x00005410b9a3a816 */ /* 0x000fe400000000ff */
[----:B------:R-:W-:Y:S01]  /*e490*/  ISETP.GT.U32.AND P2, PT, R194, UR8, PT ;  /* 0x00000008c2007c0c */ /* 0x000fe2000bf44070 */
[----:B------:R2:W2:Y:S01]  /*e4a0*/  LDL.S16 R193, [R1+0x20] ;  /* 0x0000200001c17983 */ /* 0x0004a20000100600 */
[----:B------:R-:W-:Y:S01]  /*e4b0*/  ISETP.GT.U32.AND P6, PT, R195, UR8, PT ;  /* 0x00000008c3007c0c */ /* 0x000fe2000bfc4070 */
[----:B------:R-:W-:Y:S02]  /*e4c0*/  MUFU.EX2 R194, R237 ;  /* 0x000000ed00c27308 */ /* 0x000fe40000000800 */
[----:B------:R2:W2:Y:S08]  /*e4d0*/  LDL.S16 R192, [R1+0x1c] ;  /* 0x00001c0001c07983 */ /* 0x0004b00000100600 */
[----:B------:R-:W-:Y:S01]  /*e4e0*/  MUFU.EX2 R195, R231 ;  /* 0x000000e700c37308 */ /* 0x000fe20000000800 */
[----:B------:R2:W2:Y:S04]  /*e4f0*/  LDL.S16 R191, [R1+0x18] ;  /* 0x0000180001bf7983 */ /* 0x0004a80000100600 */
[----:B-1----:R1:W2:Y:S04]  /*e500*/  LDL.S16 R188, [R1+0x14] ;  /* 0x0000140001bc7983 */ /* 0x0022a80000100600 */
[----:B---3--:R1:W3:Y:S04]  /*e510*/  LDL.S16 R187, [R1+0x10] ;  /* 0x0000100001bb7983 */ /* 0x0082e80000100600 */
[----:B----4-:R1:W4:Y:S01]  /*e520*/  LDL.S16 R186, [R1+0xc] ;  /* 0x00000c0001ba7983 */ /* 0x0103220000100600 */
[----:B-----5:R-:W5:Y:S03]  /*e530*/  MUFU.EX2 R181, R221 ;  /* 0x000000dd00b57308 */ /* 0x020f660000000800 */
[----:B------:R1:W3:Y:S04]  /*e540*/  LDL.S16 R185, [R1+0x4] ;  /* 0x0000040001b97983 */ /* 0x0002e80000100600 */
[----:B------:R-:W-:Y:S01]  /*e550*/  STG.E.U16 desc[UR24][R182.64+-0x5e], R163 ;  /* 0xffffa2a3b6007986 */ /* 0x000fe2000c101518 */
[----:B-----5:R-:W-:Y:S04]  /*e560*/  F2FP.F16.F32.PACK_AB R156, R189, R181 ;  /* 0x000000b5bd9c723e */ /* 0x020fe800000000ff */
[C---:B------:R-:W-:Y:S04]  /*e570*/  PRMT R157, R156.reuse, 0x7632, R157 ;  /* 0x000076329c9d7816 */ /* 0x040fe8000000009d */
[----:B------:R-:W-:Y:S04]  /*e580*/  PRMT R0, R156, 0x5410, R157 ;  /* 0x000054109c007816 */ /* 0x000fe8000000009d */
[----:B------:R-:W-:Y:S07]  /*e590*/  LOP3.LUT R139, R0, R139, RZ, 0xc0, !PT ;  /* 0x0000008b008b7212 */ /* 0x000fee00078ec0ff */
[C---:B------:R-:W-:Y:S08]  /*e5a0*/  HMMA.16816.F32 R4, R136.reuse, R148, R4 ;  /* 0x000000948804723c */ /* 0x040ff00000001804 */
[C---:B------:R-:W-:Y:S01]  /*e5b0*/  HMMA.16816.F32 R8, R136.reuse, R150, R8 ;  /* 0x000000968808723c */ /* 0x040fe20000001808 */
[----:B------:R-:W5:Y:S07]  /*e5c0*/  LDSM.16.MT88.4 R148, [R202+0x13000] ;  /* 0x01300000ca94783b */ /* 0x000f6e0000004200 */
[C---:B------:R-:W-:Y:S08]  /*e5d0*/  HMMA.16816.F32 R12, R136.reuse, R140, R12 ;  /* 0x0000008c880c723c */ /* 0x040ff0000000180c */
[C---:B------:R-:W-:Y:S01]  /*e5e0*/  HMMA.16816.F32 R16, R136.reuse, R142, R16 ;  /* 0x0000008e8810723c */ /* 0x040fe20000001810 */
[----:B------:R-:W1:Y:S07]  /*e5f0*/  LDSM.16.MT88.4 R140, [R172+0x3000] ;  /* 0x00300000ac8c783b */ /* 0x000e6e0000004200 */
[C---:B--2---:R-:W-:Y:S08]  /*e600*/  HMMA.16816.F32 R20, R136.reuse, R152, R20 ;  /* 0x000000988814723c */ /* 0x044ff00000001814 */
[C---:B------:R-:W-:Y:S01]  /*e610*/  HMMA.16816.F32 R24, R136.reuse, R154, R24 ;  /* 0x0000009a8818723c */ /* 0x040fe20000001818 */
[----:B------:R-:W-:Y:S07]  /*e620*/  LDSM.16.MT88.4 R152, [R200+0x15000] ;  /* 0x01500000c898783b */ /* 0x000fee0000004200 */
[C---:B------:R-:W-:Y:S08]  /*e630*/  HMMA.16816.F32 R28, R136.reuse, R132, R28 ;  /* 0x00000084881c723c */ /* 0x040ff0000000181c */
[C---:B------:R-:W-:Y:S01]  /*e640*/  HMMA.16816.F32 R32, R136.reuse, R134, R32 ;  /* 0x000000868820723c */ /* 0x040fe20000001820 */
[----:B------:R-:W2:Y:S07]  /*e650*/  LDSM.16.MT88.4 R132, [R180+0x3000] ;  /* 0x00300000b484783b */ /* 0x000eae0000004200 */
[C---:B------:R-:W-:Y:S08]  /*e660*/  HMMA.16816.F32 R36, R136.reuse, R144, R36 ;  /* 0x000000908824723c */ /* 0x040ff00000001824 */
[C---:B------:R-:W-:Y:S01]  /*e670*/  HMMA.16816.F32 R40, R136.reuse, R146, R40 ;  /* 0x000000928828723c */ /* 0x040fe20000001828 */
[----:B------:R-:W2:Y:S07]  /*e680*/  LDSM.16.MT88.4 R144, [R202+0x15000] ;  /* 0x01500000ca90783b */ /* 0x000eae0000004200 */
[C---:B-----5:R-:W-:Y:S08]  /*e690*/  HMMA.16816.F32 R44, R136.reuse, R148, R44 ;  /* 0x00000094882c723c */ /* 0x060ff0000000182c */
[C---:B------:R-:W-:Y:S01]  /*e6a0*/  HMMA.16816.F32 R48, R136.reuse, R150, R48 ;  /* 0x000000968830723c */ /* 0x040fe20000001830 */
[----:B------:R-:W5:Y:S07]  /*e6b0*/  LDSM.16.MT88.4 R148, [R172+0x5000] ;  /* 0x00500000ac94783b */ /* 0x000f6e0000004200 */
[C---:B-1----:R-:W-:Y:S08]  /*e6c0*/  HMMA.16816.F32 R52, R136.reuse, R140, R52 ;  /* 0x0000008c8834723c */ /* 0x042ff00000001834 */
[C---:B------:R-:W-:Y:S08]  /*e6d0*/  HMMA.16816.F32 R56, R136.reuse, R142, R56 ;  /* 0x0000008e8838723c */ /* 0x040ff00000001838 */
[C---:B--2---:R-:W-:Y:S08]  /*e6e0*/  HMMA.16816.F32 R60, R136.reuse, R132, R60 ;  /* 0x00000084883c723c */ /* 0x044ff0000000183c */
[C---:B------:R-:W-:Y:S01]  /*e6f0*/  HMMA.16816.F32 R64, R136.reuse, R134, R64 ;  /* 0x000000868840723c */ /* 0x040fe20000001840 */
[----:B------:R-:W1:Y:S07]  /*e700*/  LDSM.16.MT88.4 R132, [R180+0x5000] ;  /* 0x00500000b484783b */ /* 0x000e6e0000004200 */
[C---:B------:R-:W-:Y:S03]  /*e710*/  HMMA.16816.F32 R68, R136.reuse, R152, R68 ;  /* 0x000000988844723c */ /* 0x040fe60000001844 */
[----:B------:R-:W-:Y:S04]  /*e720*/  FADD.FTZ R152, R184, R177 ;  /* 0x000000b1b8987221 */ /* 0x000fe80000010000 */
[----:B------:R-:W-:Y:S01]  /*e730*/  FADD.FTZ R190, R190, R152 ;  /* 0x00000098bebe7221 */ /* 0x000fe20000010000 */
[C---:B------:R-:W-:Y:S08]  /*e740*/  HMMA.16816.F32 R72, R136.reuse, R154, R72 ;  /* 0x0000009a8848723c */ /* 0x040ff00000001848 */
[C---:B------:R-:W-:Y:S08]  /*e750*/  HMMA.16816.F32 R76, R136.reuse, R144, R76 ;  /* 0x00000090884c723c */ /* 0x040ff0000000184c */
[C---:B------:R-:W-:Y:S08]  /*e760*/  HMMA.16816.F32 R80, R136.reuse, R146, R80 ;  /* 0x000000928850723c */ /* 0x040ff00000001850 */
[C---:B-----5:R-:W-:Y:S03]  /*e770*/  HMMA.16816.F32 R84, R136.reuse, R148, R84 ;  /* 0x000000948854723c */ /* 0x060fe60000001854 */
[----:B------:R-:W-:Y:S02]  /*e780*/  IMAD.WIDE.U32 R148, R197, -0x2daee0ad, RZ ;  /* 0xd2511f53c5947825 */ /* 0x000fe400078e00ff */
[----:B------:R-:W-:Y:S02]  /*e790*/  MUFU.EX2 R197, R233 ;  /* 0x000000e900c57308 */ /* 0x000fe40000000800 */
[----:B------:R-:W-:Y:S01]  /*e7a0*/  IMAD.MOV.U32 R184, RZ, RZ, R148 ;  /* 0x000000ffffb87224 */ /* 0x000fe200078e0094 */
[C---:B------:R-:W-:Y:S03]  /*e7b0*/  HMMA.16816.F32 R88, R136.reuse, R150, R88 ;  /* 0x000000968858723c */ /* 0x040fe60000001858 */
[----:B------:R-:W-:Y:S01]  /*e7c0*/  LOP3.LUT R149, R198, UR13, R149, 0x96, !PT ;  /* 0x0000000dc6957c12 */ /* 0x000fe2000f8e9695 */
[----:B------:R-:W-:Y:S03]  /*e7d0*/  FADD.FTZ R151, R181, R178 ;  /* 0x000000b2b5977221 */ /* 0x000fe60000010000 */
[----:B------:R-:W-:Y:S01]  /*e7e0*/  MUFU.EX2 R198, R232 ;  /* 0x000000e800c67308 */ /* 0x000fe20000000800 */
[----:B------:R-:W-:Y:S01]  /*e7f0*/  LOP3.LUT R184, R184, 0xff, RZ, 0xc0, !PT ;  /* 0x000000ffb8b87812 */ /* 0x000fe200078ec0ff */
[C---:B-1----:R-:W-:Y:S03]  /*e800*/  HMMA.16816.F32 R92, R136.reuse, R132, R92 ;  /* 0x00000084885c723c */ /* 0x042fe6000000185c */
[----:B------:R-:W-:Y:S01]  /*e810*/  LOP3.LUT R150, R149, 0xffff, RZ, 0xc0, !PT ;  /* 0x0000ffff95967812 */ /* 0x000fe200078ec0ff */
[----:B------:R-:W-:Y:S03]  /*e820*/  FADD.FTZ R189, R189, R151 ;  /* 0x00000097bdbd7221 */ /* 0x000fe60000010000 */
[----:B------:R-:W-:Y:S01]  /*e830*/  SHF.R.U32.HI R150, RZ, 0x8, R150 ;  /* 0x00000008ff967819 */ /* 0x000fe20000011696 */
[C---:B------:R-:W-:Y:S01]  /*e840*/  HMMA.16816.F32 R96, R136.reuse, R134, R96 ;  /* 0x000000868860723c */ /* 0x040fe20000001860 */
[----:B------:R-:W-:Y:S02]  /*e850*/  LDSM.16.MT88.4 R132, [R172+0x7000] ;  /* 0x00700000ac84783b */ /* 0x000fe40000004200 */
[----:B------:R-:W-:Y:S02]  /*e860*/  @!P4 HADD2 R193, -R173.H0_H0, -RZ.H0_H0 ;  /* 0xa00000ffadc1c230 */ /* 0x000fe40000000900 */
[----:B------:R-:W-:Y:S03]  /*e870*/  @P2 HADD2 R192, -R167.H0_H0, -RZ.H0_H0 ;  /* 0xa00000ffa7c02230 */ /* 0x000fe60000000900 */
[----:B------:R-:W-:Y:S01]  /*e880*/  PRMT R0, R193, 0x7610, R0 ;  /* 0x00007610c1007816 */ /* 0x000fe20000000000 */
[----:B------:R1:W-:Y:S01]  /*e890*/  @!P4 STL.S16 [R1+0x20], R193 ;  /* 0x000020c10100c387 */ /* 0x0003e20000100600 */
[----:B------:R-:W-:Y:S02]  /*e8a0*/  @P5 HADD2 R191, -R166.H0_H0, -RZ.H0_H0 ;  /* 0xa00000ffa6bf5230 */ /* 0x000fe40000000900 */
[----:B------:R-:W-:Y:S02]  /*e8b0*/  @!P4 PRMT R173, R0, 0x5410, RZ ;  /* 0x0000541000adc816 */ /* 0x000fe400000000ff */
[----:B------:R2:W5:Y:S01]  /*e8c0*/  LDL.S16 R0, [R1] ;  /* 0x0000000001007983 */ /* 0x0005620000100600 */
[----:B------:R-:W-:Y:S01]  /*e8d0*/  ISETP.LE.U32.AND P4, PT, R168, UR8, PT ;  /* 0x00000008a8007c0c */ /* 0x000fe2000bf83070 */
[----:B------:R-:W-:Y:S01]  /*e8e0*/  @P6 HADD2 R188, -R165.H0_H0, -RZ.H0_H0 ;  /* 0xa00000ffa5bc6230 */ /* 0x000fe20000000900 */
[----:B------:R-:W-:Y:S01]  /*e8f0*/  PRMT R140, R192, 0x7610, R140 ;  /* 0x00007610c08c7816 */ /* 0x000fe2000000008c */
[----:B------:R2:W-:Y:S01]  /*e900*/  @P2 STL.S16 [R1+0x1c], R192 ;  /* 0x00001cc001002387 */ /* 0x0005e20000100600 */
[----:B------:R-:W-:Y:S02]  /*e910*/  PRMT R147, R191, 0x7610, R147 ;  /* 0x00007610bf937816 */ /* 0x000fe40000000093 */
[----:B------:R-:W-:Y:S01]  /*e920*/  @P2 PRMT R167, R140, 0x5410, RZ ;  /* 0x000054108ca72816 */ /* 0x000fe200000000ff */
[----:B------:R2:W-:Y:S01]  /*e930*/  @P5 STL.S16 [R1+0x18], R191 ;  /* 0x000018bf01005387 */ /* 0x0005e20000100600 */
[----:B------:R-:W-:Y:S01]  /*e940*/  ISETP.LE.U32.AND P2, PT, R169, UR8, PT ;  /* 0x00000008a9007c0c */ /* 0x000fe2000bf43070 */
[----:B----4-:R-:W-:Y:S01]  /*e950*/  @!P3 HADD2 R186, -R162.H0_H0, -RZ.H0_H0 ;  /* 0xa00000ffa2bab230 */ /* 0x010fe20000000900 */
[----:B------:R-:W-:Y:S01]  /*e960*/  @P5 PRMT R166, R147, 0x5410, RZ ;  /* 0x0000541093a65816 */ /* 0x000fe200000000ff */
[----:B------:R4:W-:Y:S01]  /*e970*/  @P6 STL.S16 [R1+0x14], R188 ;  /* 0x000014bc01006387 */ /* 0x0009e20000100600 */
[----:B------:R-:W-:Y:S01]  /*e980*/  ISETP.LE.U32.AND P5, PT, R171, UR8, PT ;  /* 0x00000008ab007c0c */ /* 0x000fe2000bfa3070 */
[----:B---3--:R-:W-:Y:S01]  /*e990*/  @!P4 HADD2 R187, -R161.H0_H0, -RZ.H0_H0 ;  /* 0xa00000ffa1bbc230 */ /* 0x008fe20000000900 */
[----:B------:R-:W-:Y:S01]  /*e9a0*/  PRMT R146, R188, 0x7610, R146 ;  /* 0x00007610bc927816 */ /* 0x000fe20000000092 */
[----:B------:R-:W3:Y:S01]  /*e9b0*/  LDSM.16.MT88.4 R140, [R200+0x17000] ;  /* 0x01700000c88c783b */ /* 0x000ee20000004200 */
[----:B------:R-:W-:Y:S02]  /*e9c0*/  PRMT R144, R186, 0x7610, R144 ;  /* 0x00007610ba907816 */ /* 0x000fe40000000090 */
[----:B------:R-:W-:Y:S01]  /*e9d0*/  PRMT R145, R187, 0x7610, R145 ;  /* 0x00007610bb917816 */ /* 0x000fe20000000091 */
[----:B-1----:R-:W1:Y:S01]  /*e9e0*/  MUFU.EX2 R193, R230 ;  /* 0x000000e600c17308 */ /* 0x002e620000000800 */
[----:B------:R-:W-:Y:S01]  /*e9f0*/  @P6 PRMT R165, R146, 0x5410, RZ ;  /* 0x0000541092a56816 */ /* 0x000fe200000000ff */
[----:B------:R-:W-:Y:S01]  /*ea00*/  @!P2 HADD2 R185, -R160.H0_H0, -RZ.H0_H0 ;  /* 0xa00000ffa0b9a230 */ /* 0x000fe20000000900 */
[----:B------:R-:W-:Y:S01]  /*ea10*/  @!P4 PRMT R161, R145, 0x5410, RZ ;  /* 0x0000541091a1c816 */ /* 0x000fe200000000ff */
[----:B------:R3:W-:Y:S01]  /*ea20*/  @!P4 STL.S16 [R1+0x10], R187 ;  /* 0x000010bb0100c387 */ /* 0x0007e20000100600 */
[----:B------:R-:W-:Y:S02]  /*ea30*/  @!P3 PRMT R162, R144, 0x5410, RZ ;  /* 0x0000541090a2b816 */ /* 0x000fe400000000ff */
[----:B------:R-:W-:Y:S01]  /*ea40*/  PRMT R155, R185, 0x7610, R155 ;  /* 0x00007610b99b7816 */ /* 0x000fe2000000009b */
[----:B------:R3:W5:Y:S01]  /*ea50*/  LDL.S16 R153, [R1+0x8] ;  /* 0x0000080001997983 */ /* 0x0007620000100600 */
[----:B------:R-:W-:Y:S01]  /*ea60*/  ISETP.GT.U32.AND P6, PT, R174, UR8, PT ;  /* 0x00000008ae007c0c */ /* 0x000fe2000bfc4070 */
[----:B--2---:R-:W-:Y:S01]  /*ea70*/  MUFU.EX2 R192, R235 ;  /* 0x000000eb00c07308 */ /* 0x004fe20000000800 */
[----:B------:R-:W-:Y:S01]  /*ea80*/  @!P2 PRMT R160, R155, 0x5410, RZ ;  /* 0x000054109ba0a816 */ /* 0x000fe200000000ff */
[----:B------:R-:W2:Y:S01]  /*ea90*/  LDSM.16.MT88.4 R144, [R202+0x17000] ;  /* 0x01700000ca90783b */ /* 0x000ea20000004200 */
[----:B------:R-:W-:Y:S07]  /*eaa0*/  ISETP.GT.U32.AND P4, PT, R175, UR8, PT ;  /* 0x00000008af007c0c */ /* 0x000fee000bf84070 */
[----:B------:R-:W3:Y:S01]  /*eab0*/  MUFU.EX2 R191, R234 ;  /* 0x000000ea00bf7308 */ /* 0x000ee20000000800 */
[----:B-1----:R-:W-:Y:S02]  /*eac0*/  F2FP.F16.F32.PACK_AB R178, R195, R193 ;  /* 0x000000c1c3b2723e */ /* 0x002fe400000000ff */
[----:B----4-:R-:W-:Y:S02]  /*ead0*/  PRMT R188, R148, 0x7773, RZ ;  /* 0x0000777394bc7816 */ /* 0x010fe400000000ff */
[----:B------:R-:W-:Y:S01]  /*eae0*/  PRMT R177, R178, 0x7632, R177 ;  /* 0x00007632b2b17816 */ /* 0x000fe200000000b1 */
[----:B------:R1:W-:Y:S01]  /*eaf0*/  @!P3 STL.S16 [R1+0xc], R186 ;  /* 0x00000cba0100b387 */ /* 0x0003e20000100600 */
[----:B------:R-:W-:Y:S01]  /*eb00*/  ISETP.GT.U32.AND P3, PT, R176, UR8, PT ;  /* 0x00000008b0007c0c */ /* 0x000fe2000bf64070 */
[----:B------:R-:W-:Y:S01]  /*eb10*/  @P6 HADD2 R252, -R164.H0_H0, -RZ.H0_H0 ;  /* 0xa00000ffa4fc6230 */ /* 0x000fe20000000900 */
[----:B------:R-:W-:Y:S01]  /*eb20*/  F2FP.F16.F32.PACK_AB R176, R194, R196 ;  /* 0x000000c4c2b0723e */ /* 0x000fe200000000ff */
[----:B------:R4:W-:Y:S01]  /*eb30*/  @!P2 STL.S16 [R1+0x4], R185 ;  /* 0x000004b90100a387 */ /* 0x0009e20000100600 */
[----:B------:R-:W-:Y:S01]  /*eb40*/  ISETP.LE.U32.AND P2, PT, R170, UR8, PT ;  /* 0x00000008aa007c0c */ /* 0x000fe2000bf43070 */
[----:B------:R-:W-:Y:S01]  /*eb50*/  @P4 HADD2 R251, -R156.H0_H0, -RZ.H0_H0 ;  /* 0xa00000ff9cfb4230 */ /* 0x000fe20000000900 */
[----:B------:R-:W-:Y:S01]  /*eb60*/  @P6 PRMT R164, R252, 0x5410, RZ ;  /* 0x00005410fca46816 */ /* 0x000fe200000000ff */
[----:B------:R-:W-:Y:S01]  /*eb70*/  LDSM.16.MT88.4 R168, [R200+0x17800] ;  /* 0x01780000c8a8783b */ /* 0x000fe20000004200 */
[----:B---3--:R-:W-:Y:S02]  /*eb80*/  PRMT R187, R148, 0x7772, RZ ;  /* 0x0000777294bb7816 */ /* 0x008fe400000000ff */
[----:B------:R-:W-:Y:S02]  /*eb90*/  @P4 PRMT R156, R251, 0x5410, RZ ;  /* 0x00005410fb9c4816 */ /* 0x000fe400000000ff */
[----:B------:R-:W-:Y:S01]  /*eba0*/  PRMT R175, R176, 0x7632, R175 ;  /* 0x00007632b0af7816 */ /* 0x000fe200000000af */
[----:B------:R-:W-:Y:S01]  /*ebb0*/  @P3 HADD2 R250, -R157.H0_H0, -RZ.H0_H0 ;  /* 0xa00000ff9dfa3230 */ /* 0x000fe20000000900 */
[----:B------:R-:W-:Y:S01]  /*ebc0*/  F2FP.F16.F32.PACK_AB R174, R191, R192 ;  /* 0x000000c0bfae723e */ /* 0x000fe200000000ff */
[C---:B------:R-:W-:Y:S01]  /*ebd0*/  HMMA.16816.F32 R100, R136.reuse, R140, R100 ;  /* 0x0000008c8864723c */ /* 0x040fe20000001864 */
[----:B------:R3:W-:Y:S02]  /*ebe0*/  STG.E.U16 desc[UR24][R212.64+-0x50], R173 ;  /* 0xffffb0add4007986 */ /* 0x0007e4000c101518 */
[----:B------:R-:W-:Y:S02]  /*ebf0*/  @P3 PRMT R157, R250, 0x5410, RZ ;  /* 0x00005410fa9d3816 */ /* 0x000fe400000000ff */
[----:B------:R-:W-:Y:S01]  /*ec00*/  STG.E.U16 desc[UR24][R212.64+-0x4e], R167 ;  /* 0xffffb2a7d4007986 */ /* 0x000fe2000c101518 */
[----:B------:R-:W-:Y:S02]  /*ec10*/  ISETP.GT.U32.AND P3, PT, R187, UR8, PT ;  /* 0x00000008bb007c0c */ /* 0x000fe4000bf64070 */
[C---:B------:R-:W-:Y:S01]  /*ec20*/  HMMA.16816.F32 R104, R136.reuse, R142, R104 ;  /* 0x0000008e8868723c */ /* 0x040fe20000001868 */
[----:B------:R-:W3:Y:S02]  /*ec30*/  LDSM.16.MT88.4 R140, [R180+0x7000] ;  /* 0x00700000b48c783b */ /* 0x000ee40000004200 */
[----:B-1----:R-:W-:Y:S02]  /*ec40*/  PRMT R186, R148, 0x7771, RZ ;  /* 0x0000777194ba7816 */ /* 0x002fe400000000ff */
[----:B----4-:R-:W-:Y:S02]  /*ec50*/  SHF.R.U32.HI R185, RZ, 0x18, R149 ;  /* 0x00000018ffb97819 */ /* 0x010fe40000011695 */
[----:B------:R-:W-:Y:S01]  /*ec60*/  ISETP.GT.U32.AND P4, PT, R186, UR8, PT ;  /* 0x00000008ba007c0c */ /* 0x000fe2000bf84070 */
[C---:B--2---:R-:W-:Y:S01]  /*ec70*/  HMMA.16816.F32 R108, R136.reuse, R144, R108 ;  /* 0x00000090886c723c */ /* 0x044fe2000000186c */
[----:B------:R-:W-:Y:S02]  /*ec80*/  STG.E.U16 desc[UR24][R182.64+-0x50], R166 ;  /* 0xffffb0a6b6007986 */ /* 0x000fe4000c101518 */
[----:B------:R-:W-:Y:S01]  /*ec90*/  @P3 HADD2 R243, -R174.H0_H0, -RZ.H0_H0 ;  /* 0xa00000ffaef33230 */ /* 0x000fe20000000900 */
[----:B------:R-:W-:Y:S01]  /*eca0*/  ISETP.LE.U32.AND P6, PT, R185, UR8, PT ;  /* 0x00000008b9007c0c */ /* 0x000fe2000bfc3070 */
[----:B------:R-:W-:Y:S03]  /*ecb0*/  STG.E.U16 desc[UR24][R182.64+-0x4e], R165 ;  /* 0xffffb2a5b6007986 */ /* 0x000fe6000c101518 */
[C---:B------:R-:W-:Y:S01]  /*ecc0*/  HMMA.16816.F32 R112, R136.reuse, R146, R112 ;  /* 0x000000928870723c */ /* 0x040fe20000001870 */
[----:B------:R-:W-:Y:S02]  /*ecd0*/  STG.E.U16 desc[UR24][R212.64+-0x40], R161 ;  /* 0xffffc0a1d4007986 */ /* 0x000fe4000c101518 */
[----:B---3--:R-:W-:Y:S02]  /*ece0*/  PRMT R173, R174, 0x7632, R173 ;  /* 0x00007632aead7816 */ /* 0x008fe400000000ad */
[----:B------:R-:W-:Y:S01]  /*ecf0*/  STG.E.U16 desc[UR24][R212.64+-0x3e], R162 ;  /* 0xffffc2a2d4007986 */ /* 0x000fe2000c101518 */
[----:B------:R-:W-:Y:S02]  /*ed00*/  @P4 HADD2 R244, -R175.H0_H0, -RZ.H0_H0 ;  /* 0xa00000ffaff44230 */ /* 0x000fe40000000900 */
[C---:B------:R-:W-:Y:S01]  /*ed10*/  HMMA.16816.F32 R116, R136.reuse, R132, R116 ;  /* 0x000000848874723c */ /* 0x040fe20000001874 */
[----:B------:R-:W-:Y:S02]  /*ed20*/  STG.E.U16 desc[UR24][R182.64+-0x40], R160 ;  /* 0xffffc0a0b6007986 */ /* 0x000fe4000c101518 */
[----:B------:R-:W-:Y:S01]  /*ed30*/  PRMT R133, R149, 0x7632, R133 ;  /* 0x0000763295857816 */ /* 0x000fe20000000085 */
[----:B------:R-:W-:Y:S01]  /*ed40*/  @!P6 HADD2 R246, -R177.H0_H0, -RZ.H0_H0 ;  /* 0xa00000ffb1f6e230 */ /* 0x000fe20000000900 */
[----:B------:R-:W1:Y:S02]  /*ed50*/  LDSM.16.MT88.4 R160, [R200+0x11800] ;  /* 0x01180000c8a0783b */ /* 0x000e640000004200 */
[----:B------:R-:W-:Y:S01]  /*ed60*/  LOP3.LUT R181, R133, 0xff, RZ, 0xc0, !PT ;  /* 0x000000ff85b57812 */ /* 0x000fe200078ec0ff */
[C---:B------:R-:W-:Y:S03]  /*ed70*/  HMMA.16816.F32 R120, R136.reuse, R134, R120 ;  /* 0x000000868878723c */ /* 0x040fe60000001878 */
[----:B------:R-:W-:Y:S02]  /*ed80*/  PRMT R134, R178, 0x5410, R177 ;  /* 0x00005410b2867816 */ /* 0x000fe400000000b1 */
[----:B------:R-:W-:Y:S01]  /*ed90*/  PRMT R135, R187, 0x5410, R188 ;  /* 0x00005410bb877816 */ /* 0x000fe200000000bc */
[----:B------:R-:W-:Y:S01]  /*eda0*/  LDSM.16.MT88.4 R144, [R172+0x1800] ;  /* 0x00180000ac90783b */ /* 0x000fe20000004200 */
[----:B------:R-:W-:Y:S01]  /*edb0*/  @!P6 PRMT R177, R246, 0x5410, RZ ;  /* 0x00005410f6b1e816 */ /* 0x000fe200000000ff */
[C---:B------:R-:W-:Y:S03]  /*edc0*/  HMMA.16816.F32 R124, R136.reuse, R140, R124 ;  /* 0x0000008c887c723c */ /* 0x040fe6000000187c */
[----:B------:R-:W-:Y:S02]  /*edd0*/  LOP3.LUT R140, R135, 0xff00ff, RZ, 0xc0, !PT ;  /* 0x00ff00ff878c7812 */ /* 0x000fe400078ec0ff */
[----:B------:R-:W-:Y:S02]  /*ede0*/  PRMT R135, R176, 0x5410, R175 ;  /* 0x00005410b0877816 */ /* 0x000fe400000000af */
[----:B------:R-:W-:Y:S01]  /*edf0*/  @P4 PRMT R175, R244, 0x5410, RZ ;  /* 0x00005410f4af4816 */ /* 0x000fe200000000ff */
[----:B------:R-:W-:Y:S01]  /*ee00*/  HMMA.16816.F32 R128, R136, R142, R128 ;  /* 0x0000008e8880723c */ /* 0x000fe20000001880 */
[----:B------:R-:W-:Y:S02]  /*ee10*/  LDSM.16.MT88.4 R136, [R180+0x1800] ;  /* 0x00180000b488783b */ /* 0x000fe40000004200 */
[----:B-----5:R-:W-:Y:S06]  /*ee20*/  @!P5 HADD2 R0, -R159.H0_H0, -RZ.H0_H0 ;  /* 0xa00000ff9f00d230 */ /* 0x020fec0000000900 */
[----:B------:R2:W-:Y:S01]  /*ee30*/  @!P5 STL.S16 [R1], R0 ;  /* 0x000000000100d387 */ /* 0x0005e20000100600 */
[----:B------:R-:W-:Y:S04]  /*ee40*/  PRMT R154, R0, 0x7610, R154 ;  /* 0x00007610009a7816 */ /* 0x000fe8000000009a */
[----:B------:R-:W-:Y:S05]  /*ee50*/  @!P5 PRMT R159, R154, 0x5410, RZ ;  /* 0x000054109a9fd816 */ /* 0x000fea00000000ff */
[----:B------:R-:W-:Y:S04]  /*ee60*/  STG.E.U16 desc[UR24][R182.64+-0x3e], R159 ;  /* 0xffffc29fb6007986 */ /* 0x000fe8000c101518 */
[----:B------:R-:W-:Y:S01]  /*ee70*/  STG.E.U16 desc[UR24][R212.64+-0x2e], R164 ;  /* 0xffffd2a4d4007986 */ /* 0x000fe2000c101518 */
[----:B------:R-:W-:Y:S01]  /*ee80*/  @!P2 HADD2 R153, -R158.H0_H0, -RZ.H0_H0 ;  /* 0xa00000ff9e99a230 */ /* 0x000fe20000000900 */
[----:B--2---:R-:W-:Y:S04]  /*ee90*/  LOP3.LUT R0, R150, 0xffff, RZ, 0xc0, !PT ;  /* 0x0000ffff96007812 */ /* 0x004fe800078ec0ff */
[----:B------:R-:W-:Y:S01]  /*eea0*/  PRMT R148, R153, 0x7610, R148 ;  /* 0x0000761099947816 */ /* 0x000fe20000000094 */
[----:B------:R-:W-:Y:S01]  /*eeb0*/  @!P2 STL.S16 [R1+0x8], R153 ;  /* 0x000008990100a387 */ /* 0x000fe20000100600 */
[----:B------:R-:W-:Y:S02]  /*eec0*/  ISETP.LE.U32.AND P5, PT, R0, UR8, PT ;  /* 0x0000000800007c0c */ /* 0x000fe4000bfa3070 */
[----:B------:R-:W-:Y:S01]  /*eed0*/  LOP3.LUT R0, R149, 0xff, RZ, 0xc0, !PT ;  /* 0x000000ff95007812 */ /* 0x000fe200078ec0ff */
[----:B------:R-:W2:Y:S01]  /*eee0*/  LDSM.16.MT88.4 R152, [R202+0x11800] ;  /* 0x01180000ca98783b */ /* 0x000ea20000004200 */
[----:B------:R-:W-:Y:S02]  /*eef0*/  @!P2 PRMT R158, R148, 0x5410, RZ ;  /* 0x00005410949ea816 */ /* 0x000fe400000000ff */
[C---:B------:R-:W-:Y:S02]  /*ef00*/  ISETP.LE.U32.AND P2, PT, R0.reuse, UR8, PT ;  /* 0x0000000800007c0c */ /* 0x040fe4000bf43070 */
[----:B------:R-:W-:Y:S02]  /*ef10*/  PRMT R150, R0, 0x5410, R150 ;  /* 0x0000541000967816 */ /* 0x000fe40000000096 */
[----:B------:R-:W-:Y:S01]  /*ef20*/  F2FP.F16.F32.PACK_AB R0, R198, R197 ;  /* 0x000000c5c600723e */ /* 0x000fe200000000ff */
[----:B------:R-:W-:Y:S02]  /*ef30*/  STG.E.U16 desc[UR24][R212.64+-0x30], R158 ;  /* 0xffffd09ed4007986 */ /* 0x000fe4000c101518 */
[--C-:B------:R-:W-:Y:S02]  /*ef40*/  HSET2.LE.AND R132, R150, R214.reuse, PT ;  /* 0x000000d696847233 */ /* 0x100fe40003803000 */
[C---:B------:R-:W-:Y:S01]  /*ef50*/  PRMT R179, R0.reuse, 0x7632, R179 ;  /* 0x0000763200b37816 */ /* 0x040fe200000000b3 */
[----:B------:R-:W-:Y:S03]  /*ef60*/  STG.E.U16 desc[UR24][R182.64+-0x30], R156 ;  /* 0xffffd09cb6007986 */ /* 0x000fe6000c101518 */
[----:B------:R-:W-:Y:S01]  /*ef70*/  @!P2 HADD2 R249, -R0.H0_H0, -RZ.H0_H0 ;  /* 0xa00000ff00f9a230 */ /* 0x000fe20000000900 */
[----:B------:R-:W-:Y:S01]  /*ef80*/  PRMT R133, R0, 0x5410, R179 ;  /* 0x0000541000857816 */ /* 0x000fe200000000b3 */
[----:B------:R-:W-:Y:S01]  /*ef90*/  STG.E.U16 desc[UR24][R182.64+-0x2e], R157 ;  /* 0xffffd29db6007986 */ /* 0x000fe2000c101518 */
[----:B------:R-:W-:Y:S02]  /*efa0*/  @!P5 HADD2 R248, -R179.H0_H0, -RZ.H0_H0 ;  /* 0xa00000ffb3f8d230 */ /* 0x000fe40000000900 */
[----:B------:R-:W-:Y:S02]  /*efb0*/  @!P2 PRMT R0, R249, 0x5410, RZ ;  /* 0x00005410f900a816 */ /* 0x000fe400000000ff */
[----:B------:R-:W-:Y:S02]  /*efc0*/  LOP3.LUT R132, R133, R132, RZ, 0xc0, !PT ;  /* 0x0000008485847212 */ /* 0x000fe400078ec0ff */
[C---:B------:R-:W-:Y:S01]  /*efd0*/  PRMT R133, R181.reuse, 0x5410, R185 ;  /* 0x00005410b5857816 */ /* 0x040fe200000000b9 */
[----:B------:R3:W-:Y:S01]  /*efe0*/  STG.E.U16 desc[UR24][R212.64+-0x20], R0 ;  /* 0xffffe000d4007986 */ /* 0x0007e2000c101518 */
[----:B------:R-:W-:Y:S02]  /*eff0*/  @!P5 PRMT R179, R248, 0x5410, RZ ;  /* 0x00005410f8b3d816 */ /* 0x000fe400000000ff */
[----:B------:R-:W-:Y:S02]  /*f000*/  ISETP.LE.U32.AND P2, PT, R181, UR8, PT ;  /* 0x00000008b5007c0c */ /* 0x000fe4000bf43070 */
[--C-:B------:R-:W-:Y:S01]  /*f010*/  HSET2.LE.AND R133, R133, R214.reuse, PT ;  /* 0x000000d685857233 */ /* 0x100fe20003803000 */
[----:B------:R-:W-:Y:S01]  /*f020*/  STG.E.U16 desc[UR24][R212.64+-0x1e], R179 ;  /* 0xffffe2b3d4007986 */ /* 0x000fe2000c101518 */
[----:B------:R-:W-:Y:S03]  /*f030*/  ISETP.LE.U32.AND P5, PT, R184, UR8, PT ;  /* 0x00000008b8007c0c */ /* 0x000fe6000bfa3070 */
[----:B------:R-:W-:Y:S01]  /*f040*/  LOP3.LUT R133, R134, R133, RZ, 0xc0, !PT ;  /* 0x0000008586857212 */ /* 0x000fe200078ec0ff */
[----:B------:R-:W-:Y:S01]  /*f050*/  STG.E.U16 desc[UR24][R182.64+-0x1e], R177 ;  /* 0xffffe2b1b6007986 */ /* 0x000fe2000c101518 */
[----:B------:R-:W-:Y:S04]  /*f060*/  PRMT R134, R184, 0x5410, R186 ;  /* 0x00005410b8867816 */ /* 0x000fe800000000ba */
[----:B------:R-:W-:Y:S01]  /*f070*/  @!P2 HADD2 R247, -R178.H0_H0, -RZ.H0_H0 ;  /* 0xa00000ffb2f7a230 */ /* 0x000fe20000000900 */
[--C-:B------:R-:W-:Y:S03]  /*f080*/  HSET2.LE.AND R134, R134, R214.reuse, PT ;  /* 0x000000d686867233 */ /* 0x100fe60003803000 */
[----:B------:R-:W-:Y:S01]  /*f090*/  @!P5 HADD2 R245, -R176.H0_H0, -RZ.H0_H0 ;  /* 0xa00000ffb0f5d230 */ /* 0x000fe20000000900 */
[----:B------:R-:W-:Y:S02]  /*f0a0*/  @!P2 PRMT R178, R247, 0x5410, RZ ;  /* 0x00005410f7b2a816 */ /* 0x000fe400000000ff */
[----:B------:R-:W-:Y:S02]  /*f0b0*/  LOP3.LUT R134, R135, R134, RZ, 0xc0, !PT ;  /* 0x0000008687867212 */ /* 0x000fe400078ec0ff */
[----:B------:R-:W-:Y:S01]  /*f0c0*/  HSET2.LE.AND R135, R140, R214, PT ;  /* 0x000000d68c877233 */ /* 0x000fe20003803000 */
[----:B------:R-:W-:Y:S01]  /*f0d0*/  STG.E.U16 desc[UR24][R182.64+-0x20], R178 ;  /* 0xffffe0b2b6007986 */ /* 0x000fe2000c101518 */
[----:B---3--:R-:W-:Y:S02]  /*f0e0*/  PRMT R0, R174, 0x5410, R173 ;  /* 0x00005410ae007816 */ /* 0x008fe400000000ad */
[----:B------:R-:W-:Y:S01]  /*f0f0*/  @!P5 PRMT R176, R245, 0x5410, RZ ;  /* 0x00005410f5b0d816 */ /* 0x000fe200000000ff */
[----:B------:R-:W-:Y:S01]  /*f100*/  STG.E.U16 desc[UR24][R212.64+-0xe], R175 ;  /* 0xfffff2afd4007986 */ /* 0x000fe2000c101518 */
[----:B------:R-:W-:Y:S01]  /*f110*/  LOP3.LUT R135, R0, R135, RZ, 0xc0, !PT ;  /* 0x0000008700877212 */ /* 0x000fe200078ec0ff */
[----:B------:R-:W-:Y:S01]  /*f120*/  FADD.FTZ R0, R193, R189 ;  /* 0x000000bdc1007221 */ /* 0x000fe20000010000 */
[----:B------:R-:W-:Y:S01]  /*f130*/  @P3 PRMT R174, R243, 0x5410, RZ ;  /* 0x00005410f3ae3816 */ /* 0x000fe200000000ff */
[----:B------:R-:W-:Y:S01]  /*f140*/  STG.E.U16 desc[UR24][R212.64+-0x10], R176 ;  /* 0xfffff0b0d4007986 */ /* 0x000fe2000c101518 */
[----:B------:R-:W-:Y:S01]  /*f150*/  ISETP.GT.U32.AND P2, PT, R188, UR8, PT ;  /* 0x00000008bc007c0c */ /* 0x000fe2000bf44070 */
[----:B------:R-:W-:Y:S02]  /*f160*/  FADD.FTZ R0, R195, R0 ;  /* 0x00000000c3007221 */ /* 0x000fe40000010000 */
[C---:B-1----:R-:W-:Y:S01]  /*f170*/  HMMA.16816.F32 R164, R132.reuse, R160, R4 ;  /* 0x000000a084a4723c */ /* 0x042fe20000001804 */
[----:B------:R-:W1:Y:S04]  /*f180*/  LDSM.16.MT88.4 R4, [R200+0x13800] ;  /* 0x01380000c804783b */ /* 0x000e680000004200 */
[----:B------:R-:W-:Y:S03]  /*f190*/  FADD.FTZ R0, R192, R0 ;  /* 0x00000000c0007221 */ /* 0x000fe60000010000 */
[C---:B------:R-:W-:Y:S01]  /*f1a0*/  HMMA.16816.F32 R160, R132.reuse, R162, R8 ;  /* 0x000000a284a0723c */ /* 0x040fe20000001808 */
[----:B------:R-:W3:Y:S02]  /*f1b0*/  LDSM.16.MT88.4 R8, [R202+0x13800] ;  /* 0x01380000ca08783b */ /* 0x000ee40000004200 */
[----:B------:R-:W-:Y:S02]  /*f1c0*/  @P2 HADD2 R242, -R173.H0_H0, -RZ.H0_H0 ;  /* 0xa00000ffadf22230 */ /* 0x000fe40000000900 */
[----:B------:R-:W-:Y:S01]  /*f1d0*/  FADD.FTZ R239, R191, R0 ;  /* 0x00000000bfef7221 */ /* 0x000fe20000010000 */
[----:B------:R-:W-:Y:S02]  /*f1e0*/  MOV R0, R3 ;  /* 0x0000000300007202 */ /* 0x000fe40000000f00 */
[C---:B--2---:R-:W-:Y:S01]  /*f1f0*/  HMMA.16816.F32 R156, R132.reuse, R152, R12 ;  /* 0x00000098849c723c */ /* 0x044fe2000000180c */
[----:B------:R-:W2:Y:S02]  /*f200*/  LDSM.16.MT88.4 R12, [R172+0x3800] ;  /* 0x00380000ac0c783b */ /* 0x000ea40000004200 */
[----:B------:R-:W-:Y:S05]  /*f210*/  @P2 PRMT R173, R242, 0x5410, RZ ;  /* 0x00005410f2ad2816 */ /* 0x000fea00000000ff */
        /* <DEDUP_REMOVED lines=8> */
[C---:B------:R-:W-:Y:S01]  /*f2a0*/  HMMA.16816.F32 R136, R132.reuse, R138, R32 ;  /* 0x0000008a8488723c */ /* 0x040fe20000001820 */
[----:B------:R-:W5:Y:S07]  /*f2b0*/  LDSM.16.MT88.4 R32, [R180+0x5800] ;  /* 0x00580000b420783b */ /* 0x000f6e0000004200 */
[C---:B-1----:R-:W-:Y:S01]  /*f2c0*/  HMMA.16816.F32 R36, R132.reuse, R4, R36 ;  /* 0x000000048424723c */ /* 0x042fe20000001824 */
[----:B------:R-:W-:Y:S04]  /*f2d0*/  STG.E.U16 desc[UR24][R182.64+-0x10], R174 ;  /* 0xfffff0aeb6007986 */ /* 0x000fe8000c101518 */
[----:B------:R-:W-:Y:S03]  /*f2e0*/  STG.E.U16 desc[UR24][R182.64+-0xe], R173 ;  /* 0xfffff2adb6007986 */ /* 0x000fe6000c101518 */
[C---:B------:R-:W-:Y:S01]  /*f2f0*/  HMMA.16816.F32 R40, R132.reuse, R6, R40 ;  /* 0x000000068428723c */ /* 0x040fe20000001828 */
[----:B------:R-:W1:Y:S07]  /*f300*/  LDSM.16.MT88.4 R4, [R202+0x17800] ;  /* 0x01780000ca04783b */ /* 0x000e6e0000004200 */
[C---:B---3--:R-:W-:Y:S08]  /*f310*/  HMMA.16816.F32 R44, R132.reuse, R8, R44 ;  /* 0x00000008842c723c */ /* 0x048ff0000000182c */
[C---:B------:R-:W-:Y:S01]  /*f320*/  HMMA.16816.F32 R48, R132.reuse, R10, R48 ;  /* 0x0000000a8430723c */ /* 0x040fe20000001830 */
[----:B------:R-:W3:Y:S07]  /*f330*/  LDSM.16.MT88.4 R8, [R172+0x7800] ;  /* 0x00780000ac08783b */ /* 0x000eee0000004200 */
[C---:B--2---:R-:W-:Y:S08]  /*f340*/  HMMA.16816.F32 R52, R132.reuse, R12, R52 ;  /* 0x0000000c8434723c */ /* 0x044ff00000001834 */
[C---:B------:R-:W-:Y:S01]  /*f350*/  HMMA.16816.F32 R56, R132.reuse, R14, R56 ;  /* 0x0000000e8438723c */ /* 0x040fe20000001838 */
[----:B------:R-:W2:Y:S07]  /*f360*/  LDSM.16.MT88.4 R12, [R180+0x7800] ;  /* 0x00780000b40c783b */ /* 0x000eae0000004200 */
[C---:B----4-:R-:W-:Y:S08]  /*f370*/  HMMA.16816.F32 R60, R132.reuse, R16, R60 ;  /* 0x00000010843c723c */ /* 0x050ff0000000183c */
        /* <DEDUP_REMOVED lines=12> */
[----:B------:R-:W-:Y:S04]  /*f440*/  FADD.FTZ R4, R197, R190 ;  /* 0x000000bec5047221 */ /* 0x000fe80000010000 */
[----:B------:R-:W-:Y:S01]  /*f450*/  FADD.FTZ R4, R198, R4 ;  /* 0x00000004c6047221 */ /* 0x000fe20000010000 */
[C---:B------:R-:W-:Y:S03]  /*f460*/  HMMA.16816.F32 R112, R132.reuse, R6, R112 ;  /* 0x000000068470723c */ /* 0x040fe60000001870 */
[----:B------:R-:W-:Y:S01]  /*f470*/  IADD3 R6, P2, PT, R212, -0x80, RZ ;  /* 0xffffff80d4067810 */ /* 0x000fe20007f5e0ff */
[----:B------:R-:W-:Y:S03]  /*f480*/  FADD.FTZ R4, R196, R4 ;  /* 0x00000004c4047221 */ /* 0x000fe60000010000 */
[----:B------:R-:W-:Y:S01]  /*f490*/  IADD3.X R5, PT, PT, R213, -0x1, RZ, P2, !PT ;  /* 0xffffffffd5057810 */ /* 0x000fe200017fe4ff */
[C---:B---3--:R-:W-:Y:S03]  /*f4a0*/  HMMA.16816.F32 R116, R132.reuse, R8, R116 ;  /* 0x000000088474723c */ /* 0x048fe60000001874 */
[----:B------:R-:W-:Y:S02]  /*f4b0*/  IMAD.MOV.U32 R212, RZ, RZ, R6 ;  /* 0x000000ffffd47224 */ /* 0x000fe400078e0006 */
[----:B------:R-:W-:Y:S01]  /*f4c0*/  FADD.FTZ R238, R194, R4 ;  /* 0x00000004c2ee7221 */ /* 0x000fe20000010000 */
[----:B------:R-:W-:Y:S02]  /*f4d0*/  IMAD.MOV.U32 R213, RZ, RZ, R5 ;  /* 0x000000ffffd57224 */ /* 0x000fe400078e0005 */
[C---:B------:R-:W-:Y:S08]  /*f4e0*/  HMMA.16816.F32 R120, R132.reuse, R10, R120 ;  /* 0x0000000a8478723c */ /* 0x040ff00000001878 */
[C---:B--2---:R-:W-:Y:S08]  /*f4f0*/  HMMA.16816.F32 R124, R132.reuse, R12, R124 ;  /* 0x0000000c847c723c */ /* 0x044ff0000000187c */
[----:B------:R-:W-:Y:S03]  /*f500*/  HMMA.16816.F32 R128, R132, R14, R128 ;  /* 0x0000000e8480723c */ /* 0x000fe60000001880 */
[----:B------:R-:W-:Y:S05]  /*f510*/  IMAD.MOV.U32 R132, RZ, RZ, R2 ;  /* 0x000000ffff847224 */ /* 0x000fea00078e0002 */
[----:B------:R-:W-:Y:S01]  /*f520*/  @!UPT UIADD3 URZ, UPT, UPT, URZ, URZ, URZ ;  /* 0x000000fffffff290 */ /* 0x000fe2000fffe0ff */
[----:B------:R-:W-:Y:S11]  /*f530*/  BRA.U UP0, `(.L_x_1049) ;  /* 0xffffffa900d87547 */ /* 0x000ff6000b83ffff */
.L_x_1048:
        /* <DEDUP_REMOVED lines=9> */
[----:B------:R-:W4:Y:S06]  /*f5d0*/  LDCU.U8 UR10, c[0x0][0x548] ;  /* 0x0000a900ff0a77ac */ /* 0x000f2c0008000000 */
[----:B------:R-:W3:Y:S01]  /*f5e0*/  S2UR UR13, SR_CTAID.Z ;  /* 0x00000000000d79c3 */ /* 0x000ee20000002700 */
[----:B------:R-:W-:Y:S01]  /*f5f0*/  UISETP.NE.AND UP2, UPT, UR20, -0x1, UPT ;  /* 0xffffffff1400788c */ /* 0x000fe2000bf45270 */
[----:B------:R-:W3:Y:S01]  /*f600*/  LDCU UR12, c[0x0][0x434] ;  /* 0x00008680ff0c77ac */ /* 0x000ee20008000800 */
[----:B-1----:R-:W-:Y:S01]  /*f610*/  FADD.FTZ R238, R0, R238 ;  /* 0x000000ee00ee7221 */ /* 0x002fe20000010000 */
[----:B--2---:R-:W-:Y:S01]  /*f620*/  UISETP.NE.AND UP1, UPT, UR8, URZ, UPT ;  /* 0x000000ff0800728c */ /* 0x004fe2000bf25270 */
[----:B----4-:R-:W-:-:S03]  /*f630*/  FADD.FTZ R0, R4, R239 ;  /* 0x000000ef04007221 */ /* 0x010fc60000010000 */
[----:B------:R-:W1:Y:S01]  /*f640*/  SHFL.BFLY PT, R4, R238, 0x1, 0x1f ;  /* 0x0c201f00ee047f89 */ /* 0x000e6200000e0000 */
[----:B------:R-:W-:-:S03]  /*f650*/  UISETP.NE.AND UP0, UPT, UR10, URZ, !UP1 ;  /* 0x000000ff0a00728c */ /* 0x000fc6000cf05270 */
[----:B------:R-:W2:Y:S03]  /*f660*/  SHFL.BFLY PT, R5, R0, 0x1, 0x1f ;  /* 0x0c201f0000057f89 */ /* 0x000ea600000e0000 */
[----:B------:R-:W4:Y:S01]  /*f670*/  @UP1 LDCU UR8, c[0x0][0x430] ;  /* 0x00008600ff0817ac */ /* 0x000f220008000800 */
[C---:B---3--:R-:W-:Y:S02]  /*f680*/  SHF.L.U32 R6, R177.reuse, 0x4, RZ ;  /* 0x00000004b1067819 */ /* 0x048fe400000006ff */
[C---:B------:R-:W-:Y:S02]  /*f690*/  LOP3.LUT P1, RZ, R177.reuse, 0x10, RZ, 0xc0, !PT ;  /* 0x00000010b1ff7812 */ /* 0x040fe4000782c0ff */
[----:B------:R-:W-:Y:S02]  /*f6a0*/  LOP3.LUT R6, R6, 0x1c0, RZ, 0xc0, !PT ;  /* 0x000001c006067812 */ /* 0x000fe400078ec0ff */
[----:B------:R-:W-:Y:S01]  /*f6b0*/  LOP3.LUT P2, RZ, R177, 0x8, RZ, 0xc0, !PT ;  /* 0x00000008b1ff7812 */ /* 0x000fe2000784c0ff */
[----:B-1----:R-:W-:Y:S01]  /*f6c0*/  FADD.FTZ R238, R238, R4 ;  /* 0x00000004eeee7221 */ /* 0x002fe20000010000 */
[----:B----4-:R-:W-:Y:S01]  /*f6d0*/  @UP1 UIMAD UR12, UR8, UR9, URZ ;  /* 0x00000009080c12a4 */ /* 0x010fe2000f8e02ff */
[----:B--2---:R-:W-:-:S02]  /*f6e0*/  FADD.FTZ R132, R0, R5 ;  /* 0x0000000500847221 */ /* 0x004fc40000010000 */
[----:B------:R-:W1:Y:S01]  /*f6f0*/  MUFU.RCP R4, R238 ;  /* 0x000000ee00047308 */ /* 0x000e620000001000 */
[----:B------:R-:W-:Y:S02]  /*f700*/  FSETP.NE.FTZ.AND P4, PT, R238, RZ, PT ;  /* 0x000000ffee00720b */ /* 0x000fe40003f95000 */
[----:B------:R-:W-:Y:S02]  /*f710*/  SHF.L.U32 R5, R177, 0x1, RZ ;  /* 0x00000001b1057819 */ /* 0x000fe400000006ff */
[----:B------:R-:W-:Y:S02]  /*f720*/  FSETP.NE.FTZ.AND P3, PT, R132, RZ, PT ;  /* 0x000000ff8400720b */ /* 0x000fe40003f75000 */
[--C-:B-----5:R-:W-:Y:S01]  /*f730*/  LOP3.LUT R206, R206, 0x6, R5.reuse, 0xf8, !PT ;  /* 0x00000006cece7812 */ /* 0x120fe200078ef805 */
[----:B------:R-:W2:Y:S01]  /*f740*/  MUFU.RCP R27, R132 ;  /* 0x00000084001b7308 */ /* 0x000ea20000001000 */
[----:B-1----:R-:W-:Y:S02]  /*f750*/  FSEL R0, R4, 1, P4 ;  /* 0x3f80000004007808 */ /* 0x002fe40002000000 */
[----:B------:R-:W-:-:S03]  /*f760*/  LOP3.LUT R4, R6, 0x38, R5, 0xf8, !PT ;  /* 0x0000003806047812 */ /* 0x000fc600078ef805 */
[----:B------:R-:W-:Y:S01]  /*f770*/  FMUL.FTZ R0, R0, UR4 ;  /* 0x0000000400007c20 */ /* 0x000fe20008410000 */
[----:B------:R-:W-:Y:S02]  /*f780*/  LOP3.LUT R206, R206, R4, RZ, 0xfc, !PT ;  /* 0x00000004cece7212 */ /* 0x000fe400078efcff */
[----:B--2---:R-:W-:Y:S01]  /*f790*/  FSEL R27, R27, 1, P3 ;  /* 0x3f8000001b1b7808 */ /* 0x004fe20001800000 */
[C---:B------:R-:W-:Y:S01]  /*f7a0*/  FMUL.FTZ R175, R0.reuse, R160 ;  /* 0x000000a000af7220 */ /* 0x040fe20000410000 */
[C---:B------:R-:W-:Y:S01]  /*f7b0*/  FMUL.FTZ R160, R0.reuse, R48 ;  /* 0x0000003000a07220 */ /* 0x040fe20000410000 */
[C---:B------:R-:W-:Y:S01]  /*f7c0*/  FMUL.FTZ R12, R0.reuse, R157 ;  /* 0x0000009d000c7220 */ /* 0x040fe20000410000 */
[C---:B------:R-:W-:Y:S01]  /*f7d0*/  FMUL.FTZ R157, R0.reuse, R52 ;  /* 0x00000034009d7220 */ /* 0x040fe20000410000 */
        /* <DEDUP_REMOVED lines=13> */
[----:B------:R-:W-:Y:S01]  /*f8b0*/  MOV R70, 0x10 ;  /* 0x0000001000467802 */ /* 0x000fe20000000f00 */
[----:B------:R-:W-:Y:S01]  /*f8c0*/  FMUL.FTZ R172, R0, R148 ;  /* 0x0000009400ac7220 */ /* 0x000fe20000410000 */
[----:B------:R-:W-:Y:S01]  /*f8d0*/  F2FP.F16.F32.PACK_AB R54, R54, R10 ;  /* 0x0000000a3636723e */ /* 0x000fe200000000ff */
[C---:B------:R-:W-:Y:S01]  /*f8e0*/  FMUL.FTZ R166, R27.reuse, R166 ;  /* 0x000000a61ba67220 */ /* 0x040fe20000410000 */
[C---:B------:R-:W-:Y:S01]  /*f8f0*/  FMUL.FTZ R6, R27.reuse, R167 ;  /* 0x000000a71b067220 */ /* 0x040fe20000410000 */
[C---:B------:R-:W-:Y:S01]  /*f900*/  FMUL.FTZ R8, R27.reuse, R58 ;  /* 0x0000003a1b087220 */ /* 0x040fe20000410000 */
[C---:B------:R-:W-:Y:S01]  /*f910*/  FMUL.FTZ R52, R27.reuse, R59 ;  /* 0x0000003b1b347220 */ /* 0x040fe20000410000 */
[----:B------:R-:W-:Y:S01]  /*f920*/  MOV R10, 0x20 ;  /* 0x00000020000a7802 */ /* 0x000fe20000000f00 */
[C---:B------:R-:W-:Y:S01]  /*f930*/  FMUL.FTZ R7, R0.reuse, R161 ;  /* 0x000000a100077220 */ /* 0x040fe20000410000 */
[C---:B------:R-:W-:Y:S01]  /*f940*/  FMUL.FTZ R171, R0.reuse, R144 ;  /* 0x0000009000ab7220 */ /* 0x040fe20000410000 */
[----:B------:R-:W-:Y:S01]  /*f950*/  FMUL.FTZ R148, R0, R145 ;  /* 0x0000009100947220 */ /* 0x000fe20000410000 */
[C---:B------:R-:W-:Y:S01]  /*f960*/  FMUL.FTZ R17, R27.reuse, R50 ;  /* 0x000000321b117220 */ /* 0x040fe20000410000 */
[----:B------:R-:W-:Y:S01]  /*f970*/  F2FP.F16.F32.PACK_AB R48, R48, R4 ;  /* 0x000000043030723e */ /* 0x000fe200000000ff */
[C---:B------:R-:W-:Y:S01]  /*f980*/  FMUL.FTZ R170, R0.reuse, R140 ;  /* 0x0000008c00aa7220 */ /* 0x040fe20000410000 */
[C---:B------:R-:W-:Y:S01]  /*f990*/  FMUL.FTZ R145, R0.reuse, R141 ;  /* 0x0000008d00917220 */ /* 0x040fe20000410000 */
[C---:B------:R-:W-:Y:S01]  /*f9a0*/  FMUL.FTZ R169, R0.reuse, R136 ;  /* 0x0000008800a97220 */ /* 0x040fe20000410000 */
[----:B------:R-:W-:Y:S01]  /*f9b0*/  FMUL.FTZ R144, R0, R137 ;  /* 0x0000008900907220 */ /* 0x000fe20000410000 */
[C---:B------:R-:W-:Y:S01]  /*f9c0*/  FMUL.FTZ R5, R27.reuse, R62 ;  /* 0x0000003e1b057220 */ /* 0x040fe20000410000 */
[C---:B------:R-:W-:Y:S01]  /*f9d0*/  FMUL.FTZ R50, R27.reuse, R63 ;  /* 0x0000003f1b327220 */ /* 0x040fe20000410000 */
[----:B------:R-:W-:Y:S01]  /*f9e0*/  SEL R70, R70, 0xfffffff0, !P0 ;  /* 0xfffffff046467807 */ /* 0x000fe20004000000 */
[----:B------:R-:W-:Y:S01]  /*f9f0*/  FMUL.FTZ R174, R0, R156 ;  /* 0x0000009c00ae7220 */ /* 0x000fe20000410000 */
        /* <DEDUP_REMOVED lines=52> */
[----:B------:R-:W-:Y:S01]  /*fd40*/  FMUL.FTZ R13, R27, R163 ;  /* 0x000000a31b0d7220 */ /* 0x000fe20000410000 */
[----:B------:R-:W-:Y:S01]  /*fd50*/  F2FP.F16.F32.PACK_AB R0, R165, R176 ;  /* 0x000000b0a500723e */ /* 0x000fe200000000ff */
[C---:B------:R-:W-:Y:S01]  /*fd60*/  FMUL.FTZ R158, R27.reuse, R158 ;  /* 0x0000009e1b9e7220 */ /* 0x040fe20000410000 */
[----:B------:R-:W-:Y:S01]  /*fd70*/  F2FP.F16.F32.PACK_AB R6, R6, R166 ;  /* 0x000000a60606723e */ /* 0x000fe200000000ff */
[----:B------:R-:W-:Y:S01]  /*fd80*/  FMUL.FTZ R11, R27, R159 ;  /* 0x0000009f1b0b7220 */ /* 0x000fe20000410000 */
[----:B------:R-:W-:Y:S01]  /*fd90*/  F2FP.F16.F32.PACK_AB R52, R52, R8 ;  /* 0x000000083434723e */ /* 0x000fe200000000ff */
[----:B------:R1:W-:Y:S01]  /*fda0*/  STS [R4], R0 ;  /* 0x0000000004007388 */ /* 0x0003e20000000800 */
[----:B------:R-:W-:Y:S01]  /*fdb0*/  F2FP.F16.F32.PACK_AB R7, R7, R175 ;  /* 0x000000af0707723e */ /* 0x000fe200000000ff */
[C---:B------:R-:W-:Y:S01]  /*fdc0*/  FMUL.FTZ R154, R27.reuse, R154 ;  /* 0x0000009a1b9a7220 */ /* 0x040fe20000410000 */
        /* <DEDUP_REMOVED lines=13> */
[C---:B------:R-:W-:Y:S01]  /*fea0*/  FMUL.FTZ R68, R27.reuse, R147 ;  /* 0x000000931b447220 */ /* 0x040fe20000410000 */
[C---:B------:R-:W-:Y:S01]  /*feb0*/  FMUL.FTZ R142, R27.reuse, R142 ;  /* 0x0000008e1b8e7220 */ /* 0x040fe20000410000 */
[C---:B------:R-:W-:Y:S01]  /*fec0*/  FMUL.FTZ R143, R27.reuse, R143 ;  /* 0x0000008f1b8f7220 */ /* 0x040fe20000410000 */
[C---:B------:R-:W-:Y:S01]  /*fed0*/  FMUL.FTZ R138, R27.reuse, R138 ;  /* 0x0000008a1b8a7220 */ /* 0x040fe20000410000 */
[C---:B------:R-:W-:Y:S01]  /*fee0*/  FMUL.FTZ R64, R27.reuse, R139 ;  /* 0x0000008b1b407220 */ /* 0x040fe20000410000 */
[----:B------:R-:W-:Y:S01]  /*fef0*/  STS [R8+0x400], R13 ;  /* 0x0004000d08007388 */ /* 0x000fe20000000800 */
[C---:B------:R-:W-:Y:S01]  /*ff00*/  FMUL.FTZ R22, R27.reuse, R38 ;  /* 0x000000261b167220 */ /* 0x040fe20000410000 */
[C---:B------:R-:W-:Y:S01]  /*ff10*/  FMUL.FTZ R39, R27.reuse, R39 ;  /* 0x000000271b277220 */ /* 0x040fe20000410000 */
[----:B------:R-:W-:Y:S01]  /*ff20*/  F2FP.F16.F32.PACK_AB R16, R16, R154 ;  /* 0x0000009a1010723e */ /* 0x000fe200000000ff */
[----:B------:R-:W-:Y:S01]  /*ff30*/  STS [R5], R12 ;  /* 0x0000000c05007388 */ /* 0x000fe20000000800 */
[C---:B-1----:R-:W-:Y:S01]  /*ff40*/  IADD3 R0, PT, PT, R4.reuse, 0x40, RZ ;  /* 0x0000004004007810 */ /* 0x042fe20007ffe0ff */
[C---:B------:R-:W-:Y:S01]  /*ff50*/  FMUL.FTZ R20, R27.reuse, R42 ;  /* 0x0000002a1b147220 */ /* 0x040fe20000410000 */
[----:B------:R-:W-:Y:S01]  /*ff60*/  @P1 IADD3 R0, PT, PT, R4, -0x40, RZ ;  /* 0xffffffc004001810 */ /* 0x000fe20007ffe0ff */
[----:B------:R-:W-:Y:S01]  /*ff70*/  STS [R5+0x400], R11 ;  /* 0x0004000b05007388 */ /* 0x000fe20000000800 */
[----:B------:R-:W-:Y:S01]  /*ff80*/  FMUL.FTZ R60, R27, R43 ;  /* 0x0000002b1b3c7220 */ /* 0x000fe20000410000 */
[----:B------:R-:W-:Y:S01]  /*ff90*/  F2FP.F16.F32.PACK_AB R15, R15, R172 ;  /* 0x000000ac0f0f723e */ /* 0x000fe200000000ff */
[C---:B------:R-:W-:Y:S01]  /*ffa0*/  FMUL.FTZ R47, R27.reuse, R47 ;  /* 0x0000002f1b2f7220 */ /* 0x040fe20000410000 */
[----:B--2---:R-:W-:Y:S01]  /*ffb0*/  IADD3 R7, PT, PT, R70, R5, RZ ;  /* 0x0000000546077210 */ /* 0x004fe20007ffe0ff */
[C---:B------:R-:W-:Y:S01]  /*ffc0*/  FMUL.FTZ R56, R27.reuse, R51 ;  /* 0x000000331b387220 */ /* 0x040fe20000410000 */
[----:B------:R-:W-:Y:S01]  /*ffd0*/  IADD3 R10, PT, PT, R10, R0, RZ ;  /* 0x000000000a0a7210 */ /* 0x000fe20007ffe0ff */
[----:B------:R-:W1:Y:S01]  /*ffe0*/  @!UP3 LDCU.64 UR4, c[0x0][0x400] ;  /* 0x00008000ff04b7ac */ /* 0x000e620008000a00 */
[----:B------:R-:W-:Y:S01]  /*fff0*/  F2FP.F16.F32.PACK_AB R14, R14, R150 ;  /* 0x000000960e0e723e */ /* 0x000fe200000000ff */
[----:B------:R2:W-:Y:S01]  /*10000*/  STS [R7], R9 ;  /* 0x0000000907007388 */ /* 0x0005e20000000800 */
        /* <DEDUP_REMOVED lines=10> */
[----:B------:R-:W-:Y:S01]  /*100b0*/  F2FP.F16.F32.PACK_AB R64, R64, R138 ;  /* 0x0000008a4040723e */ /* 0x000fe200000000ff */
[----:B------:R-:W-:Y:S01]  /*100c0*/  STS [R0+0x400], R14 ;  /* 0x0004000e00007388 */ /* 0x000fe20000000800 */
[----:B------:R-:W-:Y:S01]  /*100d0*/  IADD3 R6, PT, PT, R70, R10, RZ ;  /* 0x0000000a46067210 */ /* 0x000fe20007ffe0ff */
[----:B------:R-:W-:Y:S01]  /*100e0*/  FMUL.FTZ R42, R27, R79 ;  /* 0x0000004f1b2a7220 */ /* 0x000fe20000410000 */
[----:B------:R-:W-:Y:S01]  /*100f0*/  F2FP.F16.F32.PACK_AB R63, R141, R168 ;  /* 0x000000a88d3f723e */ /* 0x000fe200000000ff */
[----:B------:R-:W-:Y:S01]  /*10100*/  FMUL.FTZ R82, R27, R82 ;  /* 0x000000521b527220 */ /* 0x000fe20000410000 */
[----:B------:R-:W-:Y:S01]  /*10110*/  F2FP.F16.F32.PACK_AB R62, R39, R22 ;  /* 0x00000016273e723e */ /* 0x000fe200000000ff */
[C---:B------:R-:W-:Y:S01]  /*10120*/  FMUL.FTZ R40, R27.reuse, R83 ;  /* 0x000000531b287220 */ /* 0x040fe20000410000 */
[----:B------:R-:W-:Y:S01]  /*10130*/  F2FP.F16.F32.PACK_AB R61, R140, R164 ;  /* 0x000000a48c3d723e */ /* 0x000fe200000000ff */
[C---:B------:R-:W-:Y:S01]  /*10140*/  FMUL.FTZ R86, R27.reuse, R86 ;  /* 0x000000561b567220 */ /* 0x040fe20000410000 */
[----:B------:R-:W-:Y:S01]  /*10150*/  F2FP.F16.F32.PACK_AB R60, R60, R20 ;  /* 0x000000143c3c723e */ /* 0x000fe200000000ff */
[----:B------:R-:W-:Y:S01]  /*10160*/  FMUL.FTZ R38, R27, R87 ;  /* 0x000000571b267220 */ /* 0x000fe20000410000 */
[----:B------:R-:W-:Y:S01]  /*10170*/  F2FP.F16.F32.PACK_AB R59, R137, R161 ;  /* 0x000000a1893b723e */ /* 0x000fe200000000ff */
[C---:B------:R-:W-:Y:S01]  /*10180*/  FMUL.FTZ R90, R27.reuse, R90 ;  /* 0x0000005a1b5a7220 */ /* 0x040fe20000410000 */
[----:B--2---:R-:W-:Y:S01]  /*10190*/  IADD3 R9, PT, PT, R70, R0, RZ ;  /* 0x0000000046097210 */ /* 0x004fe20007ffe0ff */
[----:B------:R-:W-:Y:S01]  /*101a0*/  FMUL.FTZ R36, R27, R91 ;  /* 0x0000005b1b247220 */ /* 0x000fe20000410000 */
[----:B------:R-:W-:Y:S01]  /*101b0*/  F2FP.F16.F32.PACK_AB R58, R47, R18 ;  /* 0x000000122f3a723e */ /* 0x000fe200000000ff */
[C---:B------:R-:W-:Y:S01]  /*101c0*/  FMUL.FTZ R94, R27.reuse, R94 ;  /* 0x0000005e1b5e7220 */ /* 0x040fe20000410000 */
[----:B------:R-:W-:Y:S01]  /*101d0*/  F2FP.F16.F32.PACK_AB R57, R136, R160 ;  /* 0x000000a08839723e */ /* 0x000fe200000000ff */
        /* <DEDUP_REMOVED lines=54> */
[----:B-1----:R-:W-:Y:S01]  /*10540*/  @!UP3 UIMAD.WIDE.U32 UR14, UR7, UR4, URZ ;  /* 0x00000004070eb2a5 */ /* 0x002fe2000f8e00ff */
[----:B------:R-:W-:Y:S01]  /*10550*/  F2FP.F16.F32.PACK_AB R28, R28, R106 ;  /* 0x0000006a1c1c723e */ /* 0x000fe200000000ff */
[----:B------:R-:W-:Y:S01]  /*10560*/  STS [R0+0x2000], R55 ;  /* 0x0020003700007388 */ /* 0x000fe20000000800 */
[----:B------:R-:W-:Y:S01]  /*10570*/  F2FP.F16.F32.PACK_AB R26, R26, R108 ;  /* 0x0000006c1a1a723e */ /* 0x000fe200000000ff */
[----:B------:R-:W-:Y:S01]  /*10580*/  @!UP3 UIMAD UR11, UR7, UR5, UR15 ;  /* 0x00000005070bb2a4 */ /* 0x000fe2000f8e020f */
[----:B------:R-:W-:Y:S01]  /*10590*/  F2FP.F16.F32.PACK_AB R25, R25, R110 ;  /* 0x0000006e1919723e */ /* 0x000fe200000000ff */
[----:B------:R-:W-:Y:S01]  /*105a0*/  STS [R0+0x2400], R54 ;  /* 0x0024003600007388 */ /* 0x000fe20000000800 */
[----:B------:R-:W-:Y:S01]  /*105b0*/  F2FP.F16.F32.PACK_AB R24, R24, R112 ;  /* 0x000000701818723e */ /* 0x000fe200000000ff */
[----:B------:R-:W1:Y:S01]  /*105c0*/  @UP3 LDCU.64 UR4, c[0x0][0x408] ;  /* 0x00008100ff0437ac */ /* 0x000e620008000a00 */
        /* <DEDUP_REMOVED lines=12> */
[----:B------:R-:W-:Y:S01]  /*10690*/  STS [R6+0x2000], R49 ;  /* 0x0020003106007388 */ /* 0x000fe20000000800 */
[----:B-1----:R-:W-:-:S03]  /*106a0*/  @UP3 UIMAD.WIDE.U32 UR16, UR20, UR4, URZ ;  /* 0x00000004141032a5 */ /* 0x002fc6000f8e00ff */
[----:B------:R-:W-:Y:S01]  /*106b0*/  STS [R6+0x2400], R48 ;  /* 0x0024003006007388 */ /* 0x000fe20000000800 */
[----:B------:R-:W-:Y:S02]  /*106c0*/  @UP3 UIMAD UR11, UR20, UR5, UR17 ;  /* 0x00000005140b32a4 */ /* 0x000fe4000f8e0211 */
[----:B------:R-:W-:Y:S01]  /*106d0*/  @!UP2 UIMAD UR20, UR7, UR9, URZ ;  /* 0x000000090714a2a4 */ /* 0x000fe2000f8e02ff */
[----:B------:R-:W-:Y:S01]  /*106e0*/  STS [R4+0x4000], R47 ;  /* 0x0040002f04007388 */ /* 0x000fe20000000800 */
[----:B------:R-:W1:Y:S03]  /*106f0*/  @UP1 LDCU UR5, c[0x0][0x430] ;  /* 0x00008600ff0517ac */ /* 0x000e660008000800 */
        /* <DEDUP_REMOVED lines=19> */
[----:B------:R3:W-:Y:S01]  /*10830*/  STS [R4+0x6400], R30 ;  /* 0x0064001e04007388 */ /* 0x0007e20000000800 */
[----:B--2---:R-:W-:-:S03]  /*10840*/  SHF.L.U32 R36, R177, 0x3, RZ ;  /* 0x00000003b1247819 */ /* 0x004fc600000006ff */
[----:B------:R-:W-:Y:S01]  /*10850*/  STS [R8+0x6000], R29 ;  /* 0x0060001d08007388 */ /* 0x000fe20000000800 */
[----:B------:R-:W-:-:S03]  /*10860*/  LOP3.LUT R12, R36, 0x1f8, RZ, 0xc0, !PT ;  /* 0x000001f8240c7812 */ /* 0x000fc600078ec0ff */
[----:B------:R-:W-:Y:S01]  /*10870*/  STS [R8+0x6400], R28 ;  /* 0x0064001c08007388 */ /* 0x000fe20000000800 */
[----:B------:R-:W-:-:S03]  /*10880*/  LOP3.LUT R12, R12, 0x38, R177, 0x78, !PT ;  /* 0x000000380c0c7812 */ /* 0x000fc600078e78b1 */
[----:B------:R-:W-:Y:S01]  /*10890*/  STS [R5+0x6000], R26 ;  /* 0x0060001a05007388 */ /* 0x000fe20000000800 */
[----:B------:R-:W-:-:S03]  /*108a0*/  LOP3.LUT R12, R12, 0x1e00, R36, 0xf8, !PT ;  /* 0x00001e000c0c7812 */ /* 0x000fc600078ef824 */
        /* <DEDUP_REMOVED lines=10> */
[----:B--2---:R-:W-:-:S05]  /*10950*/  FMUL.FTZ R0, R27, R131 ;  /* 0x000000831b007220 */ /* 0x004fca0000410000 */
[----:B------:R-:W-:Y:S01]  /*10960*/  F2FP.F16.F32.PACK_AB R0, R0, R130 ;  /* 0x000000820000723e */ /* 0x000fe200000000ff */
[----:B-1----:R-:W-:Y:S06]  /*10970*/  BRA.U UP1, `(.L_x_1052) ;  /* 0x0000000101207547 */ /* 0x002fec000b800000 */
        /* <DEDUP_REMOVED lines=8> */
.L_x_1052:
        /* <DEDUP_REMOVED lines=13> */
[----:B------:R-:W-:-:S03]  /*10ad0*/  USHF.L.U32 UR21, UR21, 0x6, URZ ;  /* 0x0000000615157899 */ /* 0x000fc600080006ff */
[----:B------:R-:W5:Y:S01]  /*10ae0*/  @P3 LDC R5, c[0x0][0x458] ;  /* 0x00011600ff053b82 */ /* 0x000f620000000800 */
[----:B------:R-:W-:Y:S01]  /*10af0*/  USHF.R.S32.HI UR7, URZ, 0x1f, UR12 ;  /* 0x0000001fff077899 */ /* 0x000fe2000801140c */
[----:B------:R-:W3:Y:S01]  /*10b00*/  S2R R14, SR_CTAID.X ;  /* 0x00000000000e7919 */ /* 0x000ee20000002500 */
[----:B------:R-:W-:Y:S01]  /*10b10*/  UIADD3 UR21, UPT, UPT, -UR21, UR23, URZ ;  /* 0x0000001715157290 */ /* 0x000fe2000fffe1ff */
[----:B-1----:R-:W1:Y:S01]  /*10b20*/  @P4 MUFU.LG2 R4, R238 ;  /* 0x000000ee00044308 */ /* 0x002e620000000c00 */
[----:B--2---:R-:W-:-:S03]  /*10b30*/  UIMAD UR9, UR6, UR5, URZ ;  /* 0x00000005060972a4 */ /* 0x004fc6000f8e02ff */
[----:B----4-:R-:W2:Y:S01]  /*10b40*/  @P4 LDC R6, c[0x0][0x458] ;  /* 0x00011600ff064b82 */ /* 0x010ea20000000800 */
[----:B------:R-:W-:Y:S01]  /*10b50*/  USHF.L.U32 UR9, UR9, 0x6, URZ ;  /* 0x0000000609097899 */ /* 0x000fe200080006ff */
[----:B------:R4:W2:Y:S02]  /*10b60*/  LDS.128 R32, [R12+0x1800] ;  /* 0x001800000c207984 */ /* 0x0008a40000000c00 */
[----:B------:R-:W3:Y:S01]  /*10b70*/  @P3 MUFU.LG2 R0, R132 ;  /* 0x0000008400003308 */ /* 0x000ee20000000c00 */
[----:B------:R-:W-:Y:S02]  /*10b80*/  USHF.R.S32.HI UR4, URZ, 0x1f, UR9 ;  /* 0x0000001fff047899 */ /* 0x000fe40008011409 */
[----:B------:R-:W-:-:S04]  /*10b90*/  UIADD3 UR20, UP1, UP0, UR9, UR20, UR12 ;  /* 0x0000001409147290 */ /* 0x000fc8000f83e00c */
[----:B------:R-:W-:Y:S01]  /*10ba0*/  UIADD3.X UR4, UPT, UPT, UR4, UR8, UR7, UP1, UP0 ;  /* 0x0000000804047290 */ /* 0x000fe20008fe0407 */
[----:B-1----:R-:W-:Y:S01]  /*10bb0*/  @P4 FMUL.FTZ R4, R4, 0.69314718246459960938 ;  /* 0x3f31721804044820 */ /* 0x002fe20000410000 */
[----:B---3--:R-:W-:-:S03]  /*10bc0*/  @P3 FMUL.FTZ R0, R0, 0.69314718246459960938 ;  /* 0x3f31721800003820 */ /* 0x008fc60000410000 */
[----:B--2---:R-:W-:Y:S01]  /*10bd0*/  @P4 FFMA.FTZ R13, R3, R6, R4 ;  /* 0x00000006030d4223 */ /* 0x004fe20000010004 */
[----:B-----5:R-:W-:Y:S01]  /*10be0*/  @P3 FFMA.FTZ R7, R2, R5, R0 ;  /* 0x0000000502073223 */ /* 0x020fe20000010000 */
[----:B----4-:R-:W-:Y:S06]  /*10bf0*/  @P0 BRA `(.L_x_1054) ;  /* 0x0000000000500947 */ /* 0x010fec0003800000 */
        /* <DEDUP_REMOVED lines=20> */
.L_x_1054:
[----:B------:R-:W-:Y:S05]  /*10d40*/  BSYNC.RECONVERGENT B0 ;  /* 0x0000000000007941 */ /* 0x000fea0003800200 */
.L_x_1053:
        /* <DEDUP_REMOVED lines=45> */
.L_x_1056:
[----:B------:R-:W-:Y:S05]  /*11020*/  BSYNC.RECONVERGENT B0 ;  /* 0x0000000000007941 */ /* 0x000fea0003800200 */
.L_x_1055:
        /* <DEDUP_REMOVED lines=27> */
.L_x_1058:
[----:B------:R-:W-:Y:S05]  /*111e0*/  BSYNC.RECONVERGENT B0 ;  /* 0x0000000000007941 */ /* 0x000fea0003800200 */
.L_x_1057:
        /* <DEDUP_REMOVED lines=27> */
.L_x_1060:
[----:B------:R-:W-:Y:S05]  /*113a0*/  BSYNC.RECONVERGENT B0 ;  /* 0x0000000000007941 */ /* 0x000fea0003800200 */
.L_x_1059:
        /* <DEDUP_REMOVED lines=27> */
.L_x_1061:
        /* <DEDUP_REMOVED lines=10> */
.L_x_2352:


//--------------------- .text._ZN5flash16flash_fwd_kernelI23Flash_fwd_kernel_traitsILi256ELi64ELi64ELi4ELb0ELb0EN7cutlass6half_tE19Flash_kernel_traitsILi256ELi64ELi64ELi4ES3_EELb0ELb0ELb0ELb1ELb0ELb0ELb1ELb0EEEvNS_16Flash_fwd_paramsE --------------------------
	.section	.text._ZN5flash16flash_fwd_kernelI23Flash_fwd_kernel_traitsILi256ELi64ELi64ELi4ELb0ELb0EN7cutlass6half_tE19Flash_kernel_traitsILi256ELi64ELi64ELi4ES3_EELb0ELb0ELb0ELb1ELb0ELb0ELb1ELb0EEEvNS_16Flash_fwd_paramsE,"ax",@progbits
	.align	128
        .global         _ZN5flash16flash_fwd_kernelI23Flash_fwd_kernel_traitsILi256ELi64ELi64ELi4ELb0ELb0EN7cutlass6half_tE19Flash_kernel_traitsILi256ELi64ELi64ELi4ES3_EELb0ELb0ELb0ELb1ELb0ELb0ELb1ELb0EEEvNS_16Flash_fwd_paramsE
        .type           _ZN5flash16flash_fwd_kernelI23Flash_fwd_kernel_traitsILi256ELi64ELi64ELi4ELb0ELb0EN7cutlass6half_tE19Flash_kernel_traitsILi256ELi64ELi64ELi4ES3_EELb0ELb0ELb0ELb1ELb0ELb0ELb1ELb0EEEvNS_16Flash_fwd_paramsE,@function
        .size           _ZN5flash16flash_fwd_kernelI23Flash_fwd_kernel_traitsILi256ELi64ELi64ELi4ELb0ELb0EN7cutlass6half_tE19Flash_kernel_traitsILi256ELi64ELi64ELi4ES3_EELb0ELb0ELb0ELb1ELb0ELb0ELb1ELb0EEEvNS_16Flash_fwd_paramsE,(.L_x_2353 - _ZN5flash16flash_fwd_kernelI23Flash_fwd_kernel_traitsILi256ELi64ELi64ELi4ELb0ELb0EN7cutlass6half_tE19Flash_kernel_traitsILi256ELi64ELi64ELi4ES3_EELb0ELb0ELb0ELb1ELb0ELb0ELb1ELb0EEEvNS_16Flash_fwd_paramsE)
        .other          _ZN5flash16flash_fwd_kernelI23Flash_fwd_kernel_traitsILi256ELi64ELi64ELi4ELb0ELb0EN7cutlass6half_tE19Flash_kernel_traitsILi256ELi64ELi64ELi4ES3_EELb0ELb0ELb0ELb1ELb0ELb0ELb1ELb0EEEvNS_16Flash_fwd_paramsE,@"STO_CUDA_ENTRY STV_DEFAULT"
_ZN5flash16flash_fwd_kernelI23Flash_fwd_kernel_traitsILi256ELi64ELi64ELi4ELb0ELb0EN7cutlass6half_tE19Flash_kernel_traitsILi256ELi64ELi64ELi4ES3_EELb0ELb0ELb0ELb1ELb0ELb0ELb1ELb0EEEvNS_16Flash_fwd_paramsE:
.text._ZN5flash16flash_fwd_kernelI23Flash_fwd_kernel_traitsILi256ELi64ELi64ELi4ELb0ELb0EN7cutlass6half_tE19Flash_kernel_traitsILi256ELi64ELi64ELi4ES3_EELb0ELb0ELb0ELb1ELb0ELb0ELb1ELb0EEEvNS_16Flash_fwd_paramsE:
        /* <DEDUP_REMOVED lines=78> */
.L_x_1062:
        /* <DEDUP_REMOVED lines=30> */
.L_x_1064:
        /* <DEDUP_REMOVED lines=8> */
[----:B------:R-:W-:Y:S01]  /*0740*/  BSSY.RECONVERGENT B0, `(.L_x_1065) ;  /* 0x0000032000007945 */ /* 0x000fe20003800200 */
[----:B------:R-:W-:Y:S01]  /*0750*/  IADD3 R6, PT, PT, R16, 0x10, RZ ;  /* 0x0000001010067810 */ /* 0x000fe20007ffe0ff */
[----:B---3--:R-:W-:Y:S01]  /*0760*/  UIMAD UR10, UR26, UR10, URZ ;  /* 0x0000000a1a0a72a4 */ /* 0x008fe2000f8e02ff */
[C---:B------:R-:W-:Y:S01]  /*0770*/  IADD3 R4, P0, PT, R2.reuse, UR12, RZ ;  /* 0x0000000c02047c10 */ /* 0x040fe2000ff1e0ff */
[----:B------:R-:W-:Y:S01]  /*0780*/  UIADD3 UR23, UPT, UPT, -UR6, UR23, URZ ;  /* 0x0000001706177290 */ /* 0x000fe2000fffe1ff */
[----:B------:R-:W-:Y:S01]  /*0790*/  IMAD.WIDE.U32 R14, R15, 0x40, R16 ;  /* 0x000000400f0e7825 */ /* 0x000fe200078e0010 */
[----:B------:R-:W-:Y:S01]  /*07a0*/  UISETP.NE.AND UP0, UPT, UR20, -0x1, UPT ;  /* 0xffffffff1400788c */ /* 0x000fe2000bf05270 */
[----:B------:R-:W-:Y:S01]  /*07b0*/  IADD3.X R5, PT, PT, RZ, UR11, RZ, P0, !PT ;  /* 0x0000000bff057c10 */ /* 0x000fe200087fe4ff */
[----:B------:R-:W-:Y:S01]  /*07c0*/  @!UP1 UIMAD UR10, UR27, UR9, UR10 ;  /* 0x000000091b0a92a4 */ /* 0x000fe2000f8e020a */
[----:B------:R-:W-:Y:S01]  /*07d0*/  LOP3.LUT R9, R2, 0x40, RZ, 0xfc, !PT ;  /* 0x0000004002097812 */ /* 0x000fe200078efcff */
[----:B--2---:R-:W-:Y:S01]  /*07e0*/  UIMAD UR9, UR27, UR13, URZ ;  /* 0x0000000d1b0972a4 */ /* 0x004fe2000f8e02ff */
[----:B------:R-:W-:Y:S01]  /*07f0*/  ISETP.GE.AND P0, PT, R16, UR23, PT ;  /* 0x0000001710007c0c */ /* 0x000fe2000bf06270 */
[----:B------:R-:W-:Y:S01]  /*0800*/  UIMAD UR6, UR6, UR7, URZ ;  /* 0x00000007060672a4 */ /* 0x000fe2000f8e02ff */
[----:B------:R-:W-:Y:S01]  /*0810*/  ISETP.GE.AND P2, PT, R6, UR23, PT ;  /* 0x0000001706007c0c */ /* 0x000fe2000bf46270 */
[----:B------:R-:W-:Y:S01]  /*0820*/  USEL UR9, UR9, UR20, !UP0 ;  /* 0x0000001409097287 */ /* 0x000fe2000c000000 */
[C---:B------:R-:W-:Y:S01]  /*0830*/  LOP3.LUT R8, R2.reuse, 0x80, RZ, 0xfc, !PT ;  /* 0x0000008002087812 */ /* 0x040fe200078efcff */
[----:B-1----:R-:W-:Y:S01]  /*0840*/  IMAD.U32 R13, RZ, RZ, UR5 ;  /* 0x00000005ff0d7e24 */ /* 0x002fe2000f8e00ff */
[----:B------:R-:W-:Y:S01]  /*0850*/  USHF.R.S32.HI UR8, URZ, 0x1f, UR10 ;  /* 0x0000001fff087899 */ /* 0x000fe2000801140a */
[----:B------:R-:W-:Y:S01]  /*0860*/  IMAD.U32 R10, RZ, RZ, UR4 ;  /* 0x00000004ff0a7e24 */ /* 0x000fe2000f8e00ff */
[----:B------:R-:W-:Y:S01]  /*0870*/  USHF.R.S32.HI UR5, URZ, 0x1f, UR9 ;  /* 0x0000001fff057899 */ /* 0x000fe20008011409 */
[----:B------:R-:W-:Y:S01]  /*0880*/  LOP3.LUT R7, R2, 0xc0, RZ, 0xfc, !PT ;  /* 0x000000c002077812 */ /* 0x000fe200078efcff */
[----:B------:R-:W-:Y:S01]  /*0890*/  USEL UR9, UR9, URZ, UP1 ;  /* 0x000000ff09097287 */ /* 0x000fe20008800000 */
[----:B------:R-:W-:Y:S01]  /*08a0*/  IMAD.WIDE.U32 R10, R10, UR26, R4 ;  /* 0x0000001a0a0a7c25 */ /* 0x000fe2000f8e0004 */
[----:B------:R-:W-:Y:S01]  /*08b0*/  USHF.R.S32.HI UR4, URZ, 0x1f, UR6 ;  /* 0x0000001fff047899 */ /* 0x000fe20008011406 */
[C---:B------:R-:W-:Y:S01]  /*08c0*/  IADD3 R4, PT, PT, R16.reuse, 0x30, RZ ;  /* 0x0000003010047810 */ /* 0x040fe20007ffe0ff */
[----:B------:R-:W-:Y:S01]  /*08d0*/  USEL UR5, UR5, URZ, UP1 ;  /* 0x000000ff05057287 */ /* 0x000fe20008800000 */
[----:B------:R-:W-:Y:S01]  /*08e0*/  VIADD R5, R16, 0x20 ;  /* 0x0000002010057836 */ /* 0x000fe20000000000 */
[----:B------:R-:W-:Y:S01]  /*08f0*/  UIADD3 UR6, UP1, UP0, UR6, UR9, UR10 ;  /* 0x0000000906067290 */ /* 0x000fe2000f83e00a */
[----:B------:R-:W-:-:S03]  /*0900*/  IMAD R13, R13, UR26, R11 ;  /* 0x0000001a0d0d7c24 */ /* 0x000fc6000f8e020b */
[----:B------:R-:W-:Y:S01]  /*0910*/  UIADD3.X UR10, UPT, UPT, UR4, UR5, UR8, UP1, UP0 ;  /* 0x00000005040a7290 */ /* 0x000fe20008fe0408 */
        /* <DEDUP_REMOVED lines=20> */
.L_x_1066:
[----:B------:R-:W-:Y:S05]  /*0a60*/  BSYNC.RECONVERGENT B0 ;  /* 0x0000000000007941 */ /* 0x000fea0003800200 */
.L_x_1065:
        /* <DEDUP_REMOVED lines=24> */
.L_x_1068:
[----:B------:R-:W-:Y:S05]  /*0bf0*/  BSYNC.RECONVERGENT B0 ;  /* 0x0000000000007941 */ /* 0x000fea0003800200 */
.L_x_1067:
        /* <DEDUP_REMOVED lines=24> */
.L_x_1070:
[----:B------:R-:W-:Y:S05]  /*0d80*/  BSYNC.RECONVERGENT B0 ;  /* 0x0000000000007941 */ /* 0x000fea0003800200 */
.L_x_1069:
        /* <DEDUP_REMOVED lines=26> */
.L_x_1072:
[----:B------:R-:W-:Y:S05]  /*0f30*/  BSYNC.RECONVERGENT B0 ;  /* 0x0000000000007941 */ /* 0x000fea0003800200 */
.L_x_1071:
        /* <DEDUP_REMOVED lines=10> */
.L_x_1074:
[----:B------:R-:W-:Y:S05]  /*0fe0*/  BSYNC.RECONVERGENT B0 ;  /* 0x0000000000007941 */ /* 0x000fea0003800200 */
.L_x_1073:
        /* <DEDUP_REMOVED lines=10> */
.L_x_1076:
[----:B------:R-:W-:Y:S05]  /*1090*/  BSYNC.RECONVERGENT B0 ;  /* 0x0000000000007941 */ /* 0x000fea0003800200 */
.L_x_1075:
        /* <DEDUP_REMOVED lines=10> */
.L_x_1078:
[----:B------:R-:W-:Y:S05]  /*1140*/  BSYNC.RECONVERGENT B0 ;  /* 0x0000000000007941 */ /* 0x000fea0003800200 */
.L_x_1077:
        /* <DEDUP_REMOVED lines=10> */
.L_x_1063:
        /* <DEDUP_REMOVED lines=20> */
.L_x_1079:
[----:B------:R-:W1:Y:S01]  /*1330*/  LDCU.64 UR14, c[0x0][0x3b8] ;  /* 0x00007700ff0e77ac */ /* 0x000e620008000a00 */
[----:B------:R-:W-:-:S04]  /*1340*/  UIADD3 UR7, UPT, UPT, UR10, UR11, URZ ;  /* 0x0000000b0a077290 */ /* 0x000fc8000fffe0ff */
[----:B-1----:R-:W-:Y:S02]  /*1350*/  UIMAD.WIDE.U32 UR16, UR7, UR14, URZ ;  /* 0x0000000e071072a5 */ /* 0x002fe4000f8e00ff */
[----:B------:R-:W-:-:S04]  /*1360*/  UIMAD UR7, UR7, UR15, URZ ;  /* 0x0000000f070772a4 */ /* 0x000fc8000f8e02ff */
[----:B------:R-:W-:Y:S02]  /*1370*/  UIADD3 UR7, UPT, UPT, UR17, UR7, URZ ;  /* 0x0000000711077290 */ /* 0x000fe4000fffe0ff */
.L_x_1080:
        /* <DEDUP_REMOVED lines=19> */
[C---:B------:R-:W-:Y:S02]  /*14b0*/  ISETP.NE.AND P1, PT, R3.reuse, RZ, PT ;  /* 0x000000ff0300720c */ /* 0x040fe40003f25270 */
        /* <DEDUP_REMOVED lines=20> */
.L_x_1081:
[----:B------:R-:W1:Y:S01]  /*1600*/  LDCU.64 UR12, c[0x0][0x3c0] ;  /* 0x00007800ff0c77ac */ /* 0x000e620008000a00 */
[----:B------:R-:W-:-:S04]  /*1610*/  UIADD3 UR10, UPT, UPT, UR10, UR11, URZ ;  /* 0x0000000b0a0a7290 */ /* 0x000fc8000fffe0ff */
[----:B-1----:R-:W-:Y:S02]  /*1620*/  UIMAD.WIDE.U32 UR8, UR10, UR12, URZ ;  /* 0x0000000c0a0872a5 */ /* 0x002fe4000f8e00ff */
[----:B------:R-:W-:-:S04]  /*1630*/  UIMAD UR5, UR10, UR13, URZ ;  /* 0x0000000d0a0572a4 */ /* 0x000fc8000f8e02ff */
[----:B------:R-:W-:Y:S01]  /*1640*/  UIADD3 UR5, UPT, UPT, UR9, UR5, URZ ;  /* 0x0000000509057290 */ /* 0x000fe2000fffe0ff */
[----:B------:R-:W-:-:S11]  /*1650*/  UMOV UR4, UR8 ;  /* 0x0000000800047c82 */ /* 0x000fd60008000000 */
.L_x_1082:
[----:B------:R-:W-:Y:S01]  /*1660*/  IMAD.SHL.U32 R5, R0, 0x8, RZ ;  /* 0x0000000800057824 */ /* 0x000fe200078e00ff */
[----:B------:R-:W1:Y:S01]  /*1670*/  LDCU.128 UR8, c[0x0][0x3d0] ;  /* 0x00007a00ff0877ac */ /* 0x000e620008000c00 */
[----:B------:R-:W-:Y:S01]  /*1680*/  SHF.R.S32.HI R227, RZ, 0x1f, R2 ;  /* 0x0000001fffe37819 */ /* 0x000fe20000011402 */
[----:B------:R-:W-:Y:S01]  /*1690*/  BSSY.RECONVERGENT B0, `(.L_x_1083) ;  /* 0x0000058000007945 */ /* 0x000fe20003800200 */
[----:B------:R-:W-:Y:S01]  /*16a0*/  SHF.R.U32.HI R6, RZ, 0x3, R0 ;  /* 0x00000003ff067819 */ /* 0x000fe20000011600 */
[----:B------:R-:W2:Y:S01]  /*16b0*/  LDCU.64 UR18, c[0x0][0x388] ;  /* 0x00007100ff1277ac */ /* 0x000ea20008000a00 */
[----:B------:R-:W-:-:S03]  /*16c0*/  LOP3.LUT R85, R5, 0x38, RZ, 0xc0, !PT ;  /* 0x0000003805557812 */ /* 0x000fc600078ec0ff */
[C---:B------:R-:W-:Y:S01]  /*16d0*/  VIADD R4, R6.reuse, 0x10 ;  /* 0x0000001006047836 */ /* 0x040fe20000000000 */
[C---:B------:R-:W-:Y:S02]  /*16e0*/  IADD3 R12, P0, PT, R85.reuse, UR4, RZ ;  /* 0x00000004550c7c10 */ /* 0x040fe4000ff1e0ff */
[C---:B------:R-:W-:Y:S01]  /*16f0*/  IADD3 R8, P1, PT, R85.reuse, UR16, RZ ;  /* 0x0000001055087c10 */ /* 0x040fe2000ff3e0ff */
[----:B------:R-:W3:Y:S01]  /*1700*/  LDCU.64 UR16, c[0x0][0x390] ;  /* 0x00007200ff1077ac */ /* 0x000ee20008000a00 */
[C---:B------:R-:W-:Y:S01]  /*1710*/  LOP3.LUT R247, R85.reuse, 0x40, RZ, 0xfc, !PT ;  /* 0x0000004055f77812 */ /* 0x040fe200078efcff */
[----:B------:R-:W-:Y:S01]  /*1720*/  IMAD.X R13, RZ, RZ, UR5, P0 ;  /* 0x00000005ff0d7e24 */ /* 0x000fe200080e06ff */
[----:B------:R-:W-:Y:S01]  /*1730*/  IADD3 R10, P0, PT, R85, UR30, RZ ;  /* 0x0000001e550a7c10 */ /* 0x000fe2000ff1e0ff */
[----:B------:R-:W-:Y:S01]  /*1740*/  IMAD.X R9, RZ, RZ, UR7, P1 ;  /* 0x00000007ff097e24 */ /* 0x000fe200088e06ff */
[----:B------:R-:W4:Y:S01]  /*1750*/  LDCU.64 UR4, c[0x0][0x3c8] ;  /* 0x00007900ff0477ac */ /* 0x000f220008000a00 */
[----:B------:R-:W5:Y:S01]  /*1760*/  S2UR UR7, SR_CgaCtaId ;  /* 0x00000000000779c3 */ /* 0x000f620000008800 */
[C---:B-1----:R-:W-:Y:S01]  /*1770*/  IMAD R7, R227.reuse, UR8, RZ ;  /* 0x00000008e3077c24 */ /* 0x042fe2000f8e02ff */
[----:B------:R-:W-:Y:S01]  /*1780*/  IADD3.X R11, PT, PT, RZ, UR28, RZ, P0, !PT ;  /* 0x0000001cff0b7c10 */ /* 0x000fe200087fe4ff */
[----:B------:R-:W-:Y:S01]  /*1790*/  IMAD R227, R227, UR10, RZ ;  /* 0x0000000ae3e37c24 */ /* 0x000fe2000f8e02ff */
[C---:B------:R-:W-:Y:S01]  /*17a0*/  LOP3.LUT R246, R85.reuse, 0x80, RZ, 0xfc, !PT ;  /* 0x0000008055f67812 */ /* 0x040fe200078efcff */
[----:B------:R-:W-:Y:S01]  /*17b0*/  IMAD.WIDE.U32 R8, R6, UR14, R8 ;  /* 0x0000000e06087c25 */ /* 0x000fe2000f8e0008 */
[----:B------:R-:W-:-:S03]  /*17c0*/  LOP3.LUT R245, R85, 0xc0, RZ, 0xfc, !PT ;  /* 0x000000c055f57812 */ /* 0x000fc600078efcff */
[----:B------:R-:W-:-:S04]  /*17d0*/  IMAD.WIDE.U32 R12, R6, UR12, R12 ;  /* 0x0000000c060c7c25 */ /* 0x000fc8000f8e000c */
[----:B------:R-:W-:Y:S01]  /*17e0*/  IMAD R227, R2, UR11, R227 ;  /* 0x0000000b02e37c24 */ /* 0x000fe2000f8e02e3 */
[----:B------:R-:W-:Y:S01]  /*17f0*/  UIADD3 UR11, UPT, UPT, -UR6, UR23, URZ ;  /* 0x00000017060b7290 */ /* 0x000fe2000fffe1ff */
[C---:B------:R-:W-:Y:S02]  /*1800*/  IMAD R9, R6.reuse, UR15, R9 ;  /* 0x0000000f06097c24 */ /* 0x040fe4000f8e0209 */
[----:B------:R-:W-:Y:S02]  /*1810*/  IMAD R13, R6, UR13, R13 ;  /* 0x0000000d060d7c24 */ /* 0x000fe4000f8e020d */
[----:B------:R-:W-:Y:S01]  /*1820*/  IMAD R7, R2, UR9, R7 ;  /* 0x0000000902077c24 */ /* 0x000fe2000f8e0207 */
[----:B------:R-:W-:Y:S01]  /*1830*/  ISETP.GE.AND P2, PT, R6, UR11, PT ;  /* 0x0000000b06007c0c */ /* 0x000fe2000bf46270 */
[----:B------:R-:W-:-:S04]  /*1840*/  IMAD.WIDE.U32 R8, R2, UR8, R8 ;  /* 0x0000000802087c25 */ /* 0x000fc8000f8e0008 */
[----:B------:R-:W-:Y:S01]  /*1850*/  IMAD.WIDE.U32 R2, R2, UR10, R12 ;  /* 0x0000000a02027c25 */ /* 0x000fe2000f8e000c */
[----:B--2---:R-:W-:Y:S01]  /*1860*/  LEA R233, P1, R8, UR18, 0x1 ;  /* 0x0000001208e97c11 */ /* 0x004fe2000f8208ff */
[----:B------:R-:W-:Y:S02]  /*1870*/  UMOV UR10, 0x400 ;  /* 0x00000400000a7882 */ /* 0x000fe40000000000 */
[----:B----4-:R-:W-:Y:S01]  /*1880*/  IMAD.U32 R12, RZ, RZ, UR4 ;  /* 0x00000004ff0c7e24 */ /* 0x010fe2000f8e00ff */
[----:B---3--:R-:W-:Y:S01]  /*1890*/  LEA R229, P0, R2, UR16, 0x1 ;  /* 0x0000001002e57c11 */ /* 0x008fe2000f8008ff */
[----:B------:R-:W-:Y:S01]  /*18a0*/  IMAD.IADD R232, R9, 0x1, R7 ;  /* 0x0000000109e87824 */ /* 0x000fe200078e0207 */
[----:B------:R-:W-:Y:S01]  /*18b0*/  LOP3.LUT R7, R5, 0x1f8, RZ, 0xc0, !PT ;  /* 0x000001f805077812 */ /* 0x000fe200078ec0ff */
[----:B------:R-:W-:Y:S01]  /*18c0*/  IMAD.WIDE.U32 R12, R12, UR26, R10 ;  /* 0x0000001a0c0c7c25 */ /* 0x000fe2000f8e000a */
[----:B------:R-:W-:Y:S01]  /*18d0*/  MOV R9, UR21 ;  /* 0x0000001500097c02 */ /* 0x000fe20008000f00 */
[----:B-----5:R-:W-:Y:S01]  /*18e0*/  ULEA UR10, UR7, UR10, 0x18 ;  /* 0x0000000a070a7291 */ /* 0x020fe2000f8ec0ff */
[----:B------:R-:W-:Y:S01]  /*18f0*/  LOP3.LUT R10, R7, 0x38, R0, 0x78, !PT ;  /* 0x00000038070a7812 */ /* 0x000fe200078e7800 */
[----:B------:R-:W-:Y:S01]  /*1900*/  IMAD.IADD R227, R3, 0x1, R227 ;  /* 0x0000000103e37824 */ /* 0x000fe200078e02e3 */
[----:B------:R-:W-:Y:S01]  /*1910*/  LEA.HI.X R232, R8, UR19, R232, 0x1, P1 ;  /* 0x0000001308e87c11 */ /* 0x000fe200088f0ce8 */
[----:B------:R-:W-:Y:S01]  /*1920*/  IMAD.U32 R8, RZ, RZ, UR21 ;  /* 0x00000015ff087e24 */ /* 0x000fe2000f8e00ff */
[----:B------:R-:W-:Y:S01]  /*1930*/  LEA R9, P1, R9, R6, 0x6 ;  /* 0x0000000609097211 */ /* 0x000fe200078230ff */
[----:B------:R-:W-:Y:S01]  /*1940*/  IMAD.U32 R17, RZ, RZ, UR5 ;  /* 0x00000005ff117e24 */ /* 0x000fe2000f8e00ff */
[----:B------:R-:W-:-:S02]  /*1950*/  IADD3 R3, PT, PT, R6, 0x20, RZ ;  /* 0x0000002006037810 */ /* 0x000fc40007ffe0ff */
[----:B------:R-:W-:Y:S01]  /*1960*/  LOP3.LUT R165, R10, 0x1e00, R5, 0xf8, !PT ;  /* 0x00001e000aa57812 */ /* 0x000fe200078ef805 */
[----:B------:R-:W-:Y:S01]  /*1970*/  IMAD R17, R17, UR26, R13 ;  /* 0x0000001a11117c24 */ /* 0x000fe2000f8e020d */
[----:B------:R-:W-:Y:S01]  /*1980*/  LEA.HI.X R227, R2, UR17, R227, 0x1, P0 ;  /* 0x0000001102e37c11 */ /* 0x000fe200080f0ce3 */
[----:B------:R-:W-:Y:S01]  /*1990*/  VIADD R2, R6, 0x30 ;  /* 0x0000003006027836 */ /* 0x000fe20000000000 */
[----:B------:R-:W-:Y:S02]  /*19a0*/  ISETP.GE.AND P0, PT, R4, UR11, PT ;  /* 0x0000000b04007c0c */ /* 0x000fe4000bf06270 */
[----:B------:R-:W-:Y:S02]  /*19b0*/  ISETP.GE.AND P6, PT, R3, UR11, PT ;  /* 0x0000000b03007c0c */ /* 0x000fe4000bfc6270 */
[----:B------:R-:W-:Y:S02]  /*19c0*/  LEA.HI.X R8, R8, RZ, RZ, 0x6, P1 ;  /* 0x000000ff08087211 */ /* 0x000fe400008f34ff */
[----:B------:R-:W-:Y:S01]  /*19d0*/  LEA R87, R165, UR10, 0x1 ;  /* 0x0000000aa5577c11 */ /* 0x000fe2000f8e08ff */
        /* <DEDUP_REMOVED lines=35> */
.L_x_1084:
[----:B------:R-:W-:Y:S05]  /*1c10*/  BSYNC.RECONVERGENT B0 ;  /* 0x0000000000007941 */ /* 0x000fea0003800200 */
.L_x_1083:
        /* <DEDUP_REMOVED lines=40> */
.L_x_1086:
[----:B------:R-:W-:Y:S05]  /*1ea0*/  BSYNC.RECONVERGENT B0 ;  /* 0x0000000000007941 */ /* 0x000fea0003800200 */
.L_x_1085:
        /* <DEDUP_REMOVED lines=39> */
.L_x_1088:
[----:B------:R-:W-:Y:S05]  /*2120*/  BSYNC.RECONVERGENT B0 ;  /* 0x0000000000007941 */ /* 0x000fea0003800200 */
.L_x_1087:
        /* <DEDUP_REMOVED lines=42> */
.L_x_1090:
[----:B------:R-:W-:Y:S05]  /*23d0*/  BSYNC.RECONVERGENT B0 ;  /* 0x0000000000007941 */ /* 0x000fea0003800200 */
.L_x_1089:
        /* <DEDUP_REMOVED lines=43> */
.L_x_1092:
[----:B------:R-:W-:Y:S05]  /*2690*/  BSYNC.RECONVERGENT B0 ;  /* 0x0000000000007941 */ /* 0x000fea0003800200 */
.L_x_1091:
        /* <DEDUP_REMOVED lines=36> */
.L_x_1094:
[----:B------:R-:W-:Y:S05]  /*28e0*/  BSYNC.RECONVERGENT B0 ;  /* 0x0000000000007941 */ /* 0x000fea0003800200 */
.L_x_1093:
        /* <DEDUP_REMOVED lines=36> */
.L_x_1096:
[----:B------:R-:W-:Y:S05]  /*2b30*/  BSYNC.RECONVERGENT B0 ;  /* 0x0000000000007941 */ /* 0x000fea0003800200 */
.L_x_1095:
        /* <DEDUP_REMOVED lines=37> */
.L_x_1098:
[----:B------:R-:W-:Y:S05]  /*2d90*/  BSYNC.RECONVERGENT B0 ;  /* 0x0000000000007941 */ /* 0x000fea0003800200 */
.L_x_1097:
        /* <DEDUP_REMOVED lines=66> */
.L_x_1100:
[----:B------:R4:W-:Y:S04]  /*31c0*/  STS.128 [R87+0x10000], RZ ;  /* 0x010000ff57007388 */ /* 0x0009e80000000c00 */
[----:B------:R4:W-:Y:S04]  /*31d0*/  STS.128 [R87+0x12000], RZ ;  /* 0x012000ff57007388 */ /* 0x0009e80000000c00 */
[----:B------:R4:W-:Y:S04]  /*31e0*/  STS.128 [R87+0x14000], RZ ;  /* 0x014000ff57007388 */ /* 0x0009e80000000c00 */
[----:B------:R4:W-:Y:S02]  /*31f0*/  STS.128 [R87+0x16000], RZ ;  /* 0x016000ff57007388 */ /* 0x0009e40000000c00 */
.L_x_1101:
[----:B------:R-:W-:Y:S05]  /*3200*/  BSYNC.RECONVERGENT B0 ;  /* 0x0000000000007941 */ /* 0x000fea0003800200 */
.L_x_1099:
        /* <DEDUP_REMOVED lines=47> */
.L_x_1103:
[----:B------:R-:W-:Y:S05]  /*3500*/  BSYNC.RECONVERGENT B0 ;  /* 0x0000000000007941 */ /* 0x000fea0003800200 */
.L_x_1102:
        /* <DEDUP_REMOVED lines=41> */
.L_x_1105:
[----:B------:R-:W-:Y:S05]  /*37a0*/  BSYNC.RECONVERGENT B0 ;  /* 0x0000000000007941 */ /* 0x000fea0003800200 */
.L_x_1104:
        /* <DEDUP_REMOVED lines=41> */
.L_x_1107:
[----:B------:R-:W-:Y:S05]  /*3a40*/  BSYNC.RECONVERGENT B0 ;  /* 0x0000000000007941 */ /* 0x000fea0003800200 */
.L_x_1106:
        /* <DEDUP_REMOVED lines=15> */
[----:B-123--:R-:W1:Y:S03]  /*3b40*/  LDSM.16.M88.4 R8, [R92+UR10+0x9800] ;  /* 0x0098000a5c08783b */ /* 0x00ee660008000200 */
[--C-:B------:R-:W-:Y:S01]  /*3b50*/  IMAD.IADD R91, R77, 0x1, R2.reuse ;  /* 0x000000014d5b7824 */ /* 0x100fe200078e0202 */
[----:B------:R-:W-:Y:S01]  /*3b60*/  LDSM.16.M88.4 R20, [R76] ;  /* 0x000000004c14783b */ /* 0x000fe20000000200 */
[----:B------:R-:W-:-:S02]  /*3b70*/  IMAD.IADD R89, R89, 0x1, R2 ;  /* 0x0000000159597824 */ /* 0x000fc400078e0202 */
[C---:B------:R-:W-:Y:S01]  /*3b80*/  IMAD.IADD R88, R84.reuse, 0x1, R91 ;  /* 0x0000000154587824 */ /* 0x040fe200078e025b */
[----:B------:R-:W2:Y:S01]  /*3b90*/  LDSM.16.M88.4 R16, [R90+0x8000] ;  /* 0x008000005a10783b */ /* 0x000ea20000000200 */
[----:B------:R-:W-:-:S03]  /*3ba0*/  IMAD.IADD R2, R84, 0x1, R89 ;  /* 0x0000000154027824 */ /* 0x000fc600078e0259 */
[----:B------:R-:W3:Y:S04]  /*3bb0*/  LDSM.16.M88.4 R56, [R90+0x8800] ;  /* 0x008800005a38783b */ /* 0x000ee80000000200 */
[----:B------:R-:W3:Y:S04]  /*3bc0*/  LDSM.16.M88.4 R60, [R90+0x9000] ;  /* 0x009000005a3c783b */ /* 0x000ee80000000200 */
[----:B------:R-:W3:Y:S04]  /*3bd0*/  LDSM.16.M88.4 R52, [R90+0x9800] ;  /* 0x009800005a34783b */ /* 0x000ee80000000200 */
[----:B------:R-:W-:Y:S01]  /*3be0*/  LDSM.16.M88.4 R4, [R91] ;  /* 0x000000005b04783b */ /* 0x000fe20000000200 */
[C---:B-----5:R-:W-:Y:S03]  /*3bf0*/  HMMA.16816.F32 R48, R72.reuse, R44, RZ ;  /* 0x0000002c4830723c */ /* 0x060fe600000018ff */
[----:B------:R-:W5:Y:S04]  /*3c00*/  LDSM.16.M88.4 R12, [R89+0x8000] ;  /* 0x00800000590c783b */ /* 0x000f680000000200 */
        /* <DEDUP_REMOVED lines=19> */
[C---:B------:R-:W-:Y:S01]  /*3d40*/  HMMA.16816.F32 R28, R20.reuse, R62, R28 ;  /* 0x0000003e141c723c */ /* 0x040fe2000000181c */
[----:B------:R-:W-:Y:S07]  /*3d50*/  LDSM.16.M88.4 R60, [R90+0xa000] ;  /* 0x00a000005a3c783b */ /* 0x000fee0000000200 */
[C---:B------:R-:W-:Y:S08]  /*3d60*/  HMMA.16816.F32 R24, R20.reuse, R52, R24 ;  /* 0x000000341418723c */ /* 0x040ff00000001818 */
[----:B------:R-:W-:Y:S01]  /*3d70*/  HMMA.16816.F32 R72, R20, R54, R72 ;  /* 0x000000361448723c */ /* 0x000fe20000001848 */
[----:B------:R-:W-:Y:S04]  /*3d80*/  LDSM.16.M88.4 R20, [R2+0x8000] ;  /* 0x008000000214783b */ /* 0x000fe80000000200 */
[----:B------:R-:W-:Y:S03]  /*3d90*/  LDSM.16.M88.4 R52, [R2+0x9000] ;  /* 0x009000000234783b */ /* 0x000fe60000000200 */
[C---:B-----5:R-:W-:Y:S08]  /*3da0*/  HMMA.16816.F32 R48, R4.reuse, R12, R48 ;  /* 0x0000000c0430723c */ /* 0x060ff00000001830 */
[C---:B------:R-:W-:Y:S01]  /*3db0*/  HMMA.16816.F32 R44, R4.reuse, R14, R44 ;  /* 0x0000000e042c723c */ /* 0x040fe2000000182c */
[----:B------:R-:W4:Y:S07]  /*3dc0*/  LDSM.16.M88.4 R12, [R88] ;  /* 0x00000000580c783b */ /* 0x000f2e0000000200 */
        /* <DEDUP_REMOVED lines=8> */
[----:B------:R-:W3:Y:S04]  /*3e50*/  LDSM.16.M88.4 R4, [R92+UR10+0xa000] ;  /* 0x00a0000a5c04783b */ /* 0x000ee80008000200 */
[----:B------:R-:W-:Y:S03]  /*3e60*/  LDSM.16.M88.4 R56, [R91+0x2000] ;  /* 0x002000005b38783b */ /* 0x000fe60000000200 */
        /* <DEDUP_REMOVED lines=8> */
[----:B------:R-:W-:Y:S07]  /*3ef0*/  LDSM.16.M88.4 R52, [R90+0xb800] ;  /* 0x00b800005a34783b */ /* 0x000fee0000000200 */
[C---:B--2---:R-:W-:Y:S08]  /*3f00*/  HMMA.16816.F32 R24, R12.reuse, R16, R24 ;  /* 0x000000100c18723c */ /* 0x044ff00000001818 */
[----:B------:R-:W-:Y:S01]  /*3f10*/  HMMA.16816.F32 R72, R12, R18, R72 ;  /* 0x000000120c48723c */ /* 0x000fe20000001848 */
[----:B------:R-:W2:Y:S04]  /*3f20*/  LDSM.16.M88.4 R12, [R76+0x2000] ;  /* 0x002000004c0c783b */ /* 0x000ea80000000200 */
[----:B------:R-:W5:Y:S03]  /*3f30*/  LDSM.16.M88.4 R16, [R90+0xa800] ;  /* 0x00a800005a10783b */ /* 0x000f660000000200 */
        /* <DEDUP_REMOVED lines=16> */
[C---:B-----5:R-:W-:Y:S08]  /*4040*/  HMMA.16816.F32 R40, R12.reuse, R16, R40 ;  /* 0x000000100c28723c */ /* 0x060ff00000001828 */
[C---:B------:R-:W-:Y:S01]  /*4050*/  HMMA.16816.F32 R36, R12.reuse, R18, R36 ;  /* 0x000000120c24723c */ /* 0x040fe20000001824 */
[----:B------:R-:W-:Y:S07]  /*4060*/  LDSM.16.M88.4 R16, [R88+0x2000] ;  /* 0x002000005810783b */ /* 0x000fee0000000200 */
[C---:B---3--:R-:W-:Y:S08]  /*4070*/  HMMA.16816.F32 R32, R12.reuse, R4, R32 ;  /* 0x000000040c20723c */ /* 0x048ff00000001820 */
[C---:B------:R-:W-:Y:S01]  /*4080*/  HMMA.16816.F32 R28, R12.reuse, R6, R28 ;  /* 0x000000060c1c723c */ /* 0x040fe2000000181c */
[----:B------:R-:W3:Y:S07]  /*4090*/  LDSM.16.M88.4 R4, [R2+0xa000] ;  /* 0x00a000000204783b */ /* 0x000eee0000000200 */
[C---:B------:R-:W-:Y:S08]  /*40a0*/  HMMA.16816.F32 R24, R12.reuse, R52, R24 ;  /* 0x000000340c18723c */ /* 0x040ff00000001818 */
[----:B------:R-:W-:Y:S01]  /*40b0*/  HMMA.16816.F32 R72, R12, R54, R72 ;  /* 0x000000360c48723c */ /* 0x000fe20000001848 */
[----:B------:R-:W5:Y:S04]  /*40c0*/  LDSM.16.M88.4 R12, [R2+0xa800] ;  /* 0x00a80000020c783b */ /* 0x000f680000000200 */
[----:B------:R-:W5:Y:S03]  /*40d0*/  LDSM.16.M88.4 R52, [R2+0xb000] ;  /* 0x00b000000234783b */ /* 0x000f660000000200 */
[C---:B----4-:R-:W-:Y:S08]  /*40e0*/  HMMA.16816.F32 R48, R56.reuse, R20, R48 ;  /* 0x000000143830723c */ /* 0x050ff00000001830 */
[C---:B------:R-:W-:Y:S01]  /*40f0*/  HMMA.16816.F32 R44, R56.reuse, R22, R44 ;  /* 0x00000016382c723c */ /* 0x040fe2000000182c */
[----:B------:R-:W4:Y:S07]  /*4100*/  LDSM.16.M88.4 R20, [R2+0xb800] ;  /* 0x00b800000214783b */ /* 0x000f2e0000000200 */
[C---:B-1----:R-:W-:Y:S08]  /*4110*/  HMMA.16816.F32 R40, R56.reuse, R8, R40 ;  /* 0x000000083828723c */ /* 0x042ff00000001828 */
[C---:B------:R-:W-:Y:S01]  /*4120*/  HMMA.16816.F32 R36, R56.reuse, R10, R36 ;  /* 0x0000000a3824723c */ /* 0x040fe20000001824 */
[----:B------:R-:W1:Y:S07]  /*4130*/  LDSM.16.M88.4 R8, [R92+UR10+0xc000] ;  /* 0x00c0000a5c08783b */ /* 0x000e6e0008000200 */
[C---:B------:R-:W-:Y:S08]  /*4140*/  HMMA.16816.F32 R32, R56.reuse, R68, R32 ;  /* 0x000000443820723c */ /* 0x040ff00000001820 */
[C---:B------:R-:W-:Y:S01]  /*4150*/  HMMA.16816.F32 R28, R56.reuse, R70, R28 ;  /* 0x00000046381c723c */ /* 0x040fe2000000181c */
[----:B------:R-:W-:Y:S07]  /*4160*/  LDSM.16.M88.4 R68, [R92+UR10+0xd800] ;  /* 0x00d8000a5c44783b */ /* 0x000fee0008000200 */
[C---:B--2---:R-:W-:Y:S08]  /*4170*/  HMMA.16816.F32 R24, R56.reuse, R60, R24 ;  /* 0x0000003c3818723c */ /* 0x044ff00000001818 */
[----:B------:R-:W-:Y:S01]  /*4180*/  HMMA.16816.F32 R72, R56, R62, R72 ;  /* 0x0000003e3848723c */ /* 0x000fe20000001848 */
[----:B------:R-:W-:Y:S04]  /*4190*/  LDSM.16.M88.4 R60, [R90+0xc000] ;  /* 0x00c000005a3c783b */ /* 0x000fe80000000200 */
[----:B------:R-:W-:Y:S03]  /*41a0*/  LDSM.16.M88.4 R56, [R90+0xd000] ;  /* 0x00d000005a38783b */ /* 0x000fe60000000200 */
[C---:B---3--:R-:W-:Y:S08]  /*41b0*/  HMMA.16816.F32 R48, R16.reuse, R4, R48 ;  /* 0x000000041030723c */ /* 0x048ff00000001830 */
[C---:B------:R-:W-:Y:S01]  /*41c0*/  HMMA.16816.F32 R44, R16.reuse, R6, R44 ;  /* 0x00000006102c723c */ /* 0x040fe2000000182c */
[----:B------:R-:W2:Y:S07]  /*41d0*/  LDSM.16.M88.4 R4, [R92+UR10+0xc800] ;  /* 0x00c8000a5c04783b */ /* 0x000eae0008000200 */
[C---:B-----5:R-:W-:Y:S08]  /*41e0*/  HMMA.16816.F32 R40, R16.reuse, R12, R40 ;  /* 0x0000000c1028723c */ /* 0x060ff00000001828 */
[C---:B------:R-:W-:Y:S01]  /*41f0*/  HMMA.16816.F32 R36, R16.reuse, R14, R36 ;  /* 0x0000000e1024723c */ /* 0x040fe20000001824 */
[----:B------:R-:W3:Y:S07]  /*4200*/  LDSM.16.M88.4 R12, [R92+UR10+0xd000] ;  /* 0x00d0000a5c0c783b */ /* 0x000eee0008000200 */
[C---:B------:R-:W-:Y:S08]  /*4210*/  HMMA.16816.F32 R32, R16.reuse, R52, R32 ;  /* 0x000000341020723c */ /* 0x040ff00000001820 */
[C---:B------:R-:W-:Y:S01]  /*4220*/  HMMA.16816.F32 R28, R16.reuse, R54, R28 ;  /* 0x00000036101c723c */ /* 0x040fe2000000181c */
[----:B------:R-:W-:Y:S07]  /*4230*/  LDSM.16.M88.4 R52, [R90+0xd800] ;  /* 0x00d800005a34783b */ /* 0x000fee0000000200 */
[C---:B----4-:R-:W-:Y:S08]  /*4240*/  HMMA.16816.F32 R24, R16.reuse, R20, R24 ;  /* 0x000000141018723c */ /* 0x050ff00000001818 */
[----:B------:R-:W-:Y:S01]  /*4250*/  HMMA.16816.F32 R72, R16, R22, R72 ;  /* 0x000000161048723c */ /* 0x000fe20000001848 */
[----:B------:R-:W-:Y:S04]  /*4260*/  LDSM.16.M88.4 R20, [R76+0x4000] ;  /* 0x004000004c14783b */ /* 0x000fe80000000200 */
[----:B------:R-:W4:Y:S03]  /*4270*/  LDSM.16.M88.4 R16, [R90+0xc800] ;  /* 0x00c800005a10783b */ /* 0x000f260000000200 */
        /* <DEDUP_REMOVED lines=12> */
[----:B------:R-:W-:Y:S03]  /*4340*/  LDSM.16.M88.4 R64, [R2+0xc000] ;  /* 0x00c000000240783b */ /* 0x000fe60000000200 */
[C---:B----4-:R-:W-:Y:S08]  /*4350*/  HMMA.16816.F32 R40, R20.reuse, R16, R40 ;  /* 0x000000101428723c */ /* 0x050ff00000001828 */
        /* <DEDUP_REMOVED lines=20> */
[----:B------:R-:W-:Y:S04]  /*44a0*/  LDSM.16.M88.4 R16, [R77+0x6000] ;  /* 0x006000004d10783b */ /* 0x000fe80000000200 */
[----:B------:R-:W-:Y:S03]  /*44b0*/  LDSM.16.M88.4 R76, [R76+0x6000] ;  /* 0x006000004c4c783b */ /* 0x000fe60000000200 */
[C---:B----4-:R-:W-:Y:S08]  /*44c0*/  HMMA.16816.F32 R24, R8.reuse, R52, R24 ;  /* 0x000000340818723c */ /* 0x050ff00000001818 */
[----:B------:R-:W-:Y:S01]  /*44d0*/  HMMA.16816.F32 R72, R8, R54, R72 ;  /* 0x000000360848723c */ /* 0x000fe20000001848 */
[----:B------:R-:W3:Y:S04]  /*44e0*/  LDSM.16.M88.4 R8, [R92+UR10+0xe800] ;  /* 0x00e8000a5c08783b */ /* 0x000ee80008000200 */
[----:B------:R-:W4:Y:S03]  /*44f0*/  LDSM.16.M88.4 R52, [R92+UR10+0xf000] ;  /* 0x00f0000a5c34783b */ /* 0x000f260008000200 */
        /* <DEDUP_REMOVED lines=29> */
[C---:B-----5:R-:W-:Y:S08]  /*46d0*/  HMMA.16816.F32 R40, R76.reuse, R12, R40 ;  /* 0x0000000c4c28723c */ /* 0x060ff00000001828 */
[C---:B------:R-:W-:Y:S01]  /*46e0*/  HMMA.16816.F32 R36, R76.reuse, R14, R36 ;  /* 0x0000000e4c24723c */ /* 0x040fe20000001824 */
[----:B------:R-:W2:Y:S07]  /*46f0*/  LDSM.16.M88.4 R12, [R2+0xf000] ;  /* 0x00f00000020c783b */ /* 0x000eae0000000200 */
[C---:B---3--:R-:W-:Y:S08]  /*4700*/  HMMA.16816.F32 R32, R76.reuse, R8, R32 ;  /* 0x000000084c20723c */ /* 0x048ff00000001820 */
[----:B------:R-:W-:Y:S01]  /*4710*/  HMMA.16816.F32 R28, R76, R10, R28 ;  /* 0x0000000a4c1c723c */ /* 0x000fe2000000181c */
[----:B------:R3:W5:Y:S01]  /*4720*/  LDSM.16.M88.4 R8, [R2+0xf800] ;  /* 0x00f800000208783b */ /* 0x0007620000000200 */
[----:B------:R-:W-:-:S06]  /*4730*/  DEPBAR.LE SB0, 0x0 ;  /* 0x000080000000791a */ /* 0x000fcc0000000000 */
[C---:B------:R-:W-:Y:S08]  /*4740*/  HMMA.16816.F32 R24, R76.reuse, R80, R24 ;  /* 0x000000504c18723c */ /* 0x040ff00000001818 */
[----:B------:R-:W-:Y:S08]  /*4750*/  HMMA.16816.F32 R72, R76, R82, R72 ;  /* 0x000000524c48723c */ /* 0x000ff00000001848 */
[----:B------:R-:W-:Y:S01]  /*4760*/  HMMA.16816.F32 R44, R68, R66, R44 ;  /* 0x00000042442c723c */ /* 0x000fe2000000182c */
[----:B---3--:R-:W-:-:S07]  /*4770*/  LOP3.LUT R2, R224, 0x1f0, RZ, 0xc0, !PT ;  /* 0x000001f0e0027812 */ /* 0x008fce00078ec0ff */
[C---:B------:R-:W-:Y:S08]  /*4780*/  HMMA.16816.F32 R32, R68.reuse, R56, R32 ;  /* 0x000000384420723c */ /* 0x040ff00000001820 */
[C---:B------:R-:W-:Y:S08]  /*4790*/  HMMA.16816.F32 R36, R68.reuse, R62, R36 ;  /* 0x0000003e4424723c */ /* 0x040ff00000001824 */
[C---:B------:R-:W-:Y:S08]  /*47a0*/  HMMA.16816.F32 R28, R68.reuse, R58, R28 ;  /* 0x0000003a441c723c */ /* 0x040ff0000000181c */
[C---:B------:R-:W-:Y:S08]  /*47b0*/  HMMA.16816.F32 R40, R68.reuse, R60, R40 ;  /* 0x0000003c4428723c */ /* 0x040ff00000001828 */
[C---:B------:R-:W-:Y:S08]  /*47c0*/  HMMA.16816.F32 R48, R68.reuse, R64, R48 ;  /* 0x000000404430723c */ /* 0x040ff00000001830 */
[C---:B----4-:R-:W-:Y:S08]  /*47d0*/  HMMA.16816.F32 R24, R68.reuse, R52, R24 ;  /* 0x000000344418723c */ /* 0x050ff00000001818 */
[----:B------:R-:W-:Y:S08]  /*47e0*/  HMMA.16816.F32 R72, R68, R54, R72 ;  /* 0x000000364448723c */ /* 0x000ff00000001848 */
[C---:B-1----:R-:W-:Y:S08]  /*47f0*/  HMMA.16816.F32 R44, R4.reuse, R22, R44 ;  /* 0x00000016042c723c */ /* 0x042ff0000000182c */
[----:B--2---:R-:W-:Y:S01]  /*4800*/  HMMA.16816.F32 R32, R4, R12, R32 ;  /* 0x0000000c0420723c */ /* 0x004fe20000001820 */
[----:B------:R-:W-:Y:S01]  /*4810*/  SHF.R.U32.HI R12, RZ, 0x2, R0 ;  /* 0x00000002ff0c7819 */ /* 0x000fe20000011600 */
[----:B------:R-:W-:-:S03]  /*4820*/  IMAD.SHL.U32 R0, R0, 0x2, RZ ;  /* 0x0000000200007824 */ /* 0x000fc600078e00ff */
[----:B------:R-:W-:Y:S02]  /*4830*/  LOP3.LUT R13, R12, 0x7, RZ, 0xc0, !PT ;  /* 0x000000070c0d7812 */ /* 0x000fe400078ec0ff */
[----:B------:R-:W-:Y:S01]  /*4840*/  LOP3.LUT R0, R0, 0x6, RZ, 0xc0, !PT ;  /* 0x0000000600007812 */ /* 0x000fe200078ec0ff */
[----:B------:R-:W-:Y:S01]  /*4850*/  HMMA.16816.F32 R36, R4, R18, R36 ;  /* 0x000000120424723c */ /* 0x000fe20000001824 */
[----:B------:R-:W-:Y:S02]  /*4860*/  IADD3 R13, PT, PT, R13, UR6, R2 ;  /* 0x000000060d0d7c10 */ /* 0x000fe4000fffe002 */
[----:B------:R-:W-:Y:S01]  /*4870*/  FMUL.FTZ R46, R46, UR4 ;  /* 0x000000042e2e7c20 */ /* 0x000fe20008410000 */
[----:B------:R-:W-:-:S04]  /*4880*/  FMUL.FTZ R47, R47, UR4 ;  /* 0x000000042f2f7c20 */ /* 0x000fc80008410000 */
[C---:B------:R-:W-:Y:S01]  /*4890*/  HMMA.16816.F32 R28, R4.reuse, R14, R28 ;  /* 0x0000000e041c723c */ /* 0x040fe2000000181c */
        /* <DEDUP_REMOVED lines=9> */
[----:B------:R-:W-:Y:S01]  /*4930*/  MUFU.TANH R202, R32 ;  /* 0x0000002000ca7308 */ /* 0x000fe20000002400 */
[----:B------:R-:W-:Y:S01]  /*4940*/  FMUL.FTZ R36, R36, UR4 ;  /* 0x0000000424247c20 */ /* 0x000fe20008410000 */
[----:B------:R-:W-:Y:S01]  /*4950*/  ISETP.GE.AND P1, PT, R15, UR22, PT ;  /* 0x000000160f007c0c */ /* 0x000fe2000bf26270 */
[----:B------:R-:W-:Y:S01]  /*4960*/  FMUL.FTZ R38, R38, UR4 ;  /* 0x0000000426267c20 */ /* 0x000fe20008410000 */
[----:B------:R-:W-:-:S02]  /*4970*/  FMUL.FTZ R39, R39, UR4 ;  /* 0x0000000427277c20 */ /* 0x000fc40008410000 */
[C---:B------:R-:W-:Y:S01]  /*4980*/  HMMA.16816.F32 R48, R4.reuse, R20, R48 ;  /* 0x000000140430723c */ /* 0x040fe20000001830 */
[----:B------:R-:W-:Y:S01]  /*4990*/  FMUL.FTZ R21, R45, UR4 ;  /* 0x000000042d157c20 */ /* 0x000fe20008410000 */
[----:B------:R-:W-:Y:S01]  /*49a0*/  MUFU.TANH R36, R36 ;  /* 0x0000002400247308 */ /* 0x000fe20000002400 */
[----:B------:R-:W-:Y:S01]  /*49b0*/  FMUL.FTZ R22, R31, UR4 ;  /* 0x000000041f167c20 */ /* 0x000fe20008410000 */
[----:B------:R-:W-:Y:S02]  /*49c0*/  VIADD R31, R15, 0x20 ;  /* 0x000000200f1f7836 */ /* 0x000fe40000000000 */
[----:B------:R-:W-:Y:S01]  /*49d0*/  FMUL.FTZ R178, R28, UR4 ;  /* 0x000000041cb27c20 */ /* 0x000fe20008410000 */
[----:B------:R-:W-:Y:S01]  /*49e0*/  FMUL.FTZ R30, R30, UR4 ;  /* 0x000000041e1e7c20 */ /* 0x000fe20008410000 */
[----:B------:R-:W-:Y:S01]  /*49f0*/  FMUL.FTZ R29, R29, UR4 ;  /* 0x000000041d1d7c20 */ /* 0x000fe20008410000 */
[----:B-----5:R-:W-:Y:S01]  /*4a00*/  HMMA.16816.F32 R24, R4, R8, R24 ;  /* 0x000000080418723c */ /* 0x020fe20000001818 */
[----:B------:R-:W-:Y:S01]  /*4a10*/  IMAD.U32 R8, RZ, RZ, UR22 ;  /* 0x00000016ff087e24 */ /* 0x000fe2000f8e00ff */
[----:B------:R-:W1:Y:S01]  /*4a20*/  MUFU.TANH R21, R21 ;  /* 0x0000001500157308 */ /* 0x000e620000002400 */
[----:B------:R-:W-:Y:S01]  /*4a30*/  FMUL.FTZ R12, R41, UR4 ;  /* 0x00000004290c7c20 */ /* 0x000fe20008410000 */
[----:B------:R-:W-:-:S02]  /*4a40*/  VIADD R41, R15, 0x9 ;  /* 0x000000090f297836 */ /* 0x000fc40000000000 */
[----:B------:R-:W-:Y:S01]  /*4a50*/  FMUL.FTZ R43, R43, UR4 ;  /* 0x000000042b2b7c20 */ /* 0x000fe20008410000 */
[----:B------:R-:W-:Y:S01]  /*4a60*/  IADD3 R8, PT, PT, R8, -UR23, R13 ;  /* 0x8000001708087c10 */ /* 0x000fe2000fffe00d */
[----:B------:R-:W-:Y:S01]  /*4a70*/  FMUL.FTZ R14, R40, UR4 ;  /* 0x00000004280e7c20 */ /* 0x000fe20008410000 */
[----:B------:R-:W-:Y:S01]  /*4a80*/  HMMA.16816.F32 R72, R4, R10, R72 ;  /* 0x0000000a0448723c */ /* 0x000fe20000001848 */
[----:B------:R-:W-:Y:S01]  /*4a90*/  FMUL.FTZ R6, R44, UR4 ;  /* 0x000000042c067c20 */ /* 0x000fe20008410000 */
[----:B------:R-:W-:Y:S02]  /*4aa0*/  VIADD R7, R15, 0x8 ;  /* 0x000000080f077836 */ /* 0x000fe40000000000 */
[----:B------:R-:W-:Y:S01]  /*4ab0*/  FMUL.FTZ R10, R37, UR4 ;  /* 0x00000004250a7c20 */ /* 0x000fe20008410000 */
[----:B------:R-:W-:Y:S01]  /*4ac0*/  VIADD R37, R15, 0x18 ;  /* 0x000000180f257836 */ /* 0x000fe20000000000 */
[----:B------:R-:W-:Y:S01]  /*4ad0*/  MUFU.TANH R12, R12 ;  /* 0x0000000c000c7308 */ /* 0x000fe20000002400 */
[C---:B------:R-:W-:Y:S01]  /*4ae0*/  IMAD.IADD R18, R8.reuse, 0x1, -R41 ;  /* 0x0000000108127824 */ /* 0x040fe200078e0a29 */
[----:B------:R-:W-:Y:S01]  /*4af0*/  ISETP.GE.AND P5, PT, R7, UR22, PT ;  /* 0x0000001607007c0c */ /* 0x000fe2000bfa6270 */
[----:B------:R-:W-:-:S02]  /*4b00*/  IMAD.IADD R7, R8, 0x1, -R7 ;  /* 0x0000000108077824 */ /* 0x000fc400078e0a07 */
[----:B------:R-:W-:Y:S01]  /*4b10*/  FMUL.FTZ R9, R48, UR4 ;  /* 0x0000000430097c20 */ /* 0x000fe20008410000 */
[C---:B------:R-:W-:Y:S01]  /*4b20*/  IMAD.IADD R13, R8.reuse, 0x1, -R37 ;  /* 0x00000001080d7824 */ /* 0x040fe200078e0a25 */
[----:B------:R-:W-:Y:S01]  /*4b30*/  IABS R18, R18 ;  /* 0x0000001200127213 */ /* 0x000fe20000000000 */
[----:B------:R-:W-:Y:S01]  /*4b40*/  IMAD.IADD R20, R8, 0x1, -R33 ;  /* 0x0000000108147824 */ /* 0x000fe200078e0a21 */
[----:B------:R-:W2:Y:S01]  /*4b50*/  MUFU.TANH R6, R6 ;  /* 0x0000000600067308 */ /* 0x000ea20000002400 */
[----:B------:R-:W-:Y:S01]  /*4b60*/  IABS R7, R7 ;  /* 0x0000000700077213 */ /* 0x000fe20000000000 */
[----:B------:R-:W-:Y:S01]  /*4b70*/  FMUL.FTZ R4, R50, UR4 ;  /* 0x0000000432047c20 */ /* 0x000fe20008410000 */
[----:B------:R-:W-:Y:S01]  /*4b80*/  IABS R13, R13 ;  /* 0x0000000d000d7213 */ /* 0x000fe20000000000 */
[----:B------:R-:W-:Y:S01]  /*4b90*/  FMUL.FTZ R16, R49, UR4 ;  /* 0x0000000431107c20 */ /* 0x000fe20008410000 */
[----:B------:R-:W-:Y:S01]  /*4ba0*/  I2FP.F32.S32 R7, R7 ;  /* 0x0000000700077245 */ /* 0x000fe20000201400 */
[----:B------:R-:W-:Y:S01]  /*4bb0*/  IMAD.IADD R49, R8, 0x1, -R31 ;  /* 0x0000000108317824 */ /* 0x000fe200078e0a1f */
[----:B------:R-:W-:Y:S01]  /*4bc0*/  I2FP.F32.S32 R18, R18 ;  /* 0x0000001200127245 */ /* 0x000fe20000201400 */
[----:B------:R3:W4:Y:S01]  /*4bd0*/  MUFU.TANH R17, R10 ;  /* 0x0000000a00117308 */ /* 0x0007220000002400 */
[----:B------:R-:W-:Y:S01]  /*4be0*/  I2FP.F32.S32 R13, R13 ;  /* 0x0000000d000d7245 */ /* 0x000fe20000201400 */
[----:B------:R-:W-:Y:S01]  /*4bf0*/  VIADD R5, R15, 0x1 ;  /* 0x000000010f057836 */ /* 0x000fe20000000000 */
[----:B------:R-:W-:Y:S01]  /*4c00*/  IABS R49, R49 ;  /* 0x0000003100317213 */ /* 0x000fe20000000000 */
[----:B-1----:R-:W-:Y:S01]  /*4c10*/  FFMA.FTZ R21, R18, -UR5, R21 ;  /* 0x8000000512157c23 */ /* 0x002fe20008010015 */
[----:B------:R-:W-:Y:S01]  /*4c20*/  FMUL.FTZ R42, R42, UR4 ;  /* 0x000000042a2a7c20 */ /* 0x000fe20008410000 */
[----:B------:R-:W-:Y:S01]  /*4c30*/  IMAD.IADD R11, R8, 0x1, -R5 ;  /* 0x00000001080b7824 */ /* 0x000fe200078e0a05 */
[----:B------:R-:W-:Y:S01]  /*4c40*/  I2FP.F32.S32 R49, R49 ;  /* 0x0000003100317245 */ /* 0x000fe20000201400 */
[----:B------:R-:W-:Y:S01]  /*4c50*/  MUFU.TANH R9, R9 ;  /* 0x0000000900097308 */ /* 0x000fe20000002400 */
[----:B------:R-:W-:Y:S01]  /*4c60*/  FMUL.FTZ R51, R51, UR4 ;  /* 0x0000000433337c20 */ /* 0x000fe20008410000 */
[----:B--2---:R-:W-:Y:S01]  /*4c70*/  FFMA.FTZ R6, R7, -UR5, R6 ;  /* 0x8000000507067c23 */ /* 0x004fe20008010006 */
[----:B------:R-:W-:-:S02]  /*4c80*/  VIADD R7, R15, 0x11 ;  /* 0x000000110f077836 */ /* 0x000fc40000000000 */
[----:B------:R-:W-:Y:S01]  /*4c90*/  FFMA.FTZ R202, R49, -UR5, R202 ;  /* 0x8000000531ca7c23 */ /* 0x000fe200080100ca */
[----:B------:R-:W-:Y:S01]  /*4ca0*/  IABS R11, R11 ;  /* 0x0000000b000b7213 */ /* 0x000fe20000000000 */
[----:B------:R-:W-:Y:S01]  /*4cb0*/  FMUL.FTZ R27, R27, UR4 ;  /* 0x000000041b1b7c20 */ /* 0x000fe20008410000 */
[C---:B------:R-:W-:Y:S01]  /*4cc0*/  IMAD.IADD R19, R8.reuse, 0x1, -R7 ;  /* 0x0000000108137824 */ /* 0x040fe200078e0a07 */
[----:B------:R-:W1:Y:S01]  /*4cd0*/  MUFU.TANH R4, R4 ;  /* 0x0000000400047308 */ /* 0x000e620000002400 */
[----:B------:R-:W-:Y:S01]  /*4ce0*/  I2FP.F32.S32 R11, R11 ;  /* 0x0000000b000b7245 */ /* 0x000fe20000201400 */
[----:B------:R-:W-:Y:S01]  /*4cf0*/  FMUL.FTZ R25, R25, UR4 ;  /* 0x0000000419197c20 */ /* 0x000fe20008410000 */
[----:B---3--:R-:W-:Y:S01]  /*4d00*/  IABS R10, R20 ;  /* 0x00000014000a7213 */ /* 0x008fe20000000000 */
[----:B------:R-:W-:Y:S01]  /*4d10*/  VIADD R20, R8, 0x8 ;  /* 0x0000000808147836 */ /* 0x000fe20000000000 */
[----:B------:R-:W-:Y:S01]  /*4d20*/  IABS R19, R19 ;  /* 0x0000001300137213 */ /* 0x000fe20000000000 */
[----:B------:R-:W-:Y:S01]  /*4d30*/  FMUL.FTZ R72, R72, UR4 ;  /* 0x0000000448487c20 */ /* 0x000fe20008410000 */
[----:B------:R-:W-:Y:S01]  /*4d40*/  I2FP.F32.S32 R18, R10 ;  /* 0x0000000a00127245 */ /* 0x000fe20000201400 */
[----:B------:R-:W-:Y:S01]  /*4d50*/  FFMA.FTZ R10, R13, -UR5, R36 ;  /* 0x800000050d0a7c23 */ /* 0x000fe20008010024 */
[----:B------:R-:W-:Y:S01]  /*4d60*/  I2FP.F32.S32 R19, R19 ;  /* 0x0000001300137245 */ /* 0x000fe20000201400 */
[--C-:B------:R-:W-:Y:S01]  /*4d70*/  IMAD.IADD R28, R20, 0x1, -R15.reuse ;  /* 0x00000001141c7824 */ /* 0x100fe200078e0a0f */
[----:B------:R-:W2:Y:S01]  /*4d80*/  MUFU.TANH R16, R16 ;  /* 0x0000001000107308 */ /* 0x000ea20000002400 */
[----:B------:R-:W-:-:S02]  /*4d90*/  IMAD.IADD R13, R8, 0x1, -R15 ;  /* 0x00000001080d7824 */ /* 0x000fc400078e0a0f */
[----:B----4-:R-:W-:Y:S01]  /*4da0*/  FFMA.FTZ R17, R18, -UR5, R17 ;  /* 0x8000000512117c23 */ /* 0x010fe20008010011 */
[----:B------:R-:W-:Y:S01]  /*4db0*/  FFMA.FTZ R12, R19, -UR5, R12 ;  /* 0x80000005130c7c23 */ /* 0x000fe2000801000c */
[----:B------:R-:W-:Y:S01]  /*4dc0*/  IABS R28, R28 ;  /* 0x0000001c001c7213 */ /* 0x000fe20000000000 */
[----:B------:R-:W-:Y:S01]  /*4dd0*/  VIADD R19, R15, 0x28 ;  /* 0x000000280f137836 */ /* 0x000fe20000000000 */
[----:B------:R-:W-:Y:S01]  /*4de0*/  IABS R13, R13 ;  /* 0x0000000d000d7213 */ /* 0x000fe20000000000 */
[----:B------:R-:W-:Y:S01]  /*4df0*/  FMUL.FTZ R26, R26, UR4 ;  /* 0x000000041a1a7c20 */ /* 0x000fe20008410000 */
[----:B------:R-:W-:Y:S01]  /*4e00*/  I2FP.F32.S32 R49, R28 ;  /* 0x0000001c00317245 */ /* 0x000fe20000201400 */
[----:B------:R-:W-:Y:S01]  /*4e10*/  IMAD.IADD R18, R8, 0x1, -R19 ;  /* 0x0000000108127824 */ /* 0x000fe200078e0a13 */
[----:B------:R-:W-:Y:S01]  /*4e20*/  I2FP.F32.S32 R28, R13 ;  /* 0x0000000d001c7245 */ /* 0x000fe20000201400 */
[----:B------:R-:W3:Y:S01]  /*4e30*/  MUFU.TANH R43, R43 ;  /* 0x0000002b002b7308 */ /* 0x000ee20000002400 */
[----:B------:R-:W-:Y:S01]  /*4e40*/  ISETP.GE.AND P4, PT, R41, UR22, PT ;  /* 0x0000001629007c0c */ /* 0x000fe2000bf86270 */
[----:B-1----:R-:W-:Y:S01]  /*4e50*/  FFMA.FTZ R4, R49, -UR5, R4 ;  /* 0x8000000531047c23 */ /* 0x002fe20008010004 */
[----:B------:R-:W-:Y:S01]  /*4e60*/  IABS R18, R18 ;  /* 0x0000001200127213 */ /* 0x000fe20000000000 */
[----:B------:R-:W-:Y:S01]  /*4e70*/  FFMA.FTZ R9, R28, -UR5, R9 ;  /* 0x800000051c097c23 */ /* 0x000fe20008010009 */
[----:B------:R-:W-:Y:S01]  /*4e80*/  IMAD.IADD R41, R20, 0x1, -R41 ;  /* 0x0000000114297824 */ /* 0x000fe200078e0a29 */
[----:B------:R-:W-:Y:S01]  /*4e90*/  ISETP.GE.AND P6, PT, R5, UR22, PT ;  /* 0x0000001605007c0c */ /* 0x000fe2000bfc6270 */
[----:B--2---:R-:W-:Y:S01]  /*4ea0*/  FFMA.FTZ R16, R11, -UR5, R16 ;  /* 0x800000050b107c23 */ /* 0x004fe20008010010 */
[----:B------:R-:W-:Y:S01]  /*4eb0*/  I2FP.F32.S32 R53, R18 ;  /* 0x0000001200357245 */ /* 0x000fe20000201400 */
[----:B------:R-:W-:Y:S01]  /*4ec0*/  VIADD R11, R15, 0x10 ;  /* 0x000000100f0b7836 */ /* 0x000fe20000000000 */
[----:B------:R-:W-:Y:S01]  /*4ed0*/  FSEL R18, R9, -INF , !P1 ;  /* 0xff80000009127808 */ /* 0x000fe20004800000 */
[----:B------:R-:W1:Y:S01]  /*4ee0*/  MUFU.TANH R14, R14 ;  /* 0x0000000e000e7308 */ /* 0x000e620000002400 */
[----:B------:R-:W-:Y:S01]  /*4ef0*/  FSEL R13, R4, -INF , !P1 ;  /* 0xff800000040d7808 */ /* 0x000fe20004800000 */
[----:B------:R-:W-:Y:S01]  /*4f00*/  IMAD.IADD R23, R8, 0x1, -R11 ;  /* 0x0000000108177824 */ /* 0x000fe200078e0a0b */
[----:B------:R-:W-:Y:S01]  /*4f10*/  ISETP.GE.AND P1, PT, R7, UR22, PT ;  /* 0x0000001607007c0c */ /* 0x000fe2000bf26270 */
[C---:B------:R-:W-:Y:S01]  /*4f20*/  IMAD.IADD R7, R20.reuse, 0x1, -R7 ;  /* 0x0000000114077824 */ /* 0x040fe200078e0a07 */
[----:B------:R-:W-:Y:S01]  /*4f30*/  ISETP.GE.AND P3, PT, R11, UR22, PT ;  /* 0x000000160b007c0c */ /* 0x000fe2000bf66270 */
[C---:B------:R-:W-:Y:S01]  /*4f40*/  IMAD.IADD R11, R20.reuse, 0x1, -R11 ;  /* 0x00000001140b7824 */ /* 0x040fe200078e0a0b */
[----:B------:R-:W-:Y:S01]  /*4f50*/  IABS R23, R23 ;  /* 0x0000001700177213 */ /* 0x000fe20000000000 */
[----:B------:R-:W2:Y:S01]  /*4f60*/  MUFU.TANH R47, R47 ;  /* 0x0000002f002f7308 */ /* 0x000ea20000002400 */
[----:B------:R-:W-:Y:S01]  /*4f70*/  IABS R4, R7 ;  /* 0x0000000700047213 */ /* 0x000fe20000000000 */
[----:B------:R-:W-:Y:S01]  /*4f80*/  IMAD.IADD R5, R20, 0x1, -R5 ;  /* 0x0000000114057824 */ /* 0x000fe200078e0a05 */
[----:B------:R-:W-:Y:S01]  /*4f90*/  IABS R41, R41 ;  /* 0x0000002900297213 */ /* 0x000fe20000000000 */
[----:B------:R-:W-:Y:S01]  /*4fa0*/  FFMA.FTZ R7, R28, -UR5, R46 ;  /* 0x800000051c077c23 */ /* 0x000fe2000801002e */
[----:B------:R-:W-:Y:S01]  /*4fb0*/  I2FP.F32.S32 R4, R4 ;  /* 0x0000000400047245 */ /* 0x000fe20000201400 */
[----:B------:R-:W-:Y:S01]  /*4fc0*/  FMUL.FTZ R73, R73, UR4 ;  /* 0x0000000449497c20 */ /* 0x000fe20008410000 */
[----:B------:R-:W-:Y:S01]  /*4fd0*/  IABS R9, R11 ;  /* 0x0000000b00097213 */ /* 0x000fe20000000000 */
[----:B------:R-:W4:Y:S01]  /*4fe0*/  MUFU.TANH R42, R42 ;  /* 0x0000002a002a7308 */ /* 0x000f220000002400 */
[----:B------:R-:W-:Y:S01]  /*4ff0*/  IABS R5, R5 ;  /* 0x0000000500057213 */ /* 0x000fe20000000000 */
[----:B---3--:R-:W-:Y:S01]  /*5000*/  FFMA.FTZ R28, R4, -UR5, R43 ;  /* 0x80000005041c7c23 */ /* 0x008fe2000801002b */
[----:B------:R-:W-:Y:S01]  /*5010*/  I2FP.F32.S32 R23, R23 ;  /* 0x0000001700177245 */ /* 0x000fe20000201400 */
[----:B------:R-:W-:Y:S01]  /*5020*/  FMUL.FTZ R74, R74, UR4 ;  /* 0x000000044a4a7c20 */ /* 0x000fe20008410000 */
[----:B------:R-:W-:Y:S01]  /*5030*/  I2FP.F32.S32 R32, R41 ;  /* 0x0000002900207245 */ /* 0x000fe20000201400 */
[----:B------:R-:W-:Y:S01]  /*5040*/  FMUL.FTZ R75, R75, UR4 ;  /* 0x000000044b4b7c20 */ /* 0x000fe20008410000 */
[----:B------:R-:W-:Y:S01]  /*5050*/  I2FP.F32.S32 R9, R9 ;  /* 0x0000000900097245 */ /* 0x000fe20000201400 */
[----:B------:R-:W3:Y:S01]  /*5060*/  MUFU.TANH R51, R51 ;  /* 0x0000003300337308 */ /* 0x000ee20000002400 */
[----:B------:R-:W-:Y:S01]  /*5070*/  I2FP.F32.S32 R36, R5 ;  /* 0x0000000500247245 */ /* 0x000fe20000201400 */
[----:B-1----:R-:W-:Y:S01]  /*5080*/  FFMA.FTZ R14, R23, -UR5, R14 ;  /* 0x80000005170e7c23 */ /* 0x002fe2000801000e */
[----:B------:R-:W-:Y:S01]  /*5090*/  FSEL R4, R21, -INF , !P4 ;  /* 0xff80000015047808 */ /* 0x000fe20006000000 */
[----:B--2---:R-:W-:Y:S01]  /*50a0*/  FFMA.FTZ R5, R32, -UR5, R47 ;  /* 0x8000000520057c23 */ /* 0x004fe2000801002f */
[----:B------:R-:W-:Y:S01]  /*50b0*/  FSEL R12, R12, -INF , !P1 ;  /* 0xff8000000c0c7808 */ /* 0x000fe20004800000 */
[----:B------:R-:W-:Y:S01]  /*50c0*/  VIADD R23, R15, 0x21 ;  /* 0x000000210f177836 */ /* 0x000fe20000000000 */
[----:B------:R-:W-:Y:S01]  /*50d0*/  FSEL R21, R28, -INF , !P1 ;  /* 0xff8000001c157808 */ /* 0x000fe20004800000 */
[----:B------:R-:W-:Y:S01]  /*50e0*/  MUFU.TANH R34, R34 ;  /* 0x0000002200227308 */ /* 0x000fe20000002400 */
[----:B------:R-:W-:Y:S01]  /*50f0*/  ISETP.GE.AND P1, PT, R19, UR22, PT ;  /* 0x0000001613007c0c */ /* 0x000fe2000bf26270 */
[----:B----4-:R-:W-:Y:S01]  /*5100*/  FFMA.FTZ R9, R9, -UR5, R42 ;  /* 0x8000000509097c23 */ /* 0x010fe2000801002a */
[----:B------:R-:W-:Y:S01]  /*5110*/  IMAD.IADD R19, R20, 0x1, -R19 ;  /* 0x0000000114137824 */ /* 0x000fe200078e0a13 */
[----:B------:R-:W-:Y:S01]  /*5120*/  FSEL R5, R5, -INF , !P4 ;  /* 0xff80000005057808 */ /* 0x000fe20006000000 */
[----:B------:R-:W-:Y:S01]  /*5130*/  IMAD.IADD R45, R8, 0x1, -R23 ;  /* 0x00000001082d7824 */ /* 0x000fe200078e0a17 */
[----:B------:R-:W-:-:S02]  /*5140*/  FSEL R14, R14, -INF , !P3 ;  /* 0xff8000000e0e7808 */ /* 0x000fc40005800000 */
[----:B------:R-:W-:Y:S01]  /*5150*/  MUFU.TANH R35, R35 ;  /* 0x0000002300237308 */ /* 0x000fe20000002400 */
[----:B------:R-:W-:Y:S01]  /*5160*/  FSEL R9, R9, -INF , !P3 ;  /* 0xff80000009097808 */ /* 0x000fe20005800000 */
[----:B---3--:R-:W-:Y:S01]  /*5170*/  FFMA.FTZ R11, R36, -UR5, R51 ;  /* 0x80000005240b7c23 */ /* 0x008fe20008010033 */
[----:B------:R-:W-:Y:S01]  /*5180*/  ISETP.GE.AND P4, PT, R31, UR22, PT ;  /* 0x000000161f007c0c */ /* 0x000fe2000bf86270 */
[C---:B------:R-:W-:Y:S01]  /*5190*/  IMAD.IADD R31, R20.reuse, 0x1, -R31 ;  /* 0x00000001141f7824 */ /* 0x040fe200078e0a1f */
[----:B------:R-:W-:Y:S01]  /*51a0*/  ISETP.GE.AND P3, PT, R23, UR22, PT ;  /* 0x0000001617007c0c */ /* 0x000fe2000bf66270 */
[----:B------:R-:W-:Y:S01]  /*51b0*/  IMAD.IADD R23, R20, 0x1, -R23 ;  /* 0x0000000114177824 */ /* 0x000fe200078e0a17 */
[----:B------:R-:W-:Y:S01]  /*51c0*/  IABS R19, R19 ;  /* 0x0000001300137213 */ /* 0x000fe20000000000 */
[----:B------:R-:W1:Y:S01]  /*51d0*/  MUFU.TANH R178, R178 ;  /* 0x000000b200b27308 */ /* 0x000e620000002400 */
[----:B------:R-:W-:Y:S02]  /*51e0*/  FSEL R16, R16, -INF , !P6 ;  /* 0xff80000010107808 */ /* 0x000fe40007000000 */
[----:B------:R-:W-:Y:S01]  /*51f0*/  FSEL R11, R11, -INF , !P6 ;  /* 0xff8000000b0b7808 */ /* 0x000fe20007000000 */
[----:B------:R-:W-:Y:S01]  /*5200*/  IMAD.MOV.U32 R28, RZ, RZ, R19 ;  /* 0x000000ffff1c7224 */ /* 0x000fe200078e0013 */
[----:B------:R-:W-:Y:S01]  /*5210*/  ISETP.GE.AND P6, PT, R37, UR22, PT ;  /* 0x0000001625007c0c */ /* 0x000fe2000bfc6270 */
[----:B------:R-:W-:Y:S01]  /*5220*/  IMAD.IADD R37, R20, 0x1, -R37 ;  /* 0x0000000114257824 */ /* 0x000fe200078e0a25 */
[----:B------:R-:W-:Y:S01]  /*5230*/  FSEL R6, R6, -INF , !P5 ;  /* 0xff80000006067808 */ /* 0x000fe20006800000 */
[----:B------:R-:W2:Y:S01]  /*5240*/  MUFU.TANH R30, R30 ;  /* 0x0000001e001e7308 */ /* 0x000ea20000002400 */
[----:B------:R-:W-:-:S02]  /*5250*/  FSEL R7, R7, -INF , !P5 ;  /* 0xff80000007077808 */ /* 0x000fc40006800000 */
[----:B------:R-:W-:Y:S01]  /*5260*/  ISETP.GE.AND P5, PT, R33, UR22, PT ;  /* 0x0000001621007c0c */ /* 0x000fe2000bfa6270 */
[----:B------:R-:W-:Y:S01]  /*5270*/  IMAD.IADD R33, R20, 0x1, -R33 ;  /* 0x0000000114217824 */ /* 0x000fe200078e0a21 */
[----:B------:R-:W-:Y:S02]  /*5280*/  IABS R31, R31 ;  /* 0x0000001f001f7213 */ /* 0x000fe40000000000 */
[----:B------:R-:W-:Y:S01]  /*5290*/  IABS R23, R23 ;  /* 0x0000001700177213 */ /* 0x000fe20000000000 */
[----:B------:R-:W3:Y:S01]  /*52a0*/  MUFU.TANH R38, R38 ;  /* 0x0000002600267308 */ /* 0x000ee20000002400 */
[----:B------:R-:W-:Y:S01]  /*52b0*/  IABS R37, R37 ;  /* 0x0000002500257213 */ /* 0x000fe20000000000 */
[----:B-1----:R-:W-:Y:S01]  /*52c0*/  FFMA.FTZ R178, R53, -UR5, R178 ;  /* 0x8000000535b27c23 */ /* 0x002fe200080100b2 */
[----:B------:R-:W-:Y:S02]  /*52d0*/  I2FP.F32.S32 R31, R31 ;  /* 0x0000001f001f7245 */ /* 0x000fe40000201400 */
[----:B------:R-:W-:Y:S01]  /*52e0*/  I2FP.F32.S32 R36, R23 ;  /* 0x0000001700247245 */ /* 0x000fe20000201400 */
[----:B------:R-:W-:Y:S01]  /*52f0*/  VIADD R23, R15, 0x38 ;  /* 0x000000380f177836 */ /* 0x000fe20000000000 */
[----:B------:R-:W-:Y:S01]  /*5300*/  IABS R33, R33 ;  /* 0x0000002100217213 */ /* 0x000fe20000000000 */
[----:B------:R-:W1:Y:S01]  /*5310*/  MUFU.TANH R39, R39 ;  /* 0x0000002700277308 */ /* 0x000e620000002400 */
[----:B------:R-:W-:Y:S01]  /*5320*/  I2FP.F32.S32 R179, R28 ;  /* 0x0000001c00b37245 */ /* 0x000fe20000201400 */
[----:B------:R-:W-:Y:S01]  /*5330*/  FFMA.FTZ R199, R31, -UR5, R34 ;  /* 0x800000051fc77c23 */ /* 0x000fe20008010022 */
[----:B------:R-:W-:Y:S01]  /*5340*/  I2FP.F32.S32 R37, R37 ;  /* 0x0000002500257245 */ /* 0x000fe20000201400 */
[----:B------:R-:W-:Y:S01]  /*5350*/  FFMA.FTZ R201, R36, -UR5, R35 ;  /* 0x8000000524c97c23 */ /* 0x000fe20008010023 */
[----:B------:R-:W-:Y:S01]  /*5360*/  I2FP.F32.S32 R32, R33 ;  /* 0x0000002100207245 */ /* 0x000fe20000201400 */
[----:B--2---:R-:W-:Y:S01]  /*5370*/  FFMA.FTZ R179, R179, -UR5, R30 ;  /* 0x80000005b3b37c23 */ /* 0x004fe2000801001e */
[C---:B------:R-:W-:Y:S01]  /*5380*/  VIADD R35, R15.reuse, 0x29 ;  /* 0x000000290f237836 */ /* 0x040fe20000000000 */
[----:B------:R-:W2:Y:S01]  /*5390*/  MUFU.TANH R200, R200 ;  /* 0x000000c800c87308 */ /* 0x000ea20000002400 */
[C---:B------:R-:W-:Y:S01]  /*53a0*/  VIADD R33, R15.reuse, 0x30 ;  /* 0x000000300f217836 */ /* 0x040fe20000000000 */
[----:B------:R-:W-:Y:S01]  /*53b0*/  IABS R45, R45 ;  /* 0x0000002d002d7213 */ /* 0x000fe20000000000 */
[----:B------:R-:W-:-:S02]  /*53c0*/  VIADD R31, R15, 0x31 ;  /* 0x000000310f1f7836 */ /* 0x000fc40000000000 */
[----:B---3--:R-:W-:Y:S01]  /*53d0*/  FFMA.FTZ R19, R37, -UR5, R38 ;  /* 0x8000000525137c23 */ /* 0x008fe20008010026 */
[----:B------:R-:W-:Y:S02]  /*53e0*/  VIADD R15, R15, 0x39 ;  /* 0x000000390f0f7836 */ /* 0x000fe40000000000 */
[----:B------:R-:W-:Y:S01]  /*53f0*/  FMUL.FTZ R36, R24, UR4 ;  /* 0x0000000418247c20 */ /* 0x000fe20008410000 */
[----:B------:R-:W-:Y:S01]  /*5400*/  FSEL R178, R178, -INF , !P1 ;  /* 0xff800000b2b27808 */ /* 0x000fe20004800000 */
[----:B------:R-:W3:Y:S01]  /*5410*/  MUFU.TANH R22, R22 ;  /* 0x0000001600167308 */ /* 0x000ee20000002400 */
[----:B------:R-:W-:Y:S01]  /*5420*/  FSEL R179, R179, -INF , !P1 ;  /* 0xff800000b3b37808 */ /* 0x000fe20004800000 */
[C---:B------:R-:W-:Y:S01]  /*5430*/  IMAD.IADD R24, R8.reuse, 0x1, -R23 ;  /* 0x0000000108187824 */ /* 0x040fe200078e0a17 */
[----:B------:R-:W-:Y:S01]  /*5440*/  I2FP.F32.S32 R45, R45 ;  /* 0x0000002d002d7245 */ /* 0x000fe20000201400 */
[--C-:B------:R-:W-:Y:S01]  /*5450*/  IMAD.IADD R34, R8, 0x1, -R15.reuse ;  /* 0x0000000108227824 */ /* 0x100fe200078e0a0f */
[----:B------:R-:W-:Y:S01]  /*5460*/  ISETP.GE.AND P1, PT, R15, UR22, PT ;  /* 0x000000160f007c0c */ /* 0x000fe2000bf26270 */
[----:B------:R-:W-:Y:S01]  /*5470*/  IMAD.IADD R15, R20, 0x1, -R15 ;  /* 0x00000001140f7824 */ /* 0x000fe200078e0a0f */
[----:B------:R-:W-:Y:S01]  /*5480*/  FSEL R10, R10, -INF , !P6 ;  /* 0xff8000000a0a7808 */ /* 0x000fe20007000000 */
[----:B------:R-:W4:Y:S01]  /*5490*/  MUFU.TANH R27, R27 ;  /* 0x0000001b001b7308 */ /* 0x000f220000002400 */
[----:B------:R-:W-:Y:S01]  /*54a0*/  FSEL R19, R19, -INF , !P6 ;  /* 0xff80000013137808 */ /* 0x000fe20007000000 */
[----:B-1----:R-:W-:Y:S01]  /*54b0*/  FFMA.FTZ R37, R32, -UR5, R39 ;  /* 0x8000000520257c23 */ /* 0x002fe20008010027 */
[C---:B------:R-:W-:Y:S01]  /*54c0*/  IMAD.IADD R30, R8.reuse, 0x1, -R35 ;  /* 0x00000001081e7824 */ /* 0x040fe200078e0a23 */
[----:B------:R-:W-:Y:S01]  /*54d0*/  ISETP.GE.AND P6, PT, R35, UR22, PT ;  /* 0x0000001623007c0c */ /* 0x000fe2000bfc6270 */
[----:B------:R-:W-:Y:S01]  /*54e0*/  IMAD.IADD R32, R8, 0x1, -R31 ;  /* 0x0000000108207824 */ /* 0x000fe200078e0a1f */
[----:B------:R-:W-:Y:S01]  /*54f0*/  FSEL R202, R202, -INF , !P4 ;  /* 0xff800000caca7808 */ /* 0x000fe20006000000 */
[C---:B------:R-:W-:Y:S01]  /*5500*/  IMAD.IADD R35, R20.reuse, 0x1, -R35 ;  /* 0x0000000114237824 */ /* 0x040fe200078e0a23 */
[----:B------:R-:W-:Y:S01]  /*5510*/  FSEL R199, R199, -INF , !P4 ;  /* 0xff800000c7c77808 */ /* 0x000fe20006000000 */
[----:B------:R-:W-:Y:S01]  /*5520*/  MUFU.TANH R29, R29 ;  /* 0x0000001d001d7308 */ /* 0x000fe20000002400 */
[----:B------:R-:W-:Y:S01]  /*5530*/  ISETP.GE.AND P4, PT, R31, UR22, PT ;  /* 0x000000161f007c0c */ /* 0x000fe2000bf86270 */
[----:B------:R-:W-:-:S02]  /*5540*/  IMAD.IADD R31, R20, 0x1, -R31 ;  /* 0x00000001141f7824 */ /* 0x000fc400078e0a1f */
[----:B--2---:R-:W-:Y:S01]  /*5550*/  FFMA.FTZ R200, R45, -UR5, R200 ;  /* 0x800000052dc87c23 */ /* 0x004fe200080100c8 */
[----:B------:R-:W-:Y:S01]  /*5560*/  IABS R24, R24 ;  /* 0x0000001800187213 */ /* 0x000fe20000000000 */
[----:B------:R-:W-:Y:S01]  /*5570*/  IMAD.IADD R28, R8, 0x1, -R33 ;  /* 0x00000001081c7824 */ /* 0x000fe200078e0a21 */
[----:B------:R-:W-:Y:S01]  /*5580*/  IABS R15, R15 ;  /* 0x0000000f000f7213 */ /* 0x000fe20000000000 */
[----:B------:R-:W-:Y:S01]  /*5590*/  MUFU.TANH R36, R36 ;  /* 0x0000002400247308 */ /* 0x000fe20000002400 */
[----:B------:R-:W-:Y:S02]  /*55a0*/  IABS R35, R35 ;  /* 0x0000002300237213 */ /* 0x000fe40000000000 */
[----:B------:R-:W-:Y:S02]  /*55b0*/  FSEL R8, R17, -INF , !P5 ;  /* 0xff80000011087808 */ /* 0x000fe40006800000 */
[----:B------:R-:W-:Y:S02]  /*55c0*/  I2FP.F32.S32 R39, R24 ;  /* 0x0000001800277245 */ /* 0x000fe40000201400 */
[----:B------:R-:W-:Y:S01]  /*55d0*/  IABS R31, R31 ;  /* 0x0000001f001f7213 */ /* 0x000fe20000000000 */
[----:B------:R-:W-:Y:S01]  /*55e0*/  MUFU.TANH R25, R25 ;  /* 0x0000001900197308 */ /* 0x000fe20000002400 */
[----:B------:R-:W-:-:S02]  /*55f0*/  FSEL R17, R37, -INF , !P5 ;  /* 0xff80000025117808 */ /* 0x000fc40006800000 */
[----:B------:R-:W-:Y:S02]  /*5600*/  FSEL R200, R200, -INF , !P3 ;  /* 0xff800000c8c87808 */ /* 0x000fe40005800000 */
[----:B------:R-:W-:Y:S02]  /*5610*/  FSEL R201, R201, -INF , !P3 ;  /* 0xff800000c9c97808 */ /* 0x000fe40005800000 */
[----:B------:R-:W-:Y:S01]  /*5620*/  I2FP.F32.S32 R24, R15 ;  /* 0x0000000f00187245 */ /* 0x000fe20000201400 */
[----:B------:R-:W1:Y:S01]  /*5630*/  MUFU.TANH R72, R72 ;  /* 0x0000004800487308 */ /* 0x000e620000002400 */
[----:B------:R-:W-:Y:S01]  /*5640*/  ISETP.GE.AND P5, PT, R33, UR22, PT ;  /* 0x0000001621007c0c */ /* 0x000fe2000bfa6270 */
[C---:B------:R-:W-:Y:S01]  /*5650*/  IMAD.IADD R33, R20.reuse, 0x1, -R33 ;  /* 0x0000000114217824 */ /* 0x040fe200078e0a21 */
[----:B------:R-:W-:Y:S01]  /*5660*/  ISETP.GE.AND P3, PT, R23, UR22, PT ;  /* 0x0000001617007c0c */ /* 0x000fe2000bf66270 */
[----:B------:R-:W-:Y:S01]  /*5670*/  IMAD.IADD R23, R20, 0x1, -R23 ;  /* 0x0000000114177824 */ /* 0x000fe200078e0a17 */
[----:B------:R-:W-:-:S02]  /*5680*/  FMNMX3.FTZ R15, R18, R16, R6, !PT ;  /* 0x00000010120f7276 */ /* 0x000fc40007810006 */
[----:B------:R-:W-:Y:S01]  /*5690*/  I2FP.F32.S32 R35, R35 ;  /* 0x0000002300237245 */ /* 0x000fe20000201400 */
[----:B------:R-:W-:Y:S01]  /*56a0*/  MUFU.TANH R26, R26 ;  /* 0x0000001a001a7308 */ /* 0x000fe20000002400 */
[----:B------:R-:W-:Y:S02]  /*56b0*/  IABS R30, R30 ;  /* 0x0000001e001e7213 */ /* 0x000fe40000000000 */
[----:B------:R-:W-:Y:S01]  /*56c0*/  IABS R28, R28 ;  /* 0x0000001c001c7213 */ /* 0x000fe20000000000 */
[----:B---3--:R-:W-:Y:S01]  /*56d0*/  FFMA.FTZ R22, R35, -UR5, R22 ;  /* 0x8000000523167c23 */ /* 0x008fe20008010016 */
[----:B------:R-:W-:Y:S02]  /*56e0*/  I2FP.F32.S32 R20, R31 ;  /* 0x0000001f00147245 */ /* 0x000fe40000201400 */
[----:B------:R-:W-:Y:S01]  /*56f0*/  FMNMX3.FTZ R15, R15, R4, R14, !PT ;  /* 0x000000040f0f7276 */ /* 0x000fe2000781000e */
[----:B------:R-:W2:Y:S01]  /*5700*/  MUFU.TANH R73, R73 ;  /* 0x0000004900497308 */ /* 0x000ea20000002400 */
[----:B------:R-:W-:Y:S01]  /*5710*/  IABS R32, R32 ;  /* 0x0000002000207213 */ /* 0x000fe20000000000 */
[----:B----4-:R-:W-:Y:S01]  /*5720*/  FFMA.FTZ R27, R20, -UR5, R27 ;  /* 0x80000005141b7c23 */ /* 0x010fe2000801001b */
[----:B------:R-:W-:Y:S01]  /*5730*/  I2FP.F32.S32 R30, R30 ;  /* 0x0000001e001e7245 */ /* 0x000fe20000201400 */
[----:B-1----:R-:W-:Y:S01]  /*5740*/  FFMA.FTZ R39, R39, -UR5, R72 ;  /* 0x8000000527277c23 */ /* 0x002fe20008010048 */
[----:B------:R-:W-:-:S02]  /*5750*/  I2FP.F32.S32 R37, R28 ;  /* 0x0000001c00257245 */ /* 0x000fc40000201400 */
[----:B------:R-:W-:Y:S01]  /*5760*/  FMNMX3.FTZ R20, R13, R11, R7, !PT ;  /* 0x0000000b0d147276 */ /* 0x000fe20007810007 */
[----:B------:R-:W-:Y:S01]  /*5770*/  MUFU.TANH R74, R74 ;  /* 0x0000004a004a7308 */ /* 0x000fe20000002400 */
[----:B------:R-:W-:Y:S01]  /*5780*/  FMNMX3.FTZ R15, R15, R12, R10, !PT ;  /* 0x0000000c0f0f7276 */ /* 0x000fe2000781000a */
[----:B------:R-:W-:Y:S01]  /*5790*/  FFMA.FTZ R29, R30, -UR5, R29 ;  /* 0x800000051e1d7c23 */ /* 0x000fe2000801001d */
[----:B------:R-:W-:Y:S01]  /*57a0*/  IABS R34, R34 ;  /* 0x0000002200227213 */ /* 0x000fe20000000000 */
[----:B------:R-:W-:Y:S01]  /*57b0*/  FFMA.FTZ R36, R37, -UR5, R36 ;  /* 0x8000000525247c23 */ /* 0x000fe20008010024 */
[----:B------:R-:W-:Y:S02]  /*57c0*/  I2FP.F32.S32 R32, R32 ;  /* 0x0000002000207245 */ /* 0x000fe40000201400 */
[----:B------:R-:W-:Y:S01]  /*57d0*/  IABS R33, R33 ;  /* 0x0000002100217213 */ /* 0x000fe20000000000 */
[----:B------:R-:W1:Y:S01]  /*57e0*/  MUFU.TANH R75, R75 ;  /* 0x0000004b004b7308 */ /* 0x000e620000002400 */
[----:B------:R-:W-:Y:S01]  /*57f0*/  FSEL R177, R22, -INF , !P6 ;  /* 0xff80000016b17808 */ /* 0x000fe20007000000 */
[----:B------:R-:W-:Y:S01]  /*5800*/  FFMA.FTZ R25, R32, -UR5, R25 ;  /* 0x8000000520197c23 */ /* 0x000fe20008010019 */
[----:B------:R-:W-:-:S02]  /*5810*/  FMNMX3.FTZ R22, R20, R5, R9, !PT ;  /* 0x0000000514167276 */ /* 0x000fc40007810009 */
[----:B------:R-:W-:Y:S02]  /*5820*/  FMNMX3.FTZ R15, R15, R8, R202, !PT ;  /* 0x000000080f0f7276 */ /* 0x000fe400078100ca */
[----:B------:R-:W-:Y:S02]  /*5830*/  I2FP.F32.S32 R34, R34 ;  /* 0x0000002200227245 */ /* 0x000fe40000201400 */
[----:B------:R-:W-:Y:S02]  /*5840*/  IABS R23, R23 ;  /* 0x0000001700177213 */ /* 0x000fe40000000000 */
[----:B------:R-:W-:Y:S01]  /*5850*/  I2FP.F32.S32 R33, R33 ;  /* 0x0000002100217245 */ /* 0x000fe20000201400 */
[----:B--2---:R-:W-:Y:S01]  /*5860*/  FFMA.FTZ R34, R34, -UR5, R73 ;  /* 0x8000000522227c23 */ /* 0x004fe20008010049 */
[----:B------:R-:W-:Y:S02]  /*5870*/  FSEL R176, R29, -INF , !P6 ;  /* 0xff8000001db07808 */ /* 0x000fe40007000000 */
[----:B------:R-:W-:Y:S01]  /*5880*/  FSEL R216, R36, -INF , !P5 ;  /* 0xff80000024d87808 */ /* 0x000fe20006800000 */
[----:B------:R-:W-:Y:S01]  /*5890*/  FFMA.FTZ R26, R33, -UR5, R26 ;  /* 0x80000005211a7c23 */ /* 0x000fe2000801001a */
[----:B------:R-:W-:Y:S01]  /*58a0*/  FMNMX3.FTZ R22, R22, R21, R19, !PT ;  /* 0x0000001516167276 */ /* 0x000fe20007810013 */
[----:B-1----:R-:W-:Y:S01]  /*58b0*/  FFMA.FTZ R203, R24, -UR5, R75 ;  /* 0x8000000518cb7c23 */ /* 0x002fe2000801004b */
[----:B------:R-:W-:-:S02]  /*58c0*/  FMNMX3.FTZ R15, R15, R200, R178, !PT ;  /* 0x000000c80f0f7276 */ /* 0x000fc400078100b2 */
[----:B------:R-:W-:Y:S02]  /*58d0*/  I2FP.F32.S32 R23, R23 ;  /* 0x0000001700177245 */ /* 0x000fe40000201400 */
[----:B------:R-:W-:Y:S02]  /*58e0*/  FSEL R214, R25, -INF , !P4 ;  /* 0xff80000019d67808 */ /* 0x000fe40006000000 */
[----:B------:R-:W-:Y:S01]  /*58f0*/  FSEL R212, R39, -INF , !P3 ;  /* 0xff80000027d47808 */ /* 0x000fe20005800000 */
[----:B------:R-:W-:Y:S01]  /*5900*/  FFMA.FTZ R74, R23, -UR5, R74 ;  /* 0x80000005174a7c23 */ /* 0x000fe2000801004a */
        /* <DEDUP_REMOVED lines=126> */
.L_x_1108:
[----:B------:R-:W2:Y:S01]  /*60f0*/  SHFL.BFLY PT, R23, R20, 0x2, 0x1f ;  /* 0x0c401f0014177f89 */ /* 0x000ea200000e0000 */
[----:B------:R-:W-:Y:S01]  /*6100*/  FMNMX3.FTZ R22, R15, R205, R204, !PT ;  /* 0x000000cd0f167276 */ /* 0x000fe200078100cc */
[----:B------:R-:W3:Y:S01]  /*6110*/  LDCU UR4, c[0x0][0x45c] ;  /* 0x00008b80ff0477ac */ /* 0x000ee20008000800 */
[----:B------:R-:W-:Y:S02]  /*6120*/  LOP3.LUT R196, R3, 0x200, R86, 0xf8, !PT ;  /* 0x0000020003c47812 */ /* 0x000fe400078ef856 */
[----:B-1----:R-:W-:Y:S02]  /*6130*/  FMNMX.FTZ R25, R203, R22, !PT ;  /* 0x00000016cb197209 */ /* 0x002fe40007810000 */
[----:B------:R-:W-:-:S03]  /*6140*/  LEA R196, R196, UR10, 0x1 ;  /* 0x0000000ac4c47c11 */ /* 0x000fc6000f8e08ff */
[----:B------:R-:W1:Y:S01]  /*6150*/  SHFL.BFLY PT, R22, R25, 0x2, 0x1f ;  /* 0x0c401f0019167f89 */ /* 0x000e6200000e0000 */
[----:B------:R-:W-:Y:S02]  /*6160*/  IADD3 R198, PT, PT, R84, R196, RZ ;  /* 0x000000c454c67210 */ /* 0x000fe40007ffe0ff */
[----:B------:R-:W-:Y:S01]  /*6170*/  IADD3 R195, PT, PT, R196, 0x10040, RZ ;  /* 0x00010040c4c37810 */ /* 0x000fe20007ffe0ff */
[----:B------:R-:W-:Y:S04]  /*6180*/  LDSM.16.MT88.4 R156, [R196+0x10000] ;  /* 0x01000000c49c783b */ /* 0x000fe80000004200 */
        /* <DEDUP_REMOVED lines=8> */
[----:B------:R-:W-:Y:S04]  /*6210*/  LDSM.16.MT88.4 R40, [R196+0x12000] ;  /* 0x01200000c428783b */ /* 0x000fe80000004200 */
[----:B------:R-:W-:Y:S04]  /*6220*/  LDSM.16.MT88.4 R72, [R196+0x14000] ;  /* 0x01400000c448783b */ /* 0x000fe80000004200 */
[----:B------:R-:W-:Y:S01]  /*6230*/  LDSM.16.MT88.4 R104, [R196+0x16000] ;  /* 0x01600000c468783b */ /* 0x000fe20000004200 */
[----:B--2---:R-:W-:-:S03]  /*6240*/  FMNMX.FTZ R164, R23, R164, !PT ;  /* 0x000000a417a47209 */ /* 0x004fc60007810000 */
[----:B------:R-:W-:Y:S01]  /*6250*/  LDSM.16.MT88.4 R24, [R196+0x14800] ;  /* 0x01480000c418783b */ /* 0x000fe20000004200 */
[C---:B------:R-:W-:Y:S01]  /*6260*/  FSETP.NEU.FTZ.AND P1, PT, R164.reuse, -INF , PT ;  /* 0xff800000a400780b */ /* 0x040fe20003f3d000 */
[----:B---3--:R-:W-:Y:S01]  /*6270*/  FMUL.FTZ R213, R164, UR4 ;  /* 0x00000004a4d57c20 */ /* 0x008fe20008410000 */
[----:B-1----:R-:W-:-:S04]  /*6280*/  FMNMX.FTZ R3, R22, R15, !PT ;  /* 0x0000000f16037209 */ /* 0x002fc80007810000 */
[----:B------:R-:W-:Y:S02]  /*6290*/  FSEL R213, R213, RZ, P1 ;  /* 0x000000ffd5d57208 */ /* 0x000fe40000800000 */
[C---:B------:R-:W-:Y:S01]  /*62a0*/  FSETP.NEU.FTZ.AND P1, PT, R3.reuse, -INF , PT ;  /* 0xff8000000300780b */ /* 0x040fe20003f3d000 */
[----:B------:R-:W-:Y:S02]  /*62b0*/  FMUL.FTZ R206, R3, UR4 ;  /* 0x0000000403ce7c20 */ /* 0x000fe40008410000 */
[--C-:B------:R-:W-:Y:S01]  /*62c0*/  FFMA.FTZ R188, R4, UR4, -R213.reuse ;  /* 0x0000000404bc7c23 */ /* 0x100fe200080108d5 */
[----:B------:R-:W-:Y:S01]  /*62d0*/  IADD3 R4, PT, PT, R196, 0x10000, RZ ;  /* 0x00010000c4047810 */ /* 0x000fe20007ffe0ff */
[--C-:B------:R-:W-:Y:S01]  /*62e0*/  FFMA.FTZ R189, R6, UR4, -R213.reuse ;  /* 0x0000000406bd7c23 */ /* 0x100fe200080108d5 */
[----:B------:R-:W-:Y:S01]  /*62f0*/  FSEL R206, R206, RZ, P1 ;  /* 0x000000ffcece7208 */ /* 0x000fe20000800000 */
[--C-:B------:R-:W-:Y:S01]  /*6300*/  FFMA.FTZ R193, R18, UR4, -R213.reuse ;  /* 0x0000000412c17c23 */ /* 0x100fe200080108d5 */
[----:B------:R-:W-:Y:S01]  /*6310*/  @P0 IADD3 R195, PT, PT, R4, -0x40, RZ ;  /* 0xffffffc004c30810 */ /* 0x000fe20007ffe0ff */
[--C-:B------:R-:W-:Y:S01]  /*6320*/  FFMA.FTZ R192, R16, UR4, -R213.reuse ;  /* 0x0000000410c07c23 */ /* 0x100fe200080108d5 */
[----:B------:R-:W-:Y:S01]  /*6330*/  MUFU.EX2 R188, R188 ;  /* 0x000000bc00bc7308 */ /* 0x000fe20000000800 */
[--C-:B------:R-:W-:Y:S01]  /*6340*/  FFMA.FTZ R187, R7, UR4, -R206.reuse ;  /* 0x0000000407bb7c23 */ /* 0x100fe200080108ce */
[----:B------:R-:W-:Y:S01]  /*6350*/  IADD3 R194, PT, PT, R84, R195, RZ ;  /* 0x000000c354c27210 */ /* 0x000fe20007ffe0ff */
[--C-:B------:R-:W-:Y:S01]  /*6360*/  FFMA.FTZ R186, R5, UR4, -R206.reuse ;  /* 0x0000000405ba7c23 */ /* 0x100fe200080108ce */
[----:B------:R-:W1:Y:S01]  /*6370*/  LDSM.16.MT88.4 R140, [R195] ;  /* 0x00000000c38c783b */ /* 0x000e620000004200 */
[--C-:B------:R-:W-:Y:S01]  /*6380*/  FFMA.FTZ R191, R13, UR4, -R206.reuse ;  /* 0x000000040dbf7c23 */ /* 0x100fe200080108ce */
[--C-:B------:R-:W-:Y:S01]  /*6390*/  FFMA.FTZ R190, R11, UR4, -R206.reuse ;  /* 0x000000040bbe7c23 */ /* 0x100fe200080108ce */
[----:B------:R-:W-:Y:S01]  /*63a0*/  MUFU.EX2 R193, R193 ;  /* 0x000000c100c17308 */ /* 0x000fe20000000800 */
[----:B------:R-:W2:Y:S01]  /*63b0*/  LDSM.16.MT88.4 R132, [R194] ;  /* 0x00000000c284783b */ /* 0x000ea20000004200 */
[--C-:B------:R-:W-:Y:S01]  /*63c0*/  FFMA.FTZ R181, R10, UR4, -R213.reuse ;  /* 0x000000040ab57c23 */ /* 0x100fe200080108d5 */
[--C-:B------:R-:W-:Y:S01]  /*63d0*/  FFMA.FTZ R180, R8, UR4, -R213.reuse ;  /* 0x0000000408b47c23 */ /* 0x100fe200080108d5 */
[----:B------:R-:W3:Y:S01]  /*63e0*/  MUFU.EX2 R192, R192 ;  /* 0x000000c000c07308 */ /* 0x000ee20000000800 */
        /* <DEDUP_REMOVED lines=13> */
[----:B---3--:R-:W-:Y:S01]  /*64c0*/  F2FP.F16.F32.PACK_AB R128, R192, R193 ;  /* 0x000000c1c080723e */ /* 0x008fe200000000ff */
[--C-:B------:R-:W-:Y:S01]  /*64d0*/  FFMA.FTZ R197, R202, UR4, -R213.reuse ;  /* 0x00000004cac57c23 */ /* 0x100fe200080108d5 */
[----:B------:R-:W-:Y:S01]  /*64e0*/  MUFU.EX2 R187, R187 ;  /* 0x000000bb00bb7308 */ /* 0x000fe20000000800 */
[----:B------:R-:W3:Y:S01]  /*64f0*/  LDSM.16.MT88.4 R120, [R195+0x6000] ;  /* 0x00600000c378783b */ /* 0x000ee20000004200 */
[----:B-----5:R-:W-:Y:S01]  /*6500*/  F2FP.F16.F32.PACK_AB R130, R188, R189 ;  /* 0x000000bdbc82723e */ /* 0x020fe200000000ff */
[--C-:B------:R-:W-:Y:S01]  /*6510*/  FFMA.FTZ R202, R200, UR4, -R213.reuse ;  /* 0x00000004c8ca7c23 */ /* 0x100fe200080108d5 */
[----:B------:R-:W5:Y:S01]  /*6520*/  MUFU.EX2 R186, R186 ;  /* 0x000000ba00ba7308 */ /* 0x000f620000000800 */
[----:B------:R-:W3:Y:S01]  /*6530*/  LDSM.16.MT88.4 R4, [R194+0x6000] ;  /* 0x00600000c204783b */ /* 0x000ee20000004200 */
[--C-:B------:R-:W-:Y:S01]  /*6540*/  FFMA.FTZ R207, R201, UR4, -R206.reuse ;  /* 0x00000004c9cf7c23 */ /* 0x100fe200080108ce */
[--C-:B------:R-:W-:Y:S01]  /*6550*/  FFMA.FTZ R200, R178, UR4, -R213.reuse ;  /* 0x00000004b2c87c23 */ /* 0x100fe200080108d5 */
[----:B------:R-:W-:Y:S01]  /*6560*/  MUFU.EX2 R185, R185 ;  /* 0x000000b900b97308 */ /* 0x000fe20000000800 */
[----:B------:R-:W3:Y:S01]  /*6570*/  LDSM.16.MT88.4 R8, [R198+0x12800] ;  /* 0x01280000c608783b */ /* 0x000ee20000004200 */
[----:B-1----:R-:W-:Y:S01]  /*6580*/  F2FP.F16.F32.PACK_AB R129, R190, R191 ;  /* 0x000000bfbe81723e */ /* 0x002fe200000000ff */
[--C-:B------:R-:W-:Y:S01]  /*6590*/  FFMA.FTZ R208, R199, UR4, -R206.reuse ;  /* 0x00000004c7d07c23 */ /* 0x100fe200080108ce */
[----:B------:R-:W1:Y:S01]  /*65a0*/  MUFU.EX2 R184, R184 ;  /* 0x000000b800b87308 */ /* 0x000e620000000800 */
[----:B------:R-:W1:Y:S01]  /*65b0*/  LDSM.16.MT88.4 R12, [R198+0x10800] ;  /* 0x01080000c60c783b */ /* 0x000e620000004200 */
[--C-:B------:R-:W-:Y:S01]  /*65c0*/  FFMA.FTZ R201, R179, UR4, -R206.reuse ;  /* 0x00000004b3c97c23 */ /* 0x100fe200080108ce */
[--C-:B------:R-:W-:Y:S01]  /*65d0*/  FFMA.FTZ R210, R177, UR4, -R206.reuse ;  /* 0x00000004b1d27c23 */ /* 0x100fe200080108ce */
[----:B------:R-:W-:Y:S01]  /*65e0*/  MUFU.EX2 R181, R181 ;  /* 0x000000b500b57308 */ /* 0x000fe20000000800 */
[----:B------:R-:W1:Y:S01]  /*65f0*/  LDSM.16.MT88.4 R16, [R198+0x16800] ;  /* 0x01680000c610783b */ /* 0x000e620000004200 */
[----:B-----5:R-:W-:Y:S01]  /*6600*/  F2FP.F16.F32.PACK_AB R131, R186, R187 ;  /* 0x000000bbba83723e */ /* 0x020fe200000000ff */
[--C-:B------:R-:W-:Y:S01]  /*6610*/  FFMA.FTZ R176, R176, UR4, -R213.reuse ;  /* 0x00000004b0b07c23 */ /* 0x100fe200080108d5 */
[----:B------:R-:W-:Y:S01]  /*6620*/  MUFU.EX2 R180, R180 ;  /* 0x000000b400b47308 */ /* 0x000fe20000000800 */
[----:B------:R-:W5:Y:S01]  /*6630*/  LDSM.16.MT88.4 R20, [R198+0x14800] ;  /* 0x01480000c614783b */ /* 0x000f620000004200 */
[----:B------:R-:W-:Y:S01]  /*6640*/  FFMA.FTZ R205, R205, UR4, -R206 ;  /* 0x00000004cdcd7c23 */ /* 0x000fe200080108ce */
[----:B------:R-:W-:Y:S01]  /*6650*/  FFMA.FTZ R243, R211, UR4, -R213 ;  /* 0x00000004d3f37c23 */ /* 0x000fe200080108d5 */
        /* <DEDUP_REMOVED lines=17> */
[C---:B------:R-:W-:Y:S03]  /*6770*/  HMMA.16816.F32 R152, R128.reuse, R148, RZ ;  /* 0x000000948098723c */ /* 0x040fe600000018ff */
[----:B------:R-:W5:Y:S04]  /*6780*/  MUFU.EX2 R202, R202 ;  /* 0x000000ca00ca7308 */ /* 0x000f680000000800 */
[----:B------:R-:W-:Y:S01]  /*6790*/  MUFU.EX2 R200, R200 ;  /* 0x000000c800c87308 */ /* 0x000fe20000000800 */
[C---:B------:R-:W-:Y:S03]  /*67a0*/  HMMA.16816.F32 R76, R128.reuse, R80, RZ ;  /* 0x00000050804c723c */ /* 0x040fe600000018ff */
[----:B------:R2:W-:Y:S04]  /*67b0*/  MUFU.EX2 R199, R176 ;  /* 0x000000b000c77308 */ /* 0x0005e80000000800 */
[----:B------:R-:W-:Y:S01]  /*67c0*/  MUFU.EX2 R208, R208 ;  /* 0x000000d000d07308 */ /* 0x000fe20000000800 */
[C---:B------:R-:W-:Y:S03]  /*67d0*/  HMMA.16816.F32 R108, R128.reuse, R112, RZ ;  /* 0x00000070806c723c */ /* 0x040fe600000018ff */
[----:B------:R-:W5:Y:S04]  /*67e0*/  MUFU.EX2 R207, R207 ;  /* 0x000000cf00cf7308 */ /* 0x000f680000000800 */
        /* <DEDUP_REMOVED lines=32> */
[----:B------:R-:W-:Y:S01]  /*69f0*/  F2FP.F16.F32.PACK_AB R5, R182, R183 ;  /* 0x000000b7b605723e */ /* 0x000fe200000000ff */
        /* <DEDUP_REMOVED lines=17> */
[C---:B-----5:R-:W-:Y:S08]  /*6b10*/  HMMA.16816.F32 R76, R4.reuse, R20, R76 ;  /* 0x00000014044c723c */ /* 0x060ff0000000184c */
        /* <DEDUP_REMOVED lines=167> */
[----:B------:R-:W2:Y:S01]  /*7590*/  LDC.64 R230, c[0x0][0x3c0] ;  /* 0x0000f000ffe67b82 */ /* 0x000ea20000000a00 */
[----:B------:R-:W3:Y:S01]  /*75a0*/  LDCU UR4, c[0x0][0x440] ;  /* 0x00008800ff0477ac */ /* 0x000ee20008000800 */
        /* <DEDUP_REMOVED lines=14> */
[----:B------:R-:W1:Y:S01]  /*7690*/  LDCU UR8, c[0x0][0x50c] ;  /* 0x0000a180ff0877ac */ /* 0x000e620008000800 */
[C---:B--2---:R-:W-:Y:S01]  /*76a0*/  SHF.L.U64.HI R238, R230.reuse, 0x4, R231 ;  /* 0x00000004e6ee7819 */ /* 0x044fe200000102e7 */
        /* <DEDUP_REMOVED lines=14> */
[----:B------:R-:W-:-:S02]  /*7790*/  LOP3.LUT R219, R219, 0x38, R2, 0xf8, !PT ;  /* 0x00000038dbdb7812 */ /* 0x000fc400078ef802 */
[----:B------:R-:W-:Y:S02]  /*77a0*/  LOP3.LUT R223, R4, 0x200, R223, 0xf8, !PT ;  /* 0x0000020004df7812 */ /* 0x000fe400078ef8df */
[----:B------:R-:W-:Y:S02]  /*77b0*/  LOP3.LUT R218, R220, 0x400, RZ, 0xc0, !PT ;  /* 0x00000400dcda7812 */ /* 0x000fe400078ec0ff */
[----:B------:R-:W-:Y:S02]  /*77c0*/  LOP3.LUT R5, R219, 0x8, R216, 0x78, !PT ;  /* 0x00000008db057812 */ /* 0x000fe400078e78d8 */
[----:B------:R-:W-:Y:S02]  /*77d0*/  LEA R223, R223, UR6, 0x1 ;  /* 0x00000006dfdf7c11 */ /* 0x000fe4000f8e08ff */
[----:B------:R-:W-:Y:S01]  /*77e0*/  IADD3 R7, PT, PT, R7, -UR23, R242 ;  /* 0x8000001707077c10 */ /* 0x000fe2000fffe0f2 */
[----:B------:R-:W-:Y:S01]  /*77f0*/  IMAD R218, R5, 0x2, R218 ;  /* 0x0000000205da7824 */ /* 0x000fe200078e02da */
[----:B------:R-:W-:Y:S01]  /*7800*/  LOP3.LUT P0, RZ, R216, 0x2, RZ, 0xc0, !PT ;  /* 0x00000002d8ff7812 */ /* 0x000fe2000780c0ff */
[----:B------:R-:W-:Y:S01]  /*7810*/  VIADD R242, R242, UR22 ;  /* 0x00000016f2f27c36 */ /* 0x000fe20008000000 */
[----:B------:R-:W-:Y:S01]  /*7820*/  LOP3.LUT R6, R2, 0x38, RZ, 0xc0, !PT ;  /* 0x0000003802067812 */ /* 0x000fe200078ec0ff */
[----:B------:R-:W-:Y:S01]  /*7830*/  IMAD.IADD R222, R222, 0x1, R223 ;  /* 0x00000001dede7824 */ /* 0x000fe200078e02df */
[----:B------:R-:W-:Y:S01]  /*7840*/  IADD3 R234, PT, PT, R7, 0x8, R234 ;  /* 0x0000000807ea7810 */ /* 0x000fe20007ffe0ea */
[----:B------:R-:W-:Y:S01]  /*7850*/  VIADD R244, R223, 0x10000 ;  /* 0x00010000dff47836 */ /* 0x000fe20000000000 */
[----:B------:R-:W-:-:S02]  /*7860*/  LOP3.LUT R240, R2, 0x38, RZ, 0xc0, !PT ;  /* 0x0000003802f07812 */ /* 0x000fc400078ec0ff */
[----:B------:R-:W-:Y:S02]  /*7870*/  SEL R217, R217, 0xffffffe0, !P0 ;  /* 0xffffffe0d9d97807 */ /* 0x000fe40004000000 */
[----:B---3--:R-:W-:Y:S01]  /*7880*/  ISETP.GE.AND P1, PT, R6, UR4, PT ;  /* 0x0000000406007c0c */ /* 0x008fe2000bf26270 */
[----:B------:R-:W1:Y:S01]  /*7890*/  LDCU UR4, c[0x0][0x45c] ;  /* 0x00008b80ff0477ac */ /* 0x000e620008000800 */
[----:B----4-:R-:W-:Y:S11]  /*78a0*/  BRA `(.L_x_1110) ;  /* 0x0000000400987947 */ /* 0x010ff60003800000 */
.L_x_1112:
        /* <DEDUP_REMOVED lines=102> */
.L_x_1110:
[----:B------:R-:W-:Y:S04]  /*7f10*/  DEPBAR.LE SB0, 0x0 ;  /* 0x000080000000791a */ /* 0x000fe80000000000 */
[----:B------:R-:W-:Y:S01]  /*7f20*/  BAR.SYNC.DEFER_BLOCKING 0x0 ;  /* 0x0000000000007b1d */ /* 0x000fe20000010000 */
[----:B------:R-:W-:Y:S01]  /*7f30*/  IMAD.WIDE.U32 R2, R230, UR11, RZ ;  /* 0x0000000be6027c25 */ /* 0x000fe2000f8e00ff */
[C---:B------:R-:W-:Y:S01]  /*7f40*/  LOP3.LUT R247, R240.reuse, 0x40, RZ, 0xfc, !PT ;  /* 0x00000040f0f77812 */ /* 0x040fe200078efcff */
[----:B------:R-:W-:Y:S01]  /*7f50*/  UISETP.NE.AND UP0, UPT, UR11, URZ, UPT ;  /* 0x000000ff0b00728c */ /* 0x000fe2000bf05270 */
[----:B------:R-:W-:Y:S01]  /*7f60*/  LOP3.LUT R246, R240, 0x80, RZ, 0xfc, !PT ;  /* 0x00000080f0f67812 */ /* 0x000fe200078efcff */
[----:B------:R-:W-:Y:S01]  /*7f70*/  IMAD R3, R231, UR11, R3 ;  /* 0x0000000be7037c24 */ /* 0x000fe2000f8e0203 */
[----:B------:R-:W-:Y:S01]  /*7f80*/  LEA R212, P2, R2, R229, 0x7 ;  /* 0x000000e502d47211 */ /* 0x000fe200078438ff */
[----:B------:R-:W-:Y:S01]  /*7f90*/  VIADD R204, R218, UR6 ;  /* 0x00000006dacc7c36 */ /* 0x000fe20008000000 */
[----:B------:R-:W-:Y:S02]  /*7fa0*/  ISETP.GE.AND P4, PT, R247, UR9, PT ;  /* 0x00000009f7007c0c */ /* 0x000fe4000bf86270 */
[--C-:B------:R-:W-:Y:S02]  /*7fb0*/  LEA.HI.X R213, R2, R227, R3.reuse, 0x7, P2 ;  /* 0x000000e302d57211 */ /* 0x100fe400010f3c03 */
[----:B------:R-:W-:Y:S02]  /*7fc0*/  ISETP.GE.AND P3, PT, R246, UR9, PT ;  /* 0x00000009f6007c0c */ /* 0x000fe4000bf66270 */
[----:B------:R-:W-:Y:S02]  /*7fd0*/  LOP3.LUT R245, R240, 0xc0, RZ, 0xfc, !PT ;  /* 0x000000c0f0f57812 */ /* 0x000fe400078efcff */
[----:B------:R-:W-:Y:S02]  /*7fe0*/  LEA R32, P0, R2, R239, 0x6 ;  /* 0x000000ef02207211 */ /* 0x000fe400078030ff */
[----:B------:R-:W-:Y:S02]  /*7ff0*/  ISETP.GE.AND P2, PT, R245, UR9, PT ;  /* 0x00000009f5007c0c */ /* 0x000fe4000bf46270 */
[----:B------:R-:W-:Y:S02]  /*8000*/  LEA R210, P6, R32, R229, 0x1 ;  /* 0x000000e520d27211 */ /* 0x000fe400078c08ff */
        /* <DEDUP_REMOVED lines=10> */
[----:B------:R-:W-:Y:S02]  /*80b0*/  LEA R208, P5, R166, R229, 0x1 ;  /* 0x000000e5a6d07211 */ /* 0x000fe400078a08ff */
[----:B------:R-:W-:Y:S01]  /*80c0*/  @!PT LDS RZ, [RZ] ;  /* 0x00000000fffff984 */ /* 0x000fe20000000800 */
[----:B------:R-:W-:Y:S01]  /*80d0*/  @!PT LDS RZ, [RZ] ;  /* 0x00000000fffff984 */ /* 0x000fe20000000800 */
[----:B------:R-:W-:Y:S01]  /*80e0*/  @!PT LDS RZ, [RZ] ;  /* 0x00000000fffff984 */ /* 0x000fe20000000800 */
[----:B------:R-:W-:Y:S01]  /*80f0*/  @!P4 LDGSTS.E.BYPASS.LTC128B.128 [R236+0x12000], desc[UR24][R212.64+0x80] ;  /* 0x12000080d4eccfae */ /* 0x000fe2000b981a18 */
[----:B------:R-:W-:Y:S02]  /*8100*/  LEA R206, P0, R230, R32, 0x5 ;  /* 0x00000020e6ce7211 */ /* 0x000fe400078028ff */
[----:B------:R-:W-:Y:S02]  /*8110*/  LEA.HI.X R209, R166, R227, R34, 0x1, P5 ;  /* 0x000000e3a6d17211 */ /* 0x000fe400028f0c22 */
        /* <DEDUP_REMOVED lines=19> */
[----:B------:R-:W-:Y:S01]  /*8250*/  LOP3.LUT R164, R170, R219, R164, 0xf6, !PT ;  /* 0x000000dbaaa47212 */ /* 0x000fe200078ef6a4 */
[----:B------:R-:W-:Y:S03]  /*8260*/  IMAD.IADD R170, R204, 0x1, R217 ;  /* 0x00000001ccaa7824 */ /* 0x000fe600078e02d9 */
[----:B------:R-:W-:Y:S01]  /*8270*/  @!PT LDS RZ, [RZ] ;  /* 0x00000000fffff984 */ /* 0x000fe20000000800 */
[----:B------:R-:W-:Y:S01]  /*8280*/  @!PT LDS RZ, [RZ] ;  /* 0x00000000fffff984 */ /* 0x000fe20000000800 */
[----:B------:R-:W-:Y:S01]  /*8290*/  @!PT LDS RZ, [RZ] ;  /* 0x00000000fffff984 */ /* 0x000fe20000000800 */
[----:B------:R-:W-:Y:S01]  /*82a0*/  @!P1 LDGSTS.E.BYPASS.LTC128B.128 [R236+0x10800], desc[UR24][R210.64] ;  /* 0x10800000d2ec9fae */ /* 0x000fe2000b981a18 */
[----:B------:R-:W-:Y:S04]  /*82b0*/  LEA R228, R164, UR6, 0x1 ;  /* 0x00000006a4e47c11 */ /* 0x000fe8000f8e08ff */
[----:B------:R-:W-:Y:S01]  /*82c0*/  @P1 STS.128 [R236+0x10800], RZ ;  /* 0x010800ffec001388 */ /* 0x000fe20000000c00 */
[--C-:B------:R-:W-:Y:S04]  /*82d0*/  IMAD.IADD R171, R217, 0x1, R228.reuse ;  /* 0x00000001d9ab7824 */ /* 0x100fe800078e02e4 */
        /* <DEDUP_REMOVED lines=58> */
[----:B------:R-:W5:Y:S01]  /*8680*/  LDSM.16.M88.4 R184, [R218+UR6+0x9000] ;  /* 0x00900006dab8783b */ /* 0x000f620008000200 */
[----:B--2---:R-:W-:Y:S04]  /*8690*/  SEL R3, R221, 0xffffffc0, !P0 ;  /* 0xffffffc0dd037807 */ /* 0x004fe80004000000 */
[----:B------:R-:W0:Y:S05]  /*86a0*/  LDGDEPBAR ;  /* 0x00000000000079af */ /* 0x000e2a0000000000 */
[----:B------:R-:W2:Y:S01]  /*86b0*/  LDSM.16.M88.4 R188, [R218+UR6+0x9800] ;  /* 0x00980006dabc783b */ /* 0x000ea20008000200 */
[----:B------:R-:W-:Y:S02]  /*86c0*/  IMAD.IADD R226, R3, 0x1, R228 ;  /* 0x0000000103e27824 */ /* 0x000fe400078e02e4 */
[----:B------:R-:W-:Y:S02]  /*86d0*/  IMAD.IADD R168, R204, 0x1, R3 ;  /* 0x00000001cca87824 */ /* 0x000fe400078e0203 */
[----:B------:R-:W-:Y:S01]  /*86e0*/  LDSM.16.M88.4 R192, [R171] ;  /* 0x00000000abc0783b */ /* 0x000fe20000000200 */
[C---:B------:R-:W-:Y:S02]  /*86f0*/  IMAD.IADD R3, R217.reuse, 0x1, R226 ;  /* 0x00000001d9037824 */ /* 0x040fe400078e02e2 */
[----:B------:R-:W-:Y:S02]  /*8700*/  IMAD.IADD R2, R217, 0x1, R168 ;  /* 0x00000001d9027824 */ /* 0x000fe400078e02a8 */
[----:B------:R-:W1:Y:S05]  /*8710*/  LDSM.16.M88.4 R196, [R170+0x8000] ;  /* 0x00800000aac4783b */ /* 0x000e6a0000000200 */
[----:B------:R-:W1:Y:S05]  /*8720*/  LDSM.16.M88.4 R200, [R170+0x8800] ;  /* 0x00880000aac8783b */ /* 0x000e6a0000000200 */
[----:B------:R-:W1:Y:S01]  /*8730*/  LDSM.16.M88.4 R164, [R170+0x9000] ;  /* 0x00900000aaa4783b */ /* 0x000e620000000200 */
[C---:B---3--:R-:W-:Y:S04]  /*8740*/  HMMA.16816.F32 R4, R172.reuse, R176, RZ ;  /* 0x000000b0ac04723c */ /* 0x048fe800000018ff */
[----:B------:R-:W-:Y:S04]  /*8750*/  LDSM.16.M88.4 R204, [R2+0x8000] ;  /* 0x0080000002cc783b */ /* 0x000fe80000000200 */
[C---:B------:R-:W-:Y:S01]  /*8760*/  HMMA.16816.F32 R8, R172.reuse, R178, RZ ;  /* 0x000000b2ac08723c */ /* 0x040fe200000018ff */
[----:B------:R-:W-:Y:S05]  /*8770*/  LDSM.16.M88.4 R176, [R226] ;  /* 0x00000000e2b0783b */ /* 0x000fea0000000200 */
[----:B------:R-:W-:Y:S02]  /*8780*/  LDSM.16.M88.4 R208, [R168+0xa000] ;  /* 0x00a00000a8d0783b */ /* 0x000fe40000000200 */
[C---:B----4-:R-:W-:Y:S03]  /*8790*/  HMMA.16816.F32 R12, R172.reuse, R180, RZ ;  /* 0x000000b4ac0c723c */ /* 0x050fe600000018ff */
[----:B------:R-:W-:Y:S05]  /*87a0*/  LDSM.16.M88.4 R212, [R170+0xc000] ;  /* 0x00c00000aad4783b */ /* 0x000fea0000000200 */
[C---:B------:R-:W-:Y:S01]  /*87b0*/  HMMA.16816.F32 R16, R172.reuse, R182, RZ ;  /* 0x000000b6ac10723c */ /* 0x040fe200000018ff */
[----:B------:R-:W-:Y:S07]  /*87c0*/  LDSM.16.M88.4 R180, [R168+0x8000] ;  /* 0x00800000a8b4783b */ /* 0x000fee0000000200 */
[C---:B-----5:R-:W-:Y:S08]  /*87d0*/  HMMA.16816.F32 R20, R172.reuse, R184, RZ ;  /* 0x000000b8ac14723c */ /* 0x060ff000000018ff */
[C---:B------:R-:W-:Y:S01]  /*87e0*/  HMMA.16816.F32 R24, R172.reuse, R186, RZ ;  /* 0x000000baac18723c */ /* 0x040fe200000018ff */
[----:B------:R-:W-:Y:S07]  /*87f0*/  LDSM.16.M88.4 R184, [R168+0x8800] ;  /* 0x00880000a8b8783b */ /* 0x000fee0000000200 */
[C---:B--2---:R-:W-:Y:S08]  /*8800*/  HMMA.16816.F32 R28, R172.reuse, R188, RZ ;  /* 0x000000bcac1c723c */ /* 0x044ff000000018ff */
[----:B------:R-:W-:Y:S01]  /*8810*/  HMMA.16816.F32 R32, R172, R190, RZ ;  /* 0x000000beac20723c */ /* 0x000fe200000018ff */
[----:B------:R-:W2:Y:S05]  /*8820*/  LDSM.16.M88.4 R172, [R170+0x9800] ;  /* 0x00980000aaac783b */ /* 0x000eaa0000000200 */
[----:B------:R-:W3:Y:S02]  /*8830*/  LDSM.16.M88.4 R188, [R168+0x9000] ;  /* 0x00900000a8bc783b */ /* 0x000ee40000000200 */
[C---:B-1----:R-:W-:Y:S08]  /*8840*/  HMMA.16816.F32 R4, R192.reuse, R196, R4 ;  /* 0x000000c4c004723c */ /* 0x042ff00000001804 */
[C---:B------:R-:W-:Y:S01]  /*8850*/  HMMA.16816.F32 R8, R192.reuse, R198, R8 ;  /* 0x000000c6c008723c */ /* 0x040fe20000001808 */
[----:B------:R-:W1:Y:S07]  /*8860*/  LDSM.16.M88.4 R196, [R168+0x9800] ;  /* 0x00980000a8c4783b */ /* 0x000e6e0000000200 */
[C---:B------:R-:W-:Y:S08]  /*8870*/  HMMA.16816.F32 R12, R192.reuse, R200, R12 ;  /* 0x000000c8c00c723c */ /* 0x040ff0000000180c */
[C---:B------:R-:W-:Y:S01]  /*8880*/  HMMA.16816.F32 R16, R192.reuse, R202, R16 ;  /* 0x000000cac010723c */ /* 0x040fe20000001810 */
[----:B------:R-:W4:Y:S07]  /*8890*/  LDSM.16.M88.4 R200, [R3] ;  /* 0x0000000003c8783b */ /* 0x000f2e0000000200 */
[C---:B------:R-:W-:Y:S08]  /*88a0*/  HMMA.16816.F32 R20, R192.reuse, R164, R20 ;  /* 0x000000a4c014723c */ /* 0x040ff00000001814 */
[C---:B------:R-:W-:Y:S01]  /*88b0*/  HMMA.16816.F32 R24, R192.reuse, R166, R24 ;  /* 0x000000a6c018723c */ /* 0x040fe20000001818 */
[----:B------:R-:W5:Y:S07]  /*88c0*/  LDSM.16.M88.4 R164, [R2+0x8800] ;  /* 0x0088000002a4783b */ /* 0x000f6e0000000200 */
[C---:B--2---:R-:W-:Y:S08]  /*88d0*/  HMMA.16816.F32 R28, R192.reuse, R172, R28 ;  /* 0x000000acc01c723c */ /* 0x044ff0000000181c */
[----:B------:R-:W-:Y:S01]  /*88e0*/  HMMA.16816.F32 R32, R192, R174, R32 ;  /* 0x000000aec020723c */ /* 0x000fe20000001820 */
[----:B------:R-:W2:Y:S05]  /*88f0*/  LDSM.16.M88.4 R172, [R2+0x9000] ;  /* 0x0090000002ac783b */ /* 0x000eaa0000000200 */
[----:B------:R-:W-:Y:S02]  /*8900*/  LDSM.16.M88.4 R192, [R218+UR6+0xb000] ;  /* 0x00b00006dac0783b */ /* 0x000fe40008000200 */
[C---:B------:R-:W-:Y:S08]  /*8910*/  HMMA.16816.F32 R4, R176.reuse, R180, R4 ;  /* 0x000000b4b004723c */ /* 0x040ff00000001804 */
[C---:B------:R-:W-:Y:S01]  /*8920*/  HMMA.16816.F32 R8, R176.reuse, R182, R8 ;  /* 0x000000b6b008723c */ /* 0x040fe20000001808 */
[----:B------:R-:W-:Y:S07]  /*8930*/  LDSM.16.M88.4 R180, [R228+0x2000] ;  /* 0x00200000e4b4783b */ /* 0x000fee0000000200 */
[C---:B------:R-:W-:Y:S08]  /*8940*/  HMMA.16816.F32 R12, R176.reuse, R184, R12 ;  /* 0x000000b8b00c723c */ /* 0x040ff0000000180c */
[C---:B------:R-:W-:Y:S01]  /*8950*/  HMMA.16816.F32 R16, R176.reuse, R186, R16 ;  /* 0x000000bab010723c */ /* 0x040fe20000001810 */
[----:B------:R-:W-:Y:S07]  /*8960*/  LDSM.16.M88.4 R184, [R218+UR6+0xa000] ;  /* 0x00a00006dab8783b */ /* 0x000fee0008000200 */
[C---:B---3--:R-:W-:Y:S08]  /*8970*/  HMMA.16816.F32 R20, R176.reuse, R188, R20 ;  /* 0x000000bcb014723c */ /* 0x048ff00000001814 */
[C---:B------:R-:W-:Y:S01]  /*8980*/  HMMA.16816.F32 R24, R176.reuse, R190, R24 ;  /* 0x000000beb018723c */ /* 0x040fe20000001818 */
[----:B------:R-:W-:Y:S07]  /*8990*/  LDSM.16.M88.4 R188, [R218+UR6+0xa800] ;  /* 0x00a80006dabc783b */ /* 0x000fee0008000200 */
[C---:B-1----:R-:W-:Y:S08]  /*89a0*/  HMMA.16816.F32 R28, R176.reuse, R196, R28 ;  /* 0x000000c4b01c723c */ /* 0x042ff0000000181c */
[----:B------:R-:W-:Y:S01]  /*89b0*/  HMMA.16816.F32 R32, R176, R198, R32 ;  /* 0x000000c6b020723c */ /* 0x000fe20000001820 */
[----:B------:R-:W1:Y:S05]  /*89c0*/  LDSM.16.M88.4 R176, [R2+0x9800] ;  /* 0x0098000002b0783b */ /* 0x000e6a0000000200 */
[----:B------:R-:W-:Y:S02]  /*89d0*/  LDSM.16.M88.4 R196, [R171+0x2000] ;  /* 0x00200000abc4783b */ /* 0x000fe40000000200 */
[C---:B----4-:R-:W-:Y:S08]  /*89e0*/  HMMA.16816.F32 R4, R200.reuse, R204, R4 ;  /* 0x000000ccc804723c */ /* 0x050ff00000001804 */
[C---:B------:R-:W-:Y:S01]  /*89f0*/  HMMA.16816.F32 R8, R200.reuse, R206, R8 ;  /* 0x000000cec808723c */ /* 0x040fe20000001808 */
[----:B------:R-:W-:Y:S07]  /*8a00*/  LDSM.16.M88.4 R204, [R170+0xa000] ;  /* 0x00a00000aacc783b */ /* 0x000fee0000000200 */
[C---:B-----5:R-:W-:Y:S08]  /*8a10*/  HMMA.16816.F32 R12, R200.reuse, R164, R12 ;  /* 0x000000a4c80c723c */ /* 0x060ff0000000180c */
[C---:B------:R-:W-:Y:S01]  /*8a20*/  HMMA.16816.F32 R16, R200.reuse, R166, R16 ;  /* 0x000000a6c810723c */ /* 0x040fe20000001810 */
[----:B------:R-:W3:Y:S07]  /*8a30*/  LDSM.16.M88.4 R164, [R218+UR6+0xb800] ;  /* 0x00b80006daa4783b */ /* 0x000eee0008000200 */
[C---:B--2---:R-:W-:Y:S08]  /*8a40*/  HMMA.16816.F32 R20, R200.reuse, R172, R20 ;  /* 0x000000acc814723c */ /* 0x044ff00000001814 */
[C---:B------:R-:W-:Y:S01]  /*8a50*/  HMMA.16816.F32 R24, R200.reuse, R174, R24 ;  /* 0x000000aec818723c */ /* 0x040fe20000001818 */
[----:B------:R-:W2:Y:S07]  /*8a60*/  LDSM.16.M88.4 R172, [R170+0xa800] ;  /* 0x00a80000aaac783b */ /* 0x000eae0000000200 */
[C---:B-1----:R-:W-:Y:S08]  /*8a70*/  HMMA.16816.F32 R28, R200.reuse, R176, R28 ;  /* 0x000000b0c81c723c */ /* 0x042ff0000000181c */
[----:B------:R-:W-:Y:S01]  /*8a80*/  HMMA.16816.F32 R32, R200, R178, R32 ;  /* 0x000000b2c820723c */ /* 0x000fe20000001820 */
[----:B------:R-:W1:Y:S05]  /*8a90*/  LDSM.16.M88.4 R176, [R170+0xb000] ;  /* 0x00b00000aab0783b */ /* 0x000e6a0000000200 */
        /* <DEDUP_REMOVED lines=12> */
[----:B------:R-:W3:Y:S05]  /*8b60*/  LDSM.16.M88.4 R164, [R168+0xa800] ;  /* 0x00a80000a8a4783b */ /* 0x000eea0000000200 */
[----:B------:R-:W5:Y:S02]  /*8b70*/  LDSM.16.M88.4 R180, [R168+0xb000] ;  /* 0x00b00000a8b4783b */ /* 0x000f640000000200 */
[C---:B------:R-:W-:Y:S08]  /*8b80*/  HMMA.16816.F32 R4, R196.reuse, R204, R4 ;  /* 0x000000ccc404723c */ /* 0x040ff00000001804 */
[C---:B------:R-:W-:Y:S01]  /*8b90*/  HMMA.16816.F32 R8, R196.reuse, R206, R8 ;  /* 0x000000cec408723c */ /* 0x040fe20000001808 */
[----:B------:R-:W5:Y:S07]  /*8ba0*/  LDSM.16.M88.4 R204, [R2+0xa000] ;  /* 0x00a0000002cc783b */ /* 0x000f6e0000000200 */
[C---:B--2---:R-:W-:Y:S08]  /*8bb0*/  HMMA.16816.F32 R12, R196.reuse, R172, R12 ;  /* 0x000000acc40c723c */ /* 0x044ff0000000180c */
[C---:B------:R-:W-:Y:S01]  /*8bc0*/  HMMA.16816.F32 R16, R196.reuse, R174, R16 ;  /* 0x000000aec410723c */ /* 0x040fe20000001810 */
[----:B------:R-:W2:Y:S07]  /*8bd0*/  LDSM.16.M88.4 R172, [R2+0xa800] ;  /* 0x00a8000002ac783b */ /* 0x000eae0000000200 */
[C---:B-1----:R-:W-:Y:S08]  /*8be0*/  HMMA.16816.F32 R20, R196.reuse, R176, R20 ;  /* 0x000000b0c414723c */ /* 0x042ff00000001814 */
[C---:B------:R-:W-:Y:S01]  /*8bf0*/  HMMA.16816.F32 R24, R196.reuse, R178, R24 ;  /* 0x000000b2c418723c */ /* 0x040fe20000001818 */
[----:B------:R-:W1:Y:S07]  /*8c00*/  LDSM.16.M88.4 R176, [R2+0xb000] ;  /* 0x00b0000002b0783b */ /* 0x000e6e0000000200 */
[C---:B----4-:R-:W-:Y:S08]  /*8c10*/  HMMA.16816.F32 R28, R196.reuse, R184, R28 ;  /* 0x000000b8c41c723c */ /* 0x050ff0000000181c */
[----:B------:R-:W-:Y:S01]  /*8c20*/  HMMA.16816.F32 R32, R196, R186, R32 ;  /* 0x000000bac420723c */ /* 0x000fe20000001820 */
[----:B------:R-:W4:Y:S05]  /*8c30*/  LDSM.16.M88.4 R184, [R2+0xb800] ;  /* 0x00b8000002b8783b */ /* 0x000f2a0000000200 */
[----:B------:R-:W-:Y:S02]  /*8c40*/  LDSM.16.M88.4 R196, [R228+0x4000] ;  /* 0x00400000e4c4783b */ /* 0x000fe40000000200 */
[C---:B------:R-:W-:Y:S08]  /*8c50*/  HMMA.16816.F32 R4, R200.reuse, R208, R4 ;  /* 0x000000d0c804723c */ /* 0x040ff00000001804 */
[C---:B------:R-:W-:Y:S01]  /*8c60*/  HMMA.16816.F32 R8, R200.reuse, R210, R8 ;  /* 0x000000d2c808723c */ /* 0x040fe20000001808 */
[----:B------:R-:W4:Y:S07]  /*8c70*/  LDSM.16.M88.4 R208, [R218+UR6+0xc000] ;  /* 0x00c00006dad0783b */ /* 0x000f2e0008000200 */
[C---:B---3--:R-:W-:Y:S08]  /*8c80*/  HMMA.16816.F32 R12, R200.reuse, R164, R12 ;  /* 0x000000a4c80c723c */ /* 0x048ff0000000180c */
[C---:B------:R-:W-:Y:S01]  /*8c90*/  HMMA.16816.F32 R16, R200.reuse, R166, R16 ;  /* 0x000000a6c810723c */ /* 0x040fe20000001810 */
[----:B------:R-:W3:Y:S07]  /*8ca0*/  LDSM.16.M88.4 R164, [R218+UR6+0xc800] ;  /* 0x00c80006daa4783b */ /* 0x000eee0008000200 */
        /* <DEDUP_REMOVED lines=19> */
[----:B------:R-:W4:Y:S02]  /*8de0*/  LDSM.16.M88.4 R192, [R226+0x4000] ;  /* 0x00400000e2c0783b */ /* 0x000f240000000200 */
[C---:B------:R-:W-:Y:S08]  /*8df0*/  HMMA.16816.F32 R4, R196.reuse, R208, R4 ;  /* 0x000000d0c404723c */ /* 0x040ff00000001804 */
[C---:B------:R-:W-:Y:S01]  /*8e00*/  HMMA.16816.F32 R8, R196.reuse, R210, R8 ;  /* 0x000000d2c408723c */ /* 0x040fe20000001808 */
[----:B------:R-:W-:Y:S07]  /*8e10*/  LDSM.16.M88.4 R208, [R2+0xc000] ;  /* 0x00c0000002d0783b */ /* 0x000fee0000000200 */
        /* <DEDUP_REMOVED lines=51> */
[----:B------:R-:W4:Y:S07]  /*9150*/  LDSM.16.M88.4 R204, [R168+0xe000] ;  /* 0x00e00000a8cc783b */ /* 0x000f2e0000000200 */
        /* <DEDUP_REMOVED lines=9> */
[----:B------:R1:W5:Y:S02]  /*91f0*/  LDSM.16.M88.4 R200, [R3+0x6000] ;  /* 0x0060000003c8783b */ /* 0x0003640000000200 */
[C---:B------:R-:W-:Y:S01]  /*9200*/  HMMA.16816.F32 R4, R192.reuse, R208, R4 ;  /* 0x000000d0c004723c */ /* 0x040fe20000001804 */
[----:B------:R-:W-:Y:S07]  /*9210*/  IMAD.U32 R208, RZ, RZ, UR11 ;  /* 0x0000000bffd07e24 */ /* 0x000fee000f8e00ff */
[C---:B------:R-:W-:Y:S08]  /*9220*/  HMMA.16816.F32 R8, R192.reuse, R210, R8 ;  /* 0x000000d2c008723c */ /* 0x040ff00000001808 */
[C---:B--2---:R-:W-:Y:S03]  /*9230*/  HMMA.16816.F32 R12, R192.reuse, R172, R12 ;  /* 0x000000acc00c723c */ /* 0x044fe6000000180c */
[----:B-1----:R-:W-:Y:S05]  /*9240*/  IMAD R3, R208, 0x40, R237 ;  /* 0x00000040d0037824 */ /* 0x002fea00078e02ed */
[C---:B------:R-:W-:Y:S01]  /*9250*/  HMMA.16816.F32 R16, R192.reuse, R174, R16 ;  /* 0x000000aec010723c */ /* 0x040fe20000001810 */
[----:B------:R-:W-:Y:S07]  /*9260*/  LDSM.16.M88.4 R172, [R2+0xf000] ;  /* 0x00f0000002ac783b */ /* 0x000fee0000000200 */
[C---:B------:R-:W-:Y:S08]  /*9270*/  HMMA.16816.F32 R20, R192.reuse, R176, R20 ;  /* 0x000000b0c014723c */ /* 0x040ff00000001814 */
[C---:B------:R-:W-:Y:S08]  /*9280*/  HMMA.16816.F32 R24, R192.reuse, R178, R24 ;  /* 0x000000b2c018723c */ /* 0x040ff00000001818 */
[C---:B----4-:R-:W-:Y:S08]  /*9290*/  HMMA.16816.F32 R28, R192.reuse, R184, R28 ;  /* 0x000000b8c01c723c */ /* 0x050ff0000000181c */
[----:B------:R-:W-:Y:S08]  /*92a0*/  HMMA.16816.F32 R32, R192, R186, R32 ;  /* 0x000000bac020723c */ /* 0x000ff00000001820 */
[C---:B------:R-:W-:Y:S08]  /*92b0*/  HMMA.16816.F32 R4, R196.reuse, R204, R4 ;  /* 0x000000ccc404723c */ /* 0x040ff00000001804 */
[C---:B------:R-:W-:Y:S08]  /*92c0*/  HMMA.16816.F32 R8, R196.reuse, R206, R8 ;  /* 0x000000cec408723c */ /* 0x040ff00000001808 */
[C---:B---3--:R-:W-:Y:S08]  /*92d0*/  HMMA.16816.F32 R12, R196.reuse, R164, R12 ;  /* 0x000000a4c40c723c */ /* 0x048ff0000000180c */
        /* <DEDUP_REMOVED lines=8> */
[C---:B-1----:R-:W-:Y:S03]  /*9360*/  HMMA.16816.F32 R12, R200.reuse, R164, R12 ;  /* 0x000000a4c80c723c */ /* 0x042fe6000000180c */
[----:B------:R-:W-:Y:S01]  /*9370*/  FMUL.FTZ R206, R5, UR8 ;  /* 0x0000000805ce7c20 */ /* 0x000fe20008410000 */
[----:B------:R-:W-:Y:S01]  /*9380*/  FMUL.FTZ R205, R7, UR8 ;  /* 0x0000000807cd7c20 */ /* 0x000fe20008410000 */
[----:B------:R-:W-:Y:S01]  /*9390*/  FMUL.FTZ R209, R6, UR8 ;  /* 0x0000000806d17c20 */ /* 0x000fe20008410000 */
[----:B------:R-:W-:Y:S02]  /*93a0*/  FMUL.FTZ R168, R4, UR8 ;  /* 0x0000000804a87c20 */ /* 0x000fe40008410000 */
[C---:B------:R-:W-:Y:S01]  /*93b0*/  HMMA.16816.F32 R16, R200.reuse, R166, R16 ;  /* 0x000000a6c810723c */ /* 0x040fe20000001810 */
[----:B------:R1:W-:Y:S02]  /*93c0*/  MUFU.TANH R190, R209 ;  /* 0x000000d100be7308 */ /* 0x0003e40000002400 */
[----:B------:R-:W-:Y:S01]  /*93d0*/  FMUL.FTZ R165, R10, UR8 ;  /* 0x000000080aa57c20 */ /* 0x000fe20008410000 */
[----:B------:R-:W-:Y:S02]  /*93e0*/  IMAD.IADD R166, R242, 0x1, -R3 ;  /* 0x00000001f2a67824 */ /* 0x000fe400078e0a03 */
[----:B------:R-:W-:Y:S01]  /*93f0*/  FMUL.FTZ R211, R11, UR8 ;  /* 0x000000080bd37c20 */ /* 0x000fe20008410000 */
[----:B------:R-:W-:Y:S01]  /*9400*/  FMUL.FTZ R207, R9, UR8 ;  /* 0x0000000809cf7c20 */ /* 0x000fe20008410000 */
[----:B------:R-:W-:Y:S01]  /*9410*/  FMUL.FTZ R210, R8, UR8 ;  /* 0x0000000808d27c20 */ /* 0x000fe20008410000 */
[C---:B------:R-:W-:Y:S02]  /*9420*/  HMMA.16816.F32 R20, R200.reuse, R172, R20 ;  /* 0x000000acc814723c */ /* 0x040fe40000001814 */
[----:B------:R-:W-:Y:S01]  /*9430*/  MUFU.TANH R205, R205 ;  /* 0x000000cd00cd7308 */ /* 0x000fe20000002400 */
[----:B------:R-:W-:Y:S01]  /*9440*/  FMUL.FTZ R167, R14, UR8 ;  /* 0x000000080ea77c20 */ /* 0x000fe20008410000 */
[----:B------:R-:W-:Y:S04]  /*9450*/  FMUL.FTZ R252, R15, UR8 ;  /* 0x000000080ffc7c20 */ /* 0x000fe80008410000 */
[C---:B------:R-:W-:Y:S04]  /*9460*/  HMMA.16816.F32 R24, R200.reuse, R174, R24 ;  /* 0x000000aec818723c */ /* 0x040fe80000001818 */
[----:B------:R-:W2:Y:S01]  /*9470*/  MUFU.TANH R206, R206 ;  /* 0x000000ce00ce7308 */ /* 0x000ea20000002400 */
[----:B-1----:R-:W-:Y:S01]  /*9480*/  LOP3.LUT R209, RZ, R3, RZ, 0x33, !PT ;  /* 0x00000003ffd17212 */ /* 0x002fe200078e33ff */
[----:B------:R-:W-:Y:S01]  /*9490*/  FMUL.FTZ R250, R18, UR8 ;  /* 0x0000000812fa7c20 */ /* 0x000fe20008410000 */
[----:B------:R-:W-:Y:S01]  /*94a0*/  FMUL.FTZ R251, R16, UR8 ;  /* 0x0000000810fb7c20 */ /* 0x000fe20008410000 */
[----:B------:R-:W-:Y:S01]  /*94b0*/  FMUL.FTZ R248, R19, UR8 ;  /* 0x0000000813f87c20 */ /* 0x000fe20008410000 */
[----:B------:R-:W-:Y:S01]  /*94c0*/  FMUL.FTZ R249, R17, UR8 ;  /* 0x0000000811f97c20 */ /* 0x000fe20008410000 */
[----:B------:R-:W-:Y:S04]  /*94d0*/  IMAD.IADD R209, R242, 0x1, R209 ;  /* 0x00000001f2d17824 */ /* 0x000fe800078e02d1 */
[----:B------:R-:W-:Y:S01]  /*94e0*/  MUFU.TANH R165, R165 ;  /* 0x000000a500a57308 */ /* 0x000fe20000002400 */
[----:B------:R-:W-:Y:S01]  /*94f0*/  FMUL.FTZ R226, R22, UR8 ;  /* 0x0000000816e27c20 */ /* 0x000fe20008410000 */
[----:B------:R-:W-:Y:S01]  /*9500*/  VIADD R208, R209, 0x8 ;  /* 0x00000008d1d07836 */ /* 0x000fe20000000000 */
[----:B------:R-:W-:Y:S01]  /*9510*/  IABS R209, R209 ;  /* 0x000000d100d17213 */ /* 0x000fe20000000000 */
[----:B------:R-:W-:Y:S01]  /*9520*/  FMUL.FTZ R214, R23, UR8 ;  /* 0x0000000817d67c20 */ /* 0x000fe20008410000 */
[----:B------:R-:W-:Y:S01]  /*9530*/  FMUL.FTZ R213, R21, UR8 ;  /* 0x0000000815d57c20 */ /* 0x000fe20008410000 */
[----:B------:R-:W-:Y:S04]  /*9540*/  FMUL.FTZ R215, R20, UR8 ;  /* 0x0000000814d77c20 */ /* 0x000fe80008410000 */
[----:B------:R-:W-:Y:S01]  /*9550*/  MUFU.TANH R194, R167 ;  /* 0x000000a700c27308 */ /* 0x000fe20000002400 */
[----:B------:R-:W-:Y:S01]  /*9560*/  I2FP.F32.S32 R209, R209 ;  /* 0x000000d100d17245 */ /* 0x000fe20000201400 */
[----:B------:R-:W-:Y:S01]  /*9570*/  FMUL.FTZ R212, R26, UR8 ;  /* 0x000000081ad47c20 */ /* 0x000fe20008410000 */
[----:B------:R-:W-:Y:S03]  /*9580*/  IABS R208, R208 ;  /* 0x000000d000d07213 */ /* 0x000fe60000000000 */
[----:B--2---:R-:W-:Y:S01]  /*9590*/  FFMA.FTZ R9, R209, -UR5, R206 ;  /* 0x80000005d1097c23 */ /* 0x004fe200080100ce */
[----:B------:R-:W-:Y:S03]  /*95a0*/  VIADD R206, R166, 0xfffffff8 ;  /* 0xfffffff8a6ce7836 */ /* 0x000fe60000000000 */
[----:B------:R1:W2:Y:S01]  /*95b0*/  MUFU.TANH R171, R210 ;  /* 0x000000d200ab7308 */ /* 0x0002a20000002400 */
[----:B------:R-:W-:Y:S01]  /*95c0*/  IABS R166, R166 ;  /* 0x000000a600a67213 */ /* 0x000fe20000000000 */
[----:B------:R-:W-:Y:S01]  /*95d0*/  FMUL.FTZ R209, R25, UR8 ;  /* 0x0000000819d17c20 */ /* 0x000fe20008410000 */
[----:B------:R-:W-:Y:S02]  /*95e0*/  I2FP.F32.S32 R208, R208 ;  /* 0x000000d000d07245 */ /* 0x000fe40000201400 */
[----:B------:R-:W-:Y:S05]  /*95f0*/  IABS R206, R206 ;  /* 0x000000ce00ce7213 */ /* 0x000fea0000000000 */
[----:B------:R3:W4:Y:S01]  /*9600*/  MUFU.TANH R199, R207 ;  /* 0x000000cf00c77308 */ /* 0x0007220000002400 */
[----:B------:R-:W-:Y:S01]  /*9610*/  FFMA.FTZ R10, R208, -UR5, R205 ;  /* 0x80000005d00a7c23 */ /* 0x000fe200080100cd */
[--C-:B------:R-:W-:Y:S01]  /*9620*/  IADD3 R205, PT, PT, R242, -0x9, -R3.reuse ;  /* 0xfffffff7f2cd7810 */ /* 0x100fe20007ffe803 */
[----:B------:R-:W-:Y:S01]  /*9630*/  FMUL.FTZ R208, R13, UR8 ;  /* 0x000000080dd07c20 */ /* 0x000fe20008410000 */
[----:B------:R-:W-:Y:S02]  /*9640*/  I2FP.F32.S32 R206, R206 ;  /* 0x000000ce00ce7245 */ /* 0x000fe40000201400 */
[----:B------:R-:W-:Y:S04]  /*9650*/  IABS R205, R205 ;  /* 0x000000cd00cd7213 */ /* 0x000fe80000000000 */
[----:B------:R5:W-:Y:S01]  /*9660*/  MUFU.TANH R195, R208 ;  /* 0x000000d000c37308 */ /* 0x000be20000002400 */
[----:B-1----:R-:W-:Y:S02]  /*9670*/  IMAD.IADD R210, R234, 0x1, -R3 ;  /* 0x00000001ead27824 */ /* 0x002fe400078e0a03 */
[----:B--2---:R-:W-:Y:S01]  /*9680*/  FFMA.FTZ R171, R206, -UR5, R171 ;  /* 0x80000005ceab7c23 */ /* 0x004fe200080100ab */
[--C-:B------:R-:W-:Y:S06]  /*9690*/  IADD3 R206, PT, PT, R242, -0x11, -R3.reuse ;  /* 0xffffffeff2ce7810 */ /* 0x100fec0007ffe803 */
[----:B------:R-:W1:Y:S01]  /*96a0*/  MUFU.TANH R168, R168 ;  /* 0x000000a800a87308 */ /* 0x000e620000002400 */
[----:B------:R-:W-:Y:S02]  /*96b0*/  IABS R206, R206 ;  /* 0x000000ce00ce7213 */ /* 0x000fe40000000000 */
[----:B---3--:R-:W-:Y:S01]  /*96c0*/  IABS R207, R210 ;  /* 0x000000d200cf7213 */ /* 0x008fe20000000000 */
[----:B------:R-:W-:Y:S03]  /*96d0*/  FMUL.FTZ R210, R12, UR8 ;  /* 0x000000080cd27c20 */ /* 0x000fe60008410000 */
[----:B------:R-:W-:Y:S03]  /*96e0*/  I2FP.F32.S32 R207, R207 ;  /* 0x000000cf00cf7245 */ /* 0x000fe60000201400 */
[----:B------:R-:W-:Y:S01]  /*96f0*/  MUFU.TANH R252, R252 ;  /* 0x000000fc00fc7308 */ /* 0x000fe20000002400 */
[----:B-----5:R-:W-:Y:S02]  /*9700*/  I2FP.F32.S32 R208, R205 ;  /* 0x000000cd00d07245 */ /* 0x020fe40000201400 */
[----:B------:R-:W-:Y:S01]  /*9710*/  I2FP.F32.S32 R205, R166 ;  /* 0x000000a600cd7245 */ /* 0x000fe20000201400 */
[----:B------:R-:W-:Y:S01]  /*9720*/  FFMA.FTZ R190, R207, -UR5, R190 ;  /* 0x80000005cfbe7c23 */ /* 0x000fe200080100be */
[----:B------:R-:W-:Y:S01]  /*9730*/  IADD3 R207, PT, PT, R234, -0x9, -R3 ;  /* 0xfffffff7eacf7810 */ /* 0x000fe20007ffe803 */
[----:B----4-:R-:W-:Y:S04]  /*9740*/  FFMA.FTZ R199, R208, -UR5, R199 ;  /* 0x80000005d0c77c23 */ /* 0x010fe800080100c7 */
[----:B------:R2:W3:Y:S01]  /*9750*/  MUFU.TANH R198, R211 ;  /* 0x000000d300c67308 */ /* 0x0004e20000002400 */
[C---:B------:R-:W-:Y:S01]  /*9760*/  FFMA.FTZ R11, R205.reuse, -UR5, R165 ;  /* 0x80000005cd0b7c23 */ /* 0x040fe200080100a5 */
[----:B------:R-:W-:Y:S01]  /*9770*/  IABS R207, R207 ;  /* 0x000000cf00cf7213 */ /* 0x000fe20000000000 */
[----:B------:R4:W5:Y:S01]  /*9780*/  LDSM.16.M88.4 R164, [R2+0xf800] ;  /* 0x00f8000002a4783b */ /* 0x0009620000000200 */
[----:B------:R-:W-:Y:S04]  /*9790*/  DEPBAR.LE SB0, 0x0 ;  /* 0x000080000000791a */ /* 0x000fe80000000000 */
[----:B------:R-:W-:Y:S01]  /*97a0*/  I2FP.F32.S32 R207, R207 ;  /* 0x000000cf00cf7245 */ /* 0x000fe20000201400 */
[----:B------:R-:W-:Y:S01]  /*97b0*/  BAR.SYNC.DEFER_BLOCKING 0x0 ;  /* 0x0000000000007b1d */ /* 0x000fe20000010000 */
[----:B-1----:R-:W-:Y:S01]  /*97c0*/  FFMA.FTZ R13, R205, -UR5, R168 ;  /* 0x80000005cd0d7c23 */ /* 0x002fe200080100a8 */
[--C-:B------:R-:W-:Y:S02]  /*97d0*/  IADD3 R205, PT, PT, R234, -0x11, -R3.reuse ;  /* 0xffffffefeacd7810 */ /* 0x100fe40007ffe803 */
[--C-:B------:R-:W-:Y:S02]  /*97e0*/  IADD3 R168, PT, PT, R242, -0x10, -R3.reuse ;  /* 0xfffffff0f2a87810 */ /* 0x100fe40007ffe803 */
[----:B------:R-:W1:Y:S01]  /*97f0*/  MUFU.TANH R197, R210 ;  /* 0x000000d200c57308 */ /* 0x000e620000002400 */
[----:B------:R-:W-:Y:S02]  /*9800*/  IABS R205, R205 ;  /* 0x000000cd00cd7213 */ /* 0x000fe40000000000 */
[----:B------:R-:W-:Y:S01]  /*9810*/  IABS R168, R168 ;  /* 0x000000a800a87213 */ /* 0x000fe20000000000 */
[----:B--2---:R-:W-:Y:S01]  /*9820*/  FMUL.FTZ R211, R24, UR8 ;  /* 0x0000000818d37c20 */ /* 0x004fe20008410000 */
[----:B------:R-:W-:Y:S01]  /*9830*/  I2FP.F32.S32 R205, R205 ;  /* 0x000000cd00cd7245 */ /* 0x000fe20000201400 */
[----:B---3--:R-:W-:Y:S01]  /*9840*/  FFMA.FTZ R198, R207, -UR5, R198 ;  /* 0x80000005cfc67c23 */ /* 0x008fe200080100c6 */
[----:B------:R-:W-:Y:S03]  /*9850*/  I2FP.F32.S32 R168, R168 ;  /* 0x000000a800a87245 */ /* 0x000fe60000201400 */
[----:B------:R-:W2:Y:S01]  /*9860*/  MUFU.TANH R250, R250 ;  /* 0x000000fa00fa7308 */ /* 0x000ea20000002400 */
[C-C-:B------:R-:W-:Y:S01]  /*9870*/  IADD3 R207, PT, PT, R234.reuse, -0x10, -R3.reuse ;  /* 0xfffffff0eacf7810 */ /* 0x140fe20007ffe803 */
[----:B------:R-:W-:Y:S01]  /*9880*/  FFMA.FTZ R252, R205, -UR5, R252 ;  /* 0x80000005cdfc7c23 */ /* 0x000fe200080100fc */
[--C-:B------:R-:W-:Y:S02]  /*9890*/  IADD3 R205, PT, PT, R234, -0x18, -R3.reuse ;  /* 0xffffffe8eacd7810 */ /* 0x100fe40007ffe803 */
[----:B----4-:R-:W-:Y:S02]  /*98a0*/  I2FP.F32.S32 R2, R206 ;  /* 0x000000ce00027245 */ /* 0x010fe40000201400 */
[----:B------:R-:W-:Y:S03]  /*98b0*/  IADD3 R206, PT, PT, R242, -0x18, -R3 ;  /* 0xffffffe8f2ce7810 */ /* 0x000fe60007ffe803 */
[----:B------:R-:W3:Y:S01]  /*98c0*/  MUFU.TANH R251, R251 ;  /* 0x000000fb00fb7308 */ /* 0x000ee20000002400 */
[----:B------:R-:W-:Y:S01]  /*98d0*/  IABS R205, R205 ;  /* 0x000000cd00cd7213 */ /* 0x000fe20000000000 */
[----:B-1----:R-:W-:Y:S01]  /*98e0*/  FFMA.FTZ R197, R168, -UR5, R197 ;  /* 0x80000005a8c57c23 */ /* 0x002fe200080100c5 */
[----:B------:R-:W-:Y:S01]  /*98f0*/  IADD3 R168, PT, PT, R234, -0x19, -R3 ;  /* 0xffffffe7eaa87810 */ /* 0x000fe20007ffe803 */
[----:B------:R-:W-:Y:S01]  /*9900*/  FFMA.FTZ R195, R2, -UR5, R195 ;  /* 0x8000000502c37c23 */ /* 0x000fe200080100c3 */
[----:B------:R-:W-:Y:S01]  /*9910*/  IABS R206, R206 ;  /* 0x000000ce00ce7213 */ /* 0x000fe20000000000 */
[----:B------:R-:W-:Y:S01]  /*9920*/  FMUL.FTZ R210, R27, UR8 ;  /* 0x000000081bd27c20 */ /* 0x000fe20008410000 */
[----:B------:R-:W-:Y:S03]  /*9930*/  I2FP.F32.S32 R205, R205 ;  /* 0x000000cd00cd7245 */ /* 0x000fe60000201400 */
[----:B------:R-:W1:Y:S01]  /*9940*/  MUFU.TANH R248, R248 ;  /* 0x000000f800f87308 */ /* 0x000e620000002400 */
[----:B------:R-:W-:Y:S02]  /*9950*/  IABS R168, R168 ;  /* 0x000000a800a87213 */ /* 0x000fe40000000000 */
[----:B------:R-:W-:Y:S01]  /*9960*/  I2FP.F32.S32 R206, R206 ;  /* 0x000000ce00ce7245 */ /* 0x000fe20000201400 */
[C---:B-----5:R-:W-:Y:S06]  /*9970*/  HMMA.16816.F32 R28, R200.reuse, R164, R28 ;  /* 0x000000a4c81c723c */ /* 0x060fec000000181c */
[----:B------:R-:W4:Y:S01]  /*9980*/  MUFU.TANH R249, R249 ;  /* 0x000000f900f97308 */ /* 0x000f220000002400 */
[--C-:B------:R-:W-:Y:S01]  /*9990*/  IADD3 R2, PT, PT, R242, -0x19, -R3.reuse ;  /* 0xffffffe7f2027810 */ /* 0x100fe20007ffe803 */
[----:B--2---:R-:W-:Y:S01]  /*99a0*/  FFMA.FTZ R250, R205, -UR5, R250 ;  /* 0x80000005cdfa7c23 */ /* 0x004fe200080100fa */
[----:B------:R-:W-:Y:S01]  /*99b0*/  IADD3 R205, PT, PT, R234, -0x20, -R3 ;  /* 0xffffffe0eacd7810 */ /* 0x000fe20007ffe803 */
[----:B------:R-:W-:Y:S03]  /*99c0*/  HMMA.16816.F32 R32, R200, R166, R32 ;  /* 0x000000a6c820723c */ /* 0x000fe60000001820 */
[----:B------:R-:W-:Y:S03]  /*99d0*/  I2FP.F32.S32 R165, R168 ;  /* 0x000000a800a57245 */ /* 0x000fe60000201400 */
[----:B------:R-:W2:Y:S01]  /*99e0*/  MUFU.TANH R226, R226 ;  /* 0x000000e200e27308 */ /* 0x000ea20000002400 */
[----:B------:R-:W-:Y:S01]  /*99f0*/  IABS R2, R2 ;  /* 0x0000000200027213 */ /* 0x000fe20000000000 */
[----:B---3--:R-:W-:Y:S01]  /*9a00*/  FFMA.FTZ R251, R206, -UR5, R251 ;  /* 0x80000005cefb7c23 */ /* 0x008fe200080100fb */
[--C-:B------:R-:W-:Y:S01]  /*9a10*/  IADD3 R206, PT, PT, R242, -0x28, -R3.reuse ;  /* 0xffffffd8f2ce7810 */ /* 0x100fe20007ffe803 */
[----:B-1----:R-:W-:Y:S01]  /*9a20*/  FFMA.FTZ R248, R165, -UR5, R248 ;  /* 0x80000005a5f87c23 */ /* 0x002fe200080100f8 */
[----:B------:R-:W-:Y:S02]  /*9a30*/  IABS R205, R205 ;  /* 0x000000cd00cd7213 */ /* 0x000fe40000000000 */
[----:B------:R-:W-:Y:S03]  /*9a40*/  I2FP.F32.S32 R2, R2 ;  /* 0x0000000200027245 */ /* 0x000fe60000201400 */
[----:B------:R-:W1:Y:S01]  /*9a50*/  MUFU.TANH R211, R211 ;  /* 0x000000d300d37308 */ /* 0x000e620000002400 */
[----:B------:R-:W-:Y:S01]  /*9a60*/  IADD3 R165, PT, PT, R234, -0x21, -R3 ;  /* 0xffffffdfeaa57810 */ /* 0x000fe20007ffe803 */
[----:B------:R-:W-:Y:S01]  /*9a70*/  FMUL.FTZ R208, R28, UR8 ;  /* 0x000000081cd07c20 */ /* 0x000fe20008410000 */
[----:B------:R-:W-:Y:S01]  /*9a80*/  IABS R206, R206 ;  /* 0x000000ce00ce7213 */ /* 0x000fe20000000000 */
[----:B----4-:R-:W-:Y:S01]  /*9a90*/  FFMA.FTZ R249, R2, -UR5, R249 ;  /* 0x8000000502f97c23 */ /* 0x010fe200080100f9 */
[----:B------:R-:W-:Y:S01]  /*9aa0*/  I2FP.F32.S32 R205, R205 ;  /* 0x000000cd00cd7245 */ /* 0x000fe20000201400 */
[----:B------:R-:W-:Y:S01]  /*9ab0*/  FMUL.FTZ R167, R31, UR8 ;  /* 0x000000081fa77c20 */ /* 0x000fe20008410000 */
[----:B------:R-:W-:Y:S03]  /*9ac0*/  IABS R165, R165 ;  /* 0x000000a500a57213 */ /* 0x000fe60000000000 */
[----:B------:R-:W3:Y:S01]  /*9ad0*/  MUFU.TANH R214, R214 ;  /* 0x000000d600d67308 */ /* 0x000ee20000002400 */
[----:B------:R-:W-:Y:S01]  /*9ae0*/  I2FP.F32.S32 R206, R206 ;  /* 0x000000ce00ce7245 */ /* 0x000fe20000201400 */
[----:B--2---:R-:W-:Y:S01]  /*9af0*/  FFMA.FTZ R226, R205, -UR5, R226 ;  /* 0x80000005cde27c23 */ /* 0x004fe200080100e2 */
[--C-:B------:R-:W-:Y:S01]  /*9b00*/  IADD3 R2, PT, PT, R242, -0x21, -R3.reuse ;  /* 0xffffffdff2027810 */ /* 0x100fe20007ffe803 */
[----:B------:R-:W-:Y:S01]  /*9b10*/  FMUL.FTZ R32, R32, UR8 ;  /* 0x0000000820207c20 */ /* 0x000fe20008410000 */
[--C-:B------:R-:W-:Y:S01]  /*9b20*/  IADD3 R168, PT, PT, R242, -0x20, -R3.reuse ;  /* 0xffffffe0f2a87810 */ /* 0x100fe20007ffe803 */
[----:B------:R-:W-:Y:S01]  /*9b30*/  FMUL.FTZ R33, R33, UR8 ;  /* 0x0000000821217c20 */ /* 0x000fe20008410000 */
[----:B------:R-:W-:Y:S03]  /*9b40*/  IADD3 R205, PT, PT, R234, -0x28, -R3 ;  /* 0xffffffd8eacd7810 */ /* 0x000fe60007ffe803 */
[----:B------:R-:W2:Y:S01]  /*9b50*/  MUFU.TANH R213, R213 ;  /* 0x000000d500d57308 */ /* 0x000ea20000002400 */
[----:B------:R-:W-:Y:S01]  /*9b60*/  I2FP.F32.S32 R165, R165 ;  /* 0x000000a500a57245 */ /* 0x000fe20000201400 */
[----:B-1----:R-:W-:Y:S01]  /*9b70*/  FFMA.FTZ R211, R206, -UR5, R211 ;  /* 0x80000005ced37c23 */ /* 0x002fe200080100d3 */
[----:B------:R-:W-:Y:S01]  /*9b80*/  IABS R2, R2 ;  /* 0x0000000200027213 */ /* 0x000fe20000000000 */
[----:B------:R-:W-:Y:S01]  /*9b90*/  FMUL.FTZ R35, R35, UR8 ;  /* 0x0000000823237c20 */ /* 0x000fe20008410000 */
[----:B------:R-:W-:Y:S02]  /*9ba0*/  IABS R207, R207 ;  /* 0x000000cf00cf7213 */ /* 0x000fe40000000000 */
[----:B------:R-:W-:Y:S03]  /*9bb0*/  IABS R168, R168 ;  /* 0x000000a800a87213 */ /* 0x000fe60000000000 */
[----:B------:R-:W1:Y:S01]  /*9bc0*/  MUFU.TANH R215, R215 ;  /* 0x000000d700d77308 */ /* 0x000e620000002400 */
[----:B------:R-:W-:Y:S01]  /*9bd0*/  IABS R205, R205 ;  /* 0x000000cd00cd7213 */ /* 0x000fe20000000000 */
[----:B---3--:R-:W-:Y:S01]  /*9be0*/  FFMA.FTZ R214, R165, -UR5, R214 ;  /* 0x80000005a5d67c23 */ /* 0x008fe200080100d6 */
[----:B------:R-:W-:Y:S02]  /*9bf0*/  I2FP.F32.S32 R2, R2 ;  /* 0x0000000200027245 */ /* 0x000fe40000201400 */
[----:B------:R-:W-:Y:S02]  /*9c00*/  IADD3 R165, PT, PT, R234, -0x29, -R3 ;  /* 0xffffffd7eaa57810 */ /* 0x000fe40007ffe803 */
[----:B------:R-:W-:Y:S03]  /*9c10*/  I2FP.F32.S32 R207, R207 ;  /* 0x000000cf00cf7245 */ /* 0x000fe60000201400 */
[----:B------:R-:W3:Y:S01]  /*9c20*/  MUFU.TANH R212, R212 ;  /* 0x000000d400d47308 */ /* 0x000ee20000002400 */
[----:B------:R-:W-:Y:S01]  /*9c30*/  I2FP.F32.S32 R168, R168 ;  /* 0x000000a800a87245 */ /* 0x000fe20000201400 */
[----:B--2---:R-:W-:Y:S01]  /*9c40*/  FFMA.FTZ R213, R2, -UR5, R213 ;  /* 0x8000000502d57c23 */ /* 0x004fe200080100d5 */
[----:B------:R-:W-:Y:S01]  /*9c50*/  I2FP.F32.S32 R205, R205 ;  /* 0x000000cd00cd7245 */ /* 0x000fe20000201400 */
[----:B------:R-:W-:Y:S01]  /*9c60*/  FFMA.FTZ R194, R207, -UR5, R194 ;  /* 0x80000005cfc27c23 */ /* 0x000fe200080100c2 */
[C-C-:B------:R-:W-:Y:S01]  /*9c70*/  IADD3 R166, PT, PT, R242.reuse, -0x29, -R3.reuse ;  /* 0xffffffd7f2a67810 */ /* 0x140fe20007ffe803 */
[----:B------:R-:W-:Y:S01]  /*9c80*/  FMUL.FTZ R207, R29, UR8 ;  /* 0x000000081dcf7c20 */ /* 0x000fe20008410000 */
[----:B------:R-:W-:Y:S03]  /*9c90*/  IABS R165, R165 ;  /* 0x000000a500a57213 */ /* 0x000fe60000000000 */
[----:B------:R-:W2:Y:S01]  /*9ca0*/  MUFU.TANH R210, R210 ;  /* 0x000000d200d27308 */ /* 0x000ea20000002400 */
[----:B------:R-:W-:Y:S01]  /*9cb0*/  IADD3 R2, PT, PT, R242, -0x30, -R3 ;  /* 0xffffffd0f2027810 */ /* 0x000fe20007ffe803 */
[----:B-1----:R-:W-:Y:S01]  /*9cc0*/  FFMA.FTZ R215, R168, -UR5, R215 ;  /* 0x80000005a8d77c23 */ /* 0x002fe200080100d7 */
[----:B------:R-:W-:Y:S01]  /*9cd0*/  IABS R166, R166 ;  /* 0x000000a600a67213 */ /* 0x000fe20000000000 */
[----:B------:R-:W-:Y:S01]  /*9ce0*/  FMUL.FTZ R168, R30, UR8 ;  /* 0x000000081ea87c20 */ /* 0x000fe20008410000 */
[----:B------:R-:W-:Y:S02]  /*9cf0*/  I2FP.F32.S32 R165, R165 ;  /* 0x000000a500a57245 */ /* 0x000fe40000201400 */
[----:B------:R-:W-:Y:S03]  /*9d00*/  IABS R2, R2 ;  /* 0x0000000200027213 */ /* 0x000fe60000000000 */
[----:B------:R1:W-:Y:S01]  /*9d10*/  MUFU.TANH R206, R32 ;  /* 0x0000002000ce7308 */ /* 0x0003e20000002400 */
[----:B------:R-:W-:Y:S01]  /*9d20*/  I2FP.F32.S32 R166, R166 ;  /* 0x000000a600a67245 */ /* 0x000fe20000201400 */
[----:B---3--:R-:W-:Y:S01]  /*9d30*/  FFMA.FTZ R212, R205, -UR5, R212 ;  /* 0x80000005cdd47c23 */ /* 0x008fe200080100d4 */
[C-C-:B------:R-:W-:Y:S04]  /*9d40*/  IADD3 R205, PT, PT, R234.reuse, -0x30, -R3.reuse ;  /* 0xffffffd0eacd7810 */ /* 0x140fe80007ffe803 */
[----:B------:R-:W-:Y:S03]  /*9d50*/  IABS R205, R205 ;  /* 0x000000cd00cd7213 */ /* 0x000fe60000000000 */
[----:B------:R-:W3:Y:S01]  /*9d60*/  MUFU.TANH R209, R209 ;  /* 0x000000d100d17308 */ /* 0x000ee20000002400 */
[----:B--2---:R-:W-:Y:S01]  /*9d70*/  FFMA.FTZ R210, R165, -UR5, R210 ;  /* 0x80000005a5d27c23 */ /* 0x004fe200080100d2 */
[----:B------:R-:W-:Y:S02]  /*9d80*/  I2FP.F32.S32 R165, R2 ;  /* 0x0000000200a57245 */ /* 0x000fe40000201400 */
[----:B------:R-:W-:Y:S06]  /*9d90*/  IADD3 R2, PT, PT, R234, -0x31, -R3 ;  /* 0xffffffcfea027810 */ /* 0x000fec0007ffe803 */
[----:B------:R-:W2:Y:S01]  /*9da0*/  MUFU.TANH R208, R208 ;  /* 0x000000d000d07308 */ /* 0x000ea20000002400 */
[----:B------:R-:W-:Y:S02]  /*9db0*/  IABS R2, R2 ;  /* 0x0000000200027213 */ /* 0x000fe40000000000 */
[----:B-1----:R-:W-:Y:S02]  /*9dc0*/  I2FP.F32.S32 R32, R205 ;  /* 0x000000cd00207245 */ /* 0x002fe40000201400 */
[----:B------:R-:W-:Y:S05]  /*9dd0*/  I2FP.F32.S32 R2, R2 ;  /* 0x0000000200027245 */ /* 0x000fea0000201400 */
[----:B------:R-:W1:Y:S01]  /*9de0*/  MUFU.TANH R167, R167 ;  /* 0x000000a700a77308 */ /* 0x000e620000002400 */
[----:B---3--:R-:W-:Y:S01]  /*9df0*/  FFMA.FTZ R209, R166, -UR5, R209 ;  /* 0x80000005a6d17c23 */ /* 0x008fe200080100d1 */
[----:B------:R-:W-:Y:S01]  /*9e00*/  FMUL.FTZ R166, R34, UR8 ;  /* 0x0000000822a67c20 */ /* 0x000fe20008410000 */
[C-C-:B------:R-:W-:Y:S04]  /*9e10*/  IADD3 R34, PT, PT, R242.reuse, -0x31, -R3.reuse ;  /* 0xffffffcff2227810 */ /* 0x140fe80007ffe803 */
[----:B------:R-:W-:Y:S03]  /*9e20*/  IABS R34, R34 ;  /* 0x0000002200227213 */ /* 0x000fe60000000000 */
[----:B------:R-:W3:Y:S01]  /*9e30*/  MUFU.TANH R207, R207 ;  /* 0x000000cf00cf7308 */ /* 0x000ee20000002400 */
[----:B--2---:R-:W-:Y:S01]  /*9e40*/  FFMA.FTZ R208, R165, -UR5, R208 ;  /* 0x80000005a5d07c23 */ /* 0x004fe200080100d0 */
[----:B------:R-:W-:Y:S02]  /*9e50*/  IADD3 R165, PT, PT, R242, -0x38, -R3 ;  /* 0xffffffc8f2a57810 */ /* 0x000fe40007ffe803 */
[----:B------:R-:W-:Y:S02]  /*9e60*/  I2FP.F32.S32 R34, R34 ;  /* 0x0000002200227245 */ /* 0x000fe40000201400 */
[----:B------:R-:W-:Y:S04]  /*9e70*/  IABS R165, R165 ;  /* 0x000000a500a57213 */ /* 0x000fe80000000000 */
[----:B------:R-:W2:Y:S01]  /*9e80*/  MUFU.TANH R168, R168 ;  /* 0x000000a800a87308 */ /* 0x000ea20000002400 */
[----:B-1----:R-:W-:Y:S01]  /*9e90*/  FFMA.FTZ R167, R2, -UR5, R167 ;  /* 0x8000000502a77c23 */ /* 0x002fe200080100a7 */
[----:B------:R-:W-:Y:S02]  /*9ea0*/  IADD3 R2, PT, PT, R234, -0x38, -R3 ;  /* 0xffffffc8ea027810 */ /* 0x000fe40007ffe803 */
[----:B------:R-:W-:Y:S06]  /*9eb0*/  I2FP.F32.S32 R165, R165 ;  /* 0x000000a500a57245 */ /* 0x000fec0000201400 */
[----:B------:R1:W-:Y:S01]  /*9ec0*/  MUFU.TANH R205, R33 ;  /* 0x0000002100cd7308 */ /* 0x0003e20000002400 */
[----:B------:R-:W-:Y:S01]  /*9ed0*/  FFMA.FTZ R206, R165, -UR5, R206 ;  /* 0x80000005a5ce7c23 */ /* 0x000fe200080100ce */
[----:B---3--:R-:W-:Y:S01]  /*9ee0*/  FFMA.FTZ R207, R34, -UR5, R207 ;  /* 0x8000000522cf7c23 */ /* 0x008fe200080100cf */
[--C-:B------:R-:W-:Y:S04]  /*9ef0*/  IADD3 R34, PT, PT, R234, -0x39, -R3.reuse ;  /* 0xffffffc7ea227810 */ /* 0x100fe80007ffe803 */
[----:B------:R-:W-:Y:S03]  /*9f00*/  IABS R34, R34 ;  /* 0x0000002200227213 */ /* 0x000fe60000000000 */
[----:B------:R-:W3:Y:S01]  /*9f10*/  MUFU.TANH R166, R166 ;  /* 0x000000a600a67308 */ /* 0x000ee20000002400 */
[----:B--2---:R-:W-:Y:S01]  /*9f20*/  FFMA.FTZ R168, R32, -UR5, R168 ;  /* 0x8000000520a87c23 */ /* 0x004fe200080100a8 */
[----:B------:R-:W-:Y:S02]  /*9f30*/  IADD3 R32, PT, PT, R242, -0x39, -R3 ;  /* 0xffffffc7f2207810 */ /* 0x000fe40007ffe803 */
[----:B------:R-:W-:Y:S02]  /*9f40*/  IABS R3, R2 ;  /* 0x0000000200037213 */ /* 0x000fe40000000000 */
[----:B------:R-:W-:Y:S04]  /*9f50*/  FMNMX3.FTZ R2, R169, R13, R9, !PT ;  /* 0x0000000da9027276 */ /* 0x000fe80007810009 */
[----:B------:R-:W2:Y:S01]  /*9f60*/  MUFU.TANH R165, R35 ;  /* 0x0000002300a57308 */ /* 0x000ea20000002400 */
[----:B------:R-:W-:Y:S02]  /*9f70*/  I2FP.F32.S32 R3, R3 ;  /* 0x0000000300037245 */ /* 0x000fe40000201400 */
[----:B-1----:R-:W-:Y:S02]  /*9f80*/  FMNMX3.FTZ R33, R0, R190, R10, !PT ;  /* 0x000000be00217276 */ /* 0x002fe4000781000a */
[----:B------:R-:W-:Y:S02]  /*9f90*/  FMNMX3.FTZ R2, R2, R171, R199, !PT ;  /* 0x000000ab02027276 */ /* 0x000fe400078100c7 */
[----:B------:R-:W-:Y:S02]  /*9fa0*/  FMNMX3.FTZ R33, R33, R11, R198, !PT ;  /* 0x0000000b21217276 */ /* 0x000fe400078100c6 */
[----:B------:R-:W-:Y:S01]  /*9fb0*/  FMNMX3.FTZ R2, R2, R197, R195, !PT ;  /* 0x000000c502027276 */ /* 0x000fe200078100c3 */
[----:B---3--:R-:W-:Y:S01]  /*9fc0*/  FFMA.FTZ R166, R3, -UR5, R166 ;  /* 0x8000000503a67c23 */ /* 0x008fe200080100a6 */
[----:B------:R-:W-:Y:S02]  /*9fd0*/  FMNMX3.FTZ R33, R33, R194, R252, !PT ;  /* 0x000000c221217276 */ /* 0x000fe400078100fc */
[----:B------:R-:W-:Y:S02]  /*9fe0*/  FMNMX3.FTZ R2, R2, R251, R249, !PT ;  /* 0x000000fb02027276 */ /* 0x000fe400078100f9 */
[----:B------:R-:W-:Y:S02]  /*9ff0*/  FMNMX3.FTZ R33, R33, R250, R248, !PT ;  /* 0x000000fa21217276 */ /* 0x000fe400078100f8 */
[----:B------:R-:W-:Y:S02]  /*a000*/  IABS R32, R32 ;  /* 0x0000002000207213 */ /* 0x000fe40000000000 */
[----:B------:R-:W-:Y:S02]  /*a010*/  FMNMX3.FTZ R2, R2, R215, R213, !PT ;  /* 0x000000d702027276 */ /* 0x000fe400078100d5 */
[----:B------:R-:W-:Y:S02]  /*a020*/  FMNMX3.FTZ R33, R33, R226, R214, !PT ;  /* 0x000000e221217276 */ /* 0x000fe400078100d6 */
[----:B------:R-:W-:Y:S02]  /*a030*/  I2FP.F32.S32 R32, R32 ;  /* 0x0000002000207245 */ /* 0x000fe40000201400 */
[----:B------:R-:W-:Y:S02]  /*a040*/  I2FP.F32.S32 R4, R34 ;  /* 0x0000002200047245 */ /* 0x000fe40000201400 */
[----:B------:R-:W-:Y:S01]  /*a050*/  FMNMX3.FTZ R3, R2, R211, R209, !PT ;  /* 0x000000d302037276 */ /* 0x000fe200078100d1 */
[----:B------:R-:W-:Y:S01]  /*a060*/  FFMA.FTZ R205, R32, -UR5, R205 ;  /* 0x8000000520cd7c23 */ /* 0x000fe200080100cd */
[----:B------:R-:W-:Y:S01]  /*a070*/  FMNMX3.FTZ R2, R33, R212, R210, !PT ;  /* 0x000000d421027276 */ /* 0x000fe200078100d2 */
[----:B--2---:R-:W-:Y:S01]  /*a080*/  FFMA.FTZ R165, R4, -UR5, R165 ;  /* 0x8000000504a57c23 */ /* 0x004fe200080100a5 */
[----:B------:R-:W-:Y:S02]  /*a090*/  FMNMX3.FTZ R3, R3, R208, R207, !PT ;  /* 0x000000d003037276 */ /* 0x000fe400078100cf */
[----:B------:R-:W-:Y:S02]  /*a0a0*/  FMNMX3.FTZ R2, R2, R168, R167, !PT ;  /* 0x000000a802027276 */ /* 0x000fe400078100a7 */
[----:B------:R-:W-:Y:S02]  /*a0b0*/  FMNMX3.FTZ R32, R3, R206, R205, !PT ;  /* 0x000000ce03207276 */ /* 0x000fe400078100cd */
[----:B------:R-:W-:Y:S01]  /*a0c0*/  FMNMX3.FTZ R7, R2, R166, R165, !PT ;  /* 0x000000a602077276 */ /* 0x000fe200078100a5 */
[----:B------:R-:W-:Y:S06]  /*a0d0*/  BRA.U.ANY UP0, `(.L_x_1112) ;  /* 0xffffffd500f47547 */ /* 0x000fec000b93ffff */
.L_x_1111:
[----:B-1----:R-:W1:Y:S01]  /*a0e0*/  SHFL.BFLY PT, R3, R32, 0x2, 0x1f ;  /* 0x0c401f0020037f89 */ /* 0x002e6200000e0000 */
[----:B------:R-:W-:Y:S01]  /*a0f0*/  IADD3 R184, PT, PT, R223, 0x10040, RZ ;  /* 0x00010040dfb87810 */ /* 0x000fe20007ffe0ff */
[----:B------:R-:W-:Y:S01]  /*a100*/  UISETP.GT.AND UP0, UPT, UR11, URZ, UPT ;  /* 0x000000ff0b00728c */ /* 0x000fe2000bf04270 */
[----:B------:R-:W-:Y:S05]  /*a110*/  @P0 IADD3 R184, PT, PT, R244, -0x40, RZ ;  /* 0xffffffc0f4b80810 */ /* 0x000fea0007ffe0ff */
[----:B------:R-:W2:Y:S01]  /*a120*/  SHFL.BFLY PT, R2, R7, 0x2, 0x1f ;  /* 0x0c401f0007027f89 */ /* 0x000ea200000e0000 */
[----:B------:R-:W-:Y:S01]  /*a130*/  UIADD3 UR7, UPT, UPT, UR11, -0x1, URZ ;  /* 0xffffffff0b077890 */ /* 0x000fe2000fffe0ff */
[----:B------:R-:W-:Y:S06]  /*a140*/  IADD3 R185, PT, PT, R217, R184, RZ ;  /* 0x000000b8d9b97210 */ /* 0x000fec0007ffe0ff */
[----:B------:R-:W-:Y:S01]  /*a150*/  LDSM.16.MT88.4 R20, [R222+0x10000] ;  /* 0x01000000de14783b */ /* 0x000fe20000004200 */
[----:B------:R-:W-:Y:S07]  /*a160*/  UMOV UR11, UR7 ;  /* 0x00000007000b7c82 */ /* 0x000fee0008000000 */
[----:B------:R-:W-:Y:S08]  /*a170*/  LDSM.16.MT88.4 R28, [R184] ;  /* 0x00000000b81c783b */ /* 0x000ff00000004200 */
[----:B------:R-:W-:Y:S08]  /*a180*/  LDSM.16.MT88.4 R172, [R184+0x4800] ;  /* 0x00480000b8ac783b */ /* 0x000ff00000004200 */
        /* <DEDUP_REMOVED lines=13> */
[C---:B------:R-:W-:Y:S01]  /*a260*/  FSETP.NEU.FTZ.AND P2, PT, R3.reuse, -INF , PT ;  /* 0xff8000000300780b */ /* 0x040fe20003f5d000 */
[----:B------:R-:W-:Y:S01]  /*a270*/  FADD.FTZ R4, -R3, R0 ;  /* 0x0000000003047221 */ /* 0x000fe20000010100 */
[----:B------:R-:W-:Y:S01]  /*a280*/  FMUL.FTZ R2, R5, UR4 ;  /* 0x0000000405027c20 */ /* 0x000fe20008410000 */
[--C-:B------:R-:W-:Y:S01]  /*a290*/  FFMA.FTZ R193, R13, UR4, -R170.reuse ;  /* 0x000000040dc17c23 */ /* 0x100fe200080108aa */
[----:B------:R-:W-:Y:S01]  /*a2a0*/  FSEL R169, R169, RZ, P2 ;  /* 0x000000ffa9a97208 */ /* 0x000fe20001000000 */
[----:B------:R-:W1:Y:S01]  /*a2b0*/  LDSM.16.MT88.4 R12, [R223+0x10000] ;  /* 0x01000000df0c783b */ /* 0x000e620000004200 */
[----:B------:R-:W-:Y:S01]  /*a2c0*/  FMUL.FTZ R0, R4, UR4 ;  /* 0x0000000404007c20 */ /* 0x000fe20008410000 */
[--C-:B------:R-:W-:Y:S01]  /*a2d0*/  FFMA.FTZ R192, R9, UR4, -R170.reuse ;  /* 0x0000000409c07c23 */ /* 0x100fe200080108aa */
[--C-:B------:R-:W-:Y:S01]  /*a2e0*/  FFMA.FTZ R189, R199, UR4, -R170.reuse ;  /* 0x00000004c7bd7c23 */ /* 0x100fe200080108aa */
[--C-:B------:R-:W-:Y:S01]  /*a2f0*/  FFMA.FTZ R191, R190, UR4, -R169.reuse ;  /* 0x00000004bebf7c23 */ /* 0x100fe200080108a9 */
[--C-:B------:R-:W-:Y:S01]  /*a300*/  FFMA.FTZ R188, R10, UR4, -R169.reuse ;  /* 0x000000040abc7c23 */ /* 0x100fe200080108a9 */
[--C-:B------:R-:W-:Y:S01]  /*a310*/  FFMA.FTZ R187, R11, UR4, -R169.reuse ;  /* 0x000000040bbb7c23 */ /* 0x100fe200080108a9 */
[--C-:B------:R-:W-:Y:S01]  /*a320*/  FFMA.FTZ R190, R171, UR4, -R170.reuse ;  /* 0x00000004abbe7c23 */ /* 0x100fe200080108aa */
[--C-:B------:R-:W-:Y:S01]  /*a330*/  FFMA.FTZ R186, R198, UR4, -R169.reuse ;  /* 0x00000004c6ba7c23 */ /* 0x100fe200080108a9 */
[----:B------:R-:W2:Y:S01]  /*a340*/  MUFU.EX2 R2, R2 ;  /* 0x0000000200027308 */ /* 0x000ea20000000800 */
[--C-:B------:R-:W-:Y:S01]  /*a350*/  FFMA.FTZ R199, R194, UR4, -R169.reuse ;  /* 0x00000004c2c77c23 */ /* 0x100fe200080108a9 */
[--C-:B------:R-:W-:Y:S01]  /*a360*/  FFMA.FTZ R202, R215, UR4, -R170.reuse ;  /* 0x00000004d7ca7c23 */ /* 0x100fe200080108aa */
[--C-:B------:R-:W-:Y:S07]  /*a370*/  FFMA.FTZ R213, R213, UR4, -R170.reuse ;  /* 0x00000004d5d57c23 */ /* 0x100fee00080108aa */
[----:B------:R-:W3:Y:S01]  /*a380*/  MUFU.EX2 R0, R0 ;  /* 0x0000000000007308 */ /* 0x000ee20000000800 */
[--C-:B------:R-:W-:Y:S01]  /*a390*/  FFMA.FTZ R204, R226, UR4, -R169.reuse ;  /* 0x00000004e2cc7c23 */ /* 0x100fe200080108a9 */
[--C-:B------:R-:W-:Y:S01]  /*a3a0*/  FFMA.FTZ R203, R214, UR4, -R169.reuse ;  /* 0x00000004d6cb7c23 */ /* 0x100fe200080108a9 */
[--C-:B------:R-:W-:Y:S07]  /*a3b0*/  FFMA.FTZ R214, R168, UR4, -R169.reuse ;  /* 0x00000004a8d67c23 */ /* 0x100fee00080108a9 */
[----:B------:R-:W-:Y:S01]  /*a3c0*/  MUFU.EX2 R193, R193 ;  /* 0x000000c100c17308 */ /* 0x000fe20000000800 */
[--C-:B------:R-:W-:Y:S01]  /*a3d0*/  FFMA.FTZ R196, R252, UR4, -R169.reuse ;  /* 0x00000004fcc47c23 */ /* 0x100fe200080108a9 */
[--C-:B------:R-:W-:Y:S01]  /*a3e0*/  FFMA.FTZ R200, R249, UR4, -R170.reuse ;  /* 0x00000004f9c87c23 */ /* 0x100fe200080108aa */
[--C-:B------:R-:W-:Y:S07]  /*a3f0*/  FFMA.FTZ R198, R250, UR4, -R169.reuse ;  /* 0x00000004fac67c23 */ /* 0x100fee00080108a9 */
[----:B------:R-:W4:Y:S01]  /*a400*/  MUFU.EX2 R192, R192 ;  /* 0x000000c000c07308 */ /* 0x000f220000000800 */
        /* <DEDUP_REMOVED lines=12> */
[----:B------:R-:W-:Y:S01]  /*a4d0*/  FMUL.FTZ R16, R2, R148 ;  /* 0x0000009402107220 */ /* 0x000fe20000410000 */
[----:B----4-:R-:W-:Y:S01]  /*a4e0*/  F2FP.F16.F32.PACK_AB R160, R192, R193 ;  /* 0x000000c1c0a0723e */ /* 0x010fe200000000ff */
[----:B------:R-:W-:Y:S07]  /*a4f0*/  FMUL.FTZ R17, R2, R149 ;  /* 0x0000009502117220 */ /* 0x000fee0000410000 */
[----:B------:R-:W3:Y:S01]  /*a500*/  MUFU.EX2 R189, R189 ;  /* 0x000000bd00bd7308 */ /* 0x000ee20000000800 */
[C---:B------:R-:W-:Y:S01]  /*a510*/  FMUL.FTZ R18, R0.reuse, R150 ;  /* 0x0000009600127220 */ /* 0x040fe20000410000 */
[----:B------:R-:W-:Y:S01]  /*a520*/  FMUL.FTZ R19, R0, R151 ;  /* 0x0000009700137220 */ /* 0x000fe20000410000 */
[C---:B------:R-:W-:Y:S07]  /*a530*/  FMUL.FTZ R24, R2.reuse, R140 ;  /* 0x0000008c02187220 */ /* 0x040fee0000410000 */
[----:B------:R-:W-:Y:S01]  /*a540*/  MUFU.EX2 R187, R187 ;  /* 0x000000bb00bb7308 */ /* 0x000fe20000000800 */
[----:B------:R-:W-:Y:S01]  /*a550*/  FMUL.FTZ R25, R2, R141 ;  /* 0x0000008d02197220 */ /* 0x000fe20000410000 */
[----:B--2---:R-:W-:Y:S01]  /*a560*/  F2FP.F16.F32.PACK_AB R161, R188, R191 ;  /* 0x000000bfbca1723e */ /* 0x004fe200000000ff */
[C---:B------:R-:W-:Y:S07]  /*a570*/  FMUL.FTZ R26, R0.reuse, R142 ;  /* 0x0000008e001a7220 */ /* 0x040fee0000410000 */
[----:B------:R-:W2:Y:S01]  /*a580*/  MUFU.EX2 R186, R186 ;  /* 0x000000ba00ba7308 */ /* 0x000ea20000000800 */
[----:B------:R-:W-:Y:S01]  /*a590*/  FMUL.FTZ R27, R0, R143 ;  /* 0x0000008f001b7220 */ /* 0x000fe20000410000 */
[----:B------:R-:W-:Y:S01]  /*a5a0*/  LDSM.16.MT88.4 R148, [R185+0x800] ;  /* 0x00080000b994783b */ /* 0x000fe20000004200 */
[C---:B------:R-:W-:Y:S01]  /*a5b0*/  FMUL.FTZ R32, R2.reuse, R132 ;  /* 0x0000008402207220 */ /* 0x040fe20000410000 */
[----:B------:R-:W-:Y:S01]  /*a5c0*/  FMUL.FTZ R33, R2, R133 ;  /* 0x0000008502217220 */ /* 0x000fe20000410000 */
[C---:B------:R-:W-:Y:S01]  /*a5d0*/  FMUL.FTZ R34, R0.reuse, R134 ;  /* 0x0000008600227220 */ /* 0x040fe20000410000 */
[----:B---3--:R-:W-:Y:S01]  /*a5e0*/  F2FP.F16.F32.PACK_AB R162, R189, R190 ;  /* 0x000000bebda2723e */ /* 0x008fe200000000ff */
[----:B------:R-:W-:Y:S01]  /*a5f0*/  FMUL.FTZ R35, R0, R135 ;  /* 0x0000008700237220 */ /* 0x000fe20000410000 */
[C---:B------:R-:W-:Y:S01]  /*a600*/  FMUL.FTZ R36, R2.reuse, R36 ;  /* 0x0000002402247220 */ /* 0x040fe20000410000 */
[----:B------:R-:W-:Y:S01]  /*a610*/  FMUL.FTZ R37, R2, R37 ;  /* 0x0000002502257220 */ /* 0x000fe20000410000 */
[----:B------:R-:W-:Y:S01]  /*a620*/  LDSM.16.MT88.4 R132, [R184+0x2000] ;  /* 0x00200000b884783b */ /* 0x000fe20000004200 */
[C---:B------:R-:W-:Y:S01]  /*a630*/  FMUL.FTZ R38, R0.reuse, R38 ;  /* 0x0000002600267220 */ /* 0x040fe20000410000 */
[----:B------:R-:W-:Y:S01]  /*a640*/  FMUL.FTZ R39, R0, R39 ;  /* 0x0000002700277220 */ /* 0x000fe20000410000 */
[----:B------:R-:W-:Y:S01]  /*a650*/  FMUL.FTZ R40, R2, R40 ;  /* 0x0000002802287220 */ /* 0x000fe20000410000 */
[----:B--2---:R-:W-:Y:S01]  /*a660*/  F2FP.F16.F32.PACK_AB R163, R186, R187 ;  /* 0x000000bbbaa3723e */ /* 0x004fe200000000ff */
[----:B------:R-:W-:Y:S01]  /*a670*/  FMUL.FTZ R41, R2, R41 ;  /* 0x0000002902297220 */ /* 0x000fe20000410000 */
[C---:B------:R-:W-:Y:S01]  /*a680*/  FMUL.FTZ R42, R0.reuse, R42 ;  /* 0x0000002a002a7220 */ /* 0x040fe20000410000 */
[----:B------:R-:W-:Y:S01]  /*a690*/  FMUL.FTZ R43, R0, R43 ;  /* 0x0000002b002b7220 */ /* 0x000fe20000410000 */
[----:B------:R-:W-:Y:S01]  /*a6a0*/  LDSM.16.MT88.4 R140, [R185+0x2000] ;  /* 0x00200000b98c783b */ /* 0x000fe20000004200 */
[C---:B------:R-:W-:Y:S01]  /*a6b0*/  FMUL.FTZ R44, R2.reuse, R44 ;  /* 0x0000002c022c7220 */ /* 0x040fe20000410000 */
[C---:B------:R-:W-:Y:S01]  /*a6c0*/  FMUL.FTZ R45, R2.reuse, R45 ;  /* 0x0000002d022d7220 */ /* 0x040fe20000410000 */
[C---:B-1----:R-:W-:Y:S01]  /*a6d0*/  HMMA.16816.F32 R4, R160.reuse, R12, R4 ;  /* 0x0000000ca004723c */ /* 0x042fe20000001804 */
        /* <DEDUP_REMOVED lines=65> */
[--C-:B------:R-:W-:Y:S01]  /*aaf0*/  FFMA.FTZ R144, R197, UR4, -R170.reuse ;  /* 0x00000004c5907c23 */ /* 0x100fe200080108aa */
[--C-:B------:R-:W-:Y:S01]  /*ab00*/  FFMA.FTZ R145, R195, UR4, -R170.reuse ;  /* 0x00000004c3917c23 */ /* 0x100fe200080108aa */
[----:B------:R-:W-:Y:S01]  /*ab10*/  FMUL.FTZ R77, R2, R77 ;  /* 0x0000004d024d7220 */ /* 0x000fe20000410000 */
[C---:B------:R-:W-:Y:S06]  /*ab20*/  FMUL.FTZ R78, R0.reuse, R78 ;  /* 0x0000004e004e7220 */ /* 0x040fec0000410000 */
[----:B------:R-:W-:Y:S01]  /*ab30*/  MUFU.EX2 R195, R144 ;  /* 0x0000009000c37308 */ /* 0x000fe20000000800 */
[C---:B------:R-:W-:Y:S09]  /*ab40*/  HMMA.16816.F32 R40, R160.reuse, R146, R40 ;  /* 0x00000092a028723c */ /* 0x040ff20000001828 */
[----:B------:R1:W2:Y:S01]  /*ab50*/  MUFU.EX2 R194, R145 ;  /* 0x0000009100c27308 */ /* 0x0002a20000000800 */
[----:B------:R-:W-:Y:S01]  /*ab60*/  FMUL.FTZ R79, R0, R79 ;  /* 0x0000004f004f7220 */ /* 0x000fe20000410000 */
[C---:B------:R-:W-:Y:S01]  /*ab70*/  FMUL.FTZ R80, R2.reuse, R80 ;  /* 0x0000005002507220 */ /* 0x040fe20000410000 */
[----:B------:R-:W-:Y:S01]  /*ab80*/  FMUL.FTZ R81, R2, R81 ;  /* 0x0000005102517220 */ /* 0x000fe20000410000 */
[C---:B------:R-:W-:Y:S01]  /*ab90*/  FMUL.FTZ R82, R0.reuse, R82 ;  /* 0x0000005200527220 */ /* 0x040fe20000410000 */
[----:B------:R-:W-:Y:S01]  /*aba0*/  FMUL.FTZ R83, R0, R83 ;  /* 0x0000005300537220 */ /* 0x000fe20000410000 */
[C---:B------:R-:W-:Y:S01]  /*abb0*/  FMUL.FTZ R84, R2.reuse, R84 ;  /* 0x0000005402547220 */ /* 0x040fe20000410000 */
[----:B------:R-:W-:Y:S01]  /*abc0*/  FMUL.FTZ R85, R2, R85 ;  /* 0x0000005502557220 */ /* 0x000fe20000410000 */
[C---:B---3--:R-:W-:Y:S02]  /*abd0*/  HMMA.16816.F32 R44, R160.reuse, R136, R44 ;  /* 0x00000088a02c723c */ /* 0x048fe4000000182c */
[----:B------:R-:W-:Y:S01]  /*abe0*/  MUFU.EX2 R214, R214 ;  /* 0x000000d600d67308 */ /* 0x000fe20000000800 */
[C---:B------:R-:W-:Y:S01]  /*abf0*/  FMUL.FTZ R86, R0.reuse, R86 ;  /* 0x0000005600567220 */ /* 0x040fe20000410000 */
[----:B------:R-:W-:Y:S01]  /*ac00*/  FMUL.FTZ R87, R0, R87 ;  /* 0x0000005700577220 */ /* 0x000fe20000410000 */
[C---:B------:R-:W-:Y:S01]  /*ac10*/  FMUL.FTZ R88, R2.reuse, R88 ;  /* 0x0000005802587220 */ /* 0x040fe20000410000 */
[----:B-1----:R-:W-:Y:S01]  /*ac20*/  LDSM.16.MT88.4 R144, [R184+0x800] ;  /* 0x00080000b890783b */ /* 0x002fe20000004200 */
[----:B------:R-:W-:Y:S01]  /*ac30*/  FMUL.FTZ R89, R2, R89 ;  /* 0x0000005902597220 */ /* 0x000fe20000410000 */
[C---:B------:R-:W-:Y:S03]  /*ac40*/  HMMA.16816.F32 R48, R160.reuse, R138, R48 ;  /* 0x0000008aa030723c */ /* 0x040fe60000001830 */
[C---:B------:R-:W-:Y:S01]  /*ac50*/  FMUL.FTZ R90, R0.reuse, R90 ;  /* 0x0000005a005a7220 */ /* 0x040fe20000410000 */
[----:B------:R-:W-:Y:S01]  /*ac60*/  FMUL.FTZ R91, R0, R91 ;  /* 0x0000005b005b7220 */ /* 0x000fe20000410000 */
[C---:B------:R-:W-:Y:S01]  /*ac70*/  FMUL.FTZ R92, R2.reuse, R92 ;  /* 0x0000005c025c7220 */ /* 0x040fe20000410000 */
[----:B------:R-:W1:Y:S01]  /*ac80*/  LDSM.16.MT88.4 R136, [R223+0x14000] ;  /* 0x01400000df88783b */ /* 0x000e620000004200 */
        /* <DEDUP_REMOVED lines=49> */
[----:B------:R-:W-:Y:S01]  /*afa0*/  FFMA.FTZ R197, R251, UR4, -R170 ;  /* 0x00000004fbc57c23 */ /* 0x000fe200080108aa */
[----:B------:R-:W-:Y:S01]  /*afb0*/  FFMA.FTZ R167, R167, UR4, -R169 ;  /* 0x00000004a7a77c23 */ /* 0x000fe200080108a9 */
[----:B------:R-:W-:Y:S01]  /*afc0*/  FFMA.FTZ R193, R2, R243, R193 ;  /* 0x000000f302c17223 */ /* 0x000fe200000100c1 */
[C---:B------:R-:W-:Y:S01]  /*afd0*/  HMMA.16816.F32 R80, R160.reuse, R134, R80 ;  /* 0x00000086a050723c */ /* 0x040fe20000001850 */
[----:B------:R-:W3:Y:S02]  /*afe0*/  LDSM.16.MT88.4 R132, [R223+0x16000] ;  /* 0x01600000df84783b */ /* 0x000ee40000004200 */
[----:B------:R-:W5:Y:S01]  /*aff0*/  MUFU.EX2 R197, R197 ;  /* 0x000000c500c57308 */ /* 0x000f620000000800 */
[----:B------:R-:W-:Y:S01]  /*b000*/  FFMA.FTZ R191, R0, R241, R191 ;  /* 0x000000f100bf7223 */ /* 0x000fe200000100bf */
[----:B------:R-:W-:Y:S08]  /*b010*/  FADD.FTZ R193, R192, R193 ;  /* 0x000000c1c0c17221 */ /* 0x000ff00000010000 */
[----:B------:R-:W-:Y:S01]  /*b020*/  MUFU.EX2 R167, R167 ;  /* 0x000000a700a77308 */ /* 0x000fe20000000800 */
[C---:B----4-:R-:W-:Y:S03]  /*b030*/  HMMA.16816.F32 R84, R160.reuse, R140, R84 ;  /* 0x0000008ca054723c */ /* 0x050fe60000001854 */
[----:B------:R-:W-:Y:S01]  /*b040*/  FADD.FTZ R188, R188, R191 ;  /* 0x000000bfbcbc7221 */ /* 0x000fe20000010000 */
[----:B------:R-:W-:Y:S03]  /*b050*/  FADD.FTZ R0, R190, R193 ;  /* 0x000000c1be007221 */ /* 0x000fe60000010000 */
[----:B------:R-:W-:Y:S01]  /*b060*/  FADD.FTZ R187, R187, R188 ;  /* 0x000000bcbbbb7221 */ /* 0x000fe20000010000 */
[C---:B------:R-:W-:Y:S01]  /*b070*/  HMMA.16816.F32 R88, R160.reuse, R142, R88 ;  /* 0x0000008ea058723c */ /* 0x040fe20000001858 */
[----:B------:R-:W4:Y:S02]  /*b080*/  LDSM.16.MT88.4 R140, [R222+0x16000] ;  /* 0x01600000de8c783b */ /* 0x000f240000004200 */
[----:B------:R-:W-:Y:S01]  /*b090*/  FADD.FTZ R0, R189, R0 ;  /* 0x00000000bd007221 */ /* 0x000fe20000010000 */
[----:B------:R-:W-:Y:S04]  /*b0a0*/  FADD.FTZ R186, R186, R187 ;  /* 0x000000bbbaba7221 */ /* 0x000fe80000010000 */
        /* <DEDUP_REMOVED lines=8> */
[----:B------:R-:W-:Y:S07]  /*b130*/  LDSM.16.MT88.4 R140, [R222+0x10800] ;  /* 0x01080000de8c783b */ /* 0x000fee0000004200 */
[C---:B-1----:R-:W-:Y:S08]  /*b140*/  HMMA.16816.F32 R116, R160.reuse, R136, R116 ;  /* 0x00000088a074723c */ /* 0x042ff00000001874 */
[C---:B------:R-:W-:Y:S01]  /*b150*/  HMMA.16816.F32 R120, R160.reuse, R138, R120 ;  /* 0x0000008aa078723c */ /* 0x040fe20000001878 */
[----:B------:R-:W1:Y:S07]  /*b160*/  LDSM.16.MT88.4 R136, [R223+0x10800] ;  /* 0x01080000df88783b */ /* 0x000e6e0000004200 */
[C---:B---3--:R-:W-:Y:S03]  /*b170*/  HMMA.16816.F32 R124, R160.reuse, R132, R124 ;  /* 0x00000084a07c723c */ /* 0x048fe6000000187c */
[----:B--2---:R-:W-:Y:S01]  /*b180*/  F2FP.F16.F32.PACK_AB R132, R194, R195 ;  /* 0x000000c3c284723e */ /* 0x004fe200000000ff */
[----:B------:R-:W-:Y:S01]  /*b190*/  FADD.FTZ R195, R195, R0 ;  /* 0x00000000c3c37221 */ /* 0x000fe20000010000 */
[----:B------:R-:W-:Y:S01]  /*b1a0*/  F2FP.F16.F32.PACK_AB R133, R196, R199 ;  /* 0x000000c7c485723e */ /* 0x000fe200000000ff */
[----:B------:R-:W-:Y:S02]  /*b1b0*/  FADD.FTZ R199, R199, R186 ;  /* 0x000000bac7c77221 */ /* 0x000fe40000010000 */
[----:B------:R-:W-:Y:S01]  /*b1c0*/  HMMA.16816.F32 R128, R160, R134, R128 ;  /* 0x00000086a080723c */ /* 0x000fe20000001880 */
[----:B------:R-:W-:Y:S02]  /*b1d0*/  LDSM.16.MT88.4 R160, [R222+0x14800] ;  /* 0x01480000dea0783b */ /* 0x000fe40000004200 */
[----:B-----5:R-:W-:Y:S01]  /*b1e0*/  F2FP.F16.F32.PACK_AB R134, R200, R197 ;  /* 0x000000c5c886723e */ /* 0x020fe200000000ff */
        /* <DEDUP_REMOVED lines=26> */
[C---:B------:R-:W-:Y:S03]  /*b390*/  HMMA.16816.F32 R60, R132.reuse, R156, R60 ;  /* 0x0000009c843c723c */ /* 0x040fe6000000183c */
[--C-:B------:R-:W-:Y:S01]  /*b3a0*/  FFMA.FTZ R156, R211, UR4, -R170.reuse ;  /* 0x00000004d39c7c23 */ /* 0x100fe200080108aa */
[--C-:B------:R-:W-:Y:S01]  /*b3b0*/  FFMA.FTZ R157, R212, UR4, -R169.reuse ;  /* 0x00000004d49d7c23 */ /* 0x100fe200080108a9 */
[----:B------:R-:W-:Y:S03]  /*b3c0*/  FFMA.FTZ R211, R210, UR4, -R169 ;  /* 0x00000004d2d37c23 */ /* 0x000fe600080108a9 */
[C---:B------:R-:W-:Y:S01]  /*b3d0*/  HMMA.16816.F32 R64, R132.reuse, R158, R64 ;  /* 0x0000009e8440723c */ /* 0x040fe20000001840 */
[----:B------:R-:W-:Y:S02]  /*b3e0*/  MUFU.EX2 R210, R157 ;  /* 0x0000009d00d27308 */ /* 0x000fe40000000800 */
[----:B------:R-:W-:Y:S08]  /*b3f0*/  FFMA.FTZ R158, R209, UR4, -R170 ;  /* 0x00000004d19e7c23 */ /* 0x000ff000080108aa */
[----:B------:R-:W-:Y:S01]  /*b400*/  MUFU.EX2 R209, R156 ;  /* 0x0000009c00d17308 */ /* 0x000fe20000000800 */
[C---:B---3--:R-:W-:Y:S09]  /*b410*/  HMMA.16816.F32 R68, R132.reuse, R144, R68 ;  /* 0x000000908444723c */ /* 0x048ff20000001844 */
[----:B------:R3:W5:Y:S10]  /*b420*/  MUFU.EX2 R212, R158 ;  /* 0x0000009e00d47308 */ /* 0x0007740000000800 */
[----:B------:R-:W5:Y:S01]  /*b430*/  MUFU.EX2 R211, R211 ;  /* 0x000000d300d37308 */ /* 0x000f620000000800 */
[C---:B------:R-:W-:Y:S01]  /*b440*/  HMMA.16816.F32 R72, R132.reuse, R146, R72 ;  /* 0x000000928448723c */ /* 0x040fe20000001848 */
[----:B------:R-:W5:Y:S07]  /*b450*/  LDSM.16.MT88.4 R144, [R223+0x11000] ;  /* 0x01100000df90783b */ /* 0x000f6e0000004200 */
[C---:B------:R-:W-:Y:S01]  /*b460*/  HMMA.16816.F32 R76, R132.reuse, R160, R76 ;  /* 0x000000a0844c723c */ /* 0x040fe2000000184c */
[----:B---3--:R-:W-:Y:S07]  /*b470*/  LDSM.16.MT88.4 R156, [R185+0x3000] ;  /* 0x00300000b99c783b */ /* 0x008fee0000004200 */
        /* <DEDUP_REMOVED lines=23> */
[----:B-----5:R-:W-:Y:S02]  /*b5f0*/  F2FP.F16.F32.PACK_AB R134, R212, R209 ;  /* 0x000000d1d486723e */ /* 0x020fe400000000ff */
[----:B------:R-:W-:Y:S01]  /*b600*/  F2FP.F16.F32.PACK_AB R135, R211, R210 ;  /* 0x000000d2d387723e */ /* 0x000fe200000000ff */
[----:B------:R-:W-:Y:S04]  /*b610*/  FADD.FTZ R203, R203, R204 ;  /* 0x000000cccbcb7221 */ /* 0x000fe80000010000 */
[----:B------:R-:W-:Y:S02]  /*b620*/  FADD.FTZ R210, R210, R203 ;  /* 0x000000cbd2d27221 */ /* 0x000fe40000010000 */
[C---:B------:R-:W-:Y:S03]  /*b630*/  HMMA.16816.F32 R4, R132.reuse, R144, R4 ;  /* 0x000000908404723c */ /* 0x040fe60000001804 */
[----:B------:R-:W-:Y:S05]  /*b640*/  FADD.FTZ R211, R211, R210 ;  /* 0x000000d2d3d37221 */ /* 0x000fea0000010000 */
        /* <DEDUP_REMOVED lines=14> */
[C---:B----4-:R-:W-:Y:S03]  /*b730*/  HMMA.16816.F32 R44, R132.reuse, R144, R44 ;  /* 0x00000090842c723c */ /* 0x050fe6000000182c */
[--C-:B------:R-:W-:Y:S01]  /*b740*/  FFMA.FTZ R145, R208, UR4, -R170.reuse ;  /* 0x00000004d0917c23 */ /* 0x100fe200080108aa */
[--C-:B------:R-:W-:Y:S01]  /*b750*/  FFMA.FTZ R144, R206, UR4, -R170.reuse ;  /* 0x00000004ce907c23 */ /* 0x100fe200080108aa */
[--C-:B------:R-:W-:Y:S01]  /*b760*/  FFMA.FTZ R208, R207, UR4, -R170.reuse ;  /* 0x00000004cfd07c23 */ /* 0x100fe200080108aa */
[----:B------:R-:W-:Y:S01]  /*b770*/  FFMA.FTZ R170, R205, UR4, -R170 ;  /* 0x00000004cdaa7c23 */ /* 0x000fe200080108aa */
[----:B------:R-:W-:Y:S01]  /*b780*/  MUFU.EX2 R207, R145 ;  /* 0x0000009100cf7308 */ /* 0x000fe20000000800 */
[C---:B------:R-:W-:Y:S09]  /*b790*/  HMMA.16816.F32 R48, R132.reuse, R146, R48 ;  /* 0x000000928430723c */ /* 0x040ff20000001830 */
[----:B------:R-:W-:Y:S10]  /*b7a0*/  MUFU.EX2 R205, R144 ;  /* 0x0000009000cd7308 */ /* 0x000ff40000000800 */
[----:B------:R-:W4:Y:S01]  /*b7b0*/  MUFU.EX2 R208, R208 ;  /* 0x000000d000d07308 */ /* 0x000f220000000800 */
[C---:B---3--:R-:W-:Y:S08]  /*b7c0*/  HMMA.16816.F32 R52, R132.reuse, R148, R52 ;  /* 0x000000948434723c */ /* 0x048ff00000001834 */
[C---:B------:R-:W-:Y:S01]  /*b7d0*/  HMMA.16816.F32 R56, R132.reuse, R150, R56 ;  /* 0x000000968438723c */ /* 0x040fe20000001838 */
[----:B------:R-:W-:Y:S02]  /*b7e0*/  LDSM.16.MT88.4 R148, [R222+0x11800] ;  /* 0x01180000de94783b */ /* 0x000fe40000004200 */
[----:B----4-:R-:W-:Y:S05]  /*b7f0*/  F2FP.F16.F32.PACK_AB R168, R208, R207 ;  /* 0x000000cfd0a8723e */ /* 0x010fea00000000ff */
        /* <DEDUP_REMOVED lines=21> */
[----:B------:R-:W-:Y:S01]  /*b950*/  FFMA.FTZ R169, R165, UR4, -R169 ;  /* 0x00000004a5a97c23 */ /* 0x000fe200080108a9 */
[----:B------:R-:W2:Y:S03]  /*b960*/  MUFU.EX2 R166, R170 ;  /* 0x000000aa00a67308 */ /* 0x000ea60000000800 */
[C---:B------:R-:W-:Y:S07]  /*b970*/  HMMA.16816.F32 R120, R132.reuse, R142, R120 ;  /* 0x0000008e8478723c */ /* 0x040fee0000001878 */
[----:B------:R-:W-:Y:S10]  /*b980*/  MUFU.EX2 R165, R140 ;  /* 0x0000008c00a57308 */ /* 0x000ff40000000800 */
[----:B------:R3:W4:Y:S01]  /*b990*/  MUFU.EX2 R206, R169 ;  /* 0x000000a900ce7308 */ /* 0x0007220000000800 */
[C---:B-1----:R-:W-:Y:S03]  /*b9a0*/  HMMA.16816.F32 R124, R132.reuse, R136, R124 ;  /* 0x00000088847c723c */ /* 0x042fe6000000187c */
[----:B--2---:R-:W-:Y:S05]  /*b9b0*/  F2FP.F16.F32.PACK_AB R170, R166, R205 ;  /* 0x000000cda6aa723e */ /* 0x004fea00000000ff */
[----:B------:R-:W-:Y:S01]  /*b9c0*/  HMMA.16816.F32 R128, R132, R138, R128 ;  /* 0x0000008a8480723c */ /* 0x000fe20000001880 */
[----:B------:R-:W1:Y:S02]  /*b9d0*/  LDSM.16.MT88.4 R132, [R185+0x1800] ;  /* 0x00180000b984783b */ /* 0x000e640000004200 */
[C---:B---3--:R-:W-:Y:S01]  /*b9e0*/  F2FP.F16.F32.PACK_AB R169, R167.reuse, R214 ;  /* 0x000000d6a7a9723e */ /* 0x048fe200000000ff */
[----:B------:R-:W-:Y:S01]  /*b9f0*/  FADD.FTZ R214, R214, R211 ;  /* 0x000000d3d6d67221 */ /* 0x000fe20000010000 */
[C---:B----4-:R-:W-:Y:S03]  /*ba00*/  F2FP.F16.F32.PACK_AB R171, R206.reuse, R165 ;  /* 0x000000a5ceab723e */ /* 0x050fe600000000ff */
        /* <DEDUP_REMOVED lines=59> */
.L_x_1109:
        /* <DEDUP_REMOVED lines=329> */
.L_x_1113:
        /* <DEDUP_REMOVED lines=52> */
.L_x_1115:
[----:B------:R-:W-:Y:S05]  /*d590*/  BSYNC.RECONVERGENT B0 ;  /* 0x0000000000007941 */ /* 0x000fea0003800200 */
.L_x_1114:
        /* <DEDUP_REMOVED lines=42> */
.L_x_1117:
[----:B------:R-:W-:Y:S05]  /*d840*/  BSYNC.RECONVERGENT B0 ;  /* 0x0000000000007941 */ /* 0x000fea0003800200 */
.L_x_1116:
        /* <DEDUP_REMOVED lines=27> */
.L_x_1119:
[----:B------:R-:W-:Y:S05]  /*da00*/  BSYNC.RECONVERGENT B0 ;  /* 0x0000000000007941 */ /* 0x000fea0003800200 */
.L_x_1118:
        /* <DEDUP_REMOVED lines=27> */
.L_x_1121:
[----:B------:R-:W-:Y:S05]  /*dbc0*/  BSYNC.RECONVERGENT B0 ;  /* 0x0000000000007941 */ /* 0x000fea0003800200 */
.L_x_1120:
        /* <DEDUP_REMOVED lines=27> */
.L_x_1122:
        /* <DEDUP_REMOVED lines=16> */
.L_x_2353:


//--------------------- .text._ZN5flash16flash_fwd_kernelI23Flash_fwd_kernel_traitsILi256ELi64ELi64ELi4ELb0ELb0EN7cutlass6half_tE19Flash_kernel_traitsILi256ELi64ELi64ELi4ES3_EELb1ELb0ELb1ELb0ELb0ELb1ELb0ELb0EEEvNS_16Flash_fwd_paramsE --------------------------
	.section	.text._ZN5flash16flash_fwd_kernelI23Flash_fwd_kernel_traitsILi256ELi64ELi64ELi4ELb0ELb0EN7cutlass6half_tE19Flash_kernel_traitsILi256ELi64ELi64ELi4ES3_EELb1ELb0ELb1ELb0ELb0ELb1ELb0ELb0EEEvNS_16Flash_fwd_paramsE,"ax",@progbits
	.align	128
        .global         _ZN5flash16flash_fwd_kernelI23Flash_fwd_kernel_traitsILi256ELi64ELi64ELi4ELb0ELb0EN7cutlass6half_tE19Flash_kernel_traitsILi256ELi64ELi64ELi4ES3_EELb1ELb0ELb1ELb0ELb0ELb1ELb0ELb0EEEvNS_16Flash_fwd_paramsE
        .type           _ZN5flash16flash_fwd_kernelI23Flash_fwd_kernel_traitsILi256ELi64ELi64ELi4ELb0ELb0EN7cutlass6half_tE19Flash_kernel_traitsILi256ELi64ELi64ELi4ES3_EELb1ELb0ELb1ELb0ELb0ELb1ELb0ELb0EEEvNS_16Flash_fwd_paramsE,@function
        .size           _ZN5flash16flash_fwd_kernelI23Flash_fwd_kernel_traitsILi256ELi64ELi64ELi4ELb0ELb0EN7cutlass6half_tE19Flash_kernel_traitsILi256ELi64ELi64ELi4ES3_EELb1ELb0ELb1ELb0ELb0ELb1ELb0ELb0EEEvNS_16Flash_fwd_paramsE,(.L_x_2354 - _ZN5flash16flash_fwd_kernelI23Flash_fwd_kernel_traitsILi256ELi64ELi64ELi4ELb0ELb0EN7cutlass6half_tE19Flash_kernel_traitsILi256ELi64ELi64ELi4ES3_EELb1ELb0ELb1ELb0ELb0ELb1ELb0ELb0EEEvNS_16Flash_fwd_paramsE)
        .other          _ZN5flash16flash_fwd_kernelI23Flash_fwd_kernel_traitsILi256ELi64ELi64ELi4ELb0ELb0EN7cutlass6half_tE19Flash_kernel_traitsILi256ELi64ELi64ELi4ES3_EELb1ELb0ELb1ELb0ELb0ELb1ELb0ELb0EEEvNS_16Flash_fwd_paramsE,@"STO_CUDA_ENTRY STV_DEFAULT"
_ZN5flash16flash_fwd_kernelI23Flash_fwd_kernel_traitsILi256ELi64ELi64ELi4ELb0ELb0EN7cutlass6half_tE19Flash_kernel_traitsILi256ELi64ELi64ELi4ES3_EELb1ELb0ELb1ELb0ELb0ELb1ELb0ELb0EEEvNS_16Flash_fwd_paramsE:
.text._ZN5flash16flash_fwd_kernelI23Flash_fwd_kernel_traitsILi256ELi64ELi64ELi4ELb0ELb0EN7cutlass6half_tE19Flash_kernel_traitsILi256ELi64ELi64ELi4ES3_EELb1ELb0ELb1ELb0ELb0ELb1ELb0ELb0EEEvNS_16Flash_fwd_paramsE:
        /* <DEDUP_REMOVED lines=14> */
[----:B------:R-:W3:Y:S08]  /*00e0*/  S2UR UR31, SR_CTAID.Y ;  /* 0x00000000001f79c3 */ /* 0x000ef00000002600 */
[----:B------:R-:W1:Y:S01]  /*00f0*/  S2UR UR30, SR_CTAID.Z ;  /* 0x00000000001e79c3 */ /* 0x000e620000002700 */
        /* <DEDUP_REMOVED lines=13> */
[----:B---3--:R-:W-:Y:S02]  /*01d0*/  USHF.L.U32 UR11, UR31, 0x2, URZ ;  /* 0x000000021f0b7899 */ /* 0x008fe400080006ff */
[----:B------:R-:W-:Y:S01]  /*01e0*/  PLOP3.LUT P2, PT, PT, PT, UP4, 0x80, 0x8 ;  /* 0x000000000008781c */ /* 0x000fe20003f4f048 */
[----:B-1----:R-:W-:Y:S02]  /*01f0*/  UIMAD.WIDE.U32 UR14, UR31, 0x4, UR14 ;  /* 0x000000041f0e78a5 */ /* 0x002fe4000f8e000e */
[----:B------:R-:W-:-:S02]  /*0200*/  ULOP3.LUT UR4, UR30, UR18, UR31, 0xfe, !UPT ;  /* 0x000000121e047292 */ /* 0x000fc4000f8efe1f */
[----:B--2---:R-:W-:Y:S02]  /*0210*/  UISETP.NE.AND UP5, UPT, UR12, URZ, UPT ;  /* 0x000000ff0c00728c */ /* 0x004fe4000bfa5270 */
[----:B------:R-:W-:Y:S02]  /*0220*/  UISETP.EQ.U32.AND UP2, UPT, UR6, URZ, UPT ;  /* 0x000000ff0600728c */ /* 0x000fe4000bf42070 */
[----:B------:R-:W-:Y:S01]  /*0230*/  LOP3.LUT P3, RZ, R167, UR4, RZ, 0xfc, !PT ;  /* 0x00000004a7ff7c12 */ /* 0x000fe2000f86fcff */
[----:B------:R-:W-:-:S04]  /*0240*/  USHF.R.U32.HI UR10, URZ, 0x1e, UR31 ;  /* 0x0000001eff0a7899 */ /* 0x000fc8000801161f */
[----:B------:R-:W1:Y:S08]  /*0250*/  LDCU.64 UR4, c[0x0][0x478] ;  /* 0x00008f00ff0477ac */ /* 0x000e700008000a00 */
[----:B------:R-:W2:Y:S01]  /*0260*/  @!P3 LDC.64 R2, c[0x0][0x528] ;  /* 0x00014a00ff02bb82 */ /* 0x000ea20000000a00 */
[----:B------:R-:W-:Y:S02]  /*0270*/  @UP3 UIADD3 UR12, UP1, UPT, UR11, UR8, URZ ;  /* 0x000000080b0c3290 */ /* 0x000fe4000ff3e0ff */
[----:B------:R-:W-:-:S02]  /*0280*/  UISETP.EQ.OR.EX UP2, UPT, UR7, URZ, !UP5, UP2 ;  /* 0x000000ff0700728c */ /* 0x000fc4000ef42720 */
[----:B------:R-:W-:Y:S02]  /*0290*/  @UP3 UIADD3.X UR13, UPT, UPT, UR10, UR9, URZ, UP1, !UPT ;  /* 0x000000090a0d3290 */ /* 0x000fe40008ffe4ff */
[----:B------:R-:W-:Y:S02]  /*02a0*/  UIADD3 UR9, UP1, UPT, UR11, UR6, URZ ;  /* 0x000000060b097290 */ /* 0x000fe4000ff3e0ff */
[----:B-1----:R-:W-:Y:S02]  /*02b0*/  UISETP.NE.U32.AND UP0, UPT, UR4, URZ, UPT ;  /* 0x000000ff0400728c */ /* 0x002fe4000bf05070 */
[----:B------:R-:W-:Y:S02]  /*02c0*/  UIADD3.X UR8, UPT, UPT, UR10, UR7, URZ, UP1, !UPT ;  /* 0x000000070a087290 */ /* 0x000fe40008ffe4ff */
[----:B------:R-:W-:-:S11]  /*02d0*/  UISETP.NE.AND.EX UP0, UPT, UR5, URZ, UPT, UP0 ;  /* 0x000000ff0500728c */ /* 0x000fd6000bf05300 */
[----:B------:R-:W-:-:S04]  /*02e0*/  @UP0 UIADD3 UR4, UP1, UPT, UR11, UR4, URZ ;  /* 0x000000040b040290 */ /* 0x000fc8000ff3e0ff */
[----:B------:R-:W-:Y:S02]  /*02f0*/  @UP0 UIADD3.X UR5, UPT, UPT, UR10, UR5, URZ, UP1, !UPT ;  /* 0x000000050a050290 */ /* 0x000fe40008ffe4ff */
[----:B------:R-:W-:-:S04]  /*0300*/  IMAD.U32 R8, RZ, RZ, UR4 ;  /* 0x00000004ff087e24 */ /* 0x000fc8000f8e00ff */
[----:B------:R-:W-:Y:S01]  /*0310*/  IMAD.U32 R9, RZ, RZ, UR5 ;  /* 0x00000005ff097e24 */ /* 0x000fe2000f8e00ff */
[----:B----4-:R-:W-:Y:S02]  /*0320*/  @P1 R2UR UR20, R6 ;  /* 0x00000000061412ca */ /* 0x010fe400000e0000 */
[----:B------:R-:W-:Y:S02]  /*0330*/  @P1 R2UR UR21, R7 ;  /* 0x00000000071512ca */ /* 0x000fe400000e0000 */
[----:B------:R-:W-:Y:S01]  /*0340*/  @P1 IADD3 R81, P0, PT, R4, R0, RZ ;  /* 0x0000000004511210 */ /* 0x000fe20007f1e0ff */
[----:B------:R-:W1:Y:S08]  /*0350*/  @!UP4 LDCU UR33, c[0x0][0x434] ;  /* 0x00008680ff21c7ac */ /* 0x000e700008000800 */
[----:B------:R-:W-:Y:S01]  /*0360*/  IMAD.U32 R6, RZ, RZ, UR20 ;  /* 0x00000014ff067e24 */ /* 0x000fe2000f8e00ff */
[----:B------:R-:W3:Y:S01]  /*0370*/  @!UP0 LDCU.64 UR4, c[0x0][0x488] ;  /* 0x00009100ff0487ac */ /* 0x000ee20008000a00 */
[----:B------:R-:W-:-:S02]  /*0380*/  IMAD.U32 R7, RZ, RZ, UR21 ;  /* 0x00000015ff077e24 */ /* 0x000fc4000f8e00ff */
[----:B------:R-:W-:Y:S01]  /*0390*/  @P1 IMAD.X R77, RZ, RZ, R5, P0 ;  /* 0x000000ffff4d1224 */ /* 0x000fe200000e0605 */
[----:B------:R-:W-:Y:S01]  /*03a0*/  PLOP3.LUT P1, PT, PT, PT, UP3, 0x80, 0x8 ;  /* 0x000000000008781c */ /* 0x000fe20003f2f038 */
[----:B------:R-:W-:Y:S01]  /*03b0*/  @!P3 IMAD.MOV.U32 R4, RZ, RZ, R81 ;  /* 0x000000ffff04b224 */ /* 0x000fe200078e0051 */
[----:B--2---:R2:W-:Y:S01]  /*03c0*/  @!P3 STG.E.64 desc[UR16][R2.64], R6 ;  /* 0x000000060200b986 */ /* 0x0045e2000c101b10 */
[----:B------:R-:W-:-:S05]  /*03d0*/  @!P3 IMAD.MOV.U32 R5, RZ, RZ, R77 ;  /* 0x000000ffff05b224 */ /* 0x000fca00078e004d */
[----:B------:R4:W-:Y:S01]  /*03e0*/  @!P3 STG.E.64 desc[UR16][R2.64+0x8], R4 ;  /* 0x000008040200b986 */ /* 0x0009e2000c101b10 */
[----:B------:R-:W-:Y:S02]  /*03f0*/  PLOP3.LUT P3, PT, PT, PT, UP2, 0x80, 0x8 ;  /* 0x000000000008781c */ /* 0x000fe40003f6f028 */
[----:B------:R-:W-:-:S13]  /*0400*/  PLOP3.LUT P0, PT, PT, PT, UP0, 0x80, 0x8 ;  /* 0x000000000008781c */ /* 0x000fda0003f0f008 */
[----:B------:R-:W5:Y:S01]  /*0410*/  @P0 LDG.E R0, desc[UR16][R8.64] ;  /* 0x0000001008000981 */ /* 0x000f62000c1e1900 */
[----:B--2---:R-:W-:Y:S01]  /*0420*/  IMAD.U32 R6, RZ, RZ, UR14 ;  /* 0x0000000eff067e24 */ /* 0x004fe2000f8e00ff */
[----:B------:R-:W-:-:S05]  /*0430*/  MOV R7, UR15 ;  /* 0x0000000f00077c02 */ /* 0x000fca0008000f00 */
[----:B----4-:R-:W2:Y:S04]  /*0440*/  @P4 LDG.E R5, desc[UR16][R6.64] ;  /* 0x0000001006054981 */ /* 0x010ea8000c1e1900 */
[----:B------:R4:W3:Y:S02]  /*0450*/  @P2 LDG.E R2, desc[UR16][R6.64+0x4] ;  /* 0x0000041006022981 */ /* 0x0008e4000c1e1900 */
[----:B----4-:R-:W-:Y:S02]  /*0460*/  IMAD.U32 R6, RZ, RZ, UR12 ;  /* 0x0000000cff067e24 */ /* 0x010fe4000f8e00ff */
[----:B------:R-:W-:-:S05]  /*0470*/  IMAD.U32 R7, RZ, RZ, UR13 ;  /* 0x0000000dff077e24 */ /* 0x000fca000f8e00ff */
[----:B------:R4:W3:Y:S02]  /*0480*/  @P1 LDG.E R3, desc[UR16][R6.64] ;  /* 0x0000001006031981 */ /* 0x0008e4000c1e1900 */
[----:B----4-:R-:W-:Y:S01]  /*0490*/  MOV R6, UR9 ;  /* 0x0000000900067c02 */ /* 0x010fe20008000f00 */
[----:B------:R-:W-:-:S05]  /*04a0*/  IMAD.U32 R7, RZ, RZ, UR8 ;  /* 0x00000008ff077e24 */ /* 0x000fca000f8e00ff */
[----:B------:R-:W4:Y:S01]  /*04b0*/  @!P3 LDG.E R4, desc[UR16][R6.64] ;  /* 0x000000100604b981 */ /* 0x000f22000c1e1900 */
[----:B------:R-:W-:Y:S01]  /*04c0*/  UMOV UR15, 0xffffffff ;  /* 0xffffffff000f7882 */ /* 0x000fe20000000000 */
        /* <DEDUP_REMOVED lines=8> */
[----:B-1----:R-:W-:-:S04]  /*0550*/  @UP4 UIADD3 UR33, UPT, UPT, UR8, -UR15, URZ ;  /* 0x8000000f08214290 */ /* 0x002fc8000fffe0ff */
[----:B------:R-:W-:Y:S01]  /*0560*/  UISETP.GT.AND UP2, UPT, UR33, UR18, UPT ;  /* 0x000000122100728c */ /* 0x000fe2000bf44270 */
[----:B------:R-:W-:-:S05]  /*0570*/  @P1 R2UR UR19, R3 ;  /* 0x00000000031312ca */ /* 0x000fca00000e0000 */
[----:B------:R-:W-:Y:S01]  /*0580*/  PLOP3.LUT P1, PT, PT, PT, UP2, 0x80, 0x8 ;  /* 0x000000000008781c */ /* 0x000fe20003f2f028 */
[----:B------:R-:W-:Y:S01]  /*0590*/  @!UP0 UISETP.NE.U32.AND UP2, UPT, UR4, URZ, UPT ;  /* 0x000000ff0400828c */ /* 0x000fe2000bf45070 */
[----:B------:R-:W1:Y:S01]  /*05a0*/  @!UP1 LDCU UR4, c[0x0][0x438] ;  /* 0x00008700ff0497ac */ /* 0x000e620008000800 */
[----:B----4-:R-:W-:Y:S01]  /*05b0*/  @!P3 R2UR UR24, R4 ;  /* 0x000000000418b2ca */ /* 0x010fe200000e0000 */
[----:B-1----:R-:W-:-:S14]  /*05c0*/  BRA.U !UP1, `(.L_x_1123) ;  /* 0x0000000109187547 */ /* 0x002fdc000b800000 */
[----:B------:R-:W-:-:S13]  /*05d0*/  PLOP3.LUT P2, PT, PT, PT, UP5, 0x80, 0x8 ;  /* 0x000000000008781c */ /* 0x000fda0003f4f058 */
[----:B------:R-:W2:Y:S04]  /*05e0*/  @P2 LDG.E R2, desc[UR16][R6.64+0x4] ;  /* 0x0000041006022981 */ /* 0x000ea8000c1e1900 */
[----:B------:R-:W3:Y:S01]  /*05f0*/  @!P2 LDG.E R6, desc[UR16][R6.64] ;  /* 0x000000100606a981 */ /* 0x000ee2000c1e1900 */
[----:B--2---:R-:W-:-:S13]  /*0600*/  @P2 R2UR UR4, R2 ;  /* 0x00000000020422ca */ /* 0x004fda00000e0000 */
[----:B------:R-:W-:-:S07]  /*0610*/  @UP5 UIADD3 UR4, UPT, UPT, UR4, -UR24, URZ ;  /* 0x8000001804045290 */ /* 0x000fce000fffe0ff */
[----:B---3--:R-:W-:Y:S02]  /*0620*/  @!P2 R2UR UR4, R6 ;  /* 0x000000000604a2ca */ /* 0x008fe400000e0000 */
.L_x_1123:
        /* <DEDUP_REMOVED lines=29> */
[----:B------:R-:W-:Y:S01]  /*0800*/  UISETP.NE.AND UP0, UPT, UR15, -0x1, UPT ;  /* 0xffffffff0f00788c */ /* 0x000fe2000bf05270 */
[----:B------:R-:W2:Y:S10]  /*0810*/  LDCU.U8 UR10, c[0x0][0x548] ;  /* 0x0000a900ff0a77ac */ /* 0x000eb40008000000 */
[----:B------:R-:W3:Y:S01]  /*0820*/  @!UP0 LDCU.64 UR8, c[0x0][0x400] ;  /* 0x00008000ff0887ac */ /* 0x000ee20008000a00 */
[----:B-1----:R-:W-:Y:S01]  /*0830*/  UISETP.NE.AND UP1, UPT, UR4, URZ, UPT ;  /* 0x000000ff0400728c */ /* 0x002fe2000bf25270 */
[----:B------:R-:W1:Y:S10]  /*0840*/  @UP0 LDCU.64 UR6, c[0x0][0x408] ;  /* 0x00008100ff0607ac */ /* 0x000e740008000a00 */
[----:B------:R-:W4:Y:S01]  /*0850*/  @UP1 LDCU.64 UR4, c[0x0][0x430] ;  /* 0x00008600ff0417ac */ /* 0x000f220008000a00 */
[----:B---3--:R-:W-:Y:S01]  /*0860*/  @!UP0 UIMAD.WIDE.U32 UR12, UR31, UR8, URZ ;  /* 0x000000081f0c82a5 */ /* 0x008fe2000f8e00ff */
[----:B------:R-:W3:Y:S01]  /*0870*/  @UP1 LDCU UR8, c[0x0][0x430] ;  /* 0x00008600ff0817ac */ /* 0x000ee20008000800 */
[----:B-1----:R-:W-:-:S02]  /*0880*/  @UP0 UIMAD.WIDE.U32 UR20, UR15, UR6, URZ ;  /* 0x000000060f1402a5 */ /* 0x002fc4000f8e00ff */
[----:B------:R-:W-:Y:S02]  /*0890*/  @!UP0 UIMAD UR9, UR31, UR9, UR13 ;  /* 0x000000091f0982a4 */ /* 0x000fe4000f8e020d */
[----:B------:R-:W-:-:S03]  /*08a0*/  @UP0 UIMAD UR9, UR15, UR7, UR21 ;  /* 0x000000070f0902a4 */ /* 0x000fc6000f8e0215 */
[----:B------:R-:W-:Y:S01]  /*08b0*/  @UP1 UMOV UR7, 0x1 ;  /* 0x0000000100071882 */ /* 0x000fe20000000000 */
[----:B----4-:R-:W-:Y:S01]  /*08c0*/  @UP1 UIMAD UR11, UR4, UR5, URZ ;  /* 0x00000005040b12a4 */ /* 0x010fe2000f8e02ff */
[----:B------:R-:W-:Y:S01]  /*08d0*/  @UP0 UMOV UR12, UR20 ;  /* 0x00000014000c0c82 */ /* 0x000fe20008000000 */
[----:B--23--:R-:W-:Y:S10]  /*08e0*/  BRA.U UP1, `(.L_x_1125) ;  /* 0x0000000101287547 */ /* 0x00cff4000b800000 */
[----:B------:R-:W-:Y:S01]  /*08f0*/  UISETP.NE.AND UP0, UPT, UR10, URZ, UPT ;  /* 0x000000ff0a00728c */ /* 0x000fe2000bf05270 */
        /* <DEDUP_REMOVED lines=9> */
.L_x_1125:
[----:B------:R-:W1:Y:S01]  /*0990*/  LDCU.64 UR4, c[0x0][0x410] ;  /* 0x00008200ff0477ac */ /* 0x000e620008000a00 */
[----:B------:R-:W2:Y:S01]  /*09a0*/  S2R R12, SR_CTAID.X ;  /* 0x00000000000c7919 */ /* 0x000ea20000002500 */
[C---:B------:R-:W-:Y:S01]  /*09b0*/  IMAD.SHL.U32 R0, R167.reuse, 0x8, RZ ;  /* 0x00000008a7007824 */ /* 0x040fe200078e00ff */
[----:B------:R-:W-:Y:S01]  /*09c0*/  SHF.R.U32.HI R6, RZ, 0x3, R167 ;  /* 0x00000003ff067819 */ /* 0x000fe200000116a7 */
[----:B------:R-:W4:Y:S01]  /*09d0*/  LDCU UR6, c[0x0][0x434] ;  /* 0x00008680ff0677ac */ /* 0x000f220008000800 */
[----:B------:R-:W-:Y:S01]  /*09e0*/  MOV R7, RZ ;  /* 0x000000ff00077202 */ /* 0x000fe20000000f00 */
[----:B------:R-:W-:Y:S01]  /*09f0*/  BSSY.RECONVERGENT B0, `(.L_x_1126) ;  /* 0x0000030000007945 */ /* 0x000fe20003800200 */
[----:B------:R-:W-:Y:S01]  /*0a00*/  LOP3.LUT R0, R0, 0x38, RZ, 0xc0, !PT ;  /* 0x0000003800007812 */ /* 0x000fe200078ec0ff */
[----:B------:R-:W-:Y:S01]  /*0a10*/  UISETP.NE.AND UP1, UPT, UR10, URZ, !UP1 ;  /* 0x000000ff0a00728c */ /* 0x000fe2000cf25270 */
[----:B------:R-:W-:Y:S01]  /*0a20*/  VIADD R4, R6, 0x10 ;  /* 0x0000001006047836 */ /* 0x000fe20000000000 */
[----:B------:R-:W-:Y:S01]  /*0a30*/  UISETP.NE.AND UP0, UPT, UR15, -0x1, UPT ;  /* 0xffffffff0f00788c */ /* 0x000fe2000bf05270 */
[----:B------:R-:W-:Y:S01]  /*0a40*/  IADD3 R14, P1, PT, R0, UR12, RZ ;  /* 0x0000000c000e7c10 */ /* 0x000fe2000ff3e0ff */
[----:B---3--:R-:W-:Y:S01]  /*0a50*/  UIMAD UR11, UR30, UR11, URZ ;  /* 0x0000000b1e0b72a4 */ /* 0x008fe2000f8e02ff */
[C---:B------:R-:W-:Y:S01]  /*0a60*/  IADD3 R3, PT, PT, R6.reuse, 0x20, RZ ;  /* 0x0000002006037810 */ /* 0x040fe20007ffe0ff */
[----:B------:R-:W-:Y:S01]  /*0a70*/  VIADD R2, R6, 0x30 ;  /* 0x0000003006027836 */ /* 0x000fe20000000000 */
[----:B------:R-:W-:Y:S01]  /*0a80*/  LOP3.LUT P6, R167, R167, 0x7, RZ, 0xc0, !PT ;  /* 0x00000007a7a77812 */ /* 0x000fe200078cc0ff */
[----:B------:R-:W-:-:S02]  /*0a90*/  IMAD.X R15, RZ, RZ, UR9, P1 ;  /* 0x00000009ff0f7e24 */ /* 0x000fc400088e06ff */
[----:B-1----:R-:W-:Y:S01]  /*0aa0*/  IMAD.U32 R8, RZ, RZ, UR4 ;  /* 0x00000004ff087e24 */ /* 0x002fe2000f8e00ff */
[----:B------:R-:W-:Y:S01]  /*0ab0*/  UIMAD UR4, UR18, UR8, URZ ;  /* 0x00000008120472a4 */ /* 0x000fe2000f8e02ff */
[----:B------:R-:W-:Y:S01]  /*0ac0*/  IMAD.U32 R10, RZ, RZ, UR5 ;  /* 0x00000005ff0a7e24 */ /* 0x000fe2000f8e00ff */
[----:B------:R-:W-:Y:S01]  /*0ad0*/  UIADD3 UR18, UPT, UPT, -UR18, UR33, URZ ;  /* 0x0000002112127290 */ /* 0x000fe2000fffe1ff */
[----:B------:R-:W-:Y:S01]  /*0ae0*/  IMAD.WIDE.U32 R8, R8, UR30, R14 ;  /* 0x0000001e08087c25 */ /* 0x000fe2000f8e000e */
[----:B----4-:R-:W-:Y:S02]  /*0af0*/  UIMAD UR6, UR31, UR6, URZ ;  /* 0x000000061f0672a4 */ /* 0x010fe4000f8e02ff */
        /* <DEDUP_REMOVED lines=15> */
[----:B--2---:R-:W-:-:S03]  /*0bf0*/  IMAD.WIDE.U32 R12, R12, 0x40, R6 ;  /* 0x000000400c0c7825 */ /* 0x004fc600078e0006 */
        /* <DEDUP_REMOVED lines=15> */
.L_x_1127:
[----:B------:R-:W-:Y:S05]  /*0cf0*/  BSYNC.RECONVERGENT B0 ;  /* 0x0000000000007941 */ /* 0x000fea0003800200 */
.L_x_1126:
        /* <DEDUP_REMOVED lines=20> */
.L_x_1129:
[----:B------:R-:W-:Y:S05]  /*0e40*/  BSYNC.RECONVERGENT B0 ;  /* 0x0000000000007941 */ /* 0x000fea0003800200 */
.L_x_1128:
        /* <DEDUP_REMOVED lines=18> */
.L_x_1131:
[----:B------:R-:W-:Y:S05]  /*0f70*/  BSYNC.RECONVERGENT B0 ;  /* 0x0000000000007941 */ /* 0x000fea0003800200 */
.L_x_1130:
        /* <DEDUP_REMOVED lines=17> */
.L_x_1133:
[----:B------:R-:W-:Y:S05]  /*1090*/  BSYNC.RECONVERGENT B0 ;  /* 0x0000000000007941 */ /* 0x000fea0003800200 */
.L_x_1132:
        /* <DEDUP_REMOVED lines=10> */
.L_x_1135:
[----:B------:R-:W-:Y:S05]  /*1140*/  BSYNC.RECONVERGENT B0 ;  /* 0x0000000000007941 */ /* 0x000fea0003800200 */
.L_x_1134:
        /* <DEDUP_REMOVED lines=10> */
.L_x_1137:
[----:B------:R-:W-:Y:S05]  /*11f0*/  BSYNC.RECONVERGENT B0 ;  /* 0x0000000000007941 */ /* 0x000fea0003800200 */
.L_x_1136:
        /* <DEDUP_REMOVED lines=10> */
.L_x_1139:
[----:B------:R-:W-:Y:S05]  /*12a0*/  BSYNC.RECONVERGENT B0 ;  /* 0x0000000000007941 */ /* 0x000fea0003800200 */
.L_x_1138:
        /* <DEDUP_REMOVED lines=10> */
.L_x_1124:
        /* <DEDUP_REMOVED lines=22> */
.L_x_1140:
[----:B------:R-:W1:Y:S01]  /*14b0*/  LDCU.64 UR12, c[0x0][0x3b8] ;  /* 0x00007700ff0c77ac */ /* 0x000e620008000a00 */
[----:B------:R-:W-:-:S04]  /*14c0*/  UIADD3 UR6, UPT, UPT, UR19, UR24, URZ ;  /* 0x0000001813067290 */ /* 0x000fc8000fffe0ff */
[----:B-1----:R-:W-:Y:S02]  /*14d0*/  UIMAD.WIDE.U32 UR4, UR6, UR12, URZ ;  /* 0x0000000c060472a5 */ /* 0x002fe4000f8e00ff */
[----:B------:R-:W-:-:S04]  /*14e0*/  UIMAD UR6, UR6, UR13, URZ ;  /* 0x0000000d060672a4 */ /* 0x000fc8000f8e02ff */
[----:B------:R-:W-:Y:S01]  /*14f0*/  UIADD3 UR6, UPT, UPT, UR5, UR6, URZ ;  /* 0x0000000605067290 */ /* 0x000fe2000fffe0ff */
[----:B------:R-:W-:-:S11]  /*1500*/  UMOV UR8, UR4 ;  /* 0x0000000400087c82 */ /* 0x000fd60008000000 */
.L_x_1141:
        /* <DEDUP_REMOVED lines=42> */
.L_x_1142:
[----:B------:R-:W1:Y:S01]  /*17b0*/  LDCU.64 UR10, c[0x0][0x3c0] ;  /* 0x00007800ff0a77ac */ /* 0x000e620008000a00 */
[----:B------:R-:W-:-:S04]  /*17c0*/  UIADD3 UR19, UPT, UPT, UR19, UR24, URZ ;  /* 0x0000001813137290 */ /* 0x000fc8000fffe0ff */
[----:B-1----:R-:W-:Y:S02]  /*17d0*/  UIMAD.WIDE.U32 UR26, UR19, UR10, URZ ;  /* 0x0000000a131a72a5 */ /* 0x002fe4000f8e00ff */
[----:B------:R-:W-:-:S04]  /*17e0*/  UIMAD UR19, UR19, UR11, URZ ;  /* 0x0000000b131372a4 */ /* 0x000fc8000f8e02ff */
[----:B------:R-:W-:-:S12]  /*17f0*/  UIADD3 UR24, UPT, UPT, UR27, UR19, URZ ;  /* 0x000000131b187290 */ /* 0x000fd8000fffe0ff */
.L_x_1143:
[----:B------:R-:W-:Y:S01]  /*1800*/  UIADD3 UR7, UPT, UPT, -UR18, UR33, URZ ;  /* 0x0000002112077290 */ /* 0x000fe2000fffe1ff */
[----:B------:R-:W1:Y:S01]  /*1810*/  S2R R10, SR_CTAID.X ;  /* 0x00000000000a7919 */ /* 0x000e620000002500 */
[--C-:B------:R-:W-:Y:S01]  /*1820*/  SHF.R.U32.HI R0, RZ, 0x3, R167.reuse ;  /* 0x00000003ff007819 */ /* 0x100fe200000116a7 */
[----:B------:R-:W2:Y:S01]  /*1830*/  LDCU.64 UR4, c[0x0][0x3c8] ;  /* 0x00007900ff0477ac */ /* 0x000ea20008000a00 */
[C---:B------:R-:W-:Y:S01]  /*1840*/  IMAD.SHL.U32 R190, R167.reuse, 0x8, RZ ;  /* 0x00000008a7be7824 */ /* 0x040fe200078e00ff */
[--C-:B------:R-:W-:Y:S01]  /*1850*/  SHF.R.U32.HI R185, RZ, 0x1, R167.reuse ;  /* 0x00000001ffb97819 */ /* 0x100fe200000116a7 */
[----:B------:R-:W-:Y:S01]  /*1860*/  IMAD.MOV.U32 R7, RZ, RZ, RZ ;  /* 0x000000ffff077224 */ /* 0x000fe200078e00ff */
[----:B------:R-:W-:Y:S01]  /*1870*/  ISETP.GE.AND P6, PT, R0, UR7, PT ;  /* 0x0000000700007c0c */ /* 0x000fe2000bfc6270 */
[----:B------:R-:W-:Y:S01]  /*1880*/  IMAD.MOV.U32 R6, RZ, RZ, R0 ;  /* 0x000000ffff067224 */ /* 0x000fe200078e0000 */
[----:B------:R-:W-:Y:S01]  /*1890*/  LOP3.LUT R184, R190, 0x38, RZ, 0xc0, !PT ;  /* 0x00000038beb87812 */ /* 0x000fe200078ec0ff */
[----:B------:R-:W-:Y:S01]  /*18a0*/  VIADD R15, R0, 0x20 ;  /* 0x00000020000f7836 */ /* 0x000fe20000000000 */
[----:B------:R-:W-:Y:S01]  /*18b0*/  LOP3.LUT R165, R190, 0x1f8, RZ, 0xc0, !PT ;  /* 0x000001f8bea57812 */ /* 0x000fe200078ec0ff */
[----:B------:R-:W-:Y:S01]  /*18c0*/  VIADD R16, R0, 0x30 ;  /* 0x0000003000107836 */ /* 0x000fe20000000000 */
[----:B------:R-:W-:Y:S01]  /*18d0*/  IADD3 R4, P0, PT, R184, UR34, RZ ;  /* 0x00000022b8047c10 */ /* 0x000fe2000ff1e0ff */
[----:B------:R-:W-:Y:S01]  /*18e0*/  IMAD.SHL.U32 R176, R167, 0x40, RZ ;  /* 0x00000040a7b07824 */ /* 0x000fe200078e00ff */
[----:B------:R-:W-:Y:S01]  /*18f0*/  ISETP.GE.AND P4, PT, R15, UR7, PT ;  /* 0x000000070f007c0c */ /* 0x000fe2000bf86270 */
[----:B------:R-:W-:Y:S01]  /*1900*/  UIADD3 UR41, UPT, UPT, UR23, -0x1, URZ ;  /* 0xffffffff17297890 */ /* 0x000fe2000fffe0ff */
[----:B------:R-:W-:Y:S01]  /*1910*/  ISETP.GE.AND P3, PT, R16, UR7, PT ;  /* 0x0000000710007c0c */ /* 0x000fe2000bf66270 */
[----:B------:R-:W-:Y:S01]  /*1920*/  IMAD.X R5, RZ, RZ, UR9, P0 ;  /* 0x00000009ff057e24 */ /* 0x000fe200080e06ff */
[----:B------:R-:W-:Y:S01]  /*1930*/  LOP3.LUT R78, R165, 0x38, R167, 0x78, !PT ;  /* 0x00000038a54e7812 */ /* 0x000fe200078e78a7 */
[----:B------:R-:W3:Y:S01]  /*1940*/  @!P6 LDC.64 R2, c[0x0][0x3b0] ;  /* 0x0000ec00ff02eb82 */ /* 0x000ee20000000a00 */
[----:B--2---:R-:W-:Y:S01]  /*1950*/  IMAD.U32 R24, RZ, RZ, UR4 ;  /* 0x00000004ff187e24 */ /* 0x004fe2000f8e00ff */
[----:B------:R-:W-:Y:S01]  /*1960*/  USHF.L.U32 UR34, UR41, 0x6, URZ ;  /* 0x0000000629227899 */ /* 0x000fe200080006ff */
[----:B------:R-:W-:Y:S01]  /*1970*/  IMAD.SHL.U32 R14, R167, 0x20, RZ ;  /* 0x00000020a70e7824 */ /* 0x000fe200078e00ff */
[----:B------:R-:W-:Y:S01]  /*1980*/  USHF.R.S32.HI UR19, URZ, 0x1f, UR22 ;  /* 0x0000001fff137899 */ /* 0x000fe20008011416 */
[----:B------:R-:W-:Y:S01]  /*1990*/  IMAD.WIDE.U32 R24, R24, UR30, R4 ;  /* 0x0000001e18187c25 */ /* 0x000fe2000f8e0004 */
[----:B------:R-:W-:Y:S01]  /*19a0*/  LOP3.LUT R5, R176, 0x200, RZ, 0xc0, !PT ;  /* 0x00000200b0057812 */ /* 0x000fe200078ec0ff */
[----:B------:R-:W-:Y:S01]  /*19b0*/  UIADD3 UR18, UPT, UPT, -UR34, UR32, URZ ;  /* 0x0000002022127290 */ /* 0x000fe2000fffe1ff */
[----:B------:R-:W2:Y:S01]  /*19c0*/  @!P6 LDC.64 R30, c[0x0][0x380] ;  /* 0x0000e000ff1eeb82 */ /* 0x000ea20000000a00 */
[----:B------:R-:W-:Y:S01]  /*19d0*/  @!P4 IMAD.MOV.U32 R26, RZ, RZ, R24 ;  /* 0x000000ffff1ac224 */ /* 0x000fe200078e0018 */
[----:B------:R-:W-:Y:S01]  /*19e0*/  LOP3.LUT R14, R5, 0x7c00, R14, 0xf8, !PT ;  /* 0x00007c00050e7812 */ /* 0x000fe200078ef80e */
[----:B------:R-:W-:Y:S01]  /*19f0*/  USHF.L.U64.HI UR35, UR12, 0x6, UR13 ;  /* 0x000000060c237899 */ /* 0x000fe2000801020d */
[----:B------:R-:W-:Y:S01]  /*1a00*/  LOP3.LUT R166, R184, 0x1c0, R176, 0xf8, !PT ;  /* 0x000001c0b8a67812 */ /* 0x000fe200078ef8b0 */
[----:B-1----:R-:W-:Y:S01]  /*1a10*/  IMAD.WIDE.U32 R10, R10, 0x40, R6 ;  /* 0x000000400a0a7825 */ /* 0x002fe200078e0006 */
[----:B------:R-:W-:Y:S01]  /*1a20*/  USHF.L.U32 UR36, UR12, 0x6, URZ ;  /* 0x000000060c247899 */ /* 0x000fe200080006ff */
[----:B------:R-:W-:Y:S01]  /*1a30*/  LOP3.LUT R216, R176, 0x400, RZ, 0xc0, !PT ;  /* 0x00000400b0d87812 */ /* 0x000fe200078ec0ff */
[----:B------:R-:W1:Y:S01]  /*1a40*/  S2UR UR9, SR_CgaCtaId ;  /* 0x00000000000979c3 */ /* 0x000e620000008800 */
[----:B------:R-:W-:Y:S01]  /*1a50*/  IMAD.U32 R6, RZ, RZ, UR5 ;  /* 0x00000005ff067e24 */ /* 0x000fe2000f8e00ff */
[----:B------:R-:W4:Y:S01]  /*1a60*/  LDCU.64 UR4, c[0x0][0x3d0] ;  /* 0x00007a00ff0477ac */ /* 0x000f220008000a00 */
[----:B------:R-:W-:Y:S01]  /*1a70*/  IMAD.MOV.U32 R220, RZ, RZ, 0x20 ;  /* 0x00000020ffdc7424 */ /* 0x000fe200078e00ff */
[----:B------:R-:W5:Y:S01]  /*1a80*/  S2R R238, SR_CTAID.X ;  /* 0x0000000000ee7919 */ /* 0x000f620000002500 */
[----:B------:R-:W-:Y:S01]  /*1a90*/  IMAD R25, R6, UR30, R25 ;  /* 0x0000001e06197c24 */ /* 0x000fe2000f8e0219 */
[----:B------:R-:W-:Y:S01]  /*1aa0*/  UIMAD.WIDE.U32 UR44, UR36, UR41, URZ ;  /* 0x00000029242c72a5 */ /* 0x000fe2000f8e00ff */
[----:B------:R-:W-:Y:S01]  /*1ab0*/  IMAD.MOV.U32 R180, RZ, RZ, 0x40 ;  /* 0x00000040ffb47424 */ /* 0x000fe200078e00ff */
[----:B------:R-:W5:Y:S01]  /*1ac0*/  @!P4 LDC.64 R8, c[0x0][0x3b0] ;  /* 0x0000ec00ff08cb82 */ /* 0x000f620000000a00 */
[-C--:B---3--:R-:W-:Y:S01]  /*1ad0*/  @!P6 IMAD R4, R11, R2.reuse, RZ ;  /* 0x000000020b04e224 */ /* 0x088fe200078e02ff */
[----:B------:R-:W-:Y:S01]  /*1ae0*/  USHF.L.U32 UR27, UR12, 0x4, URZ ;  /* 0x000000040c1b7899 */ /* 0x000fe200080006ff */
[----:B------:R-:W-:Y:S01]  /*1af0*/  @!P6 IMAD.WIDE.U32 R6, R10, R2, R24 ;  /* 0x000000020a06e225 */ /* 0x000fe200078e0018 */
[----:B------:R-:W-:Y:S01]  /*1b00*/  USHF.L.U64.HI UR25, UR12, 0x4, UR13 ;  /* 0x000000040c197899 */ /* 0x000fe2000801020d */
[----:B------:R-:W-:Y:S01]  /*1b10*/  LOP3.LUT R234, R167, 0x1f, RZ, 0xc0, !PT ;  /* 0x0000001fa7ea7812 */ /* 0x000fe200078ec0ff */
[----:B------:R-:W-:Y:S01]  /*1b20*/  UIMAD.WIDE.U32 UR42, UR12, 0x20, URZ ;  /* 0x000000200c2a78a5 */ /* 0x000fe2000f8e00ff */
[----:B------:R-:W-:Y:S01]  /*1b30*/  VIADD R2, R0, 0x10 ;  /* 0x0000001000027836 */ /* 0x000fe20000000000 */
[----:B--2---:R-:W-:Y:S01]  /*1b40*/  @!P6 LEA R30, P0, R6, R30, 0x1 ;  /* 0x0000001e061ee211 */ /* 0x004fe200078008ff */
[----:B------:R-:W-:Y:S01]  /*1b50*/  @!P6 IMAD R3, R10, R3, R4 ;  /* 0x000000030a03e224 */ /* 0x000fe200078e0204 */
[----:B------:R-:W-:Y:S01]  /*1b60*/  LOP3.LUT R4, R190, 0x1e00, RZ, 0xc0, !PT ;  /* 0x00001e00be047812 */ /* 0x000fe200078ec0ff */
[----:B------:R-:W-:Y:S01]  /*1b70*/  @!P4 IMAD.MOV.U32 R27, RZ, RZ, R25 ;  /* 0x000000ffff1bc224 */ /* 0x000fe200078e0019 */
[----:B------:R-:W-:Y:S01]  /*1b80*/  ISETP.GE.AND P5, PT, R2, UR7, PT ;  /* 0x0000000702007c0c */ /* 0x000fe2000bfa6270 */
[----:B------:R-:W-:Y:S01]  /*1b90*/  @!P6 IMAD.IADD R3, R7, 0x1, R3 ;  /* 0x000000010703e824 */ /* 0x000fe200078e0203 */
[----:B------:R-:W-:Y:S01]  /*1ba0*/  LOP3.LUT R78, R78, R4, RZ, 0xfc, !PT ;  /* 0x000000044e4e7212 */ /* 0x000fe200078efcff */
[----:B----4-:R-:W-:Y:S01]  /*1bb0*/  IMAD.U32 R224, RZ, RZ, UR4 ;  /* 0x00000004ffe07e24 */ /* 0x010fe2000f8e00ff */
[----:B------:R-:W-:Y:S01]  /*1bc0*/  IADD3 R4, P2, PT, R184, UR8, RZ ;  /* 0x00000008b8047c10 */ /* 0x000fe2000ff5e0ff */
[----:B------:R-:W-:Y:S01]  /*1bd0*/  UIMAD UR8, UR35, UR41, URZ ;  /* 0x00000029230872a4 */ /* 0x000fe2000f8e02ff */
[----:B------:R-:W-:Y:S01]  /*1be0*/  @!P6 LEA.HI.X R31, R6, R31, R3, 0x1, P0 ;  /* 0x0000001f061fe211 */ /* 0x000fe200000f0c03 */
[----:B------:R-:W-:Y:S01]  /*1bf0*/  IMAD R6, R0, UR13, RZ ;  /* 0x0000000d00067c24 */ /* 0x000fe2000f8e02ff */
[----:B------:R-:W-:Y:S01]  /*1c00*/  @!P4 IADD3 R20, P0, PT, R10, 0x20, RZ ;  /* 0x000000200a14c810 */ /* 0x000fe20007f1e0ff */
[----:B------:R-:W-:Y:S01]  /*1c10*/  IMAD.X R5, RZ, RZ, UR6, P2 ;  /* 0x00000006ff057e24 */ /* 0x000fe200090e06ff */
[----:B------:R-:W-:Y:S01]  /*1c20*/  ISETP.GE.AND P2, PT, R2, UR18, PT ;  /* 0x0000001202007c0c */ /* 0x000fe2000bf46270 */
[----:B------:R-:W-:Y:S01]  /*1c30*/  UMOV UR6, 0x400 ;  /* 0x0000040000067882 */ /* 0x000fe20000000000 */
[----:B------:R-:W-:Y:S01]  /*1c40*/  UIADD3 UR8, UPT, UPT, UR45, UR8, URZ ;  /* 0x000000082d087290 */ /* 0x000fe2000fffe0ff */
[C---:B------:R-:W-:Y:S01]  /*1c50*/  @!P5 IADD3 R22, P1, PT, R10.reuse, 0x10, RZ ;  /* 0x000000100a16d810 */ /* 0x040fe20007f3e0ff */
[----:B------:R-:W2:Y:S01]  /*1c60*/  @!P5 LDC.64 R12, c[0x0][0x3b0] ;  /* 0x0000ec00ff0cdb82 */ /* 0x000ea20000000a00 */
[--C-:B------:R-:W-:Y:S01]  /*1c70*/  @!P4 IMAD.X R19, RZ, RZ, R11.reuse, P0 ;  /* 0x000000ffff13c224 */ /* 0x100fe200000e060b */
[----:B------:R-:W-:Y:S01]  /*1c80*/  @!P3 IADD3 R18, P0, PT, R10, 0x30, RZ ;  /* 0x000000300a12b810 */ /* 0x000fe20007f1e0ff */
[----:B-1----:R-:W-:Y:S01]  /*1c90*/  ULEA UR6, UR9, UR6, 0x18 ;  /* 0x0000000609067291 */ /* 0x002fe2000f8ec0ff */
[----:B------:R-:W-:Y:S01]  /*1ca0*/  @!P5 IMAD.X R21, RZ, RZ, R11, P1 ;  /* 0x000000ffff15d224 */ /* 0x000fe200008e060b */
[----:B------:R-:W-:Y:S01]  /*1cb0*/  ISETP.GE.AND P1, PT, R2, UR18, PT ;  /* 0x0000001202007c0c */ /* 0x000fe2000bf26270 */
[----:B------:R-:W-:Y:S01]  /*1cc0*/  IMAD.WIDE.U32 R2, R0, UR12, R4 ;  /* 0x0000000c00027c25 */ /* 0x000fe2000f8e0004 */
[----:B------:R-:W-:Y:S01]  /*1cd0*/  UIMAD UR9, UR19, UR4, URZ ;  /* 0x00000004130972a4 */ /* 0x000fe2000f8e02ff */
[----:B------:R-:W1:Y:S01]  /*1ce0*/  @!P3 LDC.64 R4, c[0x0][0x3b0] ;  /* 0x0000ec00ff04bb82 */ /* 0x000e620000000a00 */
[----:B------:R-:W-:Y:S01]  /*1cf0*/  LEA R78, R78, UR6, 0x1 ;  /* 0x000000064e4e7c11 */ /* 0x000fe2000f8e08ff */
[----:B------:R-:W-:Y:S01]  /*1d00*/  @!P3 IMAD.X R17, RZ, RZ, R11, P0 ;  /* 0x000000ffff11b224 */ /* 0x000fe200000e060b */
[----:B------:R-:W-:Y:S01]  /*1d10*/  UIMAD UR9, UR22, UR5, UR9 ;  /* 0x00000005160972a4 */ /* 0x000fe2000f8e0209 */
[----:B------:R-:W-:Y:S01]  /*1d20*/  IMAD.IADD R3, R3, 0x1, R6 ;  /* 0x0000000103037824 */ /* 0x000fe200078e0206 */
[----:B------:R-:W3:Y:S01]  /*1d30*/  LDCU.64 UR4, c[0x0][0x388] ;  /* 0x00007100ff0477ac */ /* 0x000ee20008000a00 */
[----:B------:R-:W-:Y:S01]  /*1d40*/  @!P5 IMAD.MOV.U32 R28, RZ, RZ, R24 ;  /* 0x000000ffff1cd224 */ /* 0x000fe200078e0018 */
[----:B------:R-:W-:Y:S01]  /*1d50*/  @!PT LDS RZ, [RZ] ;  /* 0x00000000fffff984 */ /* 0x000fe20000000800 */
[----:B------:R-:W-:Y:S01]  /*1d60*/  @!PT LDS RZ, [RZ] ;  /* 0x00000000fffff984 */ /* 0x000fe20000000800 */
[----:B------:R-:W-:Y:S01]  /*1d70*/  @!PT LDS RZ, [RZ] ;  /* 0x00000000fffff984 */ /* 0x000fe20000000800 */
[----:B------:R-:W-:Y:S01]  /*1d80*/  @!P6 LDGSTS.E.BYPASS.LTC128B.128 [R78], desc[UR16][R30.64] ;  /* 0x000000001e4eefae */ /* 0x000fe2000b981a10 */
[----:B------:R-:W4:Y:S01]  /*1d90*/  @!P5 LDC.64 R10, c[0x0][0x380] ;  /* 0x0000e000ff0adb82 */ /* 0x000f220000000a00 */
[----:B------:R-:W-:Y:S01]  /*1da0*/  IMAD.WIDE.U32 R224, R224, UR22, R2 ;  /* 0x00000016e0e07c25 */ /* 0x000fe2000f8e0002 */
[----:B------:R-:W-:Y:S01]  /*1db0*/  VOTEU.ALL UP1, P1 ;  /* 0x0000000000ff7886 */ /* 0x000fe20000820000 */
[----:B------:R-:W-:Y:S01]  /*1dc0*/  @!P6 LDGSTS.E.BYPASS.LTC128B.128 [R78+0x2000], desc[UR16][R30.64+0x80] ;  /* 0x020000801e4eefae */ /* 0x000fe2000b981a10 */
[----:B------:R-:W-:Y:S01]  /*1dd0*/  USHF.L.U32 UR37, UR13, 0x5, URZ ;  /* 0x000000050d257899 */ /* 0x000fe200080006ff */
[----:B------:R-:W-:Y:S01]  /*1de0*/  @!P5 IMAD.MOV.U32 R29, RZ, RZ, R25 ;  /* 0x000000ffff1dd224 */ /* 0x000fe200078e0019 */
[----:B------:R-:W-:Y:S01]  /*1df0*/  UIADD3 UR29, UPT, UPT, UR32, UR29, -UR33 ;  /* 0x0000001d201d7290 */ /* 0x000fe2000fffe821 */
[----:B-----5:R-:W-:Y:S01]  /*1e00*/  @!P4 IMAD R19, R19, R8, RZ ;  /* 0x000000081313c224 */ /* 0x020fe200078e02ff */
[----:B------:R-:W5:Y:S01]  /*1e10*/  @!P4 LDC.64 R6, c[0x0][0x380] ;  /* 0x0000e000ff06cb82 */ /* 0x000f620000000a00 */
[-C--:B--2---:R-:W-:Y:S01]  /*1e20*/  @!P5 IMAD R21, R21, R12.reuse, RZ ;  /* 0x0000000c1515d224 */ /* 0x084fe200078e02ff */
[----:B------:R-:W-:Y:S01]  /*1e30*/  @!P6 LDGSTS.E.BYPASS.LTC128B.128 [R78+0x4000], desc[UR16][R30.64+0x100] ;  /* 0x040001001e4eefae */ /* 0x000fe2000b981a10 */
[----:B------:R-:W-:-:S03]  /*1e40*/  @!P5 IMAD.WIDE.U32 R28, R22, R12, R28 ;  /* 0x0000000c161cd225 */ /* 0x000fc600078e001c */
[----:B------:R-:W-:Y:S01]  /*1e50*/  @!P6 LDGSTS.E.BYPASS.LTC128B.128 [R78+0x6000], desc[UR16][R30.64+0x180] ;  /* 0x060001801e4eefae */ /* 0x000fe2000b981a10 */
[----:B------:R-:W-:Y:S01]  /*1e60*/  @!P5 IMAD R13, R22, R13, R21 ;  /* 0x0000000d160dd224 */ /* 0x000fe200078e0215 */
[----:B------:R-:W2:Y:S01]  /*1e70*/  @!P3 LDC.64 R2, c[0x0][0x380] ;  /* 0x0000e000ff02bb82 */ /* 0x000ea20000000a00 */
[C---:B------:R-:W-:Y:S02]  /*1e80*/  @!P4 IMAD R9, R20.reuse, R9, R19 ;  /* 0x000000091409c224 */ /* 0x040fe400078e0213 */
[----:B------:R-:W-:-:S04]  /*1e90*/  @!P4 IMAD.WIDE.U32 R26, R20, R8, R26 ;  /* 0x00000008141ac225 */ /* 0x000fc800078e001a */
[----:B-1----:R-:W-:Y:S01]  /*1ea0*/  @!P3 IMAD R17, R17, R4, RZ ;  /* 0x000000041111b224 */ /* 0x002fe200078e02ff */
[----:B----4-:R-:W-:Y:S01]  /*1eb0*/  @!P5 LEA R10, P6, R28, R10, 0x1 ;  /* 0x0000000a1c0ad211 */ /* 0x010fe200078c08ff */
[----:B------:R-:W-:Y:S02]  /*1ec0*/  @!P5 IMAD.IADD R13, R29, 0x1, R13 ;  /* 0x000000011d0dd824 */ /* 0x000fe400078e020d */
[----:B------:R-:W-:Y:S02]  /*1ed0*/  @!P4 IMAD.IADD R9, R27, 0x1, R9 ;  /* 0x000000011b09c824 */ /* 0x000fe400078e0209 */
[----:B------:R-:W-:Y:S01]  /*1ee0*/  @!P3 IMAD R5, R18, R5, R17 ;  /* 0x000000051205b224 */ /* 0x000fe200078e0211 */
[----:B------:R-:W-:Y:S01]  /*1ef0*/  @!P5 LEA.HI.X R11, R28, R11, R13, 0x1, P6 ;  /* 0x0000000b1c0bd211 */ /* 0x000fe200030f0c0d */
[----:B------:R-:W-:Y:S01]  /*1f00*/  @!P3 IMAD.WIDE.U32 R24, R18, R4, R24 ;  /* 0x000000041218b225 */ /* 0x000fe200078e0018 */
[----:B-----5:R-:W-:-:S03]  /*1f10*/  @!P4 LEA R6, P0, R26, R6, 0x1 ;  /* 0x000000061a06c211 */ /* 0x020fc600078008ff */
[----:B------:R-:W-:Y:S01]  /*1f20*/  @!P3 IMAD.IADD R5, R25, 0x1, R5 ;  /* 0x000000011905b824 */ /* 0x000fe200078e0205 */
[----:B------:R-:W-:Y:S01]  /*1f30*/  @!P4 LEA.HI.X R7, R26, R7, R9, 0x1, P0 ;  /* 0x000000071a07c211 */ /* 0x000fe200000f0c09 */
[----:B------:R-:W-:Y:S01]  /*1f40*/  @!P5 LDGSTS.E.BYPASS.LTC128B.128 [R78+0x800], desc[UR16][R10.64] ;  /* 0x008000000a4edfae */ /* 0x000fe2000b981a10 */
[----:B------:R-:W-:Y:S01]  /*1f50*/  IMAD.U32 R4, RZ, RZ, UR44 ;  /* 0x0000002cff047e24 */ /* 0x000fe2000f8e00ff */
[C---:B--2---:R-:W-:Y:S02]  /*1f60*/  @!P3 LEA R2, P0, R24.reuse, R2, 0x1 ;  /* 0x000000021802b211 */ /* 0x044fe400078008ff */
[----:B------:R-:W-:Y:S01]  /*1f70*/  @!P5 LDGSTS.E.BYPASS.LTC128B.128 [R78+0x2800], desc[UR16][R10.64+0x80] ;  /* 0x028000800a4edfae */ /* 0x000fe2000b981a10 */
[----:B------:R-:W-:Y:S01]  /*1f80*/  IMAD.SHL.U32 R189, R167, 0x2, RZ ;  /* 0x00000002a7bd7824 */ /* 0x000fe200078e00ff */
[----:B------:R-:W-:Y:S02]  /*1f90*/  @!P3 LEA.HI.X R3, R24, R3, R5, 0x1, P0 ;  /* 0x000000031803b211 */ /* 0x000fe400000f0c05 */
[----:B------:R-:W-:Y:S01]  /*1fa0*/  @!P5 LDGSTS.E.BYPASS.LTC128B.128 [R78+0x4800], desc[UR16][R10.64+0x100] ;  /* 0x048001000a4edfae */ /* 0x000fe2000b981a10 */
[----:B------:R-:W-:Y:S01]  /*1fb0*/  ISETP.GE.AND P0, PT, R16, UR18, PT ;  /* 0x0000001210007c0c */ /* 0x000fe2000bf06270 */
[----:B------:R-:W-:Y:S01]  /*1fc0*/  IMAD.U32 R5, RZ, RZ, UR45 ;  /* 0x0000002dff057e24 */ /* 0x000fe2000f8e00ff */
[----:B------:R-:W-:Y:S01]  /*1fd0*/  LOP3.LUT R189, R189, 0x6, RZ, 0xc0, !PT ;  /* 0x00000006bdbd7812 */ /* 0x000fe200078ec0ff */
[----:B------:R1:W-:Y:S01]  /*1fe0*/  @!P5 LDGSTS.E.BYPASS.LTC128B.128 [R78+0x6800], desc[UR16][R10.64+0x180] ;  /* 0x068001800a4edfae */ /* 0x0003e2000b981a10 */
[----:B------:R-:W-:Y:S01]  /*1ff0*/  ISETP.GE.AND P5, PT, R15, UR18, PT ;  /* 0x000000120f007c0c */ /* 0x000fe2000bfa6270 */
[----:B------:R-:W-:-:S02]  /*2000*/  IMAD.U32 R5, RZ, RZ, UR8 ;  /* 0x00000008ff057e24 */ /* 0x000fc4000f8e00ff */
[----:B------:R-:W-:Y:S01]  /*2010*/  @!P4 LDGSTS.E.BYPASS.LTC128B.128 [R78+0x1000], desc[UR16][R6.64] ;  /* 0x01000000064ecfae */ /* 0x000fe2000b981a10 */
[----:B------:R-:W-:Y:S02]  /*2020*/  IMAD.U32 R223, RZ, RZ, UR28 ;  /* 0x0000001cffdf7e24 */ /* 0x000fe4000f8e00ff */
[----:B------:R-:W-:Y:S01]  /*2030*/  IMAD.U32 R221, RZ, RZ, UR32 ;  /* 0x00000020ffdd7e24 */ /* 0x000fe2000f8e00ff */
[----:B------:R-:W-:Y:S04]  /*2040*/  @!P4 LDGSTS.E.BYPASS.LTC128B.128 [R78+0x3000], desc[UR16][R6.64+0x80] ;  /* 0x03000080064ecfae */ /* 0x000fe8000b981a10 */
[----:B------:R-:W-:Y:S02]  /*2050*/  @!P4 LDGSTS.E.BYPASS.LTC128B.128 [R78+0x5000], desc[UR16][R6.64+0x100] ;  /* 0x05000100064ecfae */ /* 0x000fe4000b981a10 */
[----:B------:R-:W-:-:S02]  /*2060*/  VOTEU.ALL UP0, P5 ;  /* 0x0000000000ff7886 */ /* 0x000fc40002800000 */
[----:B------:R2:W-:Y:S01]  /*2070*/  @!P4 LDGSTS.E.BYPASS.LTC128B.128 [R78+0x7000], desc[UR16][R6.64+0x180] ;  /* 0x07000180064ecfae */ /* 0x0005e2000b981a10 */
[----:B------:R-:W-:-:S03]  /*2080*/  ISETP.GE.AND P4, PT, R16, UR18, PT ;  /* 0x0000001210007c0c */ /* 0x000fc6000bf86270 */
[----:B------:R-:W-:Y:S04]  /*2090*/  @!P3 LDGSTS.E.BYPASS.LTC128B.128 [R78+0x1800], desc[UR16][R2.64] ;  /* 0x01800000024ebfae */ /* 0x000fe8000b981a10 */
[----:B------:R-:W-:Y:S01]  /*20a0*/  @!P3 LDGSTS.E.BYPASS.LTC128B.128 [R78+0x3800], desc[UR16][R2.64+0x80] ;  /* 0x03800080024ebfae */ /* 0x000fe2000b981a10 */
[----:B-1----:R-:W-:-:S03]  /*20b0*/  IMAD.U32 R10, RZ, RZ, UR12 ;  /* 0x0000000cff0a7e24 */ /* 0x002fc6000f8e00ff */
[----:B------:R-:W-:Y:S02]  /*20c0*/  @!P3 LDGSTS.E.BYPASS.LTC128B.128 [R78+0x5800], desc[UR16][R2.64+0x100] ;  /* 0x05800100024ebfae */ /* 0x000fe4000b981a10 */
[----:B------:R-:W-:Y:S02]  /*20d0*/  @!P4 IMAD.WIDE.U32 R10, R10, 0x30, R4 ;  /* 0x000000300a0ac825 */ /* 0x000fe400078e0004 */
[----:B------:R1:W-:Y:S01]  /*20e0*/  @!P3 LDGSTS.E.BYPASS.LTC128B.128 [R78+0x7800], desc[UR16][R2.64+0x180] ;  /* 0x07800180024ebfae */ /* 0x0003e2000b981a10 */
[----:B------:R-:W-:Y:S01]  /*20f0*/  ISETP.GE.AND P3, PT, R0, UR18, PT ;  /* 0x0000001200007c0c */ /* 0x000fe2000bf66270 */
[----:B--2---:R-:W-:Y:S02]  /*2100*/  IMAD.U32 R6, RZ, RZ, UR44 ;  /* 0x0000002cff067e24 */ /* 0x004fe4000f8e00ff */
[----:B------:R-:W-:Y:S02]  /*2110*/  IMAD.U32 R7, RZ, RZ, UR45 ;  /* 0x0000002dff077e24 */ /* 0x000fe4000f8e00ff */
[----:B-1----:R-:W-:Y:S01]  /*2120*/  VIADD R2, R225, UR9 ;  /* 0x00000009e1027c36 */ /* 0x002fe20008000000 */
[----:B---3--:R-:W-:Y:S01]  /*2130*/  LEA R225, P6, R224, UR4, 0x1 ;  /* 0x00000004e0e17c11 */ /* 0x008fe2000f8c08ff */
[----:B------:R-:W-:-:S03]  /*2140*/  @!UP1 UIADD3 UR9, UP2, UPT, UR27, UR44, URZ ;  /* 0x0000002c1b099290 */ /* 0x000fc6000ff5e0ff */
[----:B------:R-:W-:Y:S01]  /*2150*/  LEA.HI.X R224, R224, UR5, R2, 0x1, P6 ;  /* 0x00000005e0e07c11 */ /* 0x000fe2000b0f0c02 */
[----:B------:R-:W-:Y:S02]  /*2160*/  IMAD.U32 R2, RZ, RZ, UR8 ;  /* 0x00000008ff027e24 */ /* 0x000fe4000f8e00ff */
[CC--:B------:R-:W-:Y:S01]  /*2170*/  @!P3 LEA R16, P6, R6.reuse, R225.reuse, 0x1 ;  /* 0x000000e10610b211 */ /* 0x0c0fe200078c08ff */
[----:B------:R-:W-:Y:S01]  /*2180*/  @!UP1 UIADD3.X UR38, UPT, UPT, UR25, UR8, URZ, UP2, !UPT ;  /* 0x0000000819269290 */ /* 0x000fe200097fe4ff */
[----:B------:R-:W-:Y:S01]  /*2190*/  IMAD.U32 R4, RZ, RZ, UR9 ;  /* 0x00000009ff047e24 */ /* 0x000fe2000f8e00ff */
[----:B------:R-:W-:Y:S01]  /*21a0*/  @!UP0 UIADD3 UR9, UP1, UPT, UR44, UR42, URZ ;  /* 0x0000002a2c098290 */ /* 0x000fe2000ff3e0ff */
[-C--:B------:R-:W-:Y:S01]  /*21b0*/  @!P3 LEA.HI.X R17, R6, R224.reuse, R2, 0x1, P6 ;  /* 0x000000e00611b211 */ /* 0x080fe200030f0c02 */
[----:B------:R-:W1:Y:S01]  /*21c0*/  LDCU.64 UR4, c[0x0][0x3d8] ;  /* 0x00007b00ff0477ac */ /* 0x000e620008000a00 */
[----:B------:R-:W-:Y:S01]  /*21d0*/  IADD3 R8, P6, PT, R184, UR26, RZ ;  /* 0x0000001ab8087c10 */ /* 0x000fe2000ffde0ff */
[----:B------:R-:W-:Y:S01]  /*21e0*/  IMAD.U32 R3, RZ, RZ, UR38 ;  /* 0x00000026ff037e24 */ /* 0x000fe2000f8e00ff */
[----:B------:R-:W-:Y:S01]  /*21f0*/  @!UP0 UIADD3.X UR8, UPT, UPT, UR8, UR43, UR37, UP1, !UPT ;  /* 0x0000002b08088290 */ /* 0x000fe20008ffe425 */
[----:B------:R-:W-:Y:S01]  /*2200*/  IMAD.U32 R5, RZ, RZ, UR9 ;  /* 0x00000009ff057e24 */ /* 0x000fe2000f8e00ff */
[----:B------:R-:W-:Y:S01]  /*2210*/  @!P3 LDGSTS.E.BYPASS.LTC128B.128 [R78+0x8000], desc[UR16][R16.64] ;  /* 0x08000000104ebfae */ /* 0x000fe2000b981a10 */
[----:B------:R-:W-:Y:S01]  /*2220*/  IMAD.X R9, RZ, RZ, UR24, P6 ;  /* 0x00000018ff097e24 */ /* 0x000fe2000b0e06ff */
[CC--:B------:R-:W-:Y:S01]  /*2230*/  @!P1 LEA R12, P6, R4.reuse, R225.reuse, 0x1 ;  /* 0x000000e1040c9211 */ /* 0x0c0fe200078c08ff */
[----:B------:R-:W-:Y:S01]  /*2240*/  USHF.L.U64.HI UR37, UR10, 0x6, UR11 ;  /* 0x000000060a257899 */ /* 0x000fe2000801020b */
[----:B------:R-:W-:Y:S01]  /*2250*/  @!P3 LDGSTS.E.BYPASS.LTC128B.128 [R78+0xa000], desc[UR16][R16.64+0x80] ;  /* 0x0a000080104ebfae */ /* 0x000fe2000b981a10 */
[----:B------:R-:W-:Y:S01]  /*2260*/  USHF.L.U32 UR38, UR10, 0x6, URZ ;  /* 0x000000060a267899 */ /* 0x000fe200080006ff */
[-C--:B------:R-:W-:Y:S01]  /*2270*/  @!P1 LEA.HI.X R13, R4, R224.reuse, R3, 0x1, P6 ;  /* 0x000000e0040d9211 */ /* 0x080fe200030f0c03 */
[----:B------:R-:W-:Y:S01]  /*2280*/  IMAD.U32 R3, RZ, RZ, UR13 ;  /* 0x0000000dff037e24 */ /* 0x000fe2000f8e00ff */
[-C--:B------:R-:W-:Y:S01]  /*2290*/  @!P5 LEA R6, P6, R5, R225.reuse, 0x1 ;  /* 0x000000e10506d211 */ /* 0x080fe200078c08ff */
[----:B------:R-:W-:Y:S01]  /*22a0*/  IMAD.U32 R4, RZ, RZ, UR8 ;  /* 0x00000008ff047e24 */ /* 0x000fe2000f8e00ff */
[----:B------:R-:W-:Y:S01]  /*22b0*/  @!P3 LDGSTS.E.BYPASS.LTC128B.128 [R78+0xc000], desc[UR16][R16.64+0x100] ;  /* 0x0c000100104ebfae */ /* 0x000fe2000b981a10 */
[----:B------:R-:W-:Y:S01]  /*22c0*/  @!P4 IMAD R3, R3, 0x30, RZ ;  /* 0x000000300303c824 */ /* 0x000fe200078e02ff */
[----:B------:R-:W2:Y:S01]  /*22d0*/  LDCU.64 UR8, c[0x0][0x390] ;  /* 0x00007200ff0877ac */ /* 0x000ea20008000a00 */
[----:B------:R-:W-:Y:S01]  /*22e0*/  IMAD R2, R0, UR11, RZ ;  /* 0x0000000b00027c24 */ /* 0x000fe2000f8e02ff */
[-C--:B------:R-:W-:Y:S01]  /*22f0*/  @!P5 LEA.HI.X R7, R5, R224.reuse, R4, 0x1, P6 ;  /* 0x000000e00507d211 */ /* 0x080fe200030f0c04 */
[----:B------:R-:W-:Y:S01]  /*2300*/  @!P4 IMAD.IADD R3, R11, 0x1, R3 ;  /* 0x000000010b03c824 */ /* 0x000fe200078e0203 */
[----:B------:R-:W-:Y:S01]  /*2310*/  @!P4 LEA R18, P6, R10, R225, 0x1 ;  /* 0x000000e10a12c211 */ /* 0x000fe200078c08ff */
[----:B------:R-:W-:Y:S01]  /*2320*/  @!P3 LDGSTS.E.BYPASS.LTC128B.128 [R78+0xe000], desc[UR16][R16.64+0x180] ;  /* 0x0e000180104ebfae */ /* 0x000fe2000b981a10 */
[----:B------:R-:W-:Y:S01]  /*2330*/  IMAD.WIDE.U32 R8, R0, UR10, R8 ;  /* 0x0000000a00087c25 */ /* 0x000fe2000f8e0008 */
[----:B-1----:R-:W-:Y:S01]  /*2340*/  UIMAD UR40, UR19, UR4, URZ ;  /* 0x00000004132872a4 */ /* 0x002fe2000f8e02ff */
[----:B------:R-:W-:Y:S01]  /*2350*/  @!P4 LEA.HI.X R19, R10, R224, R3, 0x1, P6 ;  /* 0x000000e00a13c211 */ /* 0x000fe200030f0c03 */
[----:B------:R-:W-:Y:S01]  /*2360*/  @!P1 LDGSTS.E.BYPASS.LTC128B.128 [R78+0x8800], desc[UR16][R12.64] ;  /* 0x088000000c4e9fae */ /* 0x000fe2000b981a10 */
[----:B------:R-:W-:Y:S01]  /*2370*/  ISETP.GE.AND P6, PT, R15, UR18, PT ;  /* 0x000000120f007c0c */ /* 0x000fe2000bfc6270 */
[----:B------:R-:W-:Y:S01]  /*2380*/  UIMAD.WIDE.U32 UR38, UR38, UR41, URZ ;  /* 0x00000029262672a5 */ /* 0x000fe2000f8e00ff */
[----:B------:R-:W-:Y:S01]  /*2390*/  IMAD.IADD R9, R9, 0x1, R2 ;  /* 0x0000000109097824 */ /* 0x000fe200078e0202 */
[----:B------:R-:W-:Y:S01]  /*23a0*/  @!P1 LDGSTS.E.BYPASS.LTC128B.128 [R78+0xa800], desc[UR16][R12.64+0x80] ;  /* 0x0a8000800c4e9fae */ /* 0x000fe2000b981a10 */
[----:B------:R-:W-:Y:S01]  /*23b0*/  UIMAD UR37, UR37, UR41, URZ ;  /* 0x00000029252572a4 */ /* 0x000fe2000f8e02ff */
[----:B------:R-:W-:Y:S01]  /*23c0*/  IMAD.U32 R4, RZ, RZ, UR4 ;  /* 0x00000004ff047e24 */ /* 0x000fe2000f8e00ff */
[----:B------:R-:W-:Y:S01]  /*23d0*/  UIMAD UR40, UR22, UR5, UR40 ;  /* 0x00000005162872a4 */ /* 0x000fe2000f8e0228 */
[----:B------:R-:W-:Y:S01]  /*23e0*/  @!P1 LDGSTS.E.BYPASS.LTC128B.128 [R78+0xc800], desc[UR16][R12.64+0x100] ;  /* 0x0c8001000c4e9fae */ /* 0x000fe2000b981a10 */
[----:B------:R-:W-:Y:S01]  /*23f0*/  UIADD3 UR37, UPT, UPT, UR39, UR37, URZ ;  /* 0x0000002527257290 */ /* 0x000fe2000fffe0ff */
[----:B------:R-:W-:Y:S01]  /*2400*/  IMAD.WIDE.U32 R8, R4, UR22, R8 ;  /* 0x0000001604087c25 */ /* 0x000fe2000f8e0008 */
[----:B------:R-:W-:Y:S01]  /*2410*/  UIMAD.WIDE.U32 UR42, UR10, 0x20, URZ ;  /* 0x000000200a2a78a5 */ /* 0x000fe2000f8e00ff */
[----:B------:R1:W-:Y:S01]  /*2420*/  @!P1 LDGSTS.E.BYPASS.LTC128B.128 [R78+0xe800], desc[UR16][R12.64+0x180] ;  /* 0x0e8001800c4e9fae */ /* 0x0003e2000b981a10 */
[----:B------:R-:W-:Y:S01]  /*2430*/  USHF.L.U32 UR18, UR11, 0x5, URZ ;  /* 0x000000050b127899 */ /* 0x000fe200080006ff */
[----:B------:R-:W-:Y:S01]  /*2440*/  VIADD R3, R9, UR40 ;  /* 0x0000002809037c36 */ /* 0x000fe20008000000 */
[C---:B--2---:R-:W-:Y:S01]  /*2450*/  LEA R4, P1, R8.reuse, UR8, 0x1 ;  /* 0x0000000808047c11 */ /* 0x044fe2000f8208ff */
[----:B------:R-:W-:Y:S01]  /*2460*/  @!P5 LDGSTS.E.BYPASS.LTC128B.128 [R78+0x9000], desc[UR16][R6.64] ;  /* 0x09000000064edfae */ /* 0x000fe2000b981a10 */
[----:B------:R-:W-:Y:S01]  /*2470*/  IMAD.U32 R10, RZ, RZ, UR10 ;  /* 0x0000000aff0a7e24 */ /* 0x000fe2000f8e00ff */
[----:B------:R-:W-:Y:S01]  /*2480*/  VOTEU.ALL UP0, P6 ;  /* 0x0000000000ff7886 */ /* 0x000fe20003000000 */
[----:B------:R-:W-:Y:S01]  /*2490*/  IMAD.U32 R5, RZ, RZ, UR10 ;  /* 0x0000000aff057e24 */ /* 0x000fe2000f8e00ff */
[----:B------:R-:W-:Y:S01]  /*24a0*/  @!P5 LDGSTS.E.BYPASS.LTC128B.128 [R78+0xb000], desc[UR16][R6.64+0x80] ;  /* 0x0b000080064edfae */ /* 0x000fe2000b981a10 */
[----:B------:R-:W-:Y:S01]  /*24b0*/  LEA.HI.X R3, R8, UR9, R3, 0x1, P1 ;  /* 0x0000000908037c11 */ /* 0x000fe200088f0c03 */
[----:B------:R-:W-:Y:S01]  /*24c0*/  UIADD3 UR18, UPT, UPT, UR43, UR18, URZ ;  /* 0x000000122b127290 */ /* 0x000fe2000fffe0ff */
[----:B------:R-:W-:Y:S01]  /*24d0*/  IMAD.U32 R8, RZ, RZ, UR37 ;  /* 0x00000025ff087e24 */ /* 0x000fe2000f8e00ff */
[----:B------:R-:W-:Y:S01]  /*24e0*/  @!P5 LDGSTS.E.BYPASS.LTC128B.128 [R78+0xd000], desc[UR16][R6.64+0x100] ;  /* 0x0d000100064edfae */ /* 0x000fe2000b981a10 */
[----:B------:R-:W-:Y:S01]  /*24f0*/  IMAD.U32 R9, RZ, RZ, UR11 ;  /* 0x0000000bff097e24 */ /* 0x000fe2000f8e00ff */
[----:B------:R-:W-:-:S02]  /*2500*/  @!P2 LEA R5, P1, R5, UR38, 0x4 ;  /* 0x000000260505ac11 */ /* 0x000fc4000f8220ff */
[----:B------:R2:W-:Y:S01]  /*2510*/  @!P5 LDGSTS.E.BYPASS.LTC128B.128 [R78+0xf000], desc[UR16][R6.64+0x180] ;  /* 0x0f000180064edfae */ /* 0x0005e2000b981a10 */
[----:B------:R-:W-:-:S03]  /*2520*/  @!P0 IMAD R9, R9, 0x30, RZ ;  /* 0x0000003009098824 */ /* 0x000fc600078e02ff */
[----:B------:R-:W-:Y:S04]  /*2530*/  @!P4 LDGSTS.E.BYPASS.LTC128B.128 [R78+0x9800], desc[UR16][R18.64] ;  /* 0x09800000124ecfae */ /* 0x000fe8000b981a10 */
[----:B------:R-:W-:Y:S01]  /*2540*/  @!P4 LDGSTS.E.BYPASS.LTC128B.128 [R78+0xb800], desc[UR16][R18.64+0x80] ;  /* 0x0b800080124ecfae */ /* 0x000fe2000b981a10 */
[----:B-1----:R-:W-:-:S03]  /*2550*/  IMAD.U32 R13, RZ, RZ, UR39 ;  /* 0x00000027ff0d7e24 */ /* 0x002fc6000f8e00ff */
[----:B------:R-:W-:Y:S01]  /*2560*/  @!P4 LDGSTS.E.BYPASS.LTC128B.128 [R78+0xd800], desc[UR16][R18.64+0x100] ;  /* 0x0d800100124ecfae */ /* 0x000fe2000b981a10 */
[----:B------:R-:W-:Y:S02]  /*2570*/  IMAD.U32 R12, RZ, RZ, UR38 ;  /* 0x00000026ff0c7e24 */ /* 0x000fe4000f8e00ff */
[----:B------:R-:W-:Y:S01]  /*2580*/  IMAD.U32 R13, RZ, RZ, UR37 ;  /* 0x00000025ff0d7e24 */ /* 0x000fe2000f8e00ff */
[----:B------:R1:W-:Y:S01]  /*2590*/  @!P4 LDGSTS.E.BYPASS.LTC128B.128 [R78+0xf800], desc[UR16][R18.64+0x180] ;  /* 0x0f800180124ecfae */ /* 0x0003e2000b981a10 */
[----:B------:R-:W-:-:S03]  /*25a0*/  @!P0 IMAD.WIDE.U32 R10, R10, 0x30, R12 ;  /* 0x000000300a0a8825 */ /* 0x000fc600078e000c */
[----:B------:R-:W0:Y:S01]  /*25b0*/  LDGDEPBAR ;  /* 0x00000000000079af */ /* 0x000e220000000000 */
[----:B------:R-:W-:Y:S01]  /*25c0*/  LOP3.LUT R12, R167, 0x8, RZ, 0xc0, !PT ;  /* 0x00000008a70c7812 */ /* 0x000fe200078ec0ff */
[----:B------:R-:W-:-:S03]  /*25d0*/  @!P0 IMAD.IADD R9, R11, 0x1, R9 ;  /* 0x000000010b098824 */ /* 0x000fc600078e0209 */
[----:B------:R-:W-:Y:S01]  /*25e0*/  LOP3.LUT R12, R166, R12, RZ, 0x3c, !PT ;  /* 0x0000000ca60c7212 */ /* 0x000fe200078e3cff */
[----:B--2---:R-:W-:Y:S02]  /*25f0*/  IMAD.U32 R7, RZ, RZ, UR10 ;  /* 0x0000000aff077e24 */ /* 0x004fe4000f8e00ff */
[----:B------:R-:W-:Y:S02]  /*2600*/  IMAD.U32 R6, RZ, RZ, UR11 ;  /* 0x0000000bff067e24 */ /* 0x000fe4000f8e00ff */
[----:B------:R-:W-:Y:S01]  /*2610*/  IMAD R216, R12, 0x2, R216 ;  /* 0x000000020cd87824 */ /* 0x000fe200078e02d8 */
[----:B------:R-:W-:Y:S02]  /*2620*/  @!P2 LEA R12, P5, R5, R4, 0x1 ;  /* 0x00000004050ca211 */ /* 0x000fe400078a08ff */
[----:B------:R-:W-:Y:S01]  /*2630*/  @!P2 LEA.HI.X R6, R7, UR37, R6, 0x4, P1 ;  /* 0x000000250706ac11 */ /* 0x000fe200088f2406 */
[----:B------:R-:W-:-:S03]  /*2640*/  VIADD R80, R216, UR6 ;  /* 0x00000006d8507c36 */ /* 0x000fc60008000000 */
[----:B------:R-:W-:Y:S01]  /*2650*/  @!P2 LEA.HI.X R13, R5, R3, R6, 0x1, P5 ;  /* 0x00000003050da211 */ /* 0x000fe200028f0c06 */
[----:B-1----:R-:W-:Y:S01]  /*2660*/  IMAD.U32 R18, RZ, RZ, UR38 ;  /* 0x00000026ff127e24 */ /* 0x002fe2000f8e00ff */
[----:B------:R-:W-:-:S04]  /*2670*/  DEPBAR.LE SB0, 0x0 ;  /* 0x000080000000791a */ /* 0x000fc80000000000 */
[----:B------:R-:W-:Y:S01]  /*2680*/  IMAD.U32 R19, RZ, RZ, UR39 ;  /* 0x00000027ff137e24 */ /* 0x000fe2000f8e00ff */
[----:B------:R-:W-:Y:S01]  /*2690*/  @!UP0 UIADD3 UR39, UP1, UPT, UR38, UR42, URZ ;  /* 0x0000002a26278290 */ /* 0x000fe2000ff3e0ff */
[----:B------:R-:W-:Y:S01]  /*26a0*/  BAR.SYNC.DEFER_BLOCKING 0x0 ;  /* 0x0000000000007b1d */ /* 0x000fe20000010000 */
[CC--:B------:R-:W-:Y:S02]  /*26b0*/  @!P3 LEA R16, P4, R18.reuse, R4.reuse, 0x1 ;  /* 0x000000041210b211 */ /* 0x0c0fe400078808ff */
[----:B------:R-:W-:Y:S02]  /*26c0*/  @!UP0 UIADD3.X UR38, UPT, UPT, UR18, UR37, URZ, UP1, !UPT ;  /* 0x0000002512268290 */ /* 0x000fe40008ffe4ff */
[----:B------:R-:W-:Y:S01]  /*26d0*/  @!P3 LEA.HI.X R17, R18, R3, R8, 0x1, P4 ;  /* 0x000000031211b211 */ /* 0x000fe200020f0c08 */
[----:B------:R-:W-:Y:S01]  /*26e0*/  IMAD.U32 R8, RZ, RZ, UR39 ;  /* 0x00000027ff087e24 */ /* 0x000fe2000f8e00ff */
[----:B------:R-:W-:Y:S01]  /*26f0*/  @!P0 LEA R18, P1, R10, R4, 0x1 ;  /* 0x000000040a128211 */ /* 0x000fe200078208ff */
[----:B------:R-:W1:Y:S01]  /*2700*/  LDCU UR37, c[0x0][0x3e0] ;  /* 0x00007c00ff2577ac */ /* 0x000e620008000800 */
[----:B------:R-:W-:-:S02]  /*2710*/  IMAD.U32 R7, RZ, RZ, UR38 ;  /* 0x00000026ff077e24 */ /* 0x000fc4000f8e00ff */
[----:B------:R-:W-:Y:S01]  /*2720*/  @!P6 LEA R4, P4, R8, R4, 0x1 ;  /* 0x000000040804e211 */ /* 0x000fe200078808ff */
[----:B------:R-:W-:Y:S01]  /*2730*/  UISETP.GT.U32.AND UP0, UPT, UR41, UR14, UPT ;  /* 0x0000000e2900728c */ /* 0x000fe2000bf04070 */
[-C--:B------:R-:W-:Y:S02]  /*2740*/  @!P0 LEA.HI.X R19, R10, R3.reuse, R9, 0x1, P1 ;  /* 0x000000030a138211 */ /* 0x080fe400008f0c09 */
[----:B------:R-:W-:Y:S02]  /*2750*/  @!P6 LEA.HI.X R5, R8, R3, R7, 0x1, P4 ;  /* 0x000000030805e211 */ /* 0x000fe400020f0c07 */
[----:B------:R-:W-:Y:S02]  /*2760*/  LOP3.LUT R3, R185, 0x8, RZ, 0xc0, !PT ;  /* 0x00000008b9037812 */ /* 0x000fe400078ec0ff */
[----:B------:R-:W-:Y:S02]  /*2770*/  LOP3.LUT P1, RZ, R167, 0x4, RZ, 0xc0, !PT ;  /* 0x00000004a7ff7812 */ /* 0x000fe4000782c0ff */
[----:B------:R-:W-:-:S02]  /*2780*/  LOP3.LUT R3, R166, R3, RZ, 0x3c, !PT ;  /* 0x00000003a6037212 */ /* 0x000fc400078e3cff */
[----:B------:R-:W-:Y:S01]  /*2790*/  SEL R180, R180, 0xffffffc0, !P1 ;  /* 0xffffffc0b4b47807 */ /* 0x000fe20004800000 */
[----:B------:R-:W-:Y:S01]  /*27a0*/  @!PT LDS RZ, [RZ] ;  /* 0x00000000fffff984 */ /* 0x000fe20000000800 */
[----:B------:R-:W-:Y:S01]  /*27b0*/  @!PT LDS RZ, [RZ] ;  /* 0x00000000fffff984 */ /* 0x000fe20000000800 */
[----:B------:R-:W-:Y:S01]  /*27c0*/  @!PT LDS RZ, [RZ] ;  /* 0x00000000fffff984 */ /* 0x000fe20000000800 */
[----:B------:R-:W-:Y:S02]  /*27d0*/  @!P3 LDGSTS.E.BYPASS.LTC128B.128 [R78+0x10000], desc[UR16][R16.64] ;  /* 0x10000000104ebfae */ /* 0x000fe4000b981a10 */
[----:B------:R-:W-:Y:S01]  /*27e0*/  IMAD.IADD R14, R3, 0x1, R14 ;  /* 0x00000001030e7824 */ /* 0x000fe200078e020e */
[----:B-1----:R-:W-:Y:S01]  /*27f0*/  UIMAD UR37, UR31, UR37, UR30 ;  /* 0x000000251f2572a4 */ /* 0x002fe2000f8e021e */
[----:B------:R-:W-:Y:S03]  /*2800*/  @!P3 LDGSTS.E.BYPASS.LTC128B.128 [R78+0x12000], desc[UR16][R16.64+0x80] ;  /* 0x12000080104ebfae */ /* 0x000fe6000b981a10 */
[----:B------:R-:W-:Y:S01]  /*2810*/  LEA R86, R14, UR6, 0x1 ;  /* 0x000000060e567c11 */ /* 0x000fe2000f8e08ff */
[----:B------:R-:W-:Y:S01]  /*2820*/  @!P3 LDGSTS.E.BYPASS.LTC128B.128 [R78+0x14000], desc[UR16][R16.64+0x100] ;  /* 0x14000100104ebfae */ /* 0x000fe2000b981a10 */
[----:B------:R-:W-:-:S03]  /*2830*/  USHF.L.U32 UR37, UR37, 0x5, URZ ;  /* 0x0000000525257899 */ /* 0x000fc600080006ff */
[----:B------:R-:W-:Y:S01]  /*2840*/  @!P3 LDGSTS.E.BYPASS.LTC128B.128 [R78+0x16000], desc[UR16][R16.64+0x180] ;  /* 0x16000180104ebfae */ /* 0x000fe2000b981a10 */
[----:B------:R-:W-:-:S03]  /*2850*/  IMAD.IADD R84, R86, 0x1, R180 ;  /* 0x0000000156547824 */ /* 0x000fc600078e02b4 */
[----:B------:R-:W-:Y:S04]  /*2860*/  @P3 STS.128 [R78+0x10000], RZ ;  /* 0x010000ff4e003388 */ /* 0x000fe80000000c00 */
[----:B------:R-:W-:Y:S04]  /*2870*/  @P3 STS.128 [R78+0x12000], RZ ;  /* 0x012000ff4e003388 */ /* 0x000fe80000000c00 */
[----:B------:R-:W-:Y:S04]  /*2880*/  @P3 STS.128 [R78+0x14000], RZ ;  /* 0x014000ff4e003388 */ /* 0x000fe80000000c00 */
[----:B------:R-:W-:Y:S01]  /*2890*/  @P3 STS.128 [R78+0x16000], RZ ;  /* 0x016000ff4e003388 */ /* 0x000fe20000000c00 */
[----:B------:R-:W-:-:S03]  /*28a0*/  IADD3 R234, P4, P3, R81, UR37, R234 ;  /* 0x0000002551ea7c10 */ /* 0x000fc6000fb9e0ea */
        /* <DEDUP_REMOVED lines=12> */
[----:B------:R-:W-:Y:S01]  /*2970*/  @P6 STS.128 [R78+0x11000], RZ ;  /* 0x011000ff4e006388 */ /* 0x000fe20000000c00 */
[----:B------:R-:W-:-:S03]  /*2980*/  SEL R76, R220, 0xffffffe0, !P2 ;  /* 0xffffffe0dc4c7807 */ /* 0x000fc60005000000 */
[----:B------:R-:W-:Y:S02]  /*2990*/  @P6 STS.128 [R78+0x13000], RZ ;  /* 0x013000ff4e006388 */ /* 0x000fe40000000c00 */
[--C-:B------:R-:W-:Y:S02]  /*29a0*/  IMAD.IADD R85, R86, 0x1, R76.reuse ;  /* 0x0000000156557824 */ /* 0x100fe400078e024c */
[----:B------:R-:W-:Y:S01]  /*29b0*/  @P6 STS.128 [R78+0x15000], RZ ;  /* 0x015000ff4e006388 */ /* 0x000fe20000000c00 */
[C---:B------:R-:W-:Y:S02]  /*29c0*/  IMAD.IADD R82, R80.reuse, 0x1, R76 ;  /* 0x0000000150527824 */ /* 0x040fe400078e024c */
        /* <DEDUP_REMOVED lines=24> */
[----:B-1----:R-:W3:Y:S04]  /*2b50*/  LDSM.16.M88.4 R12, [R216+UR6+0x8800] ;  /* 0x00880006d80c783b */ /* 0x002ee80008000200 */
[----:B------:R-:W1:Y:S04]  /*2b60*/  LDSM.16.M88.4 R56, [R216+UR6+0x9000] ;  /* 0x00900006d838783b */ /* 0x000e680008000200 */
[----:B--2---:R-:W2:Y:S04]  /*2b70*/  LDSM.16.M88.4 R4, [R216+UR6+0x9800] ;  /* 0x00980006d804783b */ /* 0x004ea80008000200 */
[----:B------:R-:W-:Y:S04]  /*2b80*/  LDSM.16.M88.4 R32, [R85] ;  /* 0x000000005520783b */ /* 0x000fe80000000200 */
[----:B------:R-:W5:Y:S04]  /*2b90*/  LDSM.16.M88.4 R28, [R82+0x8000] ;  /* 0x00800000521c783b */ /* 0x000f680000000200 */
[----:B------:R-:W5:Y:S04]  /*2ba0*/  LDSM.16.M88.4 R8, [R82+0x8800] ;  /* 0x008800005208783b */ /* 0x000f680000000200 */
[----:B------:R-:W5:Y:S04]  /*2bb0*/  LDSM.16.M88.4 R40, [R82+0x9000] ;  /* 0x009000005228783b */ /* 0x000f680000000200 */
[----:B------:R-:W5:Y:S04]  /*2bc0*/  LDSM.16.M88.4 R36, [R82+0x9800] ;  /* 0x009800005224783b */ /* 0x000f680000000200 */
[----:B------:R-:W-:Y:S01]  /*2bd0*/  LDSM.16.M88.4 R68, [R80+0x8000] ;  /* 0x008000005044783b */ /* 0x000fe20000000200 */
[C---:B----4-:R-:W-:Y:S03]  /*2be0*/  HMMA.16816.F32 R24, R48.reuse, R20, RZ ;  /* 0x000000143018723c */ /* 0x050fe600000018ff */
[----:B------:R-:W-:Y:S04]  /*2bf0*/  LDSM.16.M88.4 R64, [R80+0x8800] ;  /* 0x008800005040783b */ /* 0x000fe80000000200 */
[----:B------:R-:W-:Y:S01]  /*2c00*/  LDSM.16.M88.4 R44, [R83] ;  /* 0x00000000532c783b */ /* 0x000fe20000000200 */
[C---:B---3--:R-:W-:Y:S03]  /*2c10*/  HMMA.16816.F32 R16, R48.reuse, R12, RZ ;  /* 0x0000000c3010723c */ /* 0x048fe600000018ff */
[----:B------:R-:W-:Y:S04]  /*2c20*/  LDSM.16.M88.4 R72, [R216+UR6+0xb000] ;  /* 0x00b00006d848783b */ /* 0x000fe80008000200 */
[----:B------:R-:W0:Y:S01]  /*2c30*/  LDGDEPBAR ;  /* 0x00000000000079af */ /* 0x000e220000000000 */
[C---:B-1----:R-:W-:Y:S08]  /*2c40*/  HMMA.16816.F32 R60, R48.reuse, R56, RZ ;  /* 0x00000038303c723c */ /* 0x042ff000000018ff */
[C---:B------:R-:W-:Y:S08]  /*2c50*/  HMMA.16816.F32 R20, R48.reuse, R22, RZ ;  /* 0x000000163014723c */ /* 0x040ff000000018ff */
[C---:B------:R-:W-:Y:S08]  /*2c60*/  HMMA.16816.F32 R12, R48.reuse, R14, RZ ;  /* 0x0000000e300c723c */ /* 0x040ff000000018ff */
[C---:B------:R-:W-:Y:S08]  /*2c70*/  HMMA.16816.F32 R56, R48.reuse, R58, RZ ;  /* 0x0000003a3038723c */ /* 0x040ff000000018ff */
[C---:B--2---:R-:W-:Y:S08]  /*2c80*/  HMMA.16816.F32 R52, R48.reuse, R4, RZ ;  /* 0x000000043034723c */ /* 0x044ff000000018ff */
[----:B------:R-:W-:Y:S01]  /*2c90*/  HMMA.16816.F32 R48, R48, R6, RZ ;  /* 0x000000063030723c */ /* 0x000fe200000018ff */
[----:B------:R-:W1:Y:S07]  /*2ca0*/  LDSM.16.M88.4 R4, [R84] ;  /* 0x000000005404783b */ /* 0x000e6e0000000200 */
        /* <DEDUP_REMOVED lines=29> */
[C---:B-----5:R-:W-:Y:S08]  /*2e80*/  HMMA.16816.F32 R16, R44.reuse, R36, R16 ;  /* 0x000000242c10723c */ /* 0x060ff00000001810 */
[C---:B------:R-:W-:Y:S01]  /*2e90*/  HMMA.16816.F32 R12, R44.reuse, R38, R12 ;  /* 0x000000262c0c723c */ /* 0x040fe2000000180c */
[----:B------:R-:W-:Y:S07]  /*2ea0*/  LDSM.16.M88.4 R36, [R82+0xa000] ;  /* 0x00a000005224783b */ /* 0x000fee0000000200 */
[C---:B------:R-:W-:Y:S08]  /*2eb0*/  HMMA.16816.F32 R60, R44.reuse, R32, R60 ;  /* 0x000000202c3c723c */ /* 0x040ff0000000183c */
[C---:B------:R-:W-:Y:S01]  /*2ec0*/  HMMA.16816.F32 R56, R44.reuse, R34, R56 ;  /* 0x000000222c38723c */ /* 0x040fe20000001838 */
[----:B------:R-:W5:Y:S07]  /*2ed0*/  LDSM.16.M88.4 R32, [R85+0x2000] ;  /* 0x002000005520783b */ /* 0x000f6e0000000200 */
[C---:B-1----:R-:W-:Y:S08]  /*2ee0*/  HMMA.16816.F32 R52, R44.reuse, R64, R52 ;  /* 0x000000402c34723c */ /* 0x042ff00000001834 */
[----:B------:R-:W-:Y:S01]  /*2ef0*/  HMMA.16816.F32 R48, R44, R66, R48 ;  /* 0x000000422c30723c */ /* 0x000fe20000001830 */
[----:B------:R-:W1:Y:S04]  /*2f00*/  LDSM.16.M88.4 R64, [R82+0xb000] ;  /* 0x00b000005240783b */ /* 0x000e680000000200 */
[----:B------:R-:W1:Y:S03]  /*2f10*/  LDSM.16.M88.4 R44, [R82+0xb800] ;  /* 0x00b80000522c783b */ /* 0x000e660000000200 */
[C---:B--2---:R-:W-:Y:S08]  /*2f20*/  HMMA.16816.F32 R24, R4.reuse, R28, R24 ;  /* 0x0000001c0418723c */ /* 0x044ff00000001818 */
[C---:B------:R-:W-:Y:S01]  /*2f30*/  HMMA.16816.F32 R20, R4.reuse, R30, R20 ;  /* 0x0000001e0414723c */ /* 0x040fe20000001814 */
[----:B------:R-:W-:Y:S07]  /*2f40*/  LDSM.16.M88.4 R28, [R80+0xa000] ;  /* 0x00a00000501c783b */ /* 0x000fee0000000200 */
[C---:B---3--:R-:W-:Y:S08]  /*2f50*/  HMMA.16816.F32 R16, R4.reuse, R8, R16 ;  /* 0x000000080410723c */ /* 0x048ff00000001810 */
[C---:B------:R-:W-:Y:S01]  /*2f60*/  HMMA.16816.F32 R12, R4.reuse, R10, R12 ;  /* 0x0000000a040c723c */ /* 0x040fe2000000180c */
[----:B------:R-:W2:Y:S07]  /*2f70*/  LDSM.16.M88.4 R8, [R84+0x2000] ;  /* 0x002000005408783b */ /* 0x000eae0000000200 */
        /* <DEDUP_REMOVED lines=9> */
[----:B------:R-:W5:Y:S07]  /*3010*/  LDSM.16.M88.4 R36, [R80+0xb800] ;  /* 0x00b800005024783b */ /* 0x000f6e0000000200 */
        /* <DEDUP_REMOVED lines=19> */
[C---:B-----5:R-:W-:Y:S08]  /*3150*/  HMMA.16816.F32 R52, R8.reuse, R36, R52 ;  /* 0x000000240834723c */ /* 0x060ff00000001834 */
[----:B------:R-:W-:Y:S01]  /*3160*/  HMMA.16816.F32 R48, R8, R38, R48 ;  /* 0x000000260830723c */ /* 0x000fe20000001830 */
[----:B------:R-:W-:Y:S04]  /*3170*/  LDSM.16.M88.4 R36, [R86+0x4000] ;  /* 0x004000005624783b */ /* 0x000fe80000000200 */
[----:B------:R-:W4:Y:S03]  /*3180*/  LDSM.16.M88.4 R8, [R216+UR6+0xc000] ;  /* 0x00c00006d808783b */ /* 0x000f260008000200 */
[C---:B-1----:R-:W-:Y:S08]  /*3190*/  HMMA.16816.F32 R24, R32.reuse, R28, R24 ;  /* 0x0000001c2018723c */ /* 0x042ff00000001818 */
[C---:B------:R-:W-:Y:S01]  /*31a0*/  HMMA.16816.F32 R20, R32.reuse, R30, R20 ;  /* 0x0000001e2014723c */ /* 0x040fe20000001814 */
[----:B------:R-:W1:Y:S07]  /*31b0*/  LDSM.16.M88.4 R28, [R216+UR6+0xc800] ;  /* 0x00c80006d81c783b */ /* 0x000e6e0008000200 */
[C---:B--2---:R-:W-:Y:S08]  /*31c0*/  HMMA.16816.F32 R16, R32.reuse, R4, R16 ;  /* 0x000000042010723c */ /* 0x044ff00000001810 */
[C---:B------:R-:W-:Y:S01]  /*31d0*/  HMMA.16816.F32 R12, R32.reuse, R6, R12 ;  /* 0x00000006200c723c */ /* 0x040fe2000000180c */
[----:B------:R-:W2:Y:S07]  /*31e0*/  LDSM.16.M88.4 R4, [R216+UR6+0xd000] ;  /* 0x00d00006d804783b */ /* 0x000eae0008000200 */
[C---:B---3--:R-:W-:Y:S08]  /*31f0*/  HMMA.16816.F32 R60, R32.reuse, R40, R60 ;  /* 0x00000028203c723c */ /* 0x048ff0000000183c */
[----:B------:R-:W-:Y:S01]  /*3200*/  HMMA.16816.F32 R56, R32, R42, R56 ;  /* 0x0000002a2038723c */ /* 0x000fe20000001838 */
[----:B------:R-:W3:Y:S07]  /*3210*/  LDSM.16.M88.4 R40, [R216+UR6+0xd800] ;  /* 0x00d80006d828783b */ /* 0x000eee0008000200 */
[C---:B----4-:R-:W-:Y:S08]  /*3220*/  HMMA.16816.F32 R24, R36.reuse, R8, R24 ;  /* 0x000000082418723c */ /* 0x050ff00000001818 */
[----:B------:R-:W-:Y:S01]  /*3230*/  HMMA.16816.F32 R20, R36, R10, R20 ;  /* 0x0000000a2414723c */ /* 0x000fe20000001814 */
        /* <DEDUP_REMOVED lines=14> */
[----:B------:R-:W3:Y:S03]  /*3320*/  LDSM.16.M88.4 R36, [R80+0xd000] ;  /* 0x00d000005024783b */ /* 0x000ee60000000200 */
        /* <DEDUP_REMOVED lines=18> */
[----:B------:R-:W2:Y:S07]  /*3450*/  LDSM.16.M88.4 R40, [R216+UR6+0xe000] ;  /* 0x00e00006d828783b */ /* 0x000eae0008000200 */
[C---:B---3--:R-:W-:Y:S08]  /*3460*/  HMMA.16816.F32 R60, R28.reuse, R36, R60 ;  /* 0x000000241c3c723c */ /* 0x048ff0000000183c */
[C---:B------:R-:W-:Y:S01]  /*3470*/  HMMA.16816.F32 R56, R28.reuse, R38, R56 ;  /* 0x000000261c38723c */ /* 0x040fe20000001838 */
[----:B------:R-:W3:Y:S07]  /*3480*/  LDSM.16.M88.4 R36, [R216+UR6+0xe800] ;  /* 0x00e80006d824783b */ /* 0x000eee0008000200 */
[C---:B----4-:R-:W-:Y:S08]  /*3490*/  HMMA.16816.F32 R52, R28.reuse, R32, R52 ;  /* 0x000000201c34723c */ /* 0x050ff00000001834 */
[----:B------:R-:W-:Y:S01]  /*34a0*/  HMMA.16816.F32 R48, R28, R34, R48 ;  /* 0x000000221c30723c */ /* 0x000fe20000001830 */
[----:B------:R-:W4:Y:S04]  /*34b0*/  LDSM.16.M88.4 R32, [R216+UR6+0xf000] ;  /* 0x00f00006d820783b */ /* 0x000f280008000200 */
[----:B------:R-:W4:Y:S03]  /*34c0*/  LDSM.16.M88.4 R28, [R216+UR6+0xf800] ;  /* 0x00f80006d81c783b */ /* 0x000f260008000200 */
[C---:B-----5:R-:W-:Y:S08]  /*34d0*/  HMMA.16816.F32 R24, R72.reuse, R8, R24 ;  /* 0x000000084818723c */ /* 0x060ff00000001818 */
[C---:B------:R-:W-:Y:S01]  /*34e0*/  HMMA.16816.F32 R20, R72.reuse, R10, R20 ;  /* 0x0000000a4814723c */ /* 0x040fe20000001814 */
[----:B------:R-:W-:Y:S04]  /*34f0*/  LDSM.16.M88.4 R8, [R85+0x6000] ;  /* 0x006000005508783b */ /* 0x000fe80000000200 */
        /* <DEDUP_REMOVED lines=9> */
[----:B------:R-:W-:Y:S07]  /*3590*/  LDSM.16.M88.4 R64, [R82+0xf800] ;  /* 0x00f800005240783b */ /* 0x000fee0000000200 */
[C---:B--2---:R-:W-:Y:S08]  /*35a0*/  HMMA.16816.F32 R24, R44.reuse, R40, R24 ;  /* 0x000000282c18723c */ /* 0x044ff00000001818 */
[C---:B------:R-:W-:Y:S01]  /*35b0*/  HMMA.16816.F32 R20, R44.reuse, R42, R20 ;  /* 0x0000002a2c14723c */ /* 0x040fe20000001814 */
[----:B------:R-:W2:Y:S07]  /*35c0*/  LDSM.16.M88.4 R40, [R82+0xe800] ;  /* 0x00e800005228783b */ /* 0x000eae0000000200 */
[C---:B---3--:R-:W-:Y:S08]  /*35d0*/  HMMA.16816.F32 R16, R44.reuse, R36, R16 ;  /* 0x000000242c10723c */ /* 0x048ff00000001810 */
[C---:B------:R-:W-:Y:S01]  /*35e0*/  HMMA.16816.F32 R12, R44.reuse, R38, R12 ;  /* 0x000000262c0c723c */ /* 0x040fe2000000180c */
[----:B------:R-:W3:Y:S07]  /*35f0*/  LDSM.16.M88.4 R36, [R82+0xf000] ;  /* 0x00f000005224783b */ /* 0x000eee0000000200 */
[C---:B----4-:R-:W-:Y:S08]  /*3600*/  HMMA.16816.F32 R60, R44.reuse, R32, R60 ;  /* 0x000000202c3c723c */ /* 0x050ff0000000183c */
[C---:B------:R-:W-:Y:S08]  /*3610*/  HMMA.16816.F32 R56, R44.reuse, R34, R56 ;  /* 0x000000222c38723c */ /* 0x040ff00000001838 */
[C---:B------:R-:W-:Y:S08]  /*3620*/  HMMA.16816.F32 R52, R44.reuse, R28, R52 ;  /* 0x0000001c2c34723c */ /* 0x040ff00000001834 */
[----:B------:R-:W-:Y:S01]  /*3630*/  HMMA.16816.F32 R48, R44, R30, R48 ;  /* 0x0000001e2c30723c */ /* 0x000fe20000001830 */
[----:B------:R-:W4:Y:S07]  /*3640*/  LDSM.16.M88.4 R28, [R80+0xe800] ;  /* 0x00e80000501c783b */ /* 0x000f2e0000000200 */
[C---:B-1----:R-:W-:Y:S08]  /*3650*/  HMMA.16816.F32 R24, R8.reuse, R4, R24 ;  /* 0x000000040818723c */ /* 0x042ff00000001818 */
[C---:B------:R-:W-:Y:S01]  /*3660*/  HMMA.16816.F32 R32, R8.reuse, R6, R20 ;  /* 0x000000060820723c */ /* 0x040fe20000001814 */
[----:B------:R-:W-:Y:S04]  /*3670*/  LDSM.16.M88.4 R4, [R83+0x6000] ;  /* 0x006000005304783b */ /* 0x000fe80000000200 */
[----:B------:R-:W1:Y:S03]  /*3680*/  LDSM.16.M88.4 R20, [R79+0xe000] ;  /* 0x00e000004f14783b */ /* 0x000e660000000200 */
[----:B--2---:R-:W-:Y:S01]  /*3690*/  HMMA.16816.F32 R16, R8, R40, R16 ;  /* 0x000000280810723c */ /* 0x004fe20000001810 */
[----:B------:R-:W-:-:S07]  /*36a0*/  LOP3.LUT R41, R189, UR34, RZ, 0xfc, !PT ;  /* 0x00000022bd297c12 */ /* 0x000fce000f8efcff */
[----:B------:R-:W-:Y:S08]  /*36b0*/  HMMA.16816.F32 R24, R84, R68, R24 ;  /* 0x000000445418723c */ /* 0x000ff00000001818 */
[C---:B------:R-:W-:Y:S08]  /*36c0*/  HMMA.16816.F32 R12, R8.reuse, R42, R12 ;  /* 0x0000002a080c723c */ /* 0x040ff0000000180c */
[C---:B---3--:R-:W-:Y:S08]  /*36d0*/  HMMA.16816.F32 R60, R8.reuse, R36, R60 ;  /* 0x00000024083c723c */ /* 0x048ff0000000183c */
[C---:B------:R-:W-:Y:S01]  /*36e0*/  HMMA.16816.F32 R56, R8.reuse, R38, R56 ;  /* 0x000000260838723c */ /* 0x040fe20000001838 */
[----:B------:R-:W-:Y:S07]  /*36f0*/  LDSM.16.M88.4 R36, [R79+0xe800] ;  /* 0x00e800004f24783b */ /* 0x000fee0000000200 */
[C---:B------:R-:W-:Y:S08]  /*3700*/  HMMA.16816.F32 R52, R8.reuse, R64, R52 ;  /* 0x000000400834723c */ /* 0x040ff00000001834 */
[----:B------:R-:W-:Y:S01]  /*3710*/  HMMA.16816.F32 R48, R8, R66, R48 ;  /* 0x000000420830723c */ /* 0x000fe20000001830 */
[----:B------:R-:W2:Y:S04]  /*3720*/  LDSM.16.M88.4 R8, [R80+0xf000] ;  /* 0x00f000005008783b */ /* 0x000ea80000000200 */
[----:B------:R-:W3:Y:S03]  /*3730*/  LDSM.16.M88.4 R80, [R80+0xf800] ;  /* 0x00f800005050783b */ /* 0x000ee60000000200 */
[C---:B------:R-:W-:Y:S08]  /*3740*/  HMMA.16816.F32 R32, R84.reuse, R70, R32 ;  /* 0x000000465420723c */ /* 0x040ff00000001820 */
[----:B----4-:R-:W-:Y:S01]  /*3750*/  HMMA.16816.F32 R16, R84, R28, R16 ;  /* 0x0000001c5410723c */ /* 0x010fe20000001810 */
[----:B------:R-:W-:-:S02]  /*3760*/  SHF.R.U32.HI R28, RZ, 0x2, R167 ;  /* 0x00000002ff1c7819 */ /* 0x000fc400000116a7 */
[----:B------:R-:W-:-:S05]  /*3770*/  SHF.R.U32.HI R29, RZ, 0x5, R167 ;  /* 0x00000005ff1d7819 */ /* 0x000fca00000116a7 */
[----:B-1----:R-:W-:Y:S01]  /*3780*/  HMMA.16816.F32 R24, R4, R20, R24 ;  /* 0x000000140418723c */ /* 0x002fe20000001818 */
[----:B------:R-:W-:Y:S02]  /*3790*/  LOP3.LUT R20, R185, 0x1f0, RZ, 0xc0, !PT ;  /* 0x000001f0b9147812 */ /* 0x000fe400078ec0ff */
[----:B------:R-:W-:-:S03]  /*37a0*/  LOP3.LUT R21, R28, 0x7, RZ, 0xc0, !PT ;  /* 0x000000071c157812 */ /* 0x000fc600078ec0ff */
[C---:B------:R-:W-:Y:S02]  /*37b0*/  IMAD R20, R238.reuse, 0x40, R20 ;  /* 0x00000040ee147824 */ /* 0x040fe400078e0214 */
[----:B------:R-:W-:Y:S01]  /*37c0*/  HMMA.16816.F32 R32, R4, R22, R32 ;  /* 0x000000160420723c */ /* 0x000fe20000001820 */
[----:B------:R-:W-:Y:S02]  /*37d0*/  IMAD R238, R238, 0x4, R29 ;  /* 0x00000004eeee7824 */ /* 0x000fe400078e021d */
[----:B------:R-:W-:Y:S02]  /*37e0*/  IMAD.IADD R20, R21, 0x1, R20 ;  /* 0x0000000115147824 */ /* 0x000fe400078e0214 */
[----:B------:R-:W-:-:S03]  /*37f0*/  IMAD.U32 R21, RZ, RZ, UR29 ;  /* 0x0000001dff157e24 */ /* 0x000fc6000f8e00ff */
[C---:B------:R-:W-:Y:S01]  /*3800*/  IADD3 R223, PT, PT, R20.reuse, UR32, -R223 ;  /* 0x0000002014df7c10 */ /* 0x040fe2000fffe8df */
[C---:B--2---:R-:W-:Y:S01]  /*3810*/  HMMA.16816.F32 R60, R84.reuse, R8, R60 ;  /* 0x00000008543c723c */ /* 0x044fe2000000183c */
[----:B------:R-:W-:Y:S01]  /*3820*/  IADD3 R20, PT, PT, R20, 0x1, R21 ;  /* 0x0000000114147810 */ /* 0x000fe20007ffe015 */
[----:B------:R-:W-:Y:S02]  /*3830*/  VIADD R21, R41, 0x1 ;  /* 0x0000000129157836 */ /* 0x000fe40000000000 */
[----:B------:R-:W-:Y:S01]  /*3840*/  VIADD R42, R223, 0x8 ;  /* 0x00000008df2a7836 */ /* 0x000fe20000000000 */
[----:B------:R-:W-:Y:S01]  /*3850*/  VIMNMX R222, PT, PT, R20, UR32, PT ;  /* 0x0000002014de7c48 */ /* 0x000fe2000bfe0100 */
[----:B------:R-:W-:Y:S01]  /*3860*/  VIADD R8, R41, 0x8 ;  /* 0x0000000829087836 */ /* 0x000fe20000000000 */
[-C--:B------:R-:W-:Y:S01]  /*3870*/  ISETP.GT.AND P0, PT, R223, R21.reuse, PT ;  /* 0x00000015df00720c */ /* 0x080fe20003f04270 */
[----:B------:R-:W-:Y:S01]  /*3880*/  HMMA.16816.F32 R12, R84, R30, R12 ;  /* 0x0000001e540c723c */ /* 0x000fe2000000180c */
[----:B------:R-:W-:Y:S01]  /*3890*/  ISETP.GT.AND P5, PT, R42, R21, PT ;  /* 0x000000152a00720c */ /* 0x000fe20003fa4270 */
[----:B------:R-:W-:Y:S01]  /*38a0*/  LDSM.16.M88.4 R28, [R79+0xf800] ;  /* 0x00f800004f1c783b */ /* 0x000fe20000000200 */
[----:B------:R-:W-:-:S02]  /*38b0*/  VIADDMNMX R221, R20, 0x8, R221, PT ;  /* 0x0000000814dd7846 */ /* 0x000fc400038001dd */
[----:B------:R-:W-:Y:S02]  /*38c0*/  FSEL R25, R25, -INF , !P0 ;  /* 0xff80000019197808 */ /* 0x000fe40004000000 */
[----:B------:R-:W-:Y:S01]  /*38d0*/  FSEL R27, R27, -INF , !P5 ;  /* 0xff8000001b1b7808 */ /* 0x000fe20006800000 */
[----:B------:R-:W-:Y:S01]  /*38e0*/  HMMA.16816.F32 R16, R4, R36, R16 ;  /* 0x000000240410723c */ /* 0x000fe20000001810 */
[C---:B------:R-:W-:Y:S02]  /*38f0*/  ISETP.GE.AND P6, PT, R21.reuse, R222, PT ;  /* 0x000000de1500720c */ /* 0x040fe40003fc6270 */
[----:B------:R-:W-:Y:S02]  /*3900*/  ISETP.GE.AND P0, PT, R21, R221, PT ;  /* 0x000000dd1500720c */ /* 0x000fe40003f06270 */
[----:B------:R-:W-:Y:S01]  /*3910*/  ISETP.GT.AND P5, PT, R223, R8, PT ;  /* 0x00000008df00720c */ /* 0x000fe20003fa4270 */
[----:B------:R-:W1:Y:S01]  /*3920*/  LDSM.16.M88.4 R20, [R79+0xf000] ;  /* 0x00f000004f14783b */ /* 0x000e620000000200 */
[----:B------:R-:W-:Y:S01]  /*3930*/  FSEL R40, R25, -INF , !P6 ;  /* 0xff80000019287808 */ /* 0x000fe20007000000 */
[----:B------:R-:W-:Y:S01]  /*3940*/  HMMA.16816.F32 R56, R84, R10, R56 ;  /* 0x0000000a5438723c */ /* 0x000fe20000001838 */
[----:B------:R-:W-:Y:S01]  /*3950*/  FSEL R27, R27, -INF , !P0 ;  /* 0xff8000001b1b7808 */ /* 0x000fe20004000000 */
[C---:B------:R-:W-:Y:S01]  /*3960*/  VIADD R10, R41.reuse, 0x18 ;  /* 0x00000018290a7836 */ /* 0x040fe20000000000 */
[----:B------:R-:W-:Y:S01]  /*3970*/  FSEL R32, R32, -INF , !P5 ;  /* 0xff80000020207808 */ /* 0x000fe20006800000 */
[----:B------:R-:W-:Y:S01]  /*3980*/  VIADD R11, R41, 0x19 ;  /* 0x00000019290b7836 */ /* 0x000fe20000000000 */
[----:B------:R-:W-:Y:S01]  /*3990*/  ISETP.GE.AND P6, PT, R8, R222, PT ;  /* 0x000000de0800720c */ /* 0x000fe20003fc6270 */
[----:B------:R-:W-:-:S04]  /*39a0*/  DEPBAR.LE SB0, 0x0 ;  /* 0x000080000000791a */ /* 0x000fc80000000000 */
[----:B------:R-:W-:Y:S01]  /*39b0*/  BAR.SYNC.DEFER_BLOCKING 0x0 ;  /* 0x0000000000007b1d */ /* 0x000fe20000010000 */
[----:B------:R-:W-:Y:S01]  /*39c0*/  ISETP.GT.AND P0, PT, R42, R8, PT ;  /* 0x000000082a00720c */ /* 0x000fe20003f04270 */
[----:B------:R-:W-:Y:S01]  /*39d0*/  HMMA.16816.F32 R12, R4, R38, R12 ;  /* 0x00000026040c723c */ /* 0x000fe2000000180c */
[----:B------:R-:W-:Y:S01]  /*39e0*/  ISETP.GE.AND P5, PT, R8, R221, PT ;  /* 0x000000dd0800720c */ /* 0x000fe20003fa6270 */
[----:B------:R-:W-:Y:S01]  /*39f0*/  VIADD R8, R41, 0x9 ;  /* 0x0000000929087836 */ /* 0x000fe20000000000 */
[----:B------:R-:W-:Y:S02]  /*3a00*/  FSEL R9, R34, -INF , !P0 ;  /* 0xff80000022097808 */ /* 0x000fe40004000000 */
[----:B------:R-:W-:Y:S02]  /*3a10*/  FSEL R34, R32, -INF , !P6 ;  /* 0xff80000020227808 */ /* 0x000fe40007000000 */
[----:B------:R-:W-:Y:S01]  /*3a20*/  ISETP.GT.AND P0, PT, R223, R8, PT ;  /* 0x00000008df00720c */ /* 0x000fe20003f04270 */
[----:B---3--:R-:W-:Y:S01]  /*3a30*/  HMMA.16816.F32 R52, R84, R80, R52 ;  /* 0x000000505434723c */ /* 0x008fe20000001834 */
[----:B------:R-:W-:-:S02]  /*3a40*/  FSEL R32, R9, -INF , !P5 ;  /* 0xff80000009207808 */ /* 0x000fc40006800000 */
[----:B------:R-:W-:Y:S02]  /*3a50*/  FSEL R33, R33, -INF , !P0 ;  /* 0xff80000021217808 */ /* 0x000fe40004000000 */
[----:B------:R-:W-:Y:S02]  /*3a60*/  ISETP.GE.AND P6, PT, R8, R222, PT ;  /* 0x000000de0800720c */ /* 0x000fe40003fc6270 */
[----:B------:R-:W-:Y:S01]  /*3a70*/  ISETP.GT.AND P5, PT, R42, R8, PT ;  /* 0x000000082a00720c */ /* 0x000fe20003fa4270 */
[----:B------:R-:W-:Y:S01]  /*3a80*/  HMMA.16816.F32 R48, R84, R82, R48 ;  /* 0x000000525430723c */ /* 0x000fe20000001830 */
[----:B------:R-:W-:Y:S01]  /*3a90*/  ISETP.GE.AND P0, PT, R8, R221, PT ;  /* 0x000000dd0800720c */ /* 0x000fe20003f06270 */
[----:B------:R-:W-:Y:S01]  /*3aa0*/  VIADD R8, R41, 0x10 ;  /* 0x0000001029087836 */ /* 0x000fe20000000000 */
[----:B------:R-:W-:Y:S02]  /*3ab0*/  FSEL R9, R35, -INF , !P5 ;  /* 0xff80000023097808 */ /* 0x000fe40006800000 */
[----:B------:R-:W-:-:S02]  /*3ac0*/  FSEL R35, R33, -INF , !P6 ;  /* 0xff80000021237808 */ /* 0x000fc40007000000 */
[-C--:B------:R-:W-:Y:S02]  /*3ad0*/  ISETP.GT.AND P5, PT, R223, R8.reuse, PT ;  /* 0x00000008df00720c */ /* 0x080fe40003fa4270 */
[----:B------:R-:W-:Y:S01]  /*3ae0*/  FSEL R33, R9, -INF , !P0 ;  /* 0xff80000009217808 */ /* 0x000fe20004000000 */
[C---:B-1----:R-:W-:Y:S01]  /*3af0*/  HMMA.16816.F32 R60, R4.reuse, R20, R60 ;  /* 0x00000014043c723c */ /* 0x042fe2000000183c */
[----:B------:R-:W-:Y:S02]  /*3b00*/  ISETP.GT.AND P0, PT, R42, R8, PT ;  /* 0x000000082a00720c */ /* 0x000fe40003f04270 */
[----:B------:R-:W-:Y:S02]  /*3b10*/  FSEL R16, R16, -INF , !P5 ;  /* 0xff80000010107808 */ /* 0x000fe40006800000 */
[C---:B------:R-:W-:Y:S02]  /*3b20*/  ISETP.GE.AND P6, PT, R8.reuse, R222, PT ;  /* 0x000000de0800720c */ /* 0x040fe40003fc6270 */
[----:B------:R-:W-:Y:S01]  /*3b30*/  ISETP.GE.AND P5, PT, R8, R221, PT ;  /* 0x000000dd0800720c */ /* 0x000fe20003fa6270 */
[----:B------:R-:W-:Y:S01]  /*3b40*/  VIADD R8, R41, 0x11 ;  /* 0x0000001129087836 */ /* 0x000fe20000000000 */
[----:B------:R-:W-:Y:S01]  /*3b50*/  FSEL R9, R18, -INF , !P0 ;  /* 0xff80000012097808 */ /* 0x000fe20004000000 */
[----:B------:R-:W-:Y:S01]  /*3b60*/  HMMA.16816.F32 R56, R4, R22, R56 ;  /* 0x000000160438723c */ /* 0x000fe20000001838 */
[----:B------:R-:W-:-:S02]  /*3b70*/  FSEL R25, R16, -INF , !P6 ;  /* 0xff80000010197808 */ /* 0x000fc40007000000 */
[-C--:B------:R-:W-:Y:S02]  /*3b80*/  ISETP.GT.AND P0, PT, R223, R8.reuse, PT ;  /* 0x00000008df00720c */ /* 0x080fe40003f04270 */
[----:B------:R-:W-:Y:S02]  /*3b90*/  FSEL R9, R9, -INF , !P5 ;  /* 0xff80000009097808 */ /* 0x000fe40006800000 */
[----:B------:R-:W-:Y:S01]  /*3ba0*/  ISETP.GT.AND P5, PT, R42, R8, PT ;  /* 0x000000082a00720c */ /* 0x000fe20003fa4270 */
[----:B------:R-:W-:Y:S01]  /*3bb0*/  HMMA.16816.F32 R52, R4, R28, R52 ;  /* 0x0000001c0434723c */ /* 0x000fe20000001834 */
[----:B------:R-:W-:Y:S02]  /*3bc0*/  FSEL R17, R17, -INF , !P0 ;  /* 0xff80000011117808 */ /* 0x000fe40004000000 */
[C---:B------:R-:W-:Y:S02]  /*3bd0*/  ISETP.GE.AND P6, PT, R8.reuse, R222, PT ;  /* 0x000000de0800720c */ /* 0x040fe40003fc6270 */
[----:B------:R-:W-:-:S02]  /*3be0*/  ISETP.GE.AND P0, PT, R8, R221, PT ;  /* 0x000000dd0800720c */ /* 0x000fc40003f06270 */
[----:B------:R-:W-:Y:S01]  /*3bf0*/  FSEL R8, R19, -INF , !P5 ;  /* 0xff80000013087808 */ /* 0x000fe20006800000 */
[----:B------:R-:W-:Y:S01]  /*3c00*/  HMMA.16816.F32 R48, R4, R30, R48 ;  /* 0x0000001e0430723c */ /* 0x000fe20000001830 */
[-C--:B------:R-:W-:Y:S01]  /*3c10*/  ISETP.GT.AND P5, PT, R223, R10.reuse, PT ;  /* 0x0000000adf00720c */ /* 0x080fe20003fa4270 */
[C---:B------:R-:W-:Y:S01]  /*3c20*/  VIADD R5, R41.reuse, 0x31 ;  /* 0x0000003129057836 */ /* 0x040fe20000000000 */
[----:B------:R-:W-:Y:S01]  /*3c30*/  FSEL R8, R8, -INF , !P0 ;  /* 0xff80000008087808 */ /* 0x000fe20004000000 */
[----:B------:R-:W-:Y:S01]  /*3c40*/  VIADD R4, R41, 0x38 ;  /* 0x0000003829047836 */ /* 0x000fe20000000000 */
[----:B------:R-:W-:Y:S02]  /*3c50*/  ISETP.GT.AND P0, PT, R42, R10, PT ;  /* 0x0000000a2a00720c */ /* 0x000fe40003f04270 */
[----:B------:R-:W-:Y:S02]  /*3c60*/  FSEL R20, R17, -INF , !P6 ;  /* 0xff80000011147808 */ /* 0x000fe40007000000 */
[----:B------:R-:W-:-:S02]  /*3c70*/  FSEL R12, R12, -INF , !P5 ;  /* 0xff8000000c0c7808 */ /* 0x000fc40006800000 */
[C---:B------:R-:W-:Y:S02]  /*3c80*/  ISETP.GE.AND P6, PT, R10.reuse, R222, PT ;  /* 0x000000de0a00720c */ /* 0x040fe40003fc6270 */
[----:B------:R-:W-:Y:S02]  /*3c90*/  ISETP.GE.AND P5, PT, R10, R221, PT ;  /* 0x000000dd0a00720c */ /* 0x000fe40003fa6270 */
[----:B------:R-:W-:Y:S01]  /*3ca0*/  FSEL R10, R14, -INF , !P0 ;  /* 0xff8000000e0a7808 */ /* 0x000fe20004000000 */
[----:B------:R-:W-:Y:S01]  /*3cb0*/  VIADD R14, R41, 0x20 ;  /* 0x00000020290e7836 */ /* 0x000fe20000000000 */
[-C--:B------:R-:W-:Y:S02]  /*3cc0*/  ISETP.GT.AND P0, PT, R223, R11.reuse, PT ;  /* 0x0000000bdf00720c */ /* 0x080fe40003f04270 */
[----:B------:R-:W-:Y:S02]  /*3cd0*/  FSEL R10, R10, -INF , !P5 ;  /* 0xff8000000a0a7808 */ /* 0x000fe40006800000 */
[----:B------:R-:W-:-:S02]  /*3ce0*/  ISETP.GT.AND P5, PT, R42, R11, PT ;  /* 0x0000000b2a00720c */ /* 0x000fc40003fa4270 */
[----:B------:R-:W-:Y:S02]  /*3cf0*/  FSEL R12, R12, -INF , !P6 ;  /* 0xff8000000c0c7808 */ /* 0x000fe40007000000 */
[----:B------:R-:W-:Y:S02]  /*3d00*/  FSEL R13, R13, -INF , !P0 ;  /* 0xff8000000d0d7808 */ /* 0x000fe40004000000 */
[C---:B------:R-:W-:Y:S02]  /*3d10*/  ISETP.GE.AND P6, PT, R11.reuse, R222, PT ;  /* 0x000000de0b00720c */ /* 0x040fe40003fc6270 */
[----:B------:R-:W-:Y:S02]  /*3d20*/  ISETP.GE.AND P0, PT, R11, R221, PT ;  /* 0x000000dd0b00720c */ /* 0x000fe40003f06270 */
[----:B------:R-:W-:Y:S01]  /*3d30*/  FSEL R11, R15, -INF , !P5 ;  /* 0xff8000000f0b7808 */ /* 0x000fe20006800000 */
[----:B------:R-:W-:Y:S01]  /*3d40*/  VIADD R15, R41, 0x29 ;  /* 0x00000029290f7836 */ /* 0x000fe20000000000 */
[----:B------:R-:W-:-:S02]  /*3d50*/  ISETP.GT.AND P5, PT, R223, R14, PT ;  /* 0x0000000edf00720c */ /* 0x000fc40003fa4270 */
[----:B------:R-:W-:Y:S02]  /*3d60*/  FSEL R13, R13, -INF , !P6 ;  /* 0xff8000000d0d7808 */ /* 0x000fe40007000000 */
[----:B------:R-:W-:Y:S02]  /*3d70*/  FSEL R11, R11, -INF , !P0 ;  /* 0xff8000000b0b7808 */ /* 0x000fe40004000000 */
[----:B------:R-:W-:Y:S02]  /*3d80*/  FSEL R60, R60, -INF , !P5 ;  /* 0xff8000003c3c7808 */ /* 0x000fe40006800000 */
[----:B------:R-:W-:Y:S02]  /*3d90*/  ISETP.GE.AND P6, PT, R14, R222, PT ;  /* 0x000000de0e00720c */ /* 0x000fe40003fc6270 */
        /* <DEDUP_REMOVED lines=10> */
[----:B------:R-:W-:Y:S01]  /*3e40*/  ISETP.GE.AND P0, PT, R14, R221, PT ;  /* 0x000000dd0e00720c */ /* 0x000fe20003f06270 */
[----:B------:R-:W-:Y:S01]  /*3e50*/  VIADD R14, R41, 0x28 ;  /* 0x00000028290e7836 */ /* 0x000fe20000000000 */
[----:B------:R-:W-:Y:S02]  /*3e60*/  FSEL R63, R63, -INF , !P5 ;  /* 0xff8000003f3f7808 */ /* 0x000fe40006800000 */
[----:B------:R-:W-:Y:S02]  /*3e70*/  FSEL R218, R61, -INF , !P6 ;  /* 0xff8000003dda7808 */ /* 0x000fe40007000000 */
[-C--:B------:R-:W-:Y:S02]  /*3e80*/  ISETP.GT.AND P5, PT, R223, R14.reuse, PT ;  /* 0x0000000edf00720c */ /* 0x080fe40003fa4270 */
[----:B------:R-:W-:Y:S02]  /*3e90*/  FSEL R215, R63, -INF , !P0 ;  /* 0xff8000003fd77808 */ /* 0x000fe40004000000 */
[----:B------:R-:W-:-:S02]  /*3ea0*/  ISETP.GT.AND P0, PT, R42, R14, PT ;  /* 0x0000000e2a00720c */ /* 0x000fc40003f04270 */
[----:B------:R-:W-:Y:S02]  /*3eb0*/  FSEL R56, R56, -INF , !P5 ;  /* 0xff80000038387808 */ /* 0x000fe40006800000 */
[----:B------:R-:W-:Y:S02]  /*3ec0*/  ISETP.GE.AND P5, PT, R14, R221, PT ;  /* 0x000000dd0e00720c */ /* 0x000fe40003fa6270 */
[----:B------:R-:W-:Y:S02]  /*3ed0*/  FSEL R58, R58, -INF , !P0 ;  /* 0xff8000003a3a7808 */ /* 0x000fe40004000000 */
[-C--:B------:R-:W-:Y:S02]  /*3ee0*/  ISETP.GT.AND P0, PT, R223, R15.reuse, PT ;  /* 0x0000000fdf00720c */ /* 0x080fe40003f04270 */
[----:B------:R-:W-:Y:S02]  /*3ef0*/  FSEL R228, R58, -INF , !P5 ;  /* 0xff8000003ae47808 */ /* 0x000fe40006800000 */
[----:B------:R-:W-:-:S02]  /*3f00*/  ISETP.GT.AND P5, PT, R42, R15, PT ;  /* 0x0000000f2a00720c */ /* 0x000fc40003fa4270 */
[----:B------:R-:W-:Y:S01]  /*3f10*/  ISETP.GE.AND P6, PT, R14, R222, PT ;  /* 0x000000de0e00720c */ /* 0x000fe20003fc6270 */
[----:B------:R-:W-:Y:S01]  /*3f20*/  VIADD R14, R41, 0x30 ;  /* 0x00000030290e7836 */ /* 0x000fe20000000000 */
[----:B------:R-:W-:Y:S02]  /*3f30*/  FSEL R57, R57, -INF , !P0 ;  /* 0xff80000039397808 */ /* 0x000fe40004000000 */
[----:B------:R-:W-:Y:S02]  /*3f40*/  ISETP.GE.AND P0, PT, R15, R221, PT ;  /* 0x000000dd0f00720c */ /* 0x000fe40003f06270 */
[----:B------:R-:W-:Y:S02]  /*3f50*/  FSEL R59, R59, -INF , !P5 ;  /* 0xff8000003b3b7808 */ /* 0x000fe40006800000 */
[----:B------:R-:W-:Y:S02]  /*3f60*/  FSEL R214, R56, -INF , !P6 ;  /* 0xff80000038d67808 */ /* 0x000fe40007000000 */
[----:B------:R-:W-:-:S02]  /*3f70*/  ISETP.GT.AND P5, PT, R223, R14, PT ;  /* 0x0000000edf00720c */ /* 0x000fc40003fa4270 */
[----:B------:R-:W-:Y:S02]  /*3f80*/  FSEL R219, R59, -INF , !P0 ;  /* 0xff8000003bdb7808 */ /* 0x000fe40004000000 */
[----:B------:R-:W-:Y:S02]  /*3f90*/  ISETP.GE.AND P6, PT, R15, R222, PT ;  /* 0x000000de0f00720c */ /* 0x000fe40003fc6270 */
[----:B------:R-:W-:Y:S02]  /*3fa0*/  ISETP.GT.AND P0, PT, R42, R14, PT ;  /* 0x0000000e2a00720c */ /* 0x000fe40003f04270 */
[----:B------:R-:W-:Y:S02]  /*3fb0*/  FSEL R52, R52, -INF , !P5 ;  /* 0xff80000034347808 */ /* 0x000fe40006800000 */
[----:B------:R-:W-:Y:S02]  /*3fc0*/  FSEL R213, R57, -INF , !P6 ;  /* 0xff80000039d57808 */ /* 0x000fe40007000000 */
[----:B------:R-:W-:-:S02]  /*3fd0*/  ISETP.GE.AND P5, PT, R14, R221, PT ;  /* 0x000000dd0e00720c */ /* 0x000fc40003fa6270 */
[----:B------:R-:W-:Y:S02]  /*3fe0*/  FSEL R54, R54, -INF , !P0 ;  /* 0xff80000036367808 */ /* 0x000fe40004000000 */
[----:B------:R-:W-:Y:S02]  /*3ff0*/  ISETP.GE.AND P6, PT, R14, R222, PT ;  /* 0x000000de0e00720c */ /* 0x000fe40003fc6270 */
[-C--:B------:R-:W-:Y:S02]  /*4000*/  ISETP.GT.AND P0, PT, R223, R5.reuse, PT ;  /* 0x00000005df00720c */ /* 0x080fe40003f04270 */
[----:B------:R-:W-:Y:S02]  /*4010*/  FSEL R207, R54, -INF , !P5 ;  /* 0xff80000036cf7808 */ /* 0x000fe40006800000 */
[----:B------:R-:W-:Y:S02]  /*4020*/  FSEL R212, R52, -INF , !P6 ;  /* 0xff80000034d47808 */ /* 0x000fe40007000000 */
[----:B------:R-:W-:-:S02]  /*4030*/  ISETP.GT.AND P5, PT, R42, R5, PT ;  /* 0x000000052a00720c */ /* 0x000fc40003fa4270 */
[----:B------:R-:W-:Y:S02]  /*4040*/  ISETP.GE.AND P6, PT, R5, R222, PT ;  /* 0x000000de0500720c */ /* 0x000fe40003fc6270 */
[----:B------:R-:W-:Y:S02]  /*4050*/  FSEL R53, R53, -INF , !P0 ;  /* 0xff80000035357808 */ /* 0x000fe40004000000 */
[----:B------:R-:W-:Y:S01]  /*4060*/  ISETP.GE.AND P0, PT, R5, R221, PT ;  /* 0x000000dd0500720c */ /* 0x000fe20003f06270 */
[----:B------:R-:W-:Y:S01]  /*4070*/  VIADD R5, R41, 0x39 ;  /* 0x0000003929057836 */ /* 0x000fe20000000000 */
[----:B------:R-:W-:Y:S02]  /*4080*/  FSEL R55, R55, -INF , !P5 ;  /* 0xff80000037377808 */ /* 0x000fe40006800000 */
[----:B------:R-:W-:Y:S02]  /*4090*/  FSEL R211, R53, -INF , !P6 ;  /* 0xff80000035d37808 */ /* 0x000fe40007000000 */
[----:B------:R-:W-:-:S02]  /*40a0*/  ISETP.GT.AND P5, PT, R223, R4, PT ;  /* 0x00000004df00720c */ /* 0x000fc40003fa4270 */
[----:B------:R-:W-:Y:S02]  /*40b0*/  ISETP.GT.AND P6, PT, R223, R41, PT ;  /* 0x00000029df00720c */ /* 0x000fe40003fc4270 */
[----:B------:R-:W-:Y:S02]  /*40c0*/  FSEL R206, R55, -INF , !P0 ;  /* 0xff80000037ce7808 */ /* 0x000fe40004000000 */
[----:B------:R-:W-:Y:S02]  /*40d0*/  ISETP.GT.AND P0, PT, R42, R4, PT ;  /* 0x000000042a00720c */ /* 0x000fe40003f04270 */
[----:B------:R-:W-:Y:S02]  /*40e0*/  FSEL R48, R48, -INF , !P5 ;  /* 0xff80000030307808 */ /* 0x000fe40006800000 */
[----:B------:R-:W-:Y:S02]  /*40f0*/  ISETP.GE.AND P5, PT, R41, R222, PT ;  /* 0x000000de2900720c */ /* 0x000fe40003fa6270 */
[----:B------:R-:W-:-:S02]  /*4100*/  FSEL R17, R24, -INF , !P6 ;  /* 0xff80000018117808 */ /* 0x000fc40007000000 */
[----:B------:R-:W-:Y:S02]  /*4110*/  FSEL R50, R50, -INF , !P0 ;  /* 0xff80000032327808 */ /* 0x000fe40004000000 */
[----:B------:R-:W-:Y:S02]  /*4120*/  ISETP.GT.AND P0, PT, R42, R41, PT ;  /* 0x000000292a00720c */ /* 0x000fe40003f04270 */
[----:B------:R-:W-:Y:S02]  /*4130*/  FSEL R17, R17, -INF , !P5 ;  /* 0xff80000011117808 */ /* 0x000fe40006800000 */
[----:B------:R-:W-:Y:S02]  /*4140*/  ISETP.GE.AND P6, PT, R41, R221, PT ;  /* 0x000000dd2900720c */ /* 0x000fe40003fc6270 */
[----:B------:R-:W-:Y:S02]  /*4150*/  FSEL R16, R26, -INF , !P0 ;  /* 0xff8000001a107808 */ /* 0x000fe40004000000 */
[----:B------:R-:W-:-:S02]  /*4160*/  FMNMX3.FTZ R6, R17, R40, R34, !PT ;  /* 0x0000002811067276 */ /* 0x000fc40007810022 */
[----:B------:R-:W-:Y:S02]  /*4170*/  ISETP.GT.AND P5, PT, R42, R5, PT ;  /* 0x000000052a00720c */ /* 0x000fe40003fa4270 */
[----:B------:R-:W-:Y:S02]  /*4180*/  FSEL R16, R16, -INF , !P6 ;  /* 0xff80000010107808 */ /* 0x000fe40007000000 */
[----:B------:R-:W-:Y:S02]  /*4190*/  FMNMX3.FTZ R6, R6, R35, R25, !PT ;  /* 0x0000002306067276 */ /* 0x000fe40007810019 */
[----:B------:R-:W-:Y:S02]  /*41a0*/  FSEL R51, R51, -INF , !P5 ;  /* 0xff80000033337808 */ /* 0x000fe40006800000 */
[C---:B------:R-:W-:Y:S02]  /*41b0*/  ISETP.GE.AND P6, PT, R4.reuse, R222, PT ;  /* 0x000000de0400720c */ /* 0x040fe40003fc6270 */
[----:B------:R-:W-:-:S02]  /*41c0*/  ISETP.GE.AND P5, PT, R4, R221, PT ;  /* 0x000000dd0400720c */ /* 0x000fc40003fa6270 */
[----:B------:R-:W-:Y:S02]  /*41d0*/  ISETP.GT.AND P0, PT, R223, R5, PT ;  /* 0x00000005df00720c */ /* 0x000fe40003f04270 */
[----:B------:R-:W-:Y:S02]  /*41e0*/  FMNMX3.FTZ R4, R16, R27, R32, !PT ;  /* 0x0000001b10047276 */ /* 0x000fe40007810020 */
[----:B------:R-:W-:Y:S02]  /*41f0*/  FMNMX3.FTZ R6, R6, R20, R12, !PT ;  /* 0x0000001406067276 */ /* 0x000fe4000781000c */
[----:B------:R-:W-:Y:S02]  /*4200*/  FSEL R49, R49, -INF , !P0 ;  /* 0xff80000031317808 */ /* 0x000fe40004000000 */
[----:B------:R-:W-:Y:S02]  /*4210*/  FMNMX3.FTZ R4, R4, R33, R9, !PT ;  /* 0x0000002104047276 */ /* 0x000fe40007810009 */
        /* <DEDUP_REMOVED lines=16> */
[-C--:B------:R-:W-:Y:S01]  /*4320*/  LEA.HI.X R23, R18, R224.reuse, R7, 0x1, P0 ;  /* 0x000000e012177211 */ /* 0x080fe200000f0c07 */
[----:B------:R-:W-:Y:S01]  /*4330*/  UIADD3.X UR29, UPT, UPT, UR25, UR28, URZ, UP1, !UPT ;  /* 0x0000001c191d7290 */ /* 0x000fe20008ffe4ff */
[CC--:B------:R-:W-:Y:S02]  /*4340*/  LEA R18, P0, R14.reuse, R225.reuse, 0x1 ;  /* 0x000000e10e127211 */ /* 0x0c0fe400078008ff */
[----:B------:R-:W-:Y:S01]  /*4350*/  MOV R7, UR28 ;  /* 0x0000001c00077c02 */ /* 0x000fe20008000f00 */
[----:B------:R-:W-:Y:S01]  /*4360*/  ULEA.HI.X UR28, UR12, UR28, UR13, 0x5, UP0 ;  /* 0x0000001c0c1c7291 */ /* 0x000fe200080f2c0d */
[----:B------:R-:W-:Y:S01]  /*4370*/  @!PT LDS RZ, [RZ] ;  /* 0x00000000fffff984 */ /* 0x000fe20000000800 */
[----:B------:R-:W-:Y:S01]  /*4380*/  @!PT LDS RZ, [RZ] ;  /* 0x00000000fffff984 */ /* 0x000fe20000000800 */
[----:B------:R-:W-:Y:S01]  /*4390*/  @!PT LDS RZ, [RZ] ;  /* 0x00000000fffff984 */ /* 0x000fe20000000800 */
[----:B------:R1:W-:Y:S02]  /*43a0*/  LDGSTS.E.BYPASS.LTC128B.128 [R78+0x8000], desc[UR16][R22.64] ;  /* 0x08000000164e7fae */ /* 0x0003e4000b981a10 */
[----:B------:R-:W-:Y:S01]  /*43b0*/  LEA.HI.X R19, R14, R224, R7, 0x1, P0 ;  /* 0x000000e00e137211 */ /* 0x000fe200000f0c07 */
[----:B------:R-:W-:Y:S01]  /*43c0*/  IMAD.U32 R14, RZ, RZ, UR29 ;  /* 0x0000001dff0e7e24 */ /* 0x000fe2000f8e00ff */
        /* <DEDUP_REMOVED lines=22> */
.L_x_1144:
[----:B------:R-:W-:Y:S01]  /*4530*/  FMNMX3.FTZ R4, R4, R8, R10, !PT ;  /* 0x0000000804047276 */ /* 0x000fe2000781000a */
[----:B------:R-:W-:Y:S01]  /*4540*/  USHF.R.S32.HI UR37, URZ, 0x1f, UR37 ;  /* 0x0000001fff257899 */ /* 0x000fe20008011425 */
[----:B------:R-:W-:Y:S01]  /*4550*/  FMNMX3.FTZ R6, R6, R218, R214, !PT ;  /* 0x000000da06067276 */ /* 0x000fe200078100d6 */
[----:B------:R-:W-:Y:S01]  /*4560*/  IMAD.WIDE.U32 R238, R238, -0x326172a9, RZ ;  /* 0xcd9e8d57eeee7825 */ /* 0x000fe200078e00ff */
[----:B------:R-:W-:Y:S01]  /*4570*/  FMNMX3.FTZ R4, R4, R11, R217, !PT ;  /* 0x0000000b04047276 */ /* 0x000fe200078100d9 */
[----:B------:R-:W-:Y:S01]  /*4580*/  USHF.L.U32 UR35, UR41, 0x1, URZ ;  /* 0x0000000129237899 */ /* 0x000fe200080006ff */
[----:B------:R-:W-:Y:S01]  /*4590*/  FSEL R210, R48, -INF , !P6 ;  /* 0xff80000030d27808 */ /* 0x000fe20007000000 */
[----:B------:R-:W-:Y:S01]  /*45a0*/  UIADD3 UR28, UPT, UPT, UR21, -0x4498517b, URZ ;  /* 0xbb67ae85151c7890 */ /* 0x000fe2000fffe0ff */
[----:B------:R-:W-:Y:S01]  /*45b0*/  ISETP.GE.AND P6, PT, R5, R222, PT ;  /* 0x000000de0500720c */ /* 0x000fe20003fc6270 */
[----:B------:R-:W-:Y:S01]  /*45c0*/  IMAD.WIDE.U32 R234, R234, -0x2daee0ad, RZ ;  /* 0xd2511f53eaea7825 */ /* 0x000fe200078e00ff */
[----:B------:R-:W-:Y:S01]  /*45d0*/  FMNMX3.FTZ R15, R6, R213, R212, !PT ;  /* 0x000000d5060f7276 */ /* 0x000fe200078100d4 */
[----:B------:R-:W-:Y:S01]  /*45e0*/  UIADD3 UR33, UPT, UPT, UR20, -0x61c88647, URZ ;  /* 0x9e3779b914217890 */ /* 0x000fe2000fffe0ff */
[----:B------:R-:W-:Y:S01]  /*45f0*/  FMNMX3.FTZ R4, R4, R215, R228, !PT ;  /* 0x000000d704047276 */ /* 0x000fe200078100e4 */
[----:B------:R-:W-:Y:S01]  /*4600*/  UIADD3 UR32, UPT, UPT, UR20, 0x3c6ef372, URZ ;  /* 0x3c6ef37214207890 */ /* 0x000fe2000fffe0ff */
[----:B------:R-:W-:Y:S01]  /*4610*/  FSEL R209, R49, -INF , !P6 ;  /* 0xff80000031d17808 */ /* 0x000fe20007000000 */
[----:B------:R-:W-:Y:S01]  /*4620*/  UIADD3 UR40, UPT, UPT, UR21, 0x76cf5d0a, URZ ;  /* 0x76cf5d0a15287890 */ /* 0x000fe2000fffe0ff */
[----:B------:R-:W-:Y:S01]  /*4630*/  FMNMX3.FTZ R15, R15, R211, R210, !PT ;  /* 0x000000d30f0f7276 */ /* 0x000fe200078100d2 */
[----:B------:R-:W2:Y:S01]  /*4640*/  LDCU UR34, c[0x0][0x45c] ;  /* 0x00008b80ff2277ac */ /* 0x000ea20008000800 */
[----:B------:R-:W-:Y:S01]  /*4650*/  ISETP.GE.AND P0, PT, R5, R221, PT ;  /* 0x000000dd0500720c */ /* 0x000fe20003f06270 */
[----:B------:R-:W3:Y:S01]  /*4660*/  LDC R202, c[0x0][0x4f8] ;  /* 0x00013e00ffca7b82 */ /* 0x000ee20000000800 */
[----:B------:R-:W-:Y:S01]  /*4670*/  FSEL R205, R50, -INF , !P5 ;  /* 0xff80000032cd7808 */ /* 0x000fe20006800000 */
[----:B------:R-:W-:Y:S01]  /*4680*/  UIADD3 UR39, UPT, UPT, UR21, 0x32370b8f, URZ ;  /* 0x32370b8f15277890 */ /* 0x000fe2000fffe0ff */
[----:B------:R-:W-:Y:S01]  /*4690*/  FMNMX3.FTZ R4, R4, R219, R207, !PT ;  /* 0x000000db04047276 */ /* 0x000fe200078100cf */
[----:B------:R-:W-:Y:S01]  /*46a0*/  UIADD3 UR31, UPT, UPT, UR20, -0x255992d5, URZ ;  /* 0xdaa66d2b141f7890 */ /* 0x000fe2000fffe0ff */
[----:B------:R-:W-:Y:S01]  /*46b0*/  FMNMX.FTZ R15, R209, R15, !PT ;  /* 0x0000000fd10f7209 */ /* 0x000fe20007810000 */
[----:B------:R-:W-:Y:S01]  /*46c0*/  UIADD3 UR30, UPT, UPT, UR20, 0x78dde6e4, URZ ;  /* 0x78dde6e4141e7890 */ /* 0x000fe2000fffe0ff */
[----:B------:R-:W-:Y:S01]  /*46d0*/  FSEL R204, R51, -INF , !P0 ;  /* 0xff80000033cc7808 */ /* 0x000fe20004000000 */
[----:B------:R-:W-:Y:S01]  /*46e0*/  UIADD3 UR38, UPT, UPT, UR21, -0x126145ec, URZ ;  /* 0xed9eba1415267890 */ /* 0x000fe2000fffe0ff */
[----:B------:R-:W-:Y:S01]  /*46f0*/  FMNMX3.FTZ R4, R4, R206, R205, !PT ;  /* 0x000000ce04047276 */ /* 0x000fe200078100cd */
[----:B------:R-:W4:Y:S01]  /*4700*/  SHFL.BFLY PT, R6, R15, 0x2, 0x1f ;  /* 0x0c401f000f067f89 */ /* 0x000f2200000e0000 */
[----:B------:R-:W-:Y:S01]  /*4710*/  IADD3.X R230, PT, PT, R77, UR37, RZ, P4, P3 ;  /* 0x000000254de67c10 */ /* 0x000fe2000a7e64ff */
[----:B------:R-:W-:Y:S01]  /*4720*/  UIADD3 UR37, UPT, UPT, UR21, -0x56f99767, URZ ;  /* 0xa906689915257890 */ /* 0x000fe2000fffe0ff */
[----:B-1----:R-:W-:Y:S01]  /*4730*/  FMNMX.FTZ R22, R204, R4, !PT ;  /* 0x00000004cc167209 */ /* 0x002fe20007810000 */
[----:B------:R-:W-:Y:S01]  /*4740*/  IMAD.U32 R4, RZ, RZ, UR35 ;  /* 0x00000023ff047e24 */ /* 0x000fe2000f8e00ff */
[----:B------:R-:W-:Y:S01]  /*4750*/  LOP3.LUT R230, R230, UR20, R239, 0x96, !PT ;  /* 0x00000014e6e67c12 */ /* 0x000fe2000f8e96ef */
[----:B------:R-:W-:Y:S01]  /*4760*/  UIADD3 UR29, UPT, UPT, UR20, 0x1715609d, URZ ;  /* 0x1715609d141d7890 */ /* 0x000fe2000fffe0ff */
[----:B------:R-:W-:Y:S01]  /*4770*/  LOP3.LUT R187, R3, 0x200, R176, 0xf8, !PT ;  /* 0x0000020003bb7812 */ /* 0x000fe200078ef8b0 */
[----:B------:R-:W1:Y:S01]  /*4780*/  SHFL.BFLY PT, R5, R22, 0x2, 0x1f ;  /* 0x0c401f0016057f89 */ /* 0x000e6200000e0000 */
[----:B------:R-:W-:Y:S01]  /*4790*/  LOP3.LUT R4, R4, UR21, R235, 0x96, !PT ;  /* 0x0000001504047c12 */ /* 0x000fe2000f8e96eb */
[----:B------:R-:W-:Y:S01]  /*47a0*/  IMAD.WIDE.U32 R230, R230, -0x2daee0ad, RZ ;  /* 0xd2511f53e6e67825 */ /* 0x000fe200078e00ff */
[----:B------:R-:W-:Y:S01]  /*47b0*/  LEA R200, R187, UR6, 0x1 ;  /* 0x00000006bbc87c11 */ /* 0x000fe2000f8e08ff */
[----:B------:R-:W-:-:S02]  /*47c0*/  UIADD3 UR36, UPT, UPT, UR21, 0x646e171e, URZ ;  /* 0x646e171e15247890 */ /* 0x000fc4000fffe0ff */
[----:B------:R-:W-:Y:S01]  /*47d0*/  IMAD.WIDE.U32 R18, R4, -0x326172a9, RZ ;  /* 0xcd9e8d5704127825 */ /* 0x000fe200078e00ff */
[----:B------:R-:W-:Y:S01]  /*47e0*/  LOP3.LUT R226, R234, UR28, R231, 0x96, !PT ;  /* 0x0000001ceae27c12 */ /* 0x000fe2000f8e96e7 */
[----:B------:R-:W-:Y:S01]  /*47f0*/  UIADD3 UR28, UPT, UPT, UR20, -0x4ab325aa, URZ ;  /* 0xb54cda56141c7890 */ /* 0x000fe2000fffe0ff */
[----:B---3--:R-:W-:Y:S01]  /*4800*/  LOP3.LUT R202, R202, 0xff, RZ, 0xc0, !PT ;  /* 0x000000ffcaca7812 */ /* 0x008fe200078ec0ff */
[----:B------:R-:W-:Y:S01]  /*4810*/  IMAD.IADD R201, R76, 0x1, R200 ;  /* 0x000000014cc97824 */ /* 0x000fe200078e02c8 */
[----:B------:R-:W-:Y:S01]  /*4820*/  LOP3.LUT R4, R238, UR33, R19, 0x96, !PT ;  /* 0x00000021ee047c12 */ /* 0x000fe2000f8e9613 */
[----:B------:R-:W-:Y:S01]  /*4830*/  IMAD.WIDE.U32 R226, R226, -0x326172a9, RZ ;  /* 0xcd9e8d57e2e27825 */ /* 0x000fe200078e00ff */
[----:B------:R-:W-:Y:S01]  /*4840*/  LDSM.16.MT88.4 R156, [R200+0x10000] ;  /* 0x01000000c89c783b */ /* 0x000fe20000004200 */
[----:B------:R-:W-:Y:S01]  /*4850*/  UIADD3 UR35, UPT, UPT, UR35, 0x1, URZ ;  /* 0x0000000123237890 */ /* 0x000fe2000fffe0ff */
[----:B----4-:R-:W-:Y:S01]  /*4860*/  FMNMX.FTZ R15, R15, R6, !PT ;  /* 0x000000060f0f7209 */ /* 0x010fe20007810000 */
[----:B------:R-:W-:Y:S01]  /*4870*/  IMAD.WIDE.U32 R6, R4, -0x2daee0ad, RZ ;  /* 0xd2511f5304067825 */ /* 0x000fe200078e00ff */
[----:B------:R-:W-:Y:S01]  /*4880*/  LOP3.LUT R18, R18, UR32, R227, 0x96, !PT ;  /* 0x0000002012127c12 */ /* 0x000fe2000f8e96e3 */
[----:B------:R-:W-:Y:S01]  /*4890*/  LDSM.16.MT88.4 R48, [R201+0x12000] ;  /* 0x01200000c930783b */ /* 0x000fe20000004200 */
[----:B------:R-:W-:Y:S01]  /*48a0*/  UISETP.GT.U32.AND UP0, UPT, UR41, UR14, UPT ;  /* 0x0000000e2900728c */ /* 0x000fe2000bf04070 */
[----:B------:R-:W-:Y:S01]  /*48b0*/  IMAD R202, R202, 0x10000, R202 ;  /* 0x00010000caca7824 */ /* 0x000fe200078e02ca */
[----:B------:R-:W-:Y:S01]  /*48c0*/  LOP3.LUT R4, R230, UR40, R7, 0x96, !PT ;  /* 0x00000028e6047c12 */ /* 0x000fe2000f8e9607 */
[----:B------:R-:W3:Y:S01]  /*48d0*/  SHFL.BFLY PT, R164, R15, 0x1, 0x1f ;  /* 0x0c201f000fa47f89 */ /* 0x000ee200000e0000 */
[----:B-1----:R-:W-:Y:S01]  /*48e0*/  FMNMX.FTZ R22, R22, R5, !PT ;  /* 0x0000000516167209 */ /* 0x002fe20007810000 */
[----:B------:R-:W-:-:S02]  /*48f0*/  IMAD.WIDE.U32 R18, R18, -0x2daee0ad, RZ ;  /* 0xd2511f5312127825 */ /* 0x000fc400078e00ff */
[----:B------:R-:W-:Y:S02]  /*4900*/  LDSM.16.MT88.4 R148, [R201+0x10000] ;  /* 0x01000000c994783b */ /* 0x000fe40000004200 */
[----:B------:R-:W-:Y:S01]  /*4910*/  IMAD.WIDE.U32 R4, R4, -0x326172a9, RZ ;  /* 0xcd9e8d5704047825 */ /* 0x000fe200078e00ff */
[----:B------:R-:W-:Y:S01]  /*4920*/  LOP3.LUT R6, R6, UR39, R19, 0x96, !PT ;  /* 0x0000002706067c12 */ /* 0x000fe2000f8e9613 */
[----:B------:R-:W1:Y:S02]  /*4930*/  SHFL.BFLY PT, R21, R22, 0x1, 0x1f ;  /* 0x0c201f0016157f89 */ /* 0x000e6400000e0000 */
[----:B------:R-:W-:Y:S01]  /*4940*/  IMAD.IADD R232, R180, 0x1, R200 ;  /* 0x00000001b4e87824 */ /* 0x000fe200078e02c8 */
[----:B------:R-:W-:Y:S01]  /*4950*/  LOP3.LUT R5, R226, UR31, R5, 0x96, !PT ;  /* 0x0000001fe2057c12 */ /* 0x000fe2000f8e9605 */
[----:B------:R-:W-:Y:S01]  /*4960*/  IMAD.WIDE.U32 R6, R6, -0x326172a9, RZ ;  /* 0xcd9e8d5706067825 */ /* 0x000fe200078e00ff */
[----:B------:R-:W-:Y:S03]  /*4970*/  LDSM.16.MT88.4 R80, [R201+0x14000] ;  /* 0x01400000c950783b */ /* 0x000fe60000004200 */
[----:B------:R-:W-:Y:S01]  /*4980*/  IMAD.WIDE.U32 R28, R5, -0x2daee0ad, RZ ;  /* 0xd2511f53051c7825 */ /* 0x000fe200078e00ff */
[----:B------:R-:W-:Y:S01]  /*4990*/  LOP3.LUT R4, R4, UR30, R7, 0x96, !PT ;  /* 0x0000001e04047c12 */ /* 0x000fe2000f8e9607 */
[----:B------:R-:W-:Y:S02]  /*49a0*/  LDSM.16.MT88.4 R112, [R201+0x16000] ;  /* 0x01600000c970783b */ /* 0x000fe40000004200 */
[----:B------:R-:W-:Y:S01]  /*49b0*/  IMAD.IADD R199, R76, 0x1, R232 ;  /* 0x000000014cc77824 */ /* 0x000fe200078e02e8 */
[----:B------:R-:W-:Y:S01]  /*49c0*/  LOP3.LUT R14, R18, UR38, R29, 0x96, !PT ;  /* 0x00000026120e7c12 */ /* 0x000fe2000f8e961d */
[----:B------:R-:W-:Y:S01]  /*49d0*/  IMAD.WIDE.U32 R4, R4, -0x2daee0ad, RZ ;  /* 0xd2511f5304047825 */ /* 0x000fe200078e00ff */
[----:B------:R-:W-:Y:S01]  /*49e0*/  LDSM.16.MT88.4 R140, [R232+0x10000] ;  /* 0x01000000e88c783b */ /* 0x000fe20000004200 */
[----:B---3--:R-:W-:-:S02]  /*49f0*/  FMNMX.FTZ R164, R15, R164, !PT ;  /* 0x000000a40fa47209 */ /* 0x008fc40007810000 */
[----:B------:R-:W-:Y:S01]  /*4a00*/  IMAD.WIDE.U32 R14, R14, -0x326172a9, RZ ;  /* 0xcd9e8d570e0e7825 */ /* 0x000fe200078e00ff */
[----:B------:R-:W-:Y:S01]  /*4a10*/  LOP3.LUT R18, R28, UR37, R5, 0x96, !PT ;  /* 0x000000251c127c12 */ /* 0x000fe2000f8e9605 */
[----:B------:R-:W-:Y:S02]  /*4a20*/  LDSM.16.MT88.4 R132, [R199+0x10000] ;  /* 0x01000000c784783b */ /* 0x000fe40000004200 */
[C---:B--2---:R-:W-:Y:S01]  /*4a30*/  FMUL.FTZ R208, R164.reuse, UR34 ;  /* 0x00000022a4d07c20 */ /* 0x044fe20008410000 */
[----:B------:R-:W-:Y:S02]  /*4a40*/  FSETP.NEU.FTZ.AND P0, PT, R164, -INF , PT ;  /* 0xff800000a400780b */ /* 0x000fe40003f1d000 */
[----:B-1----:R-:W-:Y:S01]  /*4a50*/  FMNMX.FTZ R3, R22, R21, !PT ;  /* 0x0000001516037209 */ /* 0x002fe20007810000 */
[----:B------:R-:W-:Y:S01]  /*4a60*/  IMAD.WIDE.U32 R18, R18, -0x326172a9, RZ ;  /* 0xcd9e8d5712127825 */ /* 0x000fe200078e00ff */
[----:B------:R-:W-:Y:S01]  /*4a70*/  FSEL R208, R208, RZ, P0 ;  /* 0x000000ffd0d07208 */ /* 0x000fe20000000000 */
[----:B------:R-:W-:Y:S01]  /*4a80*/  LDSM.16.MT88.4 R56, [R232+0x12000] ;  /* 0x01200000e838783b */ /* 0x000fe20000004200 */
[C---:B------:R-:W-:Y:S01]  /*4a90*/  FSETP.NEU.FTZ.AND P0, PT, R3.reuse, -INF , PT ;  /* 0xff8000000300780b */ /* 0x040fe20003f1d000 */
[----:B------:R-:W-:Y:S01]  /*4aa0*/  FMUL.FTZ R203, R3, UR34 ;  /* 0x0000002203cb7c20 */ /* 0x000fe20008410000 */
[----:B------:R-:W-:Y:S01]  /*4ab0*/  LOP3.LUT R5, R14, UR28, R19, 0x96, !PT ;  /* 0x0000001c0e057c12 */ /* 0x000fe2000f8e9613 */
[----:B------:R-:W-:Y:S01]  /*4ac0*/  IMAD.MOV.U32 R14, RZ, RZ, R18 ;  /* 0x000000ffff0e7224 */ /* 0x000fe200078e0012 */
[----:B------:R-:W-:Y:S01]  /*4ad0*/  PRMT R131, R18, 0x7773, RZ ;  /* 0x0000777312837816 */ /* 0x000fe200000000ff */
[--C-:B------:R-:W-:Y:S01]  /*4ae0*/  FFMA.FTZ R196, R34, UR34, -R208.reuse ;  /* 0x0000002222c47c23 */ /* 0x100fe200080108d0 */
[----:B------:R-:W-:Y:S01]  /*4af0*/  FSEL R203, R203, RZ, P0 ;  /* 0x000000ffcbcb7208 */ /* 0x000fe20000000000 */
[--C-:B------:R-:W-:Y:S01]  /*4b00*/  FFMA.FTZ R192, R35, UR34, -R208.reuse ;  /* 0x0000002223c07c23 */ /* 0x100fe200080108d0 */
[C---:B------:R-:W-:Y:S01]  /*4b10*/  PRMT R7, R18.reuse, 0x7772, RZ ;  /* 0x0000777212077816 */ /* 0x040fe200000000ff */
[--C-:B------:R-:W-:Y:S01]  /*4b20*/  FFMA.FTZ R198, R17, UR34, -R208.reuse ;  /* 0x0000002211c67c23 */ /* 0x100fe200080108d0 */
[----:B------:R-:W-:Y:S01]  /*4b30*/  PRMT R130, R18, 0x7771, RZ ;  /* 0x0000777112827816 */ /* 0x000fe200000000ff */
[--C-:B------:R-:W-:Y:S01]  /*4b40*/  FFMA.FTZ R193, R32, UR34, -R203.reuse ;  /* 0x0000002220c17c23 */ /* 0x100fe200080108cb */
[--C-:B------:R-:W-:Y:S01]  /*4b50*/  FFMA.FTZ R188, R33, UR34, -R203.reuse ;  /* 0x0000002221bc7c23 */ /* 0x100fe200080108cb */
[--C-:B------:R-:W-:Y:S01]  /*4b60*/  FFMA.FTZ R195, R16, UR34, -R203.reuse ;  /* 0x0000002210c37c23 */ /* 0x100fe200080108cb */
[----:B------:R-:W-:Y:S01]  /*4b70*/  FFMA.FTZ R194, R27, UR34, -R203 ;  /* 0x000000221bc27c23 */ /* 0x000fe200080108cb */
[----:B------:R-:W-:Y:S01]  /*4b80*/  LOP3.LUT R14, R14, 0xff, RZ, 0xc0, !PT ;  /* 0x000000ff0e0e7812 */ /* 0x000fe200078ec0ff */
[----:B------:R-:W-:Y:S01]  /*4b90*/  MUFU.EX2 R196, R196 ;  /* 0x000000c400c47308 */ /* 0x000fe20000000800 */
[----:B------:R-:W-:Y:S01]  /*4ba0*/  PRMT R131, R7, 0x5410, R131 ;  /* 0x0000541007837816 */ /* 0x000fe20000000083 */
[----:B------:R-:W-:Y:S01]  /*4bb0*/  FFMA.FTZ R197, R40, UR34, -R208 ;  /* 0x0000002228c57c23 */ /* 0x000fe200080108d0 */
[----:B------:R-:W-:Y:S01]  /*4bc0*/  PRMT R130, R14, 0x5410, R130 ;  /* 0x000054100e827816 */ /* 0x000fe20000000082 */
[----:B------:R-:W-:Y:S01]  /*4bd0*/  MUFU.EX2 R193, R193 ;  /* 0x000000c100c17308 */ /* 0x000fe20000000800 */
[----:B------:R-:W-:Y:S01]  /*4be0*/  LOP3.LUT R131, R131, 0xff00ff, RZ, 0xc0, !PT ;  /* 0x00ff00ff83837812 */ /* 0x000fe200078ec0ff */
[----:B------:R-:W-:Y:S01]  /*4bf0*/  FFMA.FTZ R182, R12, UR34, -R208 ;  /* 0x000000220cb67c23 */ /* 0x000fe200080108d0 */
[C---:B------:R-:W-:Y:S01]  /*4c00*/  PRMT R14, R5.reuse, 0x7632, R14 ;  /* 0x00007632050e7816 */ /* 0x040fe2000000000e */
[----:B------:R-:W1:Y:S01]  /*4c10*/  MUFU.EX2 R188, R188 ;  /* 0x000000bc00bc7308 */ /* 0x000e620000000800 */
[----:B------:R-:W-:Y:S01]  /*4c20*/  LOP3.LUT R7, R5, 0xffff, RZ, 0xc0, !PT ;  /* 0x0000ffff05077812 */ /* 0x000fe200078ec0ff */
[----:B------:R-:W-:Y:S01]  /*4c30*/  FFMA.FTZ R178, R13, UR34, -R208 ;  /* 0x000000220db27c23 */ /* 0x000fe200080108d0 */
[----:B------:R-:W-:Y:S01]  /*4c40*/  LOP3.LUT R128, R5, 0xff, RZ, 0xc0, !PT ;  /* 0x000000ff05807812 */ /* 0x000fe200078ec0ff */
[----:B------:R-:W2:Y:S01]  /*4c50*/  MUFU.EX2 R192, R192 ;  /* 0x000000c000c07308 */ /* 0x000ea20000000800 */
[----:B------:R-:W-:Y:S01]  /*4c60*/  SHF.R.U32.HI R129, RZ, 0x18, R5 ;  /* 0x00000018ff817819 */ /* 0x000fe20000011605 */
[--C-:B------:R-:W-:Y:S01]  /*4c70*/  FFMA.FTZ R179, R10, UR34, -R203.reuse ;  /* 0x000000220ab37c23 */ /* 0x100fe200080108cb */
[----:B------:R-:W-:Y:S01]  /*4c80*/  LOP3.LUT R5, R14, 0xff, RZ, 0xc0, !PT ;  /* 0x000000ff0e057812 */ /* 0x000fe200078ec0ff */
[----:B------:R-:W-:Y:S01]  /*4c90*/  MUFU.EX2 R195, R195 ;  /* 0x000000c300c37308 */ /* 0x000fe20000000800 */
[--C-:B------:R-:W-:Y:S01]  /*4ca0*/  HSET2.LE.AND R131, R131, R202.reuse, PT ;  /* 0x000000ca83837233 */ /* 0x100fe20003803000 */
[----:B------:R-:W-:Y:S01]  /*4cb0*/  FFMA.FTZ R177, R11, UR34, -R203 ;  /* 0x000000220bb17c23 */ /* 0x000fe200080108cb */
[----:B------:R-:W-:Y:S01]  /*4cc0*/  PRMT R129, R5, 0x5410, R129 ;  /* 0x0000541005817816 */ /* 0x000fe20000000081 */
[----:B------:R-:W3:Y:S01]  /*4cd0*/  MUFU.EX2 R194, R194 ;  /* 0x000000c200c27308 */ /* 0x000ee20000000800 */
[--C-:B------:R-:W-:Y:S01]  /*4ce0*/  HSET2.LE.AND R130, R130, R202.reuse, PT ;  /* 0x000000ca82827233 */ /* 0x100fe20003803000 */
[----:B------:R-:W-:Y:S01]  /*4cf0*/  LDSM.16.MT88.4 R40, [R200+0x12000] ;  /* 0x01200000c828783b */ /* 0x000fe20000004200 */
[----:B-1----:R-:W-:Y:S01]  /*4d00*/  F2FP.F16.F32.PACK_AB R14, R188, R193 ;  /* 0x000000c1bc0e723e */ /* 0x002fe200000000ff */
[----:B------:R-:W-:Y:S01]  /*4d10*/  MUFU.EX2 R198, R198 ;  /* 0x000000c600c67308 */ /* 0x000fe20000000800 */
[--C-:B------:R-:W-:Y:S01]  /*4d20*/  HSET2.LE.AND R129, R129, R202.reuse, PT ;  /* 0x000000ca81817233 */ /* 0x100fe20003803000 */
[----:B------:R-:W-:Y:S01]  /*4d30*/  LDSM.16.MT88.4 R64, [R199+0x12000] ;  /* 0x01200000c740783b */ /* 0x000fe20000004200 */
[----:B------:R-:W-:Y:S01]  /*4d40*/  LOP3.LUT R131, R14, R131, RZ, 0xc0, !PT ;  /* 0x000000830e837212 */ /* 0x000fe200078ec0ff */
[----:B------:R-:W1:Y:S01]  /*4d50*/  MUFU.EX2 R197, R197 ;  /* 0x000000c500c57308 */ /* 0x000e620000000800 */
[----:B------:R-:W-:Y:S01]  /*4d60*/  LOP3.LUT R14, R6, UR29, R15, 0x96, !PT ;  /* 0x0000001d060e7c12 */ /* 0x000fe2000f8e960f */
[----:B------:R-:W-:Y:S01]  /*4d70*/  LDSM.16.MT88.4 R72, [R200+0x14000] ;  /* 0x01400000c848783b */ /* 0x000fe20000004200 */
[----:B--2---:R-:W-:Y:S01]  /*4d80*/  F2FP.F16.F32.PACK_AB R16, R192, R196 ;  /* 0x000000c4c010723e */ /* 0x004fe200000000ff */
[----:B------:R-:W-:Y:S01]  /*4d90*/  MUFU.EX2 R182, R182 ;  /* 0x000000b600b67308 */ /* 0x000fe20000000800 */
[----:B------:R-:W-:Y:S01]  /*4da0*/  SHF.R.U32.HI R7, RZ, 0x8, R7 ;  /* 0x00000008ff077819 */ /* 0x000fe20000011607 */
[----:B------:R-:W-:Y:S01]  /*4db0*/  IMAD.WIDE.U32 R14, R14, -0x2daee0ad, RZ ;  /* 0xd2511f530e0e7825 */ /* 0x000fe200078e00ff */
[----:B---3--:R-:W-:Y:S01]  /*4dc0*/  F2FP.F16.F32.PACK_AB R5, R194, R195 ;  /* 0x000000c3c205723e */ /* 0x008fe200000000ff */
[----:B------:R-:W2:Y:S01]  /*4dd0*/  MUFU.EX2 R178, R178 ;  /* 0x000000b200b27308 */ /* 0x000ea20000000800 */
[----:B------:R-:W-:Y:S01]  /*4de0*/  LOP3.LUT R130, R16, R130, RZ, 0xc0, !PT ;  /* 0x0000008210827212 */ /* 0x000fe200078ec0ff */
[----:B------:R-:W-:Y:S01]  /*4df0*/  LDSM.16.MT88.4 R88, [R232+0x14000] ;  /* 0x01400000e858783b */ /* 0x000fe20000004200 */
[----:B------:R-:W-:Y:S01]  /*4e00*/  LOP3.LUT R129, R5, R129, RZ, 0xc0, !PT ;  /* 0x0000008105817212 */ /* 0x000fe200078ec0ff */
[----:B------:R-:W-:Y:S01]  /*4e10*/  IMAD.MOV.U32 R5, RZ, RZ, R14 ;  /* 0x000000ffff057224 */ /* 0x000fe200078e000e */
[----:B------:R-:W-:Y:S01]  /*4e20*/  PRMT R128, R128, 0x5410, R7 ;  /* 0x0000541080807816 */ /* 0x000fe20000000007 */
[----:B------:R-:W3:Y:S01]  /*4e30*/  LDSM.16.MT88.4 R16, [R199+0x16000] ;  /* 0x01600000c710783b */ /* 0x000ee20000004200 */
[----:B------:R-:W-:Y:S01]  /*4e40*/  LOP3.LUT R4, R4, UR36, R15, 0x96, !PT ;  /* 0x0000002404047c12 */ /* 0x000fe2000f8e960f */
[----:B------:R-:W-:Y:S01]  /*4e50*/  MUFU.EX2 R179, R179 ;  /* 0x000000b300b37308 */ /* 0x000fe20000000800 */
[----:B-1----:R-:W-:Y:S01]  /*4e60*/  F2FP.F16.F32.PACK_AB R7, R197, R198 ;  /* 0x000000c6c507723e */ /* 0x002fe200000000ff */
[----:B------:R-:W1:Y:S01]  /*4e70*/  LDSM.16.MT88.4 R96, [R199+0x14000] ;  /* 0x01400000c760783b */ /* 0x000e620000004200 */
[--C-:B------:R-:W-:Y:S01]  /*4e80*/  HSET2.LE.AND R128, R128, R202.reuse, PT ;  /* 0x000000ca80807233 */ /* 0x100fe20003803000 */
[----:B------:R-:W4:Y:S01]  /*4e90*/  MUFU.EX2 R177, R177 ;  /* 0x000000b100b17308 */ /* 0x000f220000000800 */
[C---:B------:R-:W-:Y:S01]  /*4ea0*/  PRMT R21, R14.reuse, 0x7771, RZ ;  /* 0x000077710e157816 */ /* 0x040fe200000000ff */
[----:B------:R-:W5:Y:S01]  /*4eb0*/  LDSM.16.MT88.4 R104, [R200+0x16000] ;  /* 0x01600000c868783b */ /* 0x000f620000004200 */
[----:B------:R-:W-:Y:S01]  /*4ec0*/  PRMT R6, R14, 0x7773, RZ ;  /* 0x000077730e067816 */ /* 0x000fe200000000ff */
[--C-:B------:R-:W-:Y:S01]  /*4ed0*/  FFMA.FTZ R183, R20, UR34, -R208.reuse ;  /* 0x0000002214b77c23 */ /* 0x100fe200080108d0 */
[----:B------:R-:W-:Y:S01]  /*4ee0*/  LOP3.LUT R5, R5, 0xff, RZ, 0xc0, !PT ;  /* 0x000000ff05057812 */ /* 0x000fe200078ec0ff */
[----:B------:R-:W5:Y:S01]  /*4ef0*/  LDSM.16.MT88.4 R120, [R232+0x16000] ;  /* 0x01600000e878783b */ /* 0x000f620000004200 */
[----:B------:R-:W-:Y:S01]  /*4f00*/  PRMT R22, R14, 0x7772, RZ ;  /* 0x000077720e167816 */ /* 0x000fe200000000ff */
[--C-:B------:R-:W-:Y:S01]  /*4f10*/  FFMA.FTZ R186, R9, UR34, -R203.reuse ;  /* 0x0000002209ba7c23 */ /* 0x100fe200080108cb */
[----:B------:R-:W-:Y:S01]  /*4f20*/  LOP3.LUT R23, R4, 0xffff, RZ, 0xc0, !PT ;  /* 0x0000ffff04177812 */ /* 0x000fe200078ec0ff */
[----:B------:R-:W-:Y:S01]  /*4f30*/  FFMA.FTZ R181, R8, UR34, -R203 ;  /* 0x0000002208b57c23 */ /* 0x000fe200080108cb */
[----:B------:R-:W-:Y:S01]  /*4f40*/  PRMT R21, R5, 0x5410, R21 ;  /* 0x0000541005157816 */ /* 0x000fe20000000015 */
[----:B------:R-:W-:Y:S01]  /*4f50*/  LDSM.16.MT88.4 R12, [R201+0x10800] ;  /* 0x01080000c90c783b */ /* 0x000fe20000004200 */
[----:B------:R-:W-:Y:S01]  /*4f60*/  LOP3.LUT R128, R7, R128, RZ, 0xc0, !PT ;  /* 0x0000008007807212 */ /* 0x000fe200078ec0ff */
[----:B------:R-:W-:Y:S01]  /*4f70*/  FFMA.FTZ R191, R25, UR34, -R208 ;  /* 0x0000002219bf7c23 */ /* 0x000fe200080108d0 */
[----:B------:R-:W-:Y:S01]  /*4f80*/  PRMT R22, R22, 0x5410, R6 ;  /* 0x0000541016167816 */ /* 0x000fe20000000006 */
[----:B------:R-:W-:Y:S01]  /*4f90*/  MUFU.EX2 R183, R183 ;  /* 0x000000b700b77308 */ /* 0x000fe20000000800 */
[C---:B------:R-:W-:Y:S01]  /*4fa0*/  LOP3.LUT R20, R4.reuse, 0xff, RZ, 0xc0, !PT ;  /* 0x000000ff04147812 */ /* 0x040fe200078ec0ff */
[----:B------:R-:W-:Y:S01]  /*4fb0*/  LDSM.16.MT88.4 R172, [R201+0x14800] ;  /* 0x01480000c9ac783b */ /* 0x000fe20000004200 */
[----:B------:R-:W-:Y:S01]  /*4fc0*/  PRMT R24, R4, 0x7632, R24 ;  /* 0x0000763204187816 */ /* 0x000fe20000000018 */
[----:B------:R-:W3:Y:S01]  /*4fd0*/  MUFU.EX2 R191, R191 ;  /* 0x000000bf00bf7308 */ /* 0x000ee20000000800 */
[----:B------:R-:W-:Y:S01]  /*4fe0*/  SHF.R.U32.HI R9, RZ, 0x18, R4 ;  /* 0x00000018ff097819 */ /* 0x000fe20000011604 */
[C---:B------:R-:W-:Y:S01]  /*4ff0*/  HMMA.16816.F32 R44, R128.reuse, R48, RZ ;  /* 0x00000030802c723c */ /* 0x040fe200000018ff */
[----:B------:R-:W-:Y:S01]  /*5000*/  SHF.R.U32.HI R23, RZ, 0x8, R23 ;  /* 0x00000008ff177819 */ /* 0x000fe20000011617 */
[----:B------:R-:W5:Y:S01]  /*5010*/  LDSM.16.MT88.4 R4, [R201+0x12800] ;  /* 0x01280000c904783b */ /* 0x000f620000004200 */
[----:B------:R-:W-:Y:S01]  /*5020*/  LOP3.LUT R8, R24, 0xff, RZ, 0xc0, !PT ;  /* 0x000000ff18087812 */ /* 0x000fe200078ec0ff */
[----:B------:R-:W-:Y:S01]  /*5030*/  MUFU.EX2 R186, R186 ;  /* 0x000000ba00ba7308 */ /* 0x000fe20000000800 */
[--C-:B------:R-:W-:Y:S01]  /*5040*/  HSET2.LE.AND R10, R21, R202.reuse, PT ;  /* 0x000000ca150a7233 */ /* 0x100fe20003803000 */
[----:B------:R-:W-:Y:S01]  /*5050*/  LDSM.16.MT88.4 R24, [R200+0x12800] ;  /* 0x01280000c818783b */ /* 0x000fe20000004200 */
[----:B------:R-:W-:Y:S01]  /*5060*/  PRMT R20, R20, 0x5410, R23 ;  /* 0x0000541014147816 */ /* 0x000fe20000000017 */
[----:B------:R-:W1:Y:S01]  /*5070*/  MUFU.EX2 R181, R181 ;  /* 0x000000b500b57308 */ /* 0x000e620000000800 */
[----:B------:R-:W-:Y:S01]  /*5080*/  LOP3.LUT R22, R22, 0xff00ff, RZ, 0xc0, !PT ;  /* 0x00ff00ff16167812 */ /* 0x000fe200078ec0ff */
[C---:B------:R-:W-:Y:S01]  /*5090*/  HMMA.16816.F32 R48, R128.reuse, R50, RZ ;  /* 0x000000328030723c */ /* 0x040fe200000018ff */
[----:B--2---:R-:W-:Y:S01]  /*50a0*/  F2FP.F16.F32.PACK_AB R11, R178, R182 ;  /* 0x000000b6b20b723e */ /* 0x004fe200000000ff */
[----:B------:R-:W-:Y:S01]  /*50b0*/  LDSM.16.MT88.4 R32, [R232+0x10800] ;  /* 0x01080000e820783b */ /* 0x000fe20000004200 */
[----:B------:R-:W-:Y:S01]  /*50c0*/  PRMT R9, R8, 0x5410, R9 ;  /* 0x0000541008097816 */ /* 0x000fe20000000009 */
[--C-:B------:R-:W-:Y:S01]  /*50d0*/  FFMA.FTZ R229, R229, UR34, -R208.reuse ;  /* 0x00000022e5e57c23 */ /* 0x100fe200080108d0 */
[----:B------:R-:W-:Y:S01]  /*50e0*/  LOP3.LUT R10, R11, R10, RZ, 0xc0, !PT ;  /* 0x0000000a0b0a7212 */ /* 0x000fe200078ec0ff */
[----:B------:R-:W-:Y:S01]  /*50f0*/  LDSM.16.MT88.4 R168, [R201+0x16800] ;  /* 0x01680000c9a8783b */ /* 0x000fe20000004200 */
[--C-:B------:R-:W-:Y:S01]  /*5100*/  HSET2.LE.AND R8, R20, R202.reuse, PT ;  /* 0x000000ca14087233 */ /* 0x100fe20003803000 */
[C---:B------:R-:W-:Y:S01]  /*5110*/  HMMA.16816.F32 R152, R128.reuse, R148, RZ ;  /* 0x000000948098723c */ /* 0x040fe200000018ff */
[--C-:B------:R-:W-:Y:S01]  /*5120*/  HSET2.LE.AND R11, R22, R202.reuse, PT ;  /* 0x000000ca160b7233 */ /* 0x100fe20003803000 */
[----:B------:R-:W-:Y:S01]  /*5130*/  LDSM.16.MT88.4 R28, [R199+0x10800] ;  /* 0x01080000c71c783b */ /* 0x000fe20000004200 */
[----:B----4-:R-:W-:Y:S01]  /*5140*/  F2FP.F16.F32.PACK_AB R20, R177, R179 ;  /* 0x000000b3b114723e */ /* 0x010fe200000000ff */
[--C-:B------:R-:W-:Y:S01]  /*5150*/  FFMA.FTZ R228, R228, UR34, -R203.reuse ;  /* 0x00000022e4e47c23 */ /* 0x100fe200080108cb */
[----:B------:R-:W-:Y:S01]  /*5160*/  HSET2.LE.AND R9, R9, R202, PT ;  /* 0x000000ca09097233 */ /* 0x000fe20003803000 */
[--C-:B------:R-:W-:Y:S01]  /*5170*/  FFMA.FTZ R236, R204, UR34, -R203.reuse ;  /* 0x00000022ccec7c23 */ /* 0x100fe200080108cb */
[----:B------:R-:W-:Y:S01]  /*5180*/  LOP3.LUT R11, R20, R11, RZ, 0xc0, !PT ;  /* 0x0000000b140b7212 */ /* 0x000fe200078ec0ff */
[C---:B------:R-:W-:Y:S01]  /*5190*/  HMMA.16816.F32 R148, R128.reuse, R150, RZ ;  /* 0x000000968094723c */ /* 0x040fe200000018ff */
[----:B------:R-:W2:Y:S01]  /*51a0*/  LDSM.16.MT88.4 R20, [R200+0x10800] ;  /* 0x01080000c814783b */ /* 0x000ea20000004200 */
[--C-:B------:R-:W-:Y:S01]  /*51b0*/  FFMA.FTZ R212, R212, UR34, -R208.reuse ;  /* 0x00000022d4d47c23 */ /* 0x100fe200080108d0 */
[----:B------:R-:W-:Y:S01]  /*51c0*/  FFMA.FTZ R237, R209, UR34, -R208 ;  /* 0x00000022d1ed7c23 */ /* 0x000fe200080108d0 */
[--C-:B------:R-:W-:Y:S01]  /*51d0*/  FFMA.FTZ R207, R207, UR34, -R203.reuse ;  /* 0x00000022cfcf7c23 */ /* 0x100fe200080108cb */
[----:B------:R-:W-:Y:S01]  /*51e0*/  FFMA.FTZ R206, R206, UR34, -R203 ;  /* 0x00000022cece7c23 */ /* 0x000fe200080108cb */
[----:B------:R-:W-:Y:S01]  /*51f0*/  MUFU.EX2 R236, R236 ;  /* 0x000000ec00ec7308 */ /* 0x000fe20000000800 */
[----:B------:R-:W-:Y:S01]  /*5200*/  FADD.FTZ R197, R198, R197 ;  /* 0x000000c5c6c57221 */ /* 0x000fe20000010000 */
[C---:B---3--:R-:W-:Y:S01]  /*5210*/  HMMA.16816.F32 R124, R128.reuse, R16, RZ ;  /* 0x00000010807c723c */ /* 0x048fe200000018ff */
[----:B------:R-:W-:Y:S01]  /*5220*/  F2FP.F16.F32.PACK_AB R17, R183, R191 ;  /* 0x000000bfb711723e */ /* 0x000fe200000000ff */
[----:B------:R-:W-:Y:S01]  /*5230*/  MUFU.EX2 R237, R237 ;  /* 0x000000ed00ed7308 */ /* 0x000fe20000000800 */
[----:B-1----:R-:W-:Y:S01]  /*5240*/  F2FP.F16.F32.PACK_AB R16, R181, R186 ;  /* 0x000000bab510723e */ /* 0x002fe200000000ff */
        /* <DEDUP_REMOVED lines=17> */
[----:B------:R-:W-:-:S03]  /*5360*/  FADD.FTZ R179, R177, R179 ;  /* 0x000000b3b1b37221 */ /* 0x000fc60000010000 */
        /* <DEDUP_REMOVED lines=38> */
[----:B------:R-:W-:-:S05]  /*55d0*/  IMAD.U32 R4, RZ, RZ, UR35 ;  /* 0x00000023ff047e24 */ /* 0x000fca000f8e00ff */
[----:B------:R-:W-:Y:S02]  /*55e0*/  LOP3.LUT R4, R4, UR21, R235, 0x96, !PT ;  /* 0x0000001504047c12 */ /* 0x000fe4000f8e96eb */
[----:B----4-:R-:W-:Y:S03]  /*55f0*/  HMMA.16816.F32 R60, R8, R12, R60 ;  /* 0x0000000c083c723c */ /* 0x010fe6000000183c */
[----:B------:R-:W-:-:S05]  /*5600*/  IMAD.WIDE.U32 R4, R4, -0x326172a9, RZ ;  /* 0xcd9e8d5704047825 */ /* 0x000fca00078e00ff */
[C---:B------:R-:W-:Y:S01]  /*5610*/  HMMA.16816.F32 R64, R8.reuse, R14, R64 ;  /* 0x0000000e0840723c */ /* 0x040fe20000001840 */
[----:B------:R-:W3:Y:S07]  /*5620*/  LDSM.16.MT88.4 R12, [R200+0x16800] ;  /* 0x01680000c80c783b */ /* 0x000eee0000004200 */
[----:B--2---:R-:W-:Y:S01]  /*5630*/  HMMA.16816.F32 R84, R8, R20, R84 ;  /* 0x000000140854723c */ /* 0x004fe20000001854 */
[----:B------:R-:W-:Y:S02]  /*5640*/  LOP3.LUT R21, R238, UR33, R5, 0x96, !PT ;  /* 0x00000021ee157c12 */ /* 0x000fe4000f8e9605 */
[----:B------:R-:W-:-:S05]  /*5650*/  LOP3.LUT R20, R4, UR32, R227, 0x96, !PT ;  /* 0x0000002004147c12 */ /* 0x000fca000f8e96e3 */
[C---:B------:R-:W-:Y:S01]  /*5660*/  HMMA.16816.F32 R72, R8.reuse, R6, R72 ;  /* 0x000000060848723c */ /* 0x040fe20000001848 */
[----:B------:R2:W4:Y:S07]  /*5670*/  LDSM.16.MT88.4 R4, [R232+0x16800] ;  /* 0x01680000e804783b */ /* 0x00052e0000004200 */
[----:B------:R-:W-:Y:S01]  /*5680*/  HMMA.16816.F32 R80, R8, R174, R80 ;  /* 0x000000ae0850723c */ /* 0x000fe20000001850 */
[----:B------:R-:W-:-:S04]  /*5690*/  IMAD.WIDE.U32 R174, R21, -0x2daee0ad, RZ ;  /* 0xd2511f5315ae7825 */ /* 0x000fc800078e00ff */
[----:B------:R-:W-:-:S03]  /*56a0*/  IMAD.WIDE.U32 R20, R20, -0x2daee0ad, RZ ;  /* 0xd2511f5314147825 */ /* 0x000fc600078e00ff */
[----:B------:R-:W-:Y:S01]  /*56b0*/  HMMA.16816.F32 R88, R8, R22, R88 ;  /* 0x000000160858723c */ /* 0x000fe20000001858 */
[----:B------:R-:W-:Y:S02]  /*56c0*/  LOP3.LUT R22, R230, UR40, R175, 0x96, !PT ;  /* 0x00000028e6167c12 */ /* 0x000fe4000f8e96af */
[----:B------:R-:W-:-:S03]  /*56d0*/  LOP3.LUT R174, R174, UR39, R21, 0x96, !PT ;  /* 0x00000027aeae7c12 */ /* 0x000fc6000f8e9615 */
[----:B------:R-:W-:Y:S02]  /*56e0*/  IMAD.WIDE.U32 R22, R22, -0x326172a9, RZ ;  /* 0xcd9e8d5716167825 */ /* 0x000fe400078e00ff */
[----:B------:R-:W-:Y:S02]  /*56f0*/  HMMA.16816.F32 R76, R8, R172, R76 ;  /* 0x000000ac084c723c */ /* 0x000fe4000000184c */
[----:B------:R-:W-:-:S05]  /*5700*/  IMAD.WIDE.U32 R174, R174, -0x326172a9, RZ ;  /* 0xcd9e8d57aeae7825 */ /* 0x000fca00078e00ff */
[----:B------:R-:W-:Y:S01]  /*5710*/  LOP3.LUT R172, R22, UR30, R175, 0x96, !PT ;  /* 0x0000001e16ac7c12 */ /* 0x000fe2000f8e96af */
[----:B-1----:R-:W-:Y:S01]  /*5720*/  HMMA.16816.F32 R92, R8, R16, R92 ;  /* 0x00000010085c723c */ /* 0x002fe2000000185c */
[----:B------:R-:W-:-:S03]  /*5730*/  LOP3.LUT R16, R226, UR31, R23, 0x96, !PT ;  /* 0x0000001fe2107c12 */ /* 0x000fc6000f8e9617 */
[----:B------:R-:W-:-:S04]  /*5740*/  IMAD.WIDE.U32 R172, R172, -0x2daee0ad, RZ ;  /* 0xd2511f53acac7825 */ /* 0x000fc800078e00ff */
[----:B------:R-:W-:Y:S01]  /*5750*/  IMAD.WIDE.U32 R16, R16, -0x2daee0ad, RZ ;  /* 0xd2511f5310107825 */ /* 0x000fe200078e00ff */
[C---:B------:R-:W-:Y:S04]  /*5760*/  HMMA.16816.F32 R36, R8.reuse, R24, R36 ;  /* 0x000000180824723c */ /* 0x040fe80000001824 */
[----:B--2---:R-:W-:Y:S02]  /*5770*/  LOP3.LUT R232, R20, UR38, R17, 0x96, !PT ;  /* 0x0000002614e87c12 */ /* 0x004fe4000f8e9611 */
[----:B------:R-:W-:Y:S02]  /*5780*/  LDSM.16.MT88.4 R20, [R201+0x13000] ;  /* 0x01300000c914783b */ /* 0x000fe40000004200 */
[C---:B------:R-:W-:Y:S01]  /*5790*/  HMMA.16816.F32 R40, R8.reuse, R26, R40 ;  /* 0x0000001a0828723c */ /* 0x040fe20000001828 */
[----:B------:R-:W-:Y:S01]  /*57a0*/  IMAD.WIDE.U32 R232, R232, -0x326172a9, RZ ;  /* 0xcd9e8d57e8e87825 */ /* 0x000fe200078e00ff */
[----:B------:R-:W1:Y:S06]  /*57b0*/  LDSM.16.MT88.4 R24, [R199+0x16800] ;  /* 0x01680000c718783b */ /* 0x000e6c0000004200 */
[----:B---3--:R-:W-:Y:S01]  /*57c0*/  HMMA.16816.F32 R100, R8, R12, R100 ;  /* 0x0000000c0864723c */ /* 0x008fe20000001864 */
[----:B------:R-:W-:Y:S01]  /*57d0*/  LOP3.LUT R12, R16, UR37, R173, 0x96, !PT ;  /* 0x00000025100c7c12 */ /* 0x000fe2000f8e96ad */
[----:B------:R-:W-:-:S02]  /*57e0*/  FFMA.FTZ R13, R218, UR34, -R208 ;  /* 0x00000022da0d7c23 */ /* 0x000fc400080108d0 */
[----:B------:R2:W-:Y:S04]  /*57f0*/  MUFU.EX2 R218, R229 ;  /* 0x000000e500da7308 */ /* 0x0005e80000000800 */
[----:B------:R-:W-:Y:S01]  /*5800*/  HMMA.16816.F32 R104, R8, R14, R104 ;  /* 0x0000000e0868723c */ /* 0x000fe20000001868 */
[----:B------:R-:W-:-:S05]  /*5810*/  IMAD.WIDE.U32 R14, R12, -0x326172a9, RZ ;  /* 0xcd9e8d570c0e7825 */ /* 0x000fca00078e00ff */
[----:B------:R-:W-:Y:S01]  /*5820*/  LOP3.LUT R12, R232, UR28, R15, 0x96, !PT ;  /* 0x0000001ce80c7c12 */ /* 0x000fe2000f8e960f */
[----:B------:R-:W-:Y:S01]  /*5830*/  IMAD.IADD R232, R180, 0x1, R200 ;  /* 0x00000001b4e87824 */ /* 0x000fe200078e02c8 */
[----:B----4-:R-:W-:Y:S01]  /*5840*/  HMMA.16816.F32 R116, R8, R4, R116 ;  /* 0x000000040874723c */ /* 0x010fe20000001874 */
[----:B------:R-:W-:Y:S01]  /*5850*/  IMAD.MOV.U32 R5, RZ, RZ, R14 ;  /* 0x000000ffff057224 */ /* 0x000fe200078e000e */
[----:B------:R-:W-:Y:S01]  /*5860*/  PRMT R4, R14, 0x7773, RZ ;  /* 0x000077730e047816 */ /* 0x000fe200000000ff */
[----:B--2---:R-:W-:-:S05]  /*5870*/  FFMA.FTZ R229, R217, UR34, -R203 ;  /* 0x00000022d9e57c23 */ /* 0x004fca00080108cb */
[C---:B------:R-:W-:Y:S01]  /*5880*/  HMMA.16816.F32 R140, R8.reuse, R34, R140 ;  /* 0x00000022088c723c */ /* 0x040fe2000000188c */
[----:B------:R-:W-:Y:S01]  /*5890*/  PRMT R34, R14, 0x7772, RZ ;  /* 0x000077720e227816 */ /* 0x000fe200000000ff */
[----:B------:R-:W-:Y:S03]  /*58a0*/  MUFU.EX2 R229, R229 ;  /* 0x000000e500e57308 */ /* 0x000fe60000000800 */
[----:B------:R-:W-:Y:S01]  /*58b0*/  PRMT R34, R34, 0x5410, R4 ;  /* 0x0000541022227816 */ /* 0x000fe20000000004 */
[----:B------:R-:W-:Y:S02]  /*58c0*/  FFMA.FTZ R4, R213, UR34, -R208 ;  /* 0x00000022d5047c23 */ /* 0x000fe400080108d0 */
[----:B------:R-:W-:Y:S01]  /*58d0*/  HMMA.16816.F32 R144, R8, R32, R144 ;  /* 0x000000200890723c */ /* 0x000fe20000001890 */
[----:B------:R-:W-:Y:S01]  /*58e0*/  LOP3.LUT R33, R12, 0xffff, RZ, 0xc0, !PT ;  /* 0x0000ffff0c217812 */ /* 0x000fe200078ec0ff */
[----:B------:R-:W-:Y:S01]  /*58f0*/  MUFU.EX2 R217, R4 ;  /* 0x0000000400d97308 */ /* 0x000fe20000000800 */
[----:B------:R-:W-:-:S02]  /*5900*/  PRMT R32, R14, 0x7771, RZ ;  /* 0x000077710e207816 */ /* 0x000fc400000000ff */
[----:B------:R-:W-:Y:S02]  /*5910*/  SHF.R.U32.HI R33, RZ, 0x8, R33 ;  /* 0x00000008ff217819 */ /* 0x000fe40000011621 */
[----:B------:R-:W-:Y:S01]  /*5920*/  LOP3.LUT R34, R34, 0xff00ff, RZ, 0xc0, !PT ;  /* 0x00ff00ff22227812 */ /* 0x000fe200078ec0ff */
[C---:B------:R-:W-:Y:S01]  /*5930*/  HMMA.16816.F32 R120, R8.reuse, R6, R120 ;  /* 0x000000060878723c */ /* 0x040fe20000001878 */
[----:B------:R-:W-:Y:S01]  /*5940*/  LOP3.LUT R6, R5, 0xff, RZ, 0xc0, !PT ;  /* 0x000000ff05067812 */ /* 0x000fe200078ec0ff */
[----:B------:R-:W-:Y:S01]  /*5950*/  FFMA.FTZ R7, R214, UR34, -R208 ;  /* 0x00000022d6077c23 */ /* 0x000fe200080108d0 */
[----:B------:R-:W-:Y:S01]  /*5960*/  LOP3.LUT R5, R12, 0xff, RZ, 0xc0, !PT ;  /* 0x000000ff0c057812 */ /* 0x000fe200078ec0ff */
[----:B------:R2:W-:Y:S01]  /*5970*/  MUFU.EX2 R214, R13 ;  /* 0x0000000d00d67308 */ /* 0x0005e20000000800 */
[----:B------:R-:W-:Y:S02]  /*5980*/  PRMT R32, R6, 0x5410, R32 ;  /* 0x0000541006207816 */ /* 0x000fe40000000020 */
[----:B------:R-:W-:Y:S01]  /*5990*/  PRMT R33, R5, 0x5410, R33 ;  /* 0x0000541005217816 */ /* 0x000fe20000000021 */
[----:B------:R3:W4:Y:S01]  /*59a0*/  MUFU.EX2 R213, R7 ;  /* 0x0000000700d57308 */ /* 0x0007220000000800 */
[----:B-1----:R-:W-:Y:S01]  /*59b0*/  HMMA.16816.F32 R124, R8, R24, R124 ;  /* 0x00000018087c723c */ /* 0x002fe2000000187c */
[----:B------:R-:W-:-:S02]  /*59c0*/  PRMT R25, R12, 0x7632, R25 ;  /* 0x000076320c197816 */ /* 0x000fc40000000019 */
[----:B------:R-:W-:Y:S02]  /*59d0*/  SHF.R.U32.HI R24, RZ, 0x18, R12 ;  /* 0x00000018ff187819 */ /* 0x000fe4000001160c */
[----:B------:R-:W-:Y:S02]  /*59e0*/  LOP3.LUT R25, R25, 0xff, RZ, 0xc0, !PT ;  /* 0x000000ff19197812 */ /* 0x000fe400078ec0ff */
[----:B------:R-:W-:Y:S01]  /*59f0*/  HSET2.LE.AND R33, R33, R202, PT ;  /* 0x000000ca21217233 */ /* 0x000fe20003803000 */
[----:B------:R-:W-:Y:S01]  /*5a00*/  HMMA.16816.F32 R108, R8, R168, R108 ;  /* 0x000000a8086c723c */ /* 0x000fe2000000186c */
[----:B--2---:R-:W-:Y:S01]  /*5a10*/  FFMA.FTZ R13, R219, UR34, -R203 ;  /* 0x00000022db0d7c23 */ /* 0x004fe200080108cb */
[----:B------:R-:W-:Y:S01]  /*5a20*/  PRMT R24, R25, 0x5410, R24 ;  /* 0x0000541019187816 */ /* 0x000fe20000000018 */
[----:B------:R1:W-:Y:S01]  /*5a30*/  MUFU.EX2 R219, R228 ;  /* 0x000000e400db7308 */ /* 0x0003e20000000800 */
[----:B---3--:R-:W2:Y:S01]  /*5a40*/  LDSM.16.MT88.4 R4, [R201+0x17000] ;  /* 0x01700000c904783b */ /* 0x008ea20000004200 */
[----:B----4-:R-:W-:-:S03]  /*5a50*/  F2FP.F16.F32.PACK_AB R35, R217, R213 ;  /* 0x000000d5d923723e */ /* 0x010fc600000000ff */
[----:B------:R-:W-:Y:S01]  /*5a60*/  HMMA.16816.F32 R112, R8, R170, R112 ;  /* 0x000000aa0870723c */ /* 0x000fe20000001870 */
[----:B------:R-:W-:Y:S01]  /*5a70*/  HSET2.LE.AND R25, R24, R202, PT ;  /* 0x000000ca18197233 */ /* 0x000fe20003803000 */
[----:B------:R-:W-:Y:S01]  /*5a80*/  LDSM.16.MT88.4 R168, [R232+0x15000] ;  /* 0x01500000e8a8783b */ /* 0x000fe20000004200 */
[----:B------:R-:W-:Y:S01]  /*5a90*/  F2FP.F16.F32.PACK_AB R24, R214, R218 ;  /* 0x000000dad618723e */ /* 0x000fe200000000ff */
[----:B------:R-:W-:-:S03]  /*5aa0*/  FADD.FTZ R218, R218, R182 ;  /* 0x000000b6dada7221 */ /* 0x000fc60000010000 */
[----:B------:R-:W-:Y:S01]  /*5ab0*/  LOP3.LUT R24, R24, R33, RZ, 0xc0, !PT ;  /* 0x0000002118187212 */ /* 0x000fe200078ec0ff */
[C---:B------:R-:W-:Y:S01]  /*5ac0*/  HMMA.16816.F32 R128, R8.reuse, R26, R128 ;  /* 0x0000001a0880723c */ /* 0x040fe20000001880 */
[----:B-1----:R-:W-:Y:S01]  /*5ad0*/  FFMA.FTZ R228, R215, UR34, -R203 ;  /* 0x00000022d7e47c23 */ /* 0x002fe200080108cb */
[--C-:B------:R-:W-:Y:S01]  /*5ae0*/  HSET2.LE.AND R26, R32, R202.reuse, PT ;  /* 0x000000ca201a7233 */ /* 0x100fe20003803000 */
[----:B------:R1:W3:Y:S01]  /*5af0*/  MUFU.EX2 R215, R13 ;  /* 0x0000000d00d77308 */ /* 0x0002e20000000800 */
[----:B------:R-:W-:Y:S01]  /*5b00*/  HSET2.LE.AND R27, R34, R202, PT ;  /* 0x000000ca221b7233 */ /* 0x000fe20003803000 */
[----:B------:R-:W-:Y:S02]  /*5b10*/  FADD.FTZ R218, R214, R218 ;  /* 0x000000dad6da7221 */ /* 0x000fe40000010000 */
[----:B------:R-:W4:Y:S01]  /*5b20*/  MUFU.EX2 R228, R228 ;  /* 0x000000e400e47308 */ /* 0x000f220000000800 */
[----:B------:R-:W-:Y:S01]  /*5b30*/  HMMA.16816.F32 R136, R8, R28, R136 ;  /* 0x0000001c0888723c */ /* 0x000fe20000001888 */
[----:B------:R-:W-:Y:S01]  /*5b40*/  LOP3.LUT R26, R35, R26, RZ, 0xc0, !PT ;  /* 0x0000001a231a7212 */ /* 0x000fe200078ec0ff */
[----:B------:R-:W-:-:S04]  /*5b50*/  FADD.FTZ R213, R213, R218 ;  /* 0x000000dad5d57221 */ /* 0x000fc80000010000 */
[----:B------:R-:W-:Y:S02]  /*5b60*/  FADD.FTZ R213, R217, R213 ;  /* 0x000000d5d9d57221 */ /* 0x000fe40000010000 */
[C---:B------:R-:W-:Y:S01]  /*5b70*/  HMMA.16816.F32 R132, R8.reuse, R30, R132 ;  /* 0x0000001e0884723c */ /* 0x040fe20000001884 */
[----:B-1----:R-:W1:Y:S01]  /*5b80*/  LDSM.16.MT88.4 R12, [R232+0x11000] ;  /* 0x01100000e80c783b */ /* 0x002e620000004200 */
[----:B---3--:R-:W-:Y:S02]  /*5b90*/  F2FP.F16.F32.PACK_AB R34, R215, R219 ;  /* 0x000000dbd722723e */ /* 0x008fe400000000ff */
[----:B----4-:R-:W-:Y:S01]  /*5ba0*/  F2FP.F16.F32.PACK_AB R32, R228, R229 ;  /* 0x000000e5e420723e */ /* 0x010fe200000000ff */
[----:B------:R-:W3:Y:S01]  /*5bb0*/  LDSM.16.MT88.4 R28, [R201+0x11000] ;  /* 0x01100000c91c783b */ /* 0x000ee20000004200 */
[----:B------:R-:W-:Y:S02]  /*5bc0*/  LOP3.LUT R27, R34, R27, RZ, 0xc0, !PT ;  /* 0x0000001b221b7212 */ /* 0x000fe400078ec0ff */
[----:B------:R-:W-:Y:S01]  /*5bd0*/  HMMA.16816.F32 R96, R8, R18, R96 ;  /* 0x000000120860723c */ /* 0x000fe20000001860 */
[----:B------:R-:W-:Y:S01]  /*5be0*/  LOP3.LUT R25, R32, R25, RZ, 0xc0, !PT ;  /* 0x0000001920197212 */ /* 0x000fe200078ec0ff */
[----:B------:R-:W4:Y:S01]  /*5bf0*/  LDSM.16.MT88.4 R8, [R232+0x13000] ;  /* 0x01300000e808783b */ /* 0x000f220000004200 */
[----:B------:R-:W-:-:S03]  /*5c00*/  FADD.FTZ R229, R229, R179 ;  /* 0x000000b3e5e57221 */ /* 0x000fc60000010000 */
[----:B------:R-:W5:Y:S01]  /*5c10*/  LDSM.16.MT88.4 R16, [R201+0x15000] ;  /* 0x01500000c910783b */ /* 0x000f620000004200 */
[----:B------:R-:W-:Y:S01]  /*5c20*/  FADD.FTZ R229, R228, R229 ;  /* 0x000000e5e4e57221 */ /* 0x000fe20000010000 */
[----:B--2---:R-:W-:Y:S02]  /*5c30*/  HMMA.16816.F32 R108, R24, R4, R108 ;  /* 0x00000004186c723c */ /* 0x004fe4000000186c */
[----:B------:R-:W-:Y:S01]  /*5c40*/  LDSM.16.MT88.4 R32, [R232+0x17000] ;  /* 0x01700000e820783b */ /* 0x000fe20000004200 */
[----:B------:R-:W-:-:S04]  /*5c50*/  FADD.FTZ R219, R219, R229 ;  /* 0x000000e5dbdb7221 */ /* 0x000fc80000010000 */
[----:B------:R-:W-:Y:S01]  /*5c60*/  FADD.FTZ R219, R215, R219 ;  /* 0x000000dbd7db7221 */ /* 0x000fe20000010000 */
        /* <DEDUP_REMOVED lines=19> */
[----:B------:R-:W2:Y:S07]  /*5da0*/  LDSM.16.MT88.4 R4, [R200+0x17000] ;  /* 0x01700000c804783b */ /* 0x000eae0000004200 */
[----:B-1----:R-:W-:Y:S01]  /*5db0*/  HMMA.16816.F32 R68, R24, R12, R68 ;  /* 0x0000000c1844723c */ /* 0x002fe20000001844 */
[----:B------:R-:W-:-:S05]  /*5dc0*/  LOP3.LUT R12, R174, UR29, R233, 0x96, !PT ;  /* 0x0000001dae0c7c12 */ /* 0x000fca000f8e96e9 */
[----:B------:R-:W-:Y:S02]  /*5dd0*/  IMAD.WIDE.U32 R12, R12, -0x2daee0ad, RZ ;  /* 0xd2511f530c0c7825 */ /* 0x000fe400078e00ff */
[----:B---3--:R-:W-:Y:S03]  /*5de0*/  HMMA.16816.F32 R160, R24, R28, R160 ;  /* 0x0000001c18a0723c */ /* 0x008fe600000018a0 */
[----:B------:R-:W-:-:S05]  /*5df0*/  LOP3.LUT R172, R172, UR36, R13, 0x96, !PT ;  /* 0x00000024acac7c12 */ /* 0x000fca000f8e960d */
[C---:B------:R-:W-:Y:S01]  /*5e00*/  HMMA.16816.F32 R156, R24.reuse, R30, R156 ;  /* 0x0000001e189c723c */ /* 0x040fe2000000189c */
[----:B------:R-:W1:Y:S07]  /*5e10*/  LDSM.16.MT88.4 R28, [R199+0x17000] ;  /* 0x01700000c71c783b */ /* 0x000e6e0000004200 */
[----:B----4-:R-:W-:Y:S01]  /*5e20*/  HMMA.16816.F32 R92, R24, R8, R92 ;  /* 0x00000008185c723c */ /* 0x010fe2000000185c */
[----:B------:R-:W-:Y:S01]  /*5e30*/  IMAD.MOV.U32 R9, RZ, RZ, R12 ;  /* 0x000000ffff097224 */ /* 0x000fe200078e000c */
[----:B------:R-:W-:-:S04]  /*5e40*/  PRMT R8, R12, 0x7773, RZ ;  /* 0x000077730c087816 */ /* 0x000fc800000000ff */
[----:B------:R-:W-:Y:S02]  /*5e50*/  LOP3.LUT R9, R9, 0xff, RZ, 0xc0, !PT ;  /* 0x000000ff09097812 */ /* 0x000fe400078ec0ff */
[C---:B-----5:R-:W-:Y:S01]  /*5e60*/  HMMA.16816.F32 R60, R24.reuse, R16, R60 ;  /* 0x00000010183c723c */ /* 0x060fe2000000183c */
[C---:B------:R-:W-:Y:S02]  /*5e70*/  PRMT R16, R12.reuse, 0x7771, RZ ;  /* 0x000077710c107816 */ /* 0x040fe400000000ff */
[----:B------:R-:W-:Y:S02]  /*5e80*/  PRMT R17, R12, 0x7772, RZ ;  /* 0x000077720c117816 */ /* 0x000fe400000000ff */
[----:B------:R-:W-:Y:S02]  /*5e90*/  PRMT R16, R9, 0x5410, R16 ;  /* 0x0000541009107816 */ /* 0x000fe40000000010 */
[----:B------:R-:W-:Y:S01]  /*5ea0*/  PRMT R17, R17, 0x5410, R8 ;  /* 0x0000541011117816 */ /* 0x000fe20000000008 */
[----:B------:R-:W-:Y:S01]  /*5eb0*/  HMMA.16816.F32 R64, R24, R18, R64 ;  /* 0x000000121840723c */ /* 0x000fe20000001840 */
[----:B------:R-:W-:-:S02]  /*5ec0*/  LOP3.LUT R18, R172, 0xffff, RZ, 0xc0, !PT ;  /* 0x0000ffffac127812 */ /* 0x000fc400078ec0ff */
[----:B------:R-:W-:Y:S02]  /*5ed0*/  LOP3.LUT R19, R172, 0xff, RZ, 0xc0, !PT ;  /* 0x000000ffac137812 */ /* 0x000fe400078ec0ff */
[----:B------:R-:W-:-:S03]  /*5ee0*/  SHF.R.U32.HI R18, RZ, 0x8, R18 ;  /* 0x00000008ff127819 */ /* 0x000fc60000011612 */
[----:B--2---:R-:W-:Y:S01]  /*5ef0*/  HMMA.16816.F32 R104, R24, R6, R104 ;  /* 0x000000061868723c */ /* 0x004fe20000001868 */
[----:B------:R-:W-:Y:S02]  /*5f00*/  PRMT R6, R172, 0x7632, R6 ;  /* 0x00007632ac067816 */ /* 0x000fe40000000006 */
[----:B------:R-:W-:Y:S02]  /*5f10*/  LOP3.LUT R7, R17, 0xff00ff, RZ, 0xc0, !PT ;  /* 0x00ff00ff11077812 */ /* 0x000fe400078ec0ff */
[----:B------:R-:W-:-:S03]  /*5f20*/  LOP3.LUT R6, R6, 0xff, RZ, 0xc0, !PT ;  /* 0x000000ff06067812 */ /* 0x000fc600078ec0ff */
[----:B------:R-:W-:Y:S01]  /*5f30*/  HMMA.16816.F32 R96, R24, R10, R96 ;  /* 0x0000000a1860723c */ /* 0x000fe20000001860 */
[--C-:B------:R-:W-:Y:S01]  /*5f40*/  FFMA.FTZ R10, R211, UR34, -R208.reuse ;  /* 0x00000022d30a7c23 */ /* 0x100fe200080108d0 */
[----:B------:R-:W-:Y:S01]  /*5f50*/  FFMA.FTZ R11, R210, UR34, -R208 ;  /* 0x00000022d20b7c23 */ /* 0x000fe200080108d0 */
[----:B------:R-:W-:Y:S01]  /*5f60*/  MUFU.EX2 R211, R212 ;  /* 0x000000d400d37308 */ /* 0x000fe20000000800 */
[----:B------:R-:W-:-:S03]  /*5f70*/  HSET2.LE.AND R7, R7, R202, PT ;  /* 0x000000ca07077233 */ /* 0x000fc60003803000 */
[----:B------:R-:W2:Y:S01]  /*5f80*/  MUFU.EX2 R210, R10 ;  /* 0x0000000a00d27308 */ /* 0x000ea20000000800 */
[C---:B------:R-:W-:Y:S01]  /*5f90*/  HMMA.16816.F32 R100, R24.reuse, R4, R100 ;  /* 0x000000041864723c */ /* 0x040fe20000001864 */
[----:B------:R-:W-:Y:S01]  /*5fa0*/  FFMA.FTZ R4, R205, UR34, -R203 ;  /* 0x00000022cd047c23 */ /* 0x000fe200080108cb */
[----:B------:R-:W-:Y:S01]  /*5fb0*/  SHF.R.U32.HI R5, RZ, 0x18, R172 ;  /* 0x00000018ff057819 */ /* 0x000fe200000116ac */
[----:B------:R3:W4:Y:S01]  /*5fc0*/  MUFU.EX2 R208, R11 ;  /* 0x0000000b00d07308 */ /* 0x0007220000000800 */
[----:B------:R-:W-:Y:S02]  /*5fd0*/  LDSM.16.MT88.4 R172, [R232+0x13800] ;  /* 0x01380000e8ac783b */ /* 0x000fe40000004200 */
[----:B------:R-:W-:Y:S01]  /*5fe0*/  PRMT R5, R6, 0x5410, R5 ;  /* 0x0000541006057816 */ /* 0x000fe20000000005 */
[----:B------:R5:W-:Y:S01]  /*5ff0*/  MUFU.EX2 R204, R4 ;  /* 0x0000000400cc7308 */ /* 0x000be20000000800 */
[----:B------:R-:W-:Y:S01]  /*6000*/  HMMA.16816.F32 R72, R24, R14, R72 ;  /* 0x0000000e1848723c */ /* 0x000fe20000001848 */
[--C-:B------:R-:W-:Y:S01]  /*6010*/  HSET2.LE.AND R6, R16, R202.reuse, PT ;  /* 0x000000ca10067233 */ /* 0x100fe20003803000 */
[----:B------:R-:W5:Y:S01]  /*6020*/  LDSM.16.MT88.4 R12, [R201+0x11800] ;  /* 0x01180000c90c783b */ /* 0x000f620000004200 */
[----:B------:R-:W-:Y:S01]  /*6030*/  MUFU.EX2 R203, R207 ;  /* 0x000000cf00cb7308 */ /* 0x000fe20000000800 */
[----:B------:R-:W-:-:S03]  /*6040*/  HSET2.LE.AND R5, R5, R202, PT ;  /* 0x000000ca05057233 */ /* 0x000fc60003803000 */
[----:B------:R-:W5:Y:S01]  /*6050*/  MUFU.EX2 R205, R206 ;  /* 0x000000ce00cd7308 */ /* 0x000f620000000800 */
[C---:B-1----:R-:W-:Y:S01]  /*6060*/  HMMA.16816.F32 R124, R24.reuse, R28, R124 ;  /* 0x0000001c187c723c */ /* 0x042fe2000000187c */
[----:B---3--:R-:W1:Y:S01]  /*6070*/  LDSM.16.MT88.4 R8, [R201+0x13800] ;  /* 0x01380000c908783b */ /* 0x008e620000004200 */
[C---:B--2---:R-:W-:Y:S01]  /*6080*/  F2FP.F16.F32.PACK_AB R28, R210.reuse, R211 ;  /* 0x000000d3d21c723e */ /* 0x044fe200000000ff */
[----:B------:R-:W-:Y:S01]  /*6090*/  FADD.FTZ R211, R211, R213 ;  /* 0x000000d5d3d37221 */ /* 0x000fe20000010000 */
[----:B----4-:R-:W-:Y:S02]  /*60a0*/  F2FP.F16.F32.PACK_AB R29, R237, R208 ;  /* 0x000000d0ed1d723e */ /* 0x010fe400000000ff */
[----:B-----5:R-:W-:Y:S01]  /*60b0*/  PRMT R4, R19, 0x5410, R18 ;  /* 0x0000541013047816 */ /* 0x020fe20000000012 */
[----:B------:R-:W-:Y:S01]  /*60c0*/  FADD.FTZ R211, R210, R211 ;  /* 0x000000d3d2d37221 */ /* 0x000fe20000010000 */
[----:B------:R-:W2:Y:S01]  /*60d0*/  LDSM.16.MT88.4 R16, [R201+0x17800] ;  /* 0x01780000c910783b */ /* 0x000ea20000004200 */
[----:B------:R-:W-:Y:S01]  /*60e0*/  HMMA.16816.F32 R116, R24, R32, R116 ;  /* 0x000000201874723c */ /* 0x000fe20000001874 */
[----:B------:R-:W-:Y:S01]  /*60f0*/  LOP3.LUT R6, R29, R6, RZ, 0xc0, !PT ;  /* 0x000000061d067212 */ /* 0x000fe200078ec0ff */
[----:B------:R-:W-:Y:S01]  /*6100*/  FADD.FTZ R211, R208, R211 ;  /* 0x000000d3d0d37221 */ /* 0x000fe20000010000 */
[----:B------:R-:W-:-:S02]  /*6110*/  HSET2.LE.AND R4, R4, R202, PT ;  /* 0x000000ca04047233 */ /* 0x000fc40003803000 */
[----:B------:R-:W-:Y:S01]  /*6120*/  F2FP.F16.F32.PACK_AB R32, R205, R203 ;  /* 0x000000cbcd20723e */ /* 0x000fe200000000ff */
[----:B------:R-:W-:Y:S01]  /*6130*/  FADD.FTZ R203, R203, R219 ;  /* 0x000000dbcbcb7221 */ /* 0x000fe20000010000 */
[----:B------:R-:W-:Y:S01]  /*6140*/  FADD.FTZ R237, R237, R211 ;  /* 0x000000d3eded7221 */ /* 0x000fe20000010000 */
[----:B------:R-:W-:Y:S01]  /*6150*/  LOP3.LUT R4, R28, R4, RZ, 0xc0, !PT ;  /* 0x000000041c047212 */ /* 0x000fe200078ec0ff */
[----:B------:R-:W-:Y:S01]  /*6160*/  HMMA.16816.F32 R36, R24, R20, R36 ;  /* 0x000000141824723c */ /* 0x000fe20000001824 */
[----:B------:R-:W-:Y:S01]  /*6170*/  F2FP.F16.F32.PACK_AB R28, R236, R204 ;  /* 0x000000ccec1c723e */ /* 0x000fe200000000ff */
[----:B------:R-:W-:Y:S01]  /*6180*/  FADD.FTZ R203, R205, R203 ;  /* 0x000000cbcdcb7221 */ /* 0x000fe20000010000 */
[----:B------:R-:W-:Y:S02]  /*6190*/  LOP3.LUT R5, R32, R5, RZ, 0xc0, !PT ;  /* 0x0000000520057212 */ /* 0x000fe400078ec0ff */
[----:B------:R-:W-:Y:S01]  /*61a0*/  LOP3.LUT R7, R28, R7, RZ, 0xc0, !PT ;  /* 0x000000071c077212 */ /* 0x000fe200078ec0ff */
[----:B------:R-:W-:-:S02]  /*61b0*/  FADD.FTZ R203, R204, R203 ;  /* 0x000000cbcccb7221 */ /* 0x000fc40000010000 */
[----:B------:R-:W-:Y:S01]  /*61c0*/  HMMA.16816.F32 R40, R24, R22, R40 ;  /* 0x000000161828723c */ /* 0x000fe20000001828 */
[----:B------:R-:W3:Y:S01]  /*61d0*/  LDSM.16.MT88.4 R20, [R201+0x15800] ;  /* 0x01580000c914783b */ /* 0x000ee20000004200 */
[----:B------:R-:W-:-:S06]  /*61e0*/  FADD.FTZ R236, R236, R203 ;  /* 0x000000cbecec7221 */ /* 0x000fcc0000010000 */
[C---:B------:R-:W-:Y:S08]  /*61f0*/  HMMA.16816.F32 R152, R4.reuse, R12, R152 ;  /* 0x0000000c0498723c */ /* 0x040ff00000001898 */
[C---:B------:R-:W-:Y:S01]  /*6200*/  HMMA.16816.F32 R148, R4.reuse, R14, R148 ;  /* 0x0000000e0494723c */ /* 0x040fe20000001894 */
[----:B------:R-:W4:Y:S07]  /*6210*/  LDSM.16.MT88.4 R12, [R232+0x11800] ;  /* 0x01180000e80c783b */ /* 0x000f2e0000004200 */
[C---:B-1----:R-:W-:Y:S08]  /*6220*/  HMMA.16816.F32 R44, R4.reuse, R8, R44 ;  /* 0x00000008042c723c */ /* 0x042ff0000000182c */
[C---:B------:R-:W-:Y:S01]  /*6230*/  HMMA.16816.F32 R48, R4.reuse, R10, R48 ;  /* 0x0000000a0430723c */ /* 0x040fe20000001830 */
[----:B------:R-:W1:Y:S07]  /*6240*/  LDSM.16.MT88.4 R8, [R200+0x11800] ;  /* 0x01180000c808783b */ /* 0x000e6e0000004200 */
[C---:B--2---:R-:W-:Y:S08]  /*6250*/  HMMA.16816.F32 R108, R4.reuse, R16, R108 ;  /* 0x00000010046c723c */ /* 0x044ff0000000186c */
[----:B------:R-:W-:Y:S01]  /*6260*/  HMMA.16816.F32 R112, R4, R18, R112 ;  /* 0x000000120470723c */ /* 0x000fe20000001870 */
[----:B------:R-:W2:Y:S07]  /*6270*/  LDSM.16.MT88.4 R16, [R199+0x11800] ;  /* 0x01180000c710783b */ /* 0x000eae0000004200 */
        /* <DEDUP_REMOVED lines=8> */
[C---:B---3--:R-:W-:Y:S08]  /*6300*/  HMMA.16816.F32 R76, R4.reuse, R20, R76 ;  /* 0x00000014044c723c */ /* 0x048ff0000000184c */
        /* <DEDUP_REMOVED lines=25> */
[C---:B-1----:R-:W-:Y:S08]  /*64a0*/  HMMA.16816.F32 R92, R4.reuse, R8, R92 ;  /* 0x00000008045c723c */ /* 0x042ff0000000185c */
[C---:B------:R-:W-:Y:S08]  /*64b0*/  HMMA.16816.F32 R96, R4.reuse, R10, R96 ;  /* 0x0000000a0460723c */ /* 0x040ff00000001860 */
[C---:B--2---:R-:W-:Y:S08]  /*64c0*/  HMMA.16816.F32 R124, R4.reuse, R16, R124 ;  /* 0x00000010047c723c */ /* 0x044ff0000000187c */
        /* <DEDUP_REMOVED lines=11> */
[--C-:B------:R-:W-:Y:S01]  /*6580*/  SHF.R.U32.HI R185, RZ, 0x1, R167.reuse ;  /* 0x00000001ffb97819 */ /* 0x100fe200000116a7 */
[----:B------:R-:W-:Y:S01]  /*6590*/  IMAD.MOV.U32 R188, RZ, RZ, 0x20 ;  /* 0x00000020ffbc7424 */ /* 0x000fe200078e00ff */
[----:B------:R-:W-:Y:S01]  /*65a0*/  LOP3.LUT R165, R190, 0x1f8, RZ, 0xc0, !PT ;  /* 0x000001f8bea57812 */ /* 0x000fe200078ec0ff */
[----:B------:R-:W-:Y:S01]  /*65b0*/  USHF.R.S32.HI UR19, URZ, 0x1f, UR22 ;  /* 0x0000001fff137899 */ /* 0x000fe20008011416 */
[----:B------:R-:W-:Y:S01]  /*65c0*/  LOP3.LUT R217, R185, 0x8, RZ, 0xc0, !PT ;  /* 0x00000008b9d97812 */ /* 0x000fe200078ec0ff */
[----:B------:R-:W-:Y:S01]  /*65d0*/  UIADD3 UR41, UPT, UPT, UR23, -0x2, URZ ;  /* 0xfffffffe17297890 */ /* 0x000fe2000fffe0ff */
[----:B------:R-:W-:Y:S01]  /*65e0*/  LOP3.LUT R11, R165, 0x38, R167, 0x78, !PT ;  /* 0x00000038a50b7812 */ /* 0x000fe200078e78a7 */
[C---:B-1----:R-:W-:Y:S01]  /*65f0*/  IMAD R2, R0.reuse, UR11, RZ ;  /* 0x0000000b00027c24 */ /* 0x042fe2000f8e02ff */
[----:B------:R-:W-:Y:S01]  /*6600*/  USHF.L.U32 UR32, UR10, 0x4, URZ ;  /* 0x000000040a207899 */ /* 0x000fe200080006ff */
[----:B------:R-:W-:Y:S01]  /*6610*/  IMAD.WIDE.U32 R4, R0, UR10, R4 ;  /* 0x0000000a00047c25 */ /* 0x000fe2000f8e0004 */
[----:B------:R-:W-:Y:S01]  /*6620*/  UIMAD.WIDE.U32 UR34, UR41, UR10, URZ ;  /* 0x0000000a292272a5 */ /* 0x000fe2000f8e00ff */
[----:B------:R-:W-:Y:S01]  /*6630*/  LOP3.LUT R11, R11, 0x1e00, R190, 0xf8, !PT ;  /* 0x00001e000b0b7812 */ /* 0x000fe200078ef8be */
[----:B------:R-:W-:Y:S01]  /*6640*/  UIMAD UR31, UR41, UR11, URZ ;  /* 0x0000000b291f72a4 */ /* 0x000fe2000f8e02ff */
[----:B------:R-:W-:Y:S01]  /*6650*/  IMAD.IADD R5, R5, 0x1, R2 ;  /* 0x0000000105057824 */ /* 0x000fe200078e0202 */
[----:B--2---:R-:W-:Y:S01]  /*6660*/  UIMAD UR28, UR19, UR4, URZ ;  /* 0x00000004131c72a4 */ /* 0x004fe2000f8e02ff */
[----:B------:R-:W-:Y:S01]  /*6670*/  IMAD.U32 R8, RZ, RZ, UR4 ;  /* 0x00000004ff087e24 */ /* 0x000fe2000f8e00ff */
[----:B------:R-:W-:Y:S01]  /*6680*/  UIADD3 UR31, UPT, UPT, UR35, UR31, URZ ;  /* 0x0000001f231f7290 */ /* 0x000fe2000fffe0ff */
[----:B------:R-:W-:Y:S01]  /*6690*/  IMAD.U32 R6, RZ, RZ, UR34 ;  /* 0x00000022ff067e24 */ /* 0x000fe2000f8e00ff */
[----:B------:R-:W-:Y:S01]  /*66a0*/  UIMAD UR28, UR22, UR5, UR28 ;  /* 0x00000005161c72a4 */ /* 0x000fe2000f8e021c */
[----:B------:R-:W-:Y:S01]  /*66b0*/  IMAD.WIDE.U32 R8, R8, UR22, R4 ;  /* 0x0000001608087c25 */ /* 0x000fe2000f8e0004 */
[----:B------:R-:W-:Y:S01]  /*66c0*/  USHF.L.U64.HI UR30, UR10, 0x4, UR11 ;  /* 0x000000040a1e7899 */ /* 0x000fe2000801020b */
[----:B------:R-:W-:Y:S01]  /*66d0*/  SEL R188, R188, 0xffffffe0, !P2 ;  /* 0xffffffe0bcbc7807 */ /* 0x000fe20005000000 */
[----:B------:R-:W-:Y:S01]  /*66e0*/  ULEA UR29, UP0, UR34, UR32, 0x6 ;  /* 0x00000020221d7291 */ /* 0x000fe2000f8030ff */
[----:B------:R-:W-:Y:S01]  /*66f0*/  IMAD.SHL.U32 R5, R167, 0x20, RZ ;  /* 0x00000020a7057824 */ /* 0x000fe200078e00ff */
[----:B------:R-:W-:Y:S01]  /*6700*/  BAR.SYNC.DEFER_BLOCKING 0x0 ;  /* 0x0000000000007b1d */ /* 0x000fe20000010000 */
[----:B------:R-:W-:Y:S01]  /*6710*/  VIADD R12, R9, UR28 ;  /* 0x0000001c090c7c36 */ /* 0x000fe20008000000 */
[----:B---3--:R-:W-:Y:S01]  /*6720*/  LEA R4, P0, R8, UR8, 0x1 ;  /* 0x0000000808047c11 */ /* 0x008fe2000f8008ff */
[----:B------:R-:W-:Y:S01]  /*6730*/  ULEA.HI.X UR28, UR34, UR30, UR31, 0x6, UP0 ;  /* 0x0000001e221c7291 */ /* 0x000fe200080f341f */
[----:B------:R-:W-:Y:S01]  /*6740*/  LOP3.LUT R5, R176, 0x7c00, R5, 0xf8, !PT ;  /* 0x00007c00b0057812 */ /* 0x000fe200078ef805 */
[----:B------:R-:W-:Y:S01]  /*6750*/  IMAD.U32 R10, RZ, RZ, UR29 ;  /* 0x0000001dff0a7e24 */ /* 0x000fe2000f8e00ff */
[----:B------:R-:W-:Y:S01]  /*6760*/  LEA.HI.X R12, R8, UR9, R12, 0x1, P0 ;  /* 0x00000009080c7c11 */ /* 0x000fe200080f0c0c */
[----:B------:R-:W-:Y:S01]  /*6770*/  ULEA UR33, UP0, UR10, UR29, 0x5 ;  /* 0x0000001d0a217291 */ /* 0x000fe2000f8028ff */
[----:B------:R-:W-:Y:S01]  /*6780*/  LOP3.LUT R217, R5, R166, R217, 0xf6, !PT ;  /* 0x000000a605d97212 */ /* 0x000fe200078ef6d9 */
[----:B------:R-:W-:Y:S01]  /*6790*/  IMAD.U32 R5, RZ, RZ, UR31 ;  /* 0x0000001fff057e24 */ /* 0x000fe2000f8e00ff */
[----:B------:R-:W-:Y:S01]  /*67a0*/  UIADD3 UR31, UP1, UPT, UR29, UR32, URZ ;  /* 0x000000201d1f7290 */ /* 0x000fe2000ff3e0ff */
[-C--:B------:R-:W-:Y:S01]  /*67b0*/  LEA R18, P0, R6, R4.reuse, 0x7 ;  /* 0x0000000406127211 */ /* 0x080fe200078038ff */
[----:B------:R-:W-:Y:S01]  /*67c0*/  IMAD.U32 R9, RZ, RZ, UR28 ;  /* 0x0000001cff097e24 */ /* 0x000fe2000f8e00ff */
[----:B------:R-:W-:Y:S01]  /*67d0*/  LEA R16, P4, R10, R4, 0x1 ;  /* 0x000000040a107211 */ /* 0x000fe200078808ff */
[----:B------:R-:W-:Y:S01]  /*67e0*/  UIADD3.X UR30, UPT, UPT, UR28, UR30, URZ, UP1, !UPT ;  /* 0x0000001e1c1e7290 */ /* 0x000fe20008ffe4ff */
[-C--:B------:R-:W-:Y:S01]  /*67f0*/  LEA.HI.X R19, R6, R12.reuse, R5, 0x7, P0 ;  /* 0x0000000c06137211 */ /* 0x080fe200000f3c05 */
[----:B------:R-:W-:Y:S01]  /*6800*/  IMAD.U32 R8, RZ, RZ, UR31 ;  /* 0x0000001fff087e24 */ /* 0x000fe2000f8e00ff */
[----:B------:R-:W-:Y:S01]  /*6810*/  LEA R166, R11, UR6, 0x1 ;  /* 0x000000060ba67c11 */ /* 0x000fe2000f8e08ff */
[----:B------:R-:W-:Y:S01]  /*6820*/  ULEA.HI.X UR32, UR10, UR28, UR11, 0x5, UP0 ;  /* 0x0000001c0a207291 */ /* 0x000fe200080f2c0b */
[----:B------:R-:W-:Y:S01]  /*6830*/  IMAD.U32 R7, RZ, RZ, UR35 ;  /* 0x00000023ff077e24 */ /* 0x000fe2000f8e00ff */
[----:B------:R-:W-:Y:S01]  /*6840*/  LEA.HI.X R17, R10, R12, R9, 0x1, P4 ;  /* 0x0000000c0a117211 */ /* 0x000fe200020f0c09 */
[----:B------:R-:W-:Y:S01]  /*6850*/  IMAD.U32 R6, RZ, RZ, UR33 ;  /* 0x00000021ff067e24 */ /* 0x000fe2000f8e00ff */
[-C--:B------:R-:W-:Y:S01]  /*6860*/  LEA R14, P3, R8, R4.reuse, 0x1 ;  /* 0x00000004080e7211 */ /* 0x080fe200078608ff */
[----:B------:R-:W-:Y:S01]  /*6870*/  IMAD.U32 R7, RZ, RZ, UR30 ;  /* 0x0000001eff077e24 */ /* 0x000fe2000f8e00ff */
[----:B------:R-:W-:Y:S01]  /*6880*/  @!PT LDS RZ, [RZ] ;  /* 0x00000000fffff984 */ /* 0x000fe20000000800 */
[----:B------:R-:W-:Y:S01]  /*6890*/  @!PT LDS RZ, [RZ] ;  /* 0x00000000fffff984 */ /* 0x000fe20000000800 */
[----:B------:R-:W-:Y:S01]  /*68a0*/  @!PT LDS RZ, [RZ] ;  /* 0x00000000fffff984 */ /* 0x000fe20000000800 */
[----:B------:R-:W-:Y:S01]  /*68b0*/  LDGSTS.E.BYPASS.LTC128B.128 [R166+0x10000], desc[UR16][R18.64] ;  /* 0x1000000012a67fae */ /* 0x000fe2000b981a10 */
[----:B------:R-:W-:Y:S01]  /*68c0*/  IMAD.U32 R5, RZ, RZ, UR32 ;  /* 0x00000020ff057e24 */ /* 0x000fe2000f8e00ff */
[----:B------:R-:W-:Y:S01]  /*68d0*/  LEA R4, P0, R6, R4, 0x1 ;  /* 0x0000000406047211 */ /* 0x000fe200078008ff */
[----:B------:R-:W-:Y:S01]  /*68e0*/  VIADD R186, R216, UR6 ;  /* 0x00000006d8ba7c36 */ /* 0x000fe20008000000 */
[----:B------:R-:W-:Y:S01]  /*68f0*/  LDGSTS.E.BYPASS.LTC128B.128 [R166+0x12000], desc[UR16][R18.64+0x80] ;  /* 0x1200008012a67fae */ /* 0x000fe2000b981a10 */
[-C--:B------:R-:W-:Y:S01]  /*6900*/  LEA.HI.X R15, R8, R12.reuse, R7, 0x1, P3 ;  /* 0x0000000c080f7211 */ /* 0x080fe200018f0c07 */
[----:B------:R-:W-:Y:S01]  /*6910*/  UISETP.GT.U32.AND UP2, UPT, UR41, UR14, UPT ;  /* 0x0000000e2900728c */ /* 0x000fe2000bf44070 */
[----:B------:R-:W-:Y:S01]  /*6920*/  LEA.HI.X R5, R6, R12, R5, 0x1, P0 ;  /* 0x0000000c06057211 */ /* 0x000fe200000f0c05 */
[----:B------:R-:W-:Y:S01]  /*6930*/  LDGSTS.E.BYPASS.LTC128B.128 [R166+0x14000], desc[UR16][R18.64+0x100] ;  /* 0x1400010012a67fae */ /* 0x000fe2000b981a10 */
[----:B------:R-:W-:Y:S01]  /*6940*/  LEA R217, R217, UR6, 0x1 ;  /* 0x00000006d9d97c11 */ /* 0x000fe2000f8e08ff */
[C---:B------:R-:W-:Y:S01]  /*6950*/  IMAD.IADD R189, R186.reuse, 0x1, R188 ;  /* 0x00000001babd7824 */ /* 0x040fe200078e02bc */
[----:B------:R-:W-:Y:S01]  /*6960*/  USHF.L.U32 UR28, UR41, 0x1, URZ ;  /* 0x00000001291c7899 */ /* 0x000fe200080006ff */
[----:B------:R-:W-:Y:S01]  /*6970*/  LDGSTS.E.BYPASS.LTC128B.128 [R166+0x16000], desc[UR16][R18.64+0x180] ;  /* 0x1600018012a67fae */ /* 0x000fe2000b981a10 */
[----:B------:R-:W-:-:S02]  /*6980*/  IMAD.IADD R186, R186, 0x1, R180 ;  /* 0x00000001baba7824 */ /* 0x000fc400078e02b4 */
[--C-:B------:R-:W-:Y:S01]  /*6990*/  IMAD.IADD R229, R188, 0x1, R217.reuse ;  /* 0x00000001bce57824 */ /* 0x100fe200078e02d9 */
[----:B------:R-:W-:Y:S01]  /*69a0*/  LDGSTS.E.BYPASS.LTC128B.128 [R166+0x10800], desc[UR16][R16.64] ;  /* 0x1080000010a67fae */ /* 0x000fe2000b981a10 */
[----:B------:R-:W-:-:S03]  /*69b0*/  IMAD.IADD R228, R180, 0x1, R217 ;  /* 0x00000001b4e47824 */ /* 0x000fc600078e02d9 */
[----:B------:R-:W-:Y:S01]  /*69c0*/  LDGSTS.E.BYPASS.LTC128B.128 [R166+0x12800], desc[UR16][R16.64+0x80] ;  /* 0x1280008010a67fae */ /* 0x000fe2000b981a10 */
[C---:B------:R-:W-:Y:S02]  /*69d0*/  IMAD.IADD R191, R188.reuse, 0x1, R228 ;  /* 0x00000001bcbf7824 */ /* 0x040fe400078e02e4 */
[----:B------:R-:W-:Y:S01]  /*69e0*/  IMAD.IADD R188, R188, 0x1, R186 ;  /* 0x00000001bcbc7824 */ /* 0x000fe200078e02ba */
        /* <DEDUP_REMOVED lines=14> */
[----:B------:R-:W-:Y:S04]  /*6ad0*/  LDSM.16.M88.4 R208, [R229] ;  /* 0x00000000e5d0783b */ /* 0x000fe80000000200 */
[----:B-1----:R-:W-:Y:S04]  /*6ae0*/  LDSM.16.M88.4 R16, [R216+UR6+0x9800] ;  /* 0x00980006d810783b */ /* 0x002fe80008000200 */
[----:B--2---:R-:W1:Y:S04]  /*6af0*/  LDSM.16.M88.4 R4, [R189+0x8000] ;  /* 0x00800000bd04783b */ /* 0x004e680000000200 */
[----:B------:R-:W2:Y:S04]  /*6b00*/  LDSM.16.M88.4 R8, [R189+0x8800] ;  /* 0x00880000bd08783b */ /* 0x000ea80000000200 */
[----:B------:R-:W2:Y:S04]  /*6b10*/  LDSM.16.M88.4 R192, [R189+0x9000] ;  /* 0x00900000bdc0783b */ /* 0x000ea80000000200 */
[----:B------:R-:W2:Y:S04]  /*6b20*/  LDSM.16.M88.4 R212, [R189+0x9800] ;  /* 0x00980000bdd4783b */ /* 0x000ea80000000200 */
[----:B------:R-:W-:Y:S01]  /*6b30*/  LDSM.16.M88.4 R200, [R186+0x8000] ;  /* 0x00800000bac8783b */ /* 0x000fe20000000200 */
[C---:B---3--:R-:W-:Y:S03]  /*6b40*/  HMMA.16816.F32 R12, R204.reuse, R176, RZ ;  /* 0x000000b0cc0c723c */ /* 0x048fe600000018ff */
[----:B------:R-:W-:Y:S04]  /*6b50*/  LDSM.16.M88.4 R20, [R186+0x9000] ;  /* 0x00900000ba14783b */ /* 0x000fe80000000200 */
[----:B------:R-:W-:Y:S01]  /*6b60*/  LDSM.16.M88.4 R180, [R186+0x8800] ;  /* 0x00880000bab4783b */ /* 0x000fe20000000200 */
[C---:B------:R-:W-:Y:S03]  /*6b70*/  HMMA.16816.F32 R176, R204.reuse, R178, RZ ;  /* 0x000000b2ccb0723c */ /* 0x040fe600000018ff */
[----:B------:R-:W-:Y:S04]  /*6b80*/  LDSM.16.M88.4 R196, [R191] ;  /* 0x00000000bfc4783b */ /* 0x000fe80000000200 */
[----:B------:R-:W0:Y:S01]  /*6b90*/  LDGDEPBAR ;  /* 0x00000000000079af */ /* 0x000e220000000000 */
[C---:B----4-:R-:W-:Y:S08]  /*6ba0*/  HMMA.16816.F32 R172, R204.reuse, R168, RZ ;  /* 0x000000a8ccac723c */ /* 0x050ff000000018ff */
[C---:B------:R-:W-:Y:S08]  /*6bb0*/  HMMA.16816.F32 R168, R204.reuse, R170, RZ ;  /* 0x000000aacca8723c */ /* 0x040ff000000018ff */
[----:B-----5:R-:W-:Y:S08]  /*6bc0*/  HMMA.16816.F32 R32, R204, R28, RZ ;  /* 0x0000001ccc20723c */ /* 0x020ff000000018ff */
[C---:B-1----:R-:W-:Y:S08]  /*6bd0*/  HMMA.16816.F32 R12, R208.reuse, R4, R12 ;  /* 0x00000004d00c723c */ /* 0x042ff0000000180c */
[----:B------:R-:W-:Y:S01]  /*6be0*/  HMMA.16816.F32 R176, R208, R6, R176 ;  /* 0x00000006d0b0723c */ /* 0x000fe200000018b0 */
[----:B------:R-:W1:Y:S07]  /*6bf0*/  LDSM.16.M88.4 R4, [R228] ;  /* 0x00000000e404783b */ /* 0x000e6e0000000200 */
[C---:B------:R-:W-:Y:S08]  /*6c00*/  HMMA.16816.F32 R28, R204.reuse, R30, RZ ;  /* 0x0000001ecc1c723c */ /* 0x040ff000000018ff */
[C---:B------:R-:W-:Y:S08]  /*6c10*/  HMMA.16816.F32 R24, R204.reuse, R16, RZ ;  /* 0x00000010cc18723c */ /* 0x040ff000000018ff */
        /* <DEDUP_REMOVED lines=14> */
[----:B------:R-:W-:Y:S07]  /*6d00*/  LDSM.16.M88.4 R200, [R229+0x2000] ;  /* 0x00200000e5c8783b */ /* 0x000fee0000000200 */
[C---:B------:R-:W-:Y:S08]  /*6d10*/  HMMA.16816.F32 R32, R4.reuse, R20, R32 ;  /* 0x000000140420723c */ /* 0x040ff00000001820 */
[C---:B------:R-:W-:Y:S01]  /*6d20*/  HMMA.16816.F32 R28, R4.reuse, R22, R28 ;  /* 0x00000016041c723c */ /* 0x040fe2000000181c */
[----:B------:R-:W1:Y:S07]  /*6d30*/  LDSM.16.M88.4 R20, [R188+0x9000] ;  /* 0x00900000bc14783b */ /* 0x000e6e0000000200 */
[C---:B------:R-:W-:Y:S08]  /*6d40*/  HMMA.16816.F32 R172, R4.reuse, R180, R172 ;  /* 0x000000b404ac723c */ /* 0x040ff000000018ac */
[C---:B------:R-:W-:Y:S01]  /*6d50*/  HMMA.16816.F32 R168, R4.reuse, R182, R168 ;  /* 0x000000b604a8723c */ /* 0x040fe200000018a8 */
[----:B------:R-:W-:Y:S07]  /*6d60*/  LDSM.16.M88.4 R180, [R217+0x2000] ;  /* 0x00200000d9b4783b */ /* 0x000fee0000000200 */
[C---:B---3--:R-:W-:Y:S08]  /*6d70*/  HMMA.16816.F32 R24, R4.reuse, R16, R24 ;  /* 0x000000100418723c */ /* 0x048ff00000001818 */
[----:B------:R-:W-:Y:S01]  /*6d80*/  HMMA.16816.F32 R204, R4, R18, R204 ;  /* 0x0000001204cc723c */ /* 0x000fe200000018cc */
[----:B------:R-:W3:Y:S04]  /*6d90*/  LDSM.16.M88.4 R4, [R216+UR6+0xa000] ;  /* 0x00a00006d804783b */ /* 0x000ee80008000200 */
[----:B------:R-:W5:Y:S03]  /*6da0*/  LDSM.16.M88.4 R16, [R216+UR6+0xa800] ;  /* 0x00a80006d810783b */ /* 0x000f660008000200 */
[C---:B--2---:R-:W-:Y:S08]  /*6db0*/  HMMA.16816.F32 R12, R196.reuse, R8, R12 ;  /* 0x00000008c40c723c */ /* 0x044ff0000000180c */
[C---:B------:R-:W-:Y:S01]  /*6dc0*/  HMMA.16816.F32 R176, R196.reuse, R10, R176 ;  /* 0x0000000ac4b0723c */ /* 0x040fe200000018b0 */
[----:B------:R-:W2:Y:S07]  /*6dd0*/  LDSM.16.M88.4 R8, [R216+UR6+0xb000] ;  /* 0x00b00006d808783b */ /* 0x000eae0008000200 */
[C---:B----4-:R-:W-:Y:S08]  /*6de0*/  HMMA.16816.F32 R172, R196.reuse, R192, R172 ;  /* 0x000000c0c4ac723c */ /* 0x050ff000000018ac */
[C---:B------:R-:W-:Y:S01]  /*6df0*/  HMMA.16816.F32 R168, R196.reuse, R194, R168 ;  /* 0x000000c2c4a8723c */ /* 0x040fe200000018a8 */
[----:B------:R-:W-:Y:S07]  /*6e00*/  LDSM.16.M88.4 R192, [R216+UR6+0xb800] ;  /* 0x00b80006d8c0783b */ /* 0x000fee0008000200 */
[C---:B-1----:R-:W-:Y:S08]  /*6e10*/  HMMA.16816.F32 R32, R196.reuse, R20, R32 ;  /* 0x00000014c420723c */ /* 0x042ff00000001820 */
[----:B------:R-:W-:Y:S01]  /*6e20*/  HMMA.16816.F32 R28, R196, R22, R28 ;  /* 0x00000016c41c723c */ /* 0x000fe2000000181c */
[----:B------:R-:W1:Y:S07]  /*6e30*/  LDSM.16.M88.4 R20, [R189+0xa000] ;  /* 0x00a00000bd14783b */ /* 0x000e6e0000000200 */
[C---:B---3--:R-:W-:Y:S08]  /*6e40*/  HMMA.16816.F32 R12, R180.reuse, R4, R12 ;  /* 0x00000004b40c723c */ /* 0x048ff0000000180c */
[C---:B------:R-:W-:Y:S01]  /*6e50*/  HMMA.16816.F32 R176, R180.reuse, R6, R176 ;  /* 0x00000006b4b0723c */ /* 0x040fe200000018b0 */
[----:B------:R-:W3:Y:S07]  /*6e60*/  LDSM.16.M88.4 R4, [R189+0xa800] ;  /* 0x00a80000bd04783b */ /* 0x000eee0000000200 */
[C---:B-----5:R-:W-:Y:S08]  /*6e70*/  HMMA.16816.F32 R172, R180.reuse, R16, R172 ;  /* 0x00000010b4ac723c */ /* 0x060ff000000018ac */
[C---:B------:R-:W-:Y:S01]  /*6e80*/  HMMA.16816.F32 R168, R180.reuse, R18, R168 ;  /* 0x00000012b4a8723c */ /* 0x040fe200000018a8 */
[----:B------:R-:W-:Y:S07]  /*6e90*/  LDSM.16.M88.4 R16, [R228+0x2000] ;  /* 0x00200000e410783b */ /* 0x000fee0000000200 */
[C---:B--2---:R-:W-:Y:S08]  /*6ea0*/  HMMA.16816.F32 R32, R180.reuse, R8, R32 ;  /* 0x00000008b420723c */ /* 0x044ff00000001820 */
[----:B------:R-:W-:Y:S01]  /*6eb0*/  HMMA.16816.F32 R28, R180, R10, R28 ;  /* 0x0000000ab41c723c */ /* 0x000fe2000000181c */
[----:B------:R-:W2:Y:S07]  /*6ec0*/  LDSM.16.M88.4 R8, [R186+0xa000] ;  /* 0x00a00000ba08783b */ /* 0x000eae0000000200 */
[C---:B------:R-:W-:Y:S08]  /*6ed0*/  HMMA.16816.F32 R24, R196.reuse, R208, R24 ;  /* 0x000000d0c418723c */ /* 0x040ff00000001818 */
[----:B------:R-:W-:Y:S01]  /*6ee0*/  HMMA.16816.F32 R204, R196, R210, R204 ;  /* 0x000000d2c4cc723c */ /* 0x000fe200000018cc */
[----:B------:R-:W4:Y:S04]  /*6ef0*/  LDSM.16.M88.4 R208, [R189+0xb800] ;  /* 0x00b80000bdd0783b */ /* 0x000f280000000200 */
[----:B------:R-:W5:Y:S03]  /*6f00*/  LDSM.16.M88.4 R196, [R186+0xa800] ;  /* 0x00a80000bac4783b */ /* 0x000f660000000200 */
[C---:B-1----:R-:W-:Y:S08]  /*6f10*/  HMMA.16816.F32 R12, R200.reuse, R20, R12 ;  /* 0x00000014c80c723c */ /* 0x042ff0000000180c */
[----:B------:R-:W-:Y:S01]  /*6f20*/  HMMA.16816.F32 R176, R200, R22, R176 ;  /* 0x00000016c8b0723c */ /* 0x000fe200000018b0 */
[----:B------:R-:W-:Y:S07]  /*6f30*/  LDSM.16.M88.4 R20, [R191+0x2000] ;  /* 0x00200000bf14783b */ /* 0x000fee0000000200 */
[C---:B------:R-:W-:Y:S08]  /*6f40*/  HMMA.16816.F32 R24, R180.reuse, R192, R24 ;  /* 0x000000c0b418723c */ /* 0x040ff00000001818 */
[----:B------:R-:W-:Y:S01]  /*6f50*/  HMMA.16816.F32 R204, R180, R194, R204 ;  /* 0x000000c2b4cc723c */ /* 0x000fe200000018cc */
[----:B------:R-:W1:Y:S04]  /*6f60*/  LDSM.16.M88.4 R192, [R186+0xb000] ;  /* 0x00b00000bac0783b */ /* 0x000e680000000200 */
[----:B------:R-:W1:Y:S03]  /*6f70*/  LDSM.16.M88.4 R180, [R186+0xb800] ;  /* 0x00b80000bab4783b */ /* 0x000e660000000200 */
[C---:B---3--:R-:W-:Y:S08]  /*6f80*/  HMMA.16816.F32 R172, R200.reuse, R4, R172 ;  /* 0x00000004c8ac723c */ /* 0x048ff000000018ac */
[----:B------:R-:W-:Y:S01]  /*6f90*/  HMMA.16816.F32 R168, R200, R6, R168 ;  /* 0x00000006c8a8723c */ /* 0x000fe200000018a8 */
[----:B------:R-:W3:Y:S07]  /*6fa0*/  LDSM.16.M88.4 R4, [R188+0xa000] ;  /* 0x00a00000bc04783b */ /* 0x000eee0000000200 */
[C---:B--2---:R-:W-:Y:S08]  /*6fb0*/  HMMA.16816.F32 R12, R16.reuse, R8, R12 ;  /* 0x00000008100c723c */ /* 0x044ff0000000180c */
[----:B------:R-:W-:Y:S01]  /*6fc0*/  HMMA.16816.F32 R176, R16, R10, R176 ;  /* 0x0000000a10b0723c */ /* 0x000fe200000018b0 */
[----:B------:R-:W2:Y:S07]  /*6fd0*/  LDSM.16.M88.4 R8, [R188+0xa800] ;  /* 0x00a80000bc08783b */ /* 0x000eae0000000200 */
[C---:B------:R-:W-:Y:S08]  /*6fe0*/  HMMA.16816.F32 R32, R200.reuse, R212, R32 ;  /* 0x000000d4c820723c */ /* 0x040ff00000001820 */
[C---:B------:R-:W-:Y:S01]  /*6ff0*/  HMMA.16816.F32 R28, R200.reuse, R214, R28 ;  /* 0x000000d6c81c723c */ /* 0x040fe2000000181c */
[----:B------:R-:W-:Y:S07]  /*7000*/  LDSM.16.M88.4 R212, [R216+UR6+0xc000] ;  /* 0x00c00006d8d4783b */ /* 0x000fee0008000200 */
[C---:B----4-:R-:W-:Y:S08]  /*7010*/  HMMA.16816.F32 R24, R200.reuse, R208, R24 ;  /* 0x000000d0c818723c */ /* 0x050ff00000001818 */
[----:B------:R-:W-:Y:S01]  /*7020*/  HMMA.16816.F32 R204, R200, R210, R204 ;  /* 0x000000d2c8cc723c */ /* 0x000fe200000018cc */
[----:B------:R-:W4:Y:S04]  /*7030*/  LDSM.16.M88.4 R208, [R188+0xb000] ;  /* 0x00b00000bcd0783b */ /* 0x000f280000000200 */
[----:B------:R-:W-:Y:S03]  /*7040*/  LDSM.16.M88.4 R200, [R189+0xc000] ;  /* 0x00c00000bdc8783b */ /* 0x000fe60000000200 */
[C---:B-----5:R-:W-:Y:S08]  /*7050*/  HMMA.16816.F32 R172, R16.reuse, R196, R172 ;  /* 0x000000c410ac723c */ /* 0x060ff000000018ac */
[C---:B------:R-:W-:Y:S01]  /*7060*/  HMMA.16816.F32 R168, R16.reuse, R198, R168 ;  /* 0x000000c610a8723c */ /* 0x040fe200000018a8 */
[----:B------:R-:W5:Y:S07]  /*7070*/  LDSM.16.M88.4 R196, [R188+0xb800] ;  /* 0x00b80000bcc4783b */ /* 0x000f6e0000000200 */
[C---:B-1----:R-:W-:Y:S08]  /*7080*/  HMMA.16816.F32 R32, R16.reuse, R192, R32 ;  /* 0x000000c01020723c */ /* 0x042ff00000001820 */
[C---:B------:R-:W-:Y:S01]  /*7090*/  HMMA.16816.F32 R28, R16.reuse, R194, R28 ;  /* 0x000000c2101c723c */ /* 0x040fe2000000181c */
[----:B------:R-:W-:Y:S07]  /*70a0*/  LDSM.16.M88.4 R192, [R229+0x4000] ;  /* 0x00400000e5c0783b */ /* 0x000fee0000000200 */
[C---:B------:R-:W-:Y:S08]  /*70b0*/  HMMA.16816.F32 R24, R16.reuse, R180, R24 ;  /* 0x000000b41018723c */ /* 0x040ff00000001818 */
[----:B------:R-:W-:Y:S01]  /*70c0*/  HMMA.16816.F32 R204, R16, R182, R204 ;  /* 0x000000b610cc723c */ /* 0x000fe200000018cc */
[----:B------:R-:W-:Y:S04]  /*70d0*/  LDSM.16.M88.4 R180, [R216+UR6+0xc800] ;  /* 0x00c80006d8b4783b */ /* 0x000fe80008000200 */
[----:B------:R-:W-:Y:S03]  /*70e0*/  LDSM.16.M88.4 R16, [R216+UR6+0xd000] ;  /* 0x00d00006d810783b */ /* 0x000fe60008000200 */
[C---:B---3--:R-:W-:Y:S08]  /*70f0*/  HMMA.16816.F32 R12, R20.reuse, R4, R12 ;  /* 0x00000004140c723c */ /* 0x048ff0000000180c */
[C---:B------:R-:W-:Y:S01]  /*7100*/  HMMA.16816.F32 R176, R20.reuse, R6, R176 ;  /* 0x0000000614b0723c */ /* 0x040fe200000018b0 */
[----:B------:R-:W1:Y:S07]  /*7110*/  LDSM.16.M88.4 R4, [R217+0x4000] ;  /* 0x00400000d904783b */ /* 0x000e6e0000000200 */
[C---:B--2---:R-:W-:Y:S08]  /*7120*/  HMMA.16816.F32 R172, R20.reuse, R8, R172 ;  /* 0x0000000814ac723c */ /* 0x044ff000000018ac */
[C---:B------:R-:W-:Y:S01]  /*7130*/  HMMA.16816.F32 R168, R20.reuse, R10, R168 ;  /* 0x0000000a14a8723c */ /* 0x040fe200000018a8 */
[----:B------:R-:W2:Y:S07]  /*7140*/  LDSM.16.M88.4 R8, [R216+UR6+0xd800] ;  /* 0x00d80006d808783b */ /* 0x000eae0008000200 */
[C---:B----4-:R-:W-:Y:S08]  /*7150*/  HMMA.16816.F32 R32, R20.reuse, R208, R32 ;  /* 0x000000d01420723c */ /* 0x050ff00000001820 */
[C---:B------:R-:W-:Y:S01]  /*7160*/  HMMA.16816.F32 R28, R20.reuse, R210, R28 ;  /* 0x000000d2141c723c */ /* 0x040fe2000000181c */
[----:B------:R-:W-:Y:S07]  /*7170*/  LDSM.16.M88.4 R208, [R189+0xd800] ;  /* 0x00d80000bdd0783b */ /* 0x000fee0000000200 */
[C---:B-----5:R-:W-:Y:S08]  /*7180*/  HMMA.16816.F32 R24, R20.reuse, R196, R24 ;  /* 0x000000c41418723c */ /* 0x060ff00000001818 */
[----:B------:R-:W-:Y:S01]  /*7190*/  HMMA.16816.F32 R204, R20, R198, R204 ;  /* 0x000000c614cc723c */ /* 0x000fe200000018cc */
[----:B------:R-:W3:Y:S04]  /*71a0*/  LDSM.16.M88.4 R196, [R189+0xc800] ;  /* 0x00c80000bdc4783b */ /* 0x000ee80000000200 */
[----:B------:R-:W4:Y:S03]  /*71b0*/  LDSM.16.M88.4 R20, [R189+0xd000] ;  /* 0x00d00000bd14783b */ /* 0x000f260000000200 */
[C---:B-1----:R-:W-:Y:S08]  /*71c0*/  HMMA.16816.F32 R12, R4.reuse, R212, R12 ;  /* 0x000000d4040c723c */ /* 0x042ff0000000180c */
[C---:B------:R-:W-:Y:S01]  /*71d0*/  HMMA.16816.F32 R176, R4.reuse, R214, R176 ;  /* 0x000000d604b0723c */ /* 0x040fe200000018b0 */
[----:B------:R-:W-:Y:S07]  /*71e0*/  LDSM.16.M88.4 R212, [R186+0xd800] ;  /* 0x00d80000bad4783b */ /* 0x000fee0000000200 */
        /* <DEDUP_REMOVED lines=9> */
[----:B------:R-:W2:Y:S03]  /*7280*/  LDSM.16.M88.4 R8, [R186+0xd000] ;  /* 0x00d00000ba08783b */ /* 0x000ea60000000200 */
[C---:B------:R-:W-:Y:S08]  /*7290*/  HMMA.16816.F32 R12, R192.reuse, R200, R12 ;  /* 0x000000c8c00c723c */ /* 0x040ff0000000180c */
[C---:B------:R-:W-:Y:S01]  /*72a0*/  HMMA.16816.F32 R176, R192.reuse, R202, R176 ;  /* 0x000000cac0b0723c */ /* 0x040fe200000018b0 */
[----:B------:R-:W-:Y:S07]  /*72b0*/  LDSM.16.M88.4 R200, [R188+0xc000] ;  /* 0x00c00000bcc8783b */ /* 0x000fee0000000200 */
[C---:B---3--:R-:W-:Y:S08]  /*72c0*/  HMMA.16816.F32 R172, R192.reuse, R196, R172 ;  /* 0x000000c4c0ac723c */ /* 0x048ff000000018ac */
[C---:B------:R-:W-:Y:S01]  /*72d0*/  HMMA.16816.F32 R168, R192.reuse, R198, R168 ;  /* 0x000000c6c0a8723c */ /* 0x040fe200000018a8 */
[----:B------:R-:W-:Y:S07]  /*72e0*/  LDSM.16.M88.4 R196, [R188+0xc800] ;  /* 0x00c80000bcc4783b */ /* 0x000fee0000000200 */
[C---:B----4-:R-:W-:Y:S08]  /*72f0*/  HMMA.16816.F32 R32, R192.reuse, R20, R32 ;  /* 0x00000014c020723c */ /* 0x050ff00000001820 */
        /* <DEDUP_REMOVED lines=11> */
[----:B------:R-:W5:Y:S07]  /*73b0*/  LDSM.16.M88.4 R16, [R216+UR6+0xe000] ;  /* 0x00e00006d810783b */ /* 0x000f6e0008000200 */
[C---:B--2---:R-:W-:Y:S08]  /*73c0*/  HMMA.16816.F32 R32, R4.reuse, R8, R32 ;  /* 0x000000080420723c */ /* 0x044ff00000001820 */
[C---:B------:R-:W-:Y:S01]  /*73d0*/  HMMA.16816.F32 R28, R4.reuse, R10, R28 ;  /* 0x0000000a041c723c */ /* 0x040fe2000000181c */
[----:B------:R-:W2:Y:S07]  /*73e0*/  LDSM.16.M88.4 R8, [R216+UR6+0xe800] ;  /* 0x00e80006d808783b */ /* 0x000eae0008000200 */
[C---:B------:R-:W-:Y:S08]  /*73f0*/  HMMA.16816.F32 R24, R4.reuse, R212, R24 ;  /* 0x000000d40418723c */ /* 0x040ff00000001818 */
[----:B------:R-:W-:Y:S01]  /*7400*/  HMMA.16816.F32 R204, R4, R214, R204 ;  /* 0x000000d604cc723c */ /* 0x000fe200000018cc */
[----:B------:R-:W2:Y:S04]  /*7410*/  LDSM.16.M88.4 R4, [R216+UR6+0xf000] ;  /* 0x00f00006d804783b */ /* 0x000ea80008000200 */
[----:B------:R-:W-:Y:S03]  /*7420*/  LDSM.16.M88.4 R212, [R189+0xe000] ;  /* 0x00e00000bdd4783b */ /* 0x000fe60000000200 */
[C---:B---3--:R-:W-:Y:S01]  /*7430*/  HMMA.16816.F32 R12, R20.reuse, R200, R12 ;  /* 0x000000c8140c723c */ /* 0x048fe2000000180c */
[----:B------:R-:W-:Y:S07]  /*7440*/  LDSM.16.M88.4 R216, [R216+UR6+0xf800] ;  /* 0x00f80006d8d8783b */ /* 0x000fee0008000200 */
[C---:B------:R-:W-:Y:S01]  /*7450*/  HMMA.16816.F32 R176, R20.reuse, R202, R176 ;  /* 0x000000ca14b0723c */ /* 0x040fe200000018b0 */
[----:B------:R-:W3:Y:S07]  /*7460*/  LDSM.16.M88.4 R200, [R229+0x6000] ;  /* 0x00600000e5c8783b */ /* 0x000eee0000000200 */
[C---:B------:R-:W-:Y:S08]  /*7470*/  HMMA.16816.F32 R172, R20.reuse, R196, R172 ;  /* 0x000000c414ac723c */ /* 0x040ff000000018ac */
[C---:B------:R-:W-:Y:S01]  /*7480*/  HMMA.16816.F32 R168, R20.reuse, R198, R168 ;  /* 0x000000c614a8723c */ /* 0x040fe200000018a8 */
[----:B------:R-:W-:Y:S07]  /*7490*/  LDSM.16.M88.4 R196, [R189+0xe800] ;  /* 0x00e80000bdc4783b */ /* 0x000fee0000000200 */
[C---:B----4-:R-:W-:Y:S08]  /*74a0*/  HMMA.16816.F32 R32, R20.reuse, R192, R32 ;  /* 0x000000c01420723c */ /* 0x050ff00000001820 */
[C---:B------:R-:W-:Y:S01]  /*74b0*/  HMMA.16816.F32 R28, R20.reuse, R194, R28 ;  /* 0x000000c2141c723c */ /* 0x040fe2000000181c */
[----:B------:R-:W-:Y:S07]  /*74c0*/  LDSM.16.M88.4 R192, [R189+0xf000] ;  /* 0x00f00000bdc0783b */ /* 0x000fee0000000200 */
[C---:B-1----:R-:W-:Y:S08]  /*74d0*/  HMMA.16816.F32 R24, R20.reuse, R180, R24 ;  /* 0x000000b41418723c */ /* 0x042ff00000001818 */
[----:B------:R-:W-:Y:S01]  /*74e0*/  HMMA.16816.F32 R204, R20, R182, R204 ;  /* 0x000000b614cc723c */ /* 0x000fe200000018cc */
[----:B------:R-:W-:Y:S04]  /*74f0*/  LDSM.16.M88.4 R20, [R228+0x6000] ;  /* 0x00600000e414783b */ /* 0x000fe80000000200 */
[----:B------:R1:W-:Y:S03]  /*7500*/  LDSM.16.M88.4 R180, [R189+0xf800] ;  /* 0x00f80000bdb4783b */ /* 0x0003e60000000200 */
[C---:B-----5:R-:W-:Y:S08]  /*7510*/  HMMA.16816.F32 R12, R208.reuse, R16, R12 ;  /* 0x00000010d00c723c */ /* 0x060ff0000000180c */
[C---:B------:R-:W-:Y:S01]  /*7520*/  HMMA.16816.F32 R176, R208.reuse, R18, R176 ;  /* 0x00000012d0b0723c */ /* 0x040fe200000018b0 */
[----:B------:R-:W4:Y:S07]  /*7530*/  LDSM.16.M88.4 R16, [R186+0xe000] ;  /* 0x00e00000ba10783b */ /* 0x000f2e0000000200 */
[----:B--2---:R-:W-:Y:S01]  /*7540*/  HMMA.16816.F32 R172, R208, R8, R172 ;  /* 0x00000008d0ac723c */ /* 0x004fe200000018ac */
[----:B-1----:R-:W-:-:S07]  /*7550*/  IMAD.SHL.U32 R189, R167, 0x2, RZ ;  /* 0x00000002a7bd7824 */ /* 0x002fce00078e00ff */
[----:B------:R-:W-:Y:S01]  /*7560*/  HMMA.16816.F32 R168, R208, R10, R168 ;  /* 0x0000000ad0a8723c */ /* 0x000fe200000018a8 */
[----:B------:R1:W-:Y:S01]  /*7570*/  LDSM.16.M88.4 R8, [R191+0x6000] ;  /* 0x00600000bf08783b */ /* 0x0003e20000000200 */
[----:B------:R-:W-:-:S06]  /*7580*/  LOP3.LUT R189, R189, 0x6, RZ, 0xc0, !PT ;  /* 0x00000006bdbd7812 */ /* 0x000fcc00078ec0ff */
[C---:B------:R-:W-:Y:S08]  /*7590*/  HMMA.16816.F32 R32, R208.reuse, R4, R32 ;  /* 0x00000004d020723c */ /* 0x040ff00000001820 */
[----:B------:R-:W-:Y:S01]  /*75a0*/  HMMA.16816.F32 R28, R208, R6, R28 ;  /* 0x00000006d01c723c */ /* 0x000fe2000000181c */
[----:B------:R-:W2:Y:S07]  /*75b0*/  LDSM.16.M88.4 R4, [R188+0xe000] ;  /* 0x00e00000bc04783b */ /* 0x000eae0000000200 */
[----:B---3--:R-:W-:Y:S01]  /*75c0*/  HMMA.16816.F32 R12, R200, R212, R12 ;  /* 0x000000d4c80c723c */ /* 0x008fe2000000180c */
[----:B-1----:R-:W-:-:S04]  /*75d0*/  IMAD.U32 R191, RZ, RZ, UR23 ;  /* 0x00000017ffbf7e24 */ /* 0x002fc8000f8e00ff */
[----:B------:R-:W-:-:S03]  /*75e0*/  IMAD R191, R191, 0x40, R189 ;  /* 0x00000040bfbf7824 */ /* 0x000fc600078e02bd */
[C---:B------:R-:W-:Y:S08]  /*75f0*/  HMMA.16816.F32 R24, R208.reuse, R216, R24 ;  /* 0x000000d8d018723c */ /* 0x040ff00000001818 */
[----:B------:R-:W-:Y:S01]  /*7600*/  HMMA.16816.F32 R208, R208, R218, R204 ;  /* 0x000000dad0d0723c */ /* 0x000fe200000018cc */
[----:B------:R-:W1:Y:S07]  /*7610*/  LDSM.16.M88.4 R204, [R186+0xe800] ;  /* 0x00e80000bacc783b */ /* 0x000e6e0000000200 */
[----:B------:R-:W-:Y:S08]  /*7620*/  HMMA.16816.F32 R176, R200, R214, R176 ;  /* 0x000000d6c8b0723c */ /* 0x000ff000000018b0 */
[----:B----4-:R-:W-:Y:S08]  /*7630*/  HMMA.16816.F32 R12, R20, R16, R12 ;  /* 0x00000010140c723c */ /* 0x010ff0000000180c */
[----:B------:R-:W-:Y:S08]  /*7640*/  HMMA.16816.F32 R172, R200, R196, R172 ;  /* 0x000000c4c8ac723c */ /* 0x000ff000000018ac */
[----:B------:R-:W-:Y:S01]  /*7650*/  HMMA.16816.F32 R176, R20, R18, R176 ;  /* 0x0000001214b0723c */ /* 0x000fe200000018b0 */
[----:B------:R-:W3:Y:S07]  /*7660*/  LDSM.16.M88.4 R16, [R188+0xe800] ;  /* 0x00e80000bc10783b */ /* 0x000eee0000000200 */
[----:B--2---:R-:W-:Y:S01]  /*7670*/  HMMA.16816.F32 R12, R8, R4, R12 ;  /* 0x00000004080c723c */ /* 0x004fe2000000180c */
[----:B------:R-:W-:-:S02]  /*7680*/  VIADD R5, R191, 0xffffff80 ;  /* 0xffffff80bf057836 */ /* 0x000fc40000000000 */
[----:B------:R-:W-:-:S03]  /*7690*/  VIADD R4, R191, 0xffffff81 ;  /* 0xffffff81bf047836 */ /* 0x000fc60000000000 */
[C---:B------:R-:W-:Y:S02]  /*76a0*/  ISETP.GT.AND P4, PT, R223.reuse, R5, PT ;  /* 0x00000005df00720c */ /* 0x040fe40003f84270 */
[----:B-1----:R-:W-:Y:S01]  /*76b0*/  HMMA.16816.F32 R172, R20, R204, R172 ;  /* 0x000000cc14ac723c */ /* 0x002fe200000018ac */
[----:B------:R-:W-:Y:S02]  /*76c0*/  ISETP.GT.AND P3, PT, R223, R4, PT ;  /* 0x00000004df00720c */ /* 0x000fe40003f64270 */
[C---:B------:R-:W-:Y:S02]  /*76d0*/  ISETP.GE.AND P6, PT, R5.reuse, R222, PT ;  /* 0x000000de0500720c */ /* 0x040fe40003fc6270 */
[----:B------:R-:W-:-:S03]  /*76e0*/  ISETP.GE.AND P5, PT, R5, R221, PT ;  /* 0x000000dd0500720c */ /* 0x000fc60003fa6270 */
[C---:B------:R-:W-:Y:S01]  /*76f0*/  HMMA.16816.F32 R32, R200.reuse, R192, R32 ;  /* 0x000000c0c820723c */ /* 0x040fe20000001820 */
[----:B------:R-:W-:Y:S02]  /*7700*/  VIADD R192, R223, 0x8 ;  /* 0x00000008dfc07836 */ /* 0x000fe40000000000 */
[----:B------:R-:W-:Y:S02]  /*7710*/  FSEL R12, R12, -INF , !P4 ;  /* 0xff8000000c0c7808 */ /* 0x000fe40006000000 */
[----:B------:R-:W-:Y:S02]  /*7720*/  FSEL R13, R13, -INF , !P3 ;  /* 0xff8000000d0d7808 */ /* 0x000fe40005800000 */
[----:B------:R-:W-:Y:S01]  /*7730*/  ISETP.GT.AND P0, PT, R192, R5, PT ;  /* 0x00000005c000720c */ /* 0x000fe20003f04270 */
[----:B------:R-:W-:Y:S01]  /*7740*/  HMMA.16816.F32 R24, R200, R180, R24 ;  /* 0x000000b4c818723c */ /* 0x000fe20000001818 */
[----:B------:R-:W-:Y:S02]  /*7750*/  ISETP.GE.AND P4, PT, R4, R222, PT ;  /* 0x000000de0400720c */ /* 0x000fe40003f86270 */
[----:B------:R-:W-:-:S02]  /*7760*/  FSEL R14, R14, -INF , !P0 ;  /* 0xff8000000e0e7808 */ /* 0x000fc40004000000 */
[----:B------:R-:W-:Y:S02]  /*7770*/  ISETP.GT.AND P0, PT, R192, R4, PT ;  /* 0x00000004c000720c */ /* 0x000fe40003f04270 */
[----:B------:R-:W-:Y:S01]  /*7780*/  ISETP.GE.AND P3, PT, R4, R221, PT ;  /* 0x000000dd0400720c */ /* 0x000fe20003f66270 */
[C---:B------:R-:W-:Y:S01]  /*7790*/  HMMA.16816.F32 R208, R200.reuse, R182, R208 ;  /* 0x000000b6c8d0723c */ /* 0x040fe200000018d0 */
[----:B------:R-:W1:Y:S01]  /*77a0*/  LDSM.16.M88.4 R180, [R186+0xf000] ;  /* 0x00f00000bab4783b */ /* 0x000e620000000200 */
[----:B------:R-:W-:Y:S01]  /*77b0*/  FSEL R196, R12, -INF , !P6 ;  /* 0xff8000000cc47808 */ /* 0x000fe20007000000 */
[----:B------:R-:W-:Y:S01]  /*77c0*/  VIADD R4, R191, 0xffffff88 ;  /* 0xffffff88bf047836 */ /* 0x000fe20000000000 */
[----:B------:R-:W-:Y:S01]  /*77d0*/  FSEL R15, R15, -INF , !P0 ;  /* 0xff8000000f0f7808 */ /* 0x000fe20004000000 */
[----:B------:R-:W-:Y:S01]  /*77e0*/  VIADD R12, R191, 0xffffff89 ;  /* 0xffffff89bf0c7836 */ /* 0x000fe20000000000 */
[----:B------:R-:W-:Y:S02]  /*77f0*/  FSEL R193, R13, -INF , !P4 ;  /* 0xff8000000dc17808 */ /* 0x000fe40006000000 */
[----:B------:R-:W-:Y:S01]  /*7800*/  HMMA.16816.F32 R168, R200, R198, R168 ;  /* 0x000000c6c8a8723c */ /* 0x000fe200000018a8 */
[----:B------:R-:W-:-:S02]  /*7810*/  ISETP.GT.AND P0, PT, R223, R4, PT ;  /* 0x00000004df00720c */ /* 0x000fc40003f04270 */
[C---:B------:R-:W-:Y:S02]  /*7820*/  ISETP.GE.AND P6, PT, R4.reuse, R222, PT ;  /* 0x000000de0400720c */ /* 0x040fe40003fc6270 */
[----:B------:R-:W-:-:S03]  /*7830*/  ISETP.GE.AND P4, PT, R4, R221, PT ;  /* 0x000000dd0400720c */ /* 0x000fc60003f86270 */
[C---:B------:R-:W-:Y:S08]  /*7840*/  HMMA.16816.F32 R176, R8.reuse, R6, R176 ;  /* 0x0000000608b0723c */ /* 0x040ff000000018b0 */
[----:B---3--:R-:W-:Y:S01]  /*7850*/  HMMA.16816.F32 R172, R8, R16, R172 ;  /* 0x0000001008ac723c */ /* 0x008fe200000018ac */
[C---:B------:R-:W-:Y:S02]  /*7860*/  VIADD R17, R191.reuse, 0xffffff90 ;  /* 0xffffff90bf117836 */ /* 0x040fe40000000000 */
[----:B------:R-:W-:-:S05]  /*7870*/  VIADD R16, R191, 0xffffff91 ;  /* 0xffffff91bf107836 */ /* 0x000fca0000000000 */
[----:B------:R-:W-:Y:S01]  /*7880*/  HMMA.16816.F32 R28, R200, R194, R28 ;  /* 0x000000c2c81c723c */ /* 0x000fe2000000181c */
[----:B------:R-:W-:Y:S02]  /*7890*/  FSEL R194, R14, -INF , !P5 ;  /* 0xff8000000ec27808 */ /* 0x000fe40006800000 */
[----:B------:R-:W-:Y:S02]  /*78a0*/  FSEL R195, R15, -INF , !P3 ;  /* 0xff8000000fc37808 */ /* 0x000fe40005800000 */
[----:B------:R-:W-:Y:S02]  /*78b0*/  ISETP.GT.AND P5, PT, R192, R4, PT ;  /* 0x00000004c000720c */ /* 0x000fe40003fa4270 */
[----:B------:R-:W-:Y:S01]  /*78c0*/  ISETP.GT.AND P3, PT, R223, R12, PT ;  /* 0x0000000cdf00720c */ /* 0x000fe20003f64270 */
[----:B------:R-:W2:Y:S01]  /*78d0*/  LDSM.16.M88.4 R4, [R188+0xf000] ;  /* 0x00f00000bc04783b */ /* 0x000ea20000000200 */
[----:B------:R-:W-:Y:S01]  /*78e0*/  FSEL R176, R176, -INF , !P0 ;  /* 0xff800000b0b07808 */ /* 0x000fe20004000000 */
[----:B------:R-:W-:Y:S01]  /*78f0*/  HMMA.16816.F32 R168, R20, R206, R168 ;  /* 0x000000ce14a8723c */ /* 0x000fe200000018a8 */
[----:B------:R-:W-:-:S02]  /*7900*/  FSEL R178, R178, -INF , !P5 ;  /* 0xff800000b2b27808 */ /* 0x000fc40006800000 */
[----:B------:R-:W-:Y:S02]  /*7910*/  FSEL R177, R177, -INF , !P3 ;  /* 0xff800000b1b17808 */ /* 0x000fe40005800000 */
[C---:B------:R-:W-:Y:S02]  /*7920*/  ISETP.GE.AND P0, PT, R12.reuse, R222, PT ;  /* 0x000000de0c00720c */ /* 0x040fe40003f06270 */
[----:B------:R-:W-:Y:S01]  /*7930*/  ISETP.GE.AND P5, PT, R12, R221, PT ;  /* 0x000000dd0c00720c */ /* 0x000fe20003fa6270 */
[----:B-1----:R-:W-:Y:S01]  /*7940*/  HMMA.16816.F32 R32, R20, R180, R32 ;  /* 0x000000b41420723c */ /* 0x002fe20000001820 */
[----:B------:R-:W-:Y:S02]  /*7950*/  ISETP.GT.AND P3, PT, R192, R12, PT ;  /* 0x0000000cc000720c */ /* 0x000fe40003f64270 */
[----:B------:R-:W1:Y:S01]  /*7960*/  LDSM.16.M88.4 R12, [R186+0xf800] ;  /* 0x00f80000ba0c783b */ /* 0x000e620000000200 */
[----:B------:R-:W-:Y:S02]  /*7970*/  FSEL R199, R177, -INF , !P0 ;  /* 0xff800000b1c77808 */ /* 0x000fe40004000000 */
[----:B------:R-:W-:-:S02]  /*7980*/  FSEL R179, R179, -INF , !P3 ;  /* 0xff800000b3b37808 */ /* 0x000fc40005800000 */
[-C--:B------:R-:W-:Y:S01]  /*7990*/  ISETP.GT.AND P3, PT, R223, R17.reuse, PT ;  /* 0x00000011df00720c */ /* 0x080fe20003f64270 */
[----:B------:R-:W-:Y:S01]  /*79a0*/  HMMA.16816.F32 R28, R20, R182, R28 ;  /* 0x000000b6141c723c */ /* 0x000fe2000000181c */
[----:B------:R-:W-:Y:S02]  /*79b0*/  ISETP.GT.AND P0, PT, R192, R17, PT ;  /* 0x00000011c000720c */ /* 0x000fe40003f04270 */
[----:B------:R-:W-:Y:S02]  /*79c0*/  FSEL R198, R179, -INF , !P5 ;  /* 0xff800000b3c67808 */ /* 0x000fe40006800000 */
[----:B------:R-:W-:Y:S01]  /*79d0*/  FSEL R200, R176, -INF , !P6 ;  /* 0xff800000b0c87808 */ /* 0x000fe20007000000 */
[----:B------:R-:W-:Y:S01]  /*79e0*/  VIADD R176, R191, 0xffffff99 ;  /* 0xffffff99bfb07836 */ /* 0x000fe20000000000 */
[----:B------:R-:W-:Y:S01]  /*79f0*/  FSEL R197, R178, -INF , !P4 ;  /* 0xff800000b2c57808 */ /* 0x000fe20006000000 */
[----:B------:R-:W-:Y:S01]  /*7a00*/  HMMA.16816.F32 R168, R8, R18, R168 ;  /* 0x0000001208a8723c */ /* 0x000fe200000018a8 */
[----:B------:R-:W-:-:S02]  /*7a10*/  ISETP.GT.AND P5, PT, R223, R16, PT ;  /* 0x00000010df00720c */ /* 0x000fc40003fa4270 */
[CC--:B------:R-:W-:Y:S02]  /*7a20*/  ISETP.GE.AND P6, PT, R17.reuse, R222.reuse, PT ;  /* 0x000000de1100720c */ /* 0x0c0fe40003fc6270 */
[-C--:B------:R-:W-:Y:S02]  /*7a30*/  ISETP.GE.AND P4, PT, R17, R221.reuse, PT ;  /* 0x000000dd1100720c */ /* 0x080fe40003f86270 */
[----:B------:R-:W-:Y:S02]  /*7a40*/  FSEL R17, R172, -INF , !P3 ;  /* 0xff800000ac117808 */ /* 0x000fe40005800000 */
[----:B------:R-:W-:Y:S02]  /*7a50*/  FSEL R172, R174, -INF , !P0 ;  /* 0xff800000aeac7808 */ /* 0x000fe40004000000 */
[----:B------:R-:W-:Y:S02]  /*7a60*/  FSEL R174, R173, -INF , !P5 ;  /* 0xff800000adae7808 */ /* 0x000fe40006800000 */
[----:B------:R-:W-:Y:S01]  /*7a70*/  ISETP.GE.AND P3, PT, R16, R222, PT ;  /* 0x000000de1000720c */ /* 0x000fe20003f66270 */
[----:B--2---:R-:W-:Y:S01]  /*7a80*/  HMMA.16816.F32 R32, R8, R4, R32 ;  /* 0x000000040820723c */ /* 0x004fe20000001820 */
[----:B------:R-:W-:Y:S01]  /*7a90*/  ISETP.GT.AND P0, PT, R192, R16, PT ;  /* 0x00000010c000720c */ /* 0x000fe20003f04270 */
[C---:B------:R-:W-:Y:S01]  /*7aa0*/  VIADD R5, R191.reuse, 0xffffffa1 ;  /* 0xffffffa1bf057836 */ /* 0x040fe20000000000 */
[----:B------:R-:W-:Y:S01]  /*7ab0*/  ISETP.GE.AND P5, PT, R16, R221, PT ;  /* 0x000000dd1000720c */ /* 0x000fe20003fa6270 */
[----:B------:R-:W-:Y:S01]  /*7ac0*/  VIADD R16, R191, 0xffffff98 ;  /* 0xffffff98bf107836 */ /* 0x000fe20000000000 */
[----:B------:R-:W-:-:S02]  /*7ad0*/  FSEL R173, R175, -INF , !P0 ;  /* 0xff800000afad7808 */ /* 0x000fc40004000000 */
[----:B------:R-:W-:Y:S01]  /*7ae0*/  FSEL R175, R17, -INF , !P6 ;  /* 0xff80000011af7808 */ /* 0x000fe20007000000 */
[----:B------:R-:W-:Y:S01]  /*7af0*/  HMMA.16816.F32 R28, R8, R6, R28 ;  /* 0x00000006081c723c */ /* 0x000fe2000000181c */
[----:B------:R-:W-:Y:S02]  /*7b00*/  FSEL R172, R172, -INF , !P4 ;  /* 0xff800000acac7808 */ /* 0x000fe40006000000 */
[----:B------:R-:W-:Y:S02]  /*7b10*/  FSEL R174, R174, -INF , !P3 ;  /* 0xff800000aeae7808 */ /* 0x000fe40005800000 */
        /* <DEDUP_REMOVED lines=9> */
[----:B------:R-:W-:Y:S01]  /*7bb0*/  BAR.SYNC.DEFER_BLOCKING 0x0 ;  /* 0x0000000000007b1d */ /* 0x000fe20000010000 */
[-C--:B------:R-:W-:Y:S01]  /*7bc0*/  ISETP.GT.AND P5, PT, R223, R176.reuse, PT ;  /* 0x000000b0df00720c */ /* 0x080fe20003fa4270 */
[----:B------:R-:W-:Y:S01]  /*7bd0*/  HMMA.16816.F32 R208, R20, R14, R208 ;  /* 0x0000000e14d0723c */ /* 0x000fe200000018d0 */
[----:B------:R-:W-:Y:S02]  /*7be0*/  FSEL R170, R170, -INF , !P3 ;  /* 0xff800000aaaa7808 */ /* 0x000fe40005800000 */
[----:B------:R-:W-:Y:S02]  /*7bf0*/  ISETP.GT.AND P3, PT, R192, R176, PT ;  /* 0x000000b0c000720c */ /* 0x000fe40003f64270 */
[----:B------:R-:W-:Y:S02]  /*7c00*/  FSEL R168, R168, -INF , !P0 ;  /* 0xff800000a8a87808 */ /* 0x000fe40004000000 */
[----:B------:R-:W-:Y:S02]  /*7c10*/  FSEL R4, R169, -INF , !P5 ;  /* 0xff800000a9047808 */ /* 0x000fe40006800000 */
[----:B------:R-:W-:-:S02]  /*7c20*/  ISETP.GE.AND P0, PT, R176, R222, PT ;  /* 0x000000deb000720c */ /* 0x000fc40003f06270 */
[----:B------:R-:W-:Y:S02]  /*7c30*/  ISETP.GE.AND P5, PT, R176, R221, PT ;  /* 0x000000ddb000720c */ /* 0x000fe40003fa6270 */
[----:B------:R-:W-:Y:S02]  /*7c40*/  FSEL R12, R171, -INF , !P3 ;  /* 0xff800000ab0c7808 */ /* 0x000fe40005800000 */
[----:B------:R-:W-:Y:S02]  /*7c50*/  FSEL R171, R168, -INF , !P6 ;  /* 0xff800000a8ab7808 */ /* 0x000fe40007000000 */
[----:B------:R-:W-:Y:S02]  /*7c60*/  FSEL R169, R170, -INF , !P4 ;  /* 0xff800000aaa97808 */ /* 0x000fe40006000000 */
[----:B------:R-:W-:Y:S01]  /*7c70*/  FSEL R170, R4, -INF , !P0 ;  /* 0xff80000004aa7808 */ /* 0x000fe20004000000 */
[----:B------:R-:W-:Y:S01]  /*7c80*/  VIADD R4, R191, 0xffffffa9 ;  /* 0xffffffa9bf047836 */ /* 0x000fe20000000000 */
[----:B------:R-:W-:-:S02]  /*7c90*/  FSEL R168, R12, -INF , !P5 ;  /* 0xff8000000ca87808 */ /* 0x000fc40006800000 */
[CC--:B------:R-:W-:Y:S02]  /*7ca0*/  ISETP.GT.AND P3, PT, R223.reuse, R13.reuse, PT ;  /* 0x0000000ddf00720c */ /* 0x0c0fe40003f64270 */
[----:B------:R-:W-:Y:S02]  /*7cb0*/  ISETP.GT.AND P0, PT, R192, R13, PT ;  /* 0x0000000dc000720c */ /* 0x000fe40003f04270 */
[----:B------:R-:W-:Y:S02]  /*7cc0*/  ISETP.GT.AND P5, PT, R223, R5, PT ;  /* 0x00000005df00720c */ /* 0x000fe40003fa4270 */
[----:B------:R-:W-:Y:S02]  /*7cd0*/  FSEL R32, R32, -INF , !P3 ;  /* 0xff80000020207808 */ /* 0x000fe40005800000 */
[----:B------:R-:W-:Y:S01]  /*7ce0*/  FSEL R34, R34, -INF , !P0 ;  /* 0xff80000022227808 */ /* 0x000fe20004000000 */
[----:B-1----:R-:W-:Y:S01]  /*7cf0*/  HMMA.16816.F32 R24, R8, R16, R24 ;  /* 0x000000100818723c */ /* 0x002fe20000001818 */
[----:B------:R-:W-:-:S02]  /*7d00*/  FSEL R33, R33, -INF , !P5 ;  /* 0xff80000021217808 */ /* 0x000fc40006800000 */
[C---:B------:R-:W-:Y:S02]  /*7d10*/  ISETP.GE.AND P3, PT, R5.reuse, R222, PT ;  /* 0x000000de0500720c */ /* 0x040fe40003f66270 */
[C---:B------:R-:W-:Y:S02]  /*7d20*/  ISETP.GT.AND P0, PT, R192.reuse, R5, PT ;  /* 0x00000005c000720c */ /* 0x040fe40003f04270 */
[----:B------:R-:W-:Y:S01]  /*7d30*/  ISETP.GE.AND P5, PT, R5, R221, PT ;  /* 0x000000dd0500720c */ /* 0x000fe20003fa6270 */
[----:B------:R-:W-:Y:S01]  /*7d40*/  VIADD R5, R191, 0xffffffa8 ;  /* 0xffffffa8bf057836 */ /* 0x000fe20000000000 */
[----:B------:R-:W-:Y:S01]  /*7d50*/  FSEL R35, R35, -INF , !P0 ;  /* 0xff80000023237808 */ /* 0x000fe20004000000 */
[----:B------:R-:W-:Y:S01]  /*7d60*/  HMMA.16816.F32 R208, R8, R18, R208 ;  /* 0x0000001208d0723c */ /* 0x000fe200000018d0 */
[----:B------:R-:W-:Y:S02]  /*7d70*/  FSEL R219, R33, -INF , !P3 ;  /* 0xff80000021db7808 */ /* 0x000fe40005800000 */
[----:B------:R-:W-:-:S02]  /*7d80*/  ISETP.GT.AND P3, PT, R192, R5, PT ;  /* 0x00000005c000720c */ /* 0x000fc40003f64270 */
[C---:B------:R-:W-:Y:S02]  /*7d90*/  ISETP.GE.AND P6, PT, R13.reuse, R222, PT ;  /* 0x000000de0d00720c */ /* 0x040fe40003fc6270 */
[----:B------:R-:W-:Y:S02]  /*7da0*/  ISETP.GE.AND P4, PT, R13, R221, PT ;  /* 0x000000dd0d00720c */ /* 0x000fe40003f86270 */
[----:B------:R-:W-:Y:S02]  /*7db0*/  FSEL R216, R35, -INF , !P5 ;  /* 0xff80000023d87808 */ /* 0x000fe40006800000 */
[C---:B------:R-:W-:Y:S02]  /*7dc0*/  ISETP.GT.AND P0, PT, R223.reuse, R5, PT ;  /* 0x00000005df00720c */ /* 0x040fe40003f04270 */
[----:B------:R-:W-:Y:S02]  /*7dd0*/  ISETP.GT.AND P5, PT, R223, R4, PT ;  /* 0x00000004df00720c */ /* 0x000fe40003fa4270 */
[----:B------:R-:W-:-:S02]  /*7de0*/  FSEL R30, R30, -INF , !P3 ;  /* 0xff8000001e1e7808 */ /* 0x000fc40005800000 */
[----:B------:R-:W-:Y:S02]  /*7df0*/  FSEL R228, R32, -INF , !P6 ;  /* 0xff80000020e47808 */ /* 0x000fe40007000000 */
[----:B------:R-:W-:Y:S02]  /*7e00*/  FSEL R217, R34, -INF , !P4 ;  /* 0xff80000022d97808 */ /* 0x000fe40006000000 */
[----:B------:R-:W-:Y:S02]  /*7e10*/  ISETP.GT.AND P3, PT, R192, R4, PT ;  /* 0x00000004c000720c */ /* 0x000fe40003f64270 */
[C---:B------:R-:W-:Y:S02]  /*7e20*/  ISETP.GE.AND P6, PT, R5.reuse, R222, PT ;  /* 0x000000de0500720c */ /* 0x040fe40003fc6270 */
[----:B------:R-:W-:Y:S01]  /*7e30*/  ISETP.GE.AND P4, PT, R5, R221, PT ;  /* 0x000000dd0500720c */ /* 0x000fe20003f86270 */
[----:B------:R-:W-:Y:S01]  /*7e40*/  VIADD R5, R191, 0xffffffb0 ;  /* 0xffffffb0bf057836 */ /* 0x000fe20000000000 */
        /* <DEDUP_REMOVED lines=10> */
[----:B------:R-:W-:Y:S02]  /*7ef0*/  ISETP.GT.AND P5, PT, R223, R4, PT ;  /* 0x00000004df00720c */ /* 0x000fe40003fa4270 */
[----:B------:R-:W-:Y:S02]  /*7f00*/  FSEL R233, R28, -INF , !P6 ;  /* 0xff8000001ce97808 */ /* 0x000fe40007000000 */
[----:B------:R-:W-:Y:S02]  /*7f10*/  FSEL R229, R30, -INF , !P4 ;  /* 0xff8000001ee57808 */ /* 0x000fe40006000000 */
[----:B------:R-:W-:-:S02]  /*7f20*/  ISETP.GE.AND P4, PT, R5, R222, PT ;  /* 0x000000de0500720c */ /* 0x000fc40003f86270 */
[----:B------:R-:W-:Y:S01]  /*7f30*/  ISETP.GE.AND P6, PT, R5, R221, PT ;  /* 0x000000dd0500720c */ /* 0x000fe20003fc6270 */
[C---:B------:R-:W-:Y:S01]  /*7f40*/  VIADD R5, R191.reuse, 0xffffffb8 ;  /* 0xffffffb8bf057836 */ /* 0x040fe20000000000 */
[----:B------:R-:W-:Y:S01]  /*7f50*/  FSEL R24, R24, -INF , !P3 ;  /* 0xff80000018187808 */ /* 0x000fe20005800000 */
[----:B------:R-:W-:Y:S01]  /*7f60*/  VIADD R191, R191, 0xffffffb9 ;  /* 0xffffffb9bfbf7836 */ /* 0x000fe20000000000 */
[----:B------:R-:W-:Y:S02]  /*7f70*/  ISETP.GT.AND P3, PT, R192, R4, PT ;  /* 0x00000004c000720c */ /* 0x000fe40003f64270 */
[----:B------:R-:W-:Y:S02]  /*7f80*/  FSEL R26, R26, -INF , !P0 ;  /* 0xff8000001a1a7808 */ /* 0x000fe40004000000 */
[----:B------:R-:W-:Y:S02]  /*7f90*/  FSEL R25, R25, -INF , !P5 ;  /* 0xff80000019197808 */ /* 0x000fe40006800000 */
[----:B------:R-:W-:-:S02]  /*7fa0*/  ISETP.GE.AND P0, PT, R4, R222, PT ;  /* 0x000000de0400720c */ /* 0x000fc40003f06270 */
[----:B------:R-:W-:Y:S02]  /*7fb0*/  ISETP.GE.AND P5, PT, R4, R221, PT ;  /* 0x000000dd0400720c */ /* 0x000fe40003fa6270 */
[----:B------:R-:W-:Y:S02]  /*7fc0*/  FMNMX3.FTZ R4, R164, R196, R193, !PT ;  /* 0x000000c4a4047276 */ /* 0x000fe400078100c1 */
[----:B------:R-:W-:Y:S02]  /*7fd0*/  FSEL R27, R27, -INF , !P3 ;  /* 0xff8000001b1b7808 */ /* 0x000fe40005800000 */
[----:B------:R-:W-:Y:S02]  /*7fe0*/  ISETP.GT.AND P3, PT, R223, R5, PT ;  /* 0x00000005df00720c */ /* 0x000fe40003f64270 */
[----:B------:R-:W-:Y:S02]  /*7ff0*/  FMNMX3.FTZ R4, R4, R200, R199, !PT ;  /* 0x000000c804047276 */ /* 0x000fe400078100c7 */
[----:B------:R-:W-:-:S02]  /*8000*/  FSEL R214, R24, -INF , !P4 ;  /* 0xff80000018d67808 */ /* 0x000fc40006000000 */
[----:B------:R-:W-:Y:S02]  /*8010*/  FSEL R213, R25, -INF , !P0 ;  /* 0xff80000019d57808 */ /* 0x000fe40004000000 */
[----:B------:R-:W-:Y:S02]  /*8020*/  FSEL R181, R208, -INF , !P3 ;  /* 0xff800000d0b57808 */ /* 0x000fe40005800000 */
[C---:B------:R-:W-:Y:S02]  /*8030*/  ISETP.GE.AND P0, PT, R5.reuse, R222, PT ;  /* 0x000000de0500720c */ /* 0x040fe40003f06270 */
[----:B------:R-:W-:Y:S02]  /*8040*/  ISETP.GE.AND P4, PT, R5, R221, PT ;  /* 0x000000dd0500720c */ /* 0x000fe40003f86270 */
[----:B------:R-:W-:Y:S02]  /*8050*/  ISETP.GT.AND P3, PT, R192, R5, PT ;  /* 0x00000005c000720c */ /* 0x000fe40003f64270 */
[----:B------:R-:W-:-:S02]  /*8060*/  FMNMX3.FTZ R5, R4, R175, R174, !PT ;  /* 0x000000af04057276 */ /* 0x000fc400078100ae */
[----:B------:R-:W-:Y:S02]  /*8070*/  FMNMX3.FTZ R4, R3, R194, R195, !PT ;  /* 0x000000c203047276 */ /* 0x000fe400078100c3 */
[----:B------:R-:W-:Y:S02]  /*8080*/  FMNMX3.FTZ R5, R5, R171, R170, !PT ;  /* 0x000000ab05057276 */ /* 0x000fe400078100aa */
[----:B------:R-:W-:Y:S02]  /*8090*/  FSEL R181, R181, -INF , !P0 ;  /* 0xff800000b5b57808 */ /* 0x000fe40004000000 */
[----:B------:R-:W-:Y:S02]  /*80a0*/  FMNMX3.FTZ R4, R4, R197, R198, !PT ;  /* 0x000000c504047276 */ /* 0x000fe400078100c6 */
[----:B------:R-:W-:Y:S02]  /*80b0*/  ISETP.GT.AND P0, PT, R223, R191, PT ;  /* 0x000000bfdf00720c */ /* 0x000fe40003f04270 */
[----:B------:R-:W-:-:S02]  /*80c0*/  FMNMX3.FTZ R5, R5, R228, R219, !PT ;  /* 0x000000e405057276 */ /* 0x000fc400078100db */
[----:B------:R-:W-:Y:S02]  /*80d0*/  FSEL R183, R210, -INF , !P3 ;  /* 0xff800000d2b77808 */ /* 0x000fe40005800000 */
[----:B------:R-:W-:Y:S02]  /*80e0*/  FMNMX3.FTZ R4, R4, R172, R173, !PT ;  /* 0x000000ac04047276 */ /* 0x000fe400078100ad */
[----:B------:R-:W-:Y:S02]  /*80f0*/  ISETP.GE.AND P3, PT, R191, R222, PT ;  /* 0x000000debf00720c */ /* 0x000fe40003f66270 */
[----:B------:R-:W-:Y:S02]  /*8100*/  FSEL R180, R209, -INF , !P0 ;  /* 0xff800000d1b47808 */ /* 0x000fe40004000000 */
[----:B------:R-:W-:Y:S02]  /*8110*/  FMNMX3.FTZ R5, R5, R233, R232, !PT ;  /* 0x000000e905057276 */ /* 0x000fe400078100e8 */
[----:B------:R-:W-:-:S02]  /*8120*/  FMNMX3.FTZ R4, R4, R169, R168, !PT ;  /* 0x000000a904047276 */ /* 0x000fc400078100a8 */
[----:B------:R-:W-:Y:S02]  /*8130*/  ISETP.GT.AND P0, PT, R192, R191, PT ;  /* 0x000000bfc000720c */ /* 0x000fe40003f04270 */
[----:B------:R-:W-:Y:S02]  /*8140*/  FSEL R180, R180, -INF , !P3 ;  /* 0xff800000b4b47808 */ /* 0x000fe40005800000 */
[----:B------:R-:W-:Y:S02]  /*8150*/  FMNMX3.FTZ R6, R5, R214, R213, !PT ;  /* 0x000000d605067276 */ /* 0x000fe400078100d5 */
[----:B------:R-:W-:Y:S02]  /*8160*/  FMNMX3.FTZ R5, R4, R217, R216, !PT ;  /* 0x000000d904057276 */ /* 0x000fe400078100d8 */
[----:B------:R-:W-:Y:S02]  /*8170*/  ISETP.GE.AND P3, PT, R191, R221, PT ;  /* 0x000000ddbf00720c */ /* 0x000fe40003f66270 */
[----:B------:R-:W-:-:S02]  /*8180*/  FSEL R182, R211, -INF , !P0 ;  /* 0xff800000d3b67808 */ /* 0x000fc40004000000 */
[----:B------:R-:W-:Y:S01]  /*8190*/  FMNMX3.FTZ R4, R6, R181, R180, !PT ;  /* 0x000000b506047276 */ /* 0x000fe200078100b4 */
[----:B------:R-:W-:Y:S08]  /*81a0*/  BRA.U !UP2, `(.L_x_1146) ;  /* 0x000000010ab87547 */ /* 0x000ff0000b800000 */
[----:B------:R-:W-:-:S04]  /*81b0*/  UIADD3 UR29, UPT, UPT, UR23, -0x3, URZ ;  /* 0xfffffffd171d7890 */ /* 0x000fc8000fffe0ff */
[----:B------:R-:W-:-:S04]  /*81c0*/  UIMAD.WIDE.U32 UR32, UR29, UR12, URZ ;  /* 0x0000000c1d2072a5 */ /* 0x000fc8000f8e00ff */
[----:B------:R-:W-:Y:S02]  /*81d0*/  UIMAD UR29, UR29, UR13, UR33 ;  /* 0x0000000d1d1d72a4 */ /* 0x000fe4000f8e0221 */
[----:B------:R-:W-:Y:S01]  /*81e0*/  ULEA UR30, UP0, UR32, UR27, 0x6 ;  /* 0x0000001b201e7291 */ /* 0x000fe2000f8030ff */
[----:B------:R-:W-:Y:S02]  /*81f0*/  IMAD.U32 R8, RZ, RZ, UR32 ;  /* 0x00000020ff087e24 */ /* 0x000fe4000f8e00ff */
[----:B------:R-:W-:Y:S01]  /*8200*/  IMAD.U32 R9, RZ, RZ, UR33 ;  /* 0x00000021ff097e24 */ /* 0x000fe2000f8e00ff */
[----:B------:R-:W-:Y:S01]  /*8210*/  UIADD3 UR27, UP1, UPT, UR27, UR30, URZ ;  /* 0x0000001e1b1b7290 */ /* 0x000fe2000ff3e0ff */
[----:B------:R-:W-:Y:S01]  /*8220*/  IMAD.U32 R6, RZ, RZ, UR29 ;  /* 0x0000001dff067e24 */ /* 0x000fe2000f8e00ff */
[----:B------:R-:W-:Y:S01]  /*8230*/  ULEA.HI.X UR29, UR32, UR25, UR29, 0x6, UP0 ;  /* 0x00000019201d7291 */ /* 0x000fe200080f341d */
[----:B------:R-:W-:Y:S01]  /*8240*/  LEA R10, P0, R8, R225, 0x7 ;  /* 0x000000e1080a7211 */ /* 0x000fe200078038ff */
[----:B------:R-:W-:Y:S01]  /*8250*/  IMAD.U32 R7, RZ, RZ, UR30 ;  /* 0x0000001eff077e24 */ /* 0x000fe2000f8e00ff */
[----:B------:R-:W-:-:S02]  /*8260*/  ULEA UR30, UP0, UR12, UR30, 0x5 ;  /* 0x0000001e0c1e7291 */ /* 0x000fc4000f8028ff */
[-C--:B------:R-:W-:Y:S01]  /*8270*/  LEA.HI.X R11, R8, R224.reuse, R6, 0x7, P0 ;  /* 0x000000e0080b7211 */ /* 0x080fe200000f3c06 */
[----:B------:R-:W-:Y:S01]  /*8280*/  UIADD3.X UR25, UPT, UPT, UR25, UR29, URZ, UP1, !UPT ;  /* 0x0000001d19197290 */ /* 0x000fe20008ffe4ff */
[CC--:B------:R-:W-:Y:S01]  /*8290*/  LEA R12, P0, R7.reuse, R225.reuse, 0x1 ;  /* 0x000000e1070c7211 */ /* 0x0c0fe200078008ff */
[----:B------:R-:W-:Y:S01]  /*82a0*/  IMAD.U32 R8, RZ, RZ, UR27 ;  /* 0x0000001bff087e24 */ /* 0x000fe2000f8e00ff */
        /* <DEDUP_REMOVED lines=30> */
.L_x_1146:
[----:B------:R-:W-:Y:S01]  /*8490*/  FSEL R210, R26, -INF , !P6 ;  /* 0xff8000001ad27808 */ /* 0x000fe20007000000 */
[----:B------:R-:W-:Y:S01]  /*84a0*/  UIADD3 UR30, UPT, UPT, UR20, -0x61c88647, URZ ;  /* 0x9e3779b9141e7890 */ /* 0x000fe2000fffe0ff */
[----:B------:R-:W-:Y:S01]  /*84b0*/  FSEL R209, R27, -INF , !P5 ;  /* 0xff8000001bd17808 */ /* 0x000fe20006800000 */
[----:B------:R-:W-:Y:S01]  /*84c0*/  UIADD3 UR29, UPT, UPT, UR20, 0x3c6ef372, URZ ;  /* 0x3c6ef372141d7890 */ /* 0x000fe2000fffe0ff */
[----:B------:R-:W-:Y:S01]  /*84d0*/  FMNMX3.FTZ R7, R5, R229, R218, !PT ;  /* 0x000000e505077276 */ /* 0x000fe200078100da */
[----:B------:R-:W-:Y:S01]  /*84e0*/  UIADD3 UR35, UPT, UPT, UR21, 0x76cf5d0a, URZ ;  /* 0x76cf5d0a15237890 */ /* 0x000fe2000fffe0ff */
[----:B------:R-:W-:Y:S01]  /*84f0*/  MOV R6, UR28 ;  /* 0x0000001c00067c02 */ /* 0x000fe20008000f00 */
[----:B------:R-:W2:Y:S01]  /*8500*/  SHFL.BFLY PT, R5, R4, 0x2, 0x1f ;  /* 0x0c401f0004057f89 */ /* 0x000ea200000e0000 */
[----:B------:R-:W-:Y:S01]  /*8510*/  FSEL R183, R183, -INF , !P4 ;  /* 0xff800000b7b77808 */ /* 0x000fe20006000000 */
[----:B------:R-:W-:Y:S01]  /*8520*/  UIADD3 UR34, UPT, UPT, UR21, 0x32370b8f, URZ ;  /* 0x32370b8f15227890 */ /* 0x000fe2000fffe0ff */
[----:B------:R-:W-:Y:S01]  /*8530*/  FSEL R182, R182, -INF , !P3 ;  /* 0xff800000b6b67808 */ /* 0x000fe20005800000 */
[----:B------:R-:W-:Y:S01]  /*8540*/  UIADD3 UR27, UPT, UPT, UR20, -0x255992d5, URZ ;  /* 0xdaa66d2b141b7890 */ /* 0x000fe2000fffe0ff */
[----:B-1----:R-:W-:Y:S01]  /*8550*/  FMNMX3.FTZ R8, R7, R210, R209, !PT ;  /* 0x000000d207087276 */ /* 0x002fe200078100d1 */
[----:B------:R-:W-:Y:S01]  /*8560*/  UIADD3 UR25, UPT, UPT, UR20, 0x78dde6e4, URZ ;  /* 0x78dde6e414197890 */ /* 0x000fe2000fffe0ff */
[----:B------:R-:W-:Y:S01]  /*8570*/  LOP3.LUT R7, R6, UR21, R235, 0x96, !PT ;  /* 0x0000001506077c12 */ /* 0x000fe2000f8e96eb */
[----:B------:R-:W-:Y:S01]  /*8580*/  UIADD3 UR32, UPT, UPT, UR21, -0x56f99767, URZ ;  /* 0xa906689915207890 */ /* 0x000fe2000fffe0ff */
[----:B------:R-:W-:Y:S01]  /*8590*/  FMNMX3.FTZ R6, R8, R183, R182, !PT ;  /* 0x000000b708067276 */ /* 0x000fe200078100b6 */
[----:B------:R-:W1:Y:S02]  /*85a0*/  LDCU UR36, c[0x0][0x45c] ;  /* 0x00008b80ff2477ac */ /* 0x000e640008000800 */
[----:B------:R-:W-:-:S02]  /*85b0*/  IMAD.WIDE.U32 R178, R7, -0x326172a9, RZ ;  /* 0xcd9e8d5707b27825 */ /* 0x000fc400078e00ff */
[----:B------:R-:W3:Y:S01]  /*85c0*/  SHFL.BFLY PT, R7, R6, 0x2, 0x1f ;  /* 0x0c401f0006077f89 */ /* 0x000ee200000e0000 */
[----:B------:R-:W-:Y:S02]  /*85d0*/  UIADD3 UR33, UPT, UPT, UR21, -0x126145ec, URZ ;  /* 0xed9eba1415217890 */ /* 0x000fe4000fffe0ff */
[----:B------:R-:W-:Y:S01]  /*85e0*/  LOP3.LUT R8, R238, UR30, R179, 0x96, !PT ;  /* 0x0000001eee087c12 */ /* 0x000fe2000f8e96b3 */
[----:B------:R-:W-:Y:S01]  /*85f0*/  UIADD3 UR12, UPT, UPT, UR20, -0x4ab325aa, URZ ;  /* 0xb54cda56140c7890 */ /* 0x000fe2000fffe0ff */
[----:B------:R-:W-:Y:S01]  /*8600*/  LOP3.LUT R178, R178, UR29, R227, 0x96, !PT ;  /* 0x0000001db2b27c12 */ /* 0x000fe2000f8e96e3 */
[----:B------:R-:W-:Y:S02]  /*8610*/  UIADD3 UR13, UPT, UPT, UR20, 0x1715609d, URZ ;  /* 0x1715609d140d7890 */ /* 0x000fe4000fffe0ff */
[----:B------:R-:W-:Y:S01]  /*8620*/  IMAD.WIDE.U32 R8, R8, -0x2daee0ad, RZ ;  /* 0xd2511f5308087825 */ /* 0x000fe200078e00ff */
[----:B------:R-:W-:Y:S01]  /*8630*/  UIADD3 UR31, UPT, UPT, UR21, 0x646e171e, URZ ;  /* 0x646e171e151f7890 */ /* 0x000fe2000fffe0ff */
[----:B--2---:R-:W-:Y:S01]  /*8640*/  FMNMX.FTZ R4, R4, R5, !PT ;  /* 0x0000000504047209 */ /* 0x004fe20007810000 */
[----:B------:R-:W-:Y:S01]  /*8650*/  UIADD3 UR28, UPT, UPT, UR28, 0x1, URZ ;  /* 0x000000011c1c7890 */ /* 0x000fe2000fffe0ff */
[----:B------:R-:W-:Y:S01]  /*8660*/  IMAD.WIDE.U32 R178, R178, -0x2daee0ad, RZ ;  /* 0xd2511f53b2b27825 */ /* 0x000fe200078e00ff */
[----:B------:R-:W-:Y:S01]  /*8670*/  LOP3.LUT R5, R230, UR35, R9, 0x96, !PT ;  /* 0x00000023e6057c12 */ /* 0x000fe2000f8e9609 */
[----:B------:R-:W-:Y:S01]  /*8680*/  @UP2 UIADD3 UR23, UPT, UPT, UR23, -0x3, URZ ;  /* 0xfffffffd17172890 */ /* 0x000fe2000fffe0ff */
[----:B------:R-:W2:Y:S02]  /*8690*/  SHFL.BFLY PT, R186, R4, 0x1, 0x1f ;  /* 0x0c201f0004ba7f89 */ /* 0x000ea400000e0000 */
[----:B------:R-:W-:Y:S01]  /*86a0*/  LOP3.LUT R202, R8, UR34, R179, 0x96, !PT ;  /* 0x0000002208ca7c12 */ /* 0x000fe2000f8e96b3 */
[----:B------:R-:W-:-:S04]  /*86b0*/  IMAD.WIDE.U32 R176, R5, -0x326172a9, RZ ;  /* 0xcd9e8d5705b07825 */ /* 0x000fc800078e00ff */
[----:B------:R-:W-:Y:S01]  /*86c0*/  IMAD.WIDE.U32 R202, R202, -0x326172a9, RZ ;  /* 0xcd9e8d57caca7825 */ /* 0x000fe200078e00ff */
[----:B------:R-:W-:Y:S02]  /*86d0*/  LOP3.LUT R5, R226, UR27, R177, 0x96, !PT ;  /* 0x0000001be2057c12 */ /* 0x000fe4000f8e96b1 */
[----:B---3--:R-:W-:Y:S02]  /*86e0*/  FMNMX.FTZ R7, R6, R7, !PT ;  /* 0x0000000706077209 */ /* 0x008fe40007810000 */
[----:B------:R-:W-:Y:S01]  /*86f0*/  LOP3.LUT R176, R176, UR25, R203, 0x96, !PT ;  /* 0x00000019b0b07c12 */ /* 0x000fe2000f8e96cb */
[----:B------:R-:W-:Y:S02]  /*8700*/  IMAD.WIDE.U32 R8, R5, -0x2daee0ad, RZ ;  /* 0xd2511f5305087825 */ /* 0x000fe400078e00ff */
[----:B------:R-:W3:Y:S02]  /*8710*/  SHFL.BFLY PT, R166, R7, 0x1, 0x1f ;  /* 0x0c201f0007a67f89 */ /* 0x000ee400000e0000 */
[----:B------:R-:W-:Y:S01]  /*8720*/  IMAD.WIDE.U32 R176, R176, -0x2daee0ad, RZ ;  /* 0xd2511f53b0b07825 */ /* 0x000fe200078e00ff */
[----:B------:R-:W-:-:S04]  /*8730*/  LOP3.LUT R178, R178, UR33, R9, 0x96, !PT ;  /* 0x00000021b2b27c12 */ /* 0x000fc8000f8e9609 */
[----:B------:R-:W-:Y:S01]  /*8740*/  LOP3.LUT R10, R8, UR32, R177, 0x96, !PT ;  /* 0x00000020080a7c12 */ /* 0x000fe2000f8e96b1 */
[----:B------:R-:W-:Y:S01]  /*8750*/  IMAD.WIDE.U32 R178, R178, -0x326172a9, RZ ;  /* 0xcd9e8d57b2b27825 */ /* 0x000fe200078e00ff */
[----:B--2---:R-:W-:-:S03]  /*8760*/  FMNMX.FTZ R186, R4, R186, !PT ;  /* 0x000000ba04ba7209 */ /* 0x004fc60007810000 */
[----:B------:R-:W-:Y:S01]  /*8770*/  IMAD.WIDE.U32 R10, R10, -0x326172a9, RZ ;  /* 0xcd9e8d570a0a7825 */ /* 0x000fe200078e00ff */
[----:B------:R-:W-:-:S03]  /*8780*/  FSETP.NEU.FTZ.AND P3, PT, R186, -INF , PT ;  /* 0xff800000ba00780b */ /* 0x000fc60003f7d000 */
[----:B-1----:R-:W-:Y:S01]  /*8790*/  FMUL.FTZ R212, R186, UR36 ;  /* 0x00000024bad47c20 */ /* 0x002fe20008410000 */
[----:B------:R-:W-:Y:S02]  /*87a0*/  MOV R6, R10 ;  /* 0x0000000a00067202 */ /* 0x000fe40000000f00 */
[C---:B------:R-:W-:Y:S02]  /*87b0*/  PRMT R9, R10.reuse, 0x7773, RZ ;  /* 0x000077730a097816 */ /* 0x040fe400000000ff */
[----:B------:R-:W-:Y:S02]  /*87c0*/  PRMT R5, R10, 0x7772, RZ ;  /* 0x000077720a057816 */ /* 0x000fe400000000ff */
[----:B------:R-:W-:Y:S02]  /*87d0*/  LOP3.LUT R8, R6, 0xff, RZ, 0xc0, !PT ;  /* 0x000000ff06087812 */ /* 0x000fe400078ec0ff */
[----:B------:R-:W-:Y:S02]  /*87e0*/  LOP3.LUT R6, R178, UR12, R11, 0x96, !PT ;  /* 0x0000000cb2067c12 */ /* 0x000fe4000f8e960b */
[----:B---3--:R-:W-:-:S02]  /*87f0*/  FMNMX.FTZ R166, R7, R166, !PT ;  /* 0x000000a607a67209 */ /* 0x008fc40007810000 */
[----:B------:R-:W-:Y:S02]  /*8800*/  PRMT R5, R5, 0x5410, R9 ;  /* 0x0000541005057816 */ /* 0x000fe40000000009 */
[----:B------:R-:W-:Y:S01]  /*8810*/  LOP3.LUT R9, R6, 0xffff, RZ, 0xc0, !PT ;  /* 0x0000ffff06097812 */ /* 0x000fe200078ec0ff */
[C---:B------:R-:W-:Y:S01]  /*8820*/  FMUL.FTZ R211, R166.reuse, UR36 ;  /* 0x00000024a6d37c20 */ /* 0x040fe20008410000 */
[----:B------:R-:W-:Y:S02]  /*8830*/  FSETP.NEU.FTZ.AND P0, PT, R166, -INF , PT ;  /* 0xff800000a600780b */ /* 0x000fe40003f1d000 */
[----:B------:R-:W-:Y:S02]  /*8840*/  FSEL R212, R212, RZ, P3 ;  /* 0x000000ffd4d47208 */ /* 0x000fe40001800000 */
[----:B------:R-:W-:Y:S02]  /*8850*/  LOP3.LUT R7, R6, 0xff, RZ, 0xc0, !PT ;  /* 0x000000ff06077812 */ /* 0x000fe400078ec0ff */
[----:B------:R-:W-:Y:S01]  /*8860*/  SHF.R.U32.HI R9, RZ, 0x8, R9 ;  /* 0x00000008ff097819 */ /* 0x000fe20000011609 */
[--C-:B------:R-:W-:Y:S01]  /*8870*/  FFMA.FTZ R191, R200, UR36, -R212.reuse ;  /* 0x00000024c8bf7c23 */ /* 0x100fe200080108d4 */
[----:B------:R-:W-:Y:S01]  /*8880*/  FSEL R211, R211, RZ, P0 ;  /* 0x000000ffd3d37208 */ /* 0x000fe20000000000 */
[--C-:B------:R-:W-:Y:S01]  /*8890*/  FFMA.FTZ R192, R193, UR36, -R212.reuse ;  /* 0x00000024c1c07c23 */ /* 0x100fe200080108d4 */
[----:B------:R-:W-:Y:S01]  /*88a0*/  PRMT R7, R7, 0x5410, R9 ;  /* 0x0000541007077816 */ /* 0x000fe20000000009 */
[----:B------:R-:W-:Y:S01]  /*88b0*/  FFMA.FTZ R188, R199, UR36, -R212 ;  /* 0x00000024c7bc7c23 */ /* 0x000fe200080108d4 */
[----:B------:R-:W-:Y:S01]  /*88c0*/  LEA R200, R187, UR6, 0x1 ;  /* 0x00000006bbc87c11 */ /* 0x000fe2000f8e08ff */
[--C-:B------:R-:W-:Y:S01]  /*88d0*/  FFMA.FTZ R198, R198, UR36, -R211.reuse ;  /* 0x00000024c6c67c23 */ /* 0x100fe200080108d3 */
[----:B------:R-:W-:Y:S01]  /*88e0*/  FSEL R9, R166, RZ, P0 ;  /* 0x000000ffa6097208 */ /* 0x000fe20000000000 */
[--C-:B------:R-:W-:Y:S01]  /*88f0*/  FFMA.FTZ R187, R197, UR36, -R211.reuse ;  /* 0x00000024c5bb7c23 */ /* 0x100fe200080108d3 */
[----:B------:R-:W-:Y:S01]  /*8900*/  PRMT R4, R10, 0x7771, RZ ;  /* 0x000077710a047816 */ /* 0x000fe200000000ff */
[----:B------:R-:W-:Y:S01]  /*8910*/  FFMA.FTZ R194, R194, UR36, -R211 ;  /* 0x00000024c2c27c23 */ /* 0x000fe200080108d3 */
[----:B------:R-:W-:Y:S01]  /*8920*/  IADD3 R16, PT, PT, R200, 0x10000, RZ ;  /* 0x00010000c8107810 */ /* 0x000fe20007ffe0ff */
[----:B------:R-:W-:Y:S01]  /*8930*/  FADD.FTZ R9, R3, -R9 ;  /* 0x8000000903097221 */ /* 0x000fe20000010000 */
[----:B------:R-:W-:Y:S01]  /*8940*/  PRMT R4, R8, 0x5410, R4 ;  /* 0x0000541008047816 */ /* 0x000fe20000000004 */
[----:B------:R1:W-:Y:S01]  /*8950*/  MUFU.EX2 R3, R198 ;  /* 0x000000c600037308 */ /* 0x0003e20000000800 */
[----:B------:R-:W2:Y:S01]  /*8960*/  LDC R8, c[0x0][0x4f8] ;  /* 0x00013e00ff087b82 */ /* 0x000ea20000000800 */
[----:B------:R-:W-:Y:S01]  /*8970*/  PRMT R10, R6, 0x7632, R10 ;  /* 0x00007632060a7816 */ /* 0x000fe2000000000a */
[----:B------:R-:W-:Y:S01]  /*8980*/  FFMA.FTZ R196, R196, UR36, -R212 ;  /* 0x00000024c4c47c23 */ /* 0x000fe200080108d4 */
[----:B------:R-:W-:Y:S01]  /*8990*/  SHF.R.U32.HI R6, RZ, 0x18, R6 ;  /* 0x00000018ff067819 */ /* 0x000fe20000011606 */
[----:B------:R-:W-:Y:S01]  /*89a0*/  MUFU.EX2 R187, R187 ;  /* 0x000000bb00bb7308 */ /* 0x000fe20000000800 */
[----:B------:R-:W-:Y:S01]  /*89b0*/  LOP3.LUT R10, R10, 0xff, RZ, 0xc0, !PT ;  /* 0x000000ff0a0a7812 */ /* 0x000fe200078ec0ff */
[----:B------:R-:W-:Y:S01]  /*89c0*/  LDSM.16.MT88.4 R12, [R200+0x10000] ;  /* 0x01000000c80c783b */ /* 0x000fe20000004200 */
[----:B------:R-:W-:Y:S01]  /*89d0*/  LOP3.LUT R5, R5, 0xff00ff, RZ, 0xc0, !PT ;  /* 0x00ff00ff05057812 */ /* 0x000fe200078ec0ff */
[----:B------:R-:W-:Y:S01]  /*89e0*/  MUFU.EX2 R193, R196 ;  /* 0x000000c400c17308 */ /* 0x000fe20000000800 */
[----:B------:R-:W-:Y:S01]  /*89f0*/  PRMT R6, R10, 0x5410, R6 ;  /* 0x000054100a067816 */ /* 0x000fe20000000006 */
[--C-:B------:R-:W-:Y:S01]  /*8a00*/  FFMA.FTZ R203, R171, UR36, -R212.reuse ;  /* 0x00000024abcb7c23 */ /* 0x100fe200080108d4 */
[----:B------:R-:W-:Y:S01]  /*8a10*/  FSEL R10, R186, RZ, P3 ;  /* 0x000000ffba0a7208 */ /* 0x000fe20001800000 */
[----:B------:R-:W3:Y:S01]  /*8a20*/  MUFU.EX2 R192, R192 ;  /* 0x000000c000c07308 */ /* 0x000ee20000000800 */
[----:B-1----:R-:W-:Y:S01]  /*8a30*/  IADD3 R198, PT, PT, R200, 0x10040, RZ ;  /* 0x00010040c8c67810 */ /* 0x002fe20007ffe0ff */
[----:B------:R-:W-:Y:S01]  /*8a40*/  FFMA.FTZ R205, R170, UR36, -R212 ;  /* 0x00000024aacd7c23 */ /* 0x000fe200080108d4 */
[----:B------:R-:W-:Y:S01]  /*8a50*/  @P1 IADD3 R198, PT, PT, R16, -0x40, RZ ;  /* 0xffffffc010c61810 */ /* 0x000fe20007ffe0ff */
[----:B------:R-:W-:Y:S01]  /*8a60*/  FADD.FTZ R10, R164, -R10 ;  /* 0x8000000aa40a7221 */ /* 0x000fe20000010000 */
[--C-:B------:R-:W-:Y:S01]  /*8a70*/  FFMA.FTZ R164, R195, UR36, -R211.reuse ;  /* 0x00000024c3a47c23 */ /* 0x100fe200080108d3 */
[----:B------:R-:W-:Y:S01]  /*8a80*/  FMUL.FTZ R195, R9, UR36 ;  /* 0x0000002409c37c20 */ /* 0x000fe20008410000 */
[----:B------:R-:W-:Y:S01]  /*8a90*/  MUFU.EX2 R191, R191 ;  /* 0x000000bf00bf7308 */ /* 0x000fe20000000800 */
[----:B------:R-:W1:Y:S01]  /*8aa0*/  LDSM.16.MT88.4 R28, [R198] ;  /* 0x00000000c61c783b */ /* 0x000e620000004200 */
[----:B------:R-:W-:Y:S01]  /*8ab0*/  FMUL.FTZ R10, R10, UR36 ;  /* 0x000000240a0a7c20 */ /* 0x000fe20008410000 */
[----:B------:R-:W-:Y:S01]  /*8ac0*/  SEL R197, R220, 0xffffffe0, !P2 ;  /* 0xffffffe0dcc57807 */ /* 0x000fe20005000000 */
[----:B------:R-:W-:Y:S01]  /*8ad0*/  MUFU.EX2 R188, R188 ;  /* 0x000000bc00bc7308 */ /* 0x000fe20000000800 */
[----:B--2---:R-:W-:Y:S01]  /*8ae0*/  LOP3.LUT R8, R8, 0xff, RZ, 0xc0, !PT ;  /* 0x000000ff08087812 */ /* 0x004fe200078ec0ff */
[----:B------:R-:W-:Y:S01]  /*8af0*/  FFMA.FTZ R204, R169, UR36, -R211 ;  /* 0x00000024a9cc7c23 */ /* 0x000fe200080108d3 */
[----:B---3--:R-:W-:Y:S01]  /*8b00*/  F2FP.F16.F32.PACK_AB R11, R192, R193 ;  /* 0x000000c1c00b723e */ /* 0x008fe200000000ff */
[----:B------:R-:W-:Y:S01]  /*8b10*/  MUFU.EX2 R194, R194 ;  /* 0x000000c200c27308 */ /* 0x000fe20000000800 */
[----:B------:R-:W-:Y:S01]  /*8b20*/  LEA R201, R8, R8, 0x10 ;  /* 0x0000000808c97211 */ /* 0x000fe200078e80ff */
[--C-:B------:R-:W-:Y:S01]  /*8b30*/  FFMA.FTZ R207, R175, UR36, -R212.reuse ;  /* 0x00000024afcf7c23 */ /* 0x100fe200080108d4 */
[C---:B------:R-:W-:Y:S01]  /*8b40*/  IADD3 R199, PT, PT, R197.reuse, R200, RZ ;  /* 0x000000c8c5c77210 */ /* 0x040fe20007ffe0ff */
[----:B------:R-:W2:Y:S01]  /*8b50*/  MUFU.EX2 R164, R164 ;  /* 0x000000a400a47308 */ /* 0x000ea20000000800 */
[----:B------:R-:W-:Y:S01]  /*8b60*/  IADD3 R197, PT, PT, R197, R198, RZ ;  /* 0x000000c6c5c57210 */ /* 0x000fe20007ffe0ff */
[--C-:B------:R-:W-:Y:S01]  /*8b70*/  FFMA.FTZ R206, R174, UR36, -R212.reuse ;  /* 0x00000024aece7c23 */ /* 0x100fe200080108d4 */
[--C-:B------:R-:W-:Y:S01]  /*8b80*/  HSET2.LE.AND R8, R7, R201.reuse, PT ;  /* 0x000000c907087233 */ /* 0x100fe20003803000 */
[----:B------:R3:W4:Y:S01]  /*8b90*/  MUFU.EX2 R196, R10 ;  /* 0x0000000a00c47308 */ /* 0x0007220000000800 */
[----:B------:R-:W-:Y:S01]  /*8ba0*/  F2FP.F16.F32.PACK_AB R7, R3, R187 ;  /* 0x000000bb0307723e */ /* 0x000fe200000000ff */
[----:B------:R-:W-:Y:S01]  /*8bb0*/  LDSM.16.MT88.4 R20, [R199+0x10000] ;  /* 0x01000000c714783b */ /* 0x000fe20000004200 */
[----:B------:R-:W-:Y:S01]  /*8bc0*/  LOP3.LUT R178, R202, UR13, R179, 0x96, !PT ;  /* 0x0000000dcab27c12 */ /* 0x000fe2000f8e96b3 */
[----:B------:R-:W5:Y:S01]  /*8bd0*/  MUFU.EX2 R195, R195 ;  /* 0x000000c300c37308 */ /* 0x000f620000000800 */
[--C-:B------:R-:W-:Y:S01]  /*8be0*/  FFMA.FTZ R202, R168, UR36, -R211.reuse ;  /* 0x00000024a8ca7c23 */ /* 0x100fe200080108d3 */
[--C-:B------:R-:W-:Y:S01]  /*8bf0*/  FFMA.FTZ R215, R172, UR36, -R211.reuse ;  /* 0x00000024acd77c23 */ /* 0x100fe200080108d3 */
[--C-:B------:R-:W-:Y:S01]  /*8c00*/  FFMA.FTZ R208, R173, UR36, -R211.reuse ;  /* 0x00000024add07c23 */ /* 0x100fe200080108d3 */
[----:B------:R-:W-:Y:S01]  /*8c10*/  IMAD.WIDE.U32 R178, R178, -0x2daee0ad, RZ ;  /* 0xd2511f53b2b27825 */ /* 0x000fe200078e00ff */
[----:B------:R-:W-:Y:S01]  /*8c20*/  MUFU.EX2 R203, R203 ;  /* 0x000000cb00cb7308 */ /* 0x000fe20000000800 */
[----:B--2---:R-:W-:Y:S01]  /*8c30*/  F2FP.F16.F32.PACK_AB R9, R164, R194 ;  /* 0x000000c2a409723e */ /* 0x004fe200000000ff */
[----:B------:R-:W-:Y:S01]  /*8c40*/  LDSM.16.MT88.4 R172, [R199+0x12800] ;  /* 0x01280000c7ac783b */ /* 0x000fe20000004200 */
[--C-:B------:R-:W-:Y:S01]  /*8c50*/  FFMA.FTZ R233, R233, UR36, -R212.reuse ;  /* 0x00000024e9e97c23 */ /* 0x100fe200080108d4 */
[----:B------:R-:W-:Y:S01]  /*8c60*/  MUFU.EX2 R205, R205 ;  /* 0x000000cd00cd7308 */ /* 0x000fe20000000800 */
[--C-:B---3--:R-:W-:Y:S01]  /*8c70*/  HSET2.LE.AND R10, R4, R201.reuse, PT ;  /* 0x000000c9040a7233 */ /* 0x108fe20003803000 */
[-C--:B----4-:R-:W-:Y:S01]  /*8c80*/  FMUL.FTZ R24, R144, R196.reuse ;  /* 0x000000c490187220 */ /* 0x090fe20000410000 */
[--C-:B------:R-:W-:Y:S01]  /*8c90*/  HSET2.LE.AND R4, R5, R201.reuse, PT ;  /* 0x000000c905047233 */ /* 0x100fe20003803000 */
[----:B------:R-:W-:Y:S01]  /*8ca0*/  FMUL.FTZ R25, R145, R196 ;  /* 0x000000c491197220 */ /* 0x000fe20000410000 */
[----:B------:R-:W-:Y:S01]  /*8cb0*/  HSET2.LE.AND R5, R6, R201, PT ;  /* 0x000000c906057233 */ /* 0x000fe20003803000 */
[----:B-----5:R-:W-:Y:S01]  /*8cc0*/  FMUL.FTZ R26, R146, R195 ;  /* 0x000000c3921a7220 */ /* 0x020fe20000410000 */
[----:B------:R-:W-:Y:S01]  /*8cd0*/  F2FP.F16.F32.PACK_AB R6, R188, R191 ;  /* 0x000000bfbc06723e */ /* 0x000fe200000000ff */
[-C--:B------:R-:W-:Y:S01]  /*8ce0*/  FMUL.FTZ R27, R147, R195.reuse ;  /* 0x000000c3931b7220 */ /* 0x080fe20000410000 */
[----:B------:R-:W-:Y:S01]  /*8cf0*/  LOP3.LUT R7, R7, R4, RZ, 0xc0, !PT ;  /* 0x0000000407077212 */ /* 0x000fe200078ec0ff */
[----:B------:R-:W-:Y:S01]  /*8d00*/  FMUL.FTZ R140, R140, R196 ;  /* 0x000000c48c8c7220 */ /* 0x000fe20000410000 */
[----:B------:R-:W-:Y:S01]  /*8d10*/  LOP3.LUT R6, R6, R10, RZ, 0xc0, !PT ;  /* 0x0000000a06067212 */ /* 0x000fe200078ec0ff */
[----:B------:R-:W-:Y:S01]  /*8d20*/  FMUL.FTZ R141, R141, R196 ;  /* 0x000000c48d8d7220 */ /* 0x000fe20000410000 */
[----:B------:R-:W-:Y:S01]  /*8d30*/  LOP3.LUT R4, R11, R8, RZ, 0xc0, !PT ;  /* 0x000000080b047212 */ /* 0x000fe200078ec0ff */
[----:B------:R-:W-:Y:S01]  /*8d40*/  FMUL.FTZ R142, R142, R195 ;  /* 0x000000c38e8e7220 */ /* 0x000fe20000410000 */
[----:B------:R-:W-:Y:S01]  /*8d50*/  LOP3.LUT R5, R9, R5, RZ, 0xc0, !PT ;  /* 0x0000000509057212 */ /* 0x000fe200078ec0ff */
        /* <DEDUP_REMOVED lines=19> */
[----:B------:R-:W2:Y:S01]  /*8e90*/  LDSM.16.MT88.4 R144, [R198+0x2000] ;  /* 0x00200000c690783b */ /* 0x000ea20000004200 */
[-C--:B------:R-:W-:Y:S01]  /*8ea0*/  FMUL.FTZ R55, R55, R195.reuse ;  /* 0x000000c337377220 */ /* 0x080fe20000410000 */
[-C--:B------:R-:W-:Y:S01]  /*8eb0*/  FMUL.FTZ R56, R56, R196.reuse ;  /* 0x000000c438387220 */ /* 0x080fe20000410000 */
[-C--:B------:R-:W-:Y:S01]  /*8ec0*/  FMUL.FTZ R57, R57, R196.reuse ;  /* 0x000000c439397220 */ /* 0x080fe20000410000 */
        /* <DEDUP_REMOVED lines=45> */
[----:B------:R-:W-:Y:S01]  /*91a0*/  LDSM.16.MT88.4 R152, [R197] ;  /* 0x00000000c598783b */ /* 0x000fe20000004200 */
        /* <DEDUP_REMOVED lines=60> */
[----:B------:R-:W2:Y:S01]  /*9570*/  LDSM.16.MT88.4 R144, [R200+0x16000] ;  /* 0x01600000c890783b */ /* 0x000ea20000004200 */
[----:B------:R-:W-:Y:S01]  /*9580*/  MUFU.EX2 R202, R202 ;  /* 0x000000ca00ca7308 */ /* 0x000fe20000000800 */
[-C--:B------:R-:W-:Y:S01]  /*9590*/  FMUL.FTZ R127, R127, R195.reuse ;  /* 0x000000c37f7f7220 */ /* 0x080fe20000410000 */
[-C--:B------:R-:W-:Y:S01]  /*95a0*/  FMUL.FTZ R36, R36, R196.reuse ;  /* 0x000000c424247220 */ /* 0x080fe20000410000 */
[-C--:B------:R-:W-:Y:S01]  /*95b0*/  FMUL.FTZ R37, R37, R196.reuse ;  /* 0x000000c425257220 */ /* 0x080fe20000410000 */
[----:B------:R-:W4:Y:S01]  /*95c0*/  MUFU.EX2 R207, R207 ;  /* 0x000000cf00cf7308 */ /* 0x000f220000000800 */
        /* <DEDUP_REMOVED lines=16> */
[----:B------:R-:W-:Y:S01]  /*96d0*/  LDSM.16.MT88.4 R168, [R200+0x12800] ;  /* 0x01280000c8a8783b */ /* 0x000fe20000004200 */
[C---:B------:R-:W-:Y:S01]  /*96e0*/  HMMA.16816.F32 R32, R4.reuse, R152, R32 ;  /* 0x000000980420723c */ /* 0x040fe20000001820 */
[--C-:B------:R-:W-:Y:S01]  /*96f0*/  FFMA.FTZ R229, R229, UR36, -R211.reuse ;  /* 0x00000024e5e57c23 */ /* 0x100fe200080108d3 */
[--C-:B------:R-:W-:Y:S01]  /*9700*/  FFMA.FTZ R241, R210, UR36, -R211.reuse ;  /* 0x00000024d2f17c23 */ /* 0x100fe200080108d3 */
[----:B------:R-:W-:Y:S01]  /*9710*/  LDSM.16.MT88.4 R160, [R197+0x2800] ;  /* 0x00280000c5a0783b */ /* 0x000fe20000004200 */
[--C-:B------:R-:W-:Y:S01]  /*9720*/  FFMA.FTZ R240, R209, UR36, -R211.reuse ;  /* 0x00000024d1f07c23 */ /* 0x100fe200080108d3 */
[----:B------:R-:W-:Y:S01]  /*9730*/  FFMA.FTZ R181, R181, UR36, -R212 ;  /* 0x00000024b5b57c23 */ /* 0x000fe200080108d4 */
[--C-:B------:R-:W-:Y:S01]  /*9740*/  FFMA.FTZ R210, R182, UR36, -R211.reuse ;  /* 0x00000024b6d27c23 */ /* 0x100fe200080108d3 */
[----:B------:R-:W-:Y:S01]  /*9750*/  FFMA.FTZ R183, R183, UR36, -R211 ;  /* 0x00000024b7b77c23 */ /* 0x000fe200080108d3 */
[C---:B-1----:R-:W-:Y:S01]  /*9760*/  HMMA.16816.F32 R92, R4.reuse, R140, R92 ;  /* 0x0000008c045c723c */ /* 0x042fe2000000185c */
[----:B------:R-:W-:Y:S01]  /*9770*/  MUFU.EX2 R241, R241 ;  /* 0x000000f100f17308 */ /* 0x000fe20000000800 */
[----:B------:R-:W-:Y:S01]  /*9780*/  FFMA.FTZ R193, R237, R196, R193 ;  /* 0x000000c4edc17223 */ /* 0x000fe200000100c1 */
[----:B------:R-:W-:Y:S01]  /*9790*/  FFMA.FTZ R194, R236, R195, R194 ;  /* 0x000000c3ecc27223 */ /* 0x000fe200000100c2 */
[----:B------:R-:W-:Y:S01]  /*97a0*/  PLOP3.LUT P0, PT, PT, PT, UP2, 0x80, 0x8 ;  /* 0x000000000008781c */ /* 0x000fe20003f0f028 */
[----:B------:R-:W-:Y:S01]  /*97b0*/  MUFU.EX2 R240, R240 ;  /* 0x000000f000f07308 */ /* 0x000fe20000000800 */
[----:B------:R-:W-:Y:S01]  /*97c0*/  FADD.FTZ R192, R192, R193 ;  /* 0x000000c1c0c07221 */ /* 0x000fe20000010000 */
[----:B------:R-:W-:Y:S01]  /*97d0*/  FADD.FTZ R194, R164, R194 ;  /* 0x000000c2a4c27221 */ /* 0x000fe20000010000 */
[C---:B------:R-:W-:Y:S01]  /*97e0*/  HMMA.16816.F32 R96, R4.reuse, R142, R96 ;  /* 0x0000008e0460723c */ /* 0x040fe20000001860 */
[----:B------:R-:W1:Y:S01]  /*97f0*/  LDSM.16.MT88.4 R140, [R198+0x6000] ;  /* 0x00600000c68c783b */ /* 0x000e620000004200 */
[----:B------:R-:W-:Y:S01]  /*9800*/  MUFU.EX2 R209, R181 ;  /* 0x000000b500d17308 */ /* 0x000fe20000000800 */
[----:B------:R-:W-:Y:S01]  /*9810*/  FADD.FTZ R192, R191, R192 ;  /* 0x000000c0bfc07221 */ /* 0x000fe20000010000 */
[----:B------:R-:W-:Y:S01]  /*9820*/  FADD.FTZ R187, R187, R194 ;  /* 0x000000c2bbbb7221 */ /* 0x000fe20000010000 */
[----:B------:R-:W-:Y:S01]  /*9830*/  MOV R164, R186 ;  /* 0x000000ba00a47202 */ /* 0x000fe20000000f00 */
[----:B------:R-:W-:Y:S01]  /*9840*/  MUFU.EX2 R210, R210 ;  /* 0x000000d200d27308 */ /* 0x000fe20000000800 */
[----:B------:R-:W-:Y:S01]  /*9850*/  FADD.FTZ R188, R188, R192 ;  /* 0x000000c0bcbc7221 */ /* 0x000fe20000010000 */
[----:B------:R-:W-:Y:S01]  /*9860*/  HMMA.16816.F32 R132, R4, R154, R132 ;  /* 0x0000009a0484723c */ /* 0x000fe20000001884 */
[----:B------:R-:W3:Y:S01]  /*9870*/  LDSM.16.MT88.4 R152, [R197+0x6000] ;  /* 0x00600000c598783b */ /* 0x000ee20000004200 */
[----:B------:R-:W-:Y:S01]  /*9880*/  FADD.FTZ R187, R3, R187 ;  /* 0x000000bb03bb7221 */ /* 0x000fe20000010000 */
[----:B----4-:R-:W-:Y:S01]  /*9890*/  FADD.FTZ R188, R207, R188 ;  /* 0x000000bccfbc7221 */ /* 0x010fe20000010000 */
[----:B------:R-:W-:-:S02]  /*98a0*/  MOV R3, R166 ;  /* 0x000000a600037202 */ /* 0x000fc40000000f00 */
[----:B------:R-:W-:Y:S02]  /*98b0*/  @P0 MOV R3, R166 ;  /* 0x000000a600030202 */ /* 0x000fe40000000f00 */
[----:B--2---:R-:W-:Y:S01]  /*98c0*/  HMMA.16816.F32 R100, R4, R144, R100 ;  /* 0x000000900464723c */ /* 0x004fe20000001864 */
[----:B------:R-:W-:Y:S02]  /*98d0*/  MOV R144, R178 ;  /* 0x000000b200907202 */ /* 0x000fe40000000f00 */
[----:B------:R-:W-:Y:S02]  /*98e0*/  @P0 MOV R164, R186 ;  /* 0x000000ba00a40202 */ /* 0x000fe40000000f00 */
[----:B------:R-:W-:-:S03]  /*98f0*/  LOP3.LUT R144, R144, 0xff, RZ, 0xc0, !PT ;  /* 0x000000ff90907812 */ /* 0x000fc600078ec0ff */
[----:B-----5:R-:W-:Y:S01]  /*9900*/  HMMA.16816.F32 R108, R4, R136, R108 ;  /* 0x00000088046c723c */ /* 0x020fe2000000186c */
[----:B------:R-:W-:Y:S02]  /*9910*/  PRMT R137, R178, 0x7773, RZ ;  /* 0x00007773b2897816 */ /* 0x000fe400000000ff */
[----:B------:R-:W-:-:S05]  /*9920*/  LOP3.LUT R136, R176, UR31, R179, 0x96, !PT ;  /* 0x0000001fb0887c12 */ /* 0x000fca000f8e96b3 */
[C---:B------:R-:W-:Y:S01]  /*9930*/  HMMA.16816.F32 R112, R4.reuse, R138, R112 ;  /* 0x0000008a0470723c */ /* 0x040fe20000001870 */
[C---:B------:R-:W-:Y:S02]  /*9940*/  PRMT R138, R178.reuse, 0x7772, RZ ;  /* 0x00007772b28a7816 */ /* 0x040fe400000000ff */
[----:B------:R-:W-:Y:S02]  /*9950*/  PRMT R139, R178, 0x7771, RZ ;  /* 0x00007771b28b7816 */ /* 0x000fe400000000ff */
[----:B------:R-:W-:Y:S01]  /*9960*/  PRMT R138, R138, 0x5410, R137 ;  /* 0x000054108a8a7816 */ /* 0x000fe20000000089 */
[----:B------:R-:W-:Y:S01]  /*9970*/  LDSM.16.MT88.4 R176, [R197+0x800] ;  /* 0x00080000c5b0783b */ /* 0x000fe20000004200 */
[----:B------:R-:W-:Y:S01]  /*9980*/  LOP3.LUT R137, R136, 0xffff, RZ, 0xc0, !PT ;  /* 0x0000ffff88897812 */ /* 0x000fe200078ec0ff */
[----:B------:R-:W-:Y:S01]  /*9990*/  HMMA.16816.F32 R104, R4, R146, R104 ;  /* 0x000000920468723c */ /* 0x000fe20000001868 */
[----:B------:R-:W-:Y:S02]  /*99a0*/  PRMT R139, R144, 0x5410, R139 ;  /* 0x00005410908b7816 */ /* 0x000fe4000000008b */
[----:B------:R-:W-:Y:S01]  /*99b0*/  SHF.R.U32.HI R137, RZ, 0x8, R137 ;  /* 0x00000008ff897819 */ /* 0x000fe20000011689 */
[----:B------:R-:W-:Y:S02]  /*99c0*/  LDSM.16.MT88.4 R144, [R199+0x10800] ;  /* 0x01080000c790783b */ /* 0x000fe40000004200 */
[----:B------:R-:W-:-:S02]  /*99d0*/  HSET2.LE.AND R139, R139, R201, PT ;  /* 0x000000c98b8b7233 */ /* 0x000fc40003803000 */
[C---:B-1----:R-:W-:Y:S01]  /*99e0*/  HMMA.16816.F32 R116, R4.reuse, R140, R116 ;  /* 0x0000008c0474723c */ /* 0x042fe20000001874 */
[C---:B------:R-:W-:Y:S02]  /*99f0*/  PRMT R140, R136.reuse, 0x7632, R140 ;  /* 0x00007632888c7816 */ /* 0x040fe4000000008c */
[----:B------:R-:W-:Y:S02]  /*9a00*/  LOP3.LUT R141, R136, 0xff, RZ, 0xc0, !PT ;  /* 0x000000ff888d7812 */ /* 0x000fe400078ec0ff */
[----:B------:R-:W-:Y:S02]  /*9a10*/  LOP3.LUT R140, R140, 0xff, RZ, 0xc0, !PT ;  /* 0x000000ff8c8c7812 */ /* 0x000fe400078ec0ff */
[----:B------:R-:W-:Y:S01]  /*9a20*/  SHF.R.U32.HI R136, RZ, 0x18, R136 ;  /* 0x00000018ff887819 */ /* 0x000fe20000011688 */
[----:B------:R-:W-:Y:S01]  /*9a30*/  HMMA.16816.F32 R120, R4, R142, R120 ;  /* 0x0000008e0478723c */ /* 0x000fe20000001878 */
[----:B------:R-:W-:Y:S02]  /*9a40*/  PRMT R137, R141, 0x5410, R137 ;  /* 0x000054108d897816 */ /* 0x000fe40000000089 */
[----:B------:R-:W-:-:S02]  /*9a50*/  PRMT R136, R140, 0x5410, R136 ;  /* 0x000054108c887816 */ /* 0x000fc40000000088 */
[----:B------:R-:W-:Y:S03]  /*9a60*/  LDSM.16.MT88.4 R140, [R198+0x800] ;  /* 0x00080000c68c783b */ /* 0x000fe60000004200 */
[C---:B------:R-:W-:Y:S08]  /*9a70*/  HMMA.16816.F32 R16, R4.reuse, R20, R16 ;  /* 0x000000140410723c */ /* 0x040ff00000001810 */
[C---:B------:R-:W-:Y:S01]  /*9a80*/  HMMA.16816.F32 R20, R4.reuse, R22, R148 ;  /* 0x000000160414723c */ /* 0x040fe20000001894 */
[----:B------:R-:W1:Y:S07]  /*9a90*/  LDSM.16.MT88.4 R148, [R200+0x12000] ;  /* 0x01200000c894783b */ /* 0x000e6e0000004200 */
[C---:B------:R-:W-:Y:S08]  /*9aa0*/  HMMA.16816.F32 R8, R4.reuse, R12, R8 ;  /* 0x0000000c0408723c */ /* 0x040ff00000001808 */
[----:B------:R-:W-:Y:S01]  /*9ab0*/  HMMA.16816.F32 R12, R4, R14, R156 ;  /* 0x0000000e040c723c */ /* 0x000fe2000000189c */
[----:B------:R-:W-:-:S02]  /*9ac0*/  F2FP.F16.F32.PACK_AB R157, R205, R203 ;  /* 0x000000cbcd9d723e */ /* 0x000fc400000000ff */
[----:B------:R-:W-:Y:S02]  /*9ad0*/  LOP3.LUT R156, R138, 0xff00ff, RZ, 0xc0, !PT ;  /* 0x00ff00ff8a9c7812 */ /* 0x000fe400078ec0ff */
[----:B------:R-:W-:-:S03]  /*9ae0*/  LOP3.LUT R138, R157, R139, RZ, 0xc0, !PT ;  /* 0x0000008b9d8a7212 */ /* 0x000fc600078ec0ff */
[C---:B---3--:R-:W-:Y:S01]  /*9af0*/  HMMA.16816.F32 R124, R4.reuse, R152, R124 ;  /* 0x00000098047c723c */ /* 0x048fe2000000187c */
[--C-:B------:R-:W-:Y:S02]  /*9b00*/  HSET2.LE.AND R139, R156, R201.reuse, PT ;  /* 0x000000c99c8b7233 */ /* 0x100fe40003803000 */
[----:B------:R-:W-:Y:S02]  /*9b10*/  F2FP.F16.F32.PACK_AB R152, R202, R204 ;  /* 0x000000ccca98723e */ /* 0x000fe400000000ff */
[--C-:B------:R-:W-:Y:S02]  /*9b20*/  HSET2.LE.AND R153, R137, R201.reuse, PT ;  /* 0x000000c989997233 */ /* 0x100fe40003803000 */
[----:B------:R-:W-:Y:S02]  /*9b30*/  LOP3.LUT R139, R152, R139, RZ, 0xc0, !PT ;  /* 0x0000008b988b7212 */ /* 0x000fe400078ec0ff */
[----:B------:R-:W-:Y:S02]  /*9b40*/  HSET2.LE.AND R137, R136, R201, PT ;  /* 0x000000c988897233 */ /* 0x000fe40003803000 */
[C---:B------:R-:W-:Y:S01]  /*9b50*/  F2FP.F16.F32.PACK_AB R156, R206.reuse, R207 ;  /* 0x000000cfce9c723e */ /* 0x040fe200000000ff */
[----:B------:R-:W-:Y:S01]  /*9b60*/  FADD.FTZ R206, R206, R188 ;  /* 0x000000bccece7221 */ /* 0x000fe20000010000 */
[----:B------:R-:W-:Y:S01]  /*9b70*/  F2FP.F16.F32.PACK_AB R152, R208, R215 ;  /* 0x000000d7d098723e */ /* 0x000fe200000000ff */
[----:B------:R-:W-:Y:S01]  /*9b80*/  FADD.FTZ R215, R215, R187 ;  /* 0x000000bbd7d77221 */ /* 0x000fe20000010000 */
[----:B------:R-:W-:Y:S01]  /*9b90*/  LOP3.LUT R136, R156, R153, RZ, 0xc0, !PT ;  /* 0x000000999c887212 */ /* 0x000fe200078ec0ff */
[----:B------:R-:W-:Y:S01]  /*9ba0*/  FADD.FTZ R206, R203, R206 ;  /* 0x000000cecbce7221 */ /* 0x000fe20000010000 */
[----:B------:R-:W-:Y:S01]  /*9bb0*/  LOP3.LUT R137, R152, R137, RZ, 0xc0, !PT ;  /* 0x0000008998897212 */ /* 0x000fe200078ec0ff */
[----:B-1----:R-:W-:Y:S01]  /*9bc0*/  HMMA.16816.F32 R36, R4, R148, R36 ;  /* 0x000000940424723c */ /* 0x002fe20000001824 */
[----:B------:R-:W-:Y:S01]  /*9bd0*/  LDSM.16.MT88.4 R156, [R200+0x14800] ;  /* 0x01480000c89c783b */ /* 0x000fe20000004200 */
[----:B------:R-:W-:Y:S01]  /*9be0*/  FADD.FTZ R215, R208, R215 ;  /* 0x000000d7d0d77221 */ /* 0x000fe20000010000 */
[----:B------:R-:W-:-:S03]  /*9bf0*/  FADD.FTZ R205, R205, R206 ;  /* 0x000000cecdcd7221 */ /* 0x000fc60000010000 */
[----:B------:R-:W-:Y:S02]  /*9c00*/  FADD.FTZ R204, R204, R215 ;  /* 0x000000d7cccc7221 */ /* 0x000fe40000010000 */
[----:B------:R-:W-:Y:S02]  /*9c10*/  HMMA.16816.F32 R16, R136, R144, R16 ;  /* 0x000000908810723c */ /* 0x000fe40000001810 */
[----:B------:R-:W-:-:S06]  /*9c20*/  FADD.FTZ R204, R202, R204 ;  /* 0x000000cccacc7221 */ /* 0x000fcc0000010000 */
[C---:B------:R-:W-:Y:S01]  /*9c30*/  HMMA.16816.F32 R20, R136.reuse, R146, R20 ;  /* 0x000000928814723c */ /* 0x040fe20000001814 */
[----:B------:R-:W1:Y:S07]  /*9c40*/  LDSM.16.MT88.4 R144, [R198+0x4800] ;  /* 0x00480000c690783b */ /* 0x000e6e0000004200 */
[C---:B------:R-:W-:Y:S08]  /*9c50*/  HMMA.16816.F32 R24, R136.reuse, R140, R24 ;  /* 0x0000008c8818723c */ /* 0x040ff00000001818 */
[----:B------:R-:W-:Y:S01]  /*9c60*/  HMMA.16816.F32 R28, R136, R142, R28 ;  /* 0x0000008e881c723c */ /* 0x000fe2000000181c */
[----:B------:R-:W2:Y:S07]  /*9c70*/  LDSM.16.MT88.4 R140, [R197+0x4800] ;  /* 0x00480000c58c783b */ /* 0x000eae0000004200 */
[C---:B------:R-:W-:Y:S01]  /*9c80*/  HMMA.16816.F32 R40, R4.reuse, R150, R40 ;  /* 0x000000960428723c */ /* 0x040fe20000001828 */
[----:B------:R-:W-:Y:S07]  /*9c90*/  LDSM.16.MT88.4 R148, [R200+0x10800] ;  /* 0x01080000c894783b */ /* 0x000fee0000004200 */
[----:B------:R-:W-:Y:S01]  /*9ca0*/  HMMA.16816.F32 R4, R4, R154, R128 ;  /* 0x0000009a0404723c */ /* 0x000fe20000001880 */
[----:B------:R-:W3:Y:S04]  /*9cb0*/  LDSM.16.MT88.4 R128, [R200+0x16800] ;  /* 0x01680000c880783b */ /* 0x000ee80000004200 */
[----:B------:R-:W4:Y:S03]  /*9cc0*/  LDSM.16.MT88.4 R152, [R198+0x2800] ;  /* 0x00280000c698783b */ /* 0x000f260000004200 */
[C---:B------:R-:W-:Y:S08]  /*9cd0*/  HMMA.16816.F32 R48, R136.reuse, R174, R48 ;  /* 0x000000ae8830723c */ /* 0x040ff00000001830 */
[----:B-1----:R-:W-:Y:S01]  /*9ce0*/  HMMA.16816.F32 R84, R136, R144, R84 ;  /* 0x000000908854723c */ /* 0x002fe20000001854 */
[----:B------:R-:W-:-:S04]  /*9cf0*/  MOV R144, UR28 ;  /* 0x0000001c00907c02 */ /* 0x000fc80008000f00 */
[----:B------:R-:W-:-:S03]  /*9d00*/  LOP3.LUT R144, R144, UR21, R235, 0x96, !PT ;  /* 0x0000001590907c12 */ /* 0x000fc6000f8e96eb */
[----:B------:R-:W-:Y:S02]  /*9d10*/  HMMA.16816.F32 R88, R136, R146, R88 ;  /* 0x000000928858723c */ /* 0x000fe40000001858 */
[----:B------:R-:W-:-:S05]  /*9d20*/  IMAD.WIDE.U32 R144, R144, -0x326172a9, RZ ;  /* 0xcd9e8d5790907825 */ /* 0x000fca00078e00ff */
[----:B------:R-:W-:Y:S01]  /*9d30*/  LOP3.LUT R145, R238, UR30, R145, 0x96, !PT ;  /* 0x0000001eee917c12 */ /* 0x000fe2000f8e9691 */
[----:B--2---:R-:W-:Y:S01]  /*9d40*/  HMMA.16816.F32 R92, R136, R140, R92 ;  /* 0x0000008c885c723c */ /* 0x004fe2000000185c */
[----:B------:R-:W-:-:S03]  /*9d50*/  LOP3.LUT R144, R144, UR29, R227, 0x96, !PT ;  /* 0x0000001d90907c12 */ /* 0x000fc6000f8e96e3 */
[----:B------:R-:W-:-:S04]  /*9d60*/  IMAD.WIDE.U32 R174, R145, -0x2daee0ad, RZ ;  /* 0xd2511f5391ae7825 */ /* 0x000fc800078e00ff */
[----:B------:R-:W-:Y:S01]  /*9d70*/  HMMA.16816.F32 R96, R136, R142, R96 ;  /* 0x0000008e8860723c */ /* 0x000fe20000001860 */
[----:B------:R-:W1:Y:S01]  /*9d80*/  LDSM.16.MT88.4 R140, [R198+0x6800] ;  /* 0x00680000c68c783b */ /* 0x000e620000004200 */
[----:B------:R-:W-:Y:S01]  /*9d90*/  IMAD.WIDE.U32 R144, R144, -0x2daee0ad, RZ ;  /* 0xd2511f5390907825 */ /* 0x000fe200078e00ff */
[----:B------:R-:W-:-:S04]  /*9da0*/  LOP3.LUT R146, R230, UR35, R175, 0x96, !PT ;  /* 0x00000023e6927c12 */ /* 0x000fc8000f8e96af */
[----:B------:R-:W-:Y:S01]  /*9db0*/  LOP3.LUT R174, R174, UR34, R145, 0x96, !PT ;  /* 0x00000022aeae7c12 */ /* 0x000fe2000f8e9691 */
[----:B---3--:R-:W-:Y:S01]  /*9dc0*/  HMMA.16816.F32 R100, R136, R128, R100 ;  /* 0x000000808864723c */ /* 0x008fe20000001864 */
[----:B------:R-:W-:-:S04]  /*9dd0*/  IMAD.WIDE.U32 R146, R146, -0x326172a9, RZ ;  /* 0xcd9e8d5792927825 */ /* 0x000fc800078e00ff */
[----:B------:R-:W-:Y:S01]  /*9de0*/  IMAD.WIDE.U32 R174, R174, -0x326172a9, RZ ;  /* 0xcd9e8d57aeae7825 */ /* 0x000fe200078e00ff */
[----:B------:R-:W-:Y:S02]  /*9df0*/  LOP3.LUT R145, R226, UR27, R147, 0x96, !PT ;  /* 0x0000001be2917c12 */ /* 0x000fe4000f8e9693 */
        /* <DEDUP_REMOVED lines=8> */
[----:B------:R-:W-:Y:S01]  /*9e80*/  HMMA.16816.F32 R44, R136, R172, R44 ;  /* 0x000000ac882c723c */ /* 0x000fe2000000182c */
[----:B------:R-:W-:-:S05]  /*9e90*/  LOP3.LUT R172, R146, UR25, R175, 0x96, !PT ;  /* 0x0000001992ac7c12 */ /* 0x000fca000f8e96af */
[----:B------:R-:W-:Y:S02]  /*9ea0*/  IMAD.WIDE.U32 R172, R172, -0x2daee0ad, RZ ;  /* 0xd2511f53acac7825 */ /* 0x000fe400078e00ff */
[----:B------:R-:W-:Y:S02]  /*9eb0*/  HMMA.16816.F32 R32, R136, R176, R32 ;  /* 0x000000b08820723c */ /* 0x000fe40000001820 */
[----:B------:R-:W-:-:S06]  /*9ec0*/  IMAD.WIDE.U32 R176, R145, -0x2daee0ad, RZ ;  /* 0xd2511f5391b07825 */ /* 0x000fcc00078e00ff */
[C---:B-1----:R-:W-:Y:S01]  /*9ed0*/  HMMA.16816.F32 R120, R136.reuse, R142, R120 ;  /* 0x0000008e8878723c */ /* 0x042fe20000001878 */
[----:B------:R-:W-:Y:S02]  /*9ee0*/  LOP3.LUT R142, R176, UR32, R173, 0x96, !PT ;  /* 0x00000020b08e7c12 */ /* 0x000fe4000f8e96ad */
[----:B------:R-:W-:Y:S02]  /*9ef0*/  LOP3.LUT R176, R144, UR33, R177, 0x96, !PT ;  /* 0x0000002190b07c12 */ /* 0x000fe4000f8e96b1 */
[----:B------:R-:W-:Y:S01]  /*9f00*/  LDSM.16.MT88.4 R144, [R200+0x13000] ;  /* 0x01300000c890783b */ /* 0x000fe20000004200 */
[----:B------:R-:W-:Y:S02]  /*9f10*/  IMAD.WIDE.U32 R142, R142, -0x326172a9, RZ ;  /* 0xcd9e8d578e8e7825 */ /* 0x000fe400078e00ff */
[----:B------:R-:W-:Y:S02]  /*9f20*/  HMMA.16816.F32 R116, R136, R140, R116 ;  /* 0x0000008c8874723c */ /* 0x000fe40000001874 */
[----:B------:R-:W-:Y:S01]  /*9f30*/  FFMA.FTZ R141, R228, UR36, -R212 ;  /* 0x00000024e48d7c23 */ /* 0x000fe200080108d4 */
[----:B------:R-:W-:Y:S01]  /*9f40*/  IMAD.WIDE.U32 R176, R176, -0x326172a9, RZ ;  /* 0xcd9e8d57b0b07825 */ /* 0x000fe200078e00ff */
[----:B------:R-:W-:-:S03]  /*9f50*/  PRMT R140, R142, 0x7773, RZ ;  /* 0x000077738e8c7816 */ /* 0x000fc600000000ff */
[----:B------:R-:W-:Y:S02]  /*9f60*/  FFMA.FTZ R228, R219, UR36, -R212 ;  /* 0x00000024dbe47c23 */ /* 0x000fe400080108d4 */
[----:B------:R1:W5:Y:S01]  /*9f70*/  MUFU.EX2 R219, R141 ;  /* 0x0000008d00db7308 */ /* 0x0003620000000800 */
[C---:B--2---:R-:W-:Y:S01]  /*9f80*/  HMMA.16816.F32 R124, R136.reuse, R128, R124 ;  /* 0x00000080887c723c */ /* 0x044fe2000000187c */
[----:B------:R-:W-:Y:S02]  /*9f90*/  MOV R129, R142 ;  /* 0x0000008e00817202 */ /* 0x000fe40000000f00 */
[----:B------:R-:W2:Y:S01]  /*9fa0*/  MUFU.EX2 R228, R228 ;  /* 0x000000e400e47308 */ /* 0x000ea20000000800 */
[C---:B------:R-:W-:Y:S02]  /*9fb0*/  PRMT R128, R142.reuse, 0x7771, RZ ;  /* 0x000077718e807816 */ /* 0x040fe400000000ff */
[----:B------:R-:W-:Y:S02]  /*9fc0*/  PRMT R142, R142, 0x7772, RZ ;  /* 0x000077728e8e7816 */ /* 0x000fe400000000ff */
[----:B------:R-:W-:Y:S01]  /*9fd0*/  LOP3.LUT R129, R129, 0xff, RZ, 0xc0, !PT ;  /* 0x000000ff81817812 */ /* 0x000fe200078ec0ff */
[C---:B------:R-:W-:Y:S01]  /*9fe0*/  HMMA.16816.F32 R4, R136.reuse, R130, R4 ;  /* 0x000000828804723c */ /* 0x040fe20000001804 */
[----:B------:R-:W-:Y:S01]  /*9ff0*/  PRMT R140, R142, 0x5410, R140 ;  /* 0x000054108e8c7816 */ /* 0x000fe2000000008c */
[----:B------:R-:W-:Y:S01]  /*a000*/  FFMA.FTZ R130, R232, UR36, -R212 ;  /* 0x00000024e8827c23 */ /* 0x000fe200080108d4 */
[----:B------:R-:W-:Y:S01]  /*a010*/  PRMT R128, R129, 0x5410, R128 ;  /* 0x0000541081807816 */ /* 0x000fe20000000080 */
[----:B------:R3:W2:Y:S01]  /*a020*/  MUFU.EX2 R232, R233 ;  /* 0x000000e900e87308 */ /* 0x0006a20000000800 */
[----:B-1----:R-:W-:Y:S01]  /*a030*/  LOP3.LUT R141, R176, UR12, R143, 0x96, !PT ;  /* 0x0000000cb08d7c12 */ /* 0x002fe2000f8e968f */
[----:B-----5:R-:W-:Y:S01]  /*a040*/  FADD.FTZ R205, R219, R205 ;  /* 0x000000cddbcd7221 */ /* 0x020fe20000010000 */
[----:B------:R-:W-:Y:S01]  /*a050*/  LOP3.LUT R131, R140, 0xff00ff, RZ, 0xc0, !PT ;  /* 0x00ff00ff8c837812 */ /* 0x000fe200078ec0ff */
[----:B------:R-:W-:Y:S01]  /*a060*/  HMMA.16816.F32 R132, R136, R178, R132 ;  /* 0x000000b28884723c */ /* 0x000fe20000001884 */
[----:B------:R-:W-:-:S02]  /*a070*/  LOP3.LUT R129, R141, 0xff, RZ, 0xc0, !PT ;  /* 0x000000ff8d817812 */ /* 0x000fc400078ec0ff */
[--C-:B------:R-:W-:Y:S02]  /*a080*/  HSET2.LE.AND R128, R128, R201.reuse, PT ;  /* 0x000000c980807233 */ /* 0x100fe40003803000 */
[----:B------:R-:W-:-:S03]  /*a090*/  HSET2.LE.AND R131, R131, R201, PT ;  /* 0x000000c983837233 */ /* 0x000fc60003803000 */
[C---:B------:R-:W-:Y:S01]  /*a0a0*/  HMMA.16816.F32 R36, R136.reuse, R168, R36 ;  /* 0x000000a88824723c */ /* 0x040fe20000001824 */
[----:B---3--:R-:W-:Y:S02]  /*a0b0*/  FFMA.FTZ R233, R217, UR36, -R211 ;  /* 0x00000024d9e97c23 */ /* 0x008fe400080108d3 */
[----:B------:R1:W3:Y:S05]  /*a0c0*/  MUFU.EX2 R217, R130 ;  /* 0x0000008200d97308 */ /* 0x0002ea0000000800 */
[C---:B------:R-:W-:Y:S01]  /*a0d0*/  HMMA.16816.F32 R40, R136.reuse, R170, R40 ;  /* 0x000000aa8828723c */ /* 0x040fe20000001828 */
[----:B------:R-:W-:Y:S01]  /*a0e0*/  MUFU.EX2 R233, R233 ;  /* 0x000000e900e97308 */ /* 0x000fe20000000800 */
[----:B------:R-:W-:Y:S06]  /*a0f0*/  LDSM.16.MT88.4 R168, [R200+0x11000] ;  /* 0x01100000c8a8783b */ /* 0x000fec0000004200 */
[----:B------:R-:W-:Y:S01]  /*a100*/  HMMA.16816.F32 R60, R136, R160, R60 ;  /* 0x000000a0883c723c */ /* 0x000fe2000000183c */
[----:B-1----:R-:W-:-:S07]  /*a110*/  SHF.R.U32.HI R130, RZ, 0x18, R141 ;  /* 0x00000018ff827819 */ /* 0x002fce000001168d */
        /* <DEDUP_REMOVED lines=8> */
[----:B------:R-:W-:Y:S01]  /*a1a0*/  HMMA.16816.F32 R112, R136, R154, R112 ;  /* 0x0000009a8870723c */ /* 0x000fe20000001870 */
[C---:B------:R-:W-:Y:S01]  /*a1b0*/  LOP3.LUT R137, R141.reuse, 0xffff, RZ, 0xc0, !PT ;  /* 0x0000ffff8d897812 */ /* 0x040fe200078ec0ff */
[----:B------:R-:W-:Y:S01]  /*a1c0*/  FFMA.FTZ R138, R218, UR36, -R211 ;  /* 0x00000024da8a7c23 */ /* 0x000fe200080108d3 */
[----:B------:R-:W-:Y:S01]  /*a1d0*/  PRMT R136, R141, 0x7632, R136 ;  /* 0x000076328d887816 */ /* 0x000fe20000000088 */
[----:B------:R1:W-:Y:S01]  /*a1e0*/  MUFU.EX2 R218, R229 ;  /* 0x000000e500da7308 */ /* 0x0003e20000000800 */
[----:B------:R-:W4:Y:S01]  /*a1f0*/  LDSM.16.MT88.4 R140, [R199+0x13000] ;  /* 0x01300000c78c783b */ /* 0x000f220000004200 */
[----:B------:R-:W-:-:S02]  /*a200*/  SHF.R.U32.HI R137, RZ, 0x8, R137 ;  /* 0x00000008ff897819 */ /* 0x000fc40000011689 */
[----:B------:R-:W-:Y:S01]  /*a210*/  LOP3.LUT R136, R136, 0xff, RZ, 0xc0, !PT ;  /* 0x000000ff88887812 */ /* 0x000fe200078ec0ff */
[----:B------:R-:W5:Y:S01]  /*a220*/  LDSM.16.MT88.4 R152, [R198+0x1000] ;  /* 0x00100000c698783b */ /* 0x000f620000004200 */
[----:B------:R-:W-:Y:S02]  /*a230*/  PRMT R129, R129, 0x5410, R137 ;  /* 0x0000541081817816 */ /* 0x000fe40000000089 */
[----:B------:R-:W-:Y:S02]  /*a240*/  PRMT R136, R136, 0x5410, R130 ;  /* 0x0000541088887816 */ /* 0x000fe40000000082 */
[C---:B--2---:R-:W-:Y:S01]  /*a250*/  F2FP.F16.F32.PACK_AB R137, R228.reuse, R219 ;  /* 0x000000dbe489723e */ /* 0x044fe200000000ff */
[----:B------:R-:W-:Y:S01]  /*a260*/  FADD.FTZ R228, R228, R205 ;  /* 0x000000cde4e47221 */ /* 0x000fe20000010000 */
[----:B-1----:R-:W-:-:S03]  /*a270*/  FFMA.FTZ R229, R216, UR36, -R211 ;  /* 0x00000024d8e57c23 */ /* 0x002fc600080108d3 */
[----:B------:R-:W-:Y:S01]  /*a280*/  FADD.FTZ R228, R232, R228 ;  /* 0x000000e4e8e47221 */ /* 0x000fe20000010000 */
[----:B------:R3:W1:Y:S04]  /*a290*/  MUFU.EX2 R216, R138 ;  /* 0x0000008a00d87308 */ /* 0x0006680000000800 */
[----:B------:R-:W2:Y:S04]  /*a2a0*/  MUFU.EX2 R229, R229 ;  /* 0x000000e500e57308 */ /* 0x000ea80000000800 */
[----:B------:R5:W-:Y:S01]  /*a2b0*/  MUFU.EX2 R211, R183 ;  /* 0x000000b700d37308 */ /* 0x000be20000000800 */
[C---:B---3--:R-:W-:Y:S01]  /*a2c0*/  F2FP.F16.F32.PACK_AB R138, R217.reuse, R232 ;  /* 0x000000e8d98a723e */ /* 0x048fe200000000ff */
[----:B------:R-:W-:-:S03]  /*a2d0*/  FADD.FTZ R217, R217, R228 ;  /* 0x000000e4d9d97221 */ /* 0x000fc60000010000 */
[----:B------:R-:W-:Y:S02]  /*a2e0*/  LOP3.LUT R130, R138, R128, RZ, 0xc0, !PT ;  /* 0x000000808a827212 */ /* 0x000fe400078ec0ff */
[--C-:B------:R-:W-:Y:S02]  /*a2f0*/  HSET2.LE.AND R128, R129, R201.reuse, PT ;  /* 0x000000c981807233 */ /* 0x100fe40003803000 */
[----:B------:R-:W-:Y:S02]  /*a300*/  HSET2.LE.AND R129, R136, R201, PT ;  /* 0x000000c988817233 */ /* 0x000fe40003803000 */
[----:B-1----:R-:W-:Y:S02]  /*a310*/  F2FP.F16.F32.PACK_AB R138, R216, R218 ;  /* 0x000000dad88a723e */ /* 0x002fe400000000ff */
[----:B--2---:R-:W-:Y:S01]  /*a320*/  F2FP.F16.F32.PACK_AB R160, R229, R233 ;  /* 0x000000e9e5a0723e */ /* 0x004fe200000000ff */
[----:B------:R-:W-:Y:S01]  /*a330*/  FADD.FTZ R233, R233, R204 ;  /* 0x000000cce9e97221 */ /* 0x000fe20000010000 */
[----:B------:R-:W-:-:S02]  /*a340*/  LOP3.LUT R131, R138, R131, RZ, 0xc0, !PT ;  /* 0x000000838a837212 */ /* 0x000fc400078ec0ff */
[----:B------:R-:W-:Y:S01]  /*a350*/  LOP3.LUT R128, R137, R128, RZ, 0xc0, !PT ;  /* 0x0000008089807212 */ /* 0x000fe200078ec0ff */
[----:B------:R-:W-:Y:S01]  /*a360*/  FADD.FTZ R233, R229, R233 ;  /* 0x000000e9e5e97221 */ /* 0x000fe20000010000 */
[----:B------:R-:W-:Y:S01]  /*a370*/  LOP3.LUT R129, R160, R129, RZ, 0xc0, !PT ;  /* 0x00000081a0817212 */ /* 0x000fe200078ec0ff */
[----:B------:R-:W1:Y:S02]  /*a380*/  LDSM.16.MT88.4 R136, [R198+0x3000] ;  /* 0x00300000c688783b */ /* 0x000e640000004200 */
[----:B------:R-:W-:-:S04]  /*a390*/  FADD.FTZ R218, R218, R233 ;  /* 0x000000e9dada7221 */ /* 0x000fc80000010000 */
[----:B----4-:R-:W-:Y:S01]  /*a3a0*/  HMMA.16816.F32 R44, R128, R140, R44 ;  /* 0x0000008c802c723c */ /* 0x010fe2000000182c */
[----:B------:R-:W-:-:S07]  /*a3b0*/  FADD.FTZ R218, R216, R218 ;  /* 0x000000dad8da7221 */ /* 0x000fce0000010000 */
        /* <DEDUP_REMOVED lines=8> */
[C---:B------:R-:W-:Y:S01]  /*a440*/  HMMA.16816.F32 R160, R128.reuse, R168, R8 ;  /* 0x000000a880a0723c */ /* 0x040fe20000001808 */
[----:B------:R-:W-:Y:S07]  /*a450*/  LDSM.16.MT88.4 R8, [R199+0x17000] ;  /* 0x01700000c708783b */ /* 0x000fee0000004200 */
[C---:B------:R-:W-:Y:S01]  /*a460*/  HMMA.16816.F32 R12, R128.reuse, R170, R12 ;  /* 0x000000aa800c723c */ /* 0x040fe2000000180c */
[----:B------:R-:W-:Y:S07]  /*a470*/  LDSM.16.MT88.4 R168, [R200+0x15000] ;  /* 0x01500000c8a8783b */ /* 0x000fee0000004200 */
[C---:B------:R-:W-:Y:S08]  /*a480*/  HMMA.16816.F32 R16, R128.reuse, R156, R16 ;  /* 0x0000009c8010723c */ /* 0x040ff00000001810 */
        /* <DEDUP_REMOVED lines=11> */
[----:B---3--:R-:W-:Y:S01]  /*a540*/  HMMA.16816.F32 R92, R128, R144, R92 ;  /* 0x00000090805c723c */ /* 0x008fe2000000185c */
[----:B------:R-:W-:-:S02]  /*a550*/  LOP3.LUT R144, R174, UR13, R177, 0x96, !PT ;  /* 0x0000000dae907c12 */ /* 0x000fc4000f8e96b1 */
[----:B------:R-:W-:Y:S03]  /*a560*/  LDSM.16.MT88.4 R176, [R199+0x13800] ;  /* 0x01380000c7b0783b */ /* 0x000fe60000004200 */
[----:B------:R-:W-:Y:S02]  /*a570*/  IMAD.WIDE.U32 R144, R144, -0x2daee0ad, RZ ;  /* 0xd2511f5390907825 */ /* 0x000fe400078e00ff */
[----:B----4-:R-:W-:Y:S03]  /*a580*/  HMMA.16816.F32 R76, R128, R152, R76 ;  /* 0x00000098804c723c */ /* 0x010fe6000000184c */
[----:B------:R-:W-:-:S04]  /*a590*/  LOP3.LUT R172, R172, UR31, R145, 0x96, !PT ;  /* 0x0000001facac7c12 */ /* 0x000fc8000f8e9691 */
[C---:B------:R-:W-:Y:S01]  /*a5a0*/  LOP3.LUT R145, R172.reuse, 0xffff, RZ, 0xc0, !PT ;  /* 0x0000ffffac917812 */ /* 0x040fe200078ec0ff */
[C---:B------:R-:W-:Y:S01]  /*a5b0*/  HMMA.16816.F32 R80, R128.reuse, R154, R80 ;  /* 0x0000009a8050723c */ /* 0x040fe20000001850 */
[----:B------:R-:W3:Y:S07]  /*a5c0*/  LDSM.16.MT88.4 R152, [R200+0x17800] ;  /* 0x01780000c898783b */ /* 0x000eee0000004200 */
[C---:B-----5:R-:W-:Y:S08]  /*a5d0*/  HMMA.16816.F32 R60, R128.reuse, R156, R60 ;  /* 0x0000009c803c723c */ /* 0x060ff0000000183c */
        /* <DEDUP_REMOVED lines=8> */
[----:B------:R-:W-:Y:S01]  /*a660*/  HMMA.16816.F32 R96, R128, R146, R96 ;  /* 0x000000928060723c */ /* 0x000fe20000001860 */
[----:B------:R-:W-:-:S02]  /*a670*/  PRMT R146, R172, 0x7632, R146 ;  /* 0x00007632ac927816 */ /* 0x000fc40000000092 */
[----:B------:R-:W-:Y:S02]  /*a680*/  SHF.R.U32.HI R147, RZ, 0x8, R145 ;  /* 0x00000008ff937819 */ /* 0x000fe40000011691 */
[----:B------:R-:W-:-:S03]  /*a690*/  LOP3.LUT R145, R146, 0xff, RZ, 0xc0, !PT ;  /* 0x000000ff92917812 */ /* 0x000fc600078ec0ff */
[----:B------:R-:W-:Y:S01]  /*a6a0*/  HMMA.16816.F32 R108, R128, R8, R108 ;  /* 0x00000008806c723c */ /* 0x000fe2000000186c */
[C---:B------:R-:W-:Y:S02]  /*a6b0*/  PRMT R9, R144.reuse, 0x7771, RZ ;  /* 0x0000777190097816 */ /* 0x040fe400000000ff */
[----:B------:R-:W-:-:S05]  /*a6c0*/  PRMT R8, R144, 0x7773, RZ ;  /* 0x0000777390087816 */ /* 0x000fca00000000ff */
[C---:B------:R-:W-:Y:S01]  /*a6d0*/  HMMA.16816.F32 R112, R128.reuse, R10, R112 ;  /* 0x0000000a8070723c */ /* 0x040fe20000001870 */
[--C-:B------:R-:W-:Y:S01]  /*a6e0*/  FFMA.FTZ R11, R214, UR36, -R212.reuse ;  /* 0x00000024d60b7c23 */ /* 0x100fe200080108d4 */
[--C-:B------:R-:W-:Y:S01]  /*a6f0*/  FFMA.FTZ R214, R213, UR36, -R212.reuse ;  /* 0x00000024d5d67c23 */ /* 0x100fe200080108d4 */
[----:B------:R-:W-:Y:S01]  /*a700*/  MOV R10, R144 ;  /* 0x00000090000a7202 */ /* 0x000fe20000000f00 */
[----:B------:R-:W-:Y:S01]  /*a710*/  FFMA.FTZ R212, R180, UR36, -R212 ;  /* 0x00000024b4d47c23 */ /* 0x000fe200080108d4 */
[----:B------:R5:W2:Y:S01]  /*a720*/  MUFU.EX2 R213, R11 ;  /* 0x0000000b00d57308 */ /* 0x000aa20000000800 */
[----:B------:R-:W-:Y:S01]  /*a730*/  LDSM.16.MT88.4 R180, [R200+0x15800] ;  /* 0x01580000c8b4783b */ /* 0x000fe20000004200 */
[----:B------:R-:W-:Y:S01]  /*a740*/  LOP3.LUT R10, R10, 0xff, RZ, 0xc0, !PT ;  /* 0x000000ff0a0a7812 */ /* 0x000fe200078ec0ff */
[----:B-1----:R-:W-:Y:S01]  /*a750*/  HMMA.16816.F32 R116, R128, R136, R116 ;  /* 0x000000888074723c */ /* 0x002fe20000001874 */
[----:B------:R-:W1:Y:S02]  /*a760*/  MUFU.EX2 R214, R214 ;  /* 0x000000d600d67308 */ /* 0x000e640000000800 */
[----:B------:R-:W-:-:S02]  /*a770*/  PRMT R9, R10, 0x5410, R9 ;  /* 0x000054100a097816 */ /* 0x000fc40000000009 */
[----:B------:R-:W3:Y:S03]  /*a780*/  MUFU.EX2 R212, R212 ;  /* 0x000000d400d47308 */ /* 0x000ee60000000800 */
[C---:B------:R-:W-:Y:S01]  /*a790*/  HMMA.16816.F32 R120, R128.reuse, R138, R120 ;  /* 0x0000008a8078723c */ /* 0x040fe20000001878 */
[----:B------:R-:W4:Y:S01]  /*a7a0*/  LDSM.16.MT88.4 R136, [R200+0x13800] ;  /* 0x01380000c888783b */ /* 0x000f220000004200 */
[----:B-----5:R-:W-:Y:S01]  /*a7b0*/  PRMT R11, R144, 0x7772, RZ ;  /* 0x00007772900b7816 */ /* 0x020fe200000000ff */
[----:B--2---:R-:W-:Y:S01]  /*a7c0*/  FADD.FTZ R217, R213, R217 ;  /* 0x000000d9d5d97221 */ /* 0x004fe20000010000 */
[----:B------:R-:W-:Y:S02]  /*a7d0*/  LOP3.LUT R144, R172, 0xff, RZ, 0xc0, !PT ;  /* 0x000000ffac907812 */ /* 0x000fe400078ec0ff */
[----:B------:R-:W-:Y:S02]  /*a7e0*/  SHF.R.U32.HI R172, RZ, 0x18, R172 ;  /* 0x00000018ffac7819 */ /* 0x000fe400000116ac */
[----:B------:R-:W-:Y:S01]  /*a7f0*/  HMMA.16816.F32 R124, R128, R140, R124 ;  /* 0x0000008c807c723c */ /* 0x000fe2000000187c */
[----:B------:R-:W-:Y:S01]  /*a800*/  PRMT R8, R11, 0x5410, R8 ;  /* 0x000054100b087816 */ /* 0x000fe20000000008 */
[----:B-1----:R-:W-:Y:S01]  /*a810*/  FADD.FTZ R217, R214, R217 ;  /* 0x000000d9d6d97221 */ /* 0x002fe20000010000 */
[----:B------:R-:W-:-:S02]  /*a820*/  PRMT R11, R145, 0x5410, R172 ;  /* 0x00005410910b7816 */ /* 0x000fc400000000ac */
[----:B------:R-:W-:Y:S01]  /*a830*/  PRMT R10, R144, 0x5410, R147 ;  /* 0x00005410900a7816 */ /* 0x000fe20000000093 */
[----:B------:R-:W-:Y:S01]  /*a840*/  LDSM.16.MT88.4 R172, [R198+0x1800] ;  /* 0x00180000c6ac783b */ /* 0x000fe20000004200 */
[--C-:B------:R-:W-:Y:S01]  /*a850*/  HSET2.LE.AND R141, R9, R201.reuse, PT ;  /* 0x000000c9098d7233 */ /* 0x100fe20003803000 */
[----:B------:R-:W-:Y:S01]  /*a860*/  HMMA.16816.F32 R4, R128, R142, R4 ;  /* 0x0000008e8004723c */ /* 0x000fe20000001804 */
[----:B------:R-:W-:Y:S01]  /*a870*/  LOP3.LUT R8, R8, 0xff00ff, RZ, 0xc0, !PT ;  /* 0x00ff00ff08087812 */ /* 0x000fe200078ec0ff */
[----:B------:R-:W1:Y:S01]  /*a880*/  LDSM.16.MT88.4 R128, [R198+0x7800] ;  /* 0x00780000c680783b */ /* 0x000e620000004200 */
[--C-:B------:R-:W-:Y:S01]  /*a890*/  HSET2.LE.AND R9, R11, R201.reuse, PT ;  /* 0x000000c90b097233 */ /* 0x100fe20003803000 */
[----:B------:R-:W-:Y:S01]  /*a8a0*/  FADD.FTZ R217, R209, R217 ;  /* 0x000000d9d1d97221 */ /* 0x000fe20000010000 */
[----:B------:R-:W-:Y:S01]  /*a8b0*/  F2FP.F16.F32.PACK_AB R140, R240, R241 ;  /* 0x000000f1f08c723e */ /* 0x000fe200000000ff */
[----:B------:R-:W-:Y:S01]  /*a8c0*/  FADD.FTZ R241, R241, R218 ;  /* 0x000000daf1f17221 */ /* 0x000fe20000010000 */
[--C-:B------:R-:W-:Y:S01]  /*a8d0*/  HSET2.LE.AND R10, R10, R201.reuse, PT ;  /* 0x000000c90a0a7233 */ /* 0x100fe20003803000 */
[----:B---3--:R-:W-:Y:S01]  /*a8e0*/  FADD.FTZ R237, R212, R217 ;  /* 0x000000d9d4ed7221 */ /* 0x008fe20000010000 */
[----:B------:R-:W-:Y:S01]  /*a8f0*/  F2FP.F16.F32.PACK_AB R145, R214, R213 ;  /* 0x000000d5d691723e */ /* 0x000fe200000000ff */
[----:B------:R-:W-:Y:S01]  /*a900*/  FADD.FTZ R241, R240, R241 ;  /* 0x000000f1f0f17221 */ /* 0x000fe20000010000 */
[----:B------:R-:W-:-:S02]  /*a910*/  HSET2.LE.AND R11, R8, R201, PT ;  /* 0x000000c9080b7233 */ /* 0x000fc40003803000 */
[----:B------:R-:W-:Y:S01]  /*a920*/  LOP3.LUT R9, R140, R9, RZ, 0xc0, !PT ;  /* 0x000000098c097212 */ /* 0x000fe200078ec0ff */
[----:B------:R-:W-:Y:S01]  /*a930*/  FADD.FTZ R241, R211, R241 ;  /* 0x000000f1d3f17221 */ /* 0x000fe20000010000 */
[----:B------:R-:W-:Y:S02]  /*a940*/  F2FP.F16.F32.PACK_AB R144, R212, R209 ;  /* 0x000000d1d490723e */ /* 0x000fe400000000ff */
[C---:B------:R-:W-:Y:S01]  /*a950*/  F2FP.F16.F32.PACK_AB R140, R210.reuse, R211 ;  /* 0x000000d3d28c723e */ /* 0x040fe200000000ff */
[----:B------:R-:W-:Y:S01]  /*a960*/  FADD.FTZ R236, R210, R241 ;  /* 0x000000f1d2ec7221 */ /* 0x000fe20000010000 */
[----:B------:R-:W-:Y:S02]  /*a970*/  LOP3.LUT R8, R145, R10, RZ, 0xc0, !PT ;  /* 0x0000000a91087212 */ /* 0x000fe400078ec0ff */
[----:B------:R-:W-:Y:S02]  /*a980*/  LOP3.LUT R10, R144, R141, RZ, 0xc0, !PT ;  /* 0x0000008d900a7212 */ /* 0x000fe400078ec0ff */
[----:B------:R-:W-:Y:S01]  /*a990*/  LOP3.LUT R11, R140, R11, RZ, 0xc0, !PT ;  /* 0x0000000b8c0b7212 */ /* 0x000fe200078ec0ff */
[----:B------:R-:W2:Y:S04]  /*a9a0*/  LDSM.16.MT88.4 R144, [R199+0x15800] ;  /* 0x01580000c790783b */ /* 0x000ea80000004200 */
[----:B------:R-:W3:Y:S02]  /*a9b0*/  LDSM.16.MT88.4 R140, [R199+0x17800] ;  /* 0x01780000c78c783b */ /* 0x000ee40000004200 */
[C---:B------:R-:W-:Y:S08]  /*a9c0*/  HMMA.16816.F32 R100, R8.reuse, R152, R100 ;  /* 0x000000980864723c */ /* 0x040ff00000001864 */
[C---:B------:R-:W-:Y:S08]  /*a9d0*/  HMMA.16816.F32 R104, R8.reuse, R154, R104 ;  /* 0x0000009a0868723c */ /* 0x040ff00000001868 */
[C---:B----4-:R-:W-:Y:S08]  /*a9e0*/  HMMA.16816.F32 R160, R8.reuse, R156, R160 ;  /* 0x0000009c08a0723c */ /* 0x050ff000000018a0 */
[C---:B------:R-:W-:Y:S08]  /*a9f0*/  HMMA.16816.F32 R36, R8.reuse, R136, R36 ;  /* 0x000000880824723c */ /* 0x040ff00000001824 */
[C---:B------:R-:W-:Y:S01]  /*aa00*/  HMMA.16816.F32 R40, R8.reuse, R138, R40 ;  /* 0x0000008a0828723c */ /* 0x040fe20000001828 */
[----:B------:R-:W4:Y:S07]  /*aa10*/  LDSM.16.MT88.4 R136, [R198+0x5800] ;  /* 0x00580000c688783b */ /* 0x000f2e0000004200 */
[C---:B------:R-:W-:Y:S01]  /*aa20*/  HMMA.16816.F32 R152, R8.reuse, R148, R16 ;  /* 0x000000940898723c */ /* 0x040fe20000001810 */
[----:B------:R-:W-:Y:S07]  /*aa30*/  LDSM.16.MT88.4 R16, [R197+0x3800] ;  /* 0x00380000c510783b */ /* 0x000fee0000004200 */
[C---:B-1----:R-:W-:Y:S08]  /*aa40*/  HMMA.16816.F32 R116, R8.reuse, R128, R116 ;  /* 0x000000800874723c */ /* 0x042ff00000001874 */
[C---:B------:R-:W-:Y:S01]  /*aa50*/  HMMA.16816.F32 R120, R8.reuse, R130, R120 ;  /* 0x000000820878723c */ /* 0x040fe20000001878 */
[----:B------:R-:W1:Y:S07]  /*aa60*/  LDSM.16.MT88.4 R128, [R197+0x7800] ;  /* 0x00780000c580783b */ /* 0x000e6e0000004200 */
[C---:B------:R-:W-:Y:S01]  /*aa70*/  HMMA.16816.F32 R156, R8.reuse, R158, R12 ;  /* 0x0000009e089c723c */ /* 0x040fe2000000180c */
[----:B------:R-:W5:Y:S07]  /*aa80*/  LDSM.16.MT88.4 R12, [R197+0x1800] ;  /* 0x00180000c50c783b */ /* 0x000f6e0000004200 */
[C---:B------:R-:W-:Y:S01]  /*aa90*/  HMMA.16816.F32 R148, R8.reuse, R150, R20 ;  /* 0x000000960894723c */ /* 0x040fe20000001814 */
[----:B------:R-:W5:Y:S07]  /*aaa0*/  LDSM.16.MT88.4 R20, [R197+0x5800] ;  /* 0x00580000c514783b */ /* 0x000f6e0000004200 */
[C---:B--2---:R-:W-:Y:S08]  /*aab0*/  HMMA.16816.F32 R76, R8.reuse, R144, R76 ;  /* 0x00000090084c723c */ /* 0x044ff0000000184c */
[C---:B------:R-:W-:Y:S08]  /*aac0*/  HMMA.16816.F32 R80, R8.reuse, R146, R80 ;  /* 0x000000920850723c */ /* 0x040ff00000001850 */
[C---:B---3--:R-:W-:Y:S08]  /*aad0*/  HMMA.16816.F32 R108, R8.reuse, R140, R108 ;  /* 0x0000008c086c723c */ /* 0x048ff0000000186c */
[C---:B------:R-:W-:Y:S08]  /*aae0*/  HMMA.16816.F32 R112, R8.reuse, R142, R112 ;  /* 0x0000008e0870723c */ /* 0x040ff00000001870 */
[C---:B----4-:R-:W-:Y:S08]  /*aaf0*/  HMMA.16816.F32 R84, R8.reuse, R136, R84 ;  /* 0x000000880854723c */ /* 0x050ff00000001854 */
[C---:B------:R-:W-:Y:S08]  /*ab00*/  HMMA.16816.F32 R88, R8.reuse, R138, R88 ;  /* 0x0000008a0858723c */ /* 0x040ff00000001858 */
[C---:B-1----:R-:W-:Y:S08]  /*ab10*/  HMMA.16816.F32 R124, R8.reuse, R128, R124 ;  /* 0x00000080087c723c */ /* 0x042ff0000000187c */
        /* <DEDUP_REMOVED lines=14> */
[----:B------:R-:W-:Y:S01]  /*ac00*/  HMMA.16816.F32 R128, R8, R130, R4 ;  /* 0x000000820880723c */ /* 0x000fe20000001804 */
[----:B------:R-:W-:-:S04]  /*ac10*/  NOP ;  /* 0x0000000000007918 */ /* 0x000fc80000000000 */
[----:B------:R-:W-:-:S15]  /*ac20*/  BRA.U UP2, `(.L_x_1147) ;  /* 0x0000000102047547 */ /* 0x000fde000b800000 */
.L_x_1145:
[----:B------:R-:W-:-:S12]  /*ac30*/  UIADD3 UR23, UPT, UPT, UR41, -0x1, URZ ;  /* 0xffffffff29177890 */ /* 0x000fd8000fffe0ff */
.L_x_1147:
[----:B------:R-:W-:-:S09]  /*ac40*/  UISETP.GE.AND UP0, UPT, UR23, UR14, UPT ;  /* 0x0000000e1700728c */ /* 0x000fd2000bf06270 */
[----:B------:R-:W-:Y:S05]  /*ac50*/  BRA.U !UP0, `(.L_x_1148) ;  /* 0x0000004508f87547 */ /* 0x000fea000b800000 */
[----:B------:R-:W-:Y:S01]  /*ac60*/  IMAD.U32 R8, RZ, RZ, UR26 ;  /* 0x0000001aff087e24 */ /* 0x000fe2000f8e00ff */
[----:B------:R-:W-:Y:S01]  /*ac70*/  UIMAD.WIDE.U32 UR12, UR23, UR10, URZ ;  /* 0x0000000a170c72a5 */ /* 0x000fe2000f8e00ff */
[----:B------:R-:W-:Y:S01]  /*ac80*/  IMAD.U32 R9, RZ, RZ, UR24 ;  /* 0x00000018ff097e24 */ /* 0x000fe2000f8e00ff */
[----:B------:R-:W-:Y:S01]  /*ac90*/  LOP3.LUT R232, R165, 0x38, R167, 0x78, !PT ;  /* 0x00000038a5e87812 */ /* 0x000fe200078e78a7 */
[----:B------:R-:W-:Y:S01]  /*aca0*/  IMAD.U32 R6, RZ, RZ, UR4 ;  /* 0x00000004ff067e24 */ /* 0x000fe2000f8e00ff */
[----:B------:R-:W-:Y:S01]  /*acb0*/  UIMAD UR4, UR19, UR4, URZ ;  /* 0x00000004130472a4 */ /* 0x000fe2000f8e02ff */
[----:B------:R-:W-:Y:S01]  /*acc0*/  IMAD.WIDE.U32 R8, R0, UR10, R8 ;  /* 0x0000000a00087c25 */ /* 0x000fe2000f8e0008 */
[----:B------:R-:W1:Y:S01]  /*acd0*/  S2R R229, SR_TID.X ;  /* 0x0000000000e57919 */ /* 0x000e620000002100 */
[----:B------:R-:W-:Y:S01]  /*ace0*/  UMOV UR6, 0x400 ;  /* 0x0000040000067882 */ /* 0x000fe20000000000 */
[----:B------:R-:W-:Y:S01]  /*acf0*/  UIMAD UR4, UR22, UR5, UR4 ;  /* 0x00000005160472a4 */ /* 0x000fe2000f8e0204 */
[----:B------:R-:W2:Y:S01]  /*ad00*/  S2UR UR5, SR_CgaCtaId ;  /* 0x00000000000579c3 */ /* 0x000ea20000008800 */
[C---:B------:R-:W-:Y:S01]  /*ad10*/  IMAD.SHL.U32 R219, R167.reuse, 0x40, RZ ;  /* 0x00000040a7db7824 */ /* 0x040fe200078e00ff */
[----:B------:R-:W-:Y:S01]  /*ad20*/  IADD3 R9, PT, PT, R2, R9, RZ ;  /* 0x0000000902097210 */ /* 0x000fe20007ffe0ff */
[----:B------:R-:W-:Y:S01]  /*ad30*/  IMAD.SHL.U32 R216, R167, 0x20, RZ ;  /* 0x00000020a7d87824 */ /* 0x000fe200078e00ff */
[----:B------:R-:W-:Y:S01]  /*ad40*/  MOV R215, 0x40 ;  /* 0x0000004000d77802 */ /* 0x000fe20000000f00 */
[----:B------:R-:W-:Y:S01]  /*ad50*/  IMAD.U32 R4, RZ, RZ, UR23 ;  /* 0x00000017ff047e24 */ /* 0x000fe2000f8e00ff */
[----:B------:R-:W-:Y:S01]  /*ad60*/  LOP3.LUT R0, R219, 0x200, RZ, 0xc0, !PT ;  /* 0x00000200db007812 */ /* 0x000fe200078ec0ff */
[----:B------:R-:W-:Y:S01]  /*ad70*/  IMAD.WIDE.U32 R6, R6, UR22, R8 ;  /* 0x0000001606067c25 */ /* 0x000fe2000f8e0008 */
[----:B------:R-:W-:Y:S01]  /*ad80*/  LOP3.LUT R2, R184, 0x1c0, R219, 0xf8, !PT ;  /* 0x000001c0b8027812 */ /* 0x000fe200078ef8db */
[----:B------:R-:W-:Y:S01]  /*ad90*/  UIADD3 UR42, UP0, UPT, UR42, -0x180, URZ ;  /* 0xfffffe802a2a7890 */ /* 0x000fe2000ff1e0ff */
[----:B------:R-:W-:Y:S01]  /*ada0*/  LOP3.LUT R216, R0, 0x7c00, R216, 0xf8, !PT ;  /* 0x00007c0000d87812 */ /* 0x000fe200078ef8d8 */
[----:B------:R-:W-:Y:S01]  /*adb0*/  IMAD R189, R4, 0x40, R189 ;  /* 0x0000004004bd7824 */ /* 0x000fe200078e02bd */
[--C-:B------:R-:W-:Y:S01]  /*adc0*/  SHF.R.U32.HI R0, RZ, 0x1, R167.reuse ;  /* 0x00000001ff007819 */ /* 0x100fe200000116a7 */
[----:B------:R-:W-:Y:S01]  /*add0*/  IMAD.MOV.U32 R214, RZ, RZ, 0x20 ;  /* 0x00000020ffd67424 */ /* 0x000fe200078e00ff */
[----:B------:R-:W-:Y:S01]  /*ade0*/  IADD3 R5, P0, PT, R184, R6, RZ ;  /* 0x00000006b8057210 */ /* 0x000fe20007f1e0ff */
[----:B------:R-:W-:Y:S01]  /*adf0*/  IMAD.U32 R6, RZ, RZ, UR12 ;  /* 0x0000000cff067e24 */ /* 0x000fe2000f8e00ff */
[C---:B------:R-:W-:Y:S01]  /*ae00*/  LOP3.LUT R167, R2.reuse, 0x8, R167, 0x78, !PT ;  /* 0x0000000802a77812 */ /* 0x040fe200078e78a7 */
[----:B------:R-:W-:Y:S01]  /*ae10*/  VIADD R228, R223, 0x8 ;  /* 0x00000008dfe47836 */ /* 0x000fe20000000000 */
[----:B------:R-:W-:Y:S01]  /*ae20*/  LOP3.LUT R0, R2, 0x8, R0, 0x78, !PT ;  /* 0x0000000802007812 */ /* 0x000fe200078e7800 */
[----:B------:R-:W-:Y:S01]  /*ae30*/  UIADD3 UR12, UPT, UPT, UR23, 0x1, URZ ;  /* 0x00000001170c7890 */ /* 0x000fe2000fffe0ff */
[----:B------:R-:W-:Y:S01]  /*ae40*/  IADD3.X R2, PT, PT, R7, UR4, RZ, P0, !PT ;  /* 0x0000000407027c10 */ /* 0x000fe200087fe4ff */
[----:B------:R-:W-:Y:S01]  /*ae50*/  UIMAD UR4, UR23, UR11, UR13 ;  /* 0x0000000b170472a4 */ /* 0x000fe2000f8e020d */
[----:B------:R-:W-:Y:S01]  /*ae60*/  IMAD.U32 R7, RZ, RZ, UR13 ;  /* 0x0000000dff077e24 */ /* 0x000fe2000f8e00ff */
[----:B------:R-:W3:Y:S01]  /*ae70*/  S2UR UR13, SR_CgaCtaId ;  /* 0x00000000000d79c3 */ /* 0x000ee20000008800 */
[----:B------:R-:W-:Y:S01]  /*ae80*/  LOP3.LUT R219, R219, 0x400, RZ, 0xc0, !PT ;  /* 0x00000400dbdb7812 */ /* 0x000fe200078ec0ff */
[----:B--2---:R-:W-:Y:S01]  /*ae90*/  ULEA UR5, UR5, UR6, 0x18 ;  /* 0x0000000605057291 */ /* 0x004fe2000f8ec0ff */
[C---:B------:R-:W-:Y:S01]  /*aea0*/  SHF.L.U64.HI R2, R5.reuse, 0x1, R2 ;  /* 0x0000000105027819 */ /* 0x040fe20000010202 */
[----:B------:R-:W-:Y:S01]  /*aeb0*/  IMAD.U32 R4, RZ, RZ, UR4 ;  /* 0x00000004ff047e24 */ /* 0x000fe2000f8e00ff */
[----:B------:R-:W-:Y:S01]  /*aec0*/  SHF.L.U32 R5, R5, 0x1, RZ ;  /* 0x0000000105057819 */ /* 0x000fe200000006ff */
[----:B------:R-:W-:Y:S01]  /*aed0*/  IMAD R219, R167, 0x2, R219 ;  /* 0x00000002a7db7824 */ /* 0x000fe200078e02db */
[----:B------:R-:W-:Y:S01]  /*aee0*/  LOP3.LUT R216, R216, R0, RZ, 0xfc, !PT ;  /* 0x00000000d8d87212 */ /* 0x000fe200078efcff */
[----:B------:R-:W-:Y:S01]  /*aef0*/  IMAD.MOV.U32 R0, RZ, RZ, R164 ;  /* 0x000000ffff007224 */ /* 0x000fe200078e00a4 */
[----:B------:R-:W-:Y:S01]  /*af00*/  LEA R5, P0, R6, R5, 0x7 ;  /* 0x0000000506057211 */ /* 0x000fe200078038ff */
[----:B------:R-:W-:Y:S01]  /*af10*/  VIADD R213, R219, UR5 ;  /* 0x00000005dbd57c36 */ /* 0x000fe20008000000 */
[----:B------:R-:W-:Y:S01]  /*af20*/  SEL R215, R215, 0xffffffc0, !P1 ;  /* 0xffffffc0d7d77807 */ /* 0x000fe20004800000 */
[----:B------:R-:W-:Y:S01]  /*af30*/  USHF.L.U64.HI UR11, UR10, 0x5, UR11 ;  /* 0x000000050a0b7899 */ /* 0x000fe2000801020b */
[----:B------:R-:W-:Y:S01]  /*af40*/  LEA R216, R216, UR5, 0x1 ;  /* 0x00000005d8d87c11 */ /* 0x000fe2000f8e08ff */
[----:B------:R-:W-:Y:S01]  /*af50*/  USHF.L.U32 UR10, UR10, 0x5, URZ ;  /* 0x000000050a0a7899 */ /* 0x000fe200080006ff */
[----:B------:R-:W-:Y:S01]  /*af60*/  LEA.HI.X R2, R6, R2, R4, 0x7, P0 ;  /* 0x0000000206027211 */ /* 0x000fe200000f3c04 */
[----:B------:R-:W-:Y:S01]  /*af70*/  IMAD.IADD R218, R213, 0x1, R215 ;  /* 0x00000001d5da7824 */ /* 0x000fe200078e02d7 */
[----:B------:R-:W-:Y:S01]  /*af80*/  SEL R214, R214, 0xffffffe0, !P2 ;  /* 0xffffffe0d6d67807 */ /* 0x000fe20005000000 */
[----:B------:R-:W-:Y:S01]  /*af90*/  IMAD.IADD R215, R215, 0x1, R216 ;  /* 0x00000001d7d77824 */ /* 0x000fe200078e02d8 */
[----:B------:R-:W-:Y:S01]  /*afa0*/  IADD3 R240, P0, PT, R5, UR8, RZ ;  /* 0x0000000805f07c10 */ /* 0x000fe2000ff1e0ff */
[----:B------:R-:W-:Y:S01]  /*afb0*/  UMOV UR8, 0x400 ;  /* 0x0000040000087882 */ /* 0x000fe20000000000 */
[----:B------:R-:W-:Y:S01]  /*afc0*/  LOP3.LUT R232, R232, 0x1e00, R190, 0xf8, !PT ;  /* 0x00001e00e8e87812 */ /* 0x000fe200078ef8be */
[----:B------:R-:W-:Y:S01]  /*afd0*/  IMAD.IADD R213, R213, 0x1, R214 ;  /* 0x00000001d5d57824 */ /* 0x000fe200078e02d6 */
[----:B------:R-:W-:Y:S01]  /*afe0*/  IADD3.X R241, PT, PT, R2, UR9, RZ, P0, !PT ;  /* 0x0000000902f17c10 */ /* 0x000fe200087fe4ff */
[C---:B------:R-:W-:Y:S01]  /*aff0*/  IMAD.IADD R217, R214.reuse, 0x1, R218 ;  /* 0x00000001d6d97824 */ /* 0x040fe200078e02da */
[----:B------:R-:W-:Y:S01]  /*b000*/  IADD3 R212, PT, PT, R214, R216, RZ ;  /* 0x000000d8d6d47210 */ /* 0x000fe20007ffe0ff */
[----:B------:R-:W-:Y:S01]  /*b010*/  IMAD.MOV.U32 R2, RZ, RZ, R3 ;  /* 0x000000ffff027224 */ /* 0x000fe200078e0003 */
[----:B------:R-:W-:Y:S01]  /*b020*/  LEA R232, R232, UR5, 0x1 ;  /* 0x00000005e8e87c11 */ /* 0x000fe2000f8e08ff */
[----:B------:R-:W-:Y:S01]  /*b030*/  IMAD.IADD R214, R214, 0x1, R215 ;  /* 0x00000001d6d67824 */ /* 0x000fe200078e02d7 */
[----:B------:R-:W-:Y:S01]  /*b040*/  IADD3 R233, PT, PT, R189, 0x20, RZ ;  /* 0x00000020bde97810 */ /* 0x000fe20007ffe0ff */
[----:B------:R-:W2:Y:S01]  /*b050*/  LDCU UR4, c[0x0][0x45c] ;  /* 0x00008b80ff0477ac */ /* 0x000ea20008000800 */
[----:B------:R-:W-:-:S02]  /*b060*/  ULEA UR23, UR23, 0x1, 0x1 ;  /* 0x0000000117177891 */ /* 0x000fc4000f8e08ff */
[----:B------:R-:W-:Y:S02]  /*b070*/  UIADD3.X UR29, UPT, UPT, UR18, -0x1, URZ, UP0, !UPT ;  /* 0xffffffff121d7890 */ /* 0x000fe400087fe4ff */
[----:B---3--:R-:W-:Y:S01]  /*b080*/  ULEA UR6, UR13, UR8, 0x18 ;  /* 0x000000080d067291 */ /* 0x008fe2000f8ec0ff */
[----:B-1----:R-:W-:Y:S11]  /*b090*/  BRA `(.L_x_1149) ;  /* 0x0000000000a47947 */ /* 0x002ff60003800000 */
.L_x_1151:
[----:B------:R-:W1:Y:S01]  /*b0a0*/  LDC.64 R4, c[0x0][0x3b8] ;  /* 0x0000ee00ff047b82 */ /* 0x000e620000000a00 */
[----:B------:R-:W-:Y:S06]  /*b0b0*/  UIADD3 UR9, UPT, UPT, UR12, -0x2, URZ ;  /* 0xfffffffe0c097890 */ /* 0x000fec000fffe0ff */
[C---:B-1----:R-:W-:Y:S01]  /*b0c0*/  IMAD.WIDE.U32 R24, R4.reuse, UR9, RZ ;  /* 0x0000000904187c25 */ /* 0x042fe2000f8e00ff */
[----:B------:R-:W-:Y:S03]  /*b0d0*/  SHF.L.U64.HI R14, R4, 0x4, R5 ;  /* 0x00000004040e7819 */ /* 0x000fe60000010205 */
[----:B------:R-:W-:Y:S01]  /*b0e0*/  IMAD R15, R5, UR9, R25 ;  /* 0x00000009050f7c24 */ /* 0x000fe2000f8e0219 */
[-C--:B------:R-:W-:Y:S01]  /*b0f0*/  LEA R22, P2, R24, R225.reuse, 0x7 ;  /* 0x000000e118167211 */ /* 0x080fe200078438ff */
        /* <DEDUP_REMOVED lines=35> */
.L_x_1149:
[----:B------:R-:W-:Y:S04]  /*b330*/  DEPBAR.LE SB0, 0x0 ;  /* 0x000080000000791a */ /* 0x000fe80000000000 */
[----:B------:R-:W-:Y:S01]  /*b340*/  BAR.SYNC.DEFER_BLOCKING 0x0 ;  /* 0x0000000000007b1d */ /* 0x000fe20000010000 */
[----:B------:R-:W-:Y:S01]  /*b350*/  IADD3 R6, P0, PT, R240, UR10, RZ ;  /* 0x0000000af0067c10 */ /* 0x000fe2000ff1e0ff */
[----:B------:R-:W-:Y:S01]  /*b360*/  VIADD R3, R233, 0xffffffe1 ;  /* 0xffffffe1e9037836 */ /* 0x000fe20000000000 */
[----:B------:R-:W-:Y:S02]  /*b370*/  UIADD3 UR8, UPT, UPT, UR23, -0x1, URZ ;  /* 0xffffffff17087890 */ /* 0x000fe4000fffe0ff */
[----:B------:R-:W-:Y:S01]  /*b380*/  IADD3.X R7, PT, PT, R241, UR11, RZ, P0, !PT ;  /* 0x0000000bf1077c10 */ /* 0x000fe200087fe4ff */
[----:B------:R-:W-:Y:S01]  /*b390*/  UIADD3 UR28, UPT, UPT, UR12, -0x1, URZ ;  /* 0xffffffff0c1c7890 */ /* 0x000fe2000fffe0ff */
[----:B------:R-:W-:Y:S01]  /*b3a0*/  IADD3 R4, P0, PT, R6, UR42, RZ ;  /* 0x0000002a06047c10 */ /* 0x000fe2000ff1e0ff */
[----:B------:R-:W-:Y:S01]  /*b3b0*/  UIADD3 UR18, UPT, UPT, UR20, -0x61c88647, URZ ;  /* 0x9e3779b914127890 */ /* 0x000fe2000fffe0ff */
[-C--:B------:R-:W-:Y:S01]  /*b3c0*/  ISETP.GT.AND P4, PT, R223, R3.reuse, PT ;  /* 0x00000003df00720c */ /* 0x080fe20003f84270 */
[----:B------:R-:W-:Y:S01]  /*b3d0*/  UISETP.GT.AND UP0, UPT, UR28, UR14, UPT ;  /* 0x0000000e1c00728c */ /* 0x000fe2000bf04270 */
[----:B------:R-:W-:Y:S02]  /*b3e0*/  IADD3.X R5, PT, PT, R7, UR29, RZ, P0, !PT ;  /* 0x0000001d07057c10 */ /* 0x000fe400087fe4ff */
[----:B------:R-:W-:Y:S02]  /*b3f0*/  IADD3 R12, P0, PT, R4, UR42, RZ ;  /* 0x0000002a040c7c10 */ /* 0x000fe4000ff1e0ff */
        /* <DEDUP_REMOVED lines=23> */
[----:B------:R-:W1:Y:S05]  /*b570*/  LDSM.16.M88.4 R8, [R219+UR5+0x8000] ;  /* 0x00800005db08783b */ /* 0x000e6a0008000200 */
[----:B------:R-:W3:Y:S05]  /*b580*/  LDSM.16.M88.4 R16, [R219+UR5+0x8800] ;  /* 0x00880005db10783b */ /* 0x000eea0008000200 */
[----:B------:R-:W4:Y:S05]  /*b590*/  LDSM.16.M88.4 R24, [R219+UR5+0x9000] ;  /* 0x00900005db18783b */ /* 0x000f2a0008000200 */
[----:B------:R-:W0:Y:S05]  /*b5a0*/  LDGDEPBAR ;  /* 0x00000000000079af */ /* 0x000e2a0000000000 */
[----:B------:R-:W5:Y:S05]  /*b5b0*/  LDSM.16.M88.4 R164, [R219+UR5+0x9800] ;  /* 0x00980005dba4783b */ /* 0x000f6a0008000200 */
[----:B------:R-:W-:Y:S05]  /*b5c0*/  LDSM.16.M88.4 R168, [R212] ;  /* 0x00000000d4a8783b */ /* 0x000fea0000000200 */
[----:B------:R-:W2:Y:S05]  /*b5d0*/  LDSM.16.M88.4 R172, [R213+0x8000] ;  /* 0x00800000d5ac783b */ /* 0x000eaa0000000200 */
[----:B------:R-:W2:Y:S05]  /*b5e0*/  LDSM.16.M88.4 R176, [R213+0x8800] ;  /* 0x00880000d5b0783b */ /* 0x000eaa0000000200 */
[----:B------:R-:W2:Y:S01]  /*b5f0*/  LDSM.16.M88.4 R180, [R213+0x9000] ;  /* 0x00900000d5b4783b */ /* 0x000ea20000000200 */
[C---:B-1----:R-:W-:Y:S04]  /*b600*/  HMMA.16816.F32 R4, R32.reuse, R8, RZ ;  /* 0x000000082004723c */ /* 0x042fe800000018ff */
[----:B------:R-:W1:Y:S04]  /*b610*/  LDSM.16.M88.4 R184, [R213+0x9800] ;  /* 0x00980000d5b8783b */ /* 0x000e680000000200 */
[C---:B------:R-:W-:Y:S01]  /*b620*/  HMMA.16816.F32 R8, R32.reuse, R10, RZ ;  /* 0x0000000a2008723c */ /* 0x040fe200000018ff */
[----:B------:R-:W-:Y:S05]  /*b630*/  LDSM.16.M88.4 R188, [R215] ;  /* 0x00000000d7bc783b */ /* 0x000fea0000000200 */
[----:B------:R-:W1:Y:S02]  /*b640*/  LDSM.16.M88.4 R192, [R218+0x8000] ;  /* 0x00800000dac0783b */ /* 0x000e640000000200 */
[C---:B---3--:R-:W-:Y:S03]  /*b650*/  HMMA.16816.F32 R12, R32.reuse, R16, RZ ;  /* 0x00000010200c723c */ /* 0x048fe600000018ff */
[----:B------:R-:W-:Y:S05]  /*b660*/  LDSM.16.M88.4 R196, [R218+0x9800] ;  /* 0x00980000dac4783b */ /* 0x000fea0000000200 */
[C---:B------:R-:W-:Y:S01]  /*b670*/  HMMA.16816.F32 R16, R32.reuse, R18, RZ ;  /* 0x000000122010723c */ /* 0x040fe200000018ff */
[----:B------:R-:W-:Y:S05]  /*b680*/  LDSM.16.M88.4 R200, [R218+0xa800] ;  /* 0x00a80000dac8783b */ /* 0x000fea0000000200 */
[----:B------:R-:W-:Y:S02]  /*b690*/  LDSM.16.M88.4 R204, [R218+0xc800] ;  /* 0x00c80000dacc783b */ /* 0x000fe40000000200 */
[C---:B----4-:R-:W-:Y:S03]  /*b6a0*/  HMMA.16816.F32 R20, R32.reuse, R24, RZ ;  /* 0x000000182014723c */ /* 0x050fe600000018ff */
[----:B------:R-:W-:Y:S05]  /*b6b0*/  LDSM.16.M88.4 R208, [R217+0xd000] ;  /* 0x00d00000d9d0783b */ /* 0x000fea0000000200 */
        /* <DEDUP_REMOVED lines=15> */
[----:B------:R-:W1:Y:S05]  /*b7b0*/  LDSM.16.M88.4 R168, [R214] ;  /* 0x00000000d6a8783b */ /* 0x000e6a0000000200 */
[----:B------:R-:W-:Y:S02]  /*b7c0*/  LDSM.16.M88.4 R184, [R216+0x2000] ;  /* 0x00200000d8b8783b */ /* 0x000fe40000000200 */
[C---:B------:R-:W-:Y:S08]  /*b7d0*/  HMMA.16816.F32 R4, R188.reuse, R192, R4 ;  /* 0x000000c0bc04723c */ /* 0x040ff00000001804 */
[C---:B------:R-:W-:Y:S01]  /*b7e0*/  HMMA.16816.F32 R8, R188.reuse, R194, R8 ;  /* 0x000000c2bc08723c */ /* 0x040fe20000001808 */
[----:B------:R-:W-:Y:S07]  /*b7f0*/  LDSM.16.M88.4 R192, [R213+0xa800] ;  /* 0x00a80000d5c0783b */ /* 0x000fee0000000200 */
[C---:B---3--:R-:W-:Y:S08]  /*b800*/  HMMA.16816.F32 R12, R188.reuse, R164, R12 ;  /* 0x000000a4bc0c723c */ /* 0x048ff0000000180c */
[C---:B------:R-:W-:Y:S01]  /*b810*/  HMMA.16816.F32 R16, R188.reuse, R166, R16 ;  /* 0x000000a6bc10723c */ /* 0x040fe20000001810 */
[----:B------:R-:W3:Y:S07]  /*b820*/  LDSM.16.M88.4 R164, [R217+0x8800] ;  /* 0x00880000d9a4783b */ /* 0x000eee0000000200 */
[C---:B--2---:R-:W-:Y:S08]  /*b830*/  HMMA.16816.F32 R20, R188.reuse, R172, R20 ;  /* 0x000000acbc14723c */ /* 0x044ff00000001814 */
[C---:B------:R-:W-:Y:S01]  /*b840*/  HMMA.16816.F32 R24, R188.reuse, R174, R24 ;  /* 0x000000aebc18723c */ /* 0x040fe20000001818 */
[----:B------:R-:W2:Y:S07]  /*b850*/  LDSM.16.M88.4 R172, [R217+0x9000] ;  /* 0x00900000d9ac783b */ /* 0x000eae0000000200 */
[C---:B------:R-:W-:Y:S08]  /*b860*/  HMMA.16816.F32 R28, R188.reuse, R196, R28 ;  /* 0x000000c4bc1c723c */ /* 0x040ff0000000181c */
[----:B------:R-:W-:Y:S01]  /*b870*/  HMMA.16816.F32 R32, R188, R198, R32 ;  /* 0x000000c6bc20723c */ /* 0x000fe20000001820 */
[----:B------:R-:W4:Y:S05]  /*b880*/  LDSM.16.M88.4 R188, [R219+UR5+0xa000] ;  /* 0x00a00005dbbc783b */ /* 0x000f2a0008000200 */
[----:B------:R-:W-:Y:S02]  /*b890*/  LDSM.16.M88.4 R196, [R213+0xb000] ;  /* 0x00b00000d5c4783b */ /* 0x000fe40000000200 */
[C---:B-1----:R-:W-:Y:S08]  /*b8a0*/  HMMA.16816.F32 R4, R168.reuse, R176, R4 ;  /* 0x000000b0a804723c */ /* 0x042ff00000001804 */
[C---:B------:R-:W-:Y:S01]  /*b8b0*/  HMMA.16816.F32 R8, R168.reuse, R178, R8 ;  /* 0x000000b2a808723c */ /* 0x040fe20000001808 */
[----:B------:R-:W1:Y:S07]  /*b8c0*/  LDSM.16.M88.4 R176, [R219+UR5+0xa800] ;  /* 0x00a80005dbb0783b */ /* 0x000e6e0008000200 */
[C---:B---3--:R-:W-:Y:S08]  /*b8d0*/  HMMA.16816.F32 R12, R168.reuse, R164, R12 ;  /* 0x000000a4a80c723c */ /* 0x048ff0000000180c */
[C---:B------:R-:W-:Y:S01]  /*b8e0*/  HMMA.16816.F32 R16, R168.reuse, R166, R16 ;  /* 0x000000a6a810723c */ /* 0x040fe20000001810 */
[----:B------:R-:W3:Y:S07]  /*b8f0*/  LDSM.16.M88.4 R164, [R219+UR5+0xb000] ;  /* 0x00b00005dba4783b */ /* 0x000eee0008000200 */
[C---:B--2---:R-:W-:Y:S08]  /*b900*/  HMMA.16816.F32 R20, R168.reuse, R172, R20 ;  /* 0x000000aca814723c */ /* 0x044ff00000001814 */
[C---:B------:R-:W-:Y:S01]  /*b910*/  HMMA.16816.F32 R24, R168.reuse, R174, R24 ;  /* 0x000000aea818723c */ /* 0x040fe20000001818 */
[----:B------:R-:W-:Y:S07]  /*b920*/  LDSM.16.M88.4 R172, [R212+0x2000] ;  /* 0x00200000d4ac783b */ /* 0x000fee0000000200 */
[C---:B------:R-:W-:Y:S08]  /*b930*/  HMMA.16816.F32 R28, R168.reuse, R180, R28 ;  /* 0x000000b4a81c723c */ /* 0x040ff0000000181c */
[----:B------:R-:W-:Y:S01]  /*b940*/  HMMA.16816.F32 R32, R168, R182, R32 ;  /* 0x000000b6a820723c */ /* 0x000fe20000001820 */
[----:B------:R-:W2:Y:S05]  /*b950*/  LDSM.16.M88.4 R168, [R219+UR5+0xb800] ;  /* 0x00b80005dba8783b */ /* 0x000eaa0008000200 */
[----:B------:R-:W5:Y:S02]  /*b960*/  LDSM.16.M88.4 R180, [R213+0xa000] ;  /* 0x00a00000d5b4783b */ /* 0x000f640000000200 */
        /* <DEDUP_REMOVED lines=9> */
[C---:B--2---:R-:W-:Y:S08]  /*ba00*/  HMMA.16816.F32 R28, R184.reuse, R168, R28 ;  /* 0x000000a8b81c723c */ /* 0x044ff0000000181c */
[----:B------:R-:W-:Y:S01]  /*ba10*/  HMMA.16816.F32 R32, R184, R170, R32 ;  /* 0x000000aab820723c */ /* 0x000fe20000001820 */
[----:B------:R-:W2:Y:S05]  /*ba20*/  LDSM.16.M88.4 R168, [R218+0xb000] ;  /* 0x00b00000daa8783b */ /* 0x000eaa0000000200 */
[----:B------:R-:W-:Y:S02]  /*ba30*/  LDSM.16.M88.4 R184, [R214+0x2000] ;  /* 0x00200000d6b8783b */ /* 0x000fe40000000200 */
        /* <DEDUP_REMOVED lines=9> */
[C---:B-1----:R-:W-:Y:S08]  /*bad0*/  HMMA.16816.F32 R28, R172.reuse, R176, R28 ;  /* 0x000000b0ac1c723c */ /* 0x042ff0000000181c */
[----:B------:R-:W-:Y:S01]  /*bae0*/  HMMA.16816.F32 R32, R172, R178, R32 ;  /* 0x000000b2ac20723c */ /* 0x000fe20000001820 */
[----:B------:R-:W1:Y:S05]  /*baf0*/  LDSM.16.M88.4 R172, [R217+0xa800] ;  /* 0x00a80000d9ac783b */ /* 0x000e6a0000000200 */
[----:B------:R-:W1:Y:S02]  /*bb00*/  LDSM.16.M88.4 R176, [R217+0xb000] ;  /* 0x00b00000d9b0783b */ /* 0x000e640000000200 */
[C---:B---3--:R-:W-:Y:S08]  /*bb10*/  HMMA.16816.F32 R4, R164.reuse, R188, R4 ;  /* 0x000000bca404723c */ /* 0x048ff00000001804 */
[C---:B------:R-:W-:Y:S01]  /*bb20*/  HMMA.16816.F32 R8, R164.reuse, R190, R8 ;  /* 0x000000bea408723c */ /* 0x040fe20000001808 */
[----:B------:R-:W3:Y:S07]  /*bb30*/  LDSM.16.M88.4 R188, [R217+0xb800] ;  /* 0x00b80000d9bc783b */ /* 0x000eee0000000200 */
[C---:B------:R-:W-:Y:S08]  /*bb40*/  HMMA.16816.F32 R12, R164.reuse, R200, R12 ;  /* 0x000000c8a40c723c */ /* 0x040ff0000000180c */
[C---:B------:R-:W-:Y:S01]  /*bb50*/  HMMA.16816.F32 R16, R164.reuse, R202, R16 ;  /* 0x000000caa410723c */ /* 0x040fe20000001810 */
[----:B------:R-:W3:Y:S07]  /*bb60*/  LDSM.16.M88.4 R200, [R219+UR5+0xc000] ;  /* 0x00c00005dbc8783b */ /* 0x000eee0008000200 */
[C---:B--2---:R-:W-:Y:S08]  /*bb70*/  HMMA.16816.F32 R20, R164.reuse, R168, R20 ;  /* 0x000000a8a414723c */ /* 0x044ff00000001814 */
[C---:B------:R-:W-:Y:S01]  /*bb80*/  HMMA.16816.F32 R24, R164.reuse, R170, R24 ;  /* 0x000000aaa418723c */ /* 0x040fe20000001818 */
[----:B------:R-:W-:Y:S07]  /*bb90*/  LDSM.16.M88.4 R168, [R219+UR5+0xd000] ;  /* 0x00d00005dba8783b */ /* 0x000fee0008000200 */
[C---:B----4-:R-:W-:Y:S08]  /*bba0*/  HMMA.16816.F32 R28, R164.reuse, R180, R28 ;  /* 0x000000b4a41c723c */ /* 0x050ff0000000181c */
[----:B------:R-:W-:Y:S01]  /*bbb0*/  HMMA.16816.F32 R32, R164, R182, R32 ;  /* 0x000000b6a420723c */ /* 0x000fe20000001820 */
[----:B------:R-:W2:Y:S05]  /*bbc0*/  LDSM.16.M88.4 R164, [R219+UR5+0xc800] ;  /* 0x00c80005dba4783b */ /* 0x000eaa0008000200 */
[----:B------:R-:W-:Y:S02]  /*bbd0*/  LDSM.16.M88.4 R180, [R213+0xc000] ;  /* 0x00c00000d5b4783b */ /* 0x000fe40000000200 */
        /* <DEDUP_REMOVED lines=8> */
[----:B------:R-:W4:Y:S07]  /*bc60*/  LDSM.16.M88.4 R176, [R212+0x4000] ;  /* 0x00400000d4b0783b */ /* 0x000f2e0000000200 */
[C---:B---3--:R-:W-:Y:S08]  /*bc70*/  HMMA.16816.F32 R28, R184.reuse, R188, R28 ;  /* 0x000000bcb81c723c */ /* 0x048ff0000000181c */
[----:B------:R-:W-:Y:S01]  /*bc80*/  HMMA.16816.F32 R32, R184, R190, R32 ;  /* 0x000000beb820723c */ /* 0x000fe20000001820 */
[----:B------:R-:W3:Y:S05]  /*bc90*/  LDSM.16.M88.4 R184, [R213+0xc800] ;  /* 0x00c80000d5b8783b */ /* 0x000eea0000000200 */
        /* <DEDUP_REMOVED lines=10> */
[C---:B-1----:R-:W-:Y:S08]  /*bd40*/  HMMA.16816.F32 R28, R196.reuse, R172, R28 ;  /* 0x000000acc41c723c */ /* 0x042ff0000000181c */
[----:B------:R-:W-:Y:S01]  /*bd50*/  HMMA.16816.F32 R32, R196, R174, R32 ;  /* 0x000000aec420723c */ /* 0x000fe20000001820 */
[----:B------:R-:W1:Y:S05]  /*bd60*/  LDSM.16.M88.4 R172, [R218+0xd800] ;  /* 0x00d80000daac783b */ /* 0x000e6a0000000200 */
[----:B------:R-:W-:Y:S02]  /*bd70*/  LDSM.16.M88.4 R196, [R217+0xc800] ;  /* 0x00c80000d9c4783b */ /* 0x000fe40000000200 */
        /* <DEDUP_REMOVED lines=8> */
[----:B------:R-:W-:Y:S07]  /*be00*/  LDSM.16.M88.4 R188, [R219+UR5+0xe000] ;  /* 0x00e00005dbbc783b */ /* 0x000fee0008000200 */
[C---:B--2---:R-:W-:Y:S08]  /*be10*/  HMMA.16816.F32 R28, R176.reuse, R164, R28 ;  /* 0x000000a4b01c723c */ /* 0x044ff0000000181c */
[----:B------:R-:W-:Y:S01]  /*be20*/  HMMA.16816.F32 R32, R176, R166, R32 ;  /* 0x000000a6b020723c */ /* 0x000fe20000001820 */
[----:B------:R-:W2:Y:S05]  /*be30*/  LDSM.16.M88.4 R164, [R217+0xd800] ;  /* 0x00d80000d9a4783b */ /* 0x000eaa0000000200 */
[----:B------:R-:W4:Y:S02]  /*be40*/  LDSM.16.M88.4 R176, [R216+0x6000] ;  /* 0x00600000d8b0783b */ /* 0x000f240000000200 */
[C---:B------:R-:W-:Y:S08]  /*be50*/  HMMA.16816.F32 R4, R192.reuse, R200, R4 ;  /* 0x000000c8c004723c */ /* 0x040ff00000001804 */
[C---:B------:R-:W-:Y:S01]  /*be60*/  HMMA.16816.F32 R8, R192.reuse, R202, R8 ;  /* 0x000000cac008723c */ /* 0x040fe20000001808 */
[----:B------:R-:W5:Y:S07]  /*be70*/  LDSM.16.M88.4 R200, [R219+UR5+0xe800] ;  /* 0x00e80005dbc8783b */ /* 0x000f6e0008000200 */
[C---:B------:R-:W-:Y:S08]  /*be80*/  HMMA.16816.F32 R12, R192.reuse, R204, R12 ;  /* 0x000000ccc00c723c */ /* 0x040ff0000000180c */
[C---:B------:R-:W-:Y:S01]  /*be90*/  HMMA.16816.F32 R16, R192.reuse, R206, R16 ;  /* 0x000000cec010723c */ /* 0x040fe20000001810 */
[----:B------:R-:W5:Y:S07]  /*bea0*/  LDSM.16.M88.4 R204, [R219+UR5+0xf000] ;  /* 0x00f00005dbcc783b */ /* 0x000f6e0008000200 */
[C---:B------:R-:W-:Y:S08]  /*beb0*/  HMMA.16816.F32 R20, R192.reuse, R168, R20 ;  /* 0x000000a8c014723c */ /* 0x040ff00000001814 */
[C---:B------:R-:W-:Y:S01]  /*bec0*/  HMMA.16816.F32 R24, R192.reuse, R170, R24 ;  /* 0x000000aac018723c */ /* 0x040fe20000001818 */
[----:B------:R-:W5:Y:S07]  /*bed0*/  LDSM.16.M88.4 R168, [R219+UR5+0xf800] ;  /* 0x00f80005dba8783b */ /* 0x000f6e0008000200 */
[C---:B-1----:R-:W-:Y:S08]  /*bee0*/  HMMA.16816.F32 R28, R192.reuse, R172, R28 ;  /* 0x000000acc01c723c */ /* 0x042ff0000000181c */
[----:B------:R-:W-:Y:S01]  /*bef0*/  HMMA.16816.F32 R32, R192, R174, R32 ;  /* 0x000000aec020723c */ /* 0x000fe20000001820 */
[----:B------:R-:W-:Y:S05]  /*bf00*/  LDSM.16.M88.4 R172, [R212+0x6000] ;  /* 0x00600000d4ac783b */ /* 0x000fea0000000200 */
[----:B------:R-:W-:Y:S02]  /*bf10*/  LDSM.16.M88.4 R192, [R215+0x6000] ;  /* 0x00600000d7c0783b */ /* 0x000fe40000000200 */
[C---:B---3--:R-:W-:Y:S08]  /*bf20*/  HMMA.16816.F32 R4, R180.reuse, R184, R4 ;  /* 0x000000b8b404723c */ /* 0x048ff00000001804 */
[C---:B------:R-:W-:Y:S01]  /*bf30*/  HMMA.16816.F32 R8, R180.reuse, R186, R8 ;  /* 0x000000bab408723c */ /* 0x040fe20000001808 */
[----:B------:R-:W1:Y:S07]  /*bf40*/  LDSM.16.M88.4 R184, [R213+0xe000] ;  /* 0x00e00000d5b8783b */ /* 0x000e6e0000000200 */
[C---:B------:R-:W-:Y:S08]  /*bf50*/  HMMA.16816.F32 R12, R180.reuse, R196, R12 ;  /* 0x000000c4b40c723c */ /* 0x040ff0000000180c */
[C---:B------:R-:W-:Y:S01]  /*bf60*/  HMMA.16816.F32 R16, R180.reuse, R198, R16 ;  /* 0x000000c6b410723c */ /* 0x040fe20000001810 */
[----:B------:R-:W-:Y:S07]  /*bf70*/  LDSM.16.M88.4 R196, [R218+0xe000] ;  /* 0x00e00000dac4783b */ /* 0x000fee0000000200 */
[C---:B------:R-:W-:Y:S08]  /*bf80*/  HMMA.16816.F32 R20, R180.reuse, R208, R20 ;  /* 0x000000d0b414723c */ /* 0x040ff00000001814 */
[C---:B------:R-:W-:Y:S08]  /*bf90*/  HMMA.16816.F32 R24, R180.reuse, R210, R24 ;  /* 0x000000d2b418723c */ /* 0x040ff00000001818 */
[C---:B--2---:R-:W-:Y:S08]  /*bfa0*/  HMMA.16816.F32 R28, R180.reuse, R164, R28 ;  /* 0x000000a4b41c723c */ /* 0x044ff0000000181c */
[----:B------:R-:W-:Y:S01]  /*bfb0*/  HMMA.16816.F32 R32, R180, R166, R32 ;  /* 0x000000a6b420723c */ /* 0x000fe20000001820 */
[----:B------:R-:W2:Y:S05]  /*bfc0*/  LDSM.16.M88.4 R164, [R213+0xe800] ;  /* 0x00e80000d5a4783b */ /* 0x000eaa0000000200 */
[----:B------:R-:W3:Y:S02]  /*bfd0*/  LDSM.16.M88.4 R180, [R213+0xf000] ;  /* 0x00f00000d5b4783b */ /* 0x000ee40000000200 */
        /* <DEDUP_REMOVED lines=11> */
[----:B------:R-:W5:Y:S05]  /*c090*/  LDSM.16.M88.4 R168, [R218+0xe800] ;  /* 0x00e80000daa8783b */ /* 0x000f6a0000000200 */
[----:B------:R-:W5:Y:S02]  /*c0a0*/  LDSM.16.M88.4 R176, [R218+0xf000] ;  /* 0x00f00000dab0783b */ /* 0x000f640000000200 */
[C---:B-1----:R-:W-:Y:S08]  /*c0b0*/  HMMA.16816.F32 R4, R172.reuse, R184, R4 ;  /* 0x000000b8ac04723c */ /* 0x042ff00000001804 */
[C---:B------:R-:W-:Y:S01]  /*c0c0*/  HMMA.16816.F32 R8, R172.reuse, R186, R8 ;  /* 0x000000baac08723c */ /* 0x040fe20000001808 */
[----:B------:R-:W1:Y:S07]  /*c0d0*/  LDSM.16.M88.4 R184, [R214+0x6000] ;  /* 0x00600000d6b8783b */ /* 0x000e6e0000000200 */
[C---:B--2---:R-:W-:Y:S08]  /*c0e0*/  HMMA.16816.F32 R12, R172.reuse, R164, R12 ;  /* 0x000000a4ac0c723c */ /* 0x044ff0000000180c */
[C---:B------:R-:W-:Y:S01]  /*c0f0*/  HMMA.16816.F32 R16, R172.reuse, R166, R16 ;  /* 0x000000a6ac10723c */ /* 0x040fe20000001810 */
[----:B------:R-:W2:Y:S07]  /*c100*/  LDSM.16.M88.4 R164, [R217+0xe800] ;  /* 0x00e80000d9a4783b */ /* 0x000eae0000000200 */
[C---:B---3--:R-:W-:Y:S03]  /*c110*/  HMMA.16816.F32 R20, R172.reuse, R180, R20 ;  /* 0x000000b4ac14723c */ /* 0x048fe60000001814 */
[C---:B------:R-:W-:Y:S05]  /*c120*/  VIADD R180, R233.reuse, 0x11 ;  /* 0x00000011e9b47836 */ /* 0x040fea0000000000 */
[C---:B------:R-:W-:Y:S08]  /*c130*/  HMMA.16816.F32 R24, R172.reuse, R182, R24 ;  /* 0x000000b6ac18723c */ /* 0x040ff00000001818 */
[C---:B----4-:R-:W-:Y:S08]  /*c140*/  HMMA.16816.F32 R28, R172.reuse, R188, R28 ;  /* 0x000000bcac1c723c */ /* 0x050ff0000000181c */
[----:B------:R-:W-:Y:S03]  /*c150*/  HMMA.16816.F32 R32, R172, R190, R32 ;  /* 0x000000beac20723c */ /* 0x000fe60000001820 */
[----:B------:R-:W-:Y:S05]  /*c160*/  VIADD R172, R233, 0xffffffe0 ;  /* 0xffffffe0e9ac7836 */ /* 0x000fea0000000000 */
[-C--:B------:R-:W-:Y:S01]  /*c170*/  ISETP.GT.AND P2, PT, R223, R172.reuse, PT ;  /* 0x000000acdf00720c */ /* 0x080fe20003f44270 */
[C---:B------:R-:W-:Y:S05]  /*c180*/  HMMA.16816.F32 R4, R192.reuse, R196, R4 ;  /* 0x000000c4c004723c */ /* 0x040fea0000001804 */
[----:B------:R-:W-:Y:S02]  /*c190*/  ISETP.GT.AND P1, PT, R228, R172, PT ;  /* 0x000000ace400720c */ /* 0x000fe40003f24270 */
[C---:B------:R-:W-:Y:S01]  /*c1a0*/  ISETP.GE.AND P6, PT, R172.reuse, R222, PT ;  /* 0x000000deac00720c */ /* 0x040fe20003fc6270 */
[C---:B------:R-:W-:Y:S03]  /*c1b0*/  HMMA.16816.F32 R8, R192.reuse, R198, R8 ;  /* 0x000000c6c008723c */ /* 0x040fe60000001808 */
[-C--:B------:R-:W-:Y:S02]  /*c1c0*/  ISETP.GE.AND P3, PT, R172, R221.reuse, PT ;  /* 0x000000ddac00720c */ /* 0x080fe40003f66270 */
[----:B------:R-:W-:Y:S03]  /*c1d0*/  LDSM.16.M88.4 R172, [R217+0xf800] ;  /* 0x00f80000d9ac783b */ /* 0x000fe60000000200 */
[C---:B-----5:R-:W-:Y:S08]  /*c1e0*/  HMMA.16816.F32 R12, R192.reuse, R168, R12 ;  /* 0x000000a8c00c723c */ /* 0x060ff0000000180c */
[C---:B------:R-:W-:Y:S01]  /*c1f0*/  HMMA.16816.F32 R16, R192.reuse, R170, R16 ;  /* 0x000000aac010723c */ /* 0x040fe20000001810 */
[----:B------:R-:W3:Y:S01]  /*c200*/  LDSM.16.M88.4 R168, [R217+0xf000] ;  /* 0x00f00000d9a8783b */ /* 0x000ee20000000200 */
[----:B------:R-:W-:Y:S04]  /*c210*/  DEPBAR.LE SB0, 0x0 ;  /* 0x000080000000791a */ /* 0x000fe80000000000 */
[----:B------:R-:W-:Y:S02]  /*c220*/  BAR.SYNC.DEFER_BLOCKING 0x0 ;  /* 0x0000000000007b1d */ /* 0x000fe40000010000 */
[C---:B------:R-:W-:Y:S05]  /*c230*/  HMMA.16816.F32 R20, R192.reuse, R176, R20 ;  /* 0x000000b0c014723c */ /* 0x040fea0000001814 */
[C---:B------:R-:W-:Y:S03]  /*c240*/  VIADD R177, R233.reuse, 0xfffffff1 ;  /* 0xfffffff1e9b17836 */ /* 0x040fe60000000000 */
[C---:B------:R-:W-:Y:S03]  /*c250*/  HMMA.16816.F32 R24, R192.reuse, R178, R24 ;  /* 0x000000b2c018723c */ /* 0x040fe60000001818 */
[C---:B------:R-:W-:Y:S02]  /*c260*/  VIADD R179, R233.reuse, 0x10 ;  /* 0x00000010e9b37836 */ /* 0x040fe40000000000 */
[C---:B------:R-:W-:Y:S03]  /*c270*/  VIADD R178, R233.reuse, 0x19 ;  /* 0x00000019e9b27836 */ /* 0x040fe60000000000 */
[C---:B------:R-:W-:Y:S08]  /*c280*/  HMMA.16816.F32 R28, R192.reuse, R200, R28 ;  /* 0x000000c8c01c723c */ /* 0x040ff0000000181c */
[----:B------:R-:W-:Y:S08]  /*c290*/  HMMA.16816.F32 R32, R192, R202, R32 ;  /* 0x000000cac020723c */ /* 0x000ff00000001820 */
        /* <DEDUP_REMOVED lines=9> */
[-C--:B------:R-:W-:Y:S01]  /*c330*/  ISETP.GT.AND P0, PT, R223, R4.reuse, PT ;  /* 0x00000004df00720c */ /* 0x080fe20003f04270 */
[C---:B------:R-:W-:Y:S01]  /*c340*/  VIADD R166, R233.reuse, 0xfffffff0 ;  /* 0xfffffff0e9a67836 */ /* 0x040fe20000000000 */
[----:B------:R-:W-:Y:S02]  /*c350*/  FSEL R6, R6, -INF , !P1 ;  /* 0xff80000006067808 */ /* 0x000fe40004800000 */
[----:B------:R-:W-:Y:S01]  /*c360*/  FSEL R165, R8, -INF , !P0 ;  /* 0xff80000008a57808 */ /* 0x000fe20004000000 */
[C---:B---3--:R-:W-:Y:S03]  /*c370*/  HMMA.16816.F32 R20, R184.reuse, R168, R20 ;  /* 0x000000a8b814723c */ /* 0x048fe60000001814 */
[C---:B------:R-:W-:Y:S01]  /*c380*/  ISETP.GT.AND P0, PT, R228.reuse, R3, PT ;  /* 0x00000003e400720c */ /* 0x040fe20003f04270 */
[----:B------:R-:W-:Y:S01]  /*c390*/  VIADD R168, R233, 0xfffffff8 ;  /* 0xfffffff8e9a87836 */ /* 0x000fe20000000000 */
[----:B------:R-:W-:Y:S02]  /*c3a0*/  ISETP.GT.AND P1, PT, R228, R4, PT ;  /* 0x00000004e400720c */ /* 0x000fe40003f24270 */
[----:B------:R-:W-:Y:S01]  /*c3b0*/  FSEL R11, R11, -INF , !P0 ;  /* 0xff8000000b0b7808 */ /* 0x000fe20004000000 */
[C---:B------:R-:W-:Y:S03]  /*c3c0*/  HMMA.16816.F32 R24, R184.reuse, R170, R24 ;  /* 0x000000aab818723c */ /* 0x040fe60000001818 */
[----:B------:R-:W-:Y:S01]  /*c3d0*/  ISETP.GT.AND P0, PT, R223, R166, PT ;  /* 0x000000a6df00720c */ /* 0x000fe20003f04270 */
[----:B------:R-:W-:Y:S01]  /*c3e0*/  VIADD R170, R233, 0x1 ;  /* 0x00000001e9aa7836 */ /* 0x000fe20000000000 */
[----:B------:R-:W-:Y:S01]  /*c3f0*/  FSEL R5, R5, -INF , !P4 ;  /* 0xff80000005057808 */ /* 0x000fe20006000000 */
[C---:B------:R-:W-:Y:S01]  /*c400*/  VIADD R171, R233.reuse, 0x8 ;  /* 0x00000008e9ab7836 */ /* 0x040fe20000000000 */
[----:B------:R-:W-:Y:S01]  /*c410*/  FSEL R169, R12, -INF , !P0 ;  /* 0xff8000000ca97808 */ /* 0x000fe20004000000 */
[----:B------:R-:W-:Y:S01]  /*c420*/  VIADD R12, R233, 0xfffffff9 ;  /* 0xfffffff9e90c7836 */ /* 0x000fe20000000000 */
[----:B------:R-:W-:Y:S01]  /*c430*/  ISETP.GT.AND P0, PT, R228, R177, PT ;  /* 0x000000b1e400720c */ /* 0x000fe20003f04270 */
[C---:B------:R-:W-:Y:S03]  /*c440*/  HMMA.16816.F32 R28, R184.reuse, R172, R28 ;  /* 0x000000acb81c723c */ /* 0x040fe6000000181c */
[----:B------:R-:W-:Y:S02]  /*c450*/  FSEL R15, R15, -INF , !P0 ;  /* 0xff8000000f0f7808 */ /* 0x000fe40004000000 */
[C---:B------:R-:W-:Y:S02]  /*c460*/  ISETP.GT.AND P0, PT, R223.reuse, R168, PT ;  /* 0x000000a8df00720c */ /* 0x040fe40003f04270 */
[----:B------:R-:W-:Y:S01]  /*c470*/  ISETP.GT.AND P4, PT, R223, R3, PT ;  /* 0x00000003df00720c */ /* 0x000fe20003f84270 */
[----:B------:R-:W-:Y:S03]  /*c480*/  HMMA.16816.F32 R32, R184, R174, R32 ;  /* 0x000000aeb820723c */ /* 0x000fe60000001820 */
[----:B------:R-:W-:Y:S02]  /*c490*/  FSEL R203, R16, -INF , !P0 ;  /* 0xff80000010cb7808 */ /* 0x000fe40004000000 */
[----:B------:R-:W-:Y:S02]  /*c4a0*/  ISETP.GT.AND P0, PT, R228, R12, PT ;  /* 0x0000000ce400720c */ /* 0x000fe40003f04270 */
[----:B------:R-:W-:Y:S02]  /*c4b0*/  FSEL R176, R10, -INF , !P1 ;  /* 0xff8000000ab07808 */ /* 0x000fe40004800000 */
[----:B------:R-:W-:Y:S02]  /*c4c0*/  FSEL R19, R19, -INF , !P0 ;  /* 0xff80000013137808 */ /* 0x000fe40004000000 */
[----:B------:R-:W-:Y:S02]  /*c4d0*/  ISETP.GT.AND P1, PT, R228, R166, PT ;  /* 0x000000a6e400720c */ /* 0x000fe40003f24270 */
[----:B------:R-:W-:Y:S02]  /*c4e0*/  ISETP.GT.AND P0, PT, R223, R170, PT ;  /* 0x000000aadf00720c */ /* 0x000fe40003f04270 */
[----:B------:R-:W-:Y:S02]  /*c4f0*/  FSEL R167, R9, -INF , !P4 ;  /* 0xff80000009a77808 */ /* 0x000fe40006000000 */
[----:B------:R-:W-:Y:S02]  /*c500*/  ISETP.GT.AND P4, PT, R223, R177, PT ;  /* 0x000000b1df00720c */ /* 0x000fe40003f84270 */
[----:B------:R-:W-:Y:S02]  /*c510*/  FSEL R14, R14, -INF , !P1 ;  /* 0xff8000000e0e7808 */ /* 0x000fe40004800000 */
[----:B------:R-:W-:Y:S01]  /*c520*/  FSEL R210, R21, -INF , !P0 ;  /* 0xff80000015d27808 */ /* 0x000fe20004000000 */
[----:B------:R-:W-:Y:S01]  /*c530*/  VIADD R21, R233, 0x9 ;  /* 0x00000009e9157836 */ /* 0x000fe20000000000 */
[C---:B------:R-:W-:Y:S02]  /*c540*/  ISETP.GT.AND P1, PT, R228.reuse, R168, PT ;  /* 0x000000a8e400720c */ /* 0x040fe40003f24270 */
[----:B------:R-:W-:Y:S02]  /*c550*/  ISETP.GT.AND P0, PT, R228, R170, PT ;  /* 0x000000aae400720c */ /* 0x000fe40003f04270 */
        /* <DEDUP_REMOVED lines=12> */
[-C--:B------:R-:W-:Y:S02]  /*c620*/  ISETP.GT.AND P0, PT, R228, R21.reuse, PT ;  /* 0x00000015e400720c */ /* 0x080fe40003f04270 */
[----:B------:R-:W-:Y:S02]  /*c630*/  FSEL R20, R20, -INF , !P4 ;  /* 0xff80000014147808 */ /* 0x000fe40006000000 */
[----:B------:R-:W-:Y:S02]  /*c640*/  ISETP.GT.AND P4, PT, R223, R21, PT ;  /* 0x00000015df00720c */ /* 0x000fe40003f84270 */
[----:B------:R-:W-:Y:S02]  /*c650*/  FSEL R26, R26, -INF , !P1 ;  /* 0xff8000001a1a7808 */ /* 0x000fe40004800000 */
[----:B------:R-:W-:Y:S02]  /*c660*/  FSEL R27, R27, -INF , !P0 ;  /* 0xff8000001b1b7808 */ /* 0x000fe40004000000 */
[CC--:B------:R-:W-:Y:S02]  /*c670*/  ISETP.GT.AND P0, PT, R223.reuse, R179.reuse, PT ;  /* 0x000000b3df00720c */ /* 0x0c0fe40003f04270 */
[-C--:B------:R-:W-:Y:S02]  /*c680*/  ISETP.GT.AND P1, PT, R223, R180.reuse, PT ;  /* 0x000000b4df00720c */ /* 0x080fe40003f24270 */
[----:B------:R-:W-:Y:S02]  /*c690*/  FSEL R25, R25, -INF , !P4 ;  /* 0xff80000019197808 */ /* 0x000fe40006000000 */
[----:B------:R-:W-:Y:S02]  /*c6a0*/  ISETP.GT.AND P4, PT, R228, R179, PT ;  /* 0x000000b3e400720c */ /* 0x000fe40003f84270 */
[----:B------:R-:W-:Y:S02]  /*c6b0*/  FSEL R28, R28, -INF , !P0 ;  /* 0xff8000001c1c7808 */ /* 0x000fe40004000000 */
[----:B------:R-:W-:Y:S02]  /*c6c0*/  FSEL R29, R29, -INF , !P1 ;  /* 0xff8000001d1d7808 */ /* 0x000fe40004800000 */
[----:B------:R-:W-:Y:S02]  /*c6d0*/  ISETP.GT.AND P0, PT, R228, R180, PT ;  /* 0x000000b4e400720c */ /* 0x000fe40003f04270 */
[----:B------:R-:W-:Y:S02]  /*c6e0*/  ISETP.GT.AND P1, PT, R223, R178, PT ;  /* 0x000000b2df00720c */ /* 0x000fe40003f24270 */
[----:B------:R-:W-:Y:S02]  /*c6f0*/  FSEL R30, R30, -INF , !P4 ;  /* 0xff8000001e1e7808 */ /* 0x000fe40006000000 */
[----:B------:R-:W-:Y:S02]  /*c700*/  FSEL R31, R31, -INF , !P0 ;  /* 0xff8000001f1f7808 */ /* 0x000fe40004000000 */
[----:B------:R-:W-:Y:S02]  /*c710*/  ISETP.GT.AND P4, PT, R223, R24, PT ;  /* 0x00000018df00720c */ /* 0x000fe40003f84270 */
[----:B------:R-:W-:Y:S02]  /*c720*/  FSEL R33, R33, -INF , !P1 ;  /* 0xff80000021217808 */ /* 0x000fe40004800000 */
[C---:B------:R-:W-:Y:S02]  /*c730*/  ISETP.GT.AND P0, PT, R228.reuse, R178, PT ;  /* 0x000000b2e400720c */ /* 0x040fe40003f04270 */
[----:B------:R-:W-:Y:S02]  /*c740*/  ISETP.GT.AND P1, PT, R228, R24, PT ;  /* 0x00000018e400720c */ /* 0x000fe40003f24270 */
[----:B------:R-:W-:Y:S02]  /*c750*/  FSEL R32, R32, -INF , !P4 ;  /* 0xff80000020207808 */ /* 0x000fe40006000000 */
[-C--:B------:R-:W-:Y:S02]  /*c760*/  ISETP.GE.AND P4, PT, R4, R222.reuse, PT ;  /* 0x000000de0400720c */ /* 0x080fe40003f86270 */
[----:B------:R-:W-:Y:S02]  /*c770*/  FSEL R35, R35, -INF , !P0 ;  /* 0xff80000023237808 */ /* 0x000fe40004000000 */
[----:B------:R-:W-:Y:S02]  /*c780*/  FSEL R34, R34, -INF , !P1 ;  /* 0xff80000022227808 */ /* 0x000fe40004800000 */
[----:B------:R-:W-:Y:S02]  /*c790*/  FSEL R10, R164, -INF , !P6 ;  /* 0xff800000a40a7808 */ /* 0x000fe40007000000 */
[-C--:B------:R-:W-:Y:S02]  /*c7a0*/  ISETP.GE.AND P0, PT, R4, R221.reuse, PT ;  /* 0x000000dd0400720c */ /* 0x080fe40003f06270 */
[CC--:B------:R-:W-:Y:S02]  /*c7b0*/  ISETP.GE.AND P1, PT, R3.reuse, R222.reuse, PT ;  /* 0x000000de0300720c */ /* 0x0c0fe40003f26270 */
[-C--:B------:R-:W-:Y:S02]  /*c7c0*/  ISETP.GE.AND P6, PT, R3, R221.reuse, PT ;  /* 0x000000dd0300720c */ /* 0x080fe40003fc6270 */
[----:B------:R-:W-:Y:S02]  /*c7d0*/  FSEL R9, R5, -INF , !P5 ;  /* 0xff80000005097808 */ /* 0x000fe40006800000 */
[----:B------:R-:W-:Y:S02]  /*c7e0*/  FSEL R8, R6, -INF , !P3 ;  /* 0xff80000006087808 */ /* 0x000fe40005800000 */
[----:B------:R-:W-:Y:S02]  /*c7f0*/  FSEL R7, R7, -INF , !P2 ;  /* 0xff80000007077808 */ /* 0x000fe40005000000 */
[-C--:B------:R-:W-:Y:S02]  /*c800*/  ISETP.GE.AND P2, PT, R177, R222.reuse, PT ;  /* 0x000000deb100720c */ /* 0x080fe40003f46270 */
[C---:B------:R-:W-:Y:S02]  /*c810*/  ISETP.GE.AND P5, PT, R166.reuse, R222, PT ;  /* 0x000000dea600720c */ /* 0x040fe40003fa6270 */
[----:B------:R-:W-:Y:S02]  /*c820*/  FSEL R16, R165, -INF , !P4 ;  /* 0xff800000a5107808 */ /* 0x000fe40006000000 */
[-C--:B------:R-:W-:Y:S02]  /*c830*/  ISETP.GE.AND P3, PT, R166, R221.reuse, PT ;  /* 0x000000dda600720c */ /* 0x080fe40003f66270 */
[-C--:B------:R-:W-:Y:S02]  /*c840*/  ISETP.GE.AND P4, PT, R177, R221.reuse, PT ;  /* 0x000000ddb100720c */ /* 0x080fe40003f86270 */
[----:B------:R-:W-:Y:S02]  /*c850*/  FSEL R17, R167, -INF , !P1 ;  /* 0xff800000a7117808 */ /* 0x000fe40004800000 */
[----:B------:R-:W-:Y:S02]  /*c860*/  FSEL R176, R176, -INF , !P0 ;  /* 0xff800000b0b07808 */ /* 0x000fe40004000000 */
[----:B------:R-:W-:Y:S02]  /*c870*/  FSEL R11, R11, -INF , !P6 ;  /* 0xff8000000b0b7808 */ /* 0x000fe40007000000 */
[----:B------:R-:W-:Y:S02]  /*c880*/  FMNMX3.FTZ R4, R0, R10, R9, !PT ;  /* 0x0000000a00047276 */ /* 0x000fe40007810009 */
[----:B------:R-:W-:Y:S02]  /*c890*/  FMNMX3.FTZ R3, R2, R8, R7, !PT ;  /* 0x0000000802037276 */ /* 0x000fe40007810007 */
[----:B------:R-:W-:Y:S02]  /*c8a0*/  FSEL R174, R13, -INF , !P2 ;  /* 0xff8000000dae7808 */ /* 0x000fe40005000000 */
[-C--:B------:R-:W-:Y:S02]  /*c8b0*/  ISETP.GE.AND P6, PT, R12, R222.reuse, PT ;  /* 0x000000de0c00720c */ /* 0x080fe40003fc6270 */
[----:B------:R-:W-:Y:S02]  /*c8c0*/  FSEL R175, R169, -INF , !P5 ;  /* 0xff800000a9af7808 */ /* 0x000fe40006800000 */
[-C--:B------:R-:W-:Y:S02]  /*c8d0*/  ISETP.GE.AND P2, PT, R170, R222.reuse, PT ;  /* 0x000000deaa00720c */ /* 0x080fe40003f46270 */
[C---:B------:R-:W-:Y:S02]  /*c8e0*/  ISETP.GE.AND P1, PT, R168.reuse, R222, PT ;  /* 0x000000dea800720c */ /* 0x040fe40003f26270 */
[-C--:B------:R-:W-:Y:S02]  /*c8f0*/  ISETP.GE.AND P0, PT, R168, R221.reuse, PT ;  /* 0x000000dda800720c */ /* 0x080fe40003f06270 */
[-C--:B------:R-:W-:Y:S01]  /*c900*/  ISETP.GE.AND P5, PT, R12, R221.reuse, PT ;  /* 0x000000dd0c00720c */ /* 0x080fe20003fa6270 */
[----:B------:R-:W-:Y:S01]  /*c910*/  IMAD.U32 R12, RZ, RZ, UR8 ;  /* 0x00000008ff0c7e24 */ /* 0x000fe2000f8e00ff */
[----:B------:R-:W-:Y:S01]  /*c920*/  FSEL R173, R14, -INF , !P3 ;  /* 0xff8000000ead7808 */ /* 0x000fe20005800000 */
[----:B------:R-:W-:Y:S01]  /*c930*/  UIADD3 UR8, UPT, UPT, UR20, 0x3c6ef372, URZ ;  /* 0x3c6ef37214087890 */ /* 0x000fe2000fffe0ff */
[----:B------:R-:W-:Y:S02]  /*c940*/  FSEL R172, R15, -INF , !P4 ;  /* 0xff8000000fac7808 */ /* 0x000fe40006000000 */
[----:B------:R-:W-:Y:S02]  /*c950*/  FMNMX3.FTZ R4, R4, R16, R17, !PT ;  /* 0x0000001004047276 */ /* 0x000fe40007810011 */
[----:B------:R-:W-:Y:S02]  /*c960*/  FMNMX3.FTZ R3, R3, R176, R11, !PT ;  /* 0x000000b003037276 */ /* 0x000fe4000781000b */
[----:B------:R-:W-:Y:S02]  /*c970*/  FSEL R201, R201, -INF , !P6 ;  /* 0xff800000c9c97808 */ /* 0x000fe40007000000 */
[----:B------:R-:W-:Y:S02]  /*c980*/  FSEL R210, R210, -INF , !P2 ;  /* 0xff800000d2d27808 */ /* 0x000fe40005000000 */
[-C--:B------:R-:W-:Y:S02]  /*c990*/  ISETP.GE.AND P3, PT, R170, R221.reuse, PT ;  /* 0x000000ddaa00720c */ /* 0x080fe40003f66270 */
[----:B------:R-:W-:Y:S02]  /*c9a0*/  FSEL R203, R203, -INF , !P1 ;  /* 0xff800000cbcb7808 */ /* 0x000fe40004800000 */
[-C--:B------:R-:W-:Y:S02]  /*c9b0*/  ISETP.GE.AND P6, PT, R233, R222.reuse, PT ;  /* 0x000000dee900720c */ /* 0x080fe40003fc6270 */
[----:B------:R-:W-:Y:S02]  /*c9c0*/  FSEL R200, R18, -INF , !P0 ;  /* 0xff80000012c87808 */ /* 0x000fe40004000000 */
[----:B------:R-:W-:Y:S02]  /*c9d0*/  FSEL R202, R19, -INF , !P5 ;  /* 0xff80000013ca7808 */ /* 0x000fe40006800000 */
[----:B------:R-:W-:Y:S02]  /*c9e0*/  ISETP.GE.AND P2, PT, R233, R221, PT ;  /* 0x000000dde900720c */ /* 0x000fe40003f46270 */
[----:B------:R-:W-:Y:S02]  /*c9f0*/  FMNMX3.FTZ R4, R4, R175, R174, !PT ;  /* 0x000000af04047276 */ /* 0x000fe400078100ae */
[----:B------:R-:W-:Y:S02]  /*ca00*/  FMNMX3.FTZ R3, R3, R173, R172, !PT ;  /* 0x000000ad03037276 */ /* 0x000fe400078100ac */
[CC--:B------:R-:W-:Y:S02]  /*ca10*/  ISETP.GE.AND P4, PT, R171.reuse, R222.reuse, PT ;  /* 0x000000deab00720c */ /* 0x0c0fe40003f86270 */
[-C--:B------:R-:W-:Y:S02]  /*ca20*/  ISETP.GE.AND P1, PT, R171, R221.reuse, PT ;  /* 0x000000ddab00720c */ /* 0x080fe40003f26270 */
[C---:B------:R-:W-:Y:S02]  /*ca30*/  ISETP.GE.AND P0, PT, R21.reuse, R222, PT ;  /* 0x000000de1500720c */ /* 0x040fe40003f06270 */
[----:B------:R-:W-:Y:S02]  /*ca40*/  ISETP.GE.AND P5, PT, R21, R221, PT ;  /* 0x000000dd1500720c */ /* 0x000fe40003fa6270 */
[----:B------:R-:W-:Y:S02]  /*ca50*/  FSEL R242, R20, -INF , !P6 ;  /* 0xff80000014f27808 */ /* 0x000fe40007000000 */
[----:B------:R-:W-:Y:S02]  /*ca60*/  FSEL R208, R23, -INF , !P3 ;  /* 0xff80000017d07808 */ /* 0x000fe40005800000 */
[----:B------:R-:W-:Y:S02]  /*ca70*/  FSEL R209, R22, -INF , !P2 ;  /* 0xff80000016d17808 */ /* 0x000fe40005000000 */
[----:B------:R-:W-:Y:S02]  /*ca80*/  FMNMX3.FTZ R4, R4, R203, R201, !PT ;  /* 0x000000cb04047276 */ /* 0x000fe400078100c9 */
[----:B------:R-:W-:Y:S02]  /*ca90*/  FMNMX3.FTZ R3, R3, R200, R202, !PT ;  /* 0x000000c803037276 */ /* 0x000fe400078100ca */
[-C--:B------:R-:W-:Y:S02]  /*caa0*/  ISETP.GE.AND P6, PT, R179, R222.reuse, PT ;  /* 0x000000deb300720c */ /* 0x080fe40003fc6270 */
[----:B------:R-:W-:Y:S02]  /*cab0*/  FSEL R245, R245, -INF , !P4 ;  /* 0xff800000f5f57808 */ /* 0x000fe40006000000 */
        /* <DEDUP_REMOVED lines=8> */
[CC--:B------:R-:W-:Y:S02]  /*cb40*/  ISETP.GE.AND P0, PT, R178.reuse, R222.reuse, PT ;  /* 0x000000deb200720c */ /* 0x0c0fe40003f06270 */
[-C--:B------:R-:W-:Y:S02]  /*cb50*/  ISETP.GE.AND P1, PT, R178, R221.reuse, PT ;  /* 0x000000ddb200720c */ /* 0x080fe40003f26270 */
[----:B------:R-:W-:Y:S02]  /*cb60*/  FSEL R182, R28, -INF , !P6 ;  /* 0xff8000001cb67808 */ /* 0x000fe40007000000 */
[C---:B------:R-:W-:Y:S02]  /*cb70*/  ISETP.GE.AND P5, PT, R24.reuse, R222, PT ;  /* 0x000000de1800720c */ /* 0x040fe40003fa6270 */
[----:B------:R-:W-:Y:S02]  /*cb80*/  ISETP.GE.AND P6, PT, R24, R221, PT ;  /* 0x000000dd1800720c */ /* 0x000fe40003fc6270 */
[----:B------:R-:W-:Y:S02]  /*cb90*/  FSEL R181, R29, -INF , !P2 ;  /* 0xff8000001db57808 */ /* 0x000fe40005000000 */
[----:B------:R-:W-:Y:S02]  /*cba0*/  FMNMX3.FTZ R4, R4, R245, R244, !PT ;  /* 0x000000f504047276 */ /* 0x000fe400078100f4 */
[----:B------:R-:W-:Y:S02]  /*cbb0*/  FSEL R178, R30, -INF , !P3 ;  /* 0xff8000001eb27808 */ /* 0x000fe40005800000 */
[----:B------:R-:W-:Y:S02]  /*cbc0*/  FSEL R177, R31, -INF , !P4 ;  /* 0xff8000001fb17808 */ /* 0x000fe40006000000 */
[----:B------:R-:W-:Y:S02]  /*cbd0*/  FMNMX3.FTZ R3, R3, R243, R211, !PT ;  /* 0x000000f303037276 */ /* 0x000fe400078100d3 */
[----:B------:R-:W-:Y:S02]  /*cbe0*/  LOP3.LUT R12, R12, UR21, R235, 0x96, !PT ;  /* 0x000000150c0c7c12 */ /* 0x000fe4000f8e96eb */
[----:B------:R-:W-:Y:S02]  /*cbf0*/  FSEL R179, R33, -INF , !P0 ;  /* 0xff80000021b37808 */ /* 0x000fe40004000000 */
[----:B------:R-:W-:Y:S01]  /*cc00*/  FSEL R180, R32, -INF , !P5 ;  /* 0xff80000020b47808 */ /* 0x000fe20006800000 */
[----:B------:R-:W-:Y:S01]  /*cc10*/  IMAD.WIDE.U32 R12, R12, -0x326172a9, RZ ;  /* 0xcd9e8d570c0c7825 */ /* 0x000fe200078e00ff */
[----:B------:R-:W-:Y:S02]  /*cc20*/  FMNMX3.FTZ R4, R4, R182, R181, !PT ;  /* 0x000000b604047276 */ /* 0x000fe400078100b5 */
[----:B------:R-:W-:Y:S02]  /*cc30*/  FSEL R165, R35, -INF , !P1 ;  /* 0xff80000023a57808 */ /* 0x000fe40004800000 */
[----:B------:R-:W-:Y:S02]  /*cc40*/  FSEL R166, R34, -INF , !P6 ;  /* 0xff80000022a67808 */ /* 0x000fe40007000000 */
[----:B------:R-:W-:Y:S02]  /*cc50*/  FMNMX3.FTZ R3, R3, R178, R177, !PT ;  /* 0x000000b203037276 */ /* 0x000fe400078100b1 */
[----:B------:R-:W-:Y:S02]  /*cc60*/  FMNMX3.FTZ R164, R4, R180, R179, !PT ;  /* 0x000000b404a47276 */ /* 0x000fe400078100b3 */
[----:B------:R-:W-:Y:S01]  /*cc70*/  FMNMX3.FTZ R3, R3, R166, R165, !PT ;  /* 0x000000a603037276 */ /* 0x000fe200078100a5 */
[----:B------:R-:W-:Y:S06]  /*cc80*/  BRA.U.ANY UP0, `(.L_x_1151) ;  /* 0xffffffe500047547 */ /* 0x000fec000b93ffff */
.L_x_1150:
[----:B------:R-:W2:Y:S01]  /*cc90*/  SHFL.BFLY PT, R6, R164, 0x2, 0x1f ;  /* 0x0c401f00a4067f89 */ /* 0x000ea200000e0000 */
[----:B------:R-:W-:Y:S01]  /*cca0*/  LOP3.LUT R5, R238, UR18, R13, 0x96, !PT ;  /* 0x00000012ee057c12 */ /* 0x000fe2000f8e960d */
[----:B------:R-:W-:Y:S01]  /*ccb0*/  UIADD3 UR27, UPT, UPT, UR21, 0x76cf5d0a, URZ ;  /* 0x76cf5d0a151b7890 */ /* 0x000fe2000fffe0ff */
[----:B------:R-:W-:Y:S05]  /*ccc0*/  LOP3.LUT R246, R227, UR8, R12, 0x96, !PT ;  /* 0x00000008e3f67c12 */ /* 0x000fea000f8e960c */
[----:B------:R-:W3:Y:S01]  /*ccd0*/  SHFL.BFLY PT, R4, R3, 0x2, 0x1f ;  /* 0x0c401f0003047f89 */ /* 0x000ee200000e0000 */
[----:B------:R-:W-:Y:S01]  /*cce0*/  UIADD3 UR26, UPT, UPT, UR21, 0x32370b8f, URZ ;  /* 0x32370b8f151a7890 */ /* 0x000fe2000fffe0ff */
[----:B------:R-:W-:Y:S01]  /*ccf0*/  IMAD.WIDE.U32 R206, R5, -0x2daee0ad, RZ ;  /* 0xd2511f5305ce7825 */ /* 0x000fe200078e00ff */
[----:B------:R-:W-:Y:S02]  /*cd00*/  UIADD3 UR12, UPT, UPT, UR20, -0x255992d5, URZ ;  /* 0xdaa66d2b140c7890 */ /* 0x000fe4000fffe0ff */
[----:B------:R-:W-:Y:S01]  /*cd10*/  UIADD3 UR19, UPT, UPT, UR20, 0x78dde6e4, URZ ;  /* 0x78dde6e414137890 */ /* 0x000fe2000fffe0ff */
        /* <DEDUP_REMOVED lines=11> */
[----:B------:R-:W-:Y:S01]  /*cdd0*/  LOP3.LUT R5, R226, UR12, R205, 0x96, !PT ;  /* 0x0000000ce2057c12 */ /* 0x000fe2000f8e96cd */
[----:B------:R-:W-:Y:S01]  /*cde0*/  UIADD3 UR22, UPT, UPT, UR21, 0x646e171e, URZ ;  /* 0x646e171e15167890 */ /* 0x000fe2000fffe0ff */
[----:B------:R-:W-:Y:S01]  /*cdf0*/  SHF.R.U32.HI R185, RZ, 0x1, R167 ;  /* 0x00000001ffb97819 */ /* 0x000fe200000116a7 */
[----:B------:R-:W-:Y:S01]  /*ce00*/  UIADD3 UR13, UPT, UPT, UR20, 0x1715609d, URZ ;  /* 0x1715609d140d7890 */ /* 0x000fe2000fffe0ff */
[----:B------:R-:W-:Y:S01]  /*ce10*/  LOP3.LUT R204, R204, UR19, R207, 0x96, !PT ;  /* 0x00000013cccc7c12 */ /* 0x000fe2000f8e96cf */
[----:B------:R-:W-:Y:S01]  /*ce20*/  IMAD.WIDE.U32 R14, R5, -0x2daee0ad, RZ ;  /* 0xd2511f53050e7825 */ /* 0x000fe200078e00ff */
[----:B------:R-:W-:Y:S01]  /*ce30*/  LOP3.LUT R184, R190, 0x38, RZ, 0xc0, !PT ;  /* 0x00000038beb87812 */ /* 0x000fe200078ec0ff */
[----:B------:R-:W-:Y:S01]  /*ce40*/  UISETP.GT.AND UP0, UPT, UR28, UR14, UPT ;  /* 0x0000000e1c00728c */ /* 0x000fe2000bf04270 */
[----:B--2---:R-:W-:Y:S01]  /*ce50*/  FMNMX.FTZ R164, R164, R6, !PT ;  /* 0x00000006a4a47209 */ /* 0x004fe20007810000 */
[----:B------:R-:W-:Y:S01]  /*ce60*/  IMAD.WIDE.U32 R204, R204, -0x2daee0ad, RZ ;  /* 0xd2511f53cccc7825 */ /* 0x000fe200078e00ff */
[----:B---3--:R-:W-:Y:S02]  /*ce70*/  FMNMX.FTZ R4, R3, R4, !PT ;  /* 0x0000000403047209 */ /* 0x008fe40007810000 */
[----:B------:R-:W-:Y:S01]  /*ce80*/  LOP3.LUT R246, R246, UR25, R15, 0x96, !PT ;  /* 0x00000019f6f67c12 */ /* 0x000fe2000f8e960f */
[----:B------:R-:W2:Y:S01]  /*ce90*/  SHFL.BFLY PT, R12, R164, 0x1, 0x1f ;  /* 0x0c201f00a40c7f89 */ /* 0x000ea200000e0000 */
[----:B------:R-:W-:Y:S02]  /*cea0*/  LOP3.LUT R18, R14, UR24, R205, 0x96, !PT ;  /* 0x000000180e127c12 */ /* 0x000fe4000f8e96cd */
[----:B------:R-:W-:Y:S05]  /*ceb0*/  LOP3.LUT R5, R185, 0x8, RZ, 0xc0, !PT ;  /* 0x00000008b9057812 */ /* 0x000fea00078ec0ff */
[----:B------:R-:W3:Y:S01]  /*cec0*/  SHFL.BFLY PT, R3, R4, 0x1, 0x1f ;  /* 0x0c201f0004037f89 */ /* 0x000ee200000e0000 */
[----:B------:R-:W-:Y:S01]  /*ced0*/  LOP3.LUT R6, R184, 0x1c0, R188, 0xf8, !PT ;  /* 0x000001c0b8067812 */ /* 0x000fe200078ef8bc */
[----:B------:R-:W-:Y:S01]  /*cee0*/  IMAD.WIDE.U32 R18, R18, -0x326172a9, RZ ;  /* 0xcd9e8d5712127825 */ /* 0x000fe200078e00ff */
[----:B------:R-:W-:Y:S02]  /*cef0*/  IADD3 R233, PT, PT, R233, -0x40, RZ ;  /* 0xffffffc0e9e97810 */ /* 0x000fe40007ffe0ff */
[----:B------:R-:W-:Y:S01]  /*cf00*/  LOP3.LUT R5, R6, R5, RZ, 0x3c, !PT ;  /* 0x0000000506057212 */ /* 0x000fe200078e3cff */
[----:B------:R-:W-:Y:S01]  /*cf10*/  IMAD.WIDE.U32 R246, R246, -0x326172a9, RZ ;  /* 0xcd9e8d57f6f67825 */ /* 0x000fe200078e00ff */
[----:B------:R-:W-:Y:S02]  /*cf20*/  MOV R6, R18 ;  /* 0x0000001200067202 */ /* 0x000fe40000000f00 */
[----:B------:R-:W-:Y:S02]  /*cf30*/  PRMT R14, R18, 0x7773, RZ ;  /* 0x00007773120e7816 */ /* 0x000fe400000000ff */
[----:B------:R-:W-:Y:S02]  /*cf40*/  LOP3.LUT R169, R246, UR9, R19, 0x96, !PT ;  /* 0x00000009f6a97c12 */ /* 0x000fe4000f8e9613 */
[----:B------:R-:W-:Y:S02]  /*cf50*/  LOP3.LUT R6, R6, 0xff, RZ, 0xc0, !PT ;  /* 0x000000ff06067812 */ /* 0x000fe400078ec0ff */
[C---:B------:R-:W-:Y:S02]  /*cf60*/  PRMT R13, R18.reuse, 0x7772, RZ ;  /* 0x00007772120d7816 */ /* 0x040fe400000000ff */
[----:B------:R-:W-:Y:S02]  /*cf70*/  PRMT R170, R18, 0x7771, RZ ;  /* 0x0000777112aa7816 */ /* 0x000fe400000000ff */
[C---:B------:R-:W-:Y:S02]  /*cf80*/  LOP3.LUT R168, R169.reuse, 0xffff, RZ, 0xc0, !PT ;  /* 0x0000ffffa9a87812 */ /* 0x040fe400078ec0ff */
[----:B--2---:R-:W-:Y:S02]  /*cf90*/  FMNMX.FTZ R164, R164, R12, !PT ;  /* 0x0000000ca4a47209 */ /* 0x004fe40007810000 */
[----:B------:R-:W-:Y:S02]  /*cfa0*/  PRMT R12, R169, 0x7632, R12 ;  /* 0x00007632a90c7816 */ /* 0x000fe4000000000c */
[----:B------:R-:W-:Y:S01]  /*cfb0*/  LOP3.LUT R188, R5, 0x200, R188, 0xf8, !PT ;  /* 0x0000020005bc7812 */ /* 0x000fe200078ef8bc */
[----:B------:R-:W-:Y:S01]  /*cfc0*/  FMUL.FTZ R199, R164, UR4 ;  /* 0x00000004a4c77c20 */ /* 0x000fe20008410000 */
[----:B------:R-:W-:Y:S02]  /*cfd0*/  PRMT R5, R13, 0x5410, R14 ;  /* 0x000054100d057816 */ /* 0x000fe4000000000e */
[----:B------:R-:W-:Y:S02]  /*cfe0*/  PRMT R170, R6, 0x5410, R170 ;  /* 0x0000541006aa7816 */ /* 0x000fe400000000aa */
[----:B------:R-:W-:Y:S01]  /*cff0*/  FSETP.NEU.FTZ.AND P1, PT, R164, -INF , PT ;  /* 0xff800000a400780b */ /* 0x000fe20003f3d000 */
[----:B------:R-:W2:Y:S01]  /*d000*/  LDC R6, c[0x0][0x4f8] ;  /* 0x00013e00ff067b82 */ /* 0x000ea20000000800 */
[----:B---3--:R-:W-:Y:S02]  /*d010*/  FMNMX.FTZ R3, R4, R3, !PT ;  /* 0x0000000304037209 */ /* 0x008fe40007810000 */
[----:B------:R-:W-:Y:S02]  /*d020*/  LOP3.LUT R13, R169, 0xff, RZ, 0xc0, !PT ;  /* 0x000000ffa90d7812 */ /* 0x000fe400078ec0ff */
[----:B------:R-:W-:Y:S01]  /*d030*/  LOP3.LUT R12, R12, 0xff, RZ, 0xc0, !PT ;  /* 0x000000ff0c0c7812 */ /* 0x000fe200078ec0ff */
[----:B------:R-:W-:Y:S01]  /*d040*/  FMUL.FTZ R183, R3, UR4 ;  /* 0x0000000403b77c20 */ /* 0x000fe20008410000 */
[----:B------:R-:W-:Y:S02]  /*d050*/  SHF.R.U32.HI R169, RZ, 0x18, R169 ;  /* 0x00000018ffa97819 */ /* 0x000fe400000116a9 */
[----:B------:R-:W-:Y:S02]  /*d060*/  SHF.R.U32.HI R168, RZ, 0x8, R168 ;  /* 0x00000008ffa87819 */ /* 0x000fe400000116a8 */
[----:B------:R-:W-:Y:S02]  /*d070*/  LEA R188, R188, UR6, 0x1 ;  /* 0x00000006bcbc7c11 */ /* 0x000fe4000f8e08ff */
[----:B------:R-:W-:Y:S02]  /*d080*/  FSEL R4, R164, RZ, P1 ;  /* 0x000000ffa4047208 */ /* 0x000fe40000800000 */
[----:B------:R-:W-:Y:S02]  /*d090*/  PRMT R168, R13, 0x5410, R168 ;  /* 0x000054100da87816 */ /* 0x000fe400000000a8 */
[----:B------:R-:W-:Y:S01]  /*d0a0*/  PRMT R169, R12, 0x5410, R169 ;  /* 0x000054100ca97816 */ /* 0x000fe200000000a9 */
[----:B------:R-:W-:Y:S01]  /*d0b0*/  FADD.FTZ R4, -R4, R0 ;  /* 0x0000000004047221 */ /* 0x000fe20000010100 */
[----:B------:R-:W-:Y:S01]  /*d0c0*/  FSETP.NEU.FTZ.AND P0, PT, R3, -INF , PT ;  /* 0xff8000000300780b */ /* 0x000fe20003f1d000 */
[----:B------:R-:W3:Y:S01]  /*d0d0*/  LDSM.16.MT88.4 R12, [R188+0x10000] ;  /* 0x01000000bc0c783b */ /* 0x000ee20000004200 */
[----:B------:R-:W-:Y:S02]  /*d0e0*/  FSEL R199, R199, RZ, P1 ;  /* 0x000000ffc7c77208 */ /* 0x000fe40000800000 */
[----:B------:R-:W-:Y:S02]  /*d0f0*/  FSEL R183, R183, RZ, P0 ;  /* 0x000000ffb7b77208 */ /* 0x000fe40000000000 */
[----:B------:R-:W-:Y:S01]  /*d100*/  FSEL R0, R3, RZ, P0 ;  /* 0x000000ff03007208 */ /* 0x000fe20000000000 */
[--C-:B------:R-:W-:Y:S01]  /*d110*/  FFMA.FTZ R192, R16, UR4, -R199.reuse ;  /* 0x0000000410c07c23 */ /* 0x100fe200080108c7 */
[----:B------:R-:W-:Y:S01]  /*d120*/  LOP3.LUT P0, RZ, R167, 0x2, RZ, 0xc0, !PT ;  /* 0x00000002a7ff7812 */ /* 0x000fe2000780c0ff */
[----:B------:R-:W-:Y:S01]  /*d130*/  FFMA.FTZ R191, R17, UR4, -R199 ;  /* 0x0000000411bf7c23 */ /* 0x000fe200080108c7 */
[--C-:B------:R-:W-:Y:S01]  /*d140*/  FFMA.FTZ R194, R176, UR4, -R183.reuse ;  /* 0x00000004b0c27c23 */ /* 0x100fe200080108b7 */
[----:B------:R-:W-:Y:S01]  /*d150*/  FFMA.FTZ R193, R11, UR4, -R183 ;  /* 0x000000040bc17c23 */ /* 0x000fe200080108b7 */
[----:B------:R-:W-:Y:S01]  /*d160*/  SEL R189, R220, 0xffffffe0, !P0 ;  /* 0xffffffe0dcbd7807 */ /* 0x000fe20004000000 */
[--C-:B------:R-:W-:Y:S01]  /*d170*/  FFMA.FTZ R198, R10, UR4, -R199.reuse ;  /* 0x000000040ac67c23 */ /* 0x100fe200080108c7 */
[----:B------:R-:W-:Y:S01]  /*d180*/  FFMA.FTZ R197, R9, UR4, -R199 ;  /* 0x0000000409c57c23 */ /* 0x000fe200080108c7 */
[--C-:B------:R-:W-:Y:S01]  /*d190*/  FFMA.FTZ R196, R8, UR4, -R183.reuse ;  /* 0x0000000408c47c23 */ /* 0x100fe200080108b7 */
[----:B------:R-:W-:Y:S01]  /*d1a0*/  FFMA.FTZ R195, R7, UR4, -R183 ;  /* 0x0000000407c37c23 */ /* 0x000fe200080108b7 */
[----:B------:R-:W-:Y:S01]  /*d1b0*/  FADD.FTZ R0, -R0, R2 ;  /* 0x0000000200007221 */ /* 0x000fe20000010100 */
[----:B------:R-:W-:Y:S01]  /*d1c0*/  IADD3 R187, PT, PT, R189, R188, RZ ;  /* 0x000000bcbdbb7210 */ /* 0x000fe20007ffe0ff */
[----:B------:R-:W-:Y:S01]  /*d1d0*/  FMUL.FTZ R2, R4, UR4 ;  /* 0x0000000404027c20 */ /* 0x000fe20008410000 */
[----:B------:R-:W-:Y:S01]  /*d1e0*/  LOP3.LUT P1, RZ, R167, 0x4, RZ, 0xc0, !PT ;  /* 0x00000004a7ff7812 */ /* 0x000fe2000782c0ff */
[----:B------:R-:W-:Y:S01]  /*d1f0*/  FMUL.FTZ R0, R0, UR4 ;  /* 0x0000000400007c20 */ /* 0x000fe20008410000 */
[----:B------:R-:W-:Y:S01]  /*d200*/  MUFU.EX2 R192, R192 ;  /* 0x000000c000c07308 */ /* 0x000fe20000000800 */
[----:B-1----:R-:W1:Y:S01]  /*d210*/  LDSM.16.MT88.4 R20, [R187+0x10000] ;  /* 0x01000000bb14783b */ /* 0x002e620000004200 */
[----:B--2---:R-:W-:Y:S01]  /*d220*/  LOP3.LUT R6, R6, 0xff, RZ, 0xc0, !PT ;  /* 0x000000ff06067812 */ /* 0x004fe200078ec0ff */
[--C-:B------:R-:W-:Y:S07]  /*d230*/  FFMA.FTZ R205, R175, UR4, -R199.reuse ;  /* 0x00000004afcd7c23 */ /* 0x100fee00080108c7 */
[----:B------:R-:W2:Y:S01]  /*d240*/  MUFU.EX2 R191, R191 ;  /* 0x000000bf00bf7308 */ /* 0x000ea20000000800 */
[----:B------:R-:W-:Y:S01]  /*d250*/  LOP3.LUT R5, R5, 0xff00ff, RZ, 0xc0, !PT ;  /* 0x00ff00ff05057812 */ /* 0x000fe200078ec0ff */
[----:B------:R-:W-:Y:S01]  /*d260*/  FFMA.FTZ R203, R203, UR4, -R199 ;  /* 0x00000004cbcb7c23 */ /* 0x000fe200080108c7 */
[----:B------:R-:W-:Y:S07]  /*d270*/  LEA R176, R6, R6, 0x10 ;  /* 0x0000000606b07211 */ /* 0x000fee00078e80ff */
[----:B------:R-:W-:Y:S01]  /*d280*/  MUFU.EX2 R194, R194 ;  /* 0x000000c200c27308 */ /* 0x000fe20000000800 */
[----:B------:R-:W-:Y:S01]  /*d290*/  IADD3 R8, PT, PT, R188, 0x10000, RZ ;  /* 0x00010000bc087810 */ /* 0x000fe20007ffe0ff */
[----:B------:R-:W-:Y:S01]  /*d2a0*/  FFMA.FTZ R202, R202, UR4, -R183 ;  /* 0x00000004caca7c23 */ /* 0x000fe200080108b7 */
[----:B------:R-:W-:Y:S07]  /*d2b0*/  IADD3 R186, PT, PT, R188, 0x10040, RZ ;  /* 0x00010040bcba7810 */ /* 0x000fee0007ffe0ff */
[----:B------:R-:W4:Y:S01]  /*d2c0*/  MUFU.EX2 R193, R193 ;  /* 0x000000c100c17308 */ /* 0x000f220000000800 */
[--C-:B------:R-:W-:Y:S01]  /*d2d0*/  HSET2.LE.AND R170, R170, R176.reuse, PT ;  /* 0x000000b0aaaa7233 */ /* 0x100fe20003803000 */
[----:B------:R-:W-:Y:S01]  /*d2e0*/  FFMA.FTZ R245, R245, UR4, -R199 ;  /* 0x00000004f5f57c23 */ /* 0x000fe200080108c7 */
[--C-:B------:R-:W-:Y:S07]  /*d2f0*/  HSET2.LE.AND R171, R5, R176.reuse, PT ;  /* 0x000000b005ab7233 */ /* 0x100fee0003803000 */
[----:B------:R-:W-:Y:S01]  /*d300*/  MUFU.EX2 R198, R198 ;  /* 0x000000c600c67308 */ /* 0x000fe20000000800 */
[--C-:B------:R-:W-:Y:S01]  /*d310*/  HSET2.LE.AND R168, R168, R176.reuse, PT ;  /* 0x000000b0a8a87233 */ /* 0x100fe20003803000 */
[--C-:B------:R-:W-:Y:S01]  /*d320*/  FFMA.FTZ R208, R208, UR4, -R183.reuse ;  /* 0x00000004d0d07c23 */ /* 0x100fe200080108b7 */
[--C-:B------:R-:W-:Y:S07]  /*d330*/  HSET2.LE.AND R169, R169, R176.reuse, PT ;  /* 0x000000b0a9a97233 */ /* 0x100fee0003803000 */
[----:B------:R-:W5:Y:S01]  /*d340*/  MUFU.EX2 R197, R197 ;  /* 0x000000c500c57308 */ /* 0x000f620000000800 */
[----:B------:R-:W-:Y:S01]  /*d350*/  @P1 IADD3 R186, PT, PT, R8, -0x40, RZ ;  /* 0xffffffc008ba1810 */ /* 0x000fe20007ffe0ff */
[----:B------:R-:W-:Y:S01]  /*d360*/  FFMA.FTZ R166, R166, UR4, -R183 ;  /* 0x00000004a6a67c23 */ /* 0x000fe200080108b7 */
[----:B--2---:R-:W-:Y:S07]  /*d370*/  F2FP.F16.F32.PACK_AB R7, R191, R192 ;  /* 0x000000c0bf07723e */ /* 0x004fee00000000ff */
[----:B------:R-:W-:Y:S01]  /*d380*/  MUFU.EX2 R196, R196 ;  /* 0x000000c400c47308 */ /* 0x000fe20000000800 */
[----:B------:R-:W-:Y:S01]  /*d390*/  IADD3 R189, PT, PT, R189, R186, RZ ;  /* 0x000000babdbd7210 */ /* 0x000fe20007ffe0ff */
[----:B------:R-:W2:Y:S01]  /*d3a0*/  LDSM.16.MT88.4 R28, [R186] ;  /* 0x00000000ba1c783b */ /* 0x000ea20000004200 */
[----:B----4-:R-:W-:Y:S07]  /*d3b0*/  F2FP.F16.F32.PACK_AB R6, R193, R194 ;  /* 0x000000c2c106723e */ /* 0x010fee00000000ff */
[----:B------:R-:W4:Y:S01]  /*d3c0*/  MUFU.EX2 R195, R195 ;  /* 0x000000c300c37308 */ /* 0x000f220000000800 */
[----:B------:R-:W-:Y:S02]  /*d3d0*/  LOP3.LUT R170, R7, R170, RZ, 0xc0, !PT ;  /* 0x000000aa07aa7212 */ /* 0x000fe400078ec0ff */
[----:B------:R-:W-:Y:S07]  /*d3e0*/  LOP3.LUT R171, R6, R171, RZ, 0xc0, !PT ;  /* 0x000000ab06ab7212 */ /* 0x000fee00078ec0ff */
[----:B------:R-:W3:Y:S01]  /*d3f0*/  MUFU.EX2 R2, R2 ;  /* 0x0000000200027308 */ /* 0x000ee20000000800 */
[----:B------:R-:W-:Y:S02]  /*d400*/  LOP3.LUT R206, R206, UR13, R247, 0x96, !PT ;  /* 0x0000000dcece7c12 */ /* 0x000fe4000f8e96f7 */
[----:B-----5:R-:W-:Y:S07]  /*d410*/  F2FP.F16.F32.PACK_AB R5, R197, R198 ;  /* 0x000000c6c505723e */ /* 0x020fee00000000ff */
[----:B------:R-:W5:Y:S01]  /*d420*/  MUFU.EX2 R0, R0 ;  /* 0x0000000000007308 */ /* 0x000f620000000800 */
[----:B------:R-:W-:Y:S01]  /*d430*/  IMAD.WIDE.U32 R206, R206, -0x2daee0ad, RZ ;  /* 0xd2511f53cece7825 */ /* 0x000fe200078e00ff */
[----:B------:R-:W-:Y:S08]  /*d440*/  LOP3.LUT R168, R5, R168, RZ, 0xc0, !PT ;  /* 0x000000a805a87212 */ /* 0x000ff000078ec0ff */
[----:B------:R-:W-:Y:S01]  /*d450*/  MUFU.EX2 R202, R202 ;  /* 0x000000ca00ca7308 */ /* 0x000fe20000000800 */
[----:B----4-:R-:W-:Y:S02]  /*d460*/  F2FP.F16.F32.PACK_AB R4, R195, R196 ;  /* 0x000000c4c304723e */ /* 0x010fe400000000ff */
[----:B------:R-:W-:Y:S01]  /*d470*/  LOP3.LUT R204, R204, UR22, R207, 0x96, !PT ;  /* 0x00000016cccc7c12 */ /* 0x000fe2000f8e96cf */
[----:B------:R-:W-:Y:S01]  /*d480*/  FFMA.FTZ R207, R172, UR4, -R183 ;  /* 0x00000004accf7c23 */ /* 0x000fe200080108b7 */
[----:B------:R-:W-:Y:S01]  /*d490*/  LOP3.LUT R169, R4, R169, RZ, 0xc0, !PT ;  /* 0x000000a904a97212 */ /* 0x000fe200078ec0ff */
[C---:B---3--:R-:W-:Y:S01]  /*d4a0*/  FMUL.FTZ R4, R2.reuse, R160 ;  /* 0x000000a002047220 */ /* 0x048fe20000410000 */
[C---:B------:R-:W-:Y:S01]  /*d4b0*/  FMUL.FTZ R5, R2.reuse, R161 ;  /* 0x000000a102057220 */ /* 0x040fe20000410000 */
[----:B------:R-:W-:Y:S01]  /*d4c0*/  FMUL.FTZ R9, R2, R157 ;  /* 0x0000009d02097220 */ /* 0x000fe20000410000 */
[C---:B-----5:R-:W-:Y:S01]  /*d4d0*/  FMUL.FTZ R6, R0.reuse, R162 ;  /* 0x000000a200067220 */ /* 0x060fe20000410000 */
[C---:B------:R-:W-:Y:S01]  /*d4e0*/  FMUL.FTZ R7, R0.reuse, R163 ;  /* 0x000000a300077220 */ /* 0x040fe20000410000 */
[C---:B------:R-:W-:Y:S01]  /*d4f0*/  FMUL.FTZ R10, R0.reuse, R158 ;  /* 0x0000009e000a7220 */ /* 0x040fe20000410000 */
[----:B------:R-:W-:Y:S01]  /*d500*/  LDSM.16.MT88.4 R160, [R189+0x2800] ;  /* 0x00280000bda0783b */ /* 0x000fe20000004200 */
[----:B------:R-:W-:Y:S01]  /*d510*/  FMUL.FTZ R11, R0, R159 ;  /* 0x0000009f000b7220 */ /* 0x000fe20000410000 */
[----:B------:R-:W-:Y:S01]  /*d520*/  FMUL.FTZ R17, R2, R149 ;  /* 0x0000009502117220 */ /* 0x000fe20000410000 */
[C---:B------:R-:W-:Y:S01]  /*d530*/  FMUL.FTZ R18, R0.reuse, R150 ;  /* 0x0000009600127220 */ /* 0x040fe20000410000 */
[----:B------:R-:W-:Y:S01]  /*d540*/  FMUL.FTZ R19, R0, R151 ;  /* 0x0000009700137220 */ /* 0x000fe20000410000 */
[C---:B------:R-:W-:Y:S01]  /*d550*/  HMMA.16816.F32 R4, R168.reuse, R12, R4 ;  /* 0x0000000ca804723c */ /* 0x040fe20000001804 */
[----:B------:R-:W3:Y:S04]  /*d560*/  MUFU.EX2 R205, R205 ;  /* 0x000000cd00cd7308 */ /* 0x000ee80000000800 */
[C---:B------:R-:W-:Y:S01]  /*d570*/  FMUL.FTZ R8, R2.reuse, R156 ;  /* 0x0000009c02087220 */ /* 0x040fe20000410000 */
[C---:B------:R-:W-:Y:S01]  /*d580*/  FMUL.FTZ R12, R2.reuse, R152 ;  /* 0x00000098020c7220 */ /* 0x040fe20000410000 */
[C---:B------:R-:W-:Y:S01]  /*d590*/  FMUL.FTZ R13, R2.reuse, R153 ;  /* 0x00000099020d7220 */ /* 0x040fe20000410000 */
[C---:B------:R-:W-:Y:S01]  /*d5a0*/  FMUL.FTZ R24, R2.reuse, R140 ;  /* 0x0000008c02187220 */ /* 0x040fe20000410000 */
[----:B------:R-:W-:Y:S01]  /*d5b0*/  FMUL.FTZ R25, R2, R141 ;  /* 0x0000008d02197220 */ /* 0x000fe20000410000 */
[C---:B------:R-:W-:Y:S01]  /*d5c0*/  FMUL.FTZ R26, R0.reuse, R142 ;  /* 0x0000008e001a7220 */ /* 0x040fe20000410000 */
[C---:B------:R-:W-:Y:S01]  /*d5d0*/  FMUL.FTZ R27, R0.reuse, R143 ;  /* 0x0000008f001b7220 */ /* 0x040fe20000410000 */
[C---:B------:R-:W-:Y:S01]  /*d5e0*/  HMMA.16816.F32 R8, R168.reuse, R14, R8 ;  /* 0x0000000ea808723c */ /* 0x040fe20000001808 */
[----:B------:R-:W-:Y:S01]  /*d5f0*/  LDSM.16.MT88.4 R140, [R189+0x2000] ;  /* 0x00200000bd8c783b */ /* 0x000fe20000004200 */
[----:B------:R-:W-:Y:S01]  /*d600*/  MUFU.EX2 R207, R207 ;  /* 0x000000cf00cf7308 */ /* 0x000fe20000000800 */
[C---:B------:R-:W-:Y:S01]  /*d610*/  FMUL.FTZ R14, R0.reuse, R154 ;  /* 0x0000009a000e7220 */ /* 0x040fe20000410000 */
[----:B------:R-:W-:Y:S01]  /*d620*/  FMUL.FTZ R15, R0, R155 ;  /* 0x0000009b000f7220 */ /* 0x000fe20000410000 */
[C---:B------:R-:W-:Y:S01]  /*d630*/  FMUL.FTZ R32, R2.reuse, R132 ;  /* 0x0000008402207220 */ /* 0x040fe20000410000 */
[----:B------:R-:W-:Y:S01]  /*d640*/  FMUL.FTZ R33, R2, R133 ;  /* 0x0000008502217220 */ /* 0x000fe20000410000 */
[C---:B------:R-:W-:Y:S01]  /*d650*/  FMUL.FTZ R34, R0.reuse, R134 ;  /* 0x0000008600227220 */ /* 0x040fe20000410000 */
[----:B------:R-:W-:Y:S01]  /*d660*/  FMUL.FTZ R35, R0, R135 ;  /* 0x0000008700237220 */ /* 0x000fe20000410000 */
[----:B------:R-:W4:Y:S01]  /*d670*/  LDSM.16.MT88.4 R152, [R189] ;  /* 0x00000000bd98783b */ /* 0x000f220000004200 */
[C---:B------:R-:W-:Y:S01]  /*d680*/  FMUL.FTZ R16, R2.reuse, R148 ;  /* 0x0000009402107220 */ /* 0x040fe20000410000 */
[C---:B-1----:R-:W-:Y:S01]  /*d690*/  HMMA.16816.F32 R12, R168.reuse, R20, R12 ;  /* 0x00000014a80c723c */ /* 0x042fe2000000180c */
[----:B------:R-:W-:Y:S02]  /*d6a0*/  MUFU.EX2 R208, R208 ;  /* 0x000000d000d07308 */ /* 0x000fe40000000800 */
[C---:B------:R-:W-:Y:S01]  /*d6b0*/  FMUL.FTZ R20, R2.reuse, R144 ;  /* 0x0000009002147220 */ /* 0x040fe20000410000 */
[C---:B------:R-:W-:Y:S01]  /*d6c0*/  FMUL.FTZ R21, R2.reuse, R145 ;  /* 0x0000009102157220 */ /* 0x040fe20000410000 */
[C---:B------:R-:W-:Y:S01]  /*d6d0*/  FMUL.FTZ R36, R2.reuse, R36 ;  /* 0x0000002402247220 */ /* 0x040fe20000410000 */
[----:B------:R-:W-:Y:S01]  /*d6e0*/  LDSM.16.MT88.4 R132, [R186+0x2000] ;  /* 0x00200000ba84783b */ /* 0x000fe20000004200 */
[----:B------:R-:W-:Y:S01]  /*d6f0*/  FMUL.FTZ R37, R2, R37 ;  /* 0x0000002502257220 */ /* 0x000fe20000410000 */
[C---:B------:R-:W-:Y:S03]  /*d700*/  HMMA.16816.F32 R16, R168.reuse, R22, R16 ;  /* 0x00000016a810723c */ /* 0x040fe60000001810 */
[----:B------:R-:W-:Y:S01]  /*d710*/  MUFU.EX2 R166, R166 ;  /* 0x000000a600a67308 */ /* 0x000fe20000000800 */
[C---:B------:R-:W-:Y:S01]  /*d720*/  FMUL.FTZ R22, R0.reuse, R146 ;  /* 0x0000009200167220 */ /* 0x040fe20000410000 */
[C---:B------:R-:W-:Y:S01]  /*d730*/  FMUL.FTZ R23, R0.reuse, R147 ;  /* 0x0000009300177220 */ /* 0x040fe20000410000 */
[C---:B------:R-:W-:Y:S01]  /*d740*/  FMUL.FTZ R38, R0.reuse, R38 ;  /* 0x0000002600267220 */ /* 0x040fe20000410000 */
[----:B------:R-:W1:Y:S01]  /*d750*/  LDSM.16.MT88.4 R144, [R188+0x12000] ;  /* 0x01200000bc90783b */ /* 0x000e620000004200 */
[----:B------:R-:W-:Y:S01]  /*d760*/  FMUL.FTZ R39, R0, R39 ;  /* 0x0000002700277220 */ /* 0x000fe20000410000 */
[C---:B------:R-:W-:Y:S01]  /*d770*/  FMUL.FTZ R40, R2.reuse, R40 ;  /* 0x0000002802287220 */ /* 0x040fe20000410000 */
[----:B------:R-:W-:Y:S01]  /*d780*/  FMUL.FTZ R41, R2, R41 ;  /* 0x0000002902297220 */ /* 0x000fe20000410000 */
[----:B------:R-:W-:Y:S01]  /*d790*/  FMUL.FTZ R42, R0, R42 ;  /* 0x0000002a002a7220 */ /* 0x000fe20000410000 */
[C---:B--2---:R-:W-:Y:S03]  /*d7a0*/  HMMA.16816.F32 R20, R168.reuse, R28, R20 ;  /* 0x0000001ca814723c */ /* 0x044fe60000001814 */
[C---:B------:R-:W-:Y:S01]  /*d7b0*/  FMUL.FTZ R28, R2.reuse, R136 ;  /* 0x00000088021c7220 */ /* 0x040fe20000410000 */
[----:B------:R-:W-:Y:S01]  /*d7c0*/  FMUL.FTZ R29, R2, R137 ;  /* 0x00000089021d7220 */ /* 0x000fe20000410000 */
[----:B------:R-:W-:Y:S01]  /*d7d0*/  FMUL.FTZ R43, R0, R43 ;  /* 0x0000002b002b7220 */ /* 0x000fe20000410000 */
[C---:B------:R-:W-:Y:S01]  /*d7e0*/  FMUL.FTZ R44, R2.reuse, R44 ;  /* 0x0000002c022c7220 */ /* 0x040fe20000410000 */
[----:B------:R-:W-:Y:S01]  /*d7f0*/  FMUL.FTZ R45, R2, R45 ;  /* 0x0000002d022d7220 */ /* 0x000fe20000410000 */
[C---:B------:R-:W-:Y:S03]  /*d800*/  HMMA.16816.F32 R24, R168.reuse, R30, R24 ;  /* 0x0000001ea818723c */ /* 0x040fe60000001818 */
[C---:B------:R-:W-:Y:S01]  /*d810*/  FMUL.FTZ R30, R0.reuse, R138 ;  /* 0x0000008a001e7220 */ /* 0x040fe20000410000 */
[C---:B------:R-:W-:Y:S01]  /*d820*/  FMUL.FTZ R31, R0.reuse, R139 ;  /* 0x0000008b001f7220 */ /* 0x040fe20000410000 */
[C---:B------:R-:W-:Y:S01]  /*d830*/  FMUL.FTZ R46, R0.reuse, R46 ;  /* 0x0000002e002e7220 */ /* 0x040fe20000410000 */
[----:B------:R-:W2:Y:S01]  /*d840*/  LDSM.16.MT88.4 R136, [R187+0x12000] ;  /* 0x01200000bb88783b */ /* 0x000ea20000004200 */
        /* <DEDUP_REMOVED lines=11> */
[----:B------:R-:W-:Y:S02]  /*d900*/  LDSM.16.MT88.4 R152, [R189+0x800] ;  /* 0x00080000bd98783b */ /* 0x000fe40000004200 */
        /* <DEDUP_REMOVED lines=76> */
[----:B------:R-:W-:Y:S01]  /*ddd0*/  PRMT R148, R206, 0x7772, RZ ;  /* 0x00007772ce947816 */ /* 0x000fe200000000ff */
        /* <DEDUP_REMOVED lines=10> */
[C---:B----4-:R-:W-:Y:S03]  /*de80*/  HMMA.16816.F32 R84, R168.reuse, R140, R84 ;  /* 0x0000008ca854723c */ /* 0x050fe60000001854 */
[----:B------:R-:W-:Y:S01]  /*de90*/  SHF.R.U32.HI R156, RZ, 0x18, R204 ;  /* 0x00000018ff9c7819 */ /* 0x000fe200000116cc */
        /* <DEDUP_REMOVED lines=14> */
[----:B------:R-:W-:Y:S01]  /*df80*/  FADD.FTZ R198, R197, R198 ;  /* 0x000000c6c5c67221 */ /* 0x000fe20000010000 */
[----:B------:R-:W-:Y:S02]  /*df90*/  MOV R0, R164 ;  /* 0x000000a400007202 */ /* 0x000fe40000000f00 */
[----:B------:R-:W-:Y:S01]  /*dfa0*/  FADD.FTZ R196, R195, R196 ;  /* 0x000000c4c3c47221 */ /* 0x000fe20000010000 */
[C---:B------:R-:W-:Y:S01]  /*dfb0*/  HMMA.16816.F32 R96, R168.reuse, R138, R96 ;  /* 0x0000008aa860723c */ /* 0x040fe20000001860 */
[----:B------:R-:W1:Y:S02]  /*dfc0*/  LDSM.16.MT88.4 R136, [R186+0x6000] ;  /* 0x00600000ba88783b */ /* 0x000e640000004200 */
[----:B------:R-:W-:Y:S01]  /*dfd0*/  FADD.FTZ R198, R192, R198 ;  /* 0x000000c6c0c67221 */ /* 0x000fe20000010000 */
[----:B------:R-:W-:Y:S03]  /*dfe0*/  FADD.FTZ R196, R194, R196 ;  /* 0x000000c4c2c47221 */ /* 0x000fe60000010000 */
[----:B------:R-:W-:Y:S01]  /*dff0*/  FADD.FTZ R191, R191, R198 ;  /* 0x000000c6bfbf7221 */ /* 0x000fe20000010000 */
[C---:B--2---:R-:W-:Y:S03]  /*e000*/  HMMA.16816.F32 R100, R168.reuse, R132, R100 ;  /* 0x00000084a864723c */ /* 0x044fe60000001864 */
[----:B------:R-:W-:Y:S01]  /*e010*/  PRMT R132, R206, 0x7773, RZ ;  /* 0x00007773ce847816 */ /* 0x000fe200000000ff */
[----:B------:R-:W-:Y:S01]  /*e020*/  FADD.FTZ R193, R193, R196 ;  /* 0x000000c4c1c17221 */ /* 0x000fe20000010000 */
[----:B---3--:R-:W-:Y:S02]  /*e030*/  FADD.FTZ R191, R205, R191 ;  /* 0x000000bfcdbf7221 */ /* 0x008fe40000010000 */
[----:B------:R-:W-:Y:S01]  /*e040*/  PRMT R148, R148, 0x5410, R132 ;  /* 0x0000541094947816 */ /* 0x000fe20000000084 */
[C---:B------:R-:W-:Y:S01]  /*e050*/  HMMA.16816.F32 R104, R168.reuse, R134, R104 ;  /* 0x00000086a868723c */ /* 0x040fe20000001868 */
[----:B------:R-:W2:Y:S02]  /*e060*/  LDSM.16.MT88.4 R132, [R189+0x6000] ;  /* 0x00600000bd84783b */ /* 0x000ea40000004200 */
[----:B------:R-:W-:Y:S05]  /*e070*/  LOP3.LUT R148, R148, 0xff00ff, RZ, 0xc0, !PT ;  /* 0x00ff00ff94947812 */ /* 0x000fea00078ec0ff */
[C---:B----4-:R-:W-:Y:S03]  /*e080*/  HMMA.16816.F32 R108, R168.reuse, R140, R108 ;  /* 0x0000008ca86c723c */ /* 0x050fe6000000186c */
[----:B------:R-:W-:Y:S02]  /*e090*/  MOV R141, R206 ;  /* 0x000000ce008d7202 */ /* 0x000fe40000000f00 */
[----:B------:R-:W-:Y:S01]  /*e0a0*/  PRMT R140, R206, 0x7771, RZ ;  /* 0x00007771ce8c7816 */ /* 0x000fe200000000ff */
[----:B------:R-:W-:Y:S01]  /*e0b0*/  FFMA.FTZ R206, R173, UR4, -R183 ;  /* 0x00000004adce7c23 */ /* 0x000fe200080108b7 */
[----:B------:R-:W-:Y:S01]  /*e0c0*/  LOP3.LUT R141, R141, 0xff, RZ, 0xc0, !PT ;  /* 0x000000ff8d8d7812 */ /* 0x000fe200078ec0ff */
[C---:B------:R-:W-:Y:S03]  /*e0d0*/  HMMA.16816.F32 R112, R168.reuse, R142, R112 ;  /* 0x0000008ea870723c */ /* 0x040fe60000001870 */
[----:B------:R-:W-:Y:S01]  /*e0e0*/  FFMA.FTZ R142, R201, UR4, -R199 ;  /* 0x00000004c98e7c23 */ /* 0x000fe200080108c7 */
[----:B------:R-:W-:Y:S01]  /*e0f0*/  PRMT R140, R141, 0x5410, R140 ;  /* 0x000054108d8c7816 */ /* 0x000fe2000000008c */
[----:B------:R3:W-:Y:S03]  /*e100*/  MUFU.EX2 R201, R203 ;  /* 0x000000cb00c97308 */ /* 0x0007e60000000800 */
[C---:B-1----:R-:W-:Y:S07]  /*e110*/  HMMA.16816.F32 R116, R168.reuse, R136, R116 ;  /* 0x00000088a874723c */ /* 0x042fee0000001874 */
[----:B------:R-:W1:Y:S01]  /*e120*/  MUFU.EX2 R206, R206 ;  /* 0x000000ce00ce7308 */ /* 0x000e620000000800 */
[C---:B------:R-:W-:Y:S02]  /*e130*/  LOP3.LUT R137, R204.reuse, 0xffff, RZ, 0xc0, !PT ;  /* 0x0000ffffcc897812 */ /* 0x040fe400078ec0ff */
[----:B------:R-:W-:Y:S02]  /*e140*/  LOP3.LUT R136, R204, 0xff, RZ, 0xc0, !PT ;  /* 0x000000ffcc887812 */ /* 0x000fe400078ec0ff */
[----:B------:R-:W-:Y:S01]  /*e150*/  SHF.R.U32.HI R137, RZ, 0x8, R137 ;  /* 0x00000008ff897819 */ /* 0x000fe20000011689 */
[C---:B------:R-:W-:Y:S03]  /*e160*/  HMMA.16816.F32 R120, R168.reuse, R138, R120 ;  /* 0x0000008aa878723c */ /* 0x040fe60000001878 */
[----:B---3--:R-:W-:Y:S01]  /*e170*/  FFMA.FTZ R203, R200, UR4, -R183 ;  /* 0x00000004c8cb7c23 */ /* 0x008fe200080108b7 */
[--C-:B------:R-:W-:Y:S01]  /*e180*/  HSET2.LE.AND R138, R140, R176.reuse, PT ;  /* 0x000000b08c8a7233 */ /* 0x100fe20003803000 */
[----:B------:R-:W3:Y:S01]  /*e190*/  MUFU.EX2 R200, R142 ;  /* 0x0000008e00c87308 */ /* 0x000ee20000000800 */
[----:B------:R-:W-:Y:S01]  /*e1a0*/  PRMT R139, R204, 0x7632, R139 ;  /* 0x00007632cc8b7816 */ /* 0x000fe2000000008b */
[----:B------:R-:W-:Y:S01]  /*e1b0*/  FFMA.FTZ R204, R174, UR4, -R199 ;  /* 0x00000004aecc7c23 */ /* 0x000fe200080108c7 */
[C---:B--2---:R-:W-:Y:S07]  /*e1c0*/  HMMA.16816.F32 R124, R168.reuse, R132, R124 ;  /* 0x00000084a87c723c */ /* 0x044fee000000187c */
[----:B------:R-:W2:Y:S01]  /*e1d0*/  MUFU.EX2 R203, R203 ;  /* 0x000000cb00cb7308 */ /* 0x000ea20000000800 */
[----:B------:R-:W-:Y:S01]  /*e1e0*/  LDSM.16.MT88.4 R172, [R187+0x14800] ;  /* 0x01480000bbac783b */ /* 0x000fe20000004200 */
[----:B------:R-:W-:Y:S01]  /*e1f0*/  LOP3.LUT R139, R139, 0xff, RZ, 0xc0, !PT ;  /* 0x000000ff8b8b7812 */ /* 0x000fe200078ec0ff */
[----:B-1----:R-:W-:Y:S07]  /*e200*/  FADD.FTZ R193, R206, R193 ;  /* 0x000000c1cec17221 */ /* 0x002fee0000010000 */
[----:B------:R-:W1:Y:S01]  /*e210*/  MUFU.EX2 R204, R204 ;  /* 0x000000cc00cc7308 */ /* 0x000e620000000800 */
[----:B------:R-:W-:Y:S01]  /*e220*/  PRMT R137, R136, 0x5410, R137 ;  /* 0x0000541088897816 */ /* 0x000fe20000000089 */
[----:B------:R-:W-:Y:S01]  /*e230*/  HMMA.16816.F32 R128, R168, R134, R128 ;  /* 0x00000086a880723c */ /* 0x000fe20000001880 */
[----:B------:R-:W-:Y:S02]  /*e240*/  LDSM.16.MT88.4 R168, [R188+0x14800] ;  /* 0x01480000bca8783b */ /* 0x000fe40000004200 */
[----:B---3--:R-:W-:Y:S02]  /*e250*/  F2FP.F16.F32.PACK_AB R136, R200, R201 ;  /* 0x000000c9c888723e */ /* 0x008fe400000000ff */
[----:B------:R-:W-:Y:S02]  /*e260*/  PRMT R156, R139, 0x5410, R156 ;  /* 0x000054108b9c7816 */ /* 0x000fe4000000009c */
[----:B------:R-:W-:Y:S02]  /*e270*/  LOP3.LUT R138, R136, R138, RZ, 0xc0, !PT ;  /* 0x0000008a888a7212 */ /* 0x000fe400078ec0ff */
[--C-:B------:R-:W-:Y:S01]  /*e280*/  HSET2.LE.AND R136, R137, R176.reuse, PT ;  /* 0x000000b089887233 */ /* 0x100fe20003803000 */
[----:B------:R-:W3:Y:S01]  /*e290*/  LDSM.16.MT88.4 R140, [R188+0x10800] ;  /* 0x01080000bc8c783b */ /* 0x000ee20000004200 */
[--C-:B------:R-:W-:Y:S02]  /*e2a0*/  HSET2.LE.AND R139, R148, R176.reuse, PT ;  /* 0x000000b0948b7233 */ /* 0x100fe40003803000 */
[--C-:B------:R-:W-:Y:S02]  /*e2b0*/  HSET2.LE.AND R137, R156, R176.reuse, PT ;  /* 0x000000b09c897233 */ /* 0x100fe40003803000 */
[----:B--2---:R-:W-:Y:S02]  /*e2c0*/  F2FP.F16.F32.PACK_AB R132, R202, R203 ;  /* 0x000000cbca84723e */ /* 0x004fe400000000ff */
[C---:B-1----:R-:W-:Y:S01]  /*e2d0*/  F2FP.F16.F32.PACK_AB R133, R204.reuse, R205 ;  /* 0x000000cdcc85723e */ /* 0x042fe200000000ff */
[----:B------:R-:W1:Y:S01]  /*e2e0*/  LDSM.16.MT88.4 R148, [R186+0x800] ;  /* 0x00080000ba94783b */ /* 0x000e620000004200 */
[C---:B------:R-:W-:Y:S01]  /*e2f0*/  F2FP.F16.F32.PACK_AB R156, R207.reuse, R206 ;  /* 0x000000cecf9c723e */ /* 0x040fe200000000ff */
[----:B------:R-:W-:Y:S01]  /*e300*/  FADD.FTZ R204, R204, R191 ;  /* 0x000000bfcccc7221 */ /* 0x000fe20000010000 */
[----:B------:R-:W-:Y:S01]  /*e310*/  LOP3.LUT R139, R132, R139, RZ, 0xc0, !PT ;  /* 0x0000008b848b7212 */ /* 0x000fe200078ec0ff */
[----:B------:R-:W-:Y:S01]  /*e320*/  FADD.FTZ R207, R207, R193 ;  /* 0x000000c1cfcf7221 */ /* 0x000fe20000010000 */
[----:B------:R-:W-:Y:S01]  /*e330*/  LOP3.LUT R136, R133, R136, RZ, 0xc0, !PT ;  /* 0x0000008885887212 */ /* 0x000fe200078ec0ff */
[----:B------:R-:W-:Y:S01]  /*e340*/  FADD.FTZ R204, R201, R204 ;  /* 0x000000ccc9cc7221 */ /* 0x000fe20000010000 */
[----:B------:R-:W-:Y:S01]  /*e350*/  LOP3.LUT R137, R156, R137, RZ, 0xc0, !PT ;  /* 0x000000899c897212 */ /* 0x000fe200078ec0ff */
[----:B------:R-:W2:Y:S01]  /*e360*/  LDSM.16.MT88.4 R132, [R188+0x12800] ;  /* 0x01280000bc84783b */ /* 0x000ea20000004200 */
[----:B------:R-:W-:Y:S01]  /*e370*/  FADD.FTZ R207, R203, R207 ;  /* 0x000000cfcbcf7221 */ /* 0x000fe20000010000 */
[----:B------:R-:W-:Y:S03]  /*e380*/  FADD.FTZ R200, R200, R204 ;  /* 0x000000ccc8c87221 */ /* 0x000fe60000010000 */
[----:B------:R-:W-:Y:S03]  /*e390*/  FADD.FTZ R202, R202, R207 ;  /* 0x000000cfcaca7221 */ /* 0x000fe60000010000 */
[----:B------:R-:W-:Y:S01]  /*e3a0*/  LDSM.16.MT88.4 R156, [R186+0x2800] ;  /* 0x00280000ba9c783b */ /* 0x000fe20000004200 */
        /* <DEDUP_REMOVED lines=15> */
[C---:B---3--:R-:W-:Y:S01]  /*e4a0*/  HMMA.16816.F32 R44, R136.reuse, R140, R44 ;  /* 0x0000008c882c723c */ /* 0x048fe2000000182c */
[----:B------:R-:W-:Y:S01]  /*e4b0*/  MOV R140, UR23 ;  /* 0x00000017008c7c02 */ /* 0x000fe20008000f00 */
[----:B------:R-:W-:Y:S03]  /*e4c0*/  UIADD3 UR23, UPT, UPT, UR23, -0x2, URZ ;  /* 0xfffffffe17177890 */ /* 0x000fe6000fffe0ff */
[----:B------:R-:W-:Y:S03]  /*e4d0*/  LOP3.LUT R140, R235, UR21, R140, 0x96, !PT ;  /* 0x00000015eb8c7c12 */ /* 0x000fe6000f8e968c */
[C---:B------:R-:W-:Y:S03]  /*e4e0*/  HMMA.16816.F32 R48, R136.reuse, R142, R48 ;  /* 0x0000008e8830723c */ /* 0x040fe60000001830 */
[----:B------:R-:W-:Y:S05]  /*e4f0*/  IMAD.WIDE.U32 R140, R140, -0x326172a9, RZ ;  /* 0xcd9e8d578c8c7825 */ /* 0x000fea00078e00ff */
[C---:B------:R-:W-:Y:S08]  /*e500*/  HMMA.16816.F32 R52, R136.reuse, R156, R52 ;  /* 0x0000009c8834723c */ /* 0x040ff00000001834 */
[C---:B------:R-:W-:Y:S01]  /*e510*/  HMMA.16816.F32 R56, R136.reuse, R158, R56 ;  /* 0x0000009e8838723c */ /* 0x040fe20000001838 */
[----:B------:R-:W-:Y:S07]  /*e520*/  LDSM.16.MT88.4 R156, [R189+0x1000] ;  /* 0x00100000bd9c783b */ /* 0x000fee0000004200 */
[C---:B------:R-:W-:Y:S08]  /*e530*/  HMMA.16816.F32 R60, R136.reuse, R160, R60 ;  /* 0x000000a0883c723c */ /* 0x040ff0000000183c */
[C---:B------:R-:W-:Y:S08]  /*e540*/  HMMA.16816.F32 R64, R136.reuse, R162, R64 ;  /* 0x000000a28840723c */ /* 0x040ff00000001840 */
[C---:B------:R-:W-:Y:S08]  /*e550*/  HMMA.16816.F32 R68, R136.reuse, R168, R68 ;  /* 0x000000a88844723c */ /* 0x040ff00000001844 */
[C---:B------:R-:W-:Y:S08]  /*e560*/  HMMA.16816.F32 R72, R136.reuse, R170, R72 ;  /* 0x000000aa8848723c */ /* 0x040ff00000001848 */
[C---:B------:R-:W-:Y:S08]  /*e570*/  HMMA.16816.F32 R76, R136.reuse, R172, R76 ;  /* 0x000000ac884c723c */ /* 0x040ff0000000184c */
[C---:B------:R-:W-:Y:S01]  /*e580*/  HMMA.16816.F32 R80, R136.reuse, R174, R80 ;  /* 0x000000ae8850723c */ /* 0x040fe20000001850 */
[----:B------:R-:W-:Y:S07]  /*e590*/  LDSM.16.MT88.4 R172, [R187+0x17000] ;  /* 0x01700000bbac783b */ /* 0x000fee0000004200 */
[C---:B----4-:R-:W-:Y:S03]  /*e5a0*/  HMMA.16816.F32 R84, R136.reuse, R144, R84 ;  /* 0x000000908854723c */ /* 0x050fe60000001854 */
[----:B------:R-:W-:Y:S02]  /*e5b0*/  LOP3.LUT R145, R238, UR18, R141, 0x96, !PT ;  /* 0x00000012ee917c12 */ /* 0x000fe4000f8e968d */
[----:B------:R-:W-:Y:S02]  /*e5c0*/  LOP3.LUT R144, R227, UR8, R140, 0x96, !PT ;  /* 0x00000008e3907c12 */ /* 0x000fe4000f8e968c */
[----:B------:R-:W3:Y:S01]  /*e5d0*/  LDSM.16.MT88.4 R140, [R186+0x6800] ;  /* 0x00680000ba8c783b */ /* 0x000ee20000004200 */
[C---:B------:R-:W-:Y:S03]  /*e5e0*/  HMMA.16816.F32 R88, R136.reuse, R146, R88 ;  /* 0x000000928858723c */ /* 0x040fe60000001858 */
[----:B------:R-:W-:Y:S04]  /*e5f0*/  IMAD.WIDE.U32 R248, R145, -0x2daee0ad, RZ ;  /* 0xd2511f5391f87825 */ /* 0x000fe800078e00ff */
[----:B------:R-:W-:Y:S01]  /*e600*/  IMAD.WIDE.U32 R144, R144, -0x2daee0ad, RZ ;  /* 0xd2511f5390907825 */ /* 0x000fe200078e00ff */
[C---:B-1----:R-:W-:Y:S03]  /*e610*/  HMMA.16816.F32 R92, R136.reuse, R148, R92 ;  /* 0x00000094885c723c */ /* 0x042fe6000000185c */
[----:B------:R-:W-:Y:S02]  /*e620*/  LOP3.LUT R146, R230, UR27, R249, 0x96, !PT ;  /* 0x0000001be6927c12 */ /* 0x000fe4000f8e96f9 */
[----:B------:R-:W-:Y:S03]  /*e630*/  LOP3.LUT R248, R248, UR26, R145, 0x96, !PT ;  /* 0x0000001af8f87c12 */ /* 0x000fe6000f8e9691 */
[C---:B------:R-:W-:Y:S01]  /*e640*/  HMMA.16816.F32 R96, R136.reuse, R150, R96 ;  /* 0x000000968860723c */ /* 0x040fe20000001860 */
[----:B------:R-:W-:Y:S02]  /*e650*/  LDSM.16.MT88.4 R148, [R187+0x11000] ;  /* 0x01100000bb94783b */ /* 0x000fe40000004200 */
[----:B------:R-:W-:Y:S04]  /*e660*/  IMAD.WIDE.U32 R146, R146, -0x326172a9, RZ ;  /* 0xcd9e8d5792927825 */ /* 0x000fe800078e00ff */
[----:B------:R-:W-:Y:S01]  /*e670*/  IMAD.WIDE.U32 R248, R248, -0x326172a9, RZ ;  /* 0xcd9e8d57f8f87825 */ /* 0x000fe200078e00ff */
[C---:B-----5:R-:W-:Y:S03]  /*e680*/  HMMA.16816.F32 R100, R136.reuse, R152, R100 ;  /* 0x000000988864723c */ /* 0x060fe60000001864 */
[----:B------:R-:W-:Y:S01]  /*e690*/  LOP3.LUT R145, R226, UR12, R147, 0x96, !PT ;  /* 0x0000000ce2917c12 */ /* 0x000fe2000f8e9693 */
[----:B------:R-:W-:Y:S01]  /*e6a0*/  FFMA.FTZ R147, R244, UR4, -R199 ;  /* 0x00000004f4937c23 */ /* 0x000fe200080108c7 */
[----:B------:R-:W-:Y:S01]  /*e6b0*/  LOP3.LUT R246, R146, UR19, R249, 0x96, !PT ;  /* 0x0000001392f67c12 */ /* 0x000fe2000f8e96f9 */
[----:B------:R-:W-:Y:S01]  /*e6c0*/  FFMA.FTZ R249, R180, UR4, -R199 ;  /* 0x00000004b4f97c23 */ /* 0x000fe200080108c7 */
[----:B------:R1:W-:Y:S01]  /*e6d0*/  MUFU.EX2 R244, R245 ;  /* 0x000000f500f47308 */ /* 0x0003e20000000800 */
[C---:B------:R-:W-:Y:S01]  /*e6e0*/  HMMA.16816.F32 R104, R136.reuse, R154, R104 ;  /* 0x0000009a8868723c */ /* 0x040fe20000001868 */
[----:B------:R-:W-:Y:S01]  /*e6f0*/  LDSM.16.MT88.4 R152, [R186+0x1000] ;  /* 0x00100000ba98783b */ /* 0x000fe20000004200 */
[----:B------:R-:W-:Y:S01]  /*e700*/  UMOV UR12, UR28 ;  /* 0x0000001c000c7c82 */ /* 0x000fe20008000000 */
[----:B------:R-:W-:Y:S06]  /*e710*/  IMAD.WIDE.U32 R250, R145, -0x2daee0ad, RZ ;  /* 0xd2511f5391fa7825 */ /* 0x000fec00078e00ff */
[----:B------:R-:W-:Y:S01]  /*e720*/  MUFU.EX2 R249, R249 ;  /* 0x000000f900f97308 */ /* 0x000fe20000000800 */
[----:B------:R-:W-:Y:S01]  /*e730*/  IMAD.WIDE.U32 R246, R246, -0x2daee0ad, RZ ;  /* 0xd2511f53f6f67825 */ /* 0x000fe200078e00ff */
[C---:B--2---:R-:W-:Y:S04]  /*e740*/  HMMA.16816.F32 R108, R136.reuse, R132, R108 ;  /* 0x00000084886c723c */ /* 0x044fe8000000186c */
[----:B------:R-:W-:Y:S01]  /*e750*/  LOP3.LUT R160, R250, UR24, R247, 0x96, !PT ;  /* 0x00000018faa07c12 */ /* 0x000fe2000f8e96f7 */
[----:B------:R-:W-:Y:S01]  /*e760*/  FFMA.FTZ R247, R181, UR4, -R199 ;  /* 0x00000004b5f77c23 */ /* 0x000fe200080108c7 */
[----:B-1----:R-:W-:Y:S01]  /*e770*/  FFMA.FTZ R245, R209, UR4, -R183 ;  /* 0x00000004d1f57c23 */ /* 0x002fe200080108b7 */
[----:B------:R-:W-:Y:S01]  /*e780*/  LOP3.LUT R250, R144, UR25, R251, 0x96, !PT ;  /* 0x0000001990fa7c12 */ /* 0x000fe2000f8e96fb */
[C---:B------:R-:W-:Y:S01]  /*e790*/  HMMA.16816.F32 R112, R136.reuse, R134, R112 ;  /* 0x000000868870723c */ /* 0x040fe20000001870 */
[----:B------:R-:W1:Y:S02]  /*e7a0*/  LDSM.16.MT88.4 R132, [R189+0x6800] ;  /* 0x00680000bd84783b */ /* 0x000e640000004200 */
[----:B------:R-:W-:Y:S01]  /*e7b0*/  IMAD.WIDE.U32 R160, R160, -0x326172a9, RZ ;  /* 0xcd9e8d57a0a07825 */ /* 0x000fe200078e00ff */
[----:B------:R-:W2:Y:S03]  /*e7c0*/  MUFU.EX2 R245, R245 ;  /* 0x000000f500f57308 */ /* 0x000ea60000000800 */
[----:B------:R-:W-:Y:S01]  /*e7d0*/  IMAD.WIDE.U32 R250, R250, -0x326172a9, RZ ;  /* 0xcd9e8d57fafa7825 */ /* 0x000fe200078e00ff */
[C---:B---3--:R-:W-:Y:S06]  /*e7e0*/  HMMA.16816.F32 R116, R136.reuse, R140, R116 ;  /* 0x0000008c8874723c */ /* 0x048fec0000001874 */
[----:B------:R-:W-:Y:S01]  /*e7f0*/  MUFU.EX2 R247, R247 ;  /* 0x000000f700f77308 */ /* 0x000fe20000000800 */
[----:B------:R-:W-:Y:S02]  /*e800*/  MOV R144, R160 ;  /* 0x000000a000907202 */ /* 0x000fe40000000f00 */
[----:B------:R-:W-:Y:S02]  /*e810*/  PRMT R146, R160, 0x7773, RZ ;  /* 0x00007773a0927816 */ /* 0x000fe400000000ff */
[----:B------:R-:W-:Y:S01]  /*e820*/  LOP3.LUT R145, R144, 0xff, RZ, 0xc0, !PT ;  /* 0x000000ff90917812 */ /* 0x000fe200078ec0ff */
[C---:B------:R-:W-:Y:S03]  /*e830*/  HMMA.16816.F32 R120, R136.reuse, R142, R120 ;  /* 0x0000008e8878723c */ /* 0x040fe60000001878 */
[--C-:B------:R-:W-:Y:S01]  /*e840*/  FFMA.FTZ R142, R211, UR4, -R183.reuse ;  /* 0x00000004d38e7c23 */ /* 0x100fe200080108b7 */
[----:B------:R-:W-:Y:S01]  /*e850*/  FFMA.FTZ R144, R243, UR4, -R183 ;  /* 0x00000004f3907c23 */ /* 0x000fe200080108b7 */
[----:B------:R-:W-:Y:S01]  /*e860*/  FFMA.FTZ R143, R242, UR4, -R199 ;  /* 0x00000004f28f7c23 */ /* 0x000fe200080108c7 */
[----:B------:R-:W-:Y:S01]  /*e870*/  MUFU.EX2 R243, R147 ;  /* 0x0000009300f37308 */ /* 0x000fe20000000800 */
[C---:B------:R-:W-:Y:S01]  /*e880*/  PRMT R141, R160.reuse, 0x7772, RZ ;  /* 0x00007772a08d7816 */ /* 0x040fe200000000ff */
[----:B--2---:R-:W-:Y:S01]  /*e890*/  FADD.FTZ R202, R245, R202 ;  /* 0x000000caf5ca7221 */ /* 0x004fe20000010000 */
[----:B------:R-:W-:Y:S07]  /*e8a0*/  PRMT R140, R160, 0x7771, RZ ;  /* 0x00007771a08c7816 */ /* 0x000fee00000000ff */
[----:B------:R2:W-:Y:S01]  /*e8b0*/  MUFU.EX2 R242, R142 ;  /* 0x0000008e00f27308 */ /* 0x0005e20000000800 */
[----:B------:R-:W-:Y:S02]  /*e8c0*/  PRMT R141, R141, 0x5410, R146 ;  /* 0x000054108d8d7816 */ /* 0x000fe40000000092 */
[----:B------:R-:W-:Y:S07]  /*e8d0*/  PRMT R140, R145, 0x5410, R140 ;  /* 0x00005410918c7816 */ /* 0x000fee000000008c */
[----:B------:R3:W4:Y:S01]  /*e8e0*/  MUFU.EX2 R211, R144 ;  /* 0x0000009000d37308 */ /* 0x0007220000000800 */
[----:B------:R-:W-:Y:S01]  /*e8f0*/  LOP3.LUT R160, R250, UR9, R161, 0x96, !PT ;  /* 0x00000009faa07c12 */ /* 0x000fe2000f8e96a1 */
[----:B------:R-:W-:Y:S03]  /*e900*/  FFMA.FTZ R250, R177, UR4, -R183 ;  /* 0x00000004b1fa7c23 */ /* 0x000fe600080108b7 */
[C---:B------:R-:W-:Y:S02]  /*e910*/  LOP3.LUT R168, R160.reuse, 0xffff, RZ, 0xc0, !PT ;  /* 0x0000ffffa0a87812 */ /* 0x040fe400078ec0ff */
[----:B------:R-:W-:Y:S03]  /*e920*/  PRMT R169, R160, 0x7632, R169 ;  /* 0x00007632a0a97816 */ /* 0x000fe600000000a9 */
[----:B------:R-:W-:Y:S01]  /*e930*/  MUFU.EX2 R250, R250 ;  /* 0x000000fa00fa7308 */ /* 0x000fe20000000800 */
[----:B------:R-:W-:Y:S01]  /*e940*/  SHF.R.U32.HI R168, RZ, 0x8, R168 ;  /* 0x00000008ffa87819 */ /* 0x000fe200000116a8 */
[----:B--2---:R-:W-:Y:S01]  /*e950*/  FFMA.FTZ R142, R210, UR4, -R199 ;  /* 0x00000004d28e7c23 */ /* 0x004fe200080108c7 */
[C---:B-1----:R-:W-:Y:S07]  /*e960*/  HMMA.16816.F32 R124, R136.reuse, R132, R124 ;  /* 0x00000084887c723c */ /* 0x042fee000000187c */
[----:B------:R1:W2:Y:S01]  /*e970*/  MUFU.EX2 R210, R143 ;  /* 0x0000008f00d27308 */ /* 0x0002a20000000800 */
[----:B---3--:R-:W3:Y:S01]  /*e980*/  LDSM.16.MT88.4 R144, [R188+0x11000] ;  /* 0x01100000bc90783b */ /* 0x008ee20000004200 */
[----:B------:R-:W-:Y:S08]  /*e990*/  LOP3.LUT R169, R169, 0xff, RZ, 0xc0, !PT ;  /* 0x000000ffa9a97812 */ /* 0x000ff000078ec0ff */
[----:B------:R5:W3:Y:S01]  /*e9a0*/  MUFU.EX2 R209, R142 ;  /* 0x0000008e00d17308 */ /* 0x000ae20000000800 */
[----:B----4-:R-:W-:Y:S01]  /*e9b0*/  F2FP.F16.F32.PACK_AB R133, R242, R211 ;  /* 0x000000d3f285723e */ /* 0x010fe200000000ff */
[----:B------:R-:W-:Y:S01]  /*e9c0*/  HMMA.16816.F32 R128, R136, R134, R128 ;  /* 0x000000868880723c */ /* 0x000fe20000001880 */
[----:B------:R-:W-:Y:S02]  /*e9d0*/  LDSM.16.MT88.4 R136, [R186+0x3000] ;  /* 0x00300000ba88783b */ /* 0x000fe40000004200 */
[----:B-1----:R-:W-:Y:S01]  /*e9e0*/  LOP3.LUT R143, R160, 0xff, RZ, 0xc0, !PT ;  /* 0x000000ffa08f7812 */ /* 0x002fe200078ec0ff */
[----:B--2---:R-:W-:Y:S01]  /*e9f0*/  FADD.FTZ R200, R210, R200 ;  /* 0x000000c8d2c87221 */ /* 0x004fe20000010000 */
[----:B-----5:R-:W-:Y:S02]  /*ea00*/  SHF.R.U32.HI R142, RZ, 0x18, R160 ;  /* 0x00000018ff8e7819 */ /* 0x020fe400000116a0 */
[----:B------:R-:W-:Y:S02]  /*ea10*/  PRMT R168, R143, 0x5410, R168 ;  /* 0x000054108fa87816 */ /* 0x000fe400000000a8 */
[----:B------:R-:W1:Y:S01]  /*ea20*/  LDSM.16.MT88.4 R160, [R188+0x13000] ;  /* 0x01300000bca0783b */ /* 0x000e620000004200 */
[----:B------:R-:W-:Y:S02]  /*ea30*/  LOP3.LUT R143, R141, 0xff00ff, RZ, 0xc0, !PT ;  /* 0x00ff00ff8d8f7812 */ /* 0x000fe400078ec0ff */
[----:B------:R-:W-:Y:S02]  /*ea40*/  PRMT R141, R169, 0x5410, R142 ;  /* 0x00005410a98d7816 */ /* 0x000fe4000000008e */
[--C-:B------:R-:W-:Y:S02]  /*ea50*/  HSET2.LE.AND R142, R140, R176.reuse, PT ;  /* 0x000000b08c8e7233 */ /* 0x100fe40003803000 */
[----:B------:R-:W-:Y:S02]  /*ea60*/  F2FP.F16.F32.PACK_AB R140, R243, R244 ;  /* 0x000000f4f38c723e */ /* 0x000fe400000000ff */
[--C-:B------:R-:W-:Y:S02]  /*ea70*/  HSET2.LE.AND R143, R143, R176.reuse, PT ;  /* 0x000000b08f8f7233 */ /* 0x100fe40003803000 */
[----:B------:R-:W-:Y:S02]  /*ea80*/  LOP3.LUT R142, R140, R142, RZ, 0xc0, !PT ;  /* 0x0000008e8c8e7212 */ /* 0x000fe400078ec0ff */
[--C-:B------:R-:W-:Y:S02]  /*ea90*/  HSET2.LE.AND R140, R168, R176.reuse, PT ;  /* 0x000000b0a88c7233 */ /* 0x100fe40003803000 */
[--C-:B------:R-:W-:Y:S02]  /*eaa0*/  HSET2.LE.AND R141, R141, R176.reuse, PT ;  /* 0x000000b08d8d7233 */ /* 0x100fe40003803000 */
[C---:B---3--:R-:W-:Y:S01]  /*eab0*/  F2FP.F16.F32.PACK_AB R132, R209.reuse, R210 ;  /* 0x000000d2d184723e */ /* 0x048fe200000000ff */
[----:B------:R-:W-:Y:S01]  /*eac0*/  FADD.FTZ R209, R209, R200 ;  /* 0x000000c8d1d17221 */ /* 0x000fe20000010000 */
        /* <DEDUP_REMOVED lines=9> */
[----:B------:R-:W-:Y:S04]  /*eb60*/  FADD.FTZ R242, R242, R208 ;  /* 0x000000d0f2f27221 */ /* 0x000fe80000010000 */
[C---:B------:R-:W-:Y:S02]  /*eb70*/  HMMA.16816.F32 R4, R140.reuse, R144, R4 ;  /* 0x000000908c04723c */ /* 0x040fe40000001804 */
[----:B------:R-:W-:Y:S06]  /*eb80*/  LDSM.16.MT88.4 R168, [R188+0x17000] ;  /* 0x01700000bca8783b */ /* 0x000fec0000004200 */
[C---:B------:R-:W-:Y:S02]  /*eb90*/  HMMA.16816.F32 R8, R140.reuse, R146, R8 ;  /* 0x000000928c08723c */ /* 0x040fe40000001808 */
[----:B------:R-:W3:Y:S06]  /*eba0*/  LDSM.16.MT88.4 R144, [R189+0x3000] ;  /* 0x00300000bd90783b */ /* 0x000eec0000004200 */
        /* <DEDUP_REMOVED lines=17> */
[----:B------:R-:W2:Y:S07]  /*ecc0*/  LDSM.16.MT88.4 R136, [R189+0x7000] ;  /* 0x00700000bd88783b */ /* 0x000eae0000004200 */
[C---:B---3--:R-:W-:Y:S08]  /*ecd0*/  HMMA.16816.F32 R60, R140.reuse, R144, R60 ;  /* 0x000000908c3c723c */ /* 0x048ff0000000183c */
[C---:B------:R-:W-:Y:S08]  /*ece0*/  HMMA.16816.F32 R64, R140.reuse, R146, R64 ;  /* 0x000000928c40723c */ /* 0x040ff00000001840 */
[C---:B----4-:R-:W-:Y:S08]  /*ecf0*/  HMMA.16816.F32 R68, R140.reuse, R148, R68 ;  /* 0x000000948c44723c */ /* 0x050ff00000001844 */
[C---:B------:R-:W-:Y:S03]  /*ed00*/  HMMA.16816.F32 R72, R140.reuse, R150, R72 ;  /* 0x000000968c48723c */ /* 0x040fe60000001848 */
[----:B------:R-:W-:Y:S01]  /*ed10*/  LOP3.LUT R150, R248, UR13, R251, 0x96, !PT ;  /* 0x0000000df8967c12 */ /* 0x000fe2000f8e96fb */
[--C-:B------:R-:W-:Y:S01]  /*ed20*/  FFMA.FTZ R248, R178, UR4, -R183.reuse ;  /* 0x00000004b2f87c23 */ /* 0x100fe200080108b7 */
[----:B------:R-:W-:Y:S03]  /*ed30*/  FFMA.FTZ R183, R165, UR4, -R183 ;  /* 0x00000004a5b77c23 */ /* 0x000fe600080108b7 */
[C---:B-----5:R-:W-:Y:S01]  /*ed40*/  HMMA.16816.F32 R76, R140.reuse, R152, R76 ;  /* 0x000000988c4c723c */ /* 0x060fe2000000184c */
[----:B------:R3:W-:Y:S02]  /*ed50*/  MUFU.EX2 R165, R183 ;  /* 0x000000b700a57308 */ /* 0x0007e40000000800 */
[----:B------:R-:W-:Y:S08]  /*ed60*/  IMAD.WIDE.U32 R150, R150, -0x2daee0ad, RZ ;  /* 0xd2511f5396967825 */ /* 0x000ff000078e00ff */
[----:B------:R-:W4:Y:S01]  /*ed70*/  MUFU.EX2 R248, R248 ;  /* 0x000000f800f87308 */ /* 0x000f220000000800 */
[C---:B------:R-:W-:Y:S03]  /*ed80*/  HMMA.16816.F32 R80, R140.reuse, R154, R80 ;  /* 0x0000009a8c50723c */ /* 0x040fe60000001850 */
[----:B------:R-:W-:Y:S01]  /*ed90*/  LOP3.LUT R144, R246, UR22, R151, 0x96, !PT ;  /* 0x00000016f6907c12 */ /* 0x000fe2000f8e9697 */
[--C-:B------:R-:W-:Y:S01]  /*eda0*/  FFMA.FTZ R246, R182, UR4, -R199.reuse ;  /* 0x00000004b6f67c23 */ /* 0x100fe200080108c7 */
[----:B------:R-:W-:Y:S01]  /*edb0*/  FFMA.FTZ R199, R179, UR4, -R199 ;  /* 0x00000004b3c77c23 */ /* 0x000fe200080108c7 */
[----:B------:R-:W-:Y:S01]  /*edc0*/  MOV R148, R150 ;  /* 0x0000009600947202 */ /* 0x000fe20000000f00 */
[----:B---3--:R-:W-:Y:S01]  /*edd0*/  LDSM.16.MT88.4 R180, [R186+0x5800] ;  /* 0x00580000bab4783b */ /* 0x008fe20000004200 */
[C---:B------:R-:W-:Y:S02]  /*ede0*/  HMMA.16816.F32 R84, R140.reuse, R156, R84 ;  /* 0x0000009c8c54723c */ /* 0x040fe40000001854 */
[----:B------:R-:W3:Y:S01]  /*edf0*/  MUFU.EX2 R246, R246 ;  /* 0x000000f600f67308 */ /* 0x000ee20000000800 */
[----:B------:R-:W-:Y:S01]  /*ee00*/  PRMT R146, R150, 0x7773, RZ ;  /* 0x0000777396927816 */ /* 0x000fe200000000ff */
[----:B----4-:R-:W-:Y:S01]  /*ee10*/  FADD.FTZ R242, R248, R242 ;  /* 0x000000f2f8f27221 */ /* 0x010fe20000010000 */
[C---:B------:R-:W-:Y:S07]  /*ee20*/  PRMT R145, R150.reuse, 0x7772, RZ ;  /* 0x0000777296917816 */ /* 0x040fee00000000ff */
[----:B------:R-:W4:Y:S01]  /*ee30*/  MUFU.EX2 R199, R199 ;  /* 0x000000c700c77308 */ /* 0x000f220000000800 */
[----:B------:R-:W-:Y:S01]  /*ee40*/  PRMT R147, R150, 0x7771, RZ ;  /* 0x0000777196937816 */ /* 0x000fe200000000ff */
[C---:B------:R-:W-:Y:S01]  /*ee50*/  HMMA.16816.F32 R88, R140.reuse, R158, R88 ;  /* 0x0000009e8c58723c */ /* 0x040fe20000001858 */
[----:B------:R-:W5:Y:S02]  /*ee60*/  LDSM.16.MT88.4 R156, [R188+0x11800] ;  /* 0x01180000bc9c783b */ /* 0x000f640000004200 */
[----:B------:R-:W-:Y:S04]  /*ee70*/  PRMT R145, R145, 0x5410, R146 ;  /* 0x0000541091917816 */ /* 0x000fe80000000092 */
[----:B------:R-:W-:Y:S01]  /*ee80*/  LOP3.LUT R145, R145, 0xff00ff, RZ, 0xc0, !PT ;  /* 0x00ff00ff91917812 */ /* 0x000fe200078ec0ff */
[C---:B-1----:R-:W-:Y:S03]  /*ee90*/  HMMA.16816.F32 R92, R140.reuse, R160, R92 ;  /* 0x000000a08c5c723c */ /* 0x042fe6000000185c */
[----:B---3--:R-:W-:Y:S05]  /*eea0*/  FADD.FTZ R243, R246, R243 ;  /* 0x000000f3f6f37221 */ /* 0x008fea0000010000 */
[C---:B------:R-:W-:Y:S08]  /*eeb0*/  HMMA.16816.F32 R96, R140.reuse, R162, R96 ;  /* 0x000000a28c60723c */ /* 0x040ff00000001860 */
[C---:B------:R-:W-:Y:S03]  /*eec0*/  HMMA.16816.F32 R100, R140.reuse, R168, R100 ;  /* 0x000000a88c64723c */ /* 0x040fe60000001864 */
[----:B------:R-:W-:Y:S02]  /*eed0*/  SHF.R.U32.HI R169, RZ, 0x18, R144 ;  /* 0x00000018ffa97819 */ /* 0x000fe40000011690 */
[C---:B------:R-:W-:Y:S03]  /*eee0*/  LOP3.LUT R168, R144.reuse, 0xff, RZ, 0xc0, !PT ;  /* 0x000000ff90a87812 */ /* 0x040fe600078ec0ff */
[C---:B------:R-:W-:Y:S03]  /*eef0*/  HMMA.16816.F32 R104, R140.reuse, R170, R104 ;  /* 0x000000aa8c68723c */ /* 0x040fe60000001868 */
[--C-:B------:R-:W-:Y:S05]  /*ef00*/  HSET2.LE.AND R171, R145, R176.reuse, PT ;  /* 0x000000b091ab7233 */ /* 0x100fea0003803000 */
[C---:B------:R-:W-:Y:S08]  /*ef10*/  HMMA.16816.F32 R108, R140.reuse, R172, R108 ;  /* 0x000000ac8c6c723c */ /* 0x040ff0000000186c */
[C---:B------:R-:W-:Y:S01]  /*ef20*/  HMMA.16816.F32 R112, R140.reuse, R174, R112 ;  /* 0x000000ae8c70723c */ /* 0x040fe20000001870 */
[----:B------:R-:W-:Y:S07]  /*ef30*/  LDSM.16.MT88.4 R172, [R189+0x1800] ;  /* 0x00180000bdac783b */ /* 0x000fee0000004200 */
[C---:B--2---:R-:W-:Y:S03]  /*ef40*/  HMMA.16816.F32 R116, R140.reuse, R132, R116 ;  /* 0x000000848c74723c */ /* 0x044fe60000001874 */
[----:B------:R-:W-:Y:S02]  /*ef50*/  PRMT R133, R144, 0x7632, R133 ;  /* 0x0000763290857816 */ /* 0x000fe40000000085 */
[----:B------:R-:W-:Y:S02]  /*ef60*/  LOP3.LUT R132, R148, 0xff, RZ, 0xc0, !PT ;  /* 0x000000ff94847812 */ /* 0x000fe400078ec0ff */
[----:B------:R-:W1:Y:S01]  /*ef70*/  LDSM.16.MT88.4 R148, [R187+0x11800] ;  /* 0x01180000bb94783b */ /* 0x000e620000004200 */
[C---:B------:R-:W-:Y:S03]  /*ef80*/  HMMA.16816.F32 R120, R140.reuse, R134, R120 ;  /* 0x000000868c78723c */ /* 0x040fe60000001878 */
[----:B------:R-:W-:Y:S02]  /*ef90*/  LOP3.LUT R133, R133, 0xff, RZ, 0xc0, !PT ;  /* 0x000000ff85857812 */ /* 0x000fe400078ec0ff */
[----:B------:R-:W-:Y:S02]  /*efa0*/  LOP3.LUT R134, R144, 0xffff, RZ, 0xc0, !PT ;  /* 0x0000ffff90867812 */ /* 0x000fe400078ec0ff */
[----:B------:R-:W-:Y:S01]  /*efb0*/  PRMT R169, R133, 0x5410, R169 ;  /* 0x0000541085a97816 */ /* 0x000fe200000000a9 */
[C---:B------:R-:W-:Y:S03]  /*efc0*/  HMMA.16816.F32 R124, R140.reuse, R136, R124 ;  /* 0x000000888c7c723c */ /* 0x040fe6000000187c */
[----:B------:R-:W-:Y:S02]  /*efd0*/  SHF.R.U32.HI R134, RZ, 0x8, R134 ;  /* 0x00000008ff867819 */ /* 0x000fe40000011686 */
[----:B------:R-:W-:Y:S02]  /*efe0*/  PRMT R147, R132, 0x5410, R147 ;  /* 0x0000541084937816 */ /* 0x000fe40000000093 */
[----:B------:R-:W-:Y:S01]  /*eff0*/  PRMT R168, R168, 0x5410, R134 ;  /* 0x00005410a8a87816 */ /* 0x000fe20000000086 */
[----:B------:R-:W-:Y:S01]  /*f000*/  HMMA.16816.F32 R128, R140, R138, R128 ;  /* 0x0000008a8c80723c */ /* 0x000fe20000001880 */
[----:B------:R-:W2:Y:S02]  /*f010*/  LDSM.16.MT88.4 R132, [R186+0x1800] ;  /* 0x00180000ba84783b */ /* 0x000ea40000004200 */
[--C-:B------:R-:W-:Y:S02]  /*f020*/  HSET2.LE.AND R169, R169, R176.reuse, PT ;  /* 0x000000b0a9a97233 */ /* 0x100fe40003803000 */
[C---:B------:R-:W-:Y:S01]  /*f030*/  F2FP.F16.F32.PACK_AB R136, R250.reuse, R248 ;  /* 0x000000f8fa88723e */ /* 0x040fe200000000ff */
[----:B------:R-:W-:Y:S01]  /*f040*/  FADD.FTZ R250, R250, R242 ;  /* 0x000000f2fafa7221 */ /* 0x000fe20000010000 */
[--C-:B------:R-:W-:Y:S02]  /*f050*/  HSET2.LE.AND R170, R147, R176.reuse, PT ;  /* 0x000000b093aa7233 */ /* 0x100fe40003803000 */
[----:B------:R-:W-:Y:S01]  /*f060*/  HSET2.LE.AND R168, R168, R176, PT ;  /* 0x000000b0a8a87233 */ /* 0x000fe20003803000 */
[----:B------:R-:W-:Y:S01]  /*f070*/  FADD.FTZ R250, R166, R250 ;  /* 0x000000faa6fa7221 */ /* 0x000fe20000010000 */
[----:B------:R-:W-:Y:S01]  /*f080*/  LOP3.LUT R169, R136, R169, RZ, 0xc0, !PT ;  /* 0x000000a988a97212 */ /* 0x000fe200078ec0ff */
[----:B------:R-:W-:Y:S01]  /*f090*/  LDSM.16.MT88.4 R176, [R186+0x3800] ;  /* 0x00380000bab0783b */ /* 0x000fe20000004200 */
[C---:B------:R-:W-:Y:S01]  /*f0a0*/  F2FP.F16.F32.PACK_AB R144, R247.reuse, R246 ;  /* 0x000000f6f790723e */ /* 0x040fe200000000ff */
[----:B------:R-:W-:Y:S01]  /*f0b0*/  FADD.FTZ R247, R247, R243 ;  /* 0x000000f3f7f77221 */ /* 0x000fe20000010000 */
[----:B----4-:R-:W-:Y:S01]  /*f0c0*/  F2FP.F16.F32.PACK_AB R137, R199, R249 ;  /* 0x000000f9c789723e */ /* 0x010fe200000000ff */
[C---:B------:R-:W-:Y:S01]  /*f0d0*/  FADD.FTZ R236, R165.reuse, R250 ;  /* 0x000000faa5ec7221 */ /* 0x040fe20000010000 */
[----:B------:R-:W-:Y:S01]  /*f0e0*/  F2FP.F16.F32.PACK_AB R136, R165, R166 ;  /* 0x000000a6a588723e */ /* 0x000fe200000000ff */
[----:B------:R-:W-:Y:S01]  /*f0f0*/  FADD.FTZ R247, R249, R247 ;  /* 0x000000f7f9f77221 */ /* 0x000fe20000010000 */
[----:B------:R-:W-:Y:S02]  /*f100*/  LOP3.LUT R168, R144, R168, RZ, 0xc0, !PT ;  /* 0x000000a890a87212 */ /* 0x000fe400078ec0ff */
[----:B------:R-:W-:Y:S01]  /*f110*/  LOP3.LUT R170, R137, R170, RZ, 0xc0, !PT ;  /* 0x000000aa89aa7212 */ /* 0x000fe200078ec0ff */
[----:B------:R-:W-:Y:S01]  /*f120*/  FADD.FTZ R237, R199, R247 ;  /* 0x000000f7c7ed7221 */ /* 0x000fe20000010000 */
[----:B------:R-:W-:Y:S07]  /*f130*/  LOP3.LUT R171, R136, R171, RZ, 0xc0, !PT ;  /* 0x000000ab88ab7212 */ /* 0x000fee00078ec0ff */
[C---:B-----5:R-:W-:Y:S01]  /*f140*/  HMMA.16816.F32 R160, R168.reuse, R156, R4 ;  /* 0x0000009ca8a0723c */ /* 0x060fe20000001804 */
[----:B------:R-:W3:Y:S07]  /*f150*/  LDSM.16.MT88.4 R4, [R188+0x13800] ;  /* 0x01380000bc04783b */ /* 0x000eee0000004200 */
[C---:B------:R-:W-:Y:S01]  /*f160*/  HMMA.16816.F32 R156, R168.reuse, R158, R8 ;  /* 0x0000009ea89c723c */ /* 0x040fe20000001808 */
[----:B------:R-:W4:Y:S07]  /*f170*/  LDSM.16.MT88.4 R8, [R187+0x13800] ;  /* 0x01380000bb08783b */ /* 0x000f2e0000004200 */
[C---:B-1----:R-:W-:Y:S01]  /*f180*/  HMMA.16816.F32 R152, R168.reuse, R148, R12 ;  /* 0x00000094a898723c */ /* 0x042fe2000000180c */
[----:B------:R-:W1:Y:S07]  /*f190*/  LDSM.16.MT88.4 R12, [R189+0x3800] ;  /* 0x00380000bd0c783b */ /* 0x000e6e0000004200 */
        /* <DEDUP_REMOVED lines=8> */
[C---:B------:R-:W-:Y:S08]  /*f220*/  HMMA.16816.F32 R132, R168.reuse, R174, R32 ;  /* 0x000000aea884723c */ /* 0x040ff00000001820 */
        /* <DEDUP_REMOVED lines=8> */
[C---:B-1----:R-:W-:Y:S08]  /*f2b0*/  HMMA.16816.F32 R60, R168.reuse, R12, R60 ;  /* 0x0000000ca83c723c */ /* 0x042ff0000000183c */
[C---:B------:R-:W-:Y:S01]  /*f2c0*/  HMMA.16816.F32 R64, R168.reuse, R14, R64 ;  /* 0x0000000ea840723c */ /* 0x040fe20000001840 */
[----:B------:R-:W1:Y:S07]  /*f2d0*/  LDSM.16.MT88.4 R12, [R189+0x7800] ;  /* 0x00780000bd0c783b */ /* 0x000e6e0000004200 */
[C---:B-----5:R-:W-:Y:S08]  /*f2e0*/  HMMA.16816.F32 R68, R168.reuse, R16, R68 ;  /* 0x00000010a844723c */ /* 0x060ff00000001844 */
        /* <DEDUP_REMOVED lines=9> */
[C---:B---3--:R-:W-:Y:S01]  /*f380*/  HMMA.16816.F32 R108, R168.reuse, R4, R108 ;  /* 0x00000004a86c723c */ /* 0x048fe2000000186c */
[----:B------:R-:W2:Y:S07]  /*f390*/  LDC.64 R4, c[0x0][0x3c0] ;  /* 0x0000f000ff047b82 */ /* 0x000eae0000000a00 */
[C---:B------:R-:W-:Y:S08]  /*f3a0*/  HMMA.16816.F32 R112, R168.reuse, R6, R112 ;  /* 0x00000006a870723c */ /* 0x040ff00000001870 */
[C---:B----4-:R-:W-:Y:S08]  /*f3b0*/  HMMA.16816.F32 R116, R168.reuse, R8, R116 ;  /* 0x00000008a874723c */ /* 0x050ff00000001874 */
[C---:B------:R-:W-:Y:S03]  /*f3c0*/  HMMA.16816.F32 R120, R168.reuse, R10, R120 ;  /* 0x0000000aa878723c */ /* 0x040fe60000001878 */
[C---:B--2---:R-:W-:Y:S02]  /*f3d0*/  SHF.L.U64.HI R5, R4.reuse, 0x7, R5 ;  /* 0x0000000704057819 */ /* 0x044fe40000010205 */
[----:B------:R-:W-:Y:S03]  /*f3e0*/  LEA R240, P0, -R4, R240, 0x7 ;  /* 0x000000f004f07211 */ /* 0x000fe600078039ff */
[C---:B-1----:R-:W-:Y:S03]  /*f3f0*/  HMMA.16816.F32 R124, R168.reuse, R12, R124 ;  /* 0x0000000ca87c723c */ /* 0x042fe6000000187c */
[----:B------:R-:W-:Y:S05]  /*f400*/  IADD3.X R241, PT, PT, R241, ~R5, RZ, P0, !PT ;  /* 0x80000005f1f17210 */ /* 0x000fea00007fe4ff */
[----:B------:R-:W-:Y:S01]  /*f410*/  HMMA.16816.F32 R128, R168, R14, R128 ;  /* 0x0000000ea880723c */ /* 0x000fe20000001880 */
[----:B------:R-:W-:Y:S08]  /*f420*/  @!UPT UIADD3 URZ, UPT, UPT, URZ, URZ, URZ ;  /* 0x000000fffffff290 */ /* 0x000ff0000fffe0ff */
[----:B------:R-:W-:Y:S11]  /*f430*/  BRA.U UP0, `(.L_x_1149) ;  /* 0xffffffbd00bc7547 */ /* 0x000ff6000b83ffff */
.L_x_1148:
        /* <DEDUP_REMOVED lines=9> */
[----:B------:R-:W-:Y:S02]  /*f4d0*/  LOP3.LUT R2, R4, 0x6, RZ, 0xc0, !PT ;  /* 0x0000000604027812 */ /* 0x000fe400078ec0ff */
[----:B------:R-:W-:Y:S01]  /*f4e0*/  LOP3.LUT R9, R9, 0x38, R4, 0xf8, !PT ;  /* 0x0000003809097812 */ /* 0x000fe200078ef804 */
[----:B------:R-:W-:Y:S01]  /*f4f0*/  UISETP.NE.AND UP2, UPT, UR15, -0x1, UPT ;  /* 0xffffffff0f00788c */ /* 0x000fe2000bf45270 */
[----:B------:R-:W-:-:S02]  /*f500*/  LOP3.LUT P0, RZ, R167, 0x10, RZ, 0xc0, !PT ;  /* 0x00000010a7ff7812 */ /* 0x000fc4000780c0ff */
[C---:B------:R-:W-:Y:S02]  /*f510*/  LOP3.LUT P2, RZ, R167.reuse, 0x8, RZ, 0xc0, !PT ;  /* 0x00000008a7ff7812 */ /* 0x040fe4000784c0ff */
[----:B------:R-:W3:Y:S02]  /*f520*/  @!UP3 LDCU.64 UR8, c[0x0][0x400] ;  /* 0x00008000ff08b7ac */ /* 0x000ee40008000a00 */
[----:B------:R-:W-:Y:S01]  /*f530*/  SEL R220, R220, 0xffffffe0, !P2 ;  /* 0xffffffe0dcdc7807 */ /* 0x000fe20005000000 */
[----:B-1----:R-:W-:Y:S01]  /*f540*/  FADD.FTZ R8, R8, R237 ;  /* 0x000000ed08087221 */ /* 0x002fe20000010000 */
[----:B-----5:R-:W-:Y:S01]  /*f550*/  UISETP.NE.AND UP1, UPT, UR12, URZ, UPT ;  /* 0x000000ff0c00728c */ /* 0x020fe2000bf25270 */
[----:B----4-:R-:W-:Y:S01]  /*f560*/  FADD.FTZ R236, R0, R236 ;  /* 0x000000ec00ec7221 */ /* 0x010fe20000010000 */
[----:B------:R-:W1:Y:S02]  /*f570*/  LDCU UR12, c[0x0][0x434] ;  /* 0x00008680ff0c77ac */ /* 0x000e640008000800 */
[----:B------:R-:W4:Y:S04]  /*f580*/  SHFL.BFLY PT, R0, R8, 0x1, 0x1f ;  /* 0x0c201f0008007f89 */ /* 0x000f2800000e0000 */
[----:B------:R-:W5:Y:S01]  /*f590*/  SHFL.BFLY PT, R7, R236, 0x1, 0x1f ;  /* 0x0c201f00ec077f89 */ /* 0x000f6200000e0000 */
[----:B---3--:R-:W-:Y:S01]  /*f5a0*/  @!UP3 UIMAD.WIDE.U32 UR18, UR10, UR8, URZ ;  /* 0x000000080a12b2a5 */ /* 0x008fe2000f8e00ff */
[----:B------:R-:W1:Y:S03]  /*f5b0*/  LDCU UR8, c[0x0][0x434] ;  /* 0x00008680ff0877ac */ /* 0x000e660008000800 */
[----:B------:R-:W-:Y:S01]  /*f5c0*/  @!UP3 UIMAD UR11, UR10, UR9, UR19 ;  /* 0x000000090a0bb2a4 */ /* 0x000fe2000f8e0213 */
[----:B------:R-:W3:Y:S01]  /*f5d0*/  LDCU.U8 UR9, c[0x0][0x548] ;  /* 0x0000a900ff0977ac */ /* 0x000ee20008000000 */
[----:B------:R-:W1:Y:S01]  /*f5e0*/  @UP1 LDCU UR13, c[0x0][0x430] ;  /* 0x00008600ff0d17ac */ /* 0x000e620008000800 */
[----:B----4-:R-:W-:Y:S01]  /*f5f0*/  FADD.FTZ R8, R8, R0 ;  /* 0x0000000008087221 */ /* 0x010fe20000010000 */
[----:B------:R-:W-:Y:S01]  /*f600*/  SHF.L.U32 R0, R167, 0x5, RZ ;  /* 0x00000005a7007819 */ /* 0x000fe200000006ff */
[----:B-----5:R-:W-:-:S02]  /*f610*/  FADD.FTZ R7, R236, R7 ;  /* 0x00000007ec077221 */ /* 0x020fc40000010000 */
[----:B------:R-:W4:Y:S01]  /*f620*/  MUFU.RCP R6, R8 ;  /* 0x0000000800067308 */ /* 0x000f220000001000 */
[----:B------:R-:W-:Y:S01]  /*f630*/  FSETP.NE.FTZ.AND P4, PT, R8, RZ, PT ;  /* 0x000000ff0800720b */ /* 0x000fe20003f95000 */
[----:B---3--:R-:W-:Y:S01]  /*f640*/  UISETP.NE.AND UP0, UPT, UR9, URZ, !UP1 ;  /* 0x000000ff0900728c */ /* 0x008fe2000cf05270 */
[----:B------:R-:W-:Y:S02]  /*f650*/  LOP3.LUT R0, R2, 0x7c00, R0, 0xf8, !PT ;  /* 0x00007c0002007812 */ /* 0x000fe400078ef800 */
[----:B------:R-:W-:Y:S02]  /*f660*/  FSETP.NE.FTZ.AND P3, PT, R7, RZ, PT ;  /* 0x000000ff0700720b */ /* 0x000fe40003f75000 */
[----:B------:R-:W-:Y:S01]  /*f670*/  LOP3.LUT R0, R0, R9, RZ, 0xfc, !PT ;  /* 0x0000000900007212 */ /* 0x000fe200078efcff */
[----:B------:R-:W3:Y:S01]  /*f680*/  MUFU.RCP R5, R7 ;  /* 0x0000000700057308 */ /* 0x000ee20000001000 */
[----:B------:R-:W-:Y:S02]  /*f690*/  MOV R2, 0x10 ;  /* 0x0000001000027802 */ /* 0x000fe40000000f00 */
[----:B------:R-:W-:-:S02]  /*f6a0*/  LEA R0, R0, UR6, 0x1 ;  /* 0x0000000600007c11 */ /* 0x000fc4000f8e08ff */
[----:B------:R-:W-:Y:S02]  /*f6b0*/  SEL R2, R2, 0xfffffff0, !P1 ;  /* 0xfffffff002027807 */ /* 0x000fe40004800000 */
[C---:B------:R-:W-:Y:S02]  /*f6c0*/  IADD3 R10, PT, PT, R0.reuse, 0x40, RZ ;  /* 0x00000040000a7810 */ /* 0x040fe40007ffe0ff */
[----:B------:R-:W-:Y:S02]  /*f6d0*/  IADD3 R9, PT, PT, R0, R220, RZ ;  /* 0x000000dc00097210 */ /* 0x000fe40007ffe0ff */
[----:B----4-:R-:W-:Y:S02]  /*f6e0*/  FSEL R6, R6, 1, P4 ;  /* 0x3f80000006067808 */ /* 0x010fe40002000000 */
[C---:B------:R-:W-:Y:S02]  /*f6f0*/  @P0 IADD3 R10, PT, PT, R0.reuse, -0x40, RZ ;  /* 0xffffffc0000a0810 */ /* 0x040fe40007ffe0ff */
[----:B------:R-:W-:Y:S01]  /*f700*/  IADD3 R4, PT, PT, R0, R2, RZ ;  /* 0x0000000200047210 */ /* 0x000fe20007ffe0ff */
[----:B--2---:R-:W-:Y:S01]  /*f710*/  FMUL.FTZ R6, R6, UR4 ;  /* 0x0000000406067c20 */ /* 0x004fe20008410000 */
[----:B------:R-:W-:-:S02]  /*f720*/  IADD3 R11, PT, PT, R2, R9, RZ ;  /* 0x00000009020b7210 */ /* 0x000fc40007ffe0ff */
[----:B---3--:R-:W-:Y:S01]  /*f730*/  FSEL R5, R5, 1, P3 ;  /* 0x3f80000005057808 */ /* 0x008fe20001800000 */
[C---:B------:R-:W-:Y:S01]  /*f740*/  FMUL.FTZ R160, R6.reuse, R160 ;  /* 0x000000a006a07220 */ /* 0x040fe20000410000 */
[C---:B------:R-:W-:Y:S01]  /*f750*/  FMUL.FTZ R161, R6.reuse, R161 ;  /* 0x000000a106a17220 */ /* 0x040fe20000410000 */
[C---:B------:R-:W-:Y:S01]  /*f760*/  FMUL.FTZ R156, R6.reuse, R156 ;  /* 0x0000009c069c7220 */ /* 0x040fe20000410000 */
[C---:B------:R-:W-:Y:S01]  /*f770*/  FMUL.FTZ R157, R6.reuse, R157 ;  /* 0x0000009d069d7220 */ /* 0x040fe20000410000 */
[----:B------:R-:W-:Y:S01]  /*f780*/  FMUL.FTZ R5, R5, UR4 ;  /* 0x0000000405057c20 */ /* 0x000fe20008410000 */
[C---:B------:R-:W-:Y:S01]  /*f790*/  FMUL.FTZ R152, R6.reuse, R152 ;  /* 0x0000009806987220 */ /* 0x040fe20000410000 */
[C---:B------:R-:W-:Y:S01]  /*f7a0*/  FMUL.FTZ R153, R6.reuse, R153 ;  /* 0x0000009906997220 */ /* 0x040fe20000410000 */
[----:B------:R-:W2:Y:S01]  /*f7b0*/  @UP3 LDCU.64 UR4, c[0x0][0x408] ;  /* 0x00008100ff0437ac */ /* 0x000ea20008000a00 */
        /* <DEDUP_REMOVED lines=18> */
[----:B------:R-:W-:Y:S01]  /*f8e0*/  F2FP.F16.F32.PACK_AB R160, R161, R160 ;  /* 0x000000a0a1a0723e */ /* 0x000fe200000000ff */
[C---:B------:R-:W-:Y:S01]  /*f8f0*/  FMUL.FTZ R136, R6.reuse, R136 ;  /* 0x0000008806887220 */ /* 0x040fe20000410000 */
[----:B------:R-:W-:Y:S01]  /*f900*/  F2FP.F16.F32.PACK_AB R162, R163, R162 ;  /* 0x000000a2a3a2723e */ /* 0x000fe200000000ff */
        /* <DEDUP_REMOVED lines=34> */
[C---:B------:R-:W-:Y:S01]  /*fb30*/  FMUL.FTZ R49, R6.reuse, R49 ;  /* 0x0000003106317220 */ /* 0x040fe20000410000 */
[C---:B------:R-:W-:Y:S01]  /*fb40*/  FMUL.FTZ R50, R5.reuse, R50 ;  /* 0x0000003205327220 */ /* 0x040fe20000410000 */
[----:B------:R-:W-:Y:S01]  /*fb50*/  FMUL.FTZ R51, R5, R51 ;  /* 0x0000003305337220 */ /* 0x000fe20000410000 */
[----:B------:R-:W-:Y:S01]  /*fb60*/  F2FP.F16.F32.PACK_AB R136, R137, R136 ;  /* 0x000000888988723e */ /* 0x000fe200000000ff */
[----:B------:R-:W-:Y:S01]  /*fb70*/  STS [R4], R156 ;  /* 0x0000009c04007388 */ /* 0x000fe20000000800 */
[----:B------:R-:W-:Y:S01]  /*fb80*/  F2FP.F16.F32.PACK_AB R138, R139, R138 ;  /* 0x0000008a8b8a723e */ /* 0x000fe200000000ff */
[C---:B------:R-:W-:Y:S01]  /*fb90*/  FMUL.FTZ R52, R6.reuse, R52 ;  /* 0x0000003406347220 */ /* 0x040fe20000410000 */
[C---:B------:R-:W-:Y:S01]  /*fba0*/  FMUL.FTZ R53, R6.reuse, R53 ;  /* 0x0000003506357220 */ /* 0x040fe20000410000 */
        /* <DEDUP_REMOVED lines=53> */
[----:B------:R-:W-:Y:S01]  /*ff00*/  STS [R0+0x2000], R36 ;  /* 0x0020002400007388 */ /* 0x000fe20000000800 */
        /* <DEDUP_REMOVED lines=17> */
[----:B--2---:R-:W-:Y:S01]  /*10020*/  @UP3 UIMAD.WIDE.U32 UR20, UR15, UR4, URZ ;  /* 0x000000040f1432a5 */ /* 0x004fe2000f8e00ff */
[C---:B------:R-:W-:Y:S01]  /*10030*/  FMUL.FTZ R88, R6.reuse, R88 ;  /* 0x0000005806587220 */ /* 0x040fe20000410000 */
[----:B------:R-:W-:Y:S01]  /*10040*/  STS [R9+0x2400], R46 ;  /* 0x0024002e09007388 */ /* 0x000fe20000000800 */
[C---:B------:R-:W-:Y:S01]  /*10050*/  FMUL.FTZ R89, R6.reuse, R89 ;  /* 0x0000005906597220 */ /* 0x040fe20000410000 */
[C---:B------:R-:W-:Y:S01]  /*10060*/  FMUL.FTZ R90, R5.reuse, R90 ;  /* 0x0000005a055a7220 */ /* 0x040fe20000410000 */
[----:B------:R-:W-:Y:S01]  /*10070*/  FMUL.FTZ R91, R5, R91 ;  /* 0x0000005b055b7220 */ /* 0x000fe20000410000 */
[----:B------:R-:W-:Y:S01]  /*10080*/  F2FP.F16.F32.PACK_AB R68, R69, R68 ;  /* 0x000000444544723e */ /* 0x000fe200000000ff */
[----:B------:R-:W-:Y:S01]  /*10090*/  STS [R11+0x2000], R48 ;  /* 0x002000300b007388 */ /* 0x000fe20000000800 */
[----:B------:R-:W-:Y:S01]  /*100a0*/  F2FP.F16.F32.PACK_AB R70, R71, R70 ;  /* 0x000000464746723e */ /* 0x000fe200000000ff */
[----:B------:R-:W1:Y:S01]  /*100b0*/  @UP1 LDCU UR4, c[0x0][0x430] ;  /* 0x00008600ff0417ac */ /* 0x000e620008000800 */
        /* <DEDUP_REMOVED lines=72> */
[----:B-1----:R-:W-:Y:S01]  /*10540*/  @UP1 UIMAD UR12, UR4, UR8, URZ ;  /* 0x00000008040c12a4 */ /* 0x002fe2000f8e02ff */
        /* <DEDUP_REMOVED lines=55> */
.L_x_1152:
[----:B------:R1:W-:Y:S01]  /*108c0*/  STS [R2+0x6000], R6 ;  /* 0x0060000602007388 */ /* 0x0003e20000000800 */
[----:B------:R-:W-:Y:S01]  /*108d0*/  LEA R0, R0, UR6, 0x1 ;  /* 0x0000000600007c11 */ /* 0x000fe2000f8e08ff */
[----:B------:R-:W2:Y:S01]  /*108e0*/  S2UR UR6, SR_CTAID.X ;  /* 0x00000000000679c3 */ /* 0x000ea20000002500 */
[----:B------:R-:W-:Y:S01]  /*108f0*/  UIMAD UR12, UR4, UR12, URZ ;  /* 0x0000000c040c72a4 */ /* 0x000fe2000f8e02ff */
[----:B------:R4:W-:Y:S01]  /*10900*/  STS [R2+0x6400], R5 ;  /* 0x0064000502007388 */ /* 0x0009e20000000800 */
[----:B------:R-:W-:Y:S01]  /*10910*/  LOP3.LUT P0, RZ, R167, 0x3, RZ, 0xc0, !PT ;  /* 0x00000003a7ff7812 */ /* 0x000fe2000780c0ff */
[----:B------:R-:W-:Y:S01]  /*10920*/  USEL UR15, UR15, URZ, UP0 ;  /* 0x000000ff0f0f7287 */ /* 0x000fe20008000000 */
[----:B------:R-:W-:-:S03]  /*10930*/  LOP3.LUT R185, R185, 0x30, RZ, 0xc0, !PT ;  /* 0x00000030b9b97812 */ /* 0x000fc600078ec0ff */
[----:B------:R-:W-:Y:S01]  /*10940*/  BAR.SYNC.DEFER_BLOCKING 0x0 ;  /* 0x0000000000007b1d */ /* 0x000fe20000010000 */
[----:B------:R-:W-:Y:S01]  /*10950*/  @!UP0 UIMAD UR12, UR10, UR5, UR12 ;  /* 0x000000050a0c82a4 */ /* 0x000fe2000f8e020c */
[----:B---3--:R-:W-:Y:S01]  /*10960*/  SHF.R.U32.HI R9, RZ, 0x2, R167 ;  /* 0x00000002ff097819 */ /* 0x008fe200000116a7 */
[----:B------:R-:W-:Y:S02]  /*10970*/  USEL UR14, UR14, URZ, UP0 ;  /* 0x000000ff0e0e7287 */ /* 0x000fe40008000000 */
[----:B------:R-:W-:-:S03]  /*10980*/  USHF.R.S32.HI UR8, URZ, 0x1f, UR12 ;  /* 0x0000001fff087899 */ /* 0x000fc6000801140c */
[----:B------:R-:W3:Y:S01]  /*10990*/  @P4 LDC R4, c[0x0][0x458] ;  /* 0x00011600ff044b82 */ /* 0x000ee20000000800 */
[----:B------:R-:W-:Y:S01]  /*109a0*/  BSSY.RECONVERGENT B0, `(.L_x_1153) ;  /* 0x0000024000007945 */ /* 0x000fe20003800200 */
[----:B------:R-:W3:Y:S01]  /*109b0*/  S2R R24, SR_CTAID.X ;  /* 0x0000000000187919 */ /* 0x000ee20000002500 */
[----:B-1----:R-:W1:Y:S01]  /*109c0*/  @P3 MUFU.LG2 R6, R7 ;  /* 0x0000000700063308 */ /* 0x002e620000000c00 */
[----:B--2---:R-:W-:-:S04]  /*109d0*/  UIMAD UR9, UR6, UR13, URZ ;  /* 0x0000000d060972a4 */ /* 0x004fc8000f8e02ff */
[----:B----4-:R-:W2:Y:S01]  /*109e0*/  @P3 LDC R2, c[0x0][0x458] ;  /* 0x00011600ff023b82 */ /* 0x010ea20000000800 */
[----:B------:R-:W-:Y:S01]  /*109f0*/  USHF.L.U32 UR9, UR9, 0x6, URZ ;  /* 0x0000000609097899 */ /* 0x000fe200080006ff */
[----:B------:R4:W2:Y:S01]  /*10a00*/  LDS.128 R12, [R0+0x1800] ;  /* 0x00180000000c7984 */ /* 0x0008a20000000c00 */
[----:B------:R-:W5:Y:S02]  /*10a10*/  @P4 MUFU.LG2 R5, R8 ;  /* 0x0000000800054308 */ /* 0x000f640000000c00 */
[----:B------:R-:W-:Y:S02]  /*10a20*/  USHF.R.S32.HI UR5, URZ, 0x1f, UR9 ;  /* 0x0000001fff057899 */ /* 0x000fe40008011409 */
[----:B------:R-:W-:-:S04]  /*10a30*/  UIADD3 UR15, UP1, UP0, UR9, UR15, UR12 ;  /* 0x0000000f090f7290 */ /* 0x000fc8000f83e00c */
[----:B------:R-:W-:Y:S01]  /*10a40*/  UIADD3.X UR5, UPT, UPT, UR5, UR14, UR8, UP1, UP0 ;  /* 0x0000000e05057290 */ /* 0x000fe20008fe0408 */
[----:B-1----:R-:W-:Y:S01]  /*10a50*/  @P3 FMUL.FTZ R10, R6, 0.69314718246459960938 ;  /* 0x3f317218060a3820 */ /* 0x002fe20000410000 */
[----:B------:R-:W-:Y:S02]  /*10a60*/  MOV R7, 0x7f800000 ;  /* 0x7f80000000077802 */ /* 0x000fe40000000f00 */
[----:B------:R-:W-:Y:S01]  /*10a70*/  LOP3.LUT R6, R185, 0x7, R9, 0xf8, !PT ;  /* 0x00000007b9067812 */ /* 0x000fe200078ef809 */
[----:B-----5:R-:W-:Y:S01]  /*10a80*/  @P4 FMUL.FTZ R5, R5, 0.69314718246459960938 ;  /* 0x3f31721805054820 */ /* 0x020fe20000410000 */
[----:B------:R-:W-:Y:S02]  /*10a90*/  IMAD.MOV.U32 R8, RZ, RZ, 0x7f800000 ;  /* 0x7f800000ff087424 */ /* 0x000fe400078e00ff */
[----:B--2---:R-:W-:Y:S01]  /*10aa0*/  @P3 FFMA.FTZ R7, R3, R2, R10 ;  /* 0x0000000203073223 */ /* 0x004fe2000001000a */
        /* <DEDUP_REMOVED lines=19> */
.L_x_1154:
[----:B------:R-:W-:Y:S05]  /*10be0*/  BSYNC.RECONVERGENT B0 ;  /* 0x0000000000007941 */ /* 0x000fea0003800200 */
.L_x_1153:
        /* <DEDUP_REMOVED lines=36> */
.L_x_1156:
[----:B------:R-:W-:Y:S05]  /*10e30*/  BSYNC.RECONVERGENT B0 ;  /* 0x0000000000007941 */ /* 0x000fea0003800200 */
.L_x_1155:
        /* <DEDUP_REMOVED lines=22> */
.L_x_1158:
[----:B------:R-:W-:Y:S05]  /*10fa0*/  BSYNC.RECONVERGENT B0 ;  /* 0x0000000000007941 */ /* 0x000fea0003800200 */
.L_x_1157:
        /* <DEDUP_REMOVED lines=22> */
.L_x_1160:
[----:B------:R-:W-:Y:S05]  /*11110*/  BSYNC.RECONVERGENT B0 ;  /* 0x0000000000007941 */ /* 0x000fea0003800200 */
.L_x_1159:
        /* <DEDUP_REMOVED lines=21> */
.L_x_1161:
        /* <DEDUP_REMOVED lines=9> */
.L_x_2354:


//--------------------- .text._ZN5flash16flash_fwd_kernelI23Flash_fwd_kernel_traitsILi256ELi64ELi64ELi4ELb0ELb0EN7cutlass6half_tE19Flash_kernel_traitsILi256ELi64ELi64ELi4ES3_EELb0ELb0ELb1ELb0ELb0ELb1ELb1ELb0EEEvNS_16Flash_fwd_paramsE --------------------------
	.section	.text._ZN5flash16flash_fwd_kernelI23Flash_fwd_kernel_traitsILi256ELi64ELi64ELi4ELb0ELb0EN7cutlass6half_tE19Flash_kernel_traitsILi256ELi64ELi64ELi4ES3_EELb0ELb0ELb1ELb0ELb0ELb1ELb1ELb0EEEvNS_16Flash_fwd_paramsE,"ax",@progbits
	.align	128
        .global         _ZN5flash16flash_fwd_kernelI23Flash_fwd_kernel_traitsILi256ELi64ELi64ELi4ELb0ELb0EN7cutlass6half_tE19Flash_kernel_traitsILi256ELi64ELi64ELi4ES3_EELb0ELb0ELb1ELb0ELb0ELb1ELb1ELb0EEEvNS_16Flash_fwd_paramsE
        .type           _ZN5flash16flash_fwd_kernelI23Flash_fwd_kernel_traitsILi256ELi64ELi64ELi4ELb0ELb0EN7cutlass6half_tE19Flash_kernel_traitsILi256ELi64ELi64ELi4ES3_EELb0ELb0ELb1ELb0ELb0ELb1ELb1ELb0EEEvNS_16Flash_fwd_paramsE,@function
        .size           _ZN5flash16flash_fwd_kernelI23Flash_fwd_kernel_traitsILi256ELi64ELi64ELi4ELb0ELb0EN7cutlass6half_tE19Flash_kernel_traitsILi256ELi64ELi64ELi4ES3_EELb0ELb0ELb1ELb0ELb0ELb1ELb1ELb0EEEvNS_16Flash_fwd_paramsE,(.L_x_2355 - _ZN5flash16flash_fwd_kernelI23Flash_fwd_kernel_traitsILi256ELi64ELi64ELi4ELb0ELb0EN7cutlass6half_tE19Flash_kernel_traitsILi256ELi64ELi64ELi4ES3_EELb0ELb0ELb1ELb0ELb0ELb1ELb1ELb0EEEvNS_16Flash_fwd_paramsE)
        .other          _ZN5flash16flash_fwd_kernelI23Flash_fwd_kernel_traitsILi256ELi64ELi64ELi4ELb0ELb0EN7cutlass6half_tE19Flash_kernel_traitsILi256ELi64ELi64ELi4ES3_EELb0ELb0ELb1ELb0ELb0ELb1ELb1ELb0EEEvNS_16Flash_fwd_paramsE,@"STO_CUDA_ENTRY STV_DEFAULT"
_ZN5flash16flash_fwd_kernelI23Flash_fwd_kernel_traitsILi256ELi64ELi64ELi4ELb0ELb0EN7cutlass6half_tE19Flash_kernel_traitsILi256ELi64ELi64ELi4ES3_EELb0ELb0ELb1ELb0ELb0ELb1ELb1ELb0EEEvNS_16Flash_fwd_paramsE:
.text._ZN5flash16flash_fwd_kernelI23Flash_fwd_kernel_traitsILi256ELi64ELi64ELi4ELb0ELb0EN7cutlass6half_tE19Flash_kernel_traitsILi256ELi64ELi64ELi4ES3_EELb0ELb0ELb1ELb0ELb0ELb1ELb1ELb0EEEvNS_16Flash_fwd_paramsE:
        /* <DEDUP_REMOVED lines=71> */
.L_x_1162:
        /* <DEDUP_REMOVED lines=57> */
.L_x_1164:
        /* <DEDUP_REMOVED lines=54> */
.L_x_1166:
[----:B------:R-:W-:Y:S05]  /*0b60*/  BSYNC.RECONVERGENT B0 ;  /* 0x0000000000007941 */ /* 0x000fea0003800200 */
.L_x_1165:
        /* <DEDUP_REMOVED lines=20> */
.L_x_1168:
[----:B------:R-:W-:Y:S05]  /*0cb0*/  BSYNC.RECONVERGENT B0 ;  /* 0x0000000000007941 */ /* 0x000fea0003800200 */
.L_x_1167:
        /* <DEDUP_REMOVED lines=18> */
.L_x_1170:
[----:B------:R-:W-:Y:S05]  /*0de0*/  BSYNC.RECONVERGENT B0 ;  /* 0x0000000000007941 */ /* 0x000fea0003800200 */
.L_x_1169:
        /* <DEDUP_REMOVED lines=17> */
.L_x_1172:
[----:B------:R-:W-:Y:S05]  /*0f00*/  BSYNC.RECONVERGENT B0 ;  /* 0x0000000000007941 */ /* 0x000fea0003800200 */
.L_x_1171:
        /* <DEDUP_REMOVED lines=10> */
.L_x_1174:
[----:B------:R-:W-:Y:S05]  /*0fb0*/  BSYNC.RECONVERGENT B0 ;  /* 0x0000000000007941 */ /* 0x000fea0003800200 */
.L_x_1173:
        /* <DEDUP_REMOVED lines=10> */
.L_x_1176:
[----:B------:R-:W-:Y:S05]  /*1060*/  BSYNC.RECONVERGENT B0 ;  /* 0x0000000000007941 */ /* 0x000fea0003800200 */
.L_x_1175:
        /* <DEDUP_REMOVED lines=10> */
.L_x_1178:
[----:B------:R-:W-:Y:S05]  /*1110*/  BSYNC.RECONVERGENT B0 ;  /* 0x0000000000007941 */ /* 0x000fea0003800200 */
.L_x_1177:
        /* <DEDUP_REMOVED lines=10> */
.L_x_1163:
        /* <DEDUP_REMOVED lines=20> */
.L_x_1179:
[----:B------:R-:W1:Y:S01]  /*1300*/  LDCU.64 UR12, c[0x0][0x3b8] ;  /* 0x00007700ff0c77ac */ /* 0x000e620008000a00 */
[----:B------:R-:W-:-:S04]  /*1310*/  UIADD3 UR8, UPT, UPT, UR7, UR22, URZ ;  /* 0x0000001607087290 */ /* 0x000fc8000fffe0ff */
[----:B-1----:R-:W-:Y:S02]  /*1320*/  UIMAD.WIDE.U32 UR30, UR8, UR12, URZ ;  /* 0x0000000c081e72a5 */ /* 0x002fe4000f8e00ff */
[----:B------:R-:W-:-:S04]  /*1330*/  UIMAD UR8, UR8, UR13, URZ ;  /* 0x0000000d080872a4 */ /* 0x000fc8000f8e02ff */
[----:B------:R-:W-:Y:S02]  /*1340*/  UIADD3 UR8, UPT, UPT, UR31, UR8, URZ ;  /* 0x000000081f087290 */ /* 0x000fe4000fffe0ff */
.L_x_1180:
        /* <DEDUP_REMOVED lines=43> */
.L_x_1181:
[----:B------:R-:W1:Y:S01]  /*1600*/  LDCU.64 UR10, c[0x0][0x3c0] ;  /* 0x00007800ff0a77ac */ /* 0x000e620008000a00 */
[----:B------:R-:W-:-:S04]  /*1610*/  UIADD3 UR7, UPT, UPT, UR7, UR22, URZ ;  /* 0x0000001607077290 */ /* 0x000fc8000fffe0ff */
[----:B-1----:R-:W-:Y:S02]  /*1620*/  UIMAD.WIDE.U32 UR4, UR7, UR10, URZ ;  /* 0x0000000a070472a5 */ /* 0x002fe4000f8e00ff */
[----:B------:R-:W-:-:S04]  /*1630*/  UIMAD UR7, UR7, UR11, URZ ;  /* 0x0000000b070772a4 */ /* 0x000fc8000f8e02ff */
[----:B------:R-:W-:Y:S01]  /*1640*/  UIADD3 UR20, UPT, UPT, UR5, UR7, URZ ;  /* 0x0000000705147290 */ /* 0x000fe2000fffe0ff */
[----:B------:R-:W-:-:S11]  /*1650*/  UMOV UR22, UR4 ;  /* 0x0000000400167c82 */ /* 0x000fd60008000000 */
.L_x_1182:
        /* <DEDUP_REMOVED lines=228> */
[----:B------:R-:W3:Y:S01]  /*24a0*/  LDCU UR5, c[0x0][0x50c] ;  /* 0x0000a180ff0577ac */ /* 0x000ee20008000800 */
[----:B------:R-:W0:Y:S01]  /*24b0*/  LDGDEPBAR ;  /* 0x00000000000079af */ /* 0x000e220000000000 */
[----:B------:R-:W-:-:S02]  /*24c0*/  IMAD R92, R11, 0x2, R92 ;  /* 0x000000020b5c7824 */ /* 0x000fc400078e025c */
[----:B------:R-:W-:Y:S01]  /*24d0*/  @!P3 IMAD.IADD R11, R13, 0x1, R10 ;  /* 0x000000010d0bb824 */ /* 0x000fe200078e020a */
[-C--:B------:R-:W-:Y:S01]  /*24e0*/  @!P3 LEA R10, P0, R12, R5.reuse, 0x1 ;  /* 0x000000050c0ab211 */ /* 0x080fe200078008ff */
[----:B------:R-:W-:Y:S01]  /*24f0*/  IMAD.U32 R19, RZ, RZ, UR39 ;  /* 0x00000027ff137e24 */ /* 0x000fe2000f8e00ff */
[----:B------:R-:W-:Y:S01]  /*2500*/  UISETP.GT.U32.AND UP0, UPT, UR27, UR14, UPT ;  /* 0x0000000e1b00728c */ /* 0x000fe2000bf04070 */
[-C--:B--2---:R-:W-:Y:S01]  /*2510*/  @!P6 LEA R14, P1, R18, R5.reuse, 0x1 ;  /* 0x00000005120ee211 */ /* 0x084fe200078208ff */
[----:B------:R-:W-:Y:S01]  /*2520*/  VIADD R220, R92, UR6 ;  /* 0x000000065cdc7c36 */ /* 0x000fe20008000000 */
[-C--:B------:R-:W-:Y:S02]  /*2530*/  @!P3 LEA.HI.X R11, R12, R4.reuse, R11, 0x1, P0 ;  /* 0x000000040c0bb211 */ /* 0x080fe400000f0c0b */
[----:B------:R-:W-:Y:S01]  /*2540*/  @!P6 LEA.HI.X R15, R18, R4, R9, 0x1, P1 ;  /* 0x00000004120fe211 */ /* 0x000fe200008f0c09 */
[----:B------:R-:W-:Y:S01]  /*2550*/  IMAD.U32 R9, RZ, RZ, UR38 ;  /* 0x00000026ff097e24 */ /* 0x000fe2000f8e00ff */
[----:B------:R-:W-:-:S02]  /*2560*/  @!P5 LEA R18, P2, R6, R5, 0x1 ;  /* 0x000000050612d211 */ /* 0x000fc400078408ff */
[----:B------:R-:W-:Y:S02]  /*2570*/  LOP3.LUT P0, RZ, R167, 0x2, RZ, 0xc0, !PT ;  /* 0x00000002a7ff7812 */ /* 0x000fe4000780c0ff */
        /* <DEDUP_REMOVED lines=66> */
[----:B------:R-:W3:Y:S04]  /*29a0*/  LDSM.16.M88.4 R28, [R92+UR6+0x9000] ;  /* 0x009000065c1c783b */ /* 0x000ee80008000200 */
[----:B------:R-:W3:Y:S04]  /*29b0*/  LDSM.16.M88.4 R52, [R92+UR6+0x9800] ;  /* 0x009800065c34783b */ /* 0x000ee80008000200 */
[----:B------:R-:W-:Y:S04]  /*29c0*/  LDSM.16.M88.4 R56, [R91] ;  /* 0x000000005b38783b */ /* 0x000fe80000000200 */
[----:B-1----:R-:W1:Y:S04]  /*29d0*/  LDSM.16.M88.4 R20, [R87+0x8000] ;  /* 0x008000005714783b */ /* 0x002e680000000200 */
[----:B------:R-:W1:Y:S04]  /*29e0*/  LDSM.16.M88.4 R12, [R87+0x8800] ;  /* 0x00880000570c783b */ /* 0x000e680000000200 */
[----:B------:R-:W-:Y:S04]  /*29f0*/  LDSM.16.M88.4 R16, [R90] ;  /* 0x000000005a10783b */ /* 0x000fe80000000200 */
[----:B--2---:R-:W2:Y:S04]  /*2a00*/  LDSM.16.M88.4 R8, [R88+0x8000] ;  /* 0x008000005808783b */ /* 0x004ea80000000200 */
[----:B------:R-:W2:Y:S01]  /*2a10*/  LDSM.16.M88.4 R64, [R87+0x9000] ;  /* 0x009000005740783b */ /* 0x000ea20000000200 */
[C---:B----4-:R-:W-:Y:S03]  /*2a20*/  HMMA.16816.F32 R48, R72.reuse, R44, RZ ;  /* 0x0000002c4830723c */ /* 0x050fe600000018ff */
[----:B------:R-:W4:Y:S04]  /*2a30*/  LDSM.16.M88.4 R4, [R88+0x8800] ;  /* 0x008800005804783b */ /* 0x000f280000000200 */
[----:B------:R-:W4:Y:S01]  /*2a40*/  LDSM.16.M88.4 R60, [R87+0x9800] ;  /* 0x00980000573c783b */ /* 0x000f220000000200 */
[C---:B------:R-:W-:Y:S03]  /*2a50*/  HMMA.16816.F32 R44, R72.reuse, R46, RZ ;  /* 0x0000002e482c723c */ /* 0x040fe600000018ff */
[----:B------:R-:W-:Y:S04]  /*2a60*/  LDSM.16.M88.4 R76, [R89] ;  /* 0x00000000594c783b */ /* 0x000fe80000000200 */
[----:B------:R-:W-:Y:S01]  /*2a70*/  LDSM.16.M88.4 R80, [R86+0x9800] ;  /* 0x009800005650783b */ /* 0x000fe20000000200 */
[C---:B-----5:R-:W-:Y:S03]  /*2a80*/  HMMA.16816.F32 R40, R72.reuse, R36, RZ ;  /* 0x000000244828723c */ /* 0x060fe600000018ff */
[----:B------:R-:W-:Y:S04]  /*2a90*/  LDSM.16.M88.4 R68, [R94+0x2000] ;  /* 0x002000005e44783b */ /* 0x000fe80000000200 */
[----:B------:R-:W0:Y:S01]  /*2aa0*/  LDGDEPBAR ;  /* 0x00000000000079af */ /* 0x000e220000000000 */
[C---:B------:R-:W-:Y:S08]  /*2ab0*/  HMMA.16816.F32 R36, R72.reuse, R38, RZ ;  /* 0x000000264824723c */ /* 0x040ff000000018ff */
[C---:B---3--:R-:W-:Y:S08]  /*2ac0*/  HMMA.16816.F32 R32, R72.reuse, R28, RZ ;  /* 0x0000001c4820723c */ /* 0x048ff000000018ff */
[C---:B------:R-:W-:Y:S08]  /*2ad0*/  HMMA.16816.F32 R28, R72.reuse, R30, RZ ;  /* 0x0000001e481c723c */ /* 0x040ff000000018ff */
[C---:B------:R-:W-:Y:S08]  /*2ae0*/  HMMA.16816.F32 R24, R72.reuse, R52, RZ ;  /* 0x000000344818723c */ /* 0x040ff000000018ff */
[----:B------:R-:W-:Y:S01]  /*2af0*/  HMMA.16816.F32 R72, R72, R54, RZ ;  /* 0x000000364848723c */ /* 0x000fe200000018ff */
[----:B------:R-:W3:Y:S07]  /*2b00*/  LDSM.16.M88.4 R52, [R88+0x9000] ;  /* 0x009000005834783b */ /* 0x000eee0000000200 */
[C---:B-1----:R-:W-:Y:S08]  /*2b10*/  HMMA.16816.F32 R48, R56.reuse, R20, R48 ;  /* 0x000000143830723c */ /* 0x042ff00000001830 */
[C---:B------:R-:W-:Y:S01]  /*2b20*/  HMMA.16816.F32 R44, R56.reuse, R22, R44 ;  /* 0x00000016382c723c */ /* 0x040fe2000000182c */
[----:B------:R-:W1:Y:S07]  /*2b30*/  LDSM.16.M88.4 R20, [R88+0x9800] ;  /* 0x009800005814783b */ /* 0x000e6e0000000200 */
[C---:B------:R-:W-:Y:S08]  /*2b40*/  HMMA.16816.F32 R40, R56.reuse, R12, R40 ;  /* 0x0000000c3828723c */ /* 0x040ff00000001828 */
[----:B------:R-:W-:Y:S01]  /*2b50*/  HMMA.16816.F32 R36, R56, R14, R36 ;  /* 0x0000000e3824723c */ /* 0x000fe20000001824 */
[----:B------:R-:W5:Y:S07]  /*2b60*/  LDSM.16.M88.4 R12, [R86+0x8000] ;  /* 0x00800000560c783b */ /* 0x000f6e0000000200 */
[C---:B--2---:R-:W-:Y:S08]  /*2b70*/  HMMA.16816.F32 R48, R16.reuse, R8, R48 ;  /* 0x000000081030723c */ /* 0x044ff00000001830 */
[----:B------:R-:W-:Y:S01]  /*2b80*/  HMMA.16816.F32 R44, R16, R10, R44 ;  /* 0x0000000a102c723c */ /* 0x000fe2000000182c */
[----:B------:R-:W2:Y:S07]  /*2b90*/  LDSM.16.M88.4 R8, [R86+0x8800] ;  /* 0x008800005608783b */ /* 0x000eae0000000200 */
[C---:B------:R-:W-:Y:S08]  /*2ba0*/  HMMA.16816.F32 R32, R56.reuse, R64, R32 ;  /* 0x000000403820723c */ /* 0x040ff00000001820 */
[----:B------:R-:W-:Y:S01]  /*2bb0*/  HMMA.16816.F32 R28, R56, R66, R28 ;  /* 0x00000042381c723c */ /* 0x000fe2000000181c */
[----:B------:R-:W-:Y:S07]  /*2bc0*/  LDSM.16.M88.4 R64, [R92+UR6+0xa000] ;  /* 0x00a000065c40783b */ /* 0x000fee0008000200 */
[C---:B----4-:R-:W-:Y:S08]  /*2bd0*/  HMMA.16816.F32 R40, R16.reuse, R4, R40 ;  /* 0x000000041028723c */ /* 0x050ff00000001828 */
[----:B------:R-:W-:Y:S01]  /*2be0*/  HMMA.16816.F32 R36, R16, R6, R36 ;  /* 0x000000061024723c */ /* 0x000fe20000001824 */
[----:B------:R-:W4:Y:S07]  /*2bf0*/  LDSM.16.M88.4 R4, [R86+0x9000] ;  /* 0x009000005604783b */ /* 0x000f2e0000000200 */
[C---:B------:R-:W-:Y:S08]  /*2c00*/  HMMA.16816.F32 R24, R56.reuse, R60, R24 ;  /* 0x0000003c3818723c */ /* 0x040ff00000001818 */
[----:B------:R-:W-:Y:S01]  /*2c10*/  HMMA.16816.F32 R72, R56, R62, R72 ;  /* 0x0000003e3848723c */ /* 0x000fe20000001848 */
[----:B------:R-:W4:Y:S04]  /*2c20*/  LDSM.16.M88.4 R60, [R92+UR6+0xa800] ;  /* 0x00a800065c3c783b */ /* 0x000f280008000200 */
[----:B------:R-:W4:Y:S03]  /*2c30*/  LDSM.16.M88.4 R56, [R92+UR6+0xb000] ;  /* 0x00b000065c38783b */ /* 0x000f260008000200 */
[C---:B---3--:R-:W-:Y:S08]  /*2c40*/  HMMA.16816.F32 R32, R16.reuse, R52, R32 ;  /* 0x000000341020723c */ /* 0x048ff00000001820 */
[C---:B------:R-:W-:Y:S01]  /*2c50*/  HMMA.16816.F32 R28, R16.reuse, R54, R28 ;  /* 0x00000036101c723c */ /* 0x040fe2000000181c */
[----:B------:R-:W3:Y:S07]  /*2c60*/  LDSM.16.M88.4 R52, [R92+UR6+0xb800] ;  /* 0x00b800065c34783b */ /* 0x000eee0008000200 */
[C---:B-1----:R-:W-:Y:S08]  /*2c70*/  HMMA.16816.F32 R24, R16.reuse, R20, R24 ;  /* 0x000000141018723c */ /* 0x042ff00000001818 */
[----:B------:R-:W-:Y:S01]  /*2c80*/  HMMA.16816.F32 R72, R16, R22, R72 ;  /* 0x000000161048723c */ /* 0x000fe20000001848 */
[----:B------:R-:W-:Y:S04]  /*2c90*/  LDSM.16.M88.4 R20, [R91+0x2000] ;  /* 0x002000005b14783b */ /* 0x000fe80000000200 */
[----:B------:R-:W-:Y:S03]  /*2ca0*/  LDSM.16.M88.4 R16, [R87+0xa000] ;  /* 0x00a000005710783b */ /* 0x000fe60000000200 */
[C---:B-----5:R-:W-:Y:S08]  /*2cb0*/  HMMA.16816.F32 R48, R76.reuse, R12, R48 ;  /* 0x0000000c4c30723c */ /* 0x060ff00000001830 */
        /* <DEDUP_REMOVED lines=8> */
[C---:B------:R-:W-:Y:S08]  /*2d40*/  HMMA.16816.F32 R24, R76.reuse, R80, R24 ;  /* 0x000000504c18723c */ /* 0x040ff00000001818 */
[----:B------:R-:W-:Y:S01]  /*2d50*/  HMMA.16816.F32 R72, R76, R82, R72 ;  /* 0x000000524c48723c */ /* 0x000fe20000001848 */
[----:B------:R-:W-:Y:S07]  /*2d60*/  LDSM.16.M88.4 R80, [R86+0xe000] ;  /* 0x00e000005650783b */ /* 0x000fee0000000200 */
[C---:B------:R-:W-:Y:S08]  /*2d70*/  HMMA.16816.F32 R48, R68.reuse, R64, R48 ;  /* 0x000000404430723c */ /* 0x040ff00000001830 */
[C---:B------:R-:W-:Y:S08]  /*2d80*/  HMMA.16816.F32 R44, R68.reuse, R66, R44 ;  /* 0x00000042442c723c */ /* 0x040ff0000000182c */
[C---:B------:R-:W-:Y:S08]  /*2d90*/  HMMA.16816.F32 R40, R68.reuse, R60, R40 ;  /* 0x0000003c4428723c */ /* 0x040ff00000001828 */
[C---:B------:R-:W-:Y:S08]  /*2da0*/  HMMA.16816.F32 R36, R68.reuse, R62, R36 ;  /* 0x0000003e4424723c */ /* 0x040ff00000001824 */
[C---:B------:R-:W-:Y:S08]  /*2db0*/  HMMA.16816.F32 R32, R68.reuse, R56, R32 ;  /* 0x000000384420723c */ /* 0x040ff00000001820 */
[C---:B------:R-:W-:Y:S01]  /*2dc0*/  HMMA.16816.F32 R60, R68.reuse, R58, R28 ;  /* 0x0000003a443c723c */ /* 0x040fe2000000181c */
[----:B------:R-:W-:Y:S04]  /*2dd0*/  LDSM.16.M88.4 R56, [R90+0x2000] ;  /* 0x002000005a38783b */ /* 0x000fe80000000200 */
[----:B------:R-:W4:Y:S03]  /*2de0*/  LDSM.16.M88.4 R28, [R88+0xa000] ;  /* 0x00a00000581c783b */ /* 0x000f260000000200 */
[C---:B---3--:R-:W-:Y:S01]  /*2df0*/  HMMA.16816.F32 R64, R68.reuse, R52, R24 ;  /* 0x000000344440723c */ /* 0x048fe20000001818 */
[----:B------:R-:W3:Y:S07]  /*2e00*/  LDSM.16.M88.4 R24, [R88+0xa800] ;  /* 0x00a800005818783b */ /* 0x000eee0000000200 */
[----:B------:R-:W-:Y:S01]  /*2e10*/  HMMA.16816.F32 R72, R68, R54, R72 ;  /* 0x000000364448723c */ /* 0x000fe20000001848 */
        /* <DEDUP_REMOVED lines=9> */
[----:B------:R-:W5:Y:S07]  /*2eb0*/  LDSM.16.M88.4 R12, [R88+0xb800] ;  /* 0x00b80000580c783b */ /* 0x000f6e0000000200 */
[C---:B--2---:R-:W-:Y:S08]  /*2ec0*/  HMMA.16816.F32 R64, R20.reuse, R4, R64 ;  /* 0x000000041440723c */ /* 0x044ff00000001840 */
[----:B------:R-:W-:Y:S01]  /*2ed0*/  HMMA.16816.F32 R72, R20, R6, R72 ;  /* 0x000000061448723c */ /* 0x000fe20000001848 */
[----:B------:R-:W2:Y:S04]  /*2ee0*/  LDSM.16.M88.4 R4, [R86+0xa000] ;  /* 0x00a000005604783b */ /* 0x000ea80000000200 */
[----:B------:R-:W-:Y:S03]  /*2ef0*/  LDSM.16.M88.4 R20, [R86+0xb000] ;  /* 0x00b000005614783b */ /* 0x000fe60000000200 */
[C---:B----4-:R-:W-:Y:S08]  /*2f00*/  HMMA.16816.F32 R48, R56.reuse, R28, R48 ;  /* 0x0000001c3830723c */ /* 0x050ff00000001830 */
[C---:B------:R-:W-:Y:S01]  /*2f10*/  HMMA.16816.F32 R44, R56.reuse, R30, R44 ;  /* 0x0000001e382c723c */ /* 0x040fe2000000182c */
[----:B------:R-:W4:Y:S07]  /*2f20*/  LDSM.16.M88.4 R28, [R86+0xa800] ;  /* 0x00a80000561c783b */ /* 0x000f2e0000000200 */
[C---:B---3--:R-:W-:Y:S08]  /*2f30*/  HMMA.16816.F32 R40, R56.reuse, R24, R40 ;  /* 0x000000183828723c */ /* 0x048ff00000001828 */
[C---:B------:R-:W-:Y:S01]  /*2f40*/  HMMA.16816.F32 R52, R56.reuse, R26, R36 ;  /* 0x0000001a3834723c */ /* 0x040fe20000001824 */
[----:B------:R-:W-:Y:S04]  /*2f50*/  LDSM.16.M88.4 R36, [R94+0x4000] ;  /* 0x004000005e24783b */ /* 0x000fe80000000200 */
[----:B------:R-:W3:Y:S03]  /*2f60*/  LDSM.16.M88.4 R24, [R92+UR6+0xc000] ;  /* 0x00c000065c18783b */ /* 0x000ee60008000200 */
[C---:B-1----:R-:W-:Y:S08]  /*2f70*/  HMMA.16816.F32 R32, R56.reuse, R8, R32 ;  /* 0x000000083820723c */ /* 0x042ff00000001820 */
[C---:B------:R-:W-:Y:S01]  /*2f80*/  HMMA.16816.F32 R60, R56.reuse, R10, R60 ;  /* 0x0000000a383c723c */ /* 0x040fe2000000183c */
[----:B------:R-:W1:Y:S07]  /*2f90*/  LDSM.16.M88.4 R8, [R92+UR6+0xc800] ;  /* 0x00c800065c08783b */ /* 0x000e6e0008000200 */
[C---:B-----5:R-:W-:Y:S08]  /*2fa0*/  HMMA.16816.F32 R64, R56.reuse, R12, R64 ;  /* 0x0000000c3840723c */ /* 0x060ff00000001840 */
[----:B------:R-:W-:Y:S01]  /*2fb0*/  HMMA.16816.F32 R72, R56, R14, R72 ;  /* 0x0000000e3848723c */ /* 0x000fe20000001848 */
[----:B------:R-:W5:Y:S07]  /*2fc0*/  LDSM.16.M88.4 R12, [R92+UR6+0xd000] ;  /* 0x00d000065c0c783b */ /* 0x000f6e0008000200 */
[C---:B--2---:R-:W-:Y:S08]  /*2fd0*/  HMMA.16816.F32 R48, R16.reuse, R4, R48 ;  /* 0x000000041030723c */ /* 0x044ff00000001830 */
[C---:B------:R-:W-:Y:S01]  /*2fe0*/  HMMA.16816.F32 R44, R16.reuse, R6, R44 ;  /* 0x00000006102c723c */ /* 0x040fe2000000182c */
[----:B------:R-:W2:Y:S07]  /*2ff0*/  LDSM.16.M88.4 R4, [R92+UR6+0xd800] ;  /* 0x00d800065c04783b */ /* 0x000eae0008000200 */
[C---:B----4-:R-:W-:Y:S08]  /*3000*/  HMMA.16816.F32 R40, R16.reuse, R28, R40 ;  /* 0x0000001c1028723c */ /* 0x050ff00000001828 */
[C---:B------:R-:W-:Y:S01]  /*3010*/  HMMA.16816.F32 R52, R16.reuse, R30, R52 ;  /* 0x0000001e1034723c */ /* 0x040fe20000001834 */
[----:B------:R-:W-:Y:S07]  /*3020*/  LDSM.16.M88.4 R28, [R87+0xd000] ;  /* 0x00d00000571c783b */ /* 0x000fee0000000200 */
[C---:B------:R-:W-:Y:S08]  /*3030*/  HMMA.16816.F32 R32, R16.reuse, R20, R32 ;  /* 0x000000141020723c */ /* 0x040ff00000001820 */
[----:B------:R-:W-:Y:S01]  /*3040*/  HMMA.16816.F32 R60, R16, R22, R60 ;  /* 0x00000016103c723c */ /* 0x000fe2000000183c */
[----:B------:R-:W-:Y:S07]  /*3050*/  LDSM.16.M88.4 R20, [R91+0x4000] ;  /* 0x004000005b14783b */ /* 0x000fee0000000200 */
[C---:B---3--:R-:W-:Y:S08]  /*3060*/  HMMA.16816.F32 R48, R36.reuse, R24, R48 ;  /* 0x000000182430723c */ /* 0x048ff00000001830 */
[----:B------:R-:W-:Y:S01]  /*3070*/  HMMA.16816.F32 R44, R36, R26, R44 ;  /* 0x0000001a242c723c */ /* 0x000fe2000000182c */
        /* <DEDUP_REMOVED lines=8> */
[C---:B-----5:R-:W-:Y:S08]  /*3100*/  HMMA.16816.F32 R32, R36.reuse, R12, R32 ;  /* 0x0000000c2420723c */ /* 0x060ff00000001820 */
[C---:B------:R-:W-:Y:S01]  /*3110*/  HMMA.16816.F32 R60, R36.reuse, R14, R60 ;  /* 0x0000000e243c723c */ /* 0x040fe2000000183c */
[----:B------:R-:W-:Y:S07]  /*3120*/  LDSM.16.M88.4 R12, [R90+0x4000] ;  /* 0x004000005a0c783b */ /* 0x000fee0000000200 */
[C---:B--2---:R-:W-:Y:S08]  /*3130*/  HMMA.16816.F32 R64, R36.reuse, R4, R64 ;  /* 0x000000042440723c */ /* 0x044ff00000001840 */
        /* <DEDUP_REMOVED lines=12> */
[----:B------:R-:W-:Y:S01]  /*3200*/  HMMA.16816.F32 R56, R20, R28, R32 ;  /* 0x0000001c1438723c */ /* 0x000fe20000001820 */
[----:B------:R-:W5:Y:S07]  /*3210*/  LDSM.16.M88.4 R32, [R86+0xc000] ;  /* 0x00c000005620783b */ /* 0x000f6e0000000200 */
[C---:B--2---:R-:W-:Y:S08]  /*3220*/  HMMA.16816.F32 R48, R12.reuse, R4, R48 ;  /* 0x000000040c30723c */ /* 0x044ff00000001830 */
[----:B------:R-:W-:Y:S01]  /*3230*/  HMMA.16816.F32 R44, R12, R6, R44 ;  /* 0x000000060c2c723c */ /* 0x000fe2000000182c */
[----:B------:R-:W2:Y:S07]  /*3240*/  LDSM.16.M88.4 R4, [R86+0xd000] ;  /* 0x00d000005604783b */ /* 0x000eae0000000200 */
[----:B------:R-:W-:Y:S01]  /*3250*/  HMMA.16816.F32 R60, R20, R30, R60 ;  /* 0x0000001e143c723c */ /* 0x000fe2000000183c */
[----:B------:R-:W-:Y:S04]  /*3260*/  LDSM.16.M88.4 R28, [R94+0x6000] ;  /* 0x006000005e1c783b */ /* 0x000fe80000000200 */
[----:B------:R-:W2:Y:S03]  /*3270*/  LDSM.16.M88.4 R20, [R92+UR6+0xe000] ;  /* 0x00e000065c14783b */ /* 0x000ea60008000200 */
[C---:B---3--:R-:W-:Y:S08]  /*3280*/  HMMA.16816.F32 R40, R12.reuse, R24, R40 ;  /* 0x000000180c28723c */ /* 0x048ff00000001828 */
[C---:B------:R-:W-:Y:S01]  /*3290*/  HMMA.16816.F32 R52, R12.reuse, R26, R52 ;  /* 0x0000001a0c34723c */ /* 0x040fe20000001834 */
[----:B------:R-:W-:Y:S07]  /*32a0*/  LDSM.16.M88.4 R24, [R92+UR6+0xe800] ;  /* 0x00e800065c18783b */ /* 0x000fee0008000200 */
[C---:B----4-:R-:W-:Y:S08]  /*32b0*/  HMMA.16816.F32 R56, R12.reuse, R16, R56 ;  /* 0x000000100c38723c */ /* 0x050ff00000001838 */
[----:B------:R-:W-:Y:S01]  /*32c0*/  HMMA.16816.F32 R60, R12, R18, R60 ;  /* 0x000000120c3c723c */ /* 0x000fe2000000183c */
[----:B------:R-:W-:Y:S07]  /*32d0*/  LDSM.16.M88.4 R16, [R87+0xe000] ;  /* 0x00e000005710783b */ /* 0x000fee0000000200 */
        /* <DEDUP_REMOVED lines=8> */
[----:B------:R-:W2:Y:S04]  /*3360*/  LDSM.16.M88.4 R4, [R92+UR6+0xf000] ;  /* 0x00f000065c04783b */ /* 0x000ea80008000200 */
[----:B------:R-:W-:Y:S03]  /*3370*/  LDSM.16.M88.4 R92, [R92+UR6+0xf800] ;  /* 0x00f800065c5c783b */ /* 0x000fe60008000200 */
[C---:B------:R-:W-:Y:S08]  /*3380*/  HMMA.16816.F32 R64, R12.reuse, R68, R64 ;  /* 0x000000440c40723c */ /* 0x040ff00000001840 */
[----:B------:R-:W-:Y:S01]  /*3390*/  HMMA.16816.F32 R72, R12, R70, R72 ;  /* 0x000000460c48723c */ /* 0x000fe20000001848 */
[----:B------:R-:W3:Y:S04]  /*33a0*/  LDSM.16.M88.4 R12, [R91+0x6000] ;  /* 0x006000005b0c783b */ /* 0x000ee80000000200 */
[----:B------:R-:W-:Y:S03]  /*33b0*/  LDSM.16.M88.4 R68, [R88+0xe000] ;  /* 0x00e000005844783b */ /* 0x000fe60000000200 */
[C---:B------:R-:W-:Y:S08]  /*33c0*/  HMMA.16816.F32 R48, R28.reuse, R20, R48 ;  /* 0x000000141c30723c */ /* 0x040ff00000001830 */
[----:B------:R-:W-:Y:S01]  /*33d0*/  HMMA.16816.F32 R44, R28, R22, R44 ;  /* 0x000000161c2c723c */ /* 0x000fe2000000182c */
[----:B------:R-:W4:Y:S07]  /*33e0*/  LDSM.16.M88.4 R20, [R87+0xe800] ;  /* 0x00e800005714783b */ /* 0x000f2e0000000200 */
[C---:B-1----:R-:W-:Y:S08]  /*33f0*/  HMMA.16816.F32 R64, R36.reuse, R8, R64 ;  /* 0x000000082440723c */ /* 0x042ff00000001840 */
[----:B------:R-:W-:Y:S01]  /*3400*/  HMMA.16816.F32 R72, R36, R10, R72 ;  /* 0x0000000a2448723c */ /* 0x000fe20000001848 */
[----:B------:R-:W1:Y:S07]  /*3410*/  LDSM.16.M88.4 R8, [R88+0xe800] ;  /* 0x00e800005808783b */ /* 0x000e6e0000000200 */
[C---:B------:R-:W-:Y:S08]  /*3420*/  HMMA.16816.F32 R40, R28.reuse, R24, R40 ;  /* 0x000000181c28723c */ /* 0x040ff00000001828 */
[C---:B------:R-:W-:Y:S08]  /*3430*/  HMMA.16816.F32 R52, R28.reuse, R26, R52 ;  /* 0x0000001a1c34723c */ /* 0x040ff00000001834 */
[C---:B--2---:R-:W-:Y:S08]  /*3440*/  HMMA.16816.F32 R56, R28.reuse, R4, R56 ;  /* 0x000000041c38723c */ /* 0x044ff00000001838 */
[----:B------:R-:W-:Y:S01]  /*3450*/  HMMA.16816.F32 R60, R28, R6, R60 ;  /* 0x000000061c3c723c */ /* 0x000fe2000000183c */
[----:B------:R-:W2:Y:S07]  /*3460*/  LDSM.16.M88.4 R4, [R87+0xf000] ;  /* 0x00f000005704783b */ /* 0x000eae0000000200 */
[C---:B---3--:R-:W-:Y:S01]  /*3470*/  HMMA.16816.F32 R76, R12.reuse, R16, R48 ;  /* 0x000000100c4c723c */ /* 0x048fe20000001830 */
[----:B------:R-:W3:Y:S07]  /*3480*/  LDSM.16.M88.4 R48, [R89+0x6000] ;  /* 0x006000005930783b */ /* 0x000eee0000000200 */
[C---:B------:R-:W-:Y:S01]  /*3490*/  HMMA.16816.F32 R44, R12.reuse, R18, R44 ;  /* 0x000000120c2c723c */ /* 0x040fe2000000182c */
[----:B------:R-:W-:Y:S07]  /*34a0*/  LDSM.16.M88.4 R16, [R86+0xe800] ;  /* 0x00e800005610783b */ /* 0x000fee0000000200 */
[C---:B----4-:R-:W-:Y:S08]  /*34b0*/  HMMA.16816.F32 R40, R12.reuse, R20, R40 ;  /* 0x000000140c28723c */ /* 0x050ff00000001828 */
[----:B------:R-:W-:Y:S01]  /*34c0*/  HMMA.16816.F32 R52, R12, R22, R52 ;  /* 0x000000160c34723c */ /* 0x000fe20000001834 */
[----:B------:R-:W4:Y:S04]  /*34d0*/  LDSM.16.M88.4 R20, [R88+0xf000] ;  /* 0x00f000005814783b */ /* 0x000f280000000200 */
[----:B------:R-:W-:Y:S03]  /*34e0*/  LDSM.16.M88.4 R88, [R88+0xf800] ;  /* 0x00f800005858783b */ /* 0x000fe60000000200 */
[C---:B------:R-:W-:Y:S08]  /*34f0*/  HMMA.16816.F32 R76, R32.reuse, R68, R76 ;  /* 0x00000044204c723c */ /* 0x040ff0000000184c */
[C---:B------:R-:W-:Y:S08]  /*3500*/  HMMA.16816.F32 R44, R32.reuse, R70, R44 ;  /* 0x00000046202c723c */ /* 0x040ff0000000182c */
[C---:B-1----:R-:W-:Y:S08]  /*3510*/  HMMA.16816.F32 R40, R32.reuse, R8, R40 ;  /* 0x000000082028723c */ /* 0x042ff00000001828 */
[----:B------:R-:W-:Y:S01]  /*3520*/  HMMA.16816.F32 R52, R32, R10, R52 ;  /* 0x0000000a2034723c */ /* 0x000fe20000001834 */
[----:B------:R-:W1:Y:S07]  /*3530*/  LDSM.16.M88.4 R8, [R86+0xf000] ;  /* 0x00f000005608783b */ /* 0x000e6e0000000200 */
[----:B--2---:R-:W-:Y:S01]  /*3540*/  HMMA.16816.F32 R56, R12, R4, R56 ;  /* 0x000000040c38723c */ /* 0x004fe20000001838 */
[----:B------:R-:W-:-:S02]  /*3550*/  SHF.R.U32.HI R4, RZ, 0x2, R167 ;  /* 0x00000002ff047819 */ /* 0x000fc400000116a7 */
[----:B------:R-:W-:Y:S02]  /*3560*/  LOP3.LUT R5, R185, 0x1f0, RZ, 0xc0, !PT ;  /* 0x000001f0b9057812 */ /* 0x000fe400078ec0ff */
[----:B------:R-:W-:-:S03]  /*3570*/  LOP3.LUT R4, R4, 0x7, RZ, 0xc0, !PT ;  /* 0x0000000704047812 */ /* 0x000fc600078ec0ff */
[----:B---3--:R-:W-:Y:S01]  /*3580*/  HMMA.16816.F32 R76, R48, R80, R76 ;  /* 0x00000050304c723c */ /* 0x008fe2000000184c */
[----:B------:R-:W-:Y:S01]  /*3590*/  IADD3 R222, PT, PT, R4, UR24, R5 ;  /* 0x0000001804de7c10 */ /* 0x000fe2000fffe005 */
[----:B------:R-:W-:-:S03]  /*35a0*/  IMAD.U32 R5, RZ, RZ, UR23 ;  /* 0x00000017ff057e24 */ /* 0x000fc6000f8e00ff */
[C---:B------:R-:W-:Y:S02]  /*35b0*/  IADD3 R223, PT, PT, R222.reuse, UR25, -R223 ;  /* 0x00000019dedf7c10 */ /* 0x040fe4000fffe8df */
[----:B------:R-:W-:Y:S01]  /*35c0*/  IADD3 R222, PT, PT, R222, 0x1, R5 ;  /* 0x00000001dede7810 */ /* 0x000fe20007ffe005 */
[----:B------:R-:W-:Y:S03]  /*35d0*/  HMMA.16816.F32 R44, R48, R82, R44 ;  /* 0x00000052302c723c */ /* 0x000fe6000000182c */
[C---:B------:R-:W-:Y:S02]  /*35e0*/  VIADDMNMX R221, R222.reuse, 0x8, R221, PT ;  /* 0x00000008dedd7846 */ /* 0x040fe400038001dd */
[----:B------:R-:W-:-:S03]  /*35f0*/  VIMNMX R222, PT, PT, R222, UR25, PT ;  /* 0x00000019dede7c48 */ /* 0x000fc6000bfe0100 */
[----:B----4-:R-:W-:Y:S03]  /*3600*/  HMMA.16816.F32 R56, R32, R20, R56 ;  /* 0x000000142038723c */ /* 0x010fe60000001838 */
[----:B------:R-:W-:Y:S01]  /*3610*/  FMUL.FTZ R24, R77, UR5 ;  /* 0x000000054d187c20 */ /* 0x000fe20008410000 */
[----:B------:R-:W-:-:S04]  /*3620*/  FMUL.FTZ R25, R79, UR5 ;  /* 0x000000054f197c20 */ /* 0x000fc80008410000 */
[C---:B------:R-:W-:Y:S01]  /*3630*/  HMMA.16816.F32 R40, R48.reuse, R16, R40 ;  /* 0x000000103028723c */ /* 0x040fe20000001828 */
[----:B------:R-:W2:Y:S02]  /*3640*/  MUFU.TANH R24, R24 ;  /* 0x0000001800187308 */ /* 0x000ea40000002400 */
[----:B------:R-:W-:Y:S01]  /*3650*/  FMUL.FTZ R27, R44, UR5 ;  /* 0x000000052c1b7c20 */ /* 0x000fe20008410000 */
[----:B------:R-:W-:Y:S01]  /*3660*/  FMUL.FTZ R36, R46, UR5 ;  /* 0x000000052e247c20 */ /* 0x000fe20008410000 */
[----:B------:R-:W-:Y:S01]  /*3670*/  FMUL.FTZ R26, R45, UR5 ;  /* 0x000000052d1a7c20 */ /* 0x000fe20008410000 */
[----:B------:R-:W-:Y:S02]  /*3680*/  FMUL.FTZ R37, R47, UR5 ;  /* 0x000000052f257c20 */ /* 0x000fe40008410000 */
[----:B------:R-:W-:Y:S01]  /*3690*/  HMMA.16816.F32 R52, R48, R18, R52 ;  /* 0x000000123034723c */ /* 0x000fe20000001834 */
[----:B------:R-:W3:Y:S01]  /*36a0*/  LDSM.16.M88.4 R16, [R87+0xf800] ;  /* 0x00f800005710783b */ /* 0x000ee20000000200 */
[----:B------:R-:W4:Y:S06]  /*36b0*/  MUFU.TANH R25, R25 ;  /* 0x0000001900197308 */ /* 0x000f2c0000002400 */
[----:B------:R-:W-:Y:S02]  /*36c0*/  HMMA.16816.F32 R64, R28, R92, R64 ;  /* 0x0000005c1c40723c */ /* 0x000fe40000001840 */
[----:B------:R-:W5:Y:S01]  /*36d0*/  MUFU.TANH R27, R27 ;  /* 0x0000001b001b7308 */ /* 0x000f620000002400 */
[----:B------:R-:W-:Y:S01]  /*36e0*/  FMUL.FTZ R20, R42, UR5 ;  /* 0x000000052a147c20 */ /* 0x000fe20008410000 */
[----:B------:R-:W-:-:S04]  /*36f0*/  FMUL.FTZ R21, R43, UR5 ;  /* 0x000000052b157c20 */ /* 0x000fc80008410000 */
[----:B------:R-:W-:Y:S01]  /*3700*/  HMMA.16816.F32 R72, R28, R94, R72 ;  /* 0x0000005e1c48723c */ /* 0x000fe20000001848 */
[----:B------:R-:W-:Y:S01]  /*3710*/  LOP3.LUT R28, R191, UR29, RZ, 0xfc, !PT ;  /* 0x0000001dbf1c7c12 */ /* 0x000fe2000f8efcff */
[----:B------:R-:W5:Y:S01]  /*3720*/  MUFU.TANH R36, R36 ;  /* 0x0000002400247308 */ /* 0x000f620000002400 */
[----:B------:R-:W-:Y:S01]  /*3730*/  FMUL.FTZ R29, R40, UR5 ;  /* 0x00000005281d7c20 */ /* 0x000fe20008410000 */
[----:B------:R-:W-:Y:S01]  /*3740*/  FMUL.FTZ R31, R41, UR5 ;  /* 0x00000005291f7c20 */ /* 0x000fe20008410000 */
[----:B------:R-:W-:Y:S01]  /*3750*/  FMUL.FTZ R39, R52, UR5 ;  /* 0x0000000534277c20 */ /* 0x000fe20008410000 */
[----:B------:R-:W-:Y:S02]  /*3760*/  VIADD R4, R28, 0x1 ;  /* 0x000000011c047836 */ /* 0x000fe40000000000 */
[----:B------:R-:W-:Y:S01]  /*3770*/  FMUL.FTZ R54, R54, UR5 ;  /* 0x0000000536367c20 */ /* 0x000fe20008410000 */
[----:B------:R-:W-:Y:S01]  /*3780*/  HMMA.16816.F32 R60, R12, R6, R60 ;  /* 0x000000060c3c723c */ /* 0x000fe2000000183c */
[----:B------:R-:W-:Y:S01]  /*3790*/  FMUL.FTZ R55, R55, UR5 ;  /* 0x0000000537377c20 */ /* 0x000fe20008410000 */
[----:B------:R-:W-:Y:S01]  /*37a0*/  MUFU.TANH R26, R26 ;  /* 0x0000001a001a7308 */ /* 0x000fe20000002400 */
[----:B------:R-:W-:-:S02]  /*37b0*/  ISETP.GT.AND P4, PT, R223, R4, PT ;  /* 0x00000004df00720c */ /* 0x000fc40003f84270 */
[C---:B------:R-:W-:Y:S02]  /*37c0*/  ISETP.GE.AND P1, PT, R4.reuse, R222, PT ;  /* 0x000000de0400720c */ /* 0x040fe40003f26270 */
[----:B------:R-:W-:Y:S01]  /*37d0*/  ISETP.GE.AND P3, PT, R4, R221, PT ;  /* 0x000000dd0400720c */ /* 0x000fe20003f66270 */
[----:B-1----:R-:W-:Y:S01]  /*37e0*/  HMMA.16816.F32 R56, R48, R8, R56 ;  /* 0x000000083038723c */ /* 0x002fe20000001838 */
[----:B------:R-:W-:Y:S01]  /*37f0*/  VIADD R9, R223, 0x8 ;  /* 0x00000008df097836 */ /* 0x000fe20000000000 */
[----:B--2---:R-:W-:Y:S01]  /*3800*/  FSEL R24, R24, -INF , !P4 ;  /* 0xff80000018187808 */ /* 0x004fe20006000000 */
[----:B------:R-:W1:Y:S01]  /*3810*/  MUFU.TANH R37, R37 ;  /* 0x0000002500257308 */ /* 0x000e620000002400 */
[----:B------:R-:W-:Y:S02]  /*3820*/  FMUL.FTZ R8, R53, UR5 ;  /* 0x0000000535087c20 */ /* 0x000fe40008410000 */
[----:B------:R-:W-:Y:S01]  /*3830*/  ISETP.GT.AND P2, PT, R9, R4, PT ;  /* 0x000000040900720c */ /* 0x000fe20003f44270 */
[----:B------:R-:W-:Y:S01]  /*3840*/  VIADD R4, R28, 0x8 ;  /* 0x000000081c047836 */ /* 0x000fe20000000000 */
[----:B------:R-:W-:Y:S01]  /*3850*/  FSEL R30, R24, -INF , !P1 ;  /* 0xff800000181e7808 */ /* 0x000fe20004800000 */
[----:B---3--:R-:W-:Y:S01]  /*3860*/  HMMA.16816.F32 R64, R12, R16, R64 ;  /* 0x000000100c40723c */ /* 0x008fe20000001840 */
[----:B----4-:R-:W-:Y:S01]  /*3870*/  FSEL R24, R25, -INF , !P2 ;  /* 0xff80000019187808 */ /* 0x010fe20005000000 */
[----:B------:R-:W2:Y:S01]  /*3880*/  MUFU.TANH R29, R29 ;  /* 0x0000001d001d7308 */ /* 0x000ea20000002400 */
[----:B------:R-:W-:Y:S01]  /*3890*/  ISETP.GT.AND P6, PT, R223, R4, PT ;  /* 0x00000004df00720c */ /* 0x000fe20003fc4270 */
[----:B------:R-:W-:Y:S01]  /*38a0*/  VIADD R16, R28, 0x10 ;  /* 0x000000101c107836 */ /* 0x000fe20000000000 */
[----:B------:R-:W-:-:S02]  /*38b0*/  ISETP.GE.AND P4, PT, R4, R222, PT ;  /* 0x000000de0400720c */ /* 0x000fc40003f86270 */
[----:B------:R-:W-:Y:S01]  /*38c0*/  ISETP.GT.AND P5, PT, R9, R4, PT ;  /* 0x000000040900720c */ /* 0x000fe20003fa4270 */
[----:B------:R-:W-:Y:S01]  /*38d0*/  HMMA.16816.F32 R60, R32, R22, R60 ;  /* 0x00000016203c723c */ /* 0x000fe2000000183c */
[-C--:B------:R-:W-:Y:S01]  /*38e0*/  ISETP.GE.AND P1, PT, R4, R221.reuse, PT ;  /* 0x000000dd0400720c */ /* 0x080fe20003f26270 */
[----:B------:R-:W-:Y:S01]  /*38f0*/  VIADD R4, R28, 0x9 ;  /* 0x000000091c047836 */ /* 0x000fe20000000000 */
[----:B-----5:R-:W-:Y:S01]  /*3900*/  FSEL R27, R27, -INF , !P6 ;  /* 0xff8000001b1b7808 */ /* 0x020fe20007000000 */
[----:B------:R-:W-:Y:S01]  /*3910*/  MUFU.TANH R31, R31 ;  /* 0x0000001f001f7308 */ /* 0x000fe20000002400 */
[----:B------:R-:W-:Y:S01]  /*3920*/  FSEL R24, R24, -INF , !P3 ;  /* 0xff80000018187808 */ /* 0x000fe20005800000 */
[----:B------:R-:W-:Y:S01]  /*3930*/  FMUL.FTZ R25, R56, UR5 ;  /* 0x0000000538197c20 */ /* 0x000fe20008410000 */
[----:B------:R-:W-:Y:S01]  /*3940*/  FSEL R38, R27, -INF , !P4 ;  /* 0xff8000001b267808 */ /* 0x000fe20006000000 */
[----:B------:R-:W-:Y:S01]  /*3950*/  HMMA.16816.F32 R72, R12, R18, R72 ;  /* 0x000000120c48723c */ /* 0x000fe20000001848 */
[----:B------:R-:W-:Y:S01]  /*3960*/  ISETP.GT.AND P2, PT, R223, R4, PT ;  /* 0x00000004df00720c */ /* 0x000fe20003f44270 */
[----:B------:R-:W-:Y:S01]  /*3970*/  FMUL.FTZ R57, R57, UR5 ;  /* 0x0000000539397c20 */ /* 0x000fe20008410000 */
[----:B------:R-:W-:Y:S01]  /*3980*/  ISETP.GE.AND P3, PT, R4, R222, PT ;  /* 0x000000de0400720c */ /* 0x000fe20003f66270 */
[----:B------:R-:W3:Y:S01]  /*3990*/  MUFU.TANH R20, R20 ;  /* 0x0000001400147308 */ /* 0x000ee20000002400 */
[----:B------:R-:W-:Y:S01]  /*39a0*/  ISETP.GT.AND P6, PT, R9, R4, PT ;  /* 0x000000040900720c */ /* 0x000fe20003fc4270 */
[----:B------:R-:W-:Y:S01]  /*39b0*/  FMUL.FTZ R27, R58, UR5 ;  /* 0x000000053a1b7c20 */ /* 0x000fe20008410000 */
[----:B------:R-:W-:Y:S01]  /*39c0*/  ISETP.GE.AND P4, PT, R4, R221, PT ;  /* 0x000000dd0400720c */ /* 0x000fe20003f86270 */
[----:B------:R-:W-:Y:S01]  /*39d0*/  HMMA.16816.F32 R64, R32, R88, R64 ;  /* 0x000000582040723c */ /* 0x000fe20000001840 */
[----:B------:R-:W4:Y:S01]  /*39e0*/  LDSM.16.M88.4 R4, [R86+0xf800] ;  /* 0x00f800005604783b */ /* 0x000f220000000200 */
[----:B------:R-:W-:Y:S01]  /*39f0*/  FSEL R36, R36, -INF , !P5 ;  /* 0xff80000024247808 */ /* 0x000fe20006800000 */
[----:B------:R-:W-:Y:S01]  /*3a00*/  FMUL.FTZ R59, R59, UR5 ;  /* 0x000000053b3b7c20 */ /* 0x000fe20008410000 */
[----:B------:R-:W-:Y:S01]  /*3a10*/  ISETP.GT.AND P5, PT, R223, R16, PT ;  /* 0x00000010df00720c */ /* 0x000fe20003fa4270 */
[----:B------:R-:W5:Y:S01]  /*3a20*/  MUFU.TANH R21, R21 ;  /* 0x0000001500157308 */ /* 0x000f620000002400 */
[----:B-1----:R-:W-:Y:S01]  /*3a30*/  FSEL R37, R37, -INF , !P6 ;  /* 0xff80000025257808 */ /* 0x002fe20007000000 */
[----:B------:R-:W-:-:S04]  /*3a40*/  DEPBAR.LE SB0, 0x0 ;  /* 0x000080000000791a */ /* 0x000fc80000000000 */
[----:B------:R-:W-:Y:S01]  /*3a50*/  HMMA.16816.F32 R60, R48, R10, R60 ;  /* 0x0000000a303c723c */ /* 0x000fe2000000183c */
[----:B------:R-:W-:Y:S01]  /*3a60*/  FSEL R10, R26, -INF , !P2 ;  /* 0xff8000001a0a7808 */ /* 0x000fe20005000000 */
[----:B------:R-:W1:Y:S01]  /*3a70*/  MUFU.TANH R39, R39 ;  /* 0x0000002700277308 */ /* 0x000e620000002400 */
[----:B------:R-:W-:Y:S02]  /*3a80*/  FSEL R26, R36, -INF , !P1 ;  /* 0xff800000241a7808 */ /* 0x000fe40004800000 */
[----:B------:R-:W-:Y:S01]  /*3a90*/  FSEL R36, R10, -INF , !P3 ;  /* 0xff8000000a247808 */ /* 0x000fe20005800000 */
[----:B------:R-:W-:Y:S01]  /*3aa0*/  VIADD R10, R28, 0x11 ;  /* 0x000000111c0a7836 */ /* 0x000fe20000000000 */
[C---:B------:R-:W-:Y:S01]  /*3ab0*/  ISETP.GE.AND P1, PT, R16.reuse, R222, PT ;  /* 0x000000de1000720c */ /* 0x040fe20003f26270 */
[----:B------:R-:W-:Y:S01]  /*3ac0*/  HMMA.16816.F32 R72, R32, R90, R72 ;  /* 0x0000005a2048723c */ /* 0x000fe20000001848 */
[----:B------:R-:W-:Y:S01]  /*3ad0*/  ISETP.GT.AND P2, PT, R9, R16, PT ;  /* 0x000000100900720c */ /* 0x000fe20003f44270 */
[----:B------:R-:W-:Y:S01]  /*3ae0*/  MUFU.TANH R8, R8 ;  /* 0x0000000800087308 */ /* 0x000fe20000002400 */
[----:B------:R-:W-:Y:S01]  /*3af0*/  ISETP.GE.AND P3, PT, R16, R221, PT ;  /* 0x000000dd1000720c */ /* 0x000fe20003f66270 */
[C---:B------:R-:W-:Y:S01]  /*3b00*/  VIADD R34, R28.reuse, 0x20 ;  /* 0x000000201c227836 */ /* 0x040fe20000000000 */
[----:B--2---:R-:W-:Y:S01]  /*3b10*/  FSEL R16, R29, -INF , !P5 ;  /* 0xff8000001d107808 */ /* 0x004fe20006800000 */
[----:B------:R-:W-:Y:S01]  /*3b20*/  VIADD R32, R28, 0x21 ;  /* 0x000000211c207836 */ /* 0x000fe20000000000 */
[----:B------:R-:W-:-:S02]  /*3b30*/  ISETP.GT.AND P6, PT, R223, R10, PT ;  /* 0x0000000adf00720c */ /* 0x000fc40003fc4270 */
[----:B------:R-:W-:Y:S01]  /*3b40*/  FSEL R40, R37, -INF , !P4 ;  /* 0xff80000025287808 */ /* 0x000fe20006000000 */
[----:B------:R-:W2:Y:S01]  /*3b50*/  MUFU.TANH R23, R54 ;  /* 0x0000003600177308 */ /* 0x000ea20000002400 */
[----:B------:R-:W-:Y:S01]  /*3b60*/  FSEL R16, R16, -INF , !P1 ;  /* 0xff80000010107808 */ /* 0x000fe20004800000 */
[----:B------:R-:W-:Y:S01]  /*3b70*/  FMUL.FTZ R60, R60, UR5 ;  /* 0x000000053c3c7c20 */ /* 0x000fe20008410000 */
[C---:B------:R-:W-:Y:S01]  /*3b80*/  ISETP.GE.AND P4, PT, R10.reuse, R222, PT ;  /* 0x000000de0a00720c */ /* 0x040fe20003f86270 */
[----:B------:R-:W-:Y:S01]  /*3b90*/  FMUL.FTZ R61, R61, UR5 ;  /* 0x000000053d3d7c20 */ /* 0x000fe20008410000 */
[----:B------:R-:W-:Y:S01]  /*3ba0*/  ISETP.GT.AND P5, PT, R9, R10, PT ;  /* 0x0000000a0900720c */ /* 0x000fe20003fa4270 */
[----:B------:R-:W-:Y:S01]  /*3bb0*/  FMUL.FTZ R15, R63, UR5 ;  /* 0x000000053f0f7c20 */ /* 0x000fe20008410000 */
[----:B------:R-:W-:Y:S01]  /*3bc0*/  ISETP.GE.AND P1, PT, R10, R221, PT ;  /* 0x000000dd0a00720c */ /* 0x000fe20003f26270 */
[----:B------:R-:W-:Y:S01]  /*3bd0*/  VIADD R10, R28, 0x18 ;  /* 0x000000181c0a7836 */ /* 0x000fe20000000000 */
[----:B---3--:R-:W-:Y:S01]  /*3be0*/  FSEL R14, R20, -INF , !P2 ;  /* 0xff800000140e7808 */ /* 0x008fe20005000000 */
[----:B------:R-:W3:Y:S01]  /*3bf0*/  MUFU.TANH R17, R55 ;  /* 0x0000003700117308 */ /* 0x000ee20000002400 */
[----:B------:R-:W-:Y:S01]  /*3c00*/  FSEL R22, R31, -INF , !P6 ;  /* 0xff8000001f167808 */ /* 0x000fe20007000000 */
[----:B----4-:R-:W-:Y:S01]  /*3c10*/  HMMA.16816.F32 R64, R48, R4, R64 ;  /* 0x000000043040723c */ /* 0x010fe20000001840 */
[----:B------:R-:W-:Y:S01]  /*3c20*/  FSEL R14, R14, -INF , !P3 ;  /* 0xff8000000e0e7808 */ /* 0x000fe20005800000 */
[----:B------:R-:W-:Y:S01]  /*3c30*/  FMUL.FTZ R5, R62, UR5 ;  /* 0x000000053e057c20 */ /* 0x000fe20008410000 */
[----:B------:R-:W-:-:S02]  /*3c40*/  FSEL R22, R22, -INF , !P4 ;  /* 0xff80000016167808 */ /* 0x000fc40006000000 */
[----:B------:R-:W-:Y:S01]  /*3c50*/  ISETP.GT.AND P2, PT, R223, R10, PT ;  /* 0x0000000adf00720c */ /* 0x000fe20003f44270 */
[----:B------:R-:W4:Y:S01]  /*3c60*/  MUFU.TANH R25, R25 ;  /* 0x0000001900197308 */ /* 0x000f220000002400 */
[C---:B------:R-:W-:Y:S01]  /*3c70*/  ISETP.GE.AND P3, PT, R10.reuse, R222, PT ;  /* 0x000000de0a00720c */ /* 0x040fe20003f66270 */
[----:B------:R-:W-:Y:S01]  /*3c80*/  HMMA.16816.F32 R72, R48, R6, R72 ;  /* 0x000000063048723c */ /* 0x000fe20000001848 */
[----:B------:R-:W-:Y:S02]  /*3c90*/  ISETP.GT.AND P6, PT, R9, R10, PT ;  /* 0x0000000a0900720c */ /* 0x000fe40003fc4270 */
[----:B------:R-:W-:Y:S01]  /*3ca0*/  ISETP.GE.AND P4, PT, R10, R221, PT ;  /* 0x000000dd0a00720c */ /* 0x000fe20003f86270 */
[----:B------:R-:W-:Y:S01]  /*3cb0*/  VIADD R10, R28, 0x19 ;  /* 0x000000191c0a7836 */ /* 0x000fe20000000000 */
[----:B-----5:R-:W-:Y:S01]  /*3cc0*/  FSEL R12, R21, -INF , !P5 ;  /* 0xff800000150c7808 */ /* 0x020fe20006800000 */
[----:B------:R-:W5:Y:S01]  /*3cd0*/  MUFU.TANH R11, R57 ;  /* 0x00000039000b7308 */ /* 0x000f620000002400 */
[----:B-1----:R-:W-:-:S02]  /*3ce0*/  FSEL R18, R39, -INF , !P2 ;  /* 0xff80000027127808 */ /* 0x002fc40005000000 */
[----:B------:R-:W-:Y:S02]  /*3cf0*/  ISETP.GT.AND P5, PT, R223, R10, PT ;  /* 0x0000000adf00720c */ /* 0x000fe40003fa4270 */
[----:B------:R-:W-:Y:S01]  /*3d00*/  FSEL R12, R12, -INF , !P1 ;  /* 0xff8000000c0c7808 */ /* 0x000fe20004800000 */
[----:B------:R-:W-:Y:S01]  /*3d10*/  FMUL.FTZ R64, R64, UR5 ;  /* 0x0000000540407c20 */ /* 0x000fe20008410000 */
[----:B------:R-:W-:Y:S01]  /*3d20*/  FSEL R18, R18, -INF , !P3 ;  /* 0xff80000012127808 */ /* 0x000fe20005800000 */
[----:B------:R-:W1:Y:S01]  /*3d30*/  MUFU.TANH R5, R5 ;  /* 0x0000000500057308 */ /* 0x000e620000002400 */
[C---:B------:R-:W-:Y:S01]  /*3d40*/  ISETP.GE.AND P1, PT, R10.reuse, R222, PT ;  /* 0x000000de0a00720c */ /* 0x040fe20003f26270 */
[----:B------:R-:W-:Y:S01]  /*3d50*/  FMUL.FTZ R65, R65, UR5 ;  /* 0x0000000541417c20 */ /* 0x000fe20008410000 */
[----:B------:R-:W-:Y:S01]  /*3d60*/  ISETP.GT.AND P2, PT, R9, R10, PT ;  /* 0x0000000a0900720c */ /* 0x000fe20003f44270 */
[----:B------:R-:W-:Y:S01]  /*3d70*/  FMUL.FTZ R7, R67, UR5 ;  /* 0x0000000543077c20 */ /* 0x000fe20008410000 */
[----:B------:R-:W-:Y:S01]  /*3d80*/  ISETP.GE.AND P3, PT, R10, R221, PT ;  /* 0x000000dd0a00720c */ /* 0x000fe20003f66270 */
[----:B------:R-:W-:Y:S01]  /*3d90*/  FMUL.FTZ R74, R74, UR5 ;  /* 0x000000054a4a7c20 */ /* 0x000fe20008410000 */
[----:B--2---:R-:W-:Y:S01]  /*3da0*/  FSEL R10, R23, -INF , !P6 ;  /* 0xff800000170a7808 */ /* 0x004fe20007000000 */
[----:B------:R-:W2:Y:S01]  /*3db0*/  MUFU.TANH R27, R27 ;  /* 0x0000001b001b7308 */ /* 0x000ea20000002400 */
[----:B------:R-:W-:Y:S01]  /*3dc0*/  FSEL R8, R8, -INF , !P5 ;  /* 0xff80000008087808 */ /* 0x000fe20006800000 */
[----:B------:R-:W-:Y:S01]  /*3dd0*/  FMUL.FTZ R6, R66, UR5 ;  /* 0x0000000542067c20 */ /* 0x000fe20008410000 */
[----:B------:R-:W-:Y:S01]  /*3de0*/  ISETP.GT.AND P6, PT, R223, R34, PT ;  /* 0x00000022df00720c */ /* 0x000fe20003fc4270 */
[----:B------:R-:W-:Y:S01]  /*3df0*/  FMUL.FTZ R75, R75, UR5 ;  /* 0x000000054b4b7c20 */ /* 0x000fe20008410000 */
[----:B------:R-:W-:-:S02]  /*3e00*/  FSEL R10, R10, -INF , !P4 ;  /* 0xff8000000a0a7808 */ /* 0x000fc40006000000 */
[----:B------:R-:W-:Y:S01]  /*3e10*/  FSEL R20, R8, -INF , !P1 ;  /* 0xff80000008147808 */ /* 0x000fe20004800000 */
[----:B------:R-:W2:Y:S01]  /*3e20*/  MUFU.TANH R29, R59 ;  /* 0x0000003b001d7308 */ /* 0x000ea20000002400 */
[----:B------:R-:W-:Y:S02]  /*3e30*/  ISETP.GE.AND P4, PT, R34, R222, PT ;  /* 0x000000de2200720c */ /* 0x000fe40003f86270 */
[----:B---3--:R-:W-:Y:S02]  /*3e40*/  FSEL R8, R17, -INF , !P2 ;  /* 0xff80000011087808 */ /* 0x008fe40005000000 */
[----:B----4-:R-:W-:Y:S02]  /*3e50*/  FSEL R25, R25, -INF , !P6 ;  /* 0xff80000019197808 */ /* 0x010fe40007000000 */
[----:B------:R-:W-:Y:S01]  /*3e60*/  FSEL R8, R8, -INF , !P3 ;  /* 0xff80000008087808 */ /* 0x000fe20005800000 */
[----:B------:R-:W3:Y:S01]  /*3e70*/  MUFU.TANH R13, R60 ;  /* 0x0000003c000d7308 */ /* 0x000ee20000002400 */
[----:B------:R-:W-:-:S02]  /*3e80*/  FSEL R240, R25, -INF , !P4 ;  /* 0xff80000019f07808 */ /* 0x000fc40006000000 */
[----:B------:R-:W-:Y:S02]  /*3e90*/  ISETP.GT.AND P2, PT, R223, R32, PT ;  /* 0x00000020df00720c */ /* 0x000fe40003f44270 */
[C---:B------:R-:W-:Y:S02]  /*3ea0*/  ISETP.GE.AND P3, PT, R32.reuse, R222, PT ;  /* 0x000000de2000720c */ /* 0x040fe40003f66270 */
[----:B------:R-:W-:Y:S01]  /*3eb0*/  ISETP.GT.AND P6, PT, R9, R32, PT ;  /* 0x000000200900720c */ /* 0x000fe20003fc4270 */
[----:B------:R-:W4:Y:S01]  /*3ec0*/  MUFU.TANH R4, R61 ;  /* 0x0000003d00047308 */ /* 0x000f220000002400 */
[----:B------:R-:W-:Y:S01]  /*3ed0*/  ISETP.GE.AND P4, PT, R32, R221, PT ;  /* 0x000000dd2000720c */ /* 0x000fe20003f86270 */
[----:B------:R-:W-:Y:S01]  /*3ee0*/  VIADD R32, R28, 0x28 ;  /* 0x000000281c207836 */ /* 0x000fe20000000000 */
[----:B-----5:R-:W-:Y:S02]  /*3ef0*/  FSEL R11, R11, -INF , !P2 ;  /* 0xff8000000b0b7808 */ /* 0x020fe40005000000 */
[----:B------:R-:W-:-:S02]  /*3f00*/  ISETP.GT.AND P5, PT, R9, R34, PT ;  /* 0x000000220900720c */ /* 0x000fc40003fa4270 */
[----:B------:R-:W-:Y:S01]  /*3f10*/  ISETP.GT.AND P2, PT, R9, R32, PT ;  /* 0x000000200900720c */ /* 0x000fe20003f44270 */
[----:B------:R-:W5:Y:S01]  /*3f20*/  MUFU.TANH R15, R15 ;  /* 0x0000000f000f7308 */ /* 0x000f620000002400 */
[-C--:B------:R-:W-:Y:S01]  /*3f30*/  ISETP.GE.AND P1, PT, R34, R221.reuse, PT ;  /* 0x000000dd2200720c */ /* 0x080fe20003f26270 */
[----:B------:R-:W-:Y:S01]  /*3f40*/  VIADD R34, R28, 0x29 ;  /* 0x000000291c227836 */ /* 0x000fe20000000000 */
[----:B------:R-:W-:Y:S01]  /*3f50*/  FSEL R206, R11, -INF , !P3 ;  /* 0xff8000000bce7808 */ /* 0x000fe20005800000 */
[----:B------:R-:W-:Y:S01]  /*3f60*/  FMUL.FTZ R11, R72, UR5 ;  /* 0x00000005480b7c20 */ /* 0x000fe20008410000 */
[----:B------:R-:W-:Y:S02]  /*3f70*/  ISETP.GE.AND P3, PT, R32, R221, PT ;  /* 0x000000dd2000720c */ /* 0x000fe40003f66270 */
[----:B-1----:R-:W-:Y:S01]  /*3f80*/  FSEL R5, R5, -INF , !P2 ;  /* 0xff80000005057808 */ /* 0x002fe20005000000 */
[----:B------:R-:W1:Y:S01]  /*3f90*/  MUFU.TANH R17, R64 ;  /* 0x0000004000117308 */ /* 0x000e620000002400 */
[----:B--2---:R-:W-:-:S02]  /*3fa0*/  FSEL R27, R27, -INF , !P5 ;  /* 0xff8000001b1b7808 */ /* 0x004fc40006800000 */
[----:B------:R-:W-:Y:S02]  /*3fb0*/  ISETP.GT.AND P5, PT, R223, R32, PT ;  /* 0x00000020df00720c */ /* 0x000fe40003fa4270 */
[----:B------:R-:W-:Y:S02]  /*3fc0*/  FSEL R29, R29, -INF , !P6 ;  /* 0xff8000001d1d7808 */ /* 0x000fe40007000000 */
[----:B------:R-:W-:Y:S01]  /*3fd0*/  FSEL R232, R5, -INF , !P3 ;  /* 0xff80000005e87808 */ /* 0x000fe20005800000 */
[----:B------:R-:W2:Y:S01]  /*3fe0*/  MUFU.TANH R65, R65 ;  /* 0x0000004100417308 */ /* 0x000ea20000002400 */
[----:B------:R-:W-:Y:S01]  /*3ff0*/  ISETP.GT.AND P6, PT, R223, R34, PT ;  /* 0x00000022df00720c */ /* 0x000fe20003fc4270 */
[----:B------:R-:W-:Y:S01]  /*4000*/  FMUL.FTZ R5, R76, UR5 ;  /* 0x000000054c057c20 */ /* 0x000fe20008410000 */
[----:B------:R-:W-:Y:S02]  /*4010*/  FSEL R236, R27, -INF , !P1 ;  /* 0xff8000001bec7808 */ /* 0x000fe40004800000 */
[----:B------:R-:W-:Y:S01]  /*4020*/  ISETP.GE.AND P1, PT, R32, R222, PT ;  /* 0x000000de2000720c */ /* 0x000fe20003f26270 */
[----:B------:R-:W-:Y:S01]  /*4030*/  VIADD R32, R28, 0x30 ;  /* 0x000000301c207836 */ /* 0x000fe20000000000 */
[----:B---3--:R-:W-:Y:S01]  /*4040*/  FSEL R13, R13, -INF , !P5 ;  /* 0xff8000000d0d7808 */ /* 0x008fe20006800000 */
[----:B------:R-:W3:Y:S01]  /*4050*/  MUFU.TANH R7, R7 ;  /* 0x0000000700077308 */ /* 0x000ee20000002400 */
[----:B----4-:R-:W-:-:S02]  /*4060*/  FSEL R208, R4, -INF , !P6 ;  /* 0xff80000004d07808 */ /* 0x010fc40007000000 */
[----:B------:R-:W-:Y:S02]  /*4070*/  FSEL R234, R29, -INF , !P4 ;  /* 0xff8000001dea7808 */ /* 0x000fe40006000000 */
[----:B------:R-:W-:Y:S01]  /*4080*/  FSEL R238, R13, -INF , !P1 ;  /* 0xff8000000dee7808 */ /* 0x000fe20004800000 */
[----:B------:R-:W-:Y:S01]  /*4090*/  FMUL.FTZ R13, R78, UR5 ;  /* 0x000000054e0d7c20 */ /* 0x000fe20008410000 */
[C---:B------:R-:W-:Y:S01]  /*40a0*/  ISETP.GE.AND P4, PT, R34.reuse, R222, PT ;  /* 0x000000de2200720c */ /* 0x040fe20003f86270 */
[----:B------:R-:W4:Y:S01]  /*40b0*/  MUFU.TANH R4, R74 ;  /* 0x0000004a00047308 */ /* 0x000f220000002400 */
[----:B------:R-:W-:Y:S02]  /*40c0*/  ISETP.GT.AND P5, PT, R9, R34, PT ;  /* 0x000000220900720c */ /* 0x000fe40003fa4270 */
[----:B------:R-:W-:Y:S01]  /*40d0*/  ISETP.GE.AND P1, PT, R34, R221, PT ;  /* 0x000000dd2200720c */ /* 0x000fe20003f26270 */
[----:B------:R-:W-:Y:S01]  /*40e0*/  VIADD R34, R28, 0x31 ;  /* 0x000000311c227836 */ /* 0x000fe20000000000 */
[----:B------:R-:W-:-:S02]  /*40f0*/  ISETP.GT.AND P2, PT, R223, R32, PT ;  /* 0x00000020df00720c */ /* 0x000fc40003f44270 */
[----:B------:R-:W-:Y:S01]  /*4100*/  FSEL R208, R208, -INF , !P4 ;  /* 0xff800000d0d07808 */ /* 0x000fe20006000000 */
[----:B------:R-:W4:Y:S01]  /*4110*/  MUFU.TANH R5, R5 ;  /* 0x0000000500057308 */ /* 0x000f220000002400 */
[C---:B------:R-:W-:Y:S02]  /*4120*/  ISETP.GE.AND P3, PT, R32.reuse, R222, PT ;  /* 0x000000de2000720c */ /* 0x040fe40003f66270 */
[----:B------:R-:W-:Y:S01]  /*4130*/  ISETP.GT.AND P6, PT, R9, R32, PT ;  /* 0x000000200900720c */ /* 0x000fe20003fc4270 */
[----:B------:R-:W-:Y:S01]  /*4140*/  BAR.SYNC.DEFER_BLOCKING 0x0 ;  /* 0x0000000000007b1d */ /* 0x000fe20000010000 */
[----:B------:R-:W-:Y:S01]  /*4150*/  ISETP.GE.AND P4, PT, R32, R221, PT ;  /* 0x000000dd2000720c */ /* 0x000fe20003f86270 */
[----:B------:R-:W-:Y:S01]  /*4160*/  VIADD R32, R28, 0x38 ;  /* 0x000000381c207836 */ /* 0x000fe20000000000 */
[----:B-----5:R-:W-:Y:S02]  /*4170*/  FSEL R15, R15, -INF , !P5 ;  /* 0xff8000000f0f7808 */ /* 0x020fe40006800000 */
[----:B------:R-:W-:Y:S01]  /*4180*/  ISETP.GT.AND P5, PT, R223, R34, PT ;  /* 0x00000022df00720c */ /* 0x000fe20003fa4270 */
[----:B------:R-:W5:Y:S01]  /*4190*/  MUFU.TANH R6, R6 ;  /* 0x0000000600067308 */ /* 0x000f620000002400 */
[----:B-1----:R-:W-:-:S02]  /*41a0*/  FSEL R17, R17, -INF , !P2 ;  /* 0xff80000011117808 */ /* 0x002fc40005000000 */
[----:B------:R-:W-:Y:S02]  /*41b0*/  ISETP.GT.AND P2, PT, R9, R34, PT ;  /* 0x000000220900720c */ /* 0x000fe40003f44270 */
[----:B--2---:R-:W-:Y:S02]  /*41c0*/  FSEL R65, R65, -INF , !P5 ;  /* 0xff80000041417808 */ /* 0x004fe40006800000 */
[----:B------:R-:W-:Y:S01]  /*41d0*/  ISETP.GT.AND P5, PT, R9, R32, PT ;  /* 0x000000200900720c */ /* 0x000fe20003fa4270 */
[----:B------:R-:W1:Y:S01]  /*41e0*/  MUFU.TANH R13, R13 ;  /* 0x0000000d000d7308 */ /* 0x000e620000002400 */
[----:B---3--:R-:W-:Y:S02]  /*41f0*/  FSEL R7, R7, -INF , !P2 ;  /* 0xff80000007077808 */ /* 0x008fe40005000000 */
[----:B------:R-:W-:Y:S02]  /*4200*/  ISETP.GT.AND P2, PT, R223, R28, PT ;  /* 0x0000001cdf00720c */ /* 0x000fe40003f44270 */
[----:B------:R-:W-:-:S02]  /*4210*/  FSEL R226, R15, -INF , !P1 ;  /* 0xff8000000fe27808 */ /* 0x000fc40004800000 */
[----:B----4-:R-:W-:Y:S01]  /*4220*/  FSEL R204, R4, -INF , !P5 ;  /* 0xff80000004cc7808 */ /* 0x010fe20006800000 */
[----:B------:R-:W2:Y:S01]  /*4230*/  MUFU.TANH R11, R11 ;  /* 0x0000000b000b7308 */ /* 0x000ea20000002400 */
[-C--:B------:R-:W-:Y:S02]  /*4240*/  ISETP.GE.AND P1, PT, R34, R222.reuse, PT ;  /* 0x000000de2200720c */ /* 0x080fe40003f26270 */
[----:B------:R-:W-:Y:S02]  /*4250*/  ISETP.GE.AND P5, PT, R28, R222, PT ;  /* 0x000000de1c00720c */ /* 0x000fe40003fa6270 */
[----:B------:R-:W-:Y:S02]  /*4260*/  FSEL R5, R5, -INF , !P2 ;  /* 0xff80000005057808 */ /* 0x000fe40005000000 */
[----:B-----5:R-:W-:Y:S01]  /*4270*/  FSEL R212, R6, -INF , !P6 ;  /* 0xff80000006d47808 */ /* 0x020fe20007000000 */
[----:B------:R-:W-:Y:S01]  /*4280*/  MUFU.TANH R202, R75 ;  /* 0x0000004b00ca7308 */ /* 0x000fe20000002400 */
[----:B------:R-:W-:-:S02]  /*4290*/  FSEL R228, R65, -INF , !P1 ;  /* 0xff80000041e47808 */ /* 0x000fc40004800000 */
[----:B------:R-:W-:Y:S01]  /*42a0*/  FSEL R6, R5, -INF , !P5 ;  /* 0xff80000005067808 */ /* 0x000fe20006800000 */
[----:B------:R-:W-:Y:S01]  /*42b0*/  FMUL.FTZ R5, R73, UR5 ;  /* 0x0000000549057c20 */ /* 0x000fe20008410000 */
[----:B------:R-:W-:Y:S02]  /*42c0*/  ISETP.GT.AND P1, PT, R9, R28, PT ;  /* 0x0000001c0900720c */ /* 0x000fe40003f24270 */
[----:B------:R-:W-:Y:S02]  /*42d0*/  ISETP.GT.AND P6, PT, R223, R32, PT ;  /* 0x00000020df00720c */ /* 0x000fe40003fc4270 */
[C---:B------:R-:W-:Y:S01]  /*42e0*/  ISETP.GE.AND P5, PT, R28.reuse, R221, PT ;  /* 0x000000dd1c00720c */ /* 0x040fe20003fa6270 */
[----:B------:R-:W-:Y:S01]  /*42f0*/  VIADD R28, R28, 0x39 ;  /* 0x000000391c1c7836 */ /* 0x000fe20000000000 */
[----:B-1----:R-:W-:Y:S01]  /*4300*/  FSEL R4, R13, -INF , !P1 ;  /* 0xff8000000d047808 */ /* 0x002fe20004800000 */
[----:B------:R-:W1:Y:S01]  /*4310*/  MUFU.TANH R5, R5 ;  /* 0x0000000500057308 */ /* 0x000e620000002400 */
[----:B------:R-:W-:-:S02]  /*4320*/  FMNMX3.FTZ R13, R6, R30, R38, !PT ;  /* 0x0000001e060d7276 */ /* 0x000fc40007810026 */
[----:B--2---:R-:W-:Y:S02]  /*4330*/  FSEL R11, R11, -INF , !P6 ;  /* 0xff8000000b0b7808 */ /* 0x004fe40007000000 */
[----:B------:R-:W-:Y:S02]  /*4340*/  ISETP.GE.AND P6, PT, R32, R222, PT ;  /* 0x000000de2000720c */ /* 0x000fe40003fc6270 */
[----:B------:R-:W-:Y:S02]  /*4350*/  FSEL R4, R4, -INF , !P5 ;  /* 0xff80000004047808 */ /* 0x000fe40006800000 */
[----:B------:R-:W-:Y:S02]  /*4360*/  FMNMX3.FTZ R13, R13, R36, R16, !PT ;  /* 0x000000240d0d7276 */ /* 0x000fe40007810010 */
[----:B------:R-:W-:Y:S02]  /*4370*/  ISETP.GT.AND P1, PT, R9, R28, PT ;  /* 0x0000001c0900720c */ /* 0x000fe40003f24270 */
[----:B------:R-:W-:-:S02]  /*4380*/  FSEL R218, R11, -INF , !P6 ;  /* 0xff8000000bda7808 */ /* 0x000fc40007000000 */
[----:B------:R-:W-:Y:S02]  /*4390*/  FMNMX3.FTZ R9, R4, R24, R26, !PT ;  /* 0x0000001804097276 */ /* 0x000fe4000781001a */
[----:B------:R-:W-:Y:S02]  /*43a0*/  FMNMX3.FTZ R11, R13, R22, R18, !PT ;  /* 0x000000160d0b7276 */ /* 0x000fe40007810012 */
[----:B------:R-:W-:Y:S02]  /*43b0*/  FMNMX3.FTZ R9, R9, R40, R14, !PT ;  /* 0x0000002809097276 */ /* 0x000fe4000781000e */
[----:B------:R-:W-:Y:S02]  /*43c0*/  FMNMX3.FTZ R13, R11, R20, R240, !PT ;  /* 0x000000140b0d7276 */ /* 0x000fe400078100f0 */
[----:B------:R-:W-:Y:S02]  /*43d0*/  ISETP.GT.AND P6, PT, R223, R28, PT ;  /* 0x0000001cdf00720c */ /* 0x000fe40003fc4270 */
[----:B------:R-:W-:-:S02]  /*43e0*/  FMNMX3.FTZ R11, R9, R12, R10, !PT ;  /* 0x0000000c090b7276 */ /* 0x000fc4000781000a */
[----:B------:R-:W-:Y:S02]  /*43f0*/  FSEL R230, R17, -INF , !P3 ;  /* 0xff80000011e67808 */ /* 0x000fe40005800000 */
[----:B------:R-:W-:Y:S02]  /*4400*/  FMNMX3.FTZ R9, R13, R206, R238, !PT ;  /* 0x000000ce0d097276 */ /* 0x000fe400078100ee */
[----:B-1----:R-:W-:Y:S02]  /*4410*/  FSEL R214, R5, -INF , !P6 ;  /* 0xff80000005d67808 */ /* 0x002fe40007000000 */
[----:B------:R-:W-:Y:S02]  /*4420*/  ISETP.GE.AND P5, PT, R28, R222, PT ;  /* 0x000000de1c00720c */ /* 0x000fe40003fa6270 */
[----:B------:R-:W-:Y:S02]  /*4430*/  FMNMX3.FTZ R5, R11, R8, R236, !PT ;  /* 0x000000080b057276 */ /* 0x000fe400078100ec */
[----:B------:R-:W-:-:S02]  /*4440*/  FMNMX3.FTZ R9, R9, R208, R230, !PT ;  /* 0x000000d009097276 */ /* 0x000fc400078100e6 */
        /* <DEDUP_REMOVED lines=8> */
[----:B------:R-:W-:Y:S02]  /*44d0*/  ISETP.GE.AND P1, PT, R28, R221, PT ;  /* 0x000000dd1c00720c */ /* 0x000fe40003f26270 */
        /* <DEDUP_REMOVED lines=51> */
.L_x_1183:
        /* <DEDUP_REMOVED lines=10> */
[CC--:B------:R-:W-:Y:S01]  /*48b0*/  IADD3 R242, PT, PT, R189.reuse, R166.reuse, RZ ;  /* 0x000000a6bdf27210 */ /* 0x0c0fe20007ffe0ff */
[----:B------:R-:W-:Y:S01]  /*48c0*/  LDSM.16.MT88.4 R156, [R166+0x10000] ;  /* 0x01000000a69c783b */ /* 0x000fe20000004200 */
[----:B------:R-:W-:Y:S02]  /*48d0*/  IADD3 R213, PT, PT, R189, R166, RZ ;  /* 0x000000a6bdd57210 */ /* 0x000fe40007ffe0ff */
[----:B------:R-:W-:Y:S01]  /*48e0*/  IADD3 R198, PT, PT, R85, R242, RZ ;  /* 0x000000f255c67210 */ /* 0x000fe20007ffe0ff */
[----:B-1----:R-:W-:Y:S04]  /*48f0*/  LDSM.16.MT88.4 R48, [R200+0x12000] ;  /* 0x01200000c830783b */ /* 0x002fe80000004200 */
[----:B------:R-:W-:Y:S01]  /*4900*/  LDSM.16.MT88.4 R148, [R200+0x10000] ;  /* 0x01000000c894783b */ /* 0x000fe20000004200 */
[----:B--2---:R-:W-:-:S03]  /*4910*/  FMNMX.FTZ R5, R7, R32, !PT ;  /* 0x0000002007057209 */ /* 0x004fc60007810000 */
[----:B------:R-:W-:Y:S04]  /*4920*/  LDSM.16.MT88.4 R80, [R200+0x14000] ;  /* 0x01400000c850783b */ /* 0x000fe80000004200 */
[----:B------:R-:W1:Y:S01]  /*4930*/  SHFL.BFLY PT, R164, R5, 0x1, 0x1f ;  /* 0x0c201f0005a47f89 */ /* 0x000e6200000e0000 */
[----:B----4-:R-:W-:-:S03]  /*4940*/  FMNMX.FTZ R28, R9, R28, !PT ;  /* 0x0000001c091c7209 */ /* 0x010fc60007810000 */
[----:B------:R-:W-:Y:S04]  /*4950*/  LDSM.16.MT88.4 R112, [R200+0x16000] ;  /* 0x01600000c870783b */ /* 0x000fe80000004200 */
[----:B------:R-:W2:Y:S04]  /*4960*/  SHFL.BFLY PT, R3, R28, 0x1, 0x1f ;  /* 0x0c201f001c037f89 */ /* 0x000ea800000e0000 */
[----:B------:R-:W4:Y:S04]  /*4970*/  LDSM.16.MT88.4 R140, [R242+0x10000] ;  /* 0x01000000f28c783b */ /* 0x000f280000004200 */
[----:B------:R-:W5:Y:S04]  /*4980*/  LDSM.16.MT88.4 R132, [R198+0x10000] ;  /* 0x01000000c684783b */ /* 0x000f680000004200 */
[----:B------:R-:W-:Y:S01]  /*4990*/  LDSM.16.MT88.4 R56, [R242+0x12000] ;  /* 0x01200000f238783b */ /* 0x000fe20000004200 */
[----:B-1----:R-:W-:-:S03]  /*49a0*/  FMNMX.FTZ R164, R5, R164, !PT ;  /* 0x000000a405a47209 */ /* 0x002fc60007810000 */
[----:B------:R-:W-:Y:S01]  /*49b0*/  LDSM.16.MT88.4 R64, [R198+0x12000] ;  /* 0x01200000c640783b */ /* 0x000fe20000004200 */
[C---:B------:R-:W-:Y:S01]  /*49c0*/  FSETP.NEU.FTZ.AND P1, PT, R164.reuse, -INF , PT ;  /* 0xff800000a400780b */ /* 0x040fe20003f3d000 */
[----:B---3--:R-:W-:Y:S02]  /*49d0*/  FMUL.FTZ R207, R164, UR5 ;  /* 0x00000005a4cf7c20 */ /* 0x008fe40008410000 */
[----:B------:R-:W-:Y:S01]  /*49e0*/  LDSM.16.MT88.4 R72, [R166+0x14000] ;  /* 0x01400000a648783b */ /* 0x000fe20000004200 */
[----:B--2---:R-:W-:-:S03]  /*49f0*/  FMNMX.FTZ R3, R28, R3, !PT ;  /* 0x000000031c037209 */ /* 0x004fc60007810000 */
        /* <DEDUP_REMOVED lines=17> */
[----:B------:R-:W-:Y:S01]  /*4b10*/  FFMA.FTZ R193, R26, UR5, -R201 ;  /* 0x000000051ac17c23 */ /* 0x000fe200080108c9 */
[----:B------:R-:W2:Y:S01]  /*4b20*/  MUFU.EX2 R196, R196 ;  /* 0x000000c400c47308 */ /* 0x000ea20000000800 */
[----:B------:R-:W3:Y:S01]  /*4b30*/  LDSM.16.MT88.4 R120, [R242+0x16000] ;  /* 0x01600000f278783b */ /* 0x000ee20000004200 */
[----:B------:R-:W-:Y:S01]  /*4b40*/  FFMA.FTZ R181, R18, UR5, -R207 ;  /* 0x0000000512b57c23 */ /* 0x000fe200080108cf */
[--C-:B------:R-:W-:Y:S01]  /*4b50*/  FFMA.FTZ R183, R14, UR5, -R201.reuse ;  /* 0x000000050eb77c23 */ /* 0x100fe200080108c9 */
[----:B------:R-:W-:Y:S01]  /*4b60*/  MUFU.EX2 R195, R195 ;  /* 0x000000c300c37308 */ /* 0x000fe20000000800 */
[----:B------:R-:W3:Y:S01]  /*4b70*/  LDSM.16.MT88.4 R4, [R198+0x16000] ;  /* 0x01600000c604783b */ /* 0x000ee20000004200 */
[----:B------:R-:W-:Y:S01]  /*4b80*/  FFMA.FTZ R182, R12, UR5, -R201 ;  /* 0x000000050cb67c23 */ /* 0x000fe200080108c9 */
[--C-:B------:R-:W-:Y:S01]  /*4b90*/  FFMA.FTZ R186, R22, UR5, -R207.reuse ;  /* 0x0000000516ba7c23 */ /* 0x100fe200080108cf */
[----:B------:R-:W4:Y:S01]  /*4ba0*/  MUFU.EX2 R192, R192 ;  /* 0x000000c000c07308 */ /* 0x000f220000000800 */
[----:B------:R-:W3:Y:S01]  /*4bb0*/  LDSM.16.MT88.4 R16, [R200+0x12800] ;  /* 0x01280000c810783b */ /* 0x000ee20000004200 */
[----:B------:R-:W-:Y:S01]  /*4bc0*/  FFMA.FTZ R180, R20, UR5, -R207 ;  /* 0x0000000514b47c23 */ /* 0x000fe200080108cf */
[--C-:B------:R-:W-:Y:S01]  /*4bd0*/  FFMA.FTZ R179, R10, UR5, -R201.reuse ;  /* 0x000000050ab37c23 */ /* 0x100fe200080108c9 */
[----:B------:R-:W-:Y:S01]  /*4be0*/  MUFU.EX2 R197, R197 ;  /* 0x000000c500c57308 */ /* 0x000fe20000000800 */
[----:B------:R-:W3:Y:S01]  /*4bf0*/  LDSM.16.MT88.4 R12, [R200+0x14800] ;  /* 0x01480000c80c783b */ /* 0x000ee20000004200 */
[----:B--2---:R-:W-:Y:S01]  /*4c00*/  F2FP.F16.F32.PACK_AB R128, R196, R199 ;  /* 0x000000c7c480723e */ /* 0x004fe200000000ff */
[----:B------:R-:W-:Y:S01]  /*4c10*/  FFMA.FTZ R178, R8, UR5, -R201 ;  /* 0x0000000508b27c23 */ /* 0x000fe200080108c9 */
[----:B------:R-:W2:Y:S01]  /*4c20*/  MUFU.EX2 R194, R194 ;  /* 0x000000c200c27308 */ /* 0x000ea20000000800 */
[----:B------:R-:W3:Y:S01]  /*4c30*/  LDSM.16.MT88.4 R8, [R166+0x10800] ;  /* 0x01080000a608783b */ /* 0x000ee20000004200 */
[--C-:B------:R-:W-:Y:S01]  /*4c40*/  FFMA.FTZ R203, R206, UR5, -R207.reuse ;  /* 0x00000005cecb7c23 */ /* 0x100fe200080108cf */
[----:B------:R-:W-:Y:S01]  /*4c50*/  FFMA.FTZ R205, R208, UR5, -R207 ;  /* 0x00000005d0cd7c23 */ /* 0x000fe200080108cf */
[----:B------:R-:W-:Y:S01]  /*4c60*/  MUFU.EX2 R193, R193 ;  /* 0x000000c100c17308 */ /* 0x000fe20000000800 */
[----:B------:R-:W3:Y:S01]  /*4c70*/  LDSM.16.MT88.4 R24, [R200+0x10800] ;  /* 0x01080000c818783b */ /* 0x000ee20000004200 */
[----:B----4-:R-:W-:Y:S01]  /*4c80*/  F2FP.F16.F32.PACK_AB R130, R192, R195 ;  /* 0x000000c3c082723e */ /* 0x010fe200000000ff */
[--C-:B------:R-:W-:Y:S01]  /*4c90*/  FFMA.FTZ R209, R236, UR5, -R201.reuse ;  /* 0x00000005ecd17c23 */ /* 0x100fe200080108c9 */
[----:B------:R-:W4:Y:S01]  /*4ca0*/  MUFU.EX2 R188, R188 ;  /* 0x000000bc00bc7308 */ /* 0x000f220000000800 */
[----:B------:R-:W-:Y:S01]  /*4cb0*/  LDSM.16.MT88.4 R20, [R200+0x16800] ;  /* 0x01680000c814783b */ /* 0x000fe20000004200 */
[----:B------:R-:W-:Y:S01]  /*4cc0*/  FFMA.FTZ R211, R226, UR5, -R201 ;  /* 0x00000005e2d37c23 */ /* 0x000fe200080108c9 */
[--C-:B------:R-:W-:Y:S01]  /*4cd0*/  FFMA.FTZ R240, R240, UR5, -R207.reuse ;  /* 0x00000005f0f07c23 */ /* 0x100fe200080108cf */
[----:B------:R-:W-:Y:S01]  /*4ce0*/  MUFU.EX2 R187, R187 ;  /* 0x000000bb00bb7308 */ /* 0x000fe20000000800 */
[----:B------:R-:W-:Y:S01]  /*4cf0*/  LDSM.16.MT88.4 R28, [R166+0x14800] ;  /* 0x01480000a61c783b */ /* 0x000fe20000004200 */
[----:B--2---:R-:W-:Y:S01]  /*4d00*/  F2FP.F16.F32.PACK_AB R129, R194, R197 ;  /* 0x000000c5c281723e */ /* 0x004fe200000000ff */
[----:B------:R-:W-:Y:S01]  /*4d10*/  FFMA.FTZ R238, R238, UR5, -R207 ;  /* 0x00000005eeee7c23 */ /* 0x000fe200080108cf */
[----:B------:R-:W2:Y:S01]  /*4d20*/  MUFU.EX2 R186, R186 ;  /* 0x000000ba00ba7308 */ /* 0x000ea20000000800 */
[----:B------:R-:W-:Y:S01]  /*4d30*/  LDSM.16.MT88.4 R172, [R198+0x10800] ;  /* 0x01080000c6ac783b */ /* 0x000fe20000004200 */
[--C-:B------:R-:W-:Y:S01]  /*4d40*/  FFMA.FTZ R234, R234, UR5, -R201.reuse ;  /* 0x00000005eaea7c23 */ /* 0x100fe200080108c9 */
[--C-:B------:R-:W-:Y:S01]  /*4d50*/  FFMA.FTZ R215, R210, UR5, -R201.reuse ;  /* 0x00000005d2d77c23 */ /* 0x100fe200080108c9 */
[----:B------:R-:W-:Y:S01]  /*4d60*/  MUFU.EX2 R181, R181 ;  /* 0x000000b500b57308 */ /* 0x000fe20000000800 */
[----:B------:R-:W-:Y:S01]  /*4d70*/  LDSM.16.MT88.4 R168, [R166+0x12800] ;  /* 0x01280000a6a8783b */ /* 0x000fe20000004200 */
[----:B----4-:R-:W-:Y:S01]  /*4d80*/  F2FP.F16.F32.PACK_AB R131, R188, R193 ;  /* 0x000000c1bc83723e */ /* 0x010fe200000000ff */
[----:B------:R-:W-:Y:S01]  /*4d90*/  FFMA.FTZ R231, R202, UR5, -R201 ;  /* 0x00000005cae77c23 */ /* 0x000fe200080108c9 */
[----:B------:R-:W-:Y:S01]  /*4da0*/  MUFU.EX2 R180, R180 ;  /* 0x000000b400b47308 */ /* 0x000fe20000000800 */
[----:B------:R-:W-:Y:S01]  /*4db0*/  LDSM.16.MT88.4 R32, [R242+0x12800] ;  /* 0x01280000f220783b */ /* 0x000fe20000004200 */
[--C-:B------:R-:W-:Y:S01]  /*4dc0*/  FFMA.FTZ R228, R228, UR5, -R207.reuse ;  /* 0x00000005e4e47c23 */ /* 0x100fe200080108cf */
[----:B------:R-:W-:Y:S01]  /*4dd0*/  FFMA.FTZ R214, R214, UR5, -R207 ;  /* 0x00000005d6d67c23 */ /* 0x000fe200080108cf */
[----:B------:R-:W-:Y:S01]  /*4de0*/  MUFU.EX2 R183, R183 ;  /* 0x000000b700b77308 */ /* 0x000fe20000000800 */
[----:B------:R-:W-:Y:S01]  /*4df0*/  HMMA.16816.F32 R44, R128, R48, RZ ;  /* 0x00000030802c723c */ /* 0x000fe200000018ff */
[----:B------:R-:W-:Y:S01]  /*4e00*/  FFMA.FTZ R204, R204, UR5, -R201 ;  /* 0x00000005cccc7c23 */ /* 0x000fe200080108c9 */
[----:B------:R-:W-:Y:S01]  /*4e10*/  FADD.FTZ R196, R199, R196 ;  /* 0x000000c4c7c47221 */ /* 0x000fe20000010000 */
[----:B------:R-:W4:Y:S01]  /*4e20*/  MUFU.EX2 R182, R182 ;  /* 0x000000b600b67308 */ /* 0x000f220000000800 */
        /* <DEDUP_REMOVED lines=22> */
[C---:B-----5:R-:W-:Y:S08]  /*4f90*/  HMMA.16816.F32 R136, R128.reuse, R132, RZ ;  /* 0x000000848088723c */ /* 0x060ff000000018ff */
[C---:B-1----:R-:W-:Y:S08]  /*4fa0*/  HMMA.16816.F32 R36, R128.reuse, R40, RZ ;  /* 0x000000288024723c */ /* 0x042ff000000018ff */
[C---:B------:R-:W-:Y:S08]  /*4fb0*/  HMMA.16816.F32 R52, R128.reuse, R56, RZ ;  /* 0x000000388034723c */ /* 0x040ff000000018ff */
        /* <DEDUP_REMOVED lines=23> */
[----:B----4-:R-:W-:Y:S01]  /*5130*/  F2FP.F16.F32.PACK_AB R5, R182, R183 ;  /* 0x000000b7b605723e */ /* 0x010fe200000000ff */
        /* <DEDUP_REMOVED lines=246> */
[----:B------:R-:W1:Y:S01]  /*60a0*/  LDCU UR5, c[0x0][0x50c] ;  /* 0x0000a180ff0577ac */ /* 0x000e620008000800 */
[-C--:B------:R-:W-:Y:S01]  /*60b0*/  LEA.HI.X R15, R7, R10.reuse, R6, 0x1, P2 ;  /* 0x0000000a070f7211 */ /* 0x080fe200010f0c06 */
[----:B------:R-:W-:Y:S01]  /*60c0*/  LDGSTS.E.BYPASS.LTC128B.128 [R186+0x12000], desc[UR16][R18.64+0x80] ;  /* 0x1200008012ba7fae */ /* 0x000fe2000b981a10 */
[----:B------:R-:W-:Y:S01]  /*60d0*/  LEA.HI.X R13, R5, R10, R4, 0x1, P1 ;  /* 0x0000000a050d7211 */ /* 0x000fe200008f0c04 */
[----:B------:R-:W-:Y:S01]  /*60e0*/  UISETP.GT.U32.AND UP0, UPT, UR27, UR14, UPT ;  /* 0x0000000e1b00728c */ /* 0x000fe2000bf04070 */
[----:B------:R-:W-:Y:S01]  /*60f0*/  LEA R228, R228, UR6, 0x1 ;  /* 0x00000006e4e47c11 */ /* 0x000fe2000f8e08ff */
[----:B------:R-:W-:Y:S04]  /*6100*/  LDGSTS.E.BYPASS.LTC128B.128 [R186+0x14000], desc[UR16][R18.64+0x100] ;  /* 0x1400010012ba7fae */ /* 0x000fe8000b981a10 */
[----:B------:R-:W-:Y:S01]  /*6110*/  LDGSTS.E.BYPASS.LTC128B.128 [R186+0x16000], desc[UR16][R18.64+0x180] ;  /* 0x1600018012ba7fae */ /* 0x000fe2000b981a10 */
[----:B------:R-:W-:-:S02]  /*6120*/  IMAD.IADD R217, R187, 0x1, R228 ;  /* 0x00000001bbd97824 */ /* 0x000fc400078e02e4 */
[----:B------:R-:W-:Y:S01]  /*6130*/  IMAD.IADD R226, R189, 0x1, R228 ;  /* 0x00000001bde27824 */ /* 0x000fe200078e02e4 */
[----:B------:R-:W-:Y:S01]  /*6140*/  LDGSTS.E.BYPASS.LTC128B.128 [R186+0x10800], desc[UR16][R16.64] ;  /* 0x1080000010ba7fae */ /* 0x000fe2000b981a10 */
[C---:B------:R-:W-:Y:S02]  /*6150*/  IMAD.IADD R189, R187.reuse, 0x1, R218 ;  /* 0x00000001bbbd7824 */ /* 0x040fe400078e02da */
[----:B------:R-:W-:Y:S01]  /*6160*/  IMAD.IADD R191, R187, 0x1, R226 ;  /* 0x00000001bbbf7824 */ /* 0x000fe200078e02e2 */
        /* <DEDUP_REMOVED lines=17> */
[----:B------:R-:W1:Y:S04]  /*6280*/  LDSM.16.M88.4 R8, [R188+0x8000] ;  /* 0x00800000bc08783b */ /* 0x000e680000000200 */
[----:B------:R-:W1:Y:S04]  /*6290*/  LDSM.16.M88.4 R196, [R188+0x8800] ;  /* 0x00880000bcc4783b */ /* 0x000e680000000200 */
[----:B------:R-:W1:Y:S04]  /*62a0*/  LDSM.16.M88.4 R28, [R188+0x9000] ;  /* 0x00900000bc1c783b */ /* 0x000e680000000200 */
[----:B------:R-:W1:Y:S04]  /*62b0*/  LDSM.16.M88.4 R200, [R188+0x9800] ;  /* 0x00980000bcc8783b */ /* 0x000e680000000200 */
[----:B------:R-:W-:Y:S01]  /*62c0*/  LDSM.16.M88.4 R20, [R218+0x8000] ;  /* 0x00800000da14783b */ /* 0x000fe20000000200 */
        /* <DEDUP_REMOVED lines=23> */
[----:B------:R-:W-:Y:S07]  /*6440*/  LDSM.16.M88.4 R28, [R191] ;  /* 0x00000000bf1c783b */ /* 0x000fee0000000200 */
        /* <DEDUP_REMOVED lines=29> */
[----:B------:R-:W5:Y:S03]  /*6620*/  LDSM.16.M88.4 R28, [R188+0xb800] ;  /* 0x00b80000bc1c783b */ /* 0x000f660000000200 */
[C---:B-1----:R-:W-:Y:S08]  /*6630*/  HMMA.16816.F32 R12, R8.reuse, R16, R12 ;  /* 0x00000010080c723c */ /* 0x042ff0000000180c */
[C---:B------:R-:W-:Y:S01]  /*6640*/  HMMA.16816.F32 R24, R8.reuse, R18, R24 ;  /* 0x000000120818723c */ /* 0x040fe20000001818 */
[----:B------:R-:W-:Y:S07]  /*6650*/  LDSM.16.M88.4 R16, [R226+0x2000] ;  /* 0x00200000e210783b */ /* 0x000fee0000000200 */
[C---:B----4-:R-:W-:Y:S08]  /*6660*/  HMMA.16816.F32 R180, R8.reuse, R4, R180 ;  /* 0x0000000408b4723c */ /* 0x050ff000000018b4 */
[C---:B------:R-:W-:Y:S01]  /*6670*/  HMMA.16816.F32 R176, R8.reuse, R6, R176 ;  /* 0x0000000608b0723c */ /* 0x040fe200000018b0 */
[----:B------:R-:W1:Y:S07]  /*6680*/  LDSM.16.M88.4 R4, [R218+0xa000] ;  /* 0x00a00000da04783b */ /* 0x000e6e0000000200 */
[C---:B------:R-:W-:Y:S08]  /*6690*/  HMMA.16816.F32 R172, R8.reuse, R212, R172 ;  /* 0x000000d408ac723c */ /* 0x040ff000000018ac */
[C---:B------:R-:W-:Y:S01]  /*66a0*/  HMMA.16816.F32 R168, R8.reuse, R214, R168 ;  /* 0x000000d608a8723c */ /* 0x040fe200000018a8 */
[----:B------:R-:W-:Y:S07]  /*66b0*/  LDSM.16.M88.4 R212, [R220+0xd000] ;  /* 0x00d00000dcd4783b */ /* 0x000fee0000000200 */
[C---:B---3--:R-:W-:Y:S08]  /*66c0*/  HMMA.16816.F32 R32, R8.reuse, R192, R32 ;  /* 0x000000c00820723c */ /* 0x048ff00000001820 */
[----:B------:R-:W-:Y:S01]  /*66d0*/  HMMA.16816.F32 R208, R8, R194, R208 ;  /* 0x000000c208d0723c */ /* 0x000fe200000018d0 */
[----:B------:R-:W3:Y:S04]  /*66e0*/  LDSM.16.M88.4 R8, [R218+0xa800] ;  /* 0x00a80000da08783b */ /* 0x000ee80000000200 */
[----:B------:R-:W4:Y:S03]  /*66f0*/  LDSM.16.M88.4 R192, [R218+0xb000] ;  /* 0x00b00000dac0783b */ /* 0x000f260000000200 */
[C---:B--2---:R-:W-:Y:S08]  /*6700*/  HMMA.16816.F32 R12, R20.reuse, R196, R12 ;  /* 0x000000c4140c723c */ /* 0x044ff0000000180c */
[C---:B------:R-:W-:Y:S01]  /*6710*/  HMMA.16816.F32 R24, R20.reuse, R198, R24 ;  /* 0x000000c61418723c */ /* 0x040fe20000001818 */
[----:B------:R-:W2:Y:S07]  /*6720*/  LDSM.16.M88.4 R196, [R218+0xb800] ;  /* 0x00b80000dac4783b */ /* 0x000eae0000000200 */
[C---:B------:R-:W-:Y:S08]  /*6730*/  HMMA.16816.F32 R180, R20.reuse, R204, R180 ;  /* 0x000000cc14b4723c */ /* 0x040ff000000018b4 */
[C---:B------:R-:W-:Y:S01]  /*6740*/  HMMA.16816.F32 R176, R20.reuse, R206, R176 ;  /* 0x000000ce14b0723c */ /* 0x040fe200000018b0 */
[----:B------:R-:W-:Y:S07]  /*6750*/  LDSM.16.M88.4 R204, [R220+0xd800] ;  /* 0x00d80000dccc783b */ /* 0x000fee0000000200 */
[C---:B-----5:R-:W-:Y:S08]  /*6760*/  HMMA.16816.F32 R172, R20.reuse, R200, R172 ;  /* 0x000000c814ac723c */ /* 0x060ff000000018ac */
[C---:B------:R-:W-:Y:S01]  /*6770*/  HMMA.16816.F32 R168, R20.reuse, R202, R168 ;  /* 0x000000ca14a8723c */ /* 0x040fe200000018a8 */
[----:B------:R-:W-:Y:S07]  /*6780*/  LDSM.16.M88.4 R200, [R228+0x4000] ;  /* 0x00400000e4c8783b */ /* 0x000fee0000000200 */
[C---:B------:R-:W-:Y:S08]  /*6790*/  HMMA.16816.F32 R32, R20.reuse, R28, R32 ;  /* 0x0000001c1420723c */ /* 0x040ff00000001820 */
        /* <DEDUP_REMOVED lines=47> */
[----:B------:R-:W5:Y:S07]  /*6a90*/  LDSM.16.M88.4 R196, [R189+0xc000] ;  /* 0x00c00000bdc4783b */ /* 0x000f6e0000000200 */
        /* <DEDUP_REMOVED lines=11> */
[----:B------:R-:W-:Y:S01]  /*6b50*/  HMMA.16816.F32 R176, R20, R30, R176 ;  /* 0x0000001e14b0723c */ /* 0x000fe200000018b0 */
[----:B------:R-:W3:Y:S07]  /*6b60*/  LDSM.16.M88.4 R28, [R217+0x6000] ;  /* 0x00600000d91c783b */ /* 0x000eee0000000200 */
[C---:B-----5:R-:W-:Y:S08]  /*6b70*/  HMMA.16816.F32 R12, R212.reuse, R196, R12 ;  /* 0x000000c4d40c723c */ /* 0x060ff0000000180c */
[----:B------:R-:W-:Y:S01]  /*6b80*/  HMMA.16816.F32 R24, R212, R198, R24 ;  /* 0x000000c6d418723c */ /* 0x000fe20000001818 */
[----:B------:R-:W-:Y:S07]  /*6b90*/  LDSM.16.M88.4 R196, [R220+0xf000] ;  /* 0x00f00000dcc4783b */ /* 0x000fee0000000200 */
[C---:B------:R-:W-:Y:S08]  /*6ba0*/  HMMA.16816.F32 R172, R20.reuse, R200, R172 ;  /* 0x000000c814ac723c */ /* 0x040ff000000018ac */
[C---:B------:R-:W-:Y:S01]  /*6bb0*/  HMMA.16816.F32 R168, R20.reuse, R202, R168 ;  /* 0x000000ca14a8723c */ /* 0x040fe200000018a8 */
[----:B------:R-:W-:Y:S07]  /*6bc0*/  LDSM.16.M88.4 R200, [R220+0xe800] ;  /* 0x00e80000dcc8783b */ /* 0x000fee0000000200 */
[C---:B----4-:R-:W-:Y:S08]  /*6bd0*/  HMMA.16816.F32 R32, R20.reuse, R192, R32 ;  /* 0x000000c01420723c */ /* 0x050ff00000001820 */
[----:B------:R-:W-:Y:S01]  /*6be0*/  HMMA.16816.F32 R208, R20, R194, R208 ;  /* 0x000000c214d0723c */ /* 0x000fe200000018d0 */
[----:B------:R-:W-:Y:S04]  /*6bf0*/  LDSM.16.M88.4 R20, [R226+0x6000] ;  /* 0x00600000e214783b */ /* 0x000fe80000000200 */
[----:B------:R-:W-:Y:S03]  /*6c00*/  LDSM.16.M88.4 R192, [R220+0xf800] ;  /* 0x00f80000dcc0783b */ /* 0x000fe60000000200 */
[C---:B--2---:R-:W-:Y:S08]  /*6c10*/  HMMA.16816.F32 R180, R212.reuse, R16, R180 ;  /* 0x00000010d4b4723c */ /* 0x044ff000000018b4 */
[----:B------:R-:W-:Y:S01]  /*6c20*/  HMMA.16816.F32 R176, R212, R18, R176 ;  /* 0x00000012d4b0723c */ /* 0x000fe200000018b0 */
[----:B------:R-:W2:Y:S07]  /*6c30*/  LDSM.16.M88.4 R16, [R218+0xe000] ;  /* 0x00e00000da10783b */ /* 0x000eae0000000200 */
[C---:B-1----:R-:W-:Y:S08]  /*6c40*/  HMMA.16816.F32 R12, R204.reuse, R4, R12 ;  /* 0x00000004cc0c723c */ /* 0x042ff0000000180c */
[----:B------:R-:W-:Y:S01]  /*6c50*/  HMMA.16816.F32 R24, R204, R6, R24 ;  /* 0x00000006cc18723c */ /* 0x000fe20000001818 */
[----:B------:R-:W-:Y:S07]  /*6c60*/  LDSM.16.M88.4 R4, [R189+0xe000] ;  /* 0x00e00000bd04783b */ /* 0x000fee0000000200 */
[C---:B------:R-:W-:Y:S08]  /*6c70*/  HMMA.16816.F32 R172, R212.reuse, R8, R172 ;  /* 0x00000008d4ac723c */ /* 0x040ff000000018ac */
[----:B------:R-:W-:Y:S01]  /*6c80*/  HMMA.16816.F32 R168, R212, R10, R168 ;  /* 0x0000000ad4a8723c */ /* 0x000fe200000018a8 */
[----:B------:R1:W4:Y:S07]  /*6c90*/  LDSM.16.M88.4 R8, [R191+0x6000] ;  /* 0x00600000bf08783b */ /* 0x00032e0000000200 */
[----:B---3--:R-:W-:Y:S08]  /*6ca0*/  HMMA.16816.F32 R12, R28, R236, R12 ;  /* 0x000000ec1c0c723c */ /* 0x008ff0000000180c */
[C---:B------:R-:W-:Y:S08]  /*6cb0*/  HMMA.16816.F32 R32, R212.reuse, R240, R32 ;  /* 0x000000f0d420723c */ /* 0x040ff00000001820 */
[----:B------:R-:W-:Y:S01]  /*6cc0*/  HMMA.16816.F32 R212, R212, R242, R208 ;  /* 0x000000f2d4d4723c */ /* 0x000fe200000018d0 */
[----:B------:R-:W3:Y:S01]  /*6cd0*/  LDSM.16.M88.4 R208, [R188+0xe800] ;  /* 0x00e80000bcd0783b */ /* 0x000ee20000000200 */
[----:B-1----:R-:W-:-:S05]  /*6ce0*/  IMAD.SHL.U32 R191, R167, 0x2, RZ ;  /* 0x00000002a7bf7824 */ /* 0x002fca00078e00ff */
[----:B------:R-:W-:Y:S01]  /*6cf0*/  LOP3.LUT R191, R191, 0x6, RZ, 0xc0, !PT ;  /* 0x00000006bfbf7812 */ /* 0x000fe200078ec0ff */
[----:B------:R-:W-:Y:S08]  /*6d00*/  HMMA.16816.F32 R24, R28, R238, R24 ;  /* 0x000000ee1c18723c */ /* 0x000ff00000001818 */
[----:B--2---:R-:W-:Y:S08]  /*6d10*/  HMMA.16816.F32 R12, R20, R16, R12 ;  /* 0x00000010140c723c */ /* 0x004ff0000000180c */
[C---:B------:R-:W-:Y:S08]  /*6d20*/  HMMA.16816.F32 R172, R204.reuse, R196, R172 ;  /* 0x000000c4ccac723c */ /* 0x040ff000000018ac */
[C---:B------:R-:W-:Y:S01]  /*6d30*/  HMMA.16816.F32 R196, R204.reuse, R198, R168 ;  /* 0x000000c6ccc4723c */ /* 0x040fe200000018a8 */
[----:B------:R-:W1:Y:S07]  /*6d40*/  LDSM.16.M88.4 R168, [R218+0xe800] ;  /* 0x00e80000daa8783b */ /* 0x000e6e0000000200 */
[----:B------:R-:W-:Y:S08]  /*6d50*/  HMMA.16816.F32 R180, R204, R200, R180 ;  /* 0x000000c8ccb4723c */ /* 0x000ff000000018b4 */
[----:B------:R-:W-:Y:S01]  /*6d60*/  HMMA.16816.F32 R24, R20, R18, R24 ;  /* 0x000000121418723c */ /* 0x000fe20000001818 */
[----:B------:R-:W-:Y:S07]  /*6d70*/  LDSM.16.M88.4 R16, [R189+0xe800] ;  /* 0x00e80000bd10783b */ /* 0x000fee0000000200 */
[----:B------:R-:W-:Y:S01]  /*6d80*/  HMMA.16816.F32 R176, R204, R202, R176 ;  /* 0x000000caccb0723c */ /* 0x000fe200000018b0 */
[----:B------:R-:W2:Y:S07]  /*6d90*/  LDSM.16.M88.4 R200, [R188+0xf000] ;  /* 0x00f00000bcc8783b */ /* 0x000eae0000000200 */
[----:B----4-:R-:W-:Y:S08]  /*6da0*/  HMMA.16816.F32 R12, R8, R4, R12 ;  /* 0x00000004080c723c */ /* 0x010ff0000000180c */
[----:B---3--:R-:W-:Y:S08]  /*6db0*/  HMMA.16816.F32 R180, R28, R208, R180 ;  /* 0x000000d01cb4723c */ /* 0x008ff000000018b4 */
[----:B------:R-:W-:Y:S01]  /*6dc0*/  HMMA.16816.F32 R24, R8, R6, R24 ;  /* 0x000000060818723c */ /* 0x000fe20000001818 */
[----:B------:R-:W3:Y:S02]  /*6dd0*/  LDSM.16.M88.4 R4, [R218+0xf000] ;  /* 0x00f00000da04783b */ /* 0x000ee40000000200 */
[----:B------:R-:W-:Y:S01]  /*6de0*/  FMUL.FTZ R12, R12, UR5 ;  /* 0x000000050c0c7c20 */ /* 0x000fe20008410000 */
[----:B------:R-:W-:Y:S01]  /*6df0*/  FMUL.FTZ R13, R13, UR5 ;  /* 0x000000050d0d7c20 */ /* 0x000fe20008410000 */
[----:B------:R-:W-:-:S03]  /*6e00*/  FMUL.FTZ R14, R14, UR5 ;  /* 0x000000050e0e7c20 */ /* 0x000fc60008410000 */
[----:B------:R-:W-:Y:S08]  /*6e10*/  HMMA.16816.F32 R176, R28, R210, R176 ;  /* 0x000000d21cb0723c */ /* 0x000ff000000018b0 */
[----:B------:R-:W-:Y:S01]  /*6e20*/  HMMA.16816.F32 R32, R204, R192, R32 ;  /* 0x000000c0cc20723c */ /* 0x000fe20000001820 */
[----:B------:R-:W4:Y:S02]  /*6e30*/  MUFU.TANH R193, R12 ;  /* 0x0000000c00c17308 */ /* 0x000f240000002400 */
[----:B------:R-:W-:Y:S01]  /*6e40*/  FMUL.FTZ R24, R24, UR5 ;  /* 0x0000000518187c20 */ /* 0x000fe20008410000 */
[----:B------:R-:W-:-:S04]  /*6e50*/  FMUL.FTZ R25, R25, UR5 ;  /* 0x0000000519197c20 */ /* 0x000fc80008410000 */
[----:B-1----:R-:W-:Y:S01]  /*6e60*/  HMMA.16816.F32 R180, R20, R168, R180 ;  /* 0x000000a814b4723c */ /* 0x002fe200000018b4 */
[----:B------:R-:W1:Y:S01]  /*6e70*/  MUFU.TANH R192, R13 ;  /* 0x0000000d00c07308 */ /* 0x000e620000002400 */
[----:B------:R-:W-:-:S04]  /*6e80*/  IMAD.U32 R168, RZ, RZ, UR19 ;  /* 0x00000013ffa87e24 */ /* 0x000fc8000f8e00ff */
[----:B------:R-:W-:Y:S02]  /*6e90*/  IMAD R168, R168, 0x40, R191 ;  /* 0x00000040a8a87824 */ /* 0x000fe400078e02bf */
[----:B------:R-:W-:Y:S01]  /*6ea0*/  HMMA.16816.F32 R212, R204, R194, R212 ;  /* 0x000000c2ccd4723c */ /* 0x000fe200000018d4 */
[----:B------:R5:W1:Y:S01]  /*6eb0*/  MUFU.TANH R169, R14 ;  /* 0x0000000e00a97308 */ /* 0x000a620000002400 */
[----:B------:R-:W-:-:S06]  /*6ec0*/  FMUL.FTZ R194, R15, UR5 ;  /* 0x000000050fc27c20 */ /* 0x000fcc0008410000 */
[----:B------:R-:W-:Y:S01]  /*6ed0*/  HMMA.16816.F32 R176, R20, R170, R176 ;  /* 0x000000aa14b0723c */ /* 0x000fe200000018b0 */
[----:B------:R-:W1:Y:S01]  /*6ee0*/  MUFU.TANH R171, R24 ;  /* 0x0000001800ab7308 */ /* 0x000e620000002400 */
[----:B------:R-:W-:-:S06]  /*6ef0*/  VIADD R170, R223, 0x8 ;  /* 0x00000008dfaa7836 */ /* 0x000fcc0000000000 */
[----:B--2---:R-:W-:Y:S01]  /*6f00*/  HMMA.16816.F32 R172, R28, R200, R172 ;  /* 0x000000c81cac723c */ /* 0x004fe200000018ac */
[----:B------:R2:W-:Y:S01]  /*6f10*/  MUFU.TANH R204, R25 ;  /* 0x0000001900cc7308 */ /* 0x0005e20000002400 */
[----:B------:R-:W-:Y:S01]  /*6f20*/  FMUL.FTZ R201, R26, UR5 ;  /* 0x000000051ac97c20 */ /* 0x000fe20008410000 */
[----:B-----5:R-:W5:Y:S01]  /*6f30*/  LDSM.16.M88.4 R12, [R188+0xf800] ;  /* 0x00f80000bc0c783b */ /* 0x020f620000000200 */
[----:B------:R-:W-:-:S04]  /*6f40*/  FMUL.FTZ R200, R27, UR5 ;  /* 0x000000051bc87c20 */ /* 0x000fc80008410000 */
[----:B------:R-:W-:Y:S01]  /*6f50*/  HMMA.16816.F32 R180, R8, R16, R180 ;  /* 0x0000001008b4723c */ /* 0x000fe200000018b4 */
[C---:B------:R-:W-:Y:S01]  /*6f60*/  VIADD R17, R168.reuse, 0xffffff80 ;  /* 0xffffff80a8117836 */ /* 0x040fe20000000000 */
[----:B------:R-:W-:Y:S01]  /*6f70*/  MUFU.TANH R194, R194 ;  /* 0x000000c200c27308 */ /* 0x000fe20000002400 */
[----:B------:R-:W-:-:S03]  /*6f80*/  VIADD R16, R168, 0xffffff81 ;  /* 0xffffff81a8107836 */ /* 0x000fc60000000000 */
[-C--:B------:R-:W-:Y:S02]  /*6f90*/  ISETP.GT.AND P3, PT, R223, R17.reuse, PT ;  /* 0x00000011df00720c */ /* 0x080fe40003f64270 */
[----:B------:R-:W-:Y:S01]  /*6fa0*/  ISETP.GE.AND P5, PT, R17, R222, PT ;  /* 0x000000de1100720c */ /* 0x000fe20003fa6270 */
[----:B------:R-:W-:Y:S01]  /*6fb0*/  HMMA.16816.F32 R176, R8, R18, R176 ;  /* 0x0000001208b0723c */ /* 0x000fe200000018b0 */
[----:B----4-:R-:W-:Y:S01]  /*6fc0*/  FSEL R193, R193, -INF , !P3 ;  /* 0xff800000c1c17808 */ /* 0x010fe20005800000 */
[----:B--2---:R-:W2:Y:S01]  /*6fd0*/  LDSM.16.M88.4 R24, [R189+0xf000] ;  /* 0x00f00000bd18783b */ /* 0x004ea20000000200 */
[----:B------:R-:W-:Y:S01]  /*6fe0*/  ISETP.GT.AND P6, PT, R170, R17, PT ;  /* 0x00000011aa00720c */ /* 0x000fe20003fc4270 */
[----:B------:R-:W4:Y:S01]  /*6ff0*/  MUFU.TANH R201, R201 ;  /* 0x000000c900c97308 */ /* 0x000f220000002400 */
[----:B------:R-:W-:Y:S02]  /*7000*/  ISETP.GT.AND P2, PT, R223, R16, PT ;  /* 0x00000010df00720c */ /* 0x000fe40003f44270 */
[----:B------:R-:W-:Y:S01]  /*7010*/  FSEL R193, R193, -INF , !P5 ;  /* 0xff800000c1c17808 */ /* 0x000fe20006800000 */
[----:B---3--:R-:W-:Y:S01]  /*7020*/  HMMA.16816.F32 R172, R20, R4, R172 ;  /* 0x0000000414ac723c */ /* 0x008fe200000018ac */
[-C--:B------:R-:W-:Y:S01]  /*7030*/  ISETP.GE.AND P1, PT, R17, R221.reuse, PT ;  /* 0x000000dd1100720c */ /* 0x080fe20003f26270 */
[----:B------:R-:W-:Y:S01]  /*7040*/  VIADD R4, R168, 0xffffff88 ;  /* 0xffffff88a8047836 */ /* 0x000fe20000000000 */
[----:B------:R-:W-:Y:S01]  /*7050*/  ISETP.GE.AND P4, PT, R16, R222, PT ;  /* 0x000000de1000720c */ /* 0x000fe20003f86270 */
[----:B------:R-:W-:Y:S01]  /*7060*/  FMUL.FTZ R180, R180, UR5 ;  /* 0x00000005b4b47c20 */ /* 0x000fe20008410000 */
[-C--:B------:R-:W-:Y:S01]  /*7070*/  ISETP.GE.AND P3, PT, R16, R221.reuse, PT ;  /* 0x000000dd1000720c */ /* 0x080fe20003f66270 */
[----:B------:R-:W3:Y:S01]  /*7080*/  MUFU.TANH R200, R200 ;  /* 0x000000c800c87308 */ /* 0x000ee20000002400 */
[----:B------:R-:W-:Y:S01]  /*7090*/  ISETP.GT.AND P5, PT, R170, R16, PT ;  /* 0x00000010aa00720c */ /* 0x000fe20003fa4270 */
[C---:B------:R-:W-:Y:S01]  /*70a0*/  HMMA.16816.F32 R196, R28.reuse, R202, R196 ;  /* 0x000000ca1cc4723c */ /* 0x040fe200000018c4 */
[----:B------:R-:W3:Y:S01]  /*70b0*/  LDSM.16.M88.4 R16, [R218+0xf800] ;  /* 0x00f80000da10783b */ /* 0x000ee20000000200 */
[----:B-1----:R-:W-:Y:S01]  /*70c0*/  FSEL R192, R192, -INF , !P2 ;  /* 0xff800000c0c07808 */ /* 0x002fe20005000000 */
[----:B------:R-:W-:Y:S01]  /*70d0*/  FMUL.FTZ R181, R181, UR5 ;  /* 0x00000005b5b57c20 */ /* 0x000fe20008410000 */
[----:B------:R-:W-:Y:S01]  /*70e0*/  ISETP.GE.AND P2, PT, R4, R222, PT ;  /* 0x000000de0400720c */ /* 0x000fe20003f46270 */
[----:B------:R-:W-:Y:S01]  /*70f0*/  FMUL.FTZ R182, R182, UR5 ;  /* 0x00000005b6b67c20 */ /* 0x000fe20008410000 */
[----:B------:R-:W-:Y:S01]  /*7100*/  FSEL R195, R192, -INF , !P4 ;  /* 0xff800000c0c37808 */ /* 0x000fe20006000000 */
[----:B------:R-:W1:Y:S01]  /*7110*/  MUFU.TANH R180, R180 ;  /* 0x000000b400b47308 */ /* 0x000e620000002400 */
[-C--:B------:R-:W-:Y:S01]  /*7120*/  ISETP.GT.AND P4, PT, R170, R4.reuse, PT ;  /* 0x00000004aa00720c */ /* 0x080fe20003f84270 */
[----:B------:R-:W-:Y:S01]  /*7130*/  FMUL.FTZ R176, R176, UR5 ;  /* 0x00000005b0b07c20 */ /* 0x000fe20008410000 */
[----:B-----5:R-:W-:Y:S01]  /*7140*/  HMMA.16816.F32 R32, R28, R12, R32 ;  /* 0x0000000c1c20723c */ /* 0x020fe20000001820 */
[----:B------:R-:W-:Y:S01]  /*7150*/  FSEL R13, R169, -INF , !P6 ;  /* 0xff800000a90d7808 */ /* 0x000fe20007000000 */
[----:B------:R-:W-:Y:S01]  /*7160*/  FMUL.FTZ R183, R183, UR5 ;  /* 0x00000005b7b77c20 */ /* 0x000fe20008410000 */
[----:B------:R-:W-:Y:S01]  /*7170*/  ISETP.GT.AND P6, PT, R223, R4, PT ;  /* 0x00000004df00720c */ /* 0x000fe20003fc4270 */
[----:B------:R-:W-:Y:S01]  /*7180*/  FMUL.FTZ R177, R177, UR5 ;  /* 0x00000005b1b17c20 */ /* 0x000fe20008410000 */
[----:B------:R-:W-:Y:S01]  /*7190*/  FSEL R13, R13, -INF , !P1 ;  /* 0xff8000000d0d7808 */ /* 0x000fe20004800000 */
[----:B------:R-:W-:Y:S01]  /*71a0*/  MUFU.TANH R181, R181 ;  /* 0x000000b500b57308 */ /* 0x000fe20000002400 */
[----:B------:R-:W-:Y:S01]  /*71b0*/  ISETP.GE.AND P1, PT, R4, R221, PT ;  /* 0x000000dd0400720c */ /* 0x000fe20003f26270 */
[C---:B------:R-:W-:Y:S01]  /*71c0*/  VIADD R4, R168.reuse, 0xffffff89 ;  /* 0xffffff89a8047836 */ /* 0x040fe20000000000 */
[----:B------:R-:W-:Y:S01]  /*71d0*/  FSEL R207, R171, -INF , !P6 ;  /* 0xff800000abcf7808 */ /* 0x000fe20007000000 */
[----:B------:R-:W-:Y:S01]  /*71e0*/  HMMA.16816.F32 R196, R20, R6, R196 ;  /* 0x0000000614c4723c */ /* 0x000fe200000018c4 */
[----:B----4-:R-:W-:Y:S01]  /*71f0*/  FSEL R201, R201, -INF , !P4 ;  /* 0xff800000c9c97808 */ /* 0x010fe20006000000 */
[----:B------:R-:W-:Y:S01]  /*7200*/  VIADD R169, R168, 0xffffff91 ;  /* 0xffffff91a8a97836 */ /* 0x000fe20000000000 */
[----:B------:R-:W-:Y:S01]  /*7210*/  FSEL R207, R207, -INF , !P2 ;  /* 0xff800000cfcf7808 */ /* 0x000fe20005000000 */
[----:B------:R-:W4:Y:S01]  /*7220*/  MUFU.TANH R182, R182 ;  /* 0x000000b600b67308 */ /* 0x000f220000002400 */
[----:B------:R-:W-:Y:S01]  /*7230*/  ISETP.GE.AND P6, PT, R4, R222, PT ;  /* 0x000000de0400720c */ /* 0x000fe20003fc6270 */
[----:B------:R-:W-:Y:S01]  /*7240*/  FMUL.FTZ R171, R178, UR5 ;  /* 0x00000005b2ab7c20 */ /* 0x000fe20008410000 */
[-C--:B------:R-:W-:Y:S01]  /*7250*/  ISETP.GT.AND P2, PT, R170, R4.reuse, PT ;  /* 0x00000004aa00720c */ /* 0x080fe20003f44270 */
[----:B--2---:R-:W-:Y:S01]  /*7260*/  HMMA.16816.F32 R172, R8, R24, R172 ;  /* 0x0000001808ac723c */ /* 0x004fe200000018ac */
[----:B------:R-:W-:Y:S01]  /*7270*/  FSEL R25, R194, -INF , !P5 ;  /* 0xff800000c2197808 */ /* 0x000fe20006800000 */
[----:B------:R-:W-:Y:S01]  /*7280*/  FMUL.FTZ R178, R179, UR5 ;  /* 0x00000005b3b27c20 */ /* 0x000fe20008410000 */
[----:B------:R-:W-:Y:S01]  /*7290*/  ISETP.GT.AND P5, PT, R223, R4, PT ;  /* 0x00000004df00720c */ /* 0x000fe20003fa4270 */
[----:B------:R-:W-:Y:S01]  /*72a0*/  MUFU.TANH R12, R183 ;  /* 0x000000b7000c7308 */ /* 0x000fe20000002400 */
[----:B------:R-:W-:-:S02]  /*72b0*/  FSEL R25, R25, -INF , !P3 ;  /* 0xff80000019197808 */ /* 0x000fc40005800000 */
[-C--:B------:R-:W-:Y:S01]  /*72c0*/  ISETP.GE.AND P3, PT, R4, R221.reuse, PT ;  /* 0x000000dd0400720c */ /* 0x080fe20003f66270 */
[----:B------:R-:W-:Y:S01]  /*72d0*/  VIADD R4, R168, 0xffffff90 ;  /* 0xffffff90a8047836 */ /* 0x000fe20000000000 */
[----:B------:R-:W-:Y:S01]  /*72e0*/  FSEL R204, R204, -INF , !P5 ;  /* 0xff800000cccc7808 */ /* 0x000fe20006800000 */
[----:B------:R-:W-:Y:S01]  /*72f0*/  HMMA.16816.F32 R212, R28, R14, R212 ;  /* 0x0000000e1cd4723c */ /* 0x000fe200000018d4 */
[----:B------:R-:W-:Y:S01]  /*7300*/  FSEL R203, R201, -INF , !P1 ;  /* 0xff800000c9cb7808 */ /* 0x000fe20004800000 */
[----:B------:R-:W2:Y:S01]  /*7310*/  MUFU.TANH R176, R176 ;  /* 0x000000b000b07308 */ /* 0x000ea20000002400 */
[----:B------:R-:W-:Y:S01]  /*7320*/  FSEL R243, R204, -INF , !P6 ;  /* 0xff800000ccf37808 */ /* 0x000fe20007000000 */
[----:B------:R-:W-:Y:S01]  /*7330*/  VIADD R28, R168, 0xffffffa0 ;  /* 0xffffffa0a81c7836 */ /* 0x000fe20000000000 */
[C---:B------:R-:W-:Y:S02]  /*7340*/  ISETP.GT.AND P4, PT, R223.reuse, R4, PT ;  /* 0x00000004df00720c */ /* 0x040fe40003f84270 */
[C---:B------:R-:W-:Y:S01]  /*7350*/  ISETP.GE.AND P5, PT, R4.reuse, R222, PT ;  /* 0x000000de0400720c */ /* 0x040fe20003fa6270 */
[----:B---3--:R-:W-:Y:S01]  /*7360*/  HMMA.16816.F32 R32, R20, R16, R32 ;  /* 0x000000101420723c */ /* 0x008fe20000001820 */
[----:B------:R-:W-:Y:S01]  /*7370*/  ISETP.GE.AND P1, PT, R4, R221, PT ;  /* 0x000000dd0400720c */ /* 0x000fe20003f26270 */
[----:B------:R1:W-:Y:S01]  /*7380*/  MUFU.TANH R24, R177 ;  /* 0x000000b100187308 */ /* 0x0003e20000002400 */
[----:B------:R-:W-:Y:S01]  /*7390*/  ISETP.GT.AND P6, PT, R170, R4, PT ;  /* 0x00000004aa00720c */ /* 0x000fe20003fc4270 */
[----:B------:R-:W-:Y:S01]  /*73a0*/  FMUL.FTZ R179, R172, UR5 ;  /* 0x00000005acb37c20 */ /* 0x000fe20008410000 */
[----:B------:R-:W3:Y:S01]  /*73b0*/  LDSM.16.M88.4 R4, [R189+0xf800] ;  /* 0x00f80000bd04783b */ /* 0x000ee20000000200 */
[----:B------:R-:W-:Y:S01]  /*73c0*/  FSEL R17, R200, -INF , !P2 ;  /* 0xff800000c8117808 */ /* 0x000fe20005000000 */
[----:B------:R-:W-:Y:S01]  /*73d0*/  VIADD R172, R168, 0xffffff98 ;  /* 0xffffff98a8ac7836 */ /* 0x000fe20000000000 */
[----:B------:R-:W-:Y:S01]  /*73e0*/  ISETP.GT.AND P2, PT, R223, R169, PT ;  /* 0x000000a9df00720c */ /* 0x000fe20003f44270 */
[----:B------:R-:W-:Y:S01]  /*73f0*/  HMMA.16816.F32 R196, R8, R26, R196 ;  /* 0x0000001a08c4723c */ /* 0x000fe200000018c4 */
[----:B------:R-:W-:Y:S01]  /*7400*/  FSEL R17, R17, -INF , !P3 ;  /* 0xff80000011117808 */ /* 0x000fe20005800000 */
[----:B------:R5:W-:Y:S01]  /*7410*/  MUFU.TANH R16, R179 ;  /* 0x000000b300107308 */ /* 0x000be20000002400 */
[----:B------:R-:W-:Y:S01]  /*7420*/  ISETP.GE.AND P3, PT, R169, R221, PT ;  /* 0x000000dda900720c */ /* 0x000fe20003f66270 */
[----:B------:R-:W-:Y:S01]  /*7430*/  FMUL.FTZ R27, R174, UR5 ;  /* 0x00000005ae1b7c20 */ /* 0x000fe20008410000 */
[----:B------:R-:W-:Y:S01]  /*7440*/  FMUL.FTZ R173, R173, UR5 ;  /* 0x00000005adad7c20 */ /* 0x000fe20008410000 */
[----:B------:R-:W-:Y:S01]  /*7450*/  FMUL.FTZ R175, R175, UR5 ;  /* 0x00000005afaf7c20 */ /* 0x000fe20008410000 */
[----:B------:R-:W-:-:S04]  /*7460*/  DEPBAR.LE SB0, 0x0 ;  /* 0x000080000000791a */ /* 0x000fc80000000000 */
[----:B-1----:R-:W-:Y:S01]  /*7470*/  FSEL R177, R180, -INF , !P4 ;  /* 0xff800000b4b17808 */ /* 0x002fe20006000000 */
[----:B------:R-:W1:Y:S01]  /*7480*/  MUFU.TANH R171, R171 ;  /* 0x000000ab00ab7308 */ /* 0x000e620000002400 */
[----:B------:R-:W-:Y:S01]  /*7490*/  ISETP.GE.AND P4, PT, R169, R222, PT ;  /* 0x000000dea900720c */ /* 0x000fe20003f86270 */
[----:B------:R-:W-:Y:S01]  /*74a0*/  HMMA.16816.F32 R212, R20, R18, R212 ;  /* 0x0000001214d4723c */ /* 0x000fe200000018d4 */
[----:B------:R-:W-:Y:S01]  /*74b0*/  FSEL R177, R177, -INF , !P5 ;  /* 0xff800000b1b17808 */ /* 0x000fe20006800000 */
[----:B------:R-:W-:Y:S01]  /*74c0*/  VIADD R20, R168, 0xffffffa9 ;  /* 0xffffffa9a8147836 */ /* 0x000fe20000000000 */
[----:B------:R-:W-:Y:S02]  /*74d0*/  ISETP.GT.AND P5, PT, R170, R169, PT ;  /* 0x000000a9aa00720c */ /* 0x000fe40003fa4270 */
[----:B----4-:R-:W-:Y:S01]  /*74e0*/  FSEL R169, R182, -INF , !P6 ;  /* 0xff800000b6a97808 */ /* 0x010fe20007000000 */
[----:B------:R-:W4:Y:S01]  /*74f0*/  MUFU.TANH R178, R178 ;  /* 0x000000b200b27308 */ /* 0x000f220000002400 */
[----:B-----5:R-:W-:Y:S01]  /*7500*/  FSEL R179, R181, -INF , !P2 ;  /* 0xff800000b5b37808 */ /* 0x020fe20005000000 */
[----:B------:R-:W-:Y:S01]  /*7510*/  FMUL.FTZ R15, R196, UR5 ;  /* 0x00000005c40f7c20 */ /* 0x000fe20008410000 */
[----:B------:R-:W-:Y:S01]  /*7520*/  FSEL R169, R169, -INF , !P1 ;  /* 0xff800000a9a97808 */ /* 0x000fe20004800000 */
[----:B------:R-:W-:Y:S01]  /*7530*/  FMUL.FTZ R14, R197, UR5 ;  /* 0x00000005c50e7c20 */ /* 0x000fe20008410000 */
[----:B------:R-:W-:Y:S01]  /*7540*/  FSEL R179, R179, -INF , !P4 ;  /* 0xff800000b3b37808 */ /* 0x000fe20006000000 */
[----:B------:R-:W-:Y:S01]  /*7550*/  FMUL.FTZ R18, R198, UR5 ;  /* 0x00000005c6127c20 */ /* 0x000fe20008410000 */
[----:B------:R-:W-:Y:S01]  /*7560*/  ISETP.GT.AND P6, PT, R223, R172, PT ;  /* 0x000000acdf00720c */ /* 0x000fe20003fc4270 */
[----:B------:R5:W-:Y:S01]  /*7570*/  MUFU.TANH R26, R173 ;  /* 0x000000ad001a7308 */ /* 0x000be20000002400 */
[C---:B------:R-:W-:Y:S01]  /*7580*/  ISETP.GE.AND P2, PT, R172.reuse, R222, PT ;  /* 0x000000deac00720c */ /* 0x040fe20003f46270 */
[----:B------:R-:W-:Y:S01]  /*7590*/  FMUL.FTZ R199, R199, UR5 ;  /* 0x00000005c7c77c20 */ /* 0x000fe20008410000 */
[----:B------:R-:W-:-:S02]  /*75a0*/  ISETP.GE.AND P1, PT, R172, R221, PT ;  /* 0x000000ddac00720c */ /* 0x000fc40003f26270 */
[----:B------:R-:W-:Y:S01]  /*75b0*/  ISETP.GT.AND P4, PT, R170, R172, PT ;  /* 0x000000acaa00720c */ /* 0x000fe20003f84270 */
[----:B------:R-:W-:Y:S01]  /*75c0*/  VIADD R172, R168, 0xffffff99 ;  /* 0xffffff99a8ac7836 */ /* 0x000fe20000000000 */
[----:B--2---:R-:W-:Y:S01]  /*75d0*/  FSEL R176, R176, -INF , !P6 ;  /* 0xff800000b0b07808 */ /* 0x004fe20007000000 */
[----:B------:R-:W2:Y:S01]  /*75e0*/  MUFU.TANH R27, R27 ;  /* 0x0000001b001b7308 */ /* 0x000ea20000002400 */
[----:B---3--:R-:W-:Y:S01]  /*75f0*/  HMMA.16816.F32 R32, R8, R4, R32 ;  /* 0x000000040820723c */ /* 0x008fe20000001820 */
[----:B------:R-:W-:Y:S01]  /*7600*/  VIADD R5, R168, 0xffffffa1 ;  /* 0xffffffa1a8057836 */ /* 0x000fe20000000000 */
[----:B------:R-:W-:Y:S01]  /*7610*/  FSEL R201, R176, -INF , !P2 ;  /* 0xff800000b0c97808 */ /* 0x000fe20005000000 */
[----:B------:R-:W-:Y:S01]  /*7620*/  VIADD R4, R168, 0xffffffa8 ;  /* 0xffffffa8a8047836 */ /* 0x000fe20000000000 */
[----:B------:R-:W-:Y:S02]  /*7630*/  ISETP.GE.AND P6, PT, R172, R222, PT ;  /* 0x000000deac00720c */ /* 0x000fe40003fc6270 */
[----:B------:R-:W-:Y:S01]  /*7640*/  ISETP.GT.AND P2, PT, R170, R172, PT ;  /* 0x000000acaa00720c */ /* 0x000fe20003f44270 */
[----:B------:R-:W-:Y:S01]  /*7650*/  MUFU.TANH R15, R15 ;  /* 0x0000000f000f7308 */ /* 0x000fe20000002400 */
[----:B-1----:R-:W-:-:S02]  /*7660*/  FSEL R171, R171, -INF , !P4 ;  /* 0xff800000abab7808 */ /* 0x002fc40006000000 */
[----:B-----5:R-:W-:Y:S02]  /*7670*/  FSEL R173, R12, -INF , !P5 ;  /* 0xff8000000cad7808 */ /* 0x020fe40006800000 */
[C---:B------:R-:W-:Y:S02]  /*7680*/  ISETP.GT.AND P5, PT, R223.reuse, R172, PT ;  /* 0x000000acdf00720c */ /* 0x040fe40003fa4270 */
[-C--:B------:R-:W-:Y:S01]  /*7690*/  ISETP.GT.AND P4, PT, R223, R28.reuse, PT ;  /* 0x0000001cdf00720c */ /* 0x080fe20003f84270 */
[----:B------:R4:W1:Y:S01]  /*76a0*/  MUFU.TANH R12, R175 ;  /* 0x000000af000c7308 */ /* 0x0008620000002400 */
[----:B------:R-:W-:Y:S02]  /*76b0*/  FSEL R24, R24, -INF , !P5 ;  /* 0xff80000018187808 */ /* 0x000fe40006800000 */
[----:B------:R-:W-:Y:S01]  /*76c0*/  FSEL R173, R173, -INF , !P3 ;  /* 0xff800000adad7808 */ /* 0x000fe20005800000 */
[----:B------:R-:W-:Y:S01]  /*76d0*/  FMUL.FTZ R19, R32, UR5 ;  /* 0x0000000520137c20 */ /* 0x000fe20008410000 */
[----:B------:R-:W-:Y:S01]  /*76e0*/  FSEL R205, R24, -INF , !P6 ;  /* 0xff80000018cd7808 */ /* 0x000fe20007000000 */
[----:B------:R-:W-:Y:S01]  /*76f0*/  FMUL.FTZ R33, R33, UR5 ;  /* 0x0000000521217c20 */ /* 0x000fe20008410000 */
[----:B------:R-:W-:Y:S01]  /*7700*/  ISETP.GT.AND P6, PT, R170, R28, PT ;  /* 0x0000001caa00720c */ /* 0x000fe20003fc4270 */
[----:B------:R-:W3:Y:S01]  /*7710*/  MUFU.TANH R14, R14 ;  /* 0x0000000e000e7308 */ /* 0x000ee20000002400 */
[----:B------:R-:W-:-:S02]  /*7720*/  FSEL R171, R171, -INF , !P1 ;  /* 0xff800000abab7808 */ /* 0x000fc40004800000 */
[----:B------:R-:W-:Y:S02]  /*7730*/  FSEL R16, R16, -INF , !P4 ;  /* 0xff80000010107808 */ /* 0x000fe40006000000 */
[----:B------:R-:W-:Y:S02]  /*7740*/  ISETP.GE.AND P3, PT, R172, R221, PT ;  /* 0x000000ddac00720c */ /* 0x000fe40003f66270 */
[----:B------:R-:W-:Y:S01]  /*7750*/  ISETP.GE.AND P5, PT, R28, R222, PT ;  /* 0x000000de1c00720c */ /* 0x000fe20003fa6270 */
[----:B------:R-:W5:Y:S01]  /*7760*/  MUFU.TANH R18, R18 ;  /* 0x0000001200127308 */ /* 0x000f620000002400 */
[----:B------:R-:W-:Y:S01]  /*7770*/  BAR.SYNC.DEFER_BLOCKING 0x0 ;  /* 0x0000000000007b1d */ /* 0x000fe20000010000 */
[----:B----4-:R-:W-:Y:S02]  /*7780*/  FSEL R175, R178, -INF , !P2 ;  /* 0xff800000b2af7808 */ /* 0x010fe40005000000 */
[----:B------:R-:W-:Y:S02]  /*7790*/  ISETP.GT.AND P2, PT, R223, R5, PT ;  /* 0x00000005df00720c */ /* 0x000fe40003f44270 */
[----:B------:R-:W-:-:S02]  /*77a0*/  ISETP.GE.AND P1, PT, R28, R221, PT ;  /* 0x000000dd1c00720c */ /* 0x000fc40003f26270 */
[----:B------:R-:W-:Y:S01]  /*77b0*/  ISETP.GE.AND P4, PT, R5, R222, PT ;  /* 0x000000de0500720c */ /* 0x000fe20003f86270 */
[----:B------:R-:W-:Y:S01]  /*77c0*/  MUFU.TANH R19, R19 ;  /* 0x0000001300137308 */ /* 0x000fe20000002400 */
[----:B--2---:R-:W-:Y:S02]  /*77d0*/  FSEL R27, R27, -INF , !P6 ;  /* 0xff8000001b1b7808 */ /* 0x004fe40007000000 */
[----:B------:R-:W-:Y:S02]  /*77e0*/  FSEL R26, R26, -INF , !P2 ;  /* 0xff8000001a1a7808 */ /* 0x000fe40005000000 */
[----:B------:R-:W-:Y:S02]  /*77f0*/  FSEL R175, R175, -INF , !P3 ;  /* 0xff800000afaf7808 */ /* 0x000fe40005800000 */
[----:B------:R-:W-:Y:S01]  /*7800*/  FSEL R239, R16, -INF , !P5 ;  /* 0xff80000010ef7808 */ /* 0x000fe20006800000 */
[----:B------:R-:W-:Y:S01]  /*7810*/  MUFU.TANH R33, R33 ;  /* 0x0000002100217308 */ /* 0x000fe20000002400 */
[----:B------:R-:W-:-:S02]  /*7820*/  FSEL R217, R27, -INF , !P1 ;  /* 0xff8000001bd97808 */ /* 0x000fc40004800000 */
[----:B------:R-:W-:Y:S02]  /*7830*/  FSEL R241, R26, -INF , !P4 ;  /* 0xff8000001af17808 */ /* 0x000fe40006000000 */
[----:B------:R-:W-:Y:S02]  /*7840*/  ISETP.GE.AND P3, PT, R5, R221, PT ;  /* 0x000000dd0500720c */ /* 0x000fe40003f66270 */
[----:B------:R-:W-:Y:S01]  /*7850*/  ISETP.GT.AND P5, PT, R170, R5, PT ;  /* 0x00000005aa00720c */ /* 0x000fe20003fa4270 */
[----:B------:R-:W2:Y:S01]  /*7860*/  MUFU.TANH R16, R199 ;  /* 0x000000c700107308 */ /* 0x000ea20000002400 */
[----:B------:R-:W-:Y:S02]  /*7870*/  ISETP.GT.AND P6, PT, R223, R4, PT ;  /* 0x00000004df00720c */ /* 0x000fe40003fc4270 */
[C---:B------:R-:W-:Y:S02]  /*7880*/  ISETP.GE.AND P1, PT, R4.reuse, R222, PT ;  /* 0x000000de0400720c */ /* 0x040fe40003f26270 */
[----:B------:R-:W-:-:S02]  /*7890*/  ISETP.GE.AND P2, PT, R4, R221, PT ;  /* 0x000000dd0400720c */ /* 0x000fc40003f46270 */
[----:B------:R-:W-:Y:S02]  /*78a0*/  ISETP.GT.AND P4, PT, R170, R4, PT ;  /* 0x00000004aa00720c */ /* 0x000fe40003f84270 */
[----:B------:R-:W-:Y:S01]  /*78b0*/  HMMA.16816.F32 R4, R8, R6, R212 ;  /* 0x000000060804723c */ /* 0x000fe200000018d4 */
[----:B------:R-:W-:Y:S01]  /*78c0*/  FMUL.FTZ R9, R34, UR5 ;  /* 0x0000000522097c20 */ /* 0x000fe20008410000 */
[----:B------:R-:W-:Y:S01]  /*78d0*/  FMUL.FTZ R8, R35, UR5 ;  /* 0x0000000523087c20 */ /* 0x000fe20008410000 */
[----:B-1----:R-:W-:Y:S01]  /*78e0*/  FSEL R12, R12, -INF , !P5 ;  /* 0xff8000000c0c7808 */ /* 0x002fe20006800000 */
[C---:B------:R-:W-:Y:S01]  /*78f0*/  VIADD R10, R168.reuse, 0xffffffb0 ;  /* 0xffffffb0a80a7836 */ /* 0x040fe20000000000 */
[----:B------:R-:W-:Y:S01]  /*7900*/  ISETP.GT.AND P5, PT, R223, R20, PT ;  /* 0x00000014df00720c */ /* 0x000fe20003fa4270 */
[----:B------:R-:W-:Y:S01]  /*7910*/  VIADD R11, R168, 0xffffffb1 ;  /* 0xffffffb1a80b7836 */ /* 0x000fe20000000000 */
[----:B------:R-:W1:Y:S01]  /*7920*/  MUFU.TANH R9, R9 ;  /* 0x0000000900097308 */ /* 0x000e620000002400 */
[----:B------:R-:W-:-:S02]  /*7930*/  FSEL R15, R15, -INF , !P6 ;  /* 0xff8000000f0f7808 */ /* 0x000fc40007000000 */
[----:B------:R-:W-:Y:S02]  /*7940*/  ISETP.GE.AND P6, PT, R20, R222, PT ;  /* 0x000000de1400720c */ /* 0x000fe40003fc6270 */
[----:B------:R-:W-:Y:S02]  /*7950*/  FSEL R237, R15, -INF , !P1 ;  /* 0xff8000000fed7808 */ /* 0x000fe40004800000 */
[----:B---3--:R-:W-:Y:S01]  /*7960*/  FSEL R14, R14, -INF , !P5 ;  /* 0xff8000000e0e7808 */ /* 0x008fe20006800000 */
[----:B------:R-:W3:Y:S01]  /*7970*/  MUFU.TANH R8, R8 ;  /* 0x0000000800087308 */ /* 0x000ee20000002400 */
[----:B------:R-:W-:Y:S02]  /*7980*/  ISETP.GT.AND P1, PT, R170, R20, PT ;  /* 0x00000014aa00720c */ /* 0x000fe40003f24270 */
[----:B------:R-:W-:Y:S01]  /*7990*/  FSEL R229, R12, -INF , !P3 ;  /* 0xff8000000ce57808 */ /* 0x000fe20005800000 */
[----:B------:R-:W-:Y:S01]  /*79a0*/  FMUL.FTZ R4, R4, UR5 ;  /* 0x0000000504047c20 */ /* 0x000fe20008410000 */
[----:B------:R-:W-:Y:S01]  /*79b0*/  FSEL R235, R14, -INF , !P6 ;  /* 0xff8000000eeb7808 */ /* 0x000fe20007000000 */
[----:B------:R-:W-:Y:S01]  /*79c0*/  FMUL.FTZ R181, R6, UR5 ;  /* 0x0000000506b57c20 */ /* 0x000fe20008410000 */
[----:B------:R-:W-:Y:S01]  /*79d0*/  ISETP.GE.AND P3, PT, R20, R221, PT ;  /* 0x000000dd1400720c */ /* 0x000fe20003f66270 */
[----:B------:R-:W-:Y:S01]  /*79e0*/  VIADD R6, R168, 0xffffffb8 ;  /* 0xffffffb8a8067836 */ /* 0x000fe20000000000 */
[----:B-----5:R-:W-:Y:S01]  /*79f0*/  FSEL R18, R18, -INF , !P4 ;  /* 0xff80000012127808 */ /* 0x020fe20006000000 */
[----:B------:R-:W4:Y:S01]  /*7a00*/  MUFU.TANH R4, R4 ;  /* 0x0000000400047308 */ /* 0x000f220000002400 */
[----:B--2---:R-:W-:Y:S01]  /*7a10*/  FSEL R16, R16, -INF , !P1 ;  /* 0xff80000010107808 */ /* 0x004fe20004800000 */
[----:B------:R-:W-:Y:S01]  /*7a20*/  FMUL.FTZ R5, R5, UR5 ;  /* 0x0000000505057c20 */ /* 0x000fe20008410000 */
[-C--:B------:R-:W-:Y:S01]  /*7a30*/  ISETP.GT.AND P6, PT, R170, R10.reuse, PT ;  /* 0x0000000aaa00720c */ /* 0x080fe20003fc4270 */
[----:B------:R-:W-:Y:S01]  /*7a40*/  FMUL.FTZ R7, R7, UR5 ;  /* 0x0000000507077c20 */ /* 0x000fe20008410000 */
[C---:B------:R-:W-:Y:S01]  /*7a50*/  ISETP.GT.AND P4, PT, R223.reuse, R10, PT ;  /* 0x0000000adf00720c */ /* 0x040fe20003f84270 */
[----:B------:R-:W-:Y:S01]  /*7a60*/  VIADD R168, R168, 0xffffffb9 ;  /* 0xffffffb9a8a87836 */ /* 0x000fe20000000000 */
[----:B------:R-:W-:Y:S01]  /*7a70*/  ISETP.GT.AND P1, PT, R223, R11, PT ;  /* 0x0000000bdf00720c */ /* 0x000fe20003f24270 */
[----:B------:R-:W2:Y:S01]  /*7a80*/  MUFU.TANH R181, R181 ;  /* 0x000000b500b57308 */ /* 0x000ea20000002400 */
[----:B------:R-:W-:-:S02]  /*7a90*/  FSEL R227, R18, -INF , !P2 ;  /* 0xff80000012e37808 */ /* 0x000fc40005000000 */
[----:B------:R-:W-:Y:S02]  /*7aa0*/  FSEL R219, R16, -INF , !P3 ;  /* 0xff80000010db7808 */ /* 0x000fe40005800000 */
[----:B-1----:R-:W-:Y:S02]  /*7ab0*/  FSEL R9, R9, -INF , !P6 ;  /* 0xff80000009097808 */ /* 0x002fe40007000000 */
[-C--:B------:R-:W-:Y:S01]  /*7ac0*/  ISETP.GE.AND P2, PT, R10, R222.reuse, PT ;  /* 0x000000de0a00720c */ /* 0x080fe20003f46270 */
[----:B------:R-:W1:Y:S01]  /*7ad0*/  MUFU.TANH R5, R5 ;  /* 0x0000000500057308 */ /* 0x000e620000002400 */
[----:B------:R-:W-:Y:S02]  /*7ae0*/  ISETP.GE.AND P3, PT, R11, R222, PT ;  /* 0x000000de0b00720c */ /* 0x000fe40003f66270 */
[----:B------:R-:W-:Y:S02]  /*7af0*/  FSEL R19, R19, -INF , !P4 ;  /* 0xff80000013137808 */ /* 0x000fe40006000000 */
[----:B------:R-:W-:-:S02]  /*7b00*/  ISETP.GT.AND P6, PT, R170, R11, PT ;  /* 0x0000000baa00720c */ /* 0x000fc40003fc4270 */
[----:B------:R-:W-:Y:S01]  /*7b10*/  FSEL R33, R33, -INF , !P1 ;  /* 0xff80000021217808 */ /* 0x000fe20004800000 */
[----:B------:R-:W5:Y:S01]  /*7b20*/  MUFU.TANH R180, R7 ;  /* 0x0000000700b47308 */ /* 0x000f620000002400 */
[----:B------:R-:W-:Y:S02]  /*7b30*/  FSEL R215, R19, -INF , !P2 ;  /* 0xff80000013d77808 */ /* 0x000fe40005000000 */
[----:B------:R-:W-:Y:S02]  /*7b40*/  FSEL R213, R33, -INF , !P3 ;  /* 0xff80000021d57808 */ /* 0x000fe40005800000 */
[----:B---3--:R-:W-:Y:S02]  /*7b50*/  FSEL R8, R8, -INF , !P6 ;  /* 0xff80000008087808 */ /* 0x008fe40007000000 */
[----:B------:R-:W-:Y:S02]  /*7b60*/  ISETP.GT.AND P1, PT, R223, R6, PT ;  /* 0x00000006df00720c */ /* 0x000fe40003f24270 */
[----:B------:R-:W-:-:S02]  /*7b70*/  ISETP.GE.AND P2, PT, R6, R222, PT ;  /* 0x000000de0600720c */ /* 0x000fc40003f46270 */
[----:B------:R-:W-:Y:S02]  /*7b80*/  ISETP.GE.AND P3, PT, R6, R221, PT ;  /* 0x000000dd0600720c */ /* 0x000fe40003f66270 */
[----:B------:R-:W-:Y:S02]  /*7b90*/  ISETP.GT.AND P6, PT, R170, R6, PT ;  /* 0x00000006aa00720c */ /* 0x000fe40003fc4270 */
[----:B------:R-:W-:Y:S02]  /*7ba0*/  FMNMX3.FTZ R6, R164, R193, R195, !PT ;  /* 0x000000c1a4067276 */ /* 0x000fe400078100c3 */
[----:B----4-:R-:W-:Y:S02]  /*7bb0*/  FSEL R4, R4, -INF , !P1 ;  /* 0xff80000004047808 */ /* 0x010fe40004800000 */
[----:B------:R-:W-:Y:S02]  /*7bc0*/  FMNMX3.FTZ R6, R6, R207, R243, !PT ;  /* 0x000000cf06067276 */ /* 0x000fe400078100f3 */
[----:B------:R-:W-:-:S02]  /*7bd0*/  FSEL R211, R4, -INF , !P2 ;  /* 0xff80000004d37808 */ /* 0x000fc40005000000 */
[----:B------:R-:W-:Y:S02]  /*7be0*/  FMNMX3.FTZ R4, R3, R13, R25, !PT ;  /* 0x0000000d03047276 */ /* 0x000fe40007810019 */
[----:B------:R-:W-:Y:S02]  /*7bf0*/  FMNMX3.FTZ R6, R6, R177, R179, !PT ;  /* 0x000000b106067276 */ /* 0x000fe400078100b3 */
[----:B------:R-:W-:Y:S02]  /*7c00*/  FMNMX3.FTZ R4, R4, R203, R17, !PT ;  /* 0x000000cb04047276 */ /* 0x000fe40007810011 */
[----:B------:R-:W-:Y:S02]  /*7c10*/  FMNMX3.FTZ R6, R6, R201, R205, !PT ;  /* 0x000000c906067276 */ /* 0x000fe400078100cd */
[----:B------:R-:W-:Y:S02]  /*7c20*/  ISETP.GT.AND P2, PT, R223, R168, PT ;  /* 0x000000a8df00720c */ /* 0x000fe40003f44270 */
[----:B------:R-:W-:-:S02]  /*7c30*/  FMNMX3.FTZ R4, R4, R169, R173, !PT ;  /* 0x000000a904047276 */ /* 0x000fc400078100ad */
[----:B------:R-:W-:Y:S02]  /*7c40*/  FMNMX3.FTZ R6, R6, R239, R241, !PT ;  /* 0x000000ef06067276 */ /* 0x000fe400078100f1 */
[----:B--2---:R-:W-:Y:S02]  /*7c50*/  FSEL R181, R181, -INF , !P6 ;  /* 0xff800000b5b57808 */ /* 0x004fe40007000000 */
[----:B------:R-:W-:Y:S02]  /*7c60*/  ISETP.GE.AND P6, PT, R168, R222, PT ;  /* 0x000000dea800720c */ /* 0x000fe40003fc6270 */
[----:B-1----:R-:W-:Y:S02]  /*7c70*/  FSEL R5, R5, -INF , !P2 ;  /* 0xff80000005057808 */ /* 0x002fe40005000000 */
[----:B------:R-:W-:Y:S02]  /*7c80*/  FMNMX3.FTZ R4, R4, R171, R175, !PT ;  /* 0x000000ab04047276 */ /* 0x000fe400078100af */
[----:B------:R-:W-:-:S02]  /*7c90*/  FMNMX3.FTZ R6, R6, R237, R235, !PT ;  /* 0x000000ed06067276 */ /* 0x000fc400078100eb */
[----:B------:R-:W-:Y:S02]  /*7ca0*/  FSEL R210, R5, -INF , !P6 ;  /* 0xff80000005d27808 */ /* 0x000fe40007000000 */
[-C--:B------:R-:W-:Y:S02]  /*7cb0*/  ISETP.GE.AND P5, PT, R10, R221.reuse, PT ;  /* 0x000000dd0a00720c */ /* 0x080fe40003fa6270 */
[----:B------:R-:W-:Y:S02]  /*7cc0*/  ISETP.GE.AND P4, PT, R11, R221, PT ;  /* 0x000000dd0b00720c */ /* 0x000fe40003f86270 */
[----:B------:R-:W-:Y:S02]  /*7cd0*/  ISETP.GT.AND P1, PT, R170, R168, PT ;  /* 0x000000a8aa00720c */ /* 0x000fe40003f24270 */
[----:B------:R-:W-:Y:S02]  /*7ce0*/  FMNMX3.FTZ R4, R4, R217, R229, !PT ;  /* 0x000000d904047276 */ /* 0x000fe400078100e5 */
[----:B------:R-:W-:-:S02]  /*7cf0*/  FMNMX3.FTZ R5, R6, R215, R213, !PT ;  /* 0x000000d706057276 */ /* 0x000fc400078100d5 */
[----:B------:R-:W-:Y:S02]  /*7d00*/  ISETP.GE.AND P2, PT, R168, R221, PT ;  /* 0x000000dda800720c */ /* 0x000fe40003f46270 */
[----:B-----5:R-:W-:Y:S02]  /*7d10*/  FSEL R180, R180, -INF , !P1 ;  /* 0xff800000b4b47808 */ /* 0x020fe40004800000 */
        /* <DEDUP_REMOVED lines=51> */
.L_x_1185:
[----:B------:R-:W-:Y:S01]  /*8050*/  FSEL R181, R181, -INF , !P3 ;  /* 0xff800000b5b57808 */ /* 0x000fe20005800000 */
[----:B------:R-:W2:Y:S01]  /*8060*/  SHFL.BFLY PT, R6, R5, 0x2, 0x1f ;  /* 0x0c401f0005067f89 */ /* 0x000ea200000e0000 */
[----:B------:R-:W-:Y:S01]  /*8070*/  FSEL R180, R180, -INF , !P2 ;  /* 0xff800000b4b47808 */ /* 0x000fe20005000000 */
[----:B------:R-:W3:Y:S01]  /*8080*/  LDCU UR5, c[0x0][0x45c] ;  /* 0x00008b80ff0577ac */ /* 0x000ee20008000800 */
[----:B------:R-:W-:Y:S02]  /*8090*/  FMNMX3.FTZ R4, R4, R209, R183, !PT ;  /* 0x000000d104047276 */ /* 0x000fe400078100b7 */
[----:B------:R-:W-:Y:S01]  /*80a0*/  IADD3 R16, PT, PT, R166, 0x10000, RZ ;  /* 0x00010000a6107810 */ /* 0x000fe20007ffe0ff */
[----:B------:R-:W-:Y:S01]  /*80b0*/  UISETP.GT.U32.AND UP0, UPT, UR27, UR14, UPT ;  /* 0x0000000e1b00728c */ /* 0x000fe2000bf04070 */
[----:B------:R-:W-:Y:S02]  /*80c0*/  FMNMX3.FTZ R4, R4, R181, R180, !PT ;  /* 0x000000b504047276 */ /* 0x000fe400078100b4 */
[----:B------:R-:W-:-:S03]  /*80d0*/  IADD3 R208, PT, PT, R166, 0x10040, RZ ;  /* 0x00010040a6d07810 */ /* 0x000fc60007ffe0ff */
[----:B------:R-:W4:Y:S05]  /*80e0*/  SHFL.BFLY PT, R7, R4, 0x2, 0x1f ;  /* 0x0c401f0004077f89 */ /* 0x000f2a00000e0000 */
[----:B------:R-:W-:Y:S01]  /*80f0*/  @UP0 UIADD3 UR19, UPT, UPT, UR19, -0x3, URZ ;  /* 0xfffffffd13130890 */ /* 0x000fe2000fffe0ff */
[----:B--2---:R-:W-:-:S05]  /*8100*/  FMNMX.FTZ R9, R5, R6, !PT ;  /* 0x0000000605097209 */ /* 0x004fca0007810000 */
[----:B------:R-:W2:Y:S01]  /*8110*/  SHFL.BFLY PT, R188, R9, 0x1, 0x1f ;  /* 0x0c201f0009bc7f89 */ /* 0x000ea200000e0000 */
[----:B----4-:R-:W-:-:S05]  /*8120*/  FMNMX.FTZ R7, R4, R7, !PT ;  /* 0x0000000704077209 */ /* 0x010fca0007810000 */
[----:B-1----:R-:W1:Y:S01]  /*8130*/  SHFL.BFLY PT, R186, R7, 0x1, 0x1f ;  /* 0x0c201f0007ba7f89 */ /* 0x002e6200000e0000 */
        /* <DEDUP_REMOVED lines=9> */
[C---:B------:R-:W-:Y:S01]  /*81d0*/  FMUL.FTZ R182, R186.reuse, UR5 ;  /* 0x00000005bab67c20 */ /* 0x040fe20008410000 */
[----:B------:R-:W-:Y:S01]  /*81e0*/  FMUL.FTZ R197, R5, UR5 ;  /* 0x0000000505c57c20 */ /* 0x000fe20008410000 */
[----:B------:R-:W-:Y:S01]  /*81f0*/  IADD3 R207, PT, PT, R187, R166, RZ ;  /* 0x000000a6bbcf7210 */ /* 0x000fe20007ffe0ff */
[--C-:B------:R-:W-:Y:S01]  /*8200*/  FFMA.FTZ R198, R193, UR5, -R212.reuse ;  /* 0x00000005c1c67c23 */ /* 0x100fe200080108d4 */
[----:B------:R-:W-:Y:S01]  /*8210*/  FSEL R4, R186, RZ, P1 ;  /* 0x000000ffba047208 */ /* 0x000fe20000800000 */
[----:B------:R-:W-:Y:S01]  /*8220*/  FFMA.FTZ R195, R195, UR5, -R212 ;  /* 0x00000005c3c37c23 */ /* 0x000fe200080108d4 */
[----:B------:R-:W-:Y:S01]  /*8230*/  FSEL R182, R182, RZ, P1 ;  /* 0x000000ffb6b67208 */ /* 0x000fe20000800000 */
[----:B------:R-:W1:Y:S01]  /*8240*/  MUFU.EX2 R197, R197 ;  /* 0x000000c500c57308 */ /* 0x000e620000000800 */
[----:B------:R-:W-:Y:S01]  /*8250*/  LOP3.LUT P1, RZ, R167, 0x4, RZ, 0xc0, !PT ;  /* 0x00000004a7ff7812 */ /* 0x000fe2000782c0ff */
[----:B------:R-:W-:Y:S01]  /*8260*/  FADD.FTZ R4, R3, -R4 ;  /* 0x8000000403047221 */ /* 0x000fe20000010000 */
[----:B------:R-:W-:Y:S01]  /*8270*/  FFMA.FTZ R193, R243, UR5, -R212 ;  /* 0x00000005f3c17c23 */ /* 0x000fe200080108d4 */
[--C-:B------:R-:W-:Y:S01]  /*8280*/  FFMA.FTZ R192, R13, UR5, -R182.reuse ;  /* 0x000000050dc07c23 */ /* 0x100fe200080108b6 */
[--C-:B------:R-:W-:Y:S01]  /*8290*/  FFMA.FTZ R189, R25, UR5, -R182.reuse ;  /* 0x0000000519bd7c23 */ /* 0x100fe200080108b6 */
[----:B------:R-:W-:Y:S01]  /*82a0*/  FMUL.FTZ R196, R4, UR5 ;  /* 0x0000000504c47c20 */ /* 0x000fe20008410000 */
[--C-:B------:R-:W-:Y:S01]  /*82b0*/  FFMA.FTZ R203, R203, UR5, -R182.reuse ;  /* 0x00000005cbcb7c23 */ /* 0x100fe200080108b6 */
[----:B------:R-:W-:Y:S01]  /*82c0*/  FFMA.FTZ R17, R17, UR5, -R182 ;  /* 0x0000000511117c23 */ /* 0x000fe200080108b6 */
[----:B------:R-:W-:Y:S01]  /*82d0*/  MUFU.EX2 R198, R198 ;  /* 0x000000c600c67308 */ /* 0x000fe20000000800 */
[----:B------:R-:W-:Y:S01]  /*82e0*/  LDSM.16.MT88.4 R20, [R207+0x10000] ;  /* 0x01000000cf14783b */ /* 0x000fe20000004200 */
[--C-:B------:R-:W-:Y:S01]  /*82f0*/  FFMA.FTZ R202, R201, UR5, -R212.reuse ;  /* 0x00000005c9ca7c23 */ /* 0x100fe200080108d4 */
[--C-:B------:R-:W-:Y:S01]  /*8300*/  FFMA.FTZ R204, R177, UR5, -R212.reuse ;  /* 0x00000005b1cc7c23 */ /* 0x100fe200080108d4 */
[----:B------:R-:W2:Y:S01]  /*8310*/  MUFU.EX2 R196, R196 ;  /* 0x000000c400c47308 */ /* 0x000ea20000000800 */
[----:B------:R-:W-:Y:S01]  /*8320*/  @P1 IADD3 R208, PT, PT, R16, -0x40, RZ ;  /* 0xffffffc010d01810 */ /* 0x000fe20007ffe0ff */
[-C--:B-1----:R-:W-:Y:S01]  /*8330*/  FMUL.FTZ R32, R136, R197.reuse ;  /* 0x000000c588207220 */ /* 0x082fe20000410000 */
[-C--:B------:R-:W-:Y:S01]  /*8340*/  FMUL.FTZ R33, R137, R197.reuse ;  /* 0x000000c589217220 */ /* 0x080fe20000410000 */
[----:B------:R-:W1:Y:S01]  /*8350*/  MUFU.EX2 R195, R195 ;  /* 0x000000c300c37308 */ /* 0x000e620000000800 */
[-C--:B------:R-:W-:Y:S01]  /*8360*/  FMUL.FTZ R24, R144, R197.reuse ;  /* 0x000000c590187220 */ /* 0x080fe20000410000 */
[----:B------:R-:W3:Y:S01]  /*8370*/  LDSM.16.MT88.4 R28, [R208] ;  /* 0x00000000d01c783b */ /* 0x000ee20000004200 */
[-C--:B------:R-:W-:Y:S01]  /*8380*/  FMUL.FTZ R25, R145, R197.reuse ;  /* 0x000000c591197220 */ /* 0x080fe20000410000 */
[----:B------:R-:W-:Y:S01]  /*8390*/  MUFU.EX2 R194, R194 ;  /* 0x000000c200c27308 */ /* 0x000fe20000000800 */
[-C--:B------:R-:W-:Y:S01]  /*83a0*/  FMUL.FTZ R140, R140, R197.reuse ;  /* 0x000000c58c8c7220 */ /* 0x080fe20000410000 */
[-C--:B------:R-:W-:Y:S01]  /*83b0*/  FMUL.FTZ R141, R141, R197.reuse ;  /* 0x000000c58d8d7220 */ /* 0x080fe20000410000 */
[-C--:B------:R-:W-:Y:S01]  /*83c0*/  FMUL.FTZ R44, R44, R197.reuse ;  /* 0x000000c52c2c7220 */ /* 0x080fe20000410000 */
[----:B------:R-:W4:Y:S01]  /*83d0*/  MUFU.EX2 R193, R193 ;  /* 0x000000c100c17308 */ /* 0x000f220000000800 */
[-C--:B------:R-:W-:Y:S01]  /*83e0*/  FMUL.FTZ R45, R45, R197.reuse ;  /* 0x000000c52d2d7220 */ /* 0x080fe20000410000 */
[-C--:B--2---:R-:W-:Y:S01]  /*83f0*/  FMUL.FTZ R34, R138, R196.reuse ;  /* 0x000000c48a227220 */ /* 0x084fe20000410000 */
[----:B------:R-:W-:Y:S01]  /*8400*/  FMUL.FTZ R35, R139, R196 ;  /* 0x000000c48b237220 */ /* 0x000fe20000410000 */
[----:B------:R-:W-:Y:S01]  /*8410*/  MUFU.EX2 R192, R192 ;  /* 0x000000c000c07308 */ /* 0x000fe20000000800 */
[----:B------:R-:W2:Y:S01]  /*8420*/  LDSM.16.MT88.4 R136, [R207+0x12000] ;  /* 0x01200000cf88783b */ /* 0x000ea20000004200 */
[----:B-1----:R-:W-:Y:S01]  /*8430*/  F2FP.F16.F32.PACK_AB R4, R195, R198 ;  /* 0x000000c6c304723e */ /* 0x002fe200000000ff */
[-C--:B------:R-:W-:Y:S01]  /*8440*/  FMUL.FTZ R26, R146, R196.reuse ;  /* 0x000000c4921a7220 */ /* 0x080fe20000410000 */
[----:B------:R-:W1:Y:S01]  /*8450*/  MUFU.EX2 R189, R189 ;  /* 0x000000bd00bd7308 */ /* 0x000e620000000800 */
[-C--:B------:R-:W-:Y:S01]  /*8460*/  FMUL.FTZ R27, R147, R196.reuse ;  /* 0x000000c4931b7220 */ /* 0x080fe20000410000 */
        /* <DEDUP_REMOVED lines=12> */
[----:B------:R-:W5:Y:S01]  /*8530*/  LDSM.16.MT88.4 R144, [R208+0x2000] ;  /* 0x00200000d090783b */ /* 0x000f620000004200 */
[----:B-1----:R-:W-:Y:S01]  /*8540*/  F2FP.F16.F32.PACK_AB R5, R189, R192 ;  /* 0x000000c0bd05723e */ /* 0x002fe200000000ff */
[-C--:B------:R-:W-:Y:S01]  /*8550*/  FMUL.FTZ R52, R52, R197.reuse ;  /* 0x000000c534347220 */ /* 0x080fe20000410000 */
        /* <DEDUP_REMOVED lines=72> */
[----:B------:R-:W-:Y:S01]  /*89e0*/  LDSM.16.MT88.4 R12, [R166+0x10000] ;  /* 0x01000000a60c783b */ /* 0x000fe20000004200 */
        /* <DEDUP_REMOVED lines=62> */
[----:B------:R-:W-:Y:S01]  /*8dd0*/  FFMA.FTZ R203, R179, UR5, -R212 ;  /* 0x00000005b3cb7c23 */ /* 0x000fe200080108d4 */
[--C-:B------:R-:W-:Y:S01]  /*8de0*/  FFMA.FTZ R201, R169, UR5, -R182.reuse ;  /* 0x00000005a9c97c23 */ /* 0x100fe200080108b6 */
[--C-:B------:R-:W-:Y:S01]  /*8df0*/  FFMA.FTZ R206, R173, UR5, -R182.reuse ;  /* 0x00000005adce7c23 */ /* 0x100fe200080108b6 */
[--C-:B------:R-:W-:Y:S01]  /*8e00*/  FFMA.FTZ R200, R171, UR5, -R182.reuse ;  /* 0x00000005abc87c23 */ /* 0x100fe200080108b6 */
[----:B------:R-:W-:Y:S01]  /*8e10*/  FFMA.FTZ R205, R175, UR5, -R182 ;  /* 0x00000005afcd7c23 */ /* 0x000fe200080108b6 */
[C---:B-1----:R-:W-:Y:S01]  /*8e20*/  HMMA.16816.F32 R84, R4.reuse, R140, R84 ;  /* 0x0000008c0454723c */ /* 0x042fe20000001854 */
[----:B------:R-:W-:Y:S01]  /*8e30*/  MUFU.EX2 R204, R204 ;  /* 0x000000cc00cc7308 */ /* 0x000fe20000000800 */
[----:B------:R-:W-:Y:S01]  /*8e40*/  LDSM.16.MT88.4 R176, [R166+0x12800] ;  /* 0x01280000a6b0783b */ /* 0x000fe20000004200 */
[--C-:B------:R-:W-:Y:S01]  /*8e50*/  FFMA.FTZ R214, R239, UR5, -R212.reuse ;  /* 0x00000005efd67c23 */ /* 0x100fe200080108d4 */
[----:B------:R-:W-:Y:S01]  /*8e60*/  FFMA.FTZ R218, R237, UR5, -R212 ;  /* 0x00000005edda7c23 */ /* 0x000fe200080108d4 */
[----:B------:R-:W1:Y:S01]  /*8e70*/  MUFU.EX2 R203, R203 ;  /* 0x000000cb00cb7308 */ /* 0x000e620000000800 */
[----:B------:R-:W-:Y:S01]  /*8e80*/  LDSM.16.MT88.4 R172, [R207+0x12800] ;  /* 0x01280000cfac783b */ /* 0x000fe20000004200 */
[--C-:B------:R-:W-:Y:S01]  /*8e90*/  FFMA.FTZ R220, R217, UR5, -R182.reuse ;  /* 0x00000005d9dc7c23 */ /* 0x100fe200080108b6 */
[C---:B------:R-:W-:Y:S01]  /*8ea0*/  HMMA.16816.F32 R88, R4.reuse, R142, R88 ;  /* 0x0000008e0458723c */ /* 0x040fe20000001858 */
[----:B------:R-:W-:Y:S01]  /*8eb0*/  MUFU.EX2 R202, R202 ;  /* 0x000000ca00ca7308 */ /* 0x000fe20000000800 */
[----:B------:R-:W5:Y:S01]  /*8ec0*/  LDSM.16.MT88.4 R140, [R207+0x16000] ;  /* 0x01600000cf8c783b */ /* 0x000f620000004200 */
[----:B------:R-:W-:Y:S01]  /*8ed0*/  FFMA.FTZ R226, R219, UR5, -R182 ;  /* 0x00000005dbe27c23 */ /* 0x000fe200080108b6 */
[--C-:B------:R-:W-:Y:S01]  /*8ee0*/  FFMA.FTZ R241, R241, UR5, -R212.reuse ;  /* 0x00000005f1f17c23 */ /* 0x100fe200080108d4 */
[----:B------:R-:W-:Y:S01]  /*8ef0*/  MUFU.EX2 R187, R187 ;  /* 0x000000bb00bb7308 */ /* 0x000fe20000000800 */
[----:B------:R-:W-:Y:S01]  /*8f00*/  LDSM.16.MT88.4 R168, [R208+0x2800] ;  /* 0x00280000d0a8783b */ /* 0x000fe20000004200 */
[----:B------:R-:W-:Y:S01]  /*8f10*/  FFMA.FTZ R235, R235, UR5, -R212 ;  /* 0x00000005ebeb7c23 */ /* 0x000fe200080108d4 */
[C---:B--2---:R-:W-:Y:S01]  /*8f20*/  HMMA.16816.F32 R92, R4.reuse, R136, R92 ;  /* 0x00000088045c723c */ /* 0x044fe2000000185c */
[----:B------:R-:W-:Y:S01]  /*8f30*/  MUFU.EX2 R201, R201 ;  /* 0x000000c900c97308 */ /* 0x000fe20000000800 */
[----:B------:R-:W-:Y:S01]  /*8f40*/  LDSM.16.MT88.4 R160, [R166+0x14800] ;  /* 0x01480000a6a0783b */ /* 0x000fe20000004200 */
[----:B------:R-:W-:Y:S01]  /*8f50*/  FFMA.FTZ R229, R229, UR5, -R182 ;  /* 0x00000005e5e57c23 */ /* 0x000fe200080108b6 */
[--C-:B------:R-:W-:Y:S01]  /*8f60*/  FFMA.FTZ R215, R215, UR5, -R212.reuse ;  /* 0x00000005d7d77c23 */ /* 0x100fe200080108d4 */
[----:B------:R-:W2:Y:S01]  /*8f70*/  MUFU.EX2 R206, R206 ;  /* 0x000000ce00ce7308 */ /* 0x000ea20000000800 */
[----:B------:R-:W-:Y:S01]  /*8f80*/  FFMA.FTZ R228, R213, UR5, -R212 ;  /* 0x00000005d5e47c23 */ /* 0x000fe200080108d4 */
[----:B------:R-:W-:Y:S01]  /*8f90*/  FFMA.FTZ R230, R183, UR5, -R182 ;  /* 0x00000005b7e67c23 */ /* 0x000fe200080108b6 */
[C---:B------:R-:W-:Y:S01]  /*8fa0*/  HMMA.16816.F32 R96, R4.reuse, R138, R96 ;  /* 0x0000008a0460723c */ /* 0x040fe20000001860 */
[----:B------:R-:W1:Y:S01]  /*8fb0*/  LDSM.16.MT88.4 R136, [R208+0x6000] ;  /* 0x00600000d088783b */ /* 0x000e620000004200 */
[----:B------:R-:W-:Y:S01]  /*8fc0*/  MUFU.EX2 R200, R200 ;  /* 0x000000c800c87308 */ /* 0x000fe20000000800 */
[----:B------:R-:W-:Y:S01]  /*8fd0*/  FFMA.FTZ R198, R233, R197, R198 ;  /* 0x000000c5e9c67223 */ /* 0x000fe200000100c6 */
[----:B------:R-:W-:Y:S01]  /*8fe0*/  FFMA.FTZ R192, R231, R196, R192 ;  /* 0x000000c4e7c07223 */ /* 0x000fe200000100c0 */
[----:B------:R-:W-:Y:S01]  /*8ff0*/  PLOP3.LUT P1, PT, PT, PT, UP0, 0x80, 0x8 ;  /* 0x000000000008781c */ /* 0x000fe20003f2f008 */
[----:B------:R-:W2:Y:S01]  /*9000*/  MUFU.EX2 R205, R205 ;  /* 0x000000cd00cd7308 */ /* 0x000ea20000000800 */
[----:B------:R-:W-:Y:S01]  /*9010*/  FADD.FTZ R195, R195, R198 ;  /* 0x000000c6c3c37221 */ /* 0x000fe20000010000 */
[----:B----4-:R-:W-:Y:S01]  /*9020*/  HMMA.16816.F32 R36, R4, R148, R36 ;  /* 0x000000940424723c */ /* 0x010fe20000001824 */
[----:B------:R-:W-:Y:S01]  /*9030*/  FADD.FTZ R189, R189, R192 ;  /* 0x000000c0bdbd7221 */ /* 0x000fe20000010000 */
[----:B------:R-:W-:Y:S01]  /*9040*/  MUFU.EX2 R214, R214 ;  /* 0x000000d600d67308 */ /* 0x000fe20000000800 */
[----:B------:R-:W-:-:S03]  /*9050*/  FADD.FTZ R194, R194, R195 ;  /* 0x000000c3c2c27221 */ /* 0x000fc60000010000 */
[----:B------:R-:W4:Y:S01]  /*9060*/  MUFU.EX2 R237, R241 ;  /* 0x000000f100ed7308 */ /* 0x000f220000000800 */
[----:B------:R-:W-:Y:S01]  /*9070*/  FADD.FTZ R193, R193, R194 ;  /* 0x000000c2c1c17221 */ /* 0x000fe20000010000 */
[C---:B------:R-:W-:Y:S01]  /*9080*/  HMMA.16816.F32 R40, R4.reuse, R150, R40 ;  /* 0x000000960428723c */ /* 0x040fe20000001828 */
[----:B------:R-:W4:Y:S01]  /*9090*/  LDSM.16.MT88.4 R148, [R166+0x10800] ;  /* 0x01080000a694783b */ /* 0x000f220000004200 */
[----:B------:R-:W-:Y:S04]  /*90a0*/  MUFU.EX2 R218, R218 ;  /* 0x000000da00da7308 */ /* 0x000fe80000000800 */
[----:B------:R-:W-:Y:S02]  /*90b0*/  MUFU.EX2 R217, R235 ;  /* 0x000000eb00d97308 */ /* 0x000fe40000000800 */
[C---:B------:R-:W-:Y:S02]  /*90c0*/  HMMA.16816.F32 R8, R4.reuse, R12, R8 ;  /* 0x0000000c0408723c */ /* 0x040fe40000001808 */
[----:B------:R-:W-:Y:S04]  /*90d0*/  MUFU.EX2 R220, R220 ;  /* 0x000000dc00dc7308 */ /* 0x000fe80000000800 */
[----:B------:R-:W-:Y:S02]  /*90e0*/  MUFU.EX2 R226, R226 ;  /* 0x000000e200e27308 */ /* 0x000fe40000000800 */
[C---:B------:R-:W-:Y:S01]  /*90f0*/  HMMA.16816.F32 R12, R4.reuse, R14, R156 ;  /* 0x0000000e040c723c */ /* 0x040fe2000000189c */
[----:B------:R-:W-:Y:S01]  /*9100*/  LDSM.16.MT88.4 R156, [R207+0x14800] ;  /* 0x01480000cf9c783b */ /* 0x000fe20000004200 */
[----:B------:R2:W-:Y:S04]  /*9110*/  MUFU.EX2 R213, R215 ;  /* 0x000000d700d57308 */ /* 0x0005e80000000800 */
[----:B------:R-:W-:Y:S02]  /*9120*/  MUFU.EX2 R228, R228 ;  /* 0x000000e400e47308 */ /* 0x000fe40000000800 */
[C---:B---3--:R-:W-:Y:S02]  /*9130*/  HMMA.16816.F32 R100, R4.reuse, R144, R100 ;  /* 0x000000900464723c */ /* 0x048fe40000001864 */
[----:B------:R-:W-:Y:S06]  /*9140*/  MUFU.EX2 R230, R230 ;  /* 0x000000e600e67308 */ /* 0x000fec0000000800 */
[----:B------:R-:W-:Y:S01]  /*9150*/  HMMA.16816.F32 R104, R4, R146, R104 ;  /* 0x000000920468723c */ /* 0x000fe20000001868 */
[----:B------:R-:W-:Y:S01]  /*9160*/  LDSM.16.MT88.4 R144, [R207+0x10800] ;  /* 0x01080000cf90783b */ /* 0x000fe20000004200 */
[----:B--2---:R-:W-:-:S06]  /*9170*/  FFMA.FTZ R215, R180, UR5, -R182 ;  /* 0x00000005b4d77c23 */ /* 0x004fcc00080108b6 */
[C---:B-----5:R-:W-:Y:S01]  /*9180*/  HMMA.16816.F32 R108, R4.reuse, R140, R108 ;  /* 0x0000008c046c723c */ /* 0x060fe2000000186c */
[----:B------:R-:W-:Y:S07]  /*9190*/  MUFU.EX2 R215, R215 ;  /* 0x000000d700d77308 */ /* 0x000fee0000000800 */
[C---:B------:R-:W-:Y:S01]  /*91a0*/  HMMA.16816.F32 R112, R4.reuse, R142, R112 ;  /* 0x0000008e0470723c */ /* 0x040fe20000001870 */
[----:B------:R-:W-:Y:S07]  /*91b0*/  LDSM.16.MT88.4 R140, [R208+0x800] ;  /* 0x00080000d08c783b */ /* 0x000fee0000004200 */
[C---:B-1----:R-:W-:Y:S08]  /*91c0*/  HMMA.16816.F32 R116, R4.reuse, R136, R116 ;  /* 0x000000880474723c */ /* 0x042ff00000001874 */
        /* <DEDUP_REMOVED lines=10> */
[----:B------:R-:W-:-:S03]  /*9270*/  F2FP.F16.F32.PACK_AB R131, R205, R200 ;  /* 0x000000c8cd83723e */ /* 0x000fc600000000ff */
[----:B------:R-:W-:-:S04]  /*9280*/  FADD.FTZ R202, R202, R203 ;  /* 0x000000cbcaca7221 */ /* 0x000fc80000010000 */
        /* <DEDUP_REMOVED lines=23> */
[----:B------:R-:W-:-:S02]  /*9400*/  FFMA.FTZ R152, R227, UR5, -R182 ;  /* 0x00000005e3987c23 */ /* 0x000fc400080108b6 */
[----:B------:R-:W1:Y:S04]  /*9410*/  MUFU.EX2 R227, R229 ;  /* 0x000000e500e37308 */ /* 0x000e680000000800 */
[----:B------:R1:W3:Y:S01]  /*9420*/  MUFU.EX2 R219, R152 ;  /* 0x0000009800db7308 */ /* 0x0002e20000000800 */
[C---:B------:R-:W-:Y:S08]  /*9430*/  HMMA.16816.F32 R108, R128.reuse, R136, R108 ;  /* 0x00000088806c723c */ /* 0x040ff0000000186c */
        /* <DEDUP_REMOVED lines=85> */
[----:B------:R-:W1:Y:S07]  /*9990*/  LDSM.16.MT88.4 R152, [R166+0x17800] ;  /* 0x01780000a698783b */ /* 0x000e6e0000004200 */
[C---:B---3--:R-:W-:Y:S08]  /*99a0*/  HMMA.16816.F32 R124, R4.reuse, R148, R124 ;  /* 0x00000094047c723c */ /* 0x048ff0000000187c */
[----:B------:R-:W-:Y:S01]  /*99b0*/  HMMA.16816.F32 R128, R4, R150, R128 ;  /* 0x000000960480723c */ /* 0x000fe20000001880 */
[----:B------:R-:W-:Y:S01]  /*99c0*/  F2FP.F16.F32.PACK_AB R4, R228, R213 ;  /* 0x000000d5e404723e */ /* 0x000fe200000000ff */
[----:B------:R-:W2:Y:S01]  /*99d0*/  LDSM.16.MT88.4 R148, [R207+0x11800] ;  /* 0x01180000cf94783b */ /* 0x000ea20000004200 */
[----:B------:R-:W-:Y:S01]  /*99e0*/  F2FP.F16.F32.PACK_AB R5, R230, R211 ;  /* 0x000000d3e605723e */ /* 0x000fe200000000ff */
[----:B------:R-:W-:Y:S01]  /*99f0*/  FADD.FTZ R213, R213, R218 ;  /* 0x000000dad5d57221 */ /* 0x000fe20000010000 */
[----:B------:R-:W-:-:S02]  /*9a00*/  F2FP.F16.F32.PACK_AB R6, R209, R210 ;  /* 0x000000d2d106723e */ /* 0x000fc400000000ff */
[----:B------:R-:W-:Y:S01]  /*9a10*/  F2FP.F16.F32.PACK_AB R7, R215, R212 ;  /* 0x000000d4d707723e */ /* 0x000fe200000000ff */
[----:B------:R-:W-:-:S04]  /*9a20*/  FADD.FTZ R213, R228, R213 ;  /* 0x000000d5e4d57221 */ /* 0x000fc80000010000 */
[----:B------:R-:W-:Y:S02]  /*9a30*/  FADD.FTZ R210, R210, R213 ;  /* 0x000000d5d2d27221 */ /* 0x000fe40000010000 */
[----:B------:R-:W-:Y:S01]  /*9a40*/  HMMA.16816.F32 R160, R4, R156, R8 ;  /* 0x0000009c04a0723c */ /* 0x000fe20000001808 */
[----:B------:R-:W3:Y:S01]  /*9a50*/  LDSM.16.MT88.4 R8, [R199+0x1800] ;  /* 0x00180000c708783b */ /* 0x000ee20000004200 */
[----:B------:R-:W-:-:S06]  /*9a60*/  FADD.FTZ R233, R209, R210 ;  /* 0x000000d2d1e97221 */ /* 0x000fcc0000010000 */
[C---:B------:R-:W-:Y:S01]  /*9a70*/  HMMA.16816.F32 R156, R4.reuse, R158, R12 ;  /* 0x0000009e049c723c */ /* 0x040fe2000000180c */
[----:B------:R-:W5:Y:S07]  /*9a80*/  LDSM.16.MT88.4 R12, [R199+0x3800] ;  /* 0x00380000c70c783b */ /* 0x000f6e0000004200 */
[C---:B----4-:R-:W-:Y:S08]  /*9a90*/  HMMA.16816.F32 R36, R4.reuse, R140, R36 ;  /* 0x0000008c0424723c */ /* 0x050ff00000001824 */
[C---:B------:R-:W-:Y:S01]  /*9aa0*/  HMMA.16816.F32 R40, R4.reuse, R142, R40 ;  /* 0x0000008e0428723c */ /* 0x040fe20000001828 */
[----:B------:R-:W4:Y:S07]  /*9ab0*/  LDSM.16.MT88.4 R140, [R208+0x1800] ;  /* 0x00180000d08c783b */ /* 0x000f2e0000004200 */
[C---:B-1----:R-:W-:Y:S08]  /*9ac0*/  HMMA.16816.F32 R100, R4.reuse, R152, R100 ;  /* 0x000000980464723c */ /* 0x042ff00000001864 */
[C---:B------:R-:W-:Y:S08]  /*9ad0*/  HMMA.16816.F32 R104, R4.reuse, R154, R104 ;  /* 0x0000009a0468723c */ /* 0x040ff00000001868 */
[C---:B------:R-:W-:Y:S08]  /*9ae0*/  HMMA.16816.F32 R68, R4.reuse, R32, R68 ;  /* 0x000000200444723c */ /* 0x040ff00000001844 */
[C---:B------:R-:W-:Y:S01]  /*9af0*/  HMMA.16816.F32 R72, R4.reuse, R34, R72 ;  /* 0x000000220448723c */ /* 0x040fe20000001848 */
[----:B------:R-:W1:Y:S07]  /*9b00*/  LDSM.16.MT88.4 R32, [R208+0x7800] ;  /* 0x00780000d020783b */ /* 0x000e6e0000004200 */
[C---:B--2---:R-:W-:Y:S01]  /*9b10*/  HMMA.16816.F32 R152, R4.reuse, R148, R16 ;  /* 0x000000940498723c */ /* 0x044fe20000001810 */
[----:B------:R-:W2:Y:S07]  /*9b20*/  LDSM.16.MT88.4 R16, [R199+0x5800] ;  /* 0x00580000c710783b */ /* 0x000eae0000004200 */
[C---:B---3--:R-:W-:Y:S08]  /*9b30*/  HMMA.16816.F32 R136, R4.reuse, R8, R136 ;  /* 0x000000080488723c */ /* 0x048ff00000001888 */
[C---:B------:R-:W-:Y:S01]  /*9b40*/  HMMA.16816.F32 R132, R4.reuse, R10, R132 ;  /* 0x0000000a0484723c */ /* 0x040fe20000001884 */
[----:B------:R-:W3:Y:S07]  /*9b50*/  LDSM.16.MT88.4 R8, [R199+0x7800] ;  /* 0x00780000c708783b */ /* 0x000eee0000004200 */
[----:B-----5:R-:W-:Y:S01]  /*9b60*/  HMMA.16816.F32 R60, R4, R12, R60 ;  /* 0x0000000c043c723c */ /* 0x020fe2000000183c */
[----:B------:R-:W-:Y:S01]  /*9b70*/  FADD.FTZ R12, R164, R189 ;  /* 0x000000bda40c7221 */ /* 0x000fe20000010000 */
[----:B------:R-:W-:-:S02]  /*9b80*/  MOV R164, R188 ;  /* 0x000000bc00a47202 */ /* 0x000fc40000000f00 */
[----:B------:R-:W-:Y:S01]  /*9b90*/  @P1 MOV R164, R188 ;  /* 0x000000bc00a41202 */ /* 0x000fe20000000f00 */
[----:B------:R-:W-:-:S03]  /*9ba0*/  FADD.FTZ R12, R3, R12 ;  /* 0x0000000c030c7221 */ /* 0x000fc60000010000 */
[----:B------:R-:W-:Y:S01]  /*9bb0*/  HMMA.16816.F32 R108, R4, R144, R108 ;  /* 0x00000090046c723c */ /* 0x000fe2000000186c */
[----:B------:R-:W-:-:S04]  /*9bc0*/  FADD.FTZ R3, R201, R12 ;  /* 0x0000000cc9037221 */ /* 0x000fc80000010000 */
[----:B------:R-:W-:-:S03]  /*9bd0*/  FADD.FTZ R3, R206, R3 ;  /* 0x00000003ce037221 */ /* 0x000fc60000010000 */
[----:B------:R-:W-:Y:S01]  /*9be0*/  HMMA.16816.F32 R112, R4, R146, R112 ;  /* 0x000000920470723c */ /* 0x000fe20000001870 */
[----:B------:R-:W-:Y:S01]  /*9bf0*/  FADD.FTZ R200, R200, R3 ;  /* 0x00000003c8c87221 */ /* 0x000fe20000010000 */
[-C--:B------:R-:W-:Y:S02]  /*9c00*/  MOV R3, R186.reuse ;  /* 0x000000ba00037202 */ /* 0x080fe40000000f00 */
[----:B------:R-:W-:Y:S01]  /*9c10*/  @P1 MOV R3, R186 ;  /* 0x000000ba00031202 */ /* 0x000fe20000000f00 */
[----:B------:R-:W-:-:S03]  /*9c20*/  FADD.FTZ R205, R205, R200 ;  /* 0x000000c8cdcd7221 */ /* 0x000fc60000010000 */
[----:B----4-:R-:W-:Y:S01]  /*9c30*/  HMMA.16816.F32 R144, R4, R140, R24 ;  /* 0x0000008c0490723c */ /* 0x010fe20000001818 */
        /* <DEDUP_REMOVED lines=21> */
[C---:B--2---:R-:W-:Y:S08]  /*9d90*/  HMMA.16816.F32 R92, R4.reuse, R16, R92 ;  /* 0x00000010045c723c */ /* 0x044ff0000000185c */
[C---:B------:R-:W-:Y:S08]  /*9da0*/  HMMA.16816.F32 R96, R4.reuse, R18, R96 ;  /* 0x000000120460723c */ /* 0x040ff00000001860 */
[C---:B---3--:R-:W-:Y:S08]  /*9db0*/  HMMA.16816.F32 R124, R4.reuse, R8, R124 ;  /* 0x00000008047c723c */ /* 0x048ff0000000187c */
[----:B------:R-:W-:Y:S01]  /*9dc0*/  HMMA.16816.F32 R128, R4, R10, R128 ;  /* 0x0000000a0480723c */ /* 0x000fe20000001880 */
[----:B------:R-:W-:-:S04]  /*9dd0*/  NOP ;  /* 0x0000000000007918 */ /* 0x000fc80000000000 */
[----:B------:R-:W-:-:S15]  /*9de0*/  BRA.U UP0, `(.L_x_1186) ;  /* 0x0000000100047547 */ /* 0x000fde000b800000 */
.L_x_1184:
[----:B------:R-:W-:-:S12]  /*9df0*/  UIADD3 UR19, UPT, UPT, UR27, -0x1, URZ ;  /* 0xffffffff1b137890 */ /* 0x000fd8000fffe0ff */
.L_x_1186:
[----:B------:R-:W-:-:S09]  /*9e00*/  UISETP.GE.AND UP0, UPT, UR19, UR14, UPT ;  /* 0x0000000e1300728c */ /* 0x000fd2000bf06270 */
[----:B------:R-:W-:Y:S05]  /*9e10*/  BRA.U !UP0, `(.L_x_1187) ;  /* 0x0000004108747547 */ /* 0x000fea000b800000 */
[----:B------:R-:W-:Y:S01]  /*9e20*/  IMAD.U32 R4, RZ, RZ, UR22 ;  /* 0x00000016ff047e24 */ /* 0x000fe2000f8e00ff */
[----:B------:R-:W1:Y:S01]  /*9e30*/  S2UR UR5, SR_CgaCtaId ;  /* 0x00000000000579c3 */ /* 0x000e620000008800 */
[----:B------:R-:W-:Y:S01]  /*9e40*/  IMAD.U32 R5, RZ, RZ, UR20 ;  /* 0x00000014ff057e24 */ /* 0x000fe2000f8e00ff */
[----:B------:R-:W-:Y:S01]  /*9e50*/  UIMAD.WIDE.U32 UR20, UR19, UR10, URZ ;  /* 0x0000000a131472a5 */ /* 0x000fe2000f8e00ff */
[----:B------:R-:W-:Y:S01]  /*9e60*/  IMAD.SHL.U32 R215, R167, 0x40, RZ ;  /* 0x00000040a7d77824 */ /* 0x000fe200078e00ff */
[----:B------:R-:W-:Y:S01]  /*9e70*/  USHF.L.U64.HI UR12, UR10, 0x5, UR11 ;  /* 0x000000050a0c7899 */ /* 0x000fe2000801020b */
[----:B------:R-:W-:Y:S01]  /*9e80*/  IMAD.WIDE.U32 R4, R0, UR10, R4 ;  /* 0x0000000a00047c25 */ /* 0x000fe2000f8e0004 */
[----:B------:R-:W-:Y:S01]  /*9e90*/  UIMAD UR11, UR19, UR11, UR21 ;  /* 0x0000000b130b72a4 */ /* 0x000fe2000f8e0215 */
[----:B------:R-:W2:Y:S01]  /*9ea0*/  S2R R227, SR_TID.X ;  /* 0x0000000000e37919 */ /* 0x000ea20000002100 */
[C---:B------:R-:W-:Y:S01]  /*9eb0*/  LOP3.LUT R7, R215.reuse, 0x1c0, RZ, 0xc0, !PT ;  /* 0x000001c0d7077812 */ /* 0x040fe200078ec0ff */
[----:B------:R-:W-:Y:S01]  /*9ec0*/  IMAD.U32 R0, RZ, RZ, UR4 ;  /* 0x00000004ff007e24 */ /* 0x000fe2000f8e00ff */
[----:B------:R-:W-:Y:S01]  /*9ed0*/  IADD3 R9, PT, PT, R2, R5, RZ ;  /* 0x0000000502097210 */ /* 0x000fe20007ffe0ff */
[----:B------:R-:W-:Y:S01]  /*9ee0*/  IMAD.MOV.U32 R8, RZ, RZ, R4 ;  /* 0x000000ffff087224 */ /* 0x000fe200078e0004 */
[----:B------:R-:W-:Y:S01]  /*9ef0*/  LOP3.LUT R5, R215, 0x200, RZ, 0xc0, !PT ;  /* 0x00000200d7057812 */ /* 0x000fe200078ec0ff */
[----:B------:R-:W-:Y:S01]  /*9f00*/  IMAD.SHL.U32 R2, R167, 0x20, RZ ;  /* 0x00000020a7027824 */ /* 0x000fe200078e00ff */
[----:B------:R-:W-:Y:S01]  /*9f10*/  LOP3.LUT R190, R7, 0x38, R190, 0xf8, !PT ;  /* 0x0000003807be7812 */ /* 0x000fe200078ef8be */
[----:B------:R-:W-:Y:S01]  /*9f20*/  IMAD.WIDE.U32 R8, R0, UR18, R8 ;  /* 0x0000001200087c25 */ /* 0x000fe2000f8e0008 */
[----:B------:R-:W3:Y:S01]  /*9f30*/  S2UR UR13, SR_CgaCtaId ;  /* 0x00000000000d79c3 */ /* 0x000ee20000008800 */
[----:B------:R-:W-:Y:S01]  /*9f40*/  LOP3.LUT R215, R215, 0x400, RZ, 0xc0, !PT ;  /* 0x00000400d7d77812 */ /* 0x000fe200078ec0ff */
[----:B------:R-:W-:Y:S01]  /*9f50*/  UMOV UR6, 0x400 ;  /* 0x0000040000067882 */ /* 0x000fe20000000000 */
[----:B------:R-:W-:Y:S01]  /*9f60*/  LOP3.LUT R2, R5, 0x7c00, R2, 0xf8, !PT ;  /* 0x00007c0005027812 */ /* 0x000fe200078ef802 */
[----:B------:R-:W-:Y:S01]  /*9f70*/  IMAD.U32 R6, RZ, RZ, UR19 ;  /* 0x00000013ff067e24 */ /* 0x000fe2000f8e00ff */
[----:B------:R-:W-:Y:S01]  /*9f80*/  IADD3 R184, P2, PT, R184, R8, RZ ;  /* 0x00000008b8b87210 */ /* 0x000fe20007f5e0ff */
[----:B------:R-:W-:Y:S01]  /*9f90*/  IMAD.MOV.U32 R219, RZ, RZ, 0x20 ;  /* 0x00000020ffdb7424 */ /* 0x000fe200078e00ff */
[----:B------:R-:W-:Y:S01]  /*9fa0*/  SHF.R.U32.HI R5, RZ, 0x1, R167 ;  /* 0x00000001ff057819 */ /* 0x000fe200000116a7 */
[----:B------:R-:W-:Y:S01]  /*9fb0*/  IMAD R191, R6, 0x40, R191 ;  /* 0x0000004006bf7824 */ /* 0x000fe200078e02bf */
[----:B------:R-:W-:Y:S01]  /*9fc0*/  IADD3.X R9, PT, PT, R9, UR30, RZ, P2, !PT ;  /* 0x0000001e09097c10 */ /* 0x000fe200097fe4ff */
[----:B------:R-:W-:Y:S01]  /*9fd0*/  IMAD.U32 R6, RZ, RZ, UR20 ;  /* 0x00000014ff067e24 */ /* 0x000fe2000f8e00ff */
[----:B------:R-:W-:Y:S01]  /*9fe0*/  LOP3.LUT R5, R190, 0x8, R5, 0x78, !PT ;  /* 0x00000008be057812 */ /* 0x000fe200078e7805 */
[----:B-1----:R-:W-:Y:S01]  /*9ff0*/  ULEA UR5, UR5, UR6, 0x18 ;  /* 0x0000000605057291 */ /* 0x002fe2000f8ec0ff */
[C---:B------:R-:W-:Y:S01]  /*a000*/  SHF.L.U64.HI R4, R184.reuse, 0x1, R9 ;  /* 0x00000001b8047819 */ /* 0x040fe20000010209 */
[----:B------:R-:W-:Y:S01]  /*a010*/  IMAD.SHL.U32 R9, R184, 0x2, RZ ;  /* 0x00000002b8097824 */ /* 0x000fe200078e00ff */
[----:B------:R-:W-:Y:S01]  /*a020*/  LOP3.LUT R0, R190, 0x8, R167, 0x78, !PT ;  /* 0x00000008be007812 */ /* 0x000fe200078e78a7 */
[----:B------:R-:W-:Y:S01]  /*a030*/  UIADD3 UR36, UP0, UPT, UR36, -0x180, URZ ;  /* 0xfffffe8024247890 */ /* 0x000fe2000ff1e0ff */
[----:B------:R-:W-:Y:S01]  /*a040*/  LOP3.LUT R214, R2, R5, RZ, 0xfc, !PT ;  /* 0x0000000502d67212 */ /* 0x000fe200078efcff */
[----:B------:R-:W-:Y:S01]  /*a050*/  IMAD.MOV.U32 R2, RZ, RZ, R3 ;  /* 0x000000ffff027224 */ /* 0x000fe200078e0003 */
[----:B------:R-:W-:Y:S01]  /*a060*/  MOV R7, UR21 ;  /* 0x0000001500077c02 */ /* 0x000fe20008000f00 */
[----:B------:R-:W-:Y:S01]  /*a070*/  IMAD.U32 R7, RZ, RZ, UR11 ;  /* 0x0000000bff077e24 */ /* 0x000fe2000f8e00ff */
[----:B------:R-:W-:Y:S01]  /*a080*/  LOP3.LUT P1, RZ, R167, 0x4, RZ, 0xc0, !PT ;  /* 0x00000004a7ff7812 */ /* 0x000fe2000782c0ff */
[----:B------:R-:W-:Y:S01]  /*a090*/  IMAD.MOV.U32 R3, RZ, RZ, 0x40 ;  /* 0x00000040ff037424 */ /* 0x000fe200078e00ff */
[----:B------:R-:W-:Y:S01]  /*a0a0*/  LEA R9, P2, R6, R9, 0x7 ;  /* 0x0000000906097211 */ /* 0x000fe200078438ff */
[----:B------:R-:W-:Y:S01]  /*a0b0*/  IMAD R215, R0, 0x2, R215 ;  /* 0x0000000200d77824 */ /* 0x000fe200078e02d7 */
[----:B------:R-:W-:Y:S01]  /*a0c0*/  LEA R214, R214, UR5, 0x1 ;  /* 0x00000005d6d67c11 */ /* 0x000fe2000f8e08ff */
[----:B------:R-:W-:Y:S01]  /*a0d0*/  VIADD R226, R223, 0x8 ;  /* 0x00000008dfe27836 */ /* 0x000fe20000000000 */
[----:B------:R-:W-:Y:S01]  /*a0e0*/  LEA.HI.X R7, R6, R4, R7, 0x7, P2 ;  /* 0x0000000406077211 */ /* 0x000fe200010f3c07 */
[----:B------:R-:W-:Y:S01]  /*a0f0*/  VIADD R4, R215, UR5 ;  /* 0x00000005d7047c36 */ /* 0x000fe20008000000 */
[----:B------:R-:W-:Y:S01]  /*a100*/  SEL R3, R3, 0xffffffc0, !P1 ;  /* 0xffffffc003037807 */ /* 0x000fe20004800000 */
[----:B------:R-:W-:Y:S01]  /*a110*/  USHF.L.U32 UR10, UR10, 0x5, URZ ;  /* 0x000000050a0a7899 */ /* 0x000fe200080006ff */
        /* <DEDUP_REMOVED lines=15> */
[----:B------:R-:W4:Y:S01]  /*a210*/  LDCU UR4, c[0x0][0x45c] ;  /* 0x00008b80ff0477ac */ /* 0x000f220008000800 */
[----:B------:R-:W-:-:S02]  /*a220*/  UIADD3.X UR28, UPT, UPT, UR28, -0x1, URZ, UP0, !UPT ;  /* 0xffffffff1c1c7890 */ /* 0x000fc400087fe4ff */
[----:B---3--:R-:W-:Y:S01]  /*a230*/  ULEA UR6, UR13, UR9, 0x18 ;  /* 0x000000090d067291 */ /* 0x008fe2000f8ec0ff */
[----:B--2---:R-:W-:Y:S11]  /*a240*/  BRA `(.L_x_1188) ;  /* 0x0000000000a47947 */ /* 0x004ff60003800000 */
.L_x_1190:
        /* <DEDUP_REMOVED lines=17> */
[C---:B------:R-:W-:Y:S01]  /*a360*/  LEA R11, P1, R4.reuse, R10, 0x5 ;  /* 0x0000000a040b7211 */ /* 0x040fe200078228ff */
[----:B------:R1:W-:Y:S02]  /*a370*/  LDGSTS.E.BYPASS.LTC128B.128 [R228+0xc000], desc[UR16][R14.64+0x100] ;  /* 0x0c0001000ee47fae */ /* 0x0003e4000b981a10 */
[----:B------:R-:W-:Y:S01]  /*a380*/  IMAD.X R7, R7, 0x1, R9, P0 ;  /* 0x0000000107077824 */ /* 0x000fe200000e0609 */
[----:B------:R-:W-:Y:S01]  /*a390*/  LEA.HI.X R4, R4, R9, R5, 0x5, P1 ;  /* 0x0000000904047211 */ /* 0x000fe200008f2c05 */
[----:B------:R1:W-:Y:S01]  /*a3a0*/  LDGSTS.E.BYPASS.LTC128B.128 [R228+0xe000], desc[UR16][R14.64+0x180] ;  /* 0x0e0001800ee47fae */ /* 0x0003e2000b981a10 */
[-C--:B------:R-:W-:Y:S02]  /*a3b0*/  LEA.HI.X R9, R10, R224.reuse, R9, 0x1, P2 ;  /* 0x000000e00a097211 */ /* 0x080fe400010f0c09 */
[-C--:B------:R-:W-:Y:S02]  /*a3c0*/  LEA R16, P1, R3, R225.reuse, 0x1 ;  /* 0x000000e103107211 */ /* 0x080fe400078208ff */
        /* <DEDUP_REMOVED lines=17> */
.L_x_1188:
[----:B------:R-:W-:Y:S04]  /*a4e0*/  DEPBAR.LE SB0, 0x0 ;  /* 0x000080000000791a */ /* 0x000fe80000000000 */
[----:B------:R-:W-:Y:S01]  /*a4f0*/  BAR.SYNC.DEFER_BLOCKING 0x0 ;  /* 0x0000000000007b1d */ /* 0x000fe20000010000 */
[----:B------:R-:W-:Y:S01]  /*a500*/  IADD3 R200, P0, PT, R234, UR10, RZ ;  /* 0x0000000aeac87c10 */ /* 0x000fe2000ff1e0ff */
[C---:B------:R-:W-:Y:S01]  /*a510*/  VIADD R236, R229.reuse, 0xfffffff8 ;  /* 0xfffffff8e5ec7836 */ /* 0x040fe20000000000 */
[----:B------:R-:W-:Y:S01]  /*a520*/  UIADD3 UR9, UPT, UPT, UR19, -0x1, URZ ;  /* 0xffffffff13097890 */ /* 0x000fe2000fffe0ff */
[----:B------:R-:W-:Y:S01]  /*a530*/  VIADD R232, R229, 0xfffffff9 ;  /* 0xfffffff9e5e87836 */ /* 0x000fe20000000000 */
[----:B------:R-:W-:Y:S02]  /*a540*/  IADD3.X R201, PT, PT, R235, UR12, RZ, P0, !PT ;  /* 0x0000000cebc97c10 */ /* 0x000fe400087fe4ff */
[----:B------:R-:W-:Y:S01]  /*a550*/  IADD3 R166, P0, PT, R200, UR36, RZ ;  /* 0x00000024c8a67c10 */ /* 0x000fe2000ff1e0ff */
[----:B------:R-:W-:Y:S03]  /*a560*/  UISETP.GT.AND UP0, UPT, UR9, UR14, UPT ;  /* 0x0000000e0900728c */ /* 0x000fe6000bf04270 */
[----:B------:R-:W-:Y:S02]  /*a570*/  IADD3.X R167, PT, PT, R201, UR28, RZ, P0, !PT ;  /* 0x0000001cc9a77c10 */ /* 0x000fe400087fe4ff */
[----:B------:R-:W-:Y:S04]  /*a580*/  IADD3 R164, P0, PT, R166, UR36, RZ ;  /* 0x00000024a6a47c10 */ /* 0x000fe8000ff1e0ff */
[----:B------:R-:W-:Y:S01]  /*a590*/  IADD3.X R165, PT, PT, R167, UR28, RZ, P0, !PT ;  /* 0x0000001ca7a57c10 */ /* 0x000fe200087fe4ff */
[----:B------:R-:W-:Y:S01]  /*a5a0*/  @!PT LDS RZ, [RZ] ;  /* 0x00000000fffff984 */ /* 0x000fe20000000800 */
[----:B------:R-:W-:Y:S01]  /*a5b0*/  @!PT LDS RZ, [RZ] ;  /* 0x00000000fffff984 */ /* 0x000fe20000000800 */
[----:B------:R-:W-:Y:S01]  /*a5c0*/  @!PT LDS RZ, [RZ] ;  /* 0x00000000fffff984 */ /* 0x000fe20000000800 */
[----:B------:R-:W-:Y:S06]  /*a5d0*/  LDGSTS.E.BYPASS.LTC128B.128 [R228+0x10000], desc[UR16][R234.64] ;  /* 0x10000000eae47fae */ /* 0x000fec000b981a10 */
        /* <DEDUP_REMOVED lines=16> */
[----:B------:R-:W3:Y:S06]  /*a6e0*/  LDSM.16.M88.4 R172, [R215+UR5+0x8000] ;  /* 0x00800005d7ac783b */ /* 0x000eec0008000200 */
[----:B------:R-:W5:Y:S06]  /*a6f0*/  LDSM.16.M88.4 R176, [R215+UR5+0x8800] ;  /* 0x00880005d7b0783b */ /* 0x000f6c0008000200 */
[----:B------:R-:W1:Y:S06]  /*a700*/  LDSM.16.M88.4 R180, [R215+UR5+0x9000] ;  /* 0x00900005d7b4783b */ /* 0x000e6c0008000200 */
[----:B------:R-:W0:Y:S06]  /*a710*/  LDGDEPBAR ;  /* 0x00000000000079af */ /* 0x000e2c0000000000 */
[----:B------:R-:W4:Y:S06]  /*a720*/  LDSM.16.M88.4 R184, [R215+UR5+0x9800] ;  /* 0x00980005d7b8783b */ /* 0x000f2c0008000200 */
[----:B------:R-:W-:Y:S06]  /*a730*/  LDSM.16.M88.4 R188, [R212] ;  /* 0x00000000d4bc783b */ /* 0x000fec0000000200 */
[----:B------:R-:W4:Y:S01]  /*a740*/  LDSM.16.M88.4 R192, [R213+0x8000] ;  /* 0x00800000d5c0783b */ /* 0x000f220000000200 */
[C---:B---3--:R-:W-:Y:S05]  /*a750*/  HMMA.16816.F32 R4, R168.reuse, R172, RZ ;  /* 0x000000aca804723c */ /* 0x048fea00000018ff */
[----:B------:R-:W3:Y:S06]  /*a760*/  LDSM.16.M88.4 R196, [R213+0x8800] ;  /* 0x00880000d5c4783b */ /* 0x000eec0000000200 */
[----:B--2---:R-:W-:Y:S01]  /*a770*/  LDSM.16.M88.4 R164, [R218+0x8000] ;  /* 0x00800000daa4783b */ /* 0x004fe20000000200 */
[C---:B------:R-:W-:Y:S05]  /*a780*/  HMMA.16816.F32 R8, R168.reuse, R174, RZ ;  /* 0x000000aea808723c */ /* 0x040fea00000018ff */
[----:B------:R-:W2:Y:S03]  /*a790*/  LDSM.16.M88.4 R172, [R213+0x9000] ;  /* 0x00900000d5ac783b */ /* 0x000ea60000000200 */
[C---:B-----5:R-:W-:Y:S03]  /*a7a0*/  HMMA.16816.F32 R12, R168.reuse, R176, RZ ;  /* 0x000000b0a80c723c */ /* 0x060fe600000018ff */
[----:B------:R-:W-:Y:S05]  /*a7b0*/  LDSM.16.M88.4 R200, [R217+0x8000] ;  /* 0x00800000d9c8783b */ /* 0x000fea0000000200 */
[C---:B------:R-:W-:Y:S01]  /*a7c0*/  HMMA.16816.F32 R16, R168.reuse, R178, RZ ;  /* 0x000000b2a810723c */ /* 0x040fe200000018ff */
[----:B------:R-:W-:Y:S06]  /*a7d0*/  LDSM.16.M88.4 R176, [R220] ;  /* 0x00000000dcb0783b */ /* 0x000fec0000000200 */
[----:B------:R-:W-:Y:S01]  /*a7e0*/  LDSM.16.M88.4 R204, [R218+0xa000] ;  /* 0x00a00000dacc783b */ /* 0x000fe20000000200 */
[C---:B-1----:R-:W-:Y:S05]  /*a7f0*/  HMMA.16816.F32 R20, R168.reuse, R180, RZ ;  /* 0x000000b4a814723c */ /* 0x042fea00000018ff */
[----:B------:R-:W-:Y:S03]  /*a800*/  LDSM.16.M88.4 R208, [R213+0xc000] ;  /* 0x00c00000d5d0783b */ /* 0x000fe60000000200 */
[C---:B------:R-:W-:Y:S03]  /*a810*/  HMMA.16816.F32 R24, R168.reuse, R182, RZ ;  /* 0x000000b6a818723c */ /* 0x040fe600000018ff */
[----:B------:R-:W-:Y:S05]  /*a820*/  LDSM.16.M88.4 R180, [R218+0x8800] ;  /* 0x00880000dab4783b */ /* 0x000fea0000000200 */
[C---:B----4-:R-:W-:Y:S08]  /*a830*/  HMMA.16816.F32 R28, R168.reuse, R184, RZ ;  /* 0x000000b8a81c723c */ /* 0x050ff000000018ff */
[----:B------:R-:W-:Y:S01]  /*a840*/  HMMA.16816.F32 R32, R168, R186, RZ ;  /* 0x000000baa820723c */ /* 0x000fe200000018ff */
[----:B------:R-:W1:Y:S06]  /*a850*/  LDSM.16.M88.4 R168, [R213+0x9800] ;  /* 0x00980000d5a8783b */ /* 0x000e6c0000000200 */
[----:B------:R-:W4:Y:S01]  /*a860*/  LDSM.16.M88.4 R184, [R218+0x9000] ;  /* 0x00900000dab8783b */ /* 0x000f220000000200 */
[C---:B------:R-:W-:Y:S08]  /*a870*/  HMMA.16816.F32 R4, R188.reuse, R192, R4 ;  /* 0x000000c0bc04723c */ /* 0x040ff00000001804 */
[C---:B------:R-:W-:Y:S01]  /*a880*/  HMMA.16816.F32 R8, R188.reuse, R194, R8 ;  /* 0x000000c2bc08723c */ /* 0x040fe20000001808 */
[----:B------:R-:W5:Y:S07]  /*a890*/  LDSM.16.M88.4 R192, [R218+0x9800] ;  /* 0x00980000dac0783b */ /* 0x000f6e0000000200 */
[C---:B---3--:R-:W-:Y:S08]  /*a8a0*/  HMMA.16816.F32 R12, R188.reuse, R196, R12 ;  /* 0x000000c4bc0c723c */ /* 0x048ff0000000180c */
[C---:B------:R-:W-:Y:S01]  /*a8b0*/  HMMA.16816.F32 R16, R188.reuse, R198, R16 ;  /* 0x000000c6bc10723c */ /* 0x040fe20000001810 */
[----:B------:R-:W3:Y:S07]  /*a8c0*/  LDSM.16.M88.4 R196, [R219] ;  /* 0x00000000dbc4783b */ /* 0x000eee0000000200 */
[C---:B--2---:R-:W-:Y:S08]  /*a8d0*/  HMMA.16816.F32 R20, R188.reuse, R172, R20 ;  /* 0x000000acbc14723c */ /* 0x044ff00000001814 */
[C---:B------:R-:W-:Y:S01]  /*a8e0*/  HMMA.16816.F32 R24, R188.reuse, R174, R24 ;  /* 0x000000aebc18723c */ /* 0x040fe20000001818 */
[----:B------:R-:W-:Y:S07]  /*a8f0*/  LDSM.16.M88.4 R172, [R217+0x9800] ;  /* 0x00980000d9ac783b */ /* 0x000fee0000000200 */
[C---:B-1----:R-:W-:Y:S08]  /*a900*/  HMMA.16816.F32 R28, R188.reuse, R168, R28 ;  /* 0x000000a8bc1c723c */ /* 0x042ff0000000181c */
[----:B------:R-:W-:Y:S01]  /*a910*/  HMMA.16816.F32 R32, R188, R170, R32 ;  /* 0x000000aabc20723c */ /* 0x000fe20000001820 */
[----:B------:R-:W1:Y:S06]  /*a920*/  LDSM.16.M88.4 R168, [R217+0x8800] ;  /* 0x00880000d9a8783b */ /* 0x000e6c0000000200 */
[----:B------:R-:W-:Y:S01]  /*a930*/  LDSM.16.M88.4 R188, [R215+UR5+0xb000] ;  /* 0x00b00005d7bc783b */ /* 0x000fe20008000200 */
[C---:B------:R-:W-:Y:S08]  /*a940*/  HMMA.16816.F32 R4, R176.reuse, R164, R4 ;  /* 0x000000a4b004723c */ /* 0x040ff00000001804 */
[C---:B------:R-:W-:Y:S01]  /*a950*/  HMMA.16816.F32 R8, R176.reuse, R166, R8 ;  /* 0x000000a6b008723c */ /* 0x040fe20000001808 */
[----:B------:R-:W2:Y:S07]  /*a960*/  LDSM.16.M88.4 R164, [R217+0x9000] ;  /* 0x00900000d9a4783b */ /* 0x000eae0000000200 */
[C---:B------:R-:W-:Y:S08]  /*a970*/  HMMA.16816.F32 R12, R176.reuse, R180, R12 ;  /* 0x000000b4b00c723c */ /* 0x040ff0000000180c */
[C---:B------:R-:W-:Y:S01]  /*a980*/  HMMA.16816.F32 R16, R176.reuse, R182, R16 ;  /* 0x000000b6b010723c */ /* 0x040fe20000001810 */
[----:B------:R-:W-:Y:S07]  /*a990*/  LDSM.16.M88.4 R180, [R215+UR5+0xa000] ;  /* 0x00a00005d7b4783b */ /* 0x000fee0008000200 */
[C---:B----4-:R-:W-:Y:S08]  /*a9a0*/  HMMA.16816.F32 R20, R176.reuse, R184, R20 ;  /* 0x000000b8b014723c */ /* 0x050ff00000001814 */
[C---:B------:R-:W-:Y:S01]  /*a9b0*/  HMMA.16816.F32 R24, R176.reuse, R186, R24 ;  /* 0x000000bab018723c */ /* 0x040fe20000001818 */
[----:B------:R-:W-:Y:S07]  /*a9c0*/  LDSM.16.M88.4 R184, [R215+UR5+0xa800] ;  /* 0x00a80005d7b8783b */ /* 0x000fee0008000200 */
[C---:B-----5:R-:W-:Y:S08]  /*a9d0*/  HMMA.16816.F32 R28, R176.reuse, R192, R28 ;  /* 0x000000c0b01c723c */ /* 0x060ff0000000181c */
[----:B------:R-:W-:Y:S01]  /*a9e0*/  HMMA.16816.F32 R32, R176, R194, R32 ;  /* 0x000000c2b020723c */ /* 0x000fe20000001820 */
[----:B------:R-:W4:Y:S06]  /*a9f0*/  LDSM.16.M88.4 R176, [R214+0x2000] ;  /* 0x00200000d6b0783b */ /* 0x000f2c0000000200 */
[----:B------:R-:W-:Y:S01]  /*aa00*/  LDSM.16.M88.4 R192, [R212+0x2000] ;  /* 0x00200000d4c0783b */ /* 0x000fe20000000200 */
[C---:B---3--:R-:W-:Y:S08]  /*aa10*/  HMMA.16816.F32 R4, R196.reuse, R200, R4 ;  /* 0x000000c8c404723c */ /* 0x048ff00000001804 */
        /* <DEDUP_REMOVED lines=23> */
[----:B------:R-:W1:Y:S06]  /*ab90*/  LDSM.16.M88.4 R168, [R218+0xa800] ;  /* 0x00a80000daa8783b */ /* 0x000e6c0000000200 */
[----:B------:R-:W5:Y:S01]  /*aba0*/  LDSM.16.M88.4 R176, [R218+0xb000] ;  /* 0x00b00000dab0783b */ /* 0x000f620000000200 */
[C---:B------:R-:W-:Y:S08]  /*abb0*/  HMMA.16816.F32 R4, R192.reuse, R200, R4 ;  /* 0x000000c8c004723c */ /* 0x040ff00000001804 */
        /* <DEDUP_REMOVED lines=10> */
[----:B------:R-:W4:Y:S06]  /*ac60*/  LDSM.16.M88.4 R180, [R217+0xb800] ;  /* 0x00b80000d9b4783b */ /* 0x000f2c0000000200 */
[----:B------:R-:W-:Y:S01]  /*ac70*/  LDSM.16.M88.4 R192, [R214+0x4000] ;  /* 0x00400000d6c0783b */ /* 0x000fe20000000200 */
        /* <DEDUP_REMOVED lines=11> */
[----:B------:R-:W5:Y:S06]  /*ad30*/  LDSM.16.M88.4 R184, [R215+UR5+0xd800] ;  /* 0x00d80005d7b8783b */ /* 0x000f6c0008000200 */
[----:B------:R-:W5:Y:S01]  /*ad40*/  LDSM.16.M88.4 R196, [R212+0x4000] ;  /* 0x00400000d4c4783b */ /* 0x000f620000000200 */
        /* <DEDUP_REMOVED lines=12> */
[----:B------:R-:W4:Y:S01]  /*ae10*/  LDSM.16.M88.4 R188, [R220+0x4000] ;  /* 0x00400000dcbc783b */ /* 0x000f220000000200 */
        /* <DEDUP_REMOVED lines=11> */
[----:B------:R-:W5:Y:S06]  /*aed0*/  LDSM.16.M88.4 R184, [R218+0xd800] ;  /* 0x00d80000dab8783b */ /* 0x000f6c0000000200 */
        /* <DEDUP_REMOVED lines=26> */
[----:B------:R-:W-:Y:S01]  /*b080*/  LDSM.16.M88.4 R188, [R212+0x6000] ;  /* 0x00600000d4bc783b */ /* 0x000fe20000000200 */
        /* <DEDUP_REMOVED lines=15> */
[----:B------:R-:W4:Y:S07]  /*b180*/  LDSM.16.M88.4 R200, [R218+0xe000] ;  /* 0x00e00000dac8783b */ /* 0x000f2e0000000200 */
        /* <DEDUP_REMOVED lines=11> */
[C---:B------:R-:W-:Y:S08]  /*b240*/  HMMA.16816.F32 R8, R188.reuse, R206, R8 ;  /* 0x000000cebc08723c */ /* 0x040ff00000001808 */
[C---:B--2---:R-:W-:Y:S08]  /*b250*/  HMMA.16816.F32 R12, R188.reuse, R164, R12 ;  /* 0x000000a4bc0c723c */ /* 0x044ff0000000180c */
[C---:B------:R-:W-:Y:S01]  /*b260*/  HMMA.16816.F32 R16, R188.reuse, R166, R16 ;  /* 0x000000a6bc10723c */ /* 0x040fe20000001810 */
[----:B------:R-:W2:Y:S07]  /*b270*/  LDSM.16.M88.4 R164, [R217+0xe800] ;  /* 0x00e80000d9a4783b */ /* 0x000eae0000000200 */
[C---:B---3--:R-:W-:Y:S08]  /*b280*/  HMMA.16816.F32 R20, R188.reuse, R172, R20 ;  /* 0x000000acbc14723c */ /* 0x048ff00000001814 */
[C---:B------:R-:W-:Y:S08]  /*b290*/  HMMA.16816.F32 R24, R188.reuse, R174, R24 ;  /* 0x000000aebc18723c */ /* 0x040ff00000001818 */
[C---:B----4-:R-:W-:Y:S08]  /*b2a0*/  HMMA.16816.F32 R28, R188.reuse, R180, R28 ;  /* 0x000000b4bc1c723c */ /* 0x050ff0000000181c */
        /* <DEDUP_REMOVED lines=11> */
[C---:B------:R-:W-:Y:S03]  /*b360*/  HMMA.16816.F32 R8, R196.reuse, R210, R8 ;  /* 0x000000d2c408723c */ /* 0x040fe60000001808 */
[C---:B------:R-:W-:Y:S02]  /*b370*/  VIADD R211, R229.reuse, 0xfffffff0 ;  /* 0xfffffff0e5d37836 */ /* 0x040fe40000000000 */
[----:B------:R-:W-:Y:S03]  /*b380*/  VIADD R210, R229, 0xfffffff1 ;  /* 0xfffffff1e5d27836 */ /* 0x000fe60000000000 */
[C---:B--2---:R-:W-:Y:S03]  /*b390*/  HMMA.16816.F32 R12, R196.reuse, R164, R12 ;  /* 0x000000a4c40c723c */ /* 0x044fe6000000180c */
[----:B------:R-:W-:Y:S01]  /*b3a0*/  FMUL.FTZ R3, R5, UR8 ;  /* 0x0000000805037c20 */ /* 0x000fe20008410000 */
[----:B------:R-:W-:Y:S01]  /*b3b0*/  FMUL.FTZ R200, R6, UR8 ;  /* 0x0000000806c87c20 */ /* 0x000fe20008410000 */
[----:B------:R-:W-:Y:S01]  /*b3c0*/  FMUL.FTZ R201, R7, UR8 ;  /* 0x0000000807c97c20 */ /* 0x000fe20008410000 */
[----:B------:R-:W-:Y:S02]  /*b3d0*/  FMUL.FTZ R203, R4, UR8 ;  /* 0x0000000804cb7c20 */ /* 0x000fe40008410000 */
[C---:B------:R-:W-:Y:S01]  /*b3e0*/  HMMA.16816.F32 R16, R196.reuse, R166, R16 ;  /* 0x000000a6c410723c */ /* 0x040fe20000001810 */
[----:B------:R-:W2:Y:S02]  /*b3f0*/  MUFU.TANH R3, R3 ;  /* 0x0000000300037308 */ /* 0x000ea40000002400 */
[C---:B------:R-:W-:Y:S02]  /*b400*/  VIADD R167, R229.reuse, 0xffffffe0 ;  /* 0xffffffe0e5a77836 */ /* 0x040fe40000000000 */
[----:B------:R-:W-:Y:S01]  /*b410*/  FMUL.FTZ R165, R10, UR8 ;  /* 0x000000080aa57c20 */ /* 0x000fe20008410000 */
[----:B------:R-:W-:Y:S02]  /*b420*/  VIADD R166, R229, 0xffffffe1 ;  /* 0xffffffe1e5a67836 */ /* 0x000fe40000000000 */
[----:B------:R-:W-:Y:S01]  /*b430*/  FMUL.FTZ R164, R9, UR8 ;  /* 0x0000000809a47c20 */ /* 0x000fe20008410000 */
[----:B------:R-:W-:Y:S01]  /*b440*/  FMUL.FTZ R206, R11, UR8 ;  /* 0x000000080bce7c20 */ /* 0x000fe20008410000 */
[-C--:B------:R-:W-:Y:S01]  /*b450*/  ISETP.GT.AND P4, PT, R223, R167.reuse, PT ;  /* 0x000000a7df00720c */ /* 0x080fe20003f84270 */
[----:B------:R-:W3:Y:S01]  /*b460*/  MUFU.TANH R200, R200 ;  /* 0x000000c800c87308 */ /* 0x000ee20000002400 */
[----:B------:R-:W-:Y:S01]  /*b470*/  ISETP.GT.AND P2, PT, R226, R167, PT ;  /* 0x000000a7e200720c */ /* 0x000fe20003f44270 */
[----:B------:R-:W-:Y:S01]  /*b480*/  FMUL.FTZ R208, R15, UR8 ;  /* 0x000000080fd07c20 */ /* 0x000fe20008410000 */
[C---:B------:R-:W-:Y:S01]  /*b490*/  ISETP.GE.AND P1, PT, R167.reuse, R222, PT ;  /* 0x000000dea700720c */ /* 0x040fe20003f26270 */
[----:B------:R-:W-:Y:S01]  /*b4a0*/  FMUL.FTZ R202, R8, UR8 ;  /* 0x0000000808ca7c20 */ /* 0x000fe20008410000 */
[----:B------:R-:W-:Y:S01]  /*b4b0*/  ISETP.GE.AND P6, PT, R167, R221, PT ;  /* 0x000000dda700720c */ /* 0x000fe20003fc6270 */
[----:B------:R-:W-:Y:S01]  /*b4c0*/  VIADD R167, R229, 0xffffffe8 ;  /* 0xffffffe8e5a77836 */ /* 0x000fe20000000000 */
[-C--:B------:R-:W-:Y:S03]  /*b4d0*/  ISETP.GT.AND P5, PT, R223, R166.reuse, PT ;  /* 0x000000a6df00720c */ /* 0x080fe60003fa4270 */
[----:B------:R-:W-:Y:S01]  /*b4e0*/  MUFU.TANH R165, R165 ;  /* 0x000000a500a57308 */ /* 0x000fe20000002400 */
[----:B------:R-:W-:Y:S01]  /*b4f0*/  ISETP.GT.AND P0, PT, R226, R166, PT ;  /* 0x000000a6e200720c */ /* 0x000fe20003f04270 */
[----:B------:R-:W-:Y:S01]  /*b500*/  FMUL.FTZ R205, R13, UR8 ;  /* 0x000000080dcd7c20 */ /* 0x000fe20008410000 */
[----:B------:R-:W-:Y:S01]  /*b510*/  ISETP.GE.AND P3, PT, R166, R222, PT ;  /* 0x000000dea600720c */ /* 0x000fe20003f66270 */
[C---:B-1----:R-:W-:Y:S03]  /*b520*/  HMMA.16816.F32 R20, R196.reuse, R168, R20 ;  /* 0x000000a8c414723c */ /* 0x042fe60000001814 */
[----:B--2---:R-:W-:Y:S03]  /*b530*/  FSEL R246, R3, -INF , !P5 ;  /* 0xff80000003f67808 */ /* 0x004fe60006800000 */
[----:B------:R-:W-:Y:S01]  /*b540*/  MUFU.TANH R164, R164 ;  /* 0x000000a400a47308 */ /* 0x000fe20000002400 */
[C---:B------:R-:W-:Y:S01]  /*b550*/  ISETP.GT.AND P5, PT, R223.reuse, R167, PT ;  /* 0x000000a7df00720c */ /* 0x040fe20003fa4270 */
[----:B------:R-:W-:Y:S01]  /*b560*/  FMUL.FTZ R207, R14, UR8 ;  /* 0x000000080ecf7c20 */ /* 0x000fe20008410000 */
[----:B---3--:R-:W-:Y:S01]  /*b570*/  FSEL R200, R200, -INF , !P2 ;  /* 0xff800000c8c87808 */ /* 0x008fe20005000000 */
[----:B------:R-:W-:Y:S01]  /*b580*/  FMUL.FTZ R209, R16, UR8 ;  /* 0x0000000810d17c20 */ /* 0x000fe20008410000 */
[----:B------:R-:W-:Y:S01]  /*b590*/  FSEL R246, R246, -INF , !P3 ;  /* 0xff800000f6f67808 */ /* 0x000fe20005800000 */
[----:B------:R-:W-:Y:S01]  /*b5a0*/  FMUL.FTZ R204, R12, UR8 ;  /* 0x000000080ccc7c20 */ /* 0x000fe20008410000 */
[----:B------:R-:W-:Y:S03]  /*b5b0*/  FSEL R242, R200, -INF , !P6 ;  /* 0xff800000c8f27808 */ /* 0x000fe60007000000 */
[----:B------:R-:W-:Y:S01]  /*b5c0*/  MUFU.TANH R206, R206 ;  /* 0x000000ce00ce7308 */ /* 0x000fe20000002400 */
[C---:B------:R-:W-:Y:S01]  /*b5d0*/  ISETP.GT.AND P6, PT, R223.reuse, R210, PT ;  /* 0x000000d2df00720c */ /* 0x040fe20003fc4270 */
[C---:B------:R-:W-:Y:S03]  /*b5e0*/  HMMA.16816.F32 R24, R196.reuse, R170, R24 ;  /* 0x000000aac418723c */ /* 0x040fe60000001818 */
[----:B------:R-:W-:Y:S01]  /*b5f0*/  ISETP.GT.AND P3, PT, R223, R211, PT ;  /* 0x000000d3df00720c */ /* 0x000fe20003f64270 */
[----:B------:R-:W-:Y:S04]  /*b600*/  FMUL.FTZ R230, R20, UR8 ;  /* 0x0000000814e67c20 */ /* 0x000fe80008410000 */
[----:B------:R-:W1:Y:S01]  /*b610*/  MUFU.TANH R202, R202 ;  /* 0x000000ca00ca7308 */ /* 0x000e620000002400 */
[----:B------:R-:W-:Y:S01]  /*b620*/  FMUL.FTZ R237, R23, UR8 ;  /* 0x0000000817ed7c20 */ /* 0x000fe20008410000 */
[----:B------:R-:W-:Y:S01]  /*b630*/  FMUL.FTZ R200, R21, UR8 ;  /* 0x0000000815c87c20 */ /* 0x000fe20008410000 */
[----:B------:R-:W-:Y:S07]  /*b640*/  FMUL.FTZ R238, R22, UR8 ;  /* 0x0000000816ee7c20 */ /* 0x000fee0008410000 */
[----:B------:R-:W2:Y:S10]  /*b650*/  MUFU.TANH R201, R201 ;  /* 0x000000c900c97308 */ /* 0x000eb40000002400 */
[----:B------:R-:W3:Y:S01]  /*b660*/  MUFU.TANH R203, R203 ;  /* 0x000000cb00cb7308 */ /* 0x000ee20000002400 */
[----:B-1----:R-:W-:Y:S09]  /*b670*/  FSEL R202, R202, -INF , !P5 ;  /* 0xff800000caca7808 */ /* 0x002ff20006800000 */
[----:B------:R-:W1:Y:S01]  /*b680*/  MUFU.TANH R205, R205 ;  /* 0x000000cd00cd7308 */ /* 0x000e620000002400 */
[----:B--2---:R-:W-:Y:S01]  /*b690*/  FSEL R249, R201, -INF , !P0 ;  /* 0xff800000c9f97808 */ /* 0x004fe20004000000 */
[----:B------:R-:W-:Y:S01]  /*b6a0*/  FMUL.FTZ R201, R17, UR8 ;  /* 0x0000000811c97c20 */ /* 0x000fe20008410000 */
[----:B------:R-:W-:Y:S04]  /*b6b0*/  ISETP.GT.AND P0, PT, R226, R167, PT ;  /* 0x000000a7e200720c */ /* 0x000fe80003f04270 */
[----:B------:R-:W-:Y:S03]  /*b6c0*/  FSEL R251, R165, -INF , !P0 ;  /* 0xff800000a5fb7808 */ /* 0x000fe60004000000 */
[----:B------:R-:W2:Y:S01]  /*b6d0*/  MUFU.TANH R207, R207 ;  /* 0x000000cf00cf7308 */ /* 0x000ea20000002400 */
[----:B---3--:R-:W-:Y:S02]  /*b6e0*/  FSEL R248, R203, -INF , !P4 ;  /* 0xff800000cbf87808 */ /* 0x008fe40006000000 */
[-C--:B------:R-:W-:Y:S01]  /*b6f0*/  ISETP.GE.AND P4, PT, R166, R221.reuse, PT ;  /* 0x000000dda600720c */ /* 0x080fe20003f86270 */
[----:B------:R-:W-:Y:S01]  /*b700*/  VIADD R166, R229, 0xffffffe9 ;  /* 0xffffffe9e5a67836 */ /* 0x000fe20000000000 */
[----:B------:R-:W-:Y:S02]  /*b710*/  FSEL R248, R248, -INF , !P1 ;  /* 0xff800000f8f87808 */ /* 0x000fe40004800000 */
[-C--:B------:R-:W-:Y:S03]  /*b720*/  ISETP.GE.AND P0, PT, R167, R221.reuse, PT ;  /* 0x000000dda700720c */ /* 0x080fe60003f06270 */
[----:B------:R3:W-:Y:S01]  /*b730*/  MUFU.TANH R203, R208 ;  /* 0x000000d000cb7308 */ /* 0x0007e20000002400 */
[-C--:B------:R-:W-:Y:S02]  /*b740*/  ISETP.GT.AND P2, PT, R223, R166.reuse, PT ;  /* 0x000000a6df00720c */ /* 0x080fe40003f44270 */
[----:B------:R-:W-:Y:S02]  /*b750*/  ISETP.GT.AND P5, PT, R226, R166, PT ;  /* 0x000000a6e200720c */ /* 0x000fe40003fa4270 */
[----:B------:R-:W-:Y:S01]  /*b760*/  FSEL R244, R164, -INF , !P2 ;  /* 0xff800000a4f47808 */ /* 0x000fe20005000000 */
[----:B------:R-:W-:Y:S01]  /*b770*/  FMUL.FTZ R164, R18, UR8 ;  /* 0x0000000812a47c20 */ /* 0x000fe20008410000 */
[-C--:B------:R-:W-:Y:S03]  /*b780*/  ISETP.GE.AND P2, PT, R167, R222.reuse, PT ;  /* 0x000000dea700720c */ /* 0x080fe60003f46270 */
[----:B------:R4:W-:Y:S01]  /*b790*/  MUFU.TANH R3, R209 ;  /* 0x000000d100037308 */ /* 0x0009e20000002400 */
[----:B------:R-:W-:Y:S02]  /*b7a0*/  ISETP.GE.AND P1, PT, R166, R221, PT ;  /* 0x000000dda600720c */ /* 0x000fe40003f26270 */
[----:B------:R-:W-:Y:S02]  /*b7b0*/  FSEL R249, R249, -INF , !P4 ;  /* 0xff800000f9f97808 */ /* 0x000fe40006000000 */
[----:B------:R-:W-:Y:S02]  /*b7c0*/  ISETP.GT.AND P4, PT, R226, R211, PT ;  /* 0x000000d3e200720c */ /* 0x000fe40003f84270 */
[----:B-1----:R-:W-:Y:S03]  /*b7d0*/  FSEL R205, R205, -INF , !P6 ;  /* 0xff800000cdcd7808 */ /* 0x002fe60007000000 */
[----:B------:R-:W1:Y:S01]  /*b7e0*/  MUFU.TANH R204, R204 ;  /* 0x000000cc00cc7308 */ /* 0x000e620000002400 */
[----:B--2---:R-:W-:Y:S02]  /*b7f0*/  FSEL R247, R207, -INF , !P4 ;  /* 0xff800000cff77808 */ /* 0x004fe40006000000 */
[----:B---3--:R-:W-:Y:S02]  /*b800*/  FSEL R208, R206, -INF , !P5 ;  /* 0xff800000ced07808 */ /* 0x008fe40006800000 */
[-C--:B------:R-:W-:Y:S02]  /*b810*/  ISETP.GE.AND P5, PT, R166, R222.reuse, PT ;  /* 0x000000dea600720c */ /* 0x080fe40003fa6270 */
[C---:B------:R-:W-:Y:S03]  /*b820*/  ISETP.GE.AND P6, PT, R211.reuse, R222, PT ;  /* 0x000000ded300720c */ /* 0x040fe60003fc6270 */
[----:B------:R2:W3:Y:S01]  /*b830*/  MUFU.TANH R206, R164 ;  /* 0x000000a400ce7308 */ /* 0x0004e20000002400 */
[-C--:B------:R-:W-:Y:S01]  /*b840*/  ISETP.GE.AND P4, PT, R211, R221.reuse, PT ;  /* 0x000000ddd300720c */ /* 0x080fe20003f86270 */
[----:B----4-:R-:W-:Y:S01]  /*b850*/  FMUL.FTZ R209, R19, UR8 ;  /* 0x0000000813d17c20 */ /* 0x010fe20008410000 */
[----:B------:R-:W-:Y:S02]  /*b860*/  FSEL R250, R202, -INF , !P2 ;  /* 0xff800000cafa7808 */ /* 0x000fe40005000000 */
[----:B------:R-:W-:Y:S02]  /*b870*/  FSEL R244, R244, -INF , !P5 ;  /* 0xff800000f4f47808 */ /* 0x000fe40006800000 */
[----:B------:R-:W-:Y:S03]  /*b880*/  ISETP.GT.AND P5, PT, R223, R236, PT ;  /* 0x000000ecdf00720c */ /* 0x000fe60003fa4270 */
[----:B------:R3:W-:Y:S01]  /*b890*/  MUFU.TANH R211, R230 ;  /* 0x000000e600d37308 */ /* 0x0007e20000002400 */
[----:B------:R-:W-:Y:S02]  /*b8a0*/  FSEL R207, R208, -INF , !P1 ;  /* 0xff800000d0cf7808 */ /* 0x000fe40004800000 */
[----:B-1----:R-:W-:Y:S02]  /*b8b0*/  FSEL R204, R204, -INF , !P3 ;  /* 0xff800000cccc7808 */ /* 0x002fe40005800000 */
[C---:B------:R-:W-:Y:S02]  /*b8c0*/  ISETP.GT.AND P3, PT, R226.reuse, R210, PT ;  /* 0x000000d2e200720c */ /* 0x040fe40003f64270 */
[----:B------:R-:W-:Y:S03]  /*b8d0*/  ISETP.GT.AND P1, PT, R226, R236, PT ;  /* 0x000000ece200720c */ /* 0x000fe60003f24270 */
[----:B------:R-:W1:Y:S01]  /*b8e0*/  MUFU.TANH R209, R209 ;  /* 0x000000d100d17308 */ /* 0x000e620000002400 */
[----:B------:R-:W-:Y:S01]  /*b8f0*/  FSEL R203, R203, -INF , !P3 ;  /* 0xff800000cbcb7808 */ /* 0x000fe20005800000 */
[----:B--2---:R-:W2:Y:S01]  /*b900*/  LDSM.16.M88.4 R164, [R217+0xf800] ;  /* 0x00f80000d9a4783b */ /* 0x004ea20000000200 */
[C---:B------:R-:W-:Y:S01]  /*b910*/  ISETP.GE.AND P3, PT, R210.reuse, R222, PT ;  /* 0x000000ded200720c */ /* 0x040fe20003f66270 */
[----:B------:R-:W-:Y:S04]  /*b920*/  DEPBAR.LE SB0, 0x0 ;  /* 0x000080000000791a */ /* 0x000fe80000000000 */
[-C--:B------:R-:W-:Y:S01]  /*b930*/  ISETP.GE.AND P2, PT, R210, R221.reuse, PT ;  /* 0x000000ddd200720c */ /* 0x080fe20003f46270 */
[----:B------:R-:W-:Y:S01]  /*b940*/  BAR.SYNC.DEFER_BLOCKING 0x0 ;  /* 0x0000000000007b1d */ /* 0x000fe20000010000 */
[----:B------:R-:W-:Y:S01]  /*b950*/  FSEL R210, R3, -INF , !P5 ;  /* 0xff80000003d27808 */ /* 0x000fe20006800000 */
[----:B------:R-:W-:Y:S01]  /*b960*/  FMUL.FTZ R3, R24, UR8 ;  /* 0x0000000818037c20 */ /* 0x000fe20008410000 */
[-C--:B------:R-:W-:Y:S02]  /*b970*/  ISETP.GT.AND P5, PT, R226, R232.reuse, PT ;  /* 0x000000e8e200720c */ /* 0x080fe40003fa4270 */
[----:B---3--:R-:W-:Y:S02]  /*b980*/  FSEL R230, R206, -INF , !P1 ;  /* 0xff800000cee67808 */ /* 0x008fe40004800000 */
[----:B------:R-:W-:Y:S01]  /*b990*/  FSEL R206, R204, -INF , !P6 ;  /* 0xff800000ccce7808 */ /* 0x000fe20007000000 */
[----:B------:R-:W-:Y:S01]  /*b9a0*/  FMUL.FTZ R204, R25, UR8 ;  /* 0x0000000819cc7c20 */ /* 0x000fe20008410000 */
[----:B------:R-:W-:Y:S02]  /*b9b0*/  FSEL R251, R251, -INF , !P0 ;  /* 0xff800000fbfb7808 */ /* 0x000fe40004000000 */
[----:B------:R-:W-:Y:S02]  /*b9c0*/  ISETP.GT.AND P0, PT, R223, R232, PT ;  /* 0x000000e8df00720c */ /* 0x000fe40003f04270 */
[-C--:B------:R-:W-:Y:S02]  /*b9d0*/  ISETP.GE.AND P6, PT, R232, R221.reuse, PT ;  /* 0x000000dde800720c */ /* 0x080fe40003fc6270 */
[----:B------:R-:W-:Y:S02]  /*b9e0*/  FSEL R247, R247, -INF , !P4 ;  /* 0xff800000f7f77808 */ /* 0x000fe40006000000 */
[----:B------:R-:W-:Y:S02]  /*b9f0*/  ISETP.GE.AND P1, PT, R236, R221, PT ;  /* 0x000000ddec00720c */ /* 0x000fe40003f26270 */
[----:B------:R-:W-:Y:S02]  /*ba00*/  FSEL R240, R205, -INF , !P3 ;  /* 0xff800000cdf07808 */ /* 0x000fe40005800000 */
[-C--:B------:R-:W-:Y:S02]  /*ba10*/  ISETP.GT.AND P3, PT, R223, R229.reuse, PT ;  /* 0x000000e5df00720c */ /* 0x080fe40003f64270 */
[----:B------:R-:W-:Y:S01]  /*ba20*/  FMNMX3.FTZ R9, R0, R248, R246, !PT ;  /* 0x000000f800097276 */ /* 0x000fe200078100f6 */
[----:B------:R1:W-:Y:S10]  /*ba30*/  MUFU.TANH R202, R237 ;  /* 0x000000ed00ca7308 */ /* 0x0003f40000002400 */
[----:B------:R-:W3:Y:S01]  /*ba40*/  MUFU.TANH R201, R201 ;  /* 0x000000c900c97308 */ /* 0x000ee20000002400 */
[C---:B--2---:R-:W-:Y:S05]  /*ba50*/  HMMA.16816.F32 R28, R196.reuse, R164, R28 ;  /* 0x000000a4c41c723c */ /* 0x044fea000000181c */
[----:B------:R-:W-:Y:S04]  /*ba60*/  FMUL.FTZ R165, R26, UR8 ;  /* 0x000000081aa57c20 */ /* 0x000fe80008410000 */
[----:B------:R-:W2:Y:S01]  /*ba70*/  MUFU.TANH R200, R200 ;  /* 0x000000c800c87308 */ /* 0x000ea20000002400 */
[----:B------:R-:W-:Y:S03]  /*ba80*/  HMMA.16816.F32 R32, R196, R166, R32 ;  /* 0x000000a6c420723c */ /* 0x000fe60000001820 */
[----:B-1----:R-:W-:Y:S01]  /*ba90*/  FSEL R237, R209, -INF , !P5 ;  /* 0xff800000d1ed7808 */ /* 0x002fe20006800000 */
[C---:B------:R-:W-:Y:S01]  /*baa0*/  VIADD R167, R229.reuse, 0x11 ;  /* 0x00000011e5a77836 */ /* 0x040fe20000000000 */
[----:B------:R-:W-:Y:S01]  /*bab0*/  ISETP.GE.AND P5, PT, R232, R222, PT ;  /* 0x000000dee800720c */ /* 0x000fe20003fa6270 */
[----:B------:R-:W-:Y:S01]  /*bac0*/  VIADD R232, R229, 0x1 ;  /* 0x00000001e5e87836 */ /* 0x000fe20000000000 */
[----:B------:R-:W-:Y:S02]  /*bad0*/  FSEL R209, R203, -INF , !P2 ;  /* 0xff800000cbd17808 */ /* 0x000fe40005000000 */
[----:B------:R1:W4:Y:S01]  /*bae0*/  MUFU.TANH R208, R238 ;  /* 0x000000ee00d07308 */ /* 0x0003220000002400 */
[----:B---3--:R-:W-:Y:S02]  /*baf0*/  FSEL R201, R201, -INF , !P0 ;  /* 0xff800000c9c97808 */ /* 0x008fe40004000000 */
[----:B------:R-:W-:Y:S01]  /*bb00*/  ISETP.GT.AND P4, PT, R223, R232, PT ;  /* 0x000000e8df00720c */ /* 0x000fe20003f84270 */
[----:B------:R-:W-:Y:S01]  /*bb10*/  FMUL.FTZ R205, R29, UR8 ;  /* 0x000000081dcd7c20 */ /* 0x000fe20008410000 */
[----:B------:R-:W-:Y:S01]  /*bb20*/  ISETP.GE.AND P0, PT, R236, R222, PT ;  /* 0x000000deec00720c */ /* 0x000fe20003f06270 */
[----:B------:R-:W-:Y:S01]  /*bb30*/  FMUL.FTZ R236, R27, UR8 ;  /* 0x000000081bec7c20 */ /* 0x000fe20008410000 */
[----:B------:R-:W-:Y:S03]  /*bb40*/  ISETP.GT.AND P2, PT, R226, R229, PT ;  /* 0x000000e5e200720c */ /* 0x000fe60003f44270 */
[----:B------:R3:W-:Y:S01]  /*bb50*/  MUFU.TANH R164, R204 ;  /* 0x000000cc00a47308 */ /* 0x0007e20000002400 */
[----:B--2---:R-:W-:Y:S01]  /*bb60*/  FSEL R200, R200, -INF , !P4 ;  /* 0xff800000c8c87808 */ /* 0x004fe20006000000 */
[----:B------:R-:W-:Y:S01]  /*bb70*/  FMUL.FTZ R166, R30, UR8 ;  /* 0x000000081ea67c20 */ /* 0x000fe20008410000 */
[----:B------:R-:W-:Y:S01]  /*bb80*/  ISETP.GT.AND P4, PT, R226, R232, PT ;  /* 0x000000e8e200720c */ /* 0x000fe20003f84270 */
[----:B------:R-:W-:Y:S01]  /*bb90*/  FMUL.FTZ R239, R33, UR8 ;  /* 0x0000000821ef7c20 */ /* 0x000fe20008410000 */
[----:B------:R-:W-:Y:S01]  /*bba0*/  FSEL R210, R210, -INF , !P0 ;  /* 0xff800000d2d27808 */ /* 0x000fe20004000000 */
[----:B------:R-:W-:Y:S01]  /*bbb0*/  FMUL.FTZ R241, R32, UR8 ;  /* 0x0000000820f17c20 */ /* 0x000fe20008410000 */
[----:B------:R-:W-:Y:S03]  /*bbc0*/  FSEL R202, R202, -INF , !P4 ;  /* 0xff800000caca7808 */ /* 0x000fe60006000000 */
[----:B------:R-:W2:Y:S01]  /*bbd0*/  MUFU.TANH R3, R3 ;  /* 0x0000000300037308 */ /* 0x000ea20000002400 */
[-C--:B------:R-:W-:Y:S01]  /*bbe0*/  ISETP.GE.AND P4, PT, R232, R221.reuse, PT ;  /* 0x000000dde800720c */ /* 0x080fe20003f86270 */
[----:B------:R-:W-:Y:S01]  /*bbf0*/  FMUL.FTZ R252, R34, UR8 ;  /* 0x0000000822fc7c20 */ /* 0x000fe20008410000 */
[----:B-1----:R-:W-:Y:S02]  /*bc00*/  FSEL R238, R211, -INF , !P3 ;  /* 0xff800000d3ee7808 */ /* 0x002fe40005800000 */
[----:B------:R-:W-:Y:S01]  /*bc10*/  ISETP.GE.AND P3, PT, R232, R222, PT ;  /* 0x000000dee800720c */ /* 0x000fe20003f66270 */
[----:B------:R-:W-:Y:S01]  /*bc20*/  FMUL.FTZ R232, R28, UR8 ;  /* 0x000000081ce87c20 */ /* 0x000fe20008410000 */
[----:B----4-:R-:W-:Y:S03]  /*bc30*/  FSEL R245, R208, -INF , !P2 ;  /* 0xff800000d0f57808 */ /* 0x010fe60005000000 */
[----:B------:R1:W-:Y:S01]  /*bc40*/  MUFU.TANH R203, R236 ;  /* 0x000000ec00cb7308 */ /* 0x0003e20000002400 */
[----:B------:R-:W-:Y:S01]  /*bc50*/  FSEL R208, R201, -INF , !P5 ;  /* 0xff800000c9d07808 */ /* 0x000fe20006800000 */
[----:B---3--:R-:W-:Y:S01]  /*bc60*/  VIADD R204, R229, 0x8 ;  /* 0x00000008e5cc7836 */ /* 0x008fe20000000000 */
[----:B------:R-:W-:Y:S01]  /*bc70*/  FSEL R211, R230, -INF , !P1 ;  /* 0xff800000e6d37808 */ /* 0x000fe20004800000 */
[----:B------:R-:W-:Y:S01]  /*bc80*/  FMUL.FTZ R230, R31, UR8 ;  /* 0x000000081fe67c20 */ /* 0x000fe20008410000 */
[----:B------:R-:W-:Y:S02]  /*bc90*/  FSEL R237, R237, -INF , !P6 ;  /* 0xff800000eded7808 */ /* 0x000fe40007000000 */
[-C--:B------:R-:W-:Y:S03]  /*bca0*/  ISETP.GT.AND P2, PT, R223, R204.reuse, PT ;  /* 0x000000ccdf00720c */ /* 0x080fe60003f44270 */
[----:B------:R-:W3:Y:S01]  /*bcb0*/  MUFU.TANH R165, R165 ;  /* 0x000000a500a57308 */ /* 0x000ee20000002400 */
[----:B------:R-:W-:Y:S02]  /*bcc0*/  ISETP.GT.AND P0, PT, R226, R204, PT ;  /* 0x000000cce200720c */ /* 0x000fe40003f04270 */
[C---:B------:R-:W-:Y:S02]  /*bcd0*/  ISETP.GE.AND P5, PT, R204.reuse, R222, PT ;  /* 0x000000decc00720c */ /* 0x040fe40003fa6270 */
[-C--:B------:R-:W-:Y:S01]  /*bce0*/  ISETP.GE.AND P1, PT, R204, R221.reuse, PT ;  /* 0x000000ddcc00720c */ /* 0x080fe20003f26270 */
[----:B------:R-:W-:Y:S01]  /*bcf0*/  VIADD R204, R229, 0x9 ;  /* 0x00000009e5cc7836 */ /* 0x000fe20000000000 */
[----:B------:R-:W-:Y:S03]  /*bd00*/  FSEL R243, R202, -INF , !P4 ;  /* 0xff800000caf37808 */ /* 0x000fe60006000000 */
[----:B------:R4:W5:Y:S01]  /*bd10*/  MUFU.TANH R201, R232 ;  /* 0x000000e800c97308 */ /* 0x0009620000002400 */
[----:B--2---:R-:W-:Y:S02]  /*bd20*/  FSEL R3, R3, -INF , !P2 ;  /* 0xff80000003037808 */ /* 0x004fe40005000000 */
[-C--:B------:R-:W-:Y:S02]  /*bd30*/  ISETP.GT.AND P6, PT, R223, R204.reuse, PT ;  /* 0x000000ccdf00720c */ /* 0x080fe40003fc4270 */
[----:B-1----:R-:W-:Y:S02]  /*bd40*/  FSEL R236, R200, -INF , !P3 ;  /* 0xff800000c8ec7808 */ /* 0x002fe40005800000 */
[----:B------:R-:W-:Y:S03]  /*bd50*/  ISETP.GT.AND P2, PT, R226, R204, PT ;  /* 0x000000cce200720c */ /* 0x000fe60003f44270 */
[----:B------:R-:W1:Y:S01]  /*bd60*/  MUFU.TANH R205, R205 ;  /* 0x000000cd00cd7308 */ /* 0x000e620000002400 */
[----:B------:R-:W-:Y:S02]  /*bd70*/  FSEL R164, R164, -INF , !P6 ;  /* 0xff800000a4a47808 */ /* 0x000fe40007000000 */
[----:B---3--:R-:W-:Y:S02]  /*bd80*/  FSEL R165, R165, -INF , !P0 ;  /* 0xff800000a5a57808 */ /* 0x008fe40004000000 */
[CC--:B------:R-:W-:Y:S02]  /*bd90*/  ISETP.GE.AND P6, PT, R204.reuse, R222.reuse, PT ;  /* 0x000000decc00720c */ /* 0x0c0fe40003fc6270 */
[-C--:B------:R-:W-:Y:S03]  /*bda0*/  ISETP.GE.AND P0, PT, R204, R221.reuse, PT ;  /* 0x000000ddcc00720c */ /* 0x080fe60003f06270 */
[----:B------:R2:W-:Y:S01]  /*bdb0*/  MUFU.TANH R202, R239 ;  /* 0x000000ef00ca7308 */ /* 0x0005e20000002400 */
[----:B------:R-:W-:Y:S01]  /*bdc0*/  FSEL R203, R203, -INF , !P2 ;  /* 0xff800000cbcb7808 */ /* 0x000fe20005000000 */
[C---:B------:R-:W-:Y:S01]  /*bdd0*/  VIADD R204, R229.reuse, 0x10 ;  /* 0x00000010e5cc7836 */ /* 0x040fe20000000000 */
[----:B------:R-:W-:Y:S02]  /*bde0*/  ISETP.GE.AND P2, PT, R229, R222, PT ;  /* 0x000000dee500720c */ /* 0x000fe40003f46270 */
[----:B----4-:R-:W-:Y:S02]  /*bdf0*/  FSEL R232, R3, -INF , !P5 ;  /* 0xff80000003e87808 */ /* 0x010fe40006800000 */
[----:B------:R-:W-:Y:S03]  /*be00*/  FSEL R238, R238, -INF , !P2 ;  /* 0xff800000eeee7808 */ /* 0x000fe60005000000 */
[----:B------:R-:W3:Y:S01]  /*be10*/  MUFU.TANH R166, R166 ;  /* 0x000000a600a67308 */ /* 0x000ee20000002400 */
[----:B------:R-:W-:Y:S02]  /*be20*/  ISETP.GE.AND P3, PT, R229, R221, PT ;  /* 0x000000dde500720c */ /* 0x000fe40003f66270 */
[CC--:B------:R-:W-:Y:S02]  /*be30*/  ISETP.GT.AND P2, PT, R223.reuse, R204.reuse, PT ;  /* 0x000000ccdf00720c */ /* 0x0c0fe40003f44270 */
[----:B------:R-:W-:Y:S02]  /*be40*/  ISETP.GT.AND P4, PT, R223, R167, PT ;  /* 0x000000a7df00720c */ /* 0x000fe40003f84270 */
[----:B------:R-:W-:Y:S03]  /*be50*/  FSEL R245, R245, -INF , !P3 ;  /* 0xff800000f5f57808 */ /* 0x000fe60005800000 */
[----:B------:R4:W4:Y:S01]  /*be60*/  MUFU.TANH R200, R230 ;  /* 0x000000e600c87308 */ /* 0x0009220000002400 */
[----:B-----5:R-:W-:Y:S02]  /*be70*/  FSEL R201, R201, -INF , !P2 ;  /* 0xff800000c9c97808 */ /* 0x020fe40005000000 */
[----:B-1----:R-:W-:Y:S02]  /*be80*/  FSEL R205, R205, -INF , !P4 ;  /* 0xff800000cdcd7808 */ /* 0x002fe40006000000 */
[----:B------:R-:W-:Y:S02]  /*be90*/  ISETP.GT.AND P3, PT, R226, R204, PT ;  /* 0x000000cce200720c */ /* 0x000fe40003f64270 */
[CC--:B------:R-:W-:Y:S03]  /*bea0*/  ISETP.GE.AND P2, PT, R204.reuse, R222.reuse, PT ;  /* 0x000000decc00720c */ /* 0x0c0fe60003f46270 */
[----:B------:R1:W5:Y:S01]  /*beb0*/  MUFU.TANH R3, R241 ;  /* 0x000000f100037308 */ /* 0x0003620000002400 */
[----:B------:R-:W-:Y:S01]  /*bec0*/  ISETP.GE.AND P4, PT, R204, R221, PT ;  /* 0x000000ddcc00720c */ /* 0x000fe20003f86270 */
[----:B------:R-:W-:Y:S01]  /*bed0*/  FMUL.FTZ R204, R35, UR8 ;  /* 0x0000000823cc7c20 */ /* 0x000fe20008410000 */
[----:B--2---:R-:W-:Y:S02]  /*bee0*/  FSEL R239, R203, -INF , !P0 ;  /* 0xff800000cbef7808 */ /* 0x004fe40004000000 */
[----:B---3--:R-:W-:Y:S02]  /*bef0*/  FSEL R166, R166, -INF , !P3 ;  /* 0xff800000a6a67808 */ /* 0x008fe40005800000 */
[----:B------:R-:W-:Y:S03]  /*bf00*/  ISETP.GT.AND P5, PT, R226, R167, PT ;  /* 0x000000a7e200720c */ /* 0x000fe60003fa4270 */
[----:B------:R2:W3:Y:S01]  /*bf10*/  MUFU.TANH R203, R204 ;  /* 0x000000cc00cb7308 */ /* 0x0004e20000002400 */
[----:B------:R-:W-:Y:S02]  /*bf20*/  ISETP.GE.AND P3, PT, R167, R221, PT ;  /* 0x000000dda700720c */ /* 0x000fe40003f66270 */
[----:B----4-:R-:W-:Y:S01]  /*bf30*/  FSEL R230, R164, -INF , !P6 ;  /* 0xff800000a4e67808 */ /* 0x010fe20007000000 */
[----:B------:R-:W-:Y:S01]  /*bf40*/  VIADD R164, R229, 0x18 ;  /* 0x00000018e5a47836 */ /* 0x000fe20000000000 */
[----:B------:R-:W-:Y:S01]  /*bf50*/  ISETP.GE.AND P6, PT, R167, R222, PT ;  /* 0x000000dea700720c */ /* 0x000fe20003fc6270 */
[----:B------:R-:W-:Y:S01]  /*bf60*/  VIADD R167, R229, 0x19 ;  /* 0x00000019e5a77836 */ /* 0x000fe20000000000 */
[----:B------:R-:W-:Y:S03]  /*bf70*/  FSEL R200, R200, -INF , !P5 ;  /* 0xff800000c8c87808 */ /* 0x000fe60006800000 */
[----:B------:R-:W4:Y:S01]  /*bf80*/  MUFU.TANH R252, R252 ;  /* 0x000000fc00fc7308 */ /* 0x000f220000002400 */
[----:B-1----:R-:W-:Y:S02]  /*bf90*/  FSEL R241, R165, -INF , !P1 ;  /* 0xff800000a5f17808 */ /* 0x002fe40004800000 */
[CC--:B------:R-:W-:Y:S02]  /*bfa0*/  ISETP.GT.AND P5, PT, R223.reuse, R167.reuse, PT ;  /* 0x000000a7df00720c */ /* 0x0c0fe40003fa4270 */
[----:B------:R-:W-:Y:S02]  /*bfb0*/  ISETP.GT.AND P1, PT, R223, R164, PT ;  /* 0x000000a4df00720c */ /* 0x000fe40003f24270 */
[----:B------:R-:W-:Y:S02]  /*bfc0*/  FSEL R165, R202, -INF , !P5 ;  /* 0xff800000caa57808 */ /* 0x000fe40006800000 */
[----:B------:R-:W-:Y:S02]  /*bfd0*/  FMNMX3.FTZ R202, R2, R242, R249, !PT ;  /* 0x000000f202ca7276 */ /* 0x000fe400078100f9 */
[----:B-----5:R-:W-:Y:S02]  /*bfe0*/  FSEL R3, R3, -INF , !P1 ;  /* 0xff80000003037808 */ /* 0x020fe40004800000 */
[----:B------:R-:W-:Y:S02]  /*bff0*/  ISETP.GT.AND P0, PT, R226, R167, PT ;  /* 0x000000a7e200720c */ /* 0x000fe40003f04270 */
[C---:B------:R-:W-:Y:S02]  /*c000*/  ISETP.GE.AND P5, PT, R167.reuse, R222, PT ;  /* 0x000000dea700720c */ /* 0x040fe40003fa6270 */
[----:B------:R-:W-:Y:S02]  /*c010*/  ISETP.GE.AND P1, PT, R167, R221, PT ;  /* 0x000000dda700720c */ /* 0x000fe40003f26270 */
[----:B------:R-:W-:Y:S02]  /*c020*/  FMNMX3.FTZ R167, R9, R250, R244, !PT ;  /* 0x000000fa09a77276 */ /* 0x000fe400078100f4 */
[----:B------:R-:W-:Y:S02]  /*c030*/  FMNMX3.FTZ R202, R202, R251, R207, !PT ;  /* 0x000000fbcaca7276 */ /* 0x000fe400078100cf */
[----:B------:R-:W-:Y:S02]  /*c040*/  FMNMX3.FTZ R167, R167, R206, R240, !PT ;  /* 0x000000cea7a77276 */ /* 0x000fe400078100f0 */
[----:B--2---:R-:W-:Y:S02]  /*c050*/  FSEL R204, R201, -INF , !P2 ;  /* 0xff800000c9cc7808 */ /* 0x004fe40005000000 */
[----:B------:R-:W-:Y:S02]  /*c060*/  FMNMX3.FTZ R201, R202, R247, R209, !PT ;  /* 0x000000f7cac97276 */ /* 0x000fe400078100d1 */
[----:B------:R-:W-:Y:S02]  /*c070*/  FMNMX3.FTZ R167, R167, R210, R208, !PT ;  /* 0x000000d2a7a77276 */ /* 0x000fe400078100d0 */
[----:B------:R-:W-:Y:S02]  /*c080*/  FMNMX3.FTZ R201, R201, R211, R237, !PT ;  /* 0x000000d3c9c97276 */ /* 0x000fe400078100ed */
[----:B------:R-:W-:Y:S02]  /*c090*/  FSEL R202, R205, -INF , !P6 ;  /* 0xff800000cdca7808 */ /* 0x000fe40007000000 */
[----:B------:R-:W-:Y:S02]  /*c0a0*/  ISETP.GT.AND P2, PT, R226, R164, PT ;  /* 0x000000a4e200720c */ /* 0x000fe40003f44270 */
[----:B------:R-:W-:Y:S02]  /*c0b0*/  FMNMX3.FTZ R205, R167, R238, R236, !PT ;  /* 0x000000eea7cd7276 */ /* 0x000fe400078100ec */
[----:B------:R-:W-:Y:S02]  /*c0c0*/  FMNMX3.FTZ R201, R201, R245, R243, !PT ;  /* 0x000000f5c9c97276 */ /* 0x000fe400078100f3 */
[----:B---3--:R-:W-:Y:S02]  /*c0d0*/  FSEL R167, R203, -INF , !P0 ;  /* 0xff800000cba77808 */ /* 0x008fe40004000000 */
[C---:B------:R-:W-:Y:S02]  /*c0e0*/  ISETP.GE.AND P6, PT, R164.reuse, R222, PT ;  /* 0x000000dea400720c */ /* 0x040fe40003fc6270 */
[----:B------:R-:W-:Y:S02]  /*c0f0*/  ISETP.GE.AND P0, PT, R164, R221, PT ;  /* 0x000000dda400720c */ /* 0x000fe40003f06270 */
[----:B------:R-:W-:Y:S02]  /*c100*/  FMNMX3.FTZ R9, R205, R232, R230, !PT ;  /* 0x000000e8cd097276 */ /* 0x000fe400078100e6 */
[----:B----4-:R-:W-:Y:S02]  /*c110*/  FSEL R164, R252, -INF , !P2 ;  /* 0xff800000fca47808 */ /* 0x010fe40005000000 */
[----:B------:R-:W-:Y:S02]  /*c120*/  FSEL R205, R166, -INF , !P4 ;  /* 0xff800000a6cd7808 */ /* 0x000fe40006000000 */
[----:B------:R-:W-:Y:S02]  /*c130*/  FSEL R203, R200, -INF , !P3 ;  /* 0xff800000c8cb7808 */ /* 0x000fe40005800000 */
[----:B------:R-:W-:Y:S02]  /*c140*/  FMNMX3.FTZ R252, R201, R241, R239, !PT ;  /* 0x000000f1c9fc7276 */ /* 0x000fe400078100ef */
[----:B------:R-:W-:Y:S02]  /*c150*/  FSEL R200, R165, -INF , !P5 ;  /* 0xff800000a5c87808 */ /* 0x000fe40006800000 */
[----:B------:R-:W-:Y:S02]  /*c160*/  FSEL R201, R3, -INF , !P6 ;  /* 0xff80000003c97808 */ /* 0x000fe40007000000 */
[----:B------:R-:W-:Y:S02]  /*c170*/  FMNMX3.FTZ R3, R9, R204, R202, !PT ;  /* 0x000000cc09037276 */ /* 0x000fe400078100ca */
[----:B------:R-:W-:Y:S02]  /*c180*/  FSEL R165, R167, -INF , !P1 ;  /* 0xff800000a7a57808 */ /* 0x000fe40004800000 */
[----:B------:R-:W-:Y:S02]  /*c190*/  FSEL R166, R164, -INF , !P0 ;  /* 0xff800000a4a67808 */ /* 0x000fe40004000000 */
[----:B------:R-:W-:Y:S02]  /*c1a0*/  FMNMX3.FTZ R6, R252, R205, R203, !PT ;  /* 0x000000cdfc067276 */ /* 0x000fe400078100cb */
[----:B------:R-:W-:Y:S02]  /*c1b0*/  FMNMX3.FTZ R252, R3, R201, R200, !PT ;  /* 0x000000c903fc7276 */ /* 0x000fe400078100c8 */
[----:B------:R-:W-:Y:S01]  /*c1c0*/  FMNMX3.FTZ R6, R6, R166, R165, !PT ;  /* 0x000000a606067276 */ /* 0x000fe200078100a5 */
[----:B------:R-:W-:Y:S06]  /*c1d0*/  BRA.U.ANY UP0, `(.L_x_1190) ;  /* 0xffffffe1001c7547 */ /* 0x000fec000b93ffff */
.L_x_1189:
[----:B------:R-:W-:Y:S01]  /*c1e0*/  SHFL.BFLY PT, R3, R6, 0x2, 0x1f ;  /* 0x0c401f0006037f89 */ /* 0x000fe200000e0000 */
[----:B------:R-:W-:Y:S01]  /*c1f0*/  MOV R167, R227 ;  /* 0x000000e300a77202 */ /* 0x000fe20000000f00 */
[----:B------:R-:W-:Y:S01]  /*c200*/  UISETP.GT.AND UP0, UPT, UR9, UR14, UPT ;  /* 0x0000000e0900728c */ /* 0x000fe2000bf04270 */
[----:B------:R-:W-:Y:S05]  /*c210*/  IADD3 R229, PT, PT, R229, -0x40, RZ ;  /* 0xffffffc0e5e57810 */ /* 0x000fea0007ffe0ff */
[----:B------:R-:W2:Y:S01]  /*c220*/  SHFL.BFLY PT, R7, R252, 0x2, 0x1f ;  /* 0x0c401f00fc077f89 */ /* 0x000ea200000e0000 */
[C---:B------:R-:W-:Y:S01]  /*c230*/  SHF.L.U32 R190, R167.reuse, 0x3, RZ ;  /* 0x00000003a7be7819 */ /* 0x040fe200000006ff */
[----:B------:R-:W-:Y:S01]  /*c240*/  UMOV UR19, UR9 ;  /* 0x0000000900137c82 */ /* 0x000fe20008000000 */
[----:B------:R-:W-:Y:S02]  /*c250*/  SHF.R.U32.HI R185, RZ, 0x1, R167 ;  /* 0x00000001ffb97819 */ /* 0x000fe400000116a7 */
[----:B------:R-:W-:Y:S02]  /*c260*/  LOP3.LUT R184, R190, 0x38, RZ, 0xc0, !PT ;  /* 0x00000038beb87812 */ /* 0x000fe400078ec0ff */
[----:B--2---:R-:W-:Y:S02]  /*c270*/  FMNMX.FTZ R5, R252, R7, !PT ;  /* 0x00000007fc057209 */ /* 0x004fe40007810000 */
[----:B------:R-:W-:Y:S02]  /*c280*/  FMNMX.FTZ R4, R6, R3, !PT ;  /* 0x0000000306047209 */ /* 0x000fe40007810000 */
[----:B------:R-:W-:Y:S01]  /*c290*/  SHF.L.U32 R7, R167, 0x6, RZ ;  /* 0x00000006a7077819 */ /* 0x000fe200000006ff */
[----:B------:R-:W2:Y:S08]  /*c2a0*/  SHFL.BFLY PT, R164, R5, 0x1, 0x1f ;  /* 0x0c201f0005a47f89 */ /* 0x000eb000000e0000 */
[----:B------:R-:W3:Y:S01]  /*c2b0*/  SHFL.BFLY PT, R3, R4, 0x1, 0x1f ;  /* 0x0c201f0004037f89 */ /* 0x000ee200000e0000 */
[----:B--2---:R-:W-:Y:S02]  /*c2c0*/  FMNMX.FTZ R164, R5, R164, !PT ;  /* 0x000000a405a47209 */ /* 0x004fe40007810000 */
[----:B------:R-:W-:Y:S02]  /*c2d0*/  LOP3.LUT R5, R185, 0x8, RZ, 0xc0, !PT ;  /* 0x00000008b9057812 */ /* 0x000fe400078ec0ff */
[----:B---3--:R-:W-:Y:S01]  /*c2e0*/  FMNMX.FTZ R3, R4, R3, !PT ;  /* 0x0000000304037209 */ /* 0x008fe20007810000 */
[----:B------:R-:W-:Y:S01]  /*c2f0*/  FMUL.FTZ R181, R164, UR4 ;  /* 0x00000004a4b57c20 */ /* 0x000fe20008410000 */
[--C-:B------:R-:W-:Y:S02]  /*c300*/  LOP3.LUT R4, R184, 0x1c0, R7.reuse, 0xf8, !PT ;  /* 0x000001c0b8047812 */ /* 0x100fe400078ef807 */
[----:B------:R-:W-:Y:S01]  /*c310*/  FSETP.NEU.FTZ.AND P1, PT, R164, -INF , PT ;  /* 0xff800000a400780b */ /* 0x000fe20003f3d000 */
[C---:B------:R-:W-:Y:S01]  /*c320*/  FMUL.FTZ R180, R3.reuse, UR4 ;  /* 0x0000000403b47c20 */ /* 0x040fe20008410000 */
[----:B------:R-:W-:Y:S02]  /*c330*/  LOP3.LUT R4, R4, R5, RZ, 0x3c, !PT ;  /* 0x0000000504047212 */ /* 0x000fe400078e3cff */
[----:B------:R-:W-:Y:S02]  /*c340*/  FSETP.NEU.FTZ.AND P0, PT, R3, -INF , PT ;  /* 0xff8000000300780b */ /* 0x000fe40003f1d000 */
[----:B------:R-:W-:Y:S02]  /*c350*/  LOP3.LUT R4, R4, 0x200, R7, 0xf8, !PT ;  /* 0x0000020004047812 */ /* 0x000fe400078ef807 */
[----:B------:R-:W-:Y:S02]  /*c360*/  FSEL R181, R181, RZ, P1 ;  /* 0x000000ffb5b57208 */ /* 0x000fe40000800000 */
[----:B------:R-:W-:Y:S02]  /*c370*/  LEA R186, R4, UR6, 0x1 ;  /* 0x0000000604ba7c11 */ /* 0x000fe4000f8e08ff */
[----:B------:R-:W-:Y:S01]  /*c380*/  FSEL R7, R164, RZ, P1 ;  /* 0x000000ffa4077208 */ /* 0x000fe20000800000 */
[--C-:B------:R-:W-:Y:S01]  /*c390*/  FFMA.FTZ R193, R248, UR4, -R181.reuse ;  /* 0x00000004f8c17c23 */ /* 0x100fe200080108b5 */
[----:B------:R-:W-:Y:S01]  /*c3a0*/  R2P PR, R167, 0x6 ;  /* 0x00000006a7007804 */ /* 0x000fe20000000000 */
[----:B-1----:R-:W1:Y:S01]  /*c3b0*/  LDSM.16.MT88.4 R12, [R186+0x10000] ;  /* 0x01000000ba0c783b */ /* 0x002e620000004200 */
[----:B------:R-:W-:Y:S01]  /*c3c0*/  FSEL R5, R3, RZ, P0 ;  /* 0x000000ff03057208 */ /* 0x000fe20000000000 */
[----:B------:R-:W-:Y:S01]  /*c3d0*/  FADD.FTZ R0, -R7, R0 ;  /* 0x0000000007007221 */ /* 0x000fe20000010100 */
[----:B------:R-:W-:Y:S01]  /*c3e0*/  FSEL R180, R180, RZ, P0 ;  /* 0x000000ffb4b47208 */ /* 0x000fe20000000000 */
[--C-:B------:R-:W-:Y:S01]  /*c3f0*/  FFMA.FTZ R196, R246, UR4, -R181.reuse ;  /* 0x00000004f6c47c23 */ /* 0x100fe200080108b5 */
[----:B------:R-:W-:Y:S01]  /*c400*/  SEL R189, R216, 0xffffffe0, !P1 ;  /* 0xffffffe0d8bd7807 */ /* 0x000fe20004800000 */
[----:B------:R-:W-:Y:S01]  /*c410*/  FADD.FTZ R2, -R5, R2 ;  /* 0x0000000205027221 */ /* 0x000fe20000010100 */
[----:B------:R-:W-:Y:S01]  /*c420*/  FMUL.FTZ R5, R0, UR4 ;  /* 0x0000000400057c20 */ /* 0x000fe20008410000 */
[--C-:B------:R-:W-:Y:S01]  /*c430*/  FFMA.FTZ R197, R242, UR4, -R180.reuse ;  /* 0x00000004f2c57c23 */ /* 0x100fe200080108b4 */
[----:B------:R-:W-:Y:S01]  /*c440*/  IADD3 R188, PT, PT, R189, R186, RZ ;  /* 0x000000babdbc7210 */ /* 0x000fe20007ffe0ff */
[--C-:B------:R-:W-:Y:S01]  /*c450*/  FFMA.FTZ R195, R249, UR4, -R180.reuse ;  /* 0x00000004f9c37c23 */ /* 0x100fe200080108b4 */
        /* <DEDUP_REMOVED lines=24> */
[----:B---3--:R-:W-:Y:S08]  /*c5e0*/  F2FP.F16.F32.PACK_AB R168, R196, R193 ;  /* 0x000000c1c4a8723e */ /* 0x008ff000000000ff */
[----:B------:R-:W3:Y:S01]  /*c5f0*/  MUFU.EX2 R191, R191 ;  /* 0x000000bf00bf7308 */ /* 0x000ee20000000800 */
[----:B------:R-:W-:Y:S09]  /*c600*/  LDSM.16.MT88.4 R172, [R189+0x4800] ;  /* 0x00480000bdac783b */ /* 0x000ff20000004200 */
[----:B------:R-:W-:Y:S01]  /*c610*/  MUFU.EX2 R194, R194 ;  /* 0x000000c200c27308 */ /* 0x000fe20000000800 */
[----:B----4-:R-:W-:Y:S09]  /*c620*/  F2FP.F16.F32.PACK_AB R169, R195, R197 ;  /* 0x000000c5c3a9723e */ /* 0x010ff200000000ff */
        /* <DEDUP_REMOVED lines=20> */
[----:B------:R-:W-:Y:S02]  /*c770*/  MUFU.EX2 R239, R239 ;  /* 0x000000ef00ef7308 */ /* 0x000fe40000000800 */
[----:B------:R-:W-:Y:S02]  /*c780*/  LDSM.16.MT88.4 R156, [R189+0x2800] ;  /* 0x00280000bd9c783b */ /* 0x000fe40000004200 */
[C---:B------:R-:W-:Y:S01]  /*c790*/  FMUL.FTZ R12, R2.reuse, R152 ;  /* 0x00000098020c7220 */ /* 0x040fe20000410000 */
[C---:B------:R-:W-:Y:S01]  /*c7a0*/  FMUL.FTZ R13, R2.reuse, R153 ;  /* 0x00000099020d7220 */ /* 0x040fe20000410000 */
[----:B------:R-:W-:Y:S01]  /*c7b0*/  FMUL.FTZ R24, R2, R140 ;  /* 0x0000008c02187220 */ /* 0x000fe20000410000 */
[C---:B------:R-:W-:Y:S03]  /*c7c0*/  HMMA.16816.F32 R8, R168.reuse, R14, R8 ;  /* 0x0000000ea808723c */ /* 0x040fe60000001808 */
[----:B------:R-:W1:Y:S01]  /*c7d0*/  MUFU.EX2 R207, R207 ;  /* 0x000000cf00cf7308 */ /* 0x000e620000000800 */
[C---:B------:R-:W-:Y:S01]  /*c7e0*/  FMUL.FTZ R14, R0.reuse, R154 ;  /* 0x0000009a000e7220 */ /* 0x040fe20000410000 */
[----:B------:R-:W-:Y:S01]  /*c7f0*/  FMUL.FTZ R15, R0, R155 ;  /* 0x0000009b000f7220 */ /* 0x000fe20000410000 */
[----:B------:R-:W-:Y:S01]  /*c800*/  FMUL.FTZ R25, R2, R141 ;  /* 0x0000008d02197220 */ /* 0x000fe20000410000 */
[----:B------:R-:W3:Y:S01]  /*c810*/  LDSM.16.MT88.4 R152, [R189] ;  /* 0x00000000bd98783b */ /* 0x000ee20000004200 */
[C---:B------:R-:W-:Y:S01]  /*c820*/  FMUL.FTZ R26, R0.reuse, R142 ;  /* 0x0000008e001a7220 */ /* 0x040fe20000410000 */
[----:B------:R-:W-:Y:S01]  /*c830*/  FMUL.FTZ R27, R0, R143 ;  /* 0x0000008f001b7220 */ /* 0x000fe20000410000 */
[C---:B------:R-:W-:Y:S01]  /*c840*/  FMUL.FTZ R32, R2.reuse, R132 ;  /* 0x0000008402207220 */ /* 0x040fe20000410000 */
[C---:B------:R-:W-:Y:S01]  /*c850*/  FMUL.FTZ R33, R2.reuse, R133 ;  /* 0x0000008502217220 */ /* 0x040fe20000410000 */
[C---:B--2---:R-:W-:Y:S01]  /*c860*/  HMMA.16816.F32 R12, R168.reuse, R20, R12 ;  /* 0x00000014a80c723c */ /* 0x044fe2000000180c */
[----:B------:R-:W-:Y:S02]  /*c870*/  MUFU.EX2 R206, R206 ;  /* 0x000000ce00ce7308 */ /* 0x000fe40000000800 */
[C---:B------:R-:W-:Y:S01]  /*c880*/  FMUL.FTZ R16, R2.reuse, R148 ;  /* 0x0000009402107220 */ /* 0x040fe20000410000 */
[----:B------:R-:W-:Y:S01]  /*c890*/  LDSM.16.MT88.4 R140, [R189+0x2000] ;  /* 0x00200000bd8c783b */ /* 0x000fe20000004200 */
[C---:B------:R-:W-:Y:S01]  /*c8a0*/  FMUL.FTZ R20, R2.reuse, R144 ;  /* 0x0000009002147220 */ /* 0x040fe20000410000 */
[----:B------:R-:W-:Y:S01]  /*c8b0*/  FMUL.FTZ R21, R2, R145 ;  /* 0x0000009102157220 */ /* 0x000fe20000410000 */
[C---:B------:R-:W-:Y:S01]  /*c8c0*/  FMUL.FTZ R34, R0.reuse, R134 ;  /* 0x0000008600227220 */ /* 0x040fe20000410000 */
[----:B------:R-:W-:Y:S01]  /*c8d0*/  FMUL.FTZ R35, R0, R135 ;  /* 0x0000008700237220 */ /* 0x000fe20000410000 */
[--C-:B------:R-:W-:Y:S01]  /*c8e0*/  FFMA.FTZ R148, R208, UR4, -R181.reuse ;  /* 0x00000004d0947c23 */ /* 0x100fe200080108b5 */
[C---:B------:R-:W-:Y:S01]  /*c8f0*/  HMMA.16816.F32 R16, R168.reuse, R22, R16 ;  /* 0x00000016a810723c */ /* 0x040fe20000001810 */
        /* <DEDUP_REMOVED lines=9> */
[----:B------:R-:W4:Y:S01]  /*c990*/  LDSM.16.MT88.4 R144, [R186+0x12000] ;  /* 0x01200000ba90783b */ /* 0x000f220000004200 */
[C---:B-----5:R-:W-:Y:S01]  /*c9a0*/  HMMA.16816.F32 R20, R168.reuse, R28, R20 ;  /* 0x0000001ca814723c */ /* 0x060fe20000001814 */
[----:B------:R-:W-:Y:S02]  /*c9b0*/  MUFU.EX2 R237, R237 ;  /* 0x000000ed00ed7308 */ /* 0x000fe40000000800 */
[C---:B------:R-:W-:Y:S01]  /*c9c0*/  FMUL.FTZ R28, R2.reuse, R136 ;  /* 0x00000088021c7220 */ /* 0x040fe20000410000 */
[C---:B------:R-:W-:Y:S01]  /*c9d0*/  FMUL.FTZ R29, R2.reuse, R137 ;  /* 0x00000089021d7220 */ /* 0x040fe20000410000 */
[----:B------:R-:W-:Y:S01]  /*c9e0*/  FMUL.FTZ R41, R2, R41 ;  /* 0x0000002902297220 */ /* 0x000fe20000410000 */
[C---:B------:R-:W-:Y:S01]  /*c9f0*/  FMUL.FTZ R42, R0.reuse, R42 ;  /* 0x0000002a002a7220 */ /* 0x040fe20000410000 */
[C---:B------:R-:W-:Y:S01]  /*ca00*/  FMUL.FTZ R43, R0.reuse, R43 ;  /* 0x0000002b002b7220 */ /* 0x040fe20000410000 */
[C---:B------:R-:W-:Y:S03]  /*ca10*/  HMMA.16816.F32 R24, R168.reuse, R30, R24 ;  /* 0x0000001ea818723c */ /* 0x040fe60000001818 */
        /* <DEDUP_REMOVED lines=24> */
[----:B------:R-:W-:Y:S01]  /*cba0*/  FMUL.FTZ R62, R0, R62 ;  /* 0x0000003e003e7220 */ /* 0x000fe20000410000 */
[C---:B----4-:R-:W-:Y:S03]  /*cbb0*/  HMMA.16816.F32 R36, R168.reuse, R144, R36 ;  /* 0x00000090a824723c */ /* 0x050fe60000001824 */
[----:B------:R-:W-:Y:S01]  /*cbc0*/  FFMA.FTZ R144, R210, UR4, -R181 ;  /* 0x00000004d2907c23 */ /* 0x000fe200080108b5 */
[----:B------:R-:W-:Y:S01]  /*cbd0*/  FMUL.FTZ R63, R0, R63 ;  /* 0x0000003f003f7220 */ /* 0x000fe20000410000 */
[C---:B------:R-:W-:Y:S01]  /*cbe0*/  FMUL.FTZ R64, R2.reuse, R64 ;  /* 0x0000004002407220 */ /* 0x040fe20000410000 */
[----:B------:R-:W-:Y:S01]  /*cbf0*/  FMUL.FTZ R65, R2, R65 ;  /* 0x0000004102417220 */ /* 0x000fe20000410000 */
[----:B------:R3:W-:Y:S01]  /*cc00*/  MUFU.EX2 R208, R144 ;  /* 0x0000009000d07308 */ /* 0x0007e20000000800 */
[C---:B------:R-:W-:Y:S03]  /*cc10*/  HMMA.16816.F32 R40, R168.reuse, R146, R40 ;  /* 0x00000092a828723c */ /* 0x040fe60000001828 */
        /* <DEDUP_REMOVED lines=8> */
[----:B---3--:R-:W-:Y:S01]  /*cca0*/  LDSM.16.MT88.4 R144, [R187+0x800] ;  /* 0x00080000bb90783b */ /* 0x008fe20000004200 */
[----:B------:R-:W-:Y:S01]  /*ccb0*/  FMUL.FTZ R73, R2, R73 ;  /* 0x0000004902497220 */ /* 0x000fe20000410000 */
[C---:B------:R-:W-:Y:S01]  /*ccc0*/  FMUL.FTZ R74, R0.reuse, R74 ;  /* 0x0000004a004a7220 */ /* 0x040fe20000410000 */
[C---:B------:R-:W-:Y:S03]  /*ccd0*/  HMMA.16816.F32 R48, R168.reuse, R138, R48 ;  /* 0x0000008aa830723c */ /* 0x040fe60000001830 */
[----:B------:R-:W-:Y:S01]  /*cce0*/  FMUL.FTZ R75, R0, R75 ;  /* 0x0000004b004b7220 */ /* 0x000fe20000410000 */
[C---:B------:R-:W-:Y:S01]  /*ccf0*/  FMUL.FTZ R76, R2.reuse, R76 ;  /* 0x0000004c024c7220 */ /* 0x040fe20000410000 */
[----:B------:R-:W3:Y:S01]  /*cd00*/  LDSM.16.MT88.4 R136, [R186+0x14000] ;  /* 0x01400000ba88783b */ /* 0x000ee20000004200 */
        /* <DEDUP_REMOVED lines=59> */
[C---:B-----5:R-:W-:Y:S03]  /*d0c0*/  HMMA.16816.F32 R84, R168.reuse, R140, R84 ;  /* 0x0000008ca854723c */ /* 0x060fe60000001854 */
[----:B------:R-:W-:Y:S01]  /*d0d0*/  FFMA.FTZ R210, R211, UR4, -R180 ;  /* 0x00000004d3d27c23 */ /* 0x000fe200080108b4 */
[C---:B------:R-:W-:Y:S01]  /*d0e0*/  FMUL.FTZ R124, R2.reuse, R124 ;  /* 0x0000007c027c7220 */ /* 0x040fe20000410000 */
[----:B------:R5:W2:Y:S01]  /*d0f0*/  MUFU.EX2 R211, R148 ;  /* 0x0000009400d37308 */ /* 0x000aa20000000800 */
[----:B------:R-:W-:Y:S01]  /*d100*/  FMUL.FTZ R125, R2, R125 ;  /* 0x0000007d027d7220 */ /* 0x000fe20000410000 */
[C---:B------:R-:W-:Y:S01]  /*d110*/  FMUL.FTZ R126, R0.reuse, R126 ;  /* 0x0000007e007e7220 */ /* 0x040fe20000410000 */
[C---:B------:R-:W-:Y:S01]  /*d120*/  HMMA.16816.F32 R88, R168.reuse, R142, R88 ;  /* 0x0000008ea858723c */ /* 0x040fe20000001858 */
[----:B------:R-:W1:Y:S06]  /*d130*/  LDSM.16.MT88.4 R140, [R188+0x16000] ;  /* 0x01600000bc8c783b */ /* 0x000e6c0000004200 */
[----:B------:R-:W2:Y:S01]  /*d140*/  MUFU.EX2 R210, R210 ;  /* 0x000000d200d27308 */ /* 0x000ea20000000800 */
[----:B------:R-:W-:Y:S01]  /*d150*/  FMUL.FTZ R127, R0, R127 ;  /* 0x0000007f007f7220 */ /* 0x000fe20000410000 */
[C---:B------:R-:W-:Y:S01]  /*d160*/  FMUL.FTZ R128, R2.reuse, R128 ;  /* 0x0000008002807220 */ /* 0x040fe20000410000 */
[----:B------:R-:W-:Y:S01]  /*d170*/  FMUL.FTZ R129, R2, R129 ;  /* 0x0000008102817220 */ /* 0x000fe20000410000 */
[C---:B------:R-:W-:Y:S01]  /*d180*/  FMUL.FTZ R130, R0.reuse, R130 ;  /* 0x0000008200827220 */ /* 0x040fe20000410000 */
[C---:B------:R-:W-:Y:S01]  /*d190*/  FMUL.FTZ R131, R0.reuse, R131 ;  /* 0x0000008300837220 */ /* 0x040fe20000410000 */
[----:B------:R-:W-:Y:S01]  /*d1a0*/  FFMA.FTZ R197, R0, R231, R197 ;  /* 0x000000e700c57223 */ /* 0x000fe200000100c5 */
[C---:B---3--:R-:W-:Y:S01]  /*d1b0*/  HMMA.16816.F32 R92, R168.reuse, R136, R92 ;  /* 0x00000088a85c723c */ /* 0x048fe2000000185c */
[----:B-----5:R-:W-:Y:S02]  /*d1c0*/  LDSM.16.MT88.4 R148, [R189+0x800] ;  /* 0x00080000bd94783b */ /* 0x020fe40000004200 */
[----:B------:R-:W-:Y:S01]  /*d1d0*/  FFMA.FTZ R193, R2, R233, R193 ;  /* 0x000000e902c17223 */ /* 0x000fe200000100c1 */
[----:B------:R-:W-:Y:S01]  /*d1e0*/  MOV R2, R3 ;  /* 0x0000000300027202 */ /* 0x000fe20000000f00 */
[----:B------:R-:W-:Y:S02]  /*d1f0*/  FADD.FTZ R197, R195, R197 ;  /* 0x000000c5c3c57221 */ /* 0x000fe40000010000 */
[----:B------:R-:W-:Y:S01]  /*d200*/  FADD.FTZ R193, R196, R193 ;  /* 0x000000c1c4c17221 */ /* 0x000fe20000010000 */
[C---:B------:R-:W-:Y:S01]  /*d210*/  HMMA.16816.F32 R96, R168.reuse, R138, R96 ;  /* 0x0000008aa860723c */ /* 0x040fe20000001860 */
[----:B------:R-:W3:Y:S02]  /*d220*/  LDSM.16.MT88.4 R136, [R187+0x6000] ;  /* 0x00600000bb88783b */ /* 0x000ee40000004200 */
[----:B------:R-:W-:Y:S01]  /*d230*/  FADD.FTZ R0, R192, R193 ;  /* 0x000000c1c0007221 */ /* 0x000fe20000010000 */
[----:B------:R-:W-:Y:S03]  /*d240*/  FADD.FTZ R194, R194, R197 ;  /* 0x000000c5c2c27221 */ /* 0x000fe60000010000 */
[----:B------:R-:W-:Y:S01]  /*d250*/  FADD.FTZ R0, R191, R0 ;  /* 0x00000000bf007221 */ /* 0x000fe20000010000 */
[C---:B----4-:R-:W-:Y:S03]  /*d260*/  HMMA.16816.F32 R100, R168.reuse, R132, R100 ;  /* 0x00000084a864723c */ /* 0x050fe60000001864 */
[----:B------:R-:W-:Y:S05]  /*d270*/  FADD.FTZ R199, R199, R194 ;  /* 0x000000c2c7c77221 */ /* 0x000fea0000010000 */
        /* <DEDUP_REMOVED lines=8> */
[C---:B----4-:R-:W-:Y:S03]  /*d300*/  HMMA.16816.F32 R124, R168.reuse, R132, R124 ;  /* 0x00000084a87c723c */ /* 0x050fe6000000187c */
[----:B------:R-:W-:Y:S02]  /*d310*/  F2FP.F16.F32.PACK_AB R132, R198, R207 ;  /* 0x000000cfc684723e */ /* 0x000fe400000000ff */
[----:B--2---:R-:W-:Y:S01]  /*d320*/  F2FP.F16.F32.PACK_AB R133, R209, R206 ;  /* 0x000000ced185723e */ /* 0x004fe200000000ff */
[----:B------:R-:W-:Y:S02]  /*d330*/  FADD.FTZ R206, R206, R199 ;  /* 0x000000c7cece7221 */ /* 0x000fe40000010000 */
[----:B------:R-:W-:Y:S01]  /*d340*/  HMMA.16816.F32 R128, R168, R134, R128 ;  /* 0x00000086a880723c */ /* 0x000fe20000001880 */
[----:B------:R-:W-:Y:S02]  /*d350*/  LDSM.16.MT88.4 R168, [R187+0x4800] ;  /* 0x00480000bba8783b */ /* 0x000fe40000004200 */
[----:B------:R-:W-:Y:S01]  /*d360*/  F2FP.F16.F32.PACK_AB R134, R211, R208 ;  /* 0x000000d0d386723e */ /* 0x000fe200000000ff */
[----:B------:R-:W-:Y:S01]  /*d370*/  FADD.FTZ R209, R209, R206 ;  /* 0x000000ced1d17221 */ /* 0x000fe20000010000 */
[C---:B------:R-:W-:Y:S03]  /*d380*/  F2FP.F16.F32.PACK_AB R135, R237.reuse, R210 ;  /* 0x000000d2ed87723e */ /* 0x040fe600000000ff */
[----:B------:R-:W-:Y:S04]  /*d390*/  FADD.FTZ R210, R210, R209 ;  /* 0x000000d1d2d27221 */ /* 0x000fe80000010000 */
[C---:B-1----:R-:W-:Y:S05]  /*d3a0*/  HMMA.16816.F32 R4, R132.reuse, R140, R4 ;  /* 0x0000008c8404723c */ /* 0x042fea0000001804 */
[----:B------:R-:W-:Y:S03]  /*d3b0*/  FADD.FTZ R237, R237, R210 ;  /* 0x000000d2eded7221 */ /* 0x000fe60000010000 */
        /* <DEDUP_REMOVED lines=19> */
[--C-:B------:R-:W-:Y:S01]  /*d4f0*/  FFMA.FTZ R152, R236, UR4, -R181.reuse ;  /* 0x00000004ec987c23 */ /* 0x100fe200080108b5 */
[--C-:B------:R-:W-:Y:S02]  /*d500*/  FFMA.FTZ R238, R245, UR4, -R180.reuse ;  /* 0x00000004f5ee7c23 */ /* 0x100fe400080108b4 */
[----:B------:R-:W-:Y:S01]  /*d510*/  MUFU.EX2 R236, R153 ;  /* 0x0000009900ec7308 */ /* 0x000fe20000000800 */
[C---:B------:R-:W-:Y:S09]  /*d520*/  HMMA.16816.F32 R56, R132.reuse, R154, R56 ;  /* 0x0000009a8438723c */ /* 0x040ff20000001838 */
[----:B------:R2:W5:Y:S10]  /*d530*/  MUFU.EX2 R245, R152 ;  /* 0x0000009800f57308 */ /* 0x0005740000000800 */
[----:B------:R-:W5:Y:S01]  /*d540*/  MUFU.EX2 R238, R238 ;  /* 0x000000ee00ee7308 */ /* 0x000f620000000800 */
[C---:B------:R-:W-:Y:S03]  /*d550*/  HMMA.16816.F32 R60, R132.reuse, R156, R60 ;  /* 0x0000009c843c723c */ /* 0x040fe6000000183c */
[--C-:B------:R-:W-:Y:S01]  /*d560*/  FFMA.FTZ R156, R232, UR4, -R181.reuse ;  /* 0x00000004e89c7c23 */ /* 0x100fe200080108b5 */
[----:B------:R-:W-:Y:S01]  /*d570*/  FFMA.FTZ R157, R230, UR4, -R181 ;  /* 0x00000004e69d7c23 */ /* 0x000fe200080108b5 */
[----:B------:R-:W-:Y:S04]  /*d580*/  FFMA.FTZ R232, R241, UR4, -R180 ;  /* 0x00000004f1e87c23 */ /* 0x000fe800080108b4 */
[----:B------:R-:W-:Y:S01]  /*d590*/  MUFU.EX2 R230, R156 ;  /* 0x0000009c00e67308 */ /* 0x000fe20000000800 */
[C---:B------:R-:W-:Y:S01]  /*d5a0*/  HMMA.16816.F32 R64, R132.reuse, R158, R64 ;  /* 0x0000009e8440723c */ /* 0x040fe20000001840 */
[----:B--2---:R-:W-:Y:S08]  /*d5b0*/  LDSM.16.MT88.4 R152, [R187+0x1000] ;  /* 0x00100000bb98783b */ /* 0x004ff00000004200 */
        /* <DEDUP_REMOVED lines=163> */
.L_x_1187:
        /* <DEDUP_REMOVED lines=326> */
.L_x_1191:
        /* <DEDUP_REMOVED lines=50> */
.L_x_1193:
[----:B------:R-:W-:Y:S05]  /*f770*/  BSYNC.RECONVERGENT B0 ;  /* 0x0000000000007941 */ /* 0x000fea0003800200 */
.L_x_1192:
        /* <DEDUP_REMOVED lines=36> */
.L_x_1195:
[----:B------:R-:W-:Y:S05]  /*f9c0*/  BSYNC.RECONVERGENT B0 ;  /* 0x0000000000007941 */ /* 0x000fea0003800200 */
.L_x_1194:
        /* <DEDUP_REMOVED lines=22> */
.L_x_1197:
[----:B------:R-:W-:Y:S05]  /*fb30*/  BSYNC.RECONVERGENT B0 ;  /* 0x0000000000007941 */ /* 0x000fea0003800200 */
.L_x_1196:
        /* <DEDUP_REMOVED lines=22> */
.L_x_1199:
[----:B------:R-:W-:Y:S05]  /*fca0*/  BSYNC.RECONVERGENT B0 ;  /* 0x0000000000007941 */ /* 0x000fea0003800200 */
.L_x_1198:
        /* <DEDUP_REMOVED lines=21> */
.L_x_1200:
        /* <DEDUP_REMOVED lines=16> */
.L_x_2355:


//--------------------- .text._ZN5flash16flash_fwd_kernelI23Flash_fwd_kernel_traitsILi256ELi64ELi64ELi4ELb0ELb0EN7cutlass6half_tE19Flash_kernel_traitsILi256ELi64ELi64ELi4ES3_EELb1ELb0ELb1ELb1ELb0ELb0ELb0ELb0EEEvNS_16Flash_fwd_paramsE --------------------------
	.section	.text._ZN5flash16flash_fwd_kernelI23Flash_fwd_kernel_traitsILi256ELi64ELi64ELi4ELb0ELb0EN7cutlass6half_tE19Flash_kernel_traitsILi256ELi64ELi64ELi4ES3_EELb1ELb0ELb1ELb1ELb0ELb0ELb0ELb0EEEvNS_16Flash_fwd_paramsE,"ax",@progbits
	.align	128
        .global         _ZN5flash16flash_fwd_kernelI23Flash_fwd_kernel_traitsILi256ELi64ELi64ELi4ELb0ELb0EN7cutlass6half_tE19Flash_kernel_traitsILi256ELi64ELi64ELi4ES3_EELb1ELb0ELb1ELb1ELb0ELb0ELb0ELb0EEEvNS_16Flash_fwd_paramsE
        .type           _ZN5flash16flash_fwd_kernelI23Flash_fwd_kernel_traitsILi256ELi64ELi64ELi4ELb0ELb0EN7cutlass6half_tE19Flash_kernel_traitsILi256ELi64ELi64ELi4ES3_EELb1ELb0ELb1ELb1ELb0ELb0ELb0ELb0EEEvNS_16Flash_fwd_paramsE,@function
        .size           _ZN5flash16flash_fwd_kernelI23Flash_fwd_kernel_traitsILi256ELi64ELi64ELi4ELb0ELb0EN7cutlass6half_tE19Flash_kernel_traitsILi256ELi64ELi64ELi4ES3_EELb1ELb0ELb1ELb1ELb0ELb0ELb0ELb0EEEvNS_16Flash_fwd_paramsE,(.L_x_2356 - _ZN5flash16flash_fwd_kernelI23Flash_fwd_kernel_traitsILi256ELi64ELi64ELi4ELb0ELb0EN7cutlass6half_tE19Flash_kernel_traitsILi256ELi64ELi64ELi4ES3_EELb1ELb0ELb1ELb1ELb0ELb0ELb0ELb0EEEvNS_16Flash_fwd_paramsE)
        .other          _ZN5flash16flash_fwd_kernelI23Flash_fwd_kernel_traitsILi256ELi64ELi64ELi4ELb0ELb0EN7cutlass6half_tE19Flash_kernel_traitsILi256ELi64ELi64ELi4ES3_EELb1ELb0ELb1ELb1ELb0ELb0ELb0ELb0EEEvNS_16Flash_fwd_paramsE,@"STO_CUDA_ENTRY STV_DEFAULT"
_ZN5flash16flash_fwd_kernelI23Flash_fwd_kernel_traitsILi256ELi64ELi64ELi4ELb0ELb0EN7cutlass6half_tE19Flash_kernel_traitsILi256ELi64ELi64ELi4ES3_EELb1ELb0ELb1ELb1ELb0ELb0ELb0ELb0EEEvNS_16Flash_fwd_paramsE:
.text._ZN5flash16flash_fwd_kernelI23Flash_fwd_kernel_traitsILi256ELi64ELi64ELi4ELb0ELb0EN7cutlass6half_tE19Flash_kernel_traitsILi256ELi64ELi64ELi4ES3_EELb1ELb0ELb1ELb1ELb0ELb0ELb0ELb0EEEvNS_16Flash_fwd_paramsE:
        /* <DEDUP_REMOVED lines=55> */
[----:B------:R-:W-:Y:S01]  /*0370*/  UMOV UR19, 0xffffffff ;  /* 0xffffffff00137882 */ /* 0x000fe20000000000 */
[----:B------:R-:W-:Y:S01]  /*0380*/  IMAD.U32 R9, RZ, RZ, UR31 ;  /* 0x0000001fff097e24 */ /* 0x000fe2000f8e00ff */
[----:B------:R-:W3:Y:S01]  /*0390*/  @!UP0 LDCU.64 UR4, c[0x0][0x488] ;  /* 0x00009100ff0487ac */ /* 0x000ee20008000a00 */
[----:B------:R-:W-:-:S02]  /*03a0*/  @P1 IMAD.X R85, RZ, RZ, R7, P0 ;  /* 0x000000ffff551224 */ /* 0x000fc400000e0607 */
[----:B------:R-:W-:Y:S01]  /*03b0*/  @!P3 IMAD.MOV.U32 R6, RZ, RZ, R3 ;  /* 0x000000ffff06b224 */ /* 0x000fe200078e0003 */
[----:B--2---:R2:W-:Y:S01]  /*03c0*/  @!P3 STG.E.64 desc[UR28][R4.64], R8 ;  /* 0x000000080400b986 */ /* 0x0045e2000c101b1c */
[----:B------:R-:W-:Y:S01]  /*03d0*/  @!P3 IMAD.MOV.U32 R7, RZ, RZ, R85 ;  /* 0x000000ffff07b224 */ /* 0x000fe200078e0055 */
[----:B------:R-:W-:-:S04]  /*03e0*/  PLOP3.LUT P1, PT, PT, PT, UP3, 0x80, 0x8 ;  /* 0x000000000008781c */ /* 0x000fc80003f2f038 */
[----:B------:R4:W-:Y:S01]  /*03f0*/  @!P3 STG.E.64 desc[UR28][R4.64+0x8], R6 ;  /* 0x000008060400b986 */ /* 0x0009e2000c101b1c */
[----:B------:R-:W-:Y:S02]  /*0400*/  PLOP3.LUT P3, PT, PT, PT, UP2, 0x80, 0x8 ;  /* 0x000000000008781c */ /* 0x000fe40003f6f028 */
[----:B------:R-:W-:-:S13]  /*0410*/  PLOP3.LUT P0, PT, PT, PT, UP0, 0x80, 0x8 ;  /* 0x000000000008781c */ /* 0x000fda0003f0f008 */
[----:B------:R-:W5:Y:S01]  /*0420*/  @P0 LDG.E R0, desc[UR28][R10.64] ;  /* 0x0000001c0a000981 */ /* 0x000f62000c1e1900 */
[----:B--2---:R-:W-:Y:S01]  /*0430*/  IMAD.U32 R8, RZ, RZ, UR16 ;  /* 0x00000010ff087e24 */ /* 0x004fe2000f8e00ff */
[----:B------:R-:W-:-:S05]  /*0440*/  MOV R9, UR17 ;  /* 0x0000001100097c02 */ /* 0x000fca0008000f00 */
[----:B----4-:R-:W2:Y:S04]  /*0450*/  @P4 LDG.E R6, desc[UR28][R8.64] ;  /* 0x0000001c08064981 */ /* 0x010ea8000c1e1900 */
[----:B------:R4:W3:Y:S01]  /*0460*/  @P2 LDG.E R2, desc[UR28][R8.64+0x4] ;  /* 0x0000041c08022981 */ /* 0x0008e2000c1e1900 */
[----:B------:R-:W-:Y:S02]  /*0470*/  IMAD.U32 R4, RZ, RZ, UR12 ;  /* 0x0000000cff047e24 */ /* 0x000fe4000f8e00ff */
[----:B------:R-:W-:-:S05]  /*0480*/  IMAD.U32 R5, RZ, RZ, UR13 ;  /* 0x0000000dff057e24 */ /* 0x000fca000f8e00ff */
[----:B------:R-:W3:Y:S01]  /*0490*/  @P1 LDG.E R4, desc[UR28][R4.64] ;  /* 0x0000001c04041981 */ /* 0x000ee2000c1e1900 */
[----:B----4-:R-:W-:Y:S01]  /*04a0*/  MOV R8, UR9 ;  /* 0x0000000900087c02 */ /* 0x010fe20008000f00 */
        /* <DEDUP_REMOVED lines=13> */
[----:B------:R-:W-:Y:S02]  /*0580*/  PLOP3.LUT P1, PT, PT, PT, UP2, 0x80, 0x8 ;  /* 0x000000000008781c */ /* 0x000fe40003f2f028 */
[----:B----4-:R-:W-:Y:S01]  /*0590*/  @!P3 R2UR UR13, R5 ;  /* 0x00000000050db2ca */ /* 0x010fe200000e0000 */
[----:B------:R-:W-:Y:S01]  /*05a0*/  @!UP0 UISETP.NE.U32.AND UP2, UPT, UR4, URZ, UPT ;  /* 0x000000ff0400828c */ /* 0x000fe2000bf45070 */
[----:B------:R-:W1:Y:S01]  /*05b0*/  @!UP1 LDCU UR4, c[0x0][0x438] ;  /* 0x00008700ff0497ac */ /* 0x000e620008000800 */
[----:B------:R-:W-:-:S12]  /*05c0*/  BRA.U !UP1, `(.L_x_1201) ;  /* 0x0000000109187547 */ /* 0x000fd8000b800000 */
[----:B------:R-:W-:-:S13]  /*05d0*/  PLOP3.LUT P2, PT, PT, PT, UP5, 0x80, 0x8 ;  /* 0x000000000008781c */ /* 0x000fda0003f4f058 */
[----:B------:R-:W1:Y:S04]  /*05e0*/  @P2 LDG.E R2, desc[UR28][R8.64+0x4] ;  /* 0x0000041c08022981 */ /* 0x000e68000c1e1900 */
[----:B------:R-:W2:Y:S01]  /*05f0*/  @!P2 LDG.E R8, desc[UR28][R8.64] ;  /* 0x0000001c0808a981 */ /* 0x000ea2000c1e1900 */
[----:B-1----:R-:W-:-:S13]  /*0600*/  @P2 R2UR UR4, R2 ;  /* 0x00000000020422ca */ /* 0x002fda00000e0000 */
[----:B------:R-:W-:-:S07]  /*0610*/  @UP5 UIADD3 UR4, UPT, UPT, UR4, -UR13, URZ ;  /* 0x8000000d04045290 */ /* 0x000fce000fffe0ff */
[----:B--2---:R-:W-:Y:S02]  /*0620*/  @!P2 R2UR UR4, R8 ;  /* 0x000000000804a2ca */ /* 0x004fe400000e0000 */
.L_x_1201:
[----:B-----5:R-:W-:Y:S01]  /*0630*/  @P0 R2UR UR27, R0 ;  /* 0x00000000001b02ca */ /* 0x020fe200000e0000 */
[----:B------:R-:W-:Y:S01]  /*0640*/  @!UP0 UISETP.NE.AND.EX UP2, UPT, UR5, URZ, UPT, UP2 ;  /* 0x000000ff0500828c */ /* 0x000fe2000bf45320 */
[----:B-1----:R-:W-:-:S13]  /*0650*/  @!P1 EXIT ;  /* 0x000000000000994d */ /* 0x002fda0003800000 */
        /* <DEDUP_REMOVED lines=52> */
.L_x_1203:
        /* <DEDUP_REMOVED lines=56> */
.L_x_1205:
[----:B------:R-:W-:Y:S05]  /*0d20*/  BSYNC.RECONVERGENT B0 ;  /* 0x0000000000007941 */ /* 0x000fea0003800200 */
.L_x_1204:
        /* <DEDUP_REMOVED lines=25> */
.L_x_1207:
[----:B------:R-:W-:Y:S05]  /*0ec0*/  BSYNC.RECONVERGENT B0 ;  /* 0x0000000000007941 */ /* 0x000fea0003800200 */
.L_x_1206:
        /* <DEDUP_REMOVED lines=24> */
.L_x_1209:
[----:B------:R-:W-:Y:S05]  /*1050*/  BSYNC.RECONVERGENT B0 ;  /* 0x0000000000007941 */ /* 0x000fea0003800200 */
.L_x_1208:
        /* <DEDUP_REMOVED lines=26> */
.L_x_1211:
[----:B------:R-:W-:Y:S05]  /*1200*/  BSYNC.RECONVERGENT B0 ;  /* 0x0000000000007941 */ /* 0x000fea0003800200 */
.L_x_1210:
        /* <DEDUP_REMOVED lines=10> */
.L_x_1213:
[----:B------:R-:W-:Y:S05]  /*12b0*/  BSYNC.RECONVERGENT B0 ;  /* 0x0000000000007941 */ /* 0x000fea0003800200 */
.L_x_1212:
        /* <DEDUP_REMOVED lines=10> */
.L_x_1215:
[----:B------:R-:W-:Y:S05]  /*1360*/  BSYNC.RECONVERGENT B0 ;  /* 0x0000000000007941 */ /* 0x000fea0003800200 */
.L_x_1214:
        /* <DEDUP_REMOVED lines=10> */
.L_x_1217:
[----:B------:R-:W-:Y:S05]  /*1410*/  BSYNC.RECONVERGENT B0 ;  /* 0x0000000000007941 */ /* 0x000fea0003800200 */
.L_x_1216:
        /* <DEDUP_REMOVED lines=10> */
.L_x_1202:
        /* <DEDUP_REMOVED lines=21> */
.L_x_1218:
[----:B------:R-:W1:Y:S01]  /*1610*/  LDCU.64 UR10, c[0x0][0x3b8] ;  /* 0x00007700ff0a77ac */ /* 0x000e620008000a00 */
[----:B------:R-:W-:-:S04]  /*1620*/  UIADD3 UR6, UPT, UPT, UR12, UR13, URZ ;  /* 0x0000000d0c067290 */ /* 0x000fc8000fffe0ff */
[----:B-1----:R-:W-:Y:S02]  /*1630*/  UIMAD.WIDE.U32 UR14, UR6, UR10, URZ ;  /* 0x0000000a060e72a5 */ /* 0x002fe4000f8e00ff */
[----:B------:R-:W-:-:S04]  /*1640*/  UIMAD UR6, UR6, UR11, URZ ;  /* 0x0000000b060672a4 */ /* 0x000fc8000f8e02ff */
[----:B------:R-:W-:Y:S02]  /*1650*/  UIADD3 UR6, UPT, UPT, UR15, UR6, URZ ;  /* 0x000000060f067290 */ /* 0x000fe4000fffe0ff */
.L_x_1219:
        /* <DEDUP_REMOVED lines=39> */
.L_x_1220:
[----:B------:R-:W1:Y:S01]  /*18d0*/  LDCU.64 UR8, c[0x0][0x3c0] ;  /* 0x00007800ff0877ac */ /* 0x000e620008000a00 */
[----:B------:R-:W-:-:S04]  /*18e0*/  UIADD3 UR12, UPT, UPT, UR12, UR13, URZ ;  /* 0x0000000d0c0c7290 */ /* 0x000fc8000fffe0ff */
[----:B-1----:R-:W-:Y:S02]  /*18f0*/  UIMAD.WIDE.U32 UR4, UR12, UR8, URZ ;  /* 0x000000080c0472a5 */ /* 0x002fe4000f8e00ff */
[----:B------:R-:W-:-:S04]  /*1900*/  UIMAD UR12, UR12, UR9, URZ ;  /* 0x000000090c0c72a4 */ /* 0x000fc8000f8e02ff */
[----:B------:R-:W-:-:S12]  /*1910*/  UIADD3 UR15, UPT, UPT, UR5, UR12, URZ ;  /* 0x0000000c050f7290 */ /* 0x000fd8000fffe0ff */
.L_x_1221:
        /* <DEDUP_REMOVED lines=8> */
[----:B------:R-:W-:Y:S01]  /*19a0*/  IMAD.MOV.U32 R15, RZ, RZ, RZ ;  /* 0x000000ffff0f7224 */ /* 0x000fe200078e00ff */
[C---:B------:R-:W-:Y:S01]  /*19b0*/  IADD3 R6, P1, PT, R211.reuse, UR14, RZ ;  /* 0x0000000ed3067c10 */ /* 0x040fe2000ff3e0ff */
[----:B------:R-:W4:Y:S01]  /*19c0*/  LDCU.64 UR12, c[0x0][0x3c8] ;  /* 0x00007900ff0c77ac */ /* 0x000f220008000a00 */
[----:B------:R-:W-:Y:S01]  /*19d0*/  IADD3 R16, P0, PT, R211, UR4, RZ ;  /* 0x00000004d3107c10 */ /* 0x000fe2000ff1e0ff */
[----:B------:R-:W-:Y:S01]  /*19e0*/  BSSY.RECONVERGENT B0, `(.L_x_1222) ;  /* 0x0000050000007945 */ /* 0x000fe20003800200 */
[----:B------:R-:W-:Y:S01]  /*19f0*/  LOP3.LUT R0, R243, 0x1e00, RZ, 0xc0, !PT ;  /* 0x00001e00f3007812 */ /* 0x000fe200078ec0ff */
[----:B------:R-:W-:Y:S01]  /*1a00*/  IMAD.X R7, RZ, RZ, UR6, P1 ;  /* 0x00000006ff077e24 */ /* 0x000fe200088e06ff */
[----:B------:R-:W5:Y:S01]  /*1a10*/  LDCU.128 UR4, c[0x0][0x3d0] ;  /* 0x00007a00ff0477ac */ /* 0x000f620008000c00 */
[----:B------:R-:W-:Y:S01]  /*1a20*/  IADD3.X R17, PT, PT, RZ, UR15, RZ, P0, !PT ;  /* 0x0000000fff117c10 */ /* 0x000fe200087fe4ff */
[----:B------:R-:W-:Y:S01]  /*1a30*/  IMAD.WIDE.U32 R6, R14, UR10, R6 ;  /* 0x0000000a0e067c25 */ /* 0x000fe2000f8e0006 */
[----:B------:R-:W1:Y:S01]  /*1a40*/  LDCU.64 UR14, c[0x0][0x390] ;  /* 0x00007200ff0e77ac */ /* 0x000e620008000a00 */
[----:B------:R-:W-:-:S02]  /*1a50*/  IADD3 R12, P0, PT, R211, UR34, RZ ;  /* 0x00000022d30c7c10 */ /* 0x000fc4000ff1e0ff */
[C---:B------:R-:W-:Y:S01]  /*1a60*/  IMAD.WIDE.U32 R16, R14.reuse, UR8, R16 ;  /* 0x000000080e107c25 */ /* 0x040fe2000f8e0010 */
[----:B------:R-:W-:Y:S02]  /*1a70*/  LOP3.LUT R237, R237, 0x38, R213, 0x78, !PT ;  /* 0x00000038eded7812 */ /* 0x000fe400078e78d5 */
[----:B------:R-:W-:Y:S01]  /*1a80*/  LOP3.LUT R242, R211, 0x40, RZ, 0xfc, !PT ;  /* 0x00000040d3f27812 */ /* 0x000fe200078efcff */
[C---:B------:R-:W-:Y:S01]  /*1a90*/  IMAD R7, R14.reuse, UR11, R7 ;  /* 0x0000000b0e077c24 */ /* 0x040fe2000f8e0207 */
[----:B------:R-:W-:Y:S01]  /*1aa0*/  LOP3.LUT R237, R237, R0, RZ, 0xfc, !PT ;  /* 0x00000000eded7212 */ /* 0x000fe200078efcff */
[----:B------:R-:W-:Y:S01]  /*1ab0*/  IMAD R17, R14, UR9, R17 ;  /* 0x000000090e117c24 */ /* 0x000fe2000f8e0211 */
[C---:B------:R-:W-:Y:S01]  /*1ac0*/  LOP3.LUT R241, R211.reuse, 0x80, RZ, 0xfc, !PT ;  /* 0x00000080d3f17812 */ /* 0x040fe200078efcff */
[----:B------:R-:W-:Y:S01]  /*1ad0*/  IMAD.X R13, RZ, RZ, UR33, P0 ;  /* 0x00000021ff0d7e24 */ /* 0x000fe200080e06ff */
[----:B------:R-:W-:Y:S01]  /*1ae0*/  LOP3.LUT R240, R211, 0xc0, RZ, 0xfc, !PT ;  /* 0x000000c0d3f07812 */ /* 0x000fe200078efcff */
[----:B----4-:R-:W-:-:S02]  /*1af0*/  IMAD.U32 R10, RZ, RZ, UR12 ;  /* 0x0000000cff0a7e24 */ /* 0x010fc4000f8e00ff */
[C---:B-----5:R-:W-:Y:S02]  /*1b00*/  IMAD R235, R233.reuse, UR4, RZ ;  /* 0x00000004e9eb7c24 */ /* 0x060fe4000f8e02ff */
[----:B------:R-:W-:Y:S02]  /*1b10*/  IMAD R233, R233, UR6, RZ ;  /* 0x00000006e9e97c24 */ /* 0x000fe4000f8e02ff */
[C---:B------:R-:W-:Y:S01]  /*1b20*/  IMAD R235, R4.reuse, UR5, R235 ;  /* 0x0000000504eb7c24 */ /* 0x040fe2000f8e02eb */
[----:B------:R-:W-:Y:S01]  /*1b30*/  UMOV UR5, 0x400 ;  /* 0x0000040000057882 */ /* 0x000fe20000000000 */
[----:B------:R-:W-:Y:S01]  /*1b40*/  IMAD.WIDE.U32 R6, R4, UR4, R6 ;  /* 0x0000000404067c25 */ /* 0x000fe2000f8e0006 */
[----:B--2---:R-:W-:-:S03]  /*1b50*/  ULEA UR5, UR35, UR5, 0x18 ;  /* 0x0000000523057291 */ /* 0x004fc6000f8ec0ff */
[C---:B------:R-:W-:Y:S01]  /*1b60*/  IMAD R233, R4.reuse, UR7, R233 ;  /* 0x0000000704e97c24 */ /* 0x040fe2000f8e02e9 */
[----:B------:R-:W-:Y:S01]  /*1b70*/  IADD3 R235, PT, PT, R7, R235, RZ ;  /* 0x000000eb07eb7210 */ /* 0x000fe20007ffe0ff */
[----:B------:R-:W-:Y:S01]  /*1b80*/  IMAD.WIDE.U32 R4, R4, UR6, R16 ;  /* 0x0000000604047c25 */ /* 0x000fe2000f8e0010 */
[----:B---3--:R-:W-:Y:S02]  /*1b90*/  LEA R236, P1, R6, UR16, 0x1 ;  /* 0x0000001006ec7c11 */ /* 0x008fe4000f8208ff */
[----:B------:R-:W-:Y:S01]  /*1ba0*/  LEA R237, R237, UR5, 0x1 ;  /* 0x00000005eded7c11 */ /* 0x000fe2000f8e08ff */
[----:B------:R-:W-:Y:S01]  /*1bb0*/  IMAD.IADD R233, R5, 0x1, R233 ;  /* 0x0000000105e97824 */ /* 0x000fe200078e02e9 */
[----:B-1----:R-:W-:Y:S01]  /*1bc0*/  LEA R234, P0, R4, UR14, 0x1 ;  /* 0x0000000e04ea7c11 */ /* 0x002fe2000f8008ff */
[----:B------:R-:W-:Y:S01]  /*1bd0*/  UIADD3 UR14, UPT, UPT, -UR32, UR20, URZ ;  /* 0x00000014200e7290 */ /* 0x000fe2000fffe1ff */
[----:B------:R-:W-:Y:S01]  /*1be0*/  LEA.HI.X R235, R6, UR17, R235, 0x1, P1 ;  /* 0x0000001106eb7c11 */ /* 0x000fe200088f0ceb */
[----:B------:R-:W-:Y:S01]  /*1bf0*/  IMAD.WIDE.U32 R10, R10, UR26, R12 ;  /* 0x0000001a0a0a7c25 */ /* 0x000fe2000f8e000c */
[----:B------:R-:W-:Y:S01]  /*1c00*/  LEA.HI.X R233, R4, UR15, R233, 0x1, P0 ;  /* 0x0000000f04e97c11 */ /* 0x000fe200080f0ce9 */
[----:B------:R-:W-:Y:S01]  /*1c10*/  UIADD3 UR15, UPT, UPT, UR21, -0x1, URZ ;  /* 0xffffffff150f7890 */ /* 0x000fe2000fffe0ff */
[C---:B------:R-:W-:Y:S01]  /*1c20*/  IADD3 R5, PT, PT, R14.reuse, 0x20, RZ ;  /* 0x000000200e057810 */ /* 0x040fe20007ffe0ff */
[C---:B------:R-:W-:Y:S01]  /*1c30*/  VIADD R6, R14.reuse, 0x10 ;  /* 0x000000100e067836 */ /* 0x040fe20000000000 */
[----:B------:R-:W-:Y:S01]  /*1c40*/  ISETP.GE.AND P2, PT, R14, UR14, PT ;  /* 0x0000000e0e007c0c */ /* 0x000fe2000bf46270 */
[----:B------:R-:W-:Y:S01]  /*1c50*/  IMAD.U32 R12, RZ, RZ, UR13 ;  /* 0x0000000dff0c7e24 */ /* 0x000fe2000f8e00ff */
[----:B------:R-:W-:Y:S01]  /*1c60*/  UIMAD UR4, UR15, -0x40, UR27 ;  /* 0xffffffc00f0478a4 */ /* 0x000fe2000f8e021b */
[----:B------:R-:W-:Y:S01]  /*1c70*/  IMAD.WIDE.U32 R8, R8, 0x40, R14 ;  /* 0x0000004008087825 */ /* 0x000fe200078e000e */
[----:B------:R-:W-:-:S02]  /*1c80*/  ISETP.GE.AND P0, PT, R6, UR14, PT ;  /* 0x0000000e06007c0c */ /* 0x000fc4000bf06270 */
[----:B------:R-:W-:Y:S01]  /*1c90*/  ISETP.GE.AND P1, PT, R5, UR14, PT ;  /* 0x0000000e05007c0c */ /* 0x000fe2000bf26270 */
[----:B------:R-:W-:-:S06]  /*1ca0*/  IMAD R13, R12, UR26, R11 ;  /* 0x0000001a0c0d7c24 */ /* 0x000fcc000f8e020b */
        /* <DEDUP_REMOVED lines=35> */
.L_x_1223:
[----:B------:R-:W-:Y:S05]  /*1ee0*/  BSYNC.RECONVERGENT B0 ;  /* 0x0000000000007941 */ /* 0x000fea0003800200 */
.L_x_1222:
[----:B------:R-:W-:Y:S01]  /*1ef0*/  USHF.L.U64.HI UR16, UR10, 0x6, UR11 ;  /* 0x000000060a107899 */ /* 0x000fe2000801020b */
        /* <DEDUP_REMOVED lines=41> */
.L_x_1225:
[----:B------:R-:W-:Y:S05]  /*2190*/  BSYNC.RECONVERGENT B0 ;  /* 0x0000000000007941 */ /* 0x000fea0003800200 */
.L_x_1224:
        /* <DEDUP_REMOVED lines=41> */
.L_x_1227:
[----:B------:R-:W-:Y:S05]  /*2430*/  BSYNC.RECONVERGENT B0 ;  /* 0x0000000000007941 */ /* 0x000fea0003800200 */
.L_x_1226:
        /* <DEDUP_REMOVED lines=40> */
.L_x_1229:
[----:B------:R-:W-:Y:S05]  /*26c0*/  BSYNC.RECONVERGENT B0 ;  /* 0x0000000000007941 */ /* 0x000fea0003800200 */
.L_x_1228:
        /* <DEDUP_REMOVED lines=34> */
.L_x_1231:
[----:B------:R-:W-:Y:S05]  /*28f0*/  BSYNC.RECONVERGENT B0 ;  /* 0x0000000000007941 */ /* 0x000fea0003800200 */
.L_x_1230:
        /* <DEDUP_REMOVED lines=36> */
.L_x_1233:
[----:B------:R-:W-:Y:S05]  /*2b40*/  BSYNC.RECONVERGENT B0 ;  /* 0x0000000000007941 */ /* 0x000fea0003800200 */
.L_x_1232:
        /* <DEDUP_REMOVED lines=36> */
.L_x_1235:
[----:B------:R-:W-:Y:S05]  /*2d90*/  BSYNC.RECONVERGENT B0 ;  /* 0x0000000000007941 */ /* 0x000fea0003800200 */
.L_x_1234:
        /* <DEDUP_REMOVED lines=37> */
.L_x_1237:
[----:B------:R-:W-:Y:S05]  /*2ff0*/  BSYNC.RECONVERGENT B0 ;  /* 0x0000000000007941 */ /* 0x000fea0003800200 */
.L_x_1236:
        /* <DEDUP_REMOVED lines=12> */
[----:B------:R-:W5:Y:S03]  /*30c0*/  LDCU UR6, c[0x0][0x3e0] ;  /* 0x00007c00ff0677ac */ /* 0x000f660008000800 */
[----:B------:R-:W-:Y:S02]  /*30d0*/  @UP1 UIMAD UR7, UR25, UR7, UR35 ;  /* 0x00000007190712a4 */ /* 0x000fe4000f8e0223 */
[----:B------:R-:W-:-:S04]  /*30e0*/  @UP1 ULEA UR12, UP0, UR34, UR12, 0x2 ;  /* 0x0000000c220c1291 */ /* 0x000fc8000f8010ff */
[----:B------:R-:W-:Y:S02]  /*30f0*/  @UP1 ULEA.HI.X UR13, UR34, UR13, UR7, 0x2, UP0 ;  /* 0x0000000d220d1291 */ /* 0x000fe400080f1407 */
[----:B-1----:R-:W-:-:S03]  /*3100*/  IMAD.U32 R8, RZ, RZ, UR12 ;  /* 0x0000000cff087e24 */ /* 0x002fc6000f8e00ff */
[----:B------:R-:W1:Y:S01]  /*3110*/  @UP1 LDCU UR7, c[0x0][0x458] ;  /* 0x00008b00ff0717ac */ /* 0x000e620008000800 */
[----:B------:R-:W-:-:S05]  /*3120*/  IMAD.U32 R9, RZ, RZ, UR13 ;  /* 0x0000000dff097e24 */ /* 0x000fca000f8e00ff */
[----:B------:R-:W2:Y:S01]  /*3130*/  @P0 LDG.E R2, desc[UR28][R8.64] ;  /* 0x0000001c08020981 */ /* 0x000ea2000c1e1900 */
[----:B-----5:R-:W-:Y:S01]  /*3140*/  UIMAD UR6, UR25, UR6, UR26 ;  /* 0x00000006190672a4 */ /* 0x020fe2000f8e021a */
[----:B------:R-:W-:Y:S01]  /*3150*/  LOP3.LUT R212, R212, 0x7c00, RZ, 0xc0, !PT ;  /* 0x00007c00d4d47812 */ /* 0x000fe200078ec0ff */
[----:B------:R-:W-:Y:S01]  /*3160*/  USHF.L.U32 UR34, UR8, 0x6, URZ ;  /* 0x0000000608227899 */ /* 0x000fe200080006ff */
[----:B------:R-:W-:Y:S01]  /*3170*/  LOP3.LUT R176, R215, 0x8, RZ, 0xc0, !PT ;  /* 0x00000008d7b07812 */ /* 0x000fe200078ec0ff */
[----:B------:R-:W-:Y:S01]  /*3180*/  USHF.L.U32 UR12, UR6, 0x5, URZ ;  /* 0x00000005060c7899 */ /* 0x000fe200080006ff */
[----:B------:R-:W-:Y:S01]  /*3190*/  BSSY.RECONVERGENT B0, `(.L_x_1238) ;  /* 0x0000037000007945 */ /* 0x000fe20003800200 */
[----:B------:R-:W-:Y:S02]  /*31a0*/  USHF.L.U64.HI UR13, UR8, 0x6, UR9 ;  /* 0x00000006080d7899 */ /* 0x000fe40008010209 */
[----:B------:R-:W-:Y:S02]  /*31b0*/  UIMAD.WIDE.U32 UR34, UR34, UR15, URZ ;  /* 0x0000000f222272a5 */ /* 0x000fe4000f8e00ff */
[----:B------:R-:W-:Y:S01]  /*31c0*/  UIMAD UR13, UR13, UR15, URZ ;  /* 0x0000000f0d0d72a4 */ /* 0x000fe2000f8e02ff */
[----:B-1----:R-:W2:Y:S01]  /*31d0*/  @P0 MUFU.RCP R0, UR7 ;  /* 0x0000000700000d08 */ /* 0x002ea20008001000 */
[----:B------:R-:W-:-:S02]  /*31e0*/  UMOV UR6, URZ ;  /* 0x000000ff00067c82 */ /* 0x000fc40008000000 */
[----:B------:R-:W-:Y:S01]  /*31f0*/  UIADD3 UR13, UPT, UPT, UR35, UR13, URZ ;  /* 0x0000000d230d7290 */ /* 0x000fe2000fffe0ff */
[----:B------:R-:W-:Y:S01]  /*3200*/  BAR.SYNC.DEFER_BLOCKING 0x0 ;  /* 0x0000000000007b1d */ /* 0x000fe20000010000 */
[----:B--2---:R-:W-:Y:S01]  /*3210*/  @P0 FMUL.FTZ R0, R2, R0 ;  /* 0x0000000002000220 */ /* 0x004fe20000410000 */
[----:B------:R-:W-:-:S04]  /*3220*/  LOP3.LUT R2, R213, 0x1f, RZ, 0xc0, !PT ;  /* 0x0000001fd5027812 */ /* 0x000fc800078ec0ff */
[----:B------:R-:W-:Y:S02]  /*3230*/  @P0 R2UR UR7, R0 ;  /* 0x00000000000702ca */ /* 0x000fe400000e0000 */
[----:B------:R-:W-:Y:S01]  /*3240*/  IADD3 R3, P2, P1, R3, UR12, R2 ;  /* 0x0000000c03037c10 */ /* 0x000fe2000f95e002 */
[----:B------:R-:W-:Y:S01]  /*3250*/  IMAD.SHL.U32 R2, R213, 0x40, RZ ;  /* 0x00000040d5027824 */ /* 0x000fe200078e00ff */
[----:B------:R-:W-:-:S04]  /*3260*/  USHF.R.S32.HI UR12, URZ, 0x1f, UR12 ;  /* 0x0000001fff0c7899 */ /* 0x000fc8000801140c */
[--C-:B------:R-:W-:Y:S02]  /*3270*/  LOP3.LUT R7, R211, 0x1c0, R2.reuse, 0xf8, !PT ;  /* 0x000001c0d3077812 */ /* 0x100fe400078ef802 */
[----:B------:R-:W-:Y:S02]  /*3280*/  IADD3.X R85, PT, PT, R85, UR12, RZ, P2, P1 ;  /* 0x0000000c55557c10 */ /* 0x000fe400097e24ff */
[----:B------:R-:W-:Y:S01]  /*3290*/  LOP3.LUT R167, R212, 0x200, R2, 0xf8, !PT ;  /* 0x00000200d4a77812 */ /* 0x000fe200078ef802 */
[----:B------:R-:W-:Y:S01]  /*32a0*/  @UP1 UMOV UR6, UR7 ;  /* 0x0000000700061c82 */ /* 0x000fe20008000000 */
[----:B------:R-:W-:Y:S01]  /*32b0*/  LOP3.LUT R176, R7, R176, RZ, 0x3c, !PT ;  /* 0x000000b007b07212 */ /* 0x000fe200078e3cff */
[----:B------:R-:W-:Y:S06]  /*32c0*/  @P6 BRA `(.L_x_1239) ;  /* 0x00000000007c6947 */ /* 0x000fec0003800000 */
        /* <DEDUP_REMOVED lines=31> */
.L_x_1239:
[----:B------:R2:W-:Y:S04]  /*34c0*/  STS.128 [R237+0x10000], RZ ;  /* 0x010000ffed007388 */ /* 0x0005e80000000c00 */
[----:B------:R2:W-:Y:S04]  /*34d0*/  STS.128 [R237+0x12000], RZ ;  /* 0x012000ffed007388 */ /* 0x0005e80000000c00 */
[----:B------:R2:W-:Y:S04]  /*34e0*/  STS.128 [R237+0x14000], RZ ;  /* 0x014000ffed007388 */ /* 0x0005e80000000c00 */
[----:B------:R2:W-:Y:S02]  /*34f0*/  STS.128 [R237+0x16000], RZ ;  /* 0x016000ffed007388 */ /* 0x0005e40000000c00 */
.L_x_1240:
[----:B------:R-:W-:Y:S05]  /*3500*/  BSYNC.RECONVERGENT B0 ;  /* 0x0000000000007941 */ /* 0x000fea0003800200 */
.L_x_1238:
        /* <DEDUP_REMOVED lines=46> */
.L_x_1242:
[----:B------:R-:W-:Y:S05]  /*37f0*/  BSYNC.RECONVERGENT B0 ;  /* 0x0000000000007941 */ /* 0x000fea0003800200 */
.L_x_1241:
        /* <DEDUP_REMOVED lines=39> */
.L_x_1244:
[----:B------:R-:W-:Y:S05]  /*3a70*/  BSYNC.RECONVERGENT B0 ;  /* 0x0000000000007941 */ /* 0x000fea0003800200 */
.L_x_1243:
        /* <DEDUP_REMOVED lines=11> */
[----:B------:R-:W-:Y:S02]  /*3b30*/  IMAD.U32 R4, RZ, RZ, UR36 ;  /* 0x00000024ff047e24 */ /* 0x000fe4000f8e00ff */
[----:B------:R-:W-:Y:S02]  /*3b40*/  IMAD.U32 R5, RZ, RZ, UR37 ;  /* 0x00000025ff057e24 */ /* 0x000fe4000f8e00ff */
[----:B------:R-:W-:Y:S01]  /*3b50*/  IMAD.U32 R0, RZ, RZ, UR7 ;  /* 0x00000007ff007e24 */ /* 0x000fe2000f8e00ff */
[----:B-----5:R-:W-:Y:S02]  /*3b60*/  ISETP.GE.AND P3, PT, R211, UR4, PT ;  /* 0x00000004d3007c0c */ /* 0x020fe4000bf66270 */
[----:B------:R-:W-:Y:S02]  /*3b70*/  ISETP.GE.AND P2, PT, R242, UR4, PT ;  /* 0x00000004f2007c0c */ /* 0x000fe4000bf46270 */
[----:B-1----:R-:W-:-:S02]  /*3b80*/  LEA R6, P4, R4, R234, 0x1 ;  /* 0x000000ea04067211 */ /* 0x002fc400078808ff */
        /* <DEDUP_REMOVED lines=23> */
.L_x_1246:
[----:B------:R-:W-:Y:S05]  /*3d00*/  BSYNC.RECONVERGENT B0 ;  /* 0x0000000000007941 */ /* 0x000fea0003800200 */
.L_x_1245:
[----:B------:R-:W-:Y:S01]  /*3d10*/  LDSM.16.M88.4 R72, [R92] ;  /* 0x000000005c48783b */ /* 0x000fe20000000200 */
[----:B------:R-:W-:Y:S01]  /*3d20*/  IMAD.MOV.U32 R84, RZ, RZ, 0x20 ;  /* 0x00000020ff547424 */ /* 0x000fe200078e00ff */
[----:B------:R-:W-:Y:S01]  /*3d30*/  LOP3.LUT P0, R0, R213, 0x2, RZ, 0xc0, !PT ;  /* 0x00000002d5007812 */ /* 0x000fe2000780c0ff */
        /* <DEDUP_REMOVED lines=10> */
[----:B------:R-:W2:Y:S01]  /*3de0*/  LDSM.16.M88.4 R28, [R91+UR5+0x9000] ;  /* 0x009000055b1c783b */ /* 0x000ea20008000200 */
[----:B------:R-:W-:Y:S01]  /*3df0*/  IMAD.IADD R87, R209, 0x1, R84 ;  /* 0x00000001d1577824 */ /* 0x000fe200078e0254 */
[----:B------:R-:W-:Y:S01]  /*3e00*/  SEL R165, R165, 0xffffffc0, !P0 ;  /* 0xffffffc0a5a57807 */ /* 0x000fe20004000000 */
[----:B------:R-:W-:Y:S01]  /*3e10*/  IMAD.U32 R230, RZ, RZ, UR27 ;  /* 0x0000001bffe67e24 */ /* 0x000fe2000f8e00ff */
[----:B----4-:R-:W4:Y:S01]  /*3e20*/  LDSM.16.M88.4 R12, [R91+UR5+0x9800] ;  /* 0x009800055b0c783b */ /* 0x010f220008000200 */
[----:B------:R-:W-:Y:S01]  /*3e30*/  LOP3.LUT R185, R184, 0x6, RZ, 0xc0, !PT ;  /* 0x00000006b8b97812 */ /* 0x000fe200078ec0ff */
[----:B------:R-:W-:Y:S01]  /*3e40*/  UISETP.GT.U32.AND UP0, UPT, UR15, UR18, UPT ;  /* 0x000000120f00728c */ /* 0x000fe2000bf04070 */
[--C-:B------:R-:W-:Y:S01]  /*3e50*/  IMAD.IADD R89, R92, 0x1, R165.reuse ;  /* 0x000000015c597824 */ /* 0x100fe200078e02a5 */
[----:B-1----:R-:W-:Y:S01]  /*3e60*/  LDSM.16.M88.4 R8, [R90] ;  /* 0x000000005a08783b */ /* 0x002fe20000000200 */
[----:B------:R-:W-:Y:S01]  /*3e70*/  IMAD.IADD R166, R209, 0x1, R165 ;  /* 0x00000001d1a67824 */ /* 0x000fe200078e02a5 */
[----:B------:R-:W-:Y:S01]  /*3e80*/  SHF.R.U32.HI R250, RZ, 0x5, R213 ;  /* 0x00000005fffa7819 */ /* 0x000fe200000116d5 */
[C---:B------:R-:W-:Y:S01]  /*3e90*/  IMAD.IADD R88, R84.reuse, 0x1, R89 ;  /* 0x0000000154587824 */ /* 0x040fe200078e0259 */
[----:B------:R-:W1:Y:S01]  /*3ea0*/  LDSM.16.M88.4 R4, [R87+0x8000] ;  /* 0x008000005704783b */ /* 0x000e620000000200 */
[----:B------:R-:W-:-:S03]  /*3eb0*/  IMAD.IADD R86, R84, 0x1, R166 ;  /* 0x0000000154567824 */ /* 0x000fc600078e02a6 */
[----:B---3--:R-:W3:Y:S04]  /*3ec0*/  LDSM.16.M88.4 R16, [R87+0x8800] ;  /* 0x008800005710783b */ /* 0x008ee80000000200 */
[----:B------:R-:W3:Y:S04]  /*3ed0*/  LDSM.16.M88.4 R56, [R87+0x9000] ;  /* 0x009000005738783b */ /* 0x000ee80000000200 */
[----:B------:R-:W-:Y:S04]  /*3ee0*/  LDSM.16.M88.4 R52, [R89] ;  /* 0x000000005934783b */ /* 0x000fe80000000200 */
[----:B------:R-:W-:Y:S01]  /*3ef0*/  LDSM.16.M88.4 R20, [R166+0x8800] ;  /* 0x00880000a614783b */ /* 0x000fe20000000200 */
[C---:B-----5:R-:W-:Y:S03]  /*3f00*/  HMMA.16816.F32 R48, R72.reuse, R44, RZ ;  /* 0x0000002c4830723c */ /* 0x060fe600000018ff */
[----:B------:R-:W-:Y:S04]  /*3f10*/  LDSM.16.M88.4 R76, [R91+UR5+0xb000] ;  /* 0x00b000055b4c783b */ /* 0x000fe80008000200 */
[----:B------:R-:W-:Y:S01]  /*3f20*/  LDSM.16.M88.4 R64, [R91+UR5+0xb800] ;  /* 0x00b800055b40783b */ /* 0x000fe20008000200 */
[C---:B------:R-:W-:Y:S03]  /*3f30*/  HMMA.16816.F32 R44, R72.reuse, R46, RZ ;  /* 0x0000002e482c723c */ /* 0x040fe600000018ff */
        /* <DEDUP_REMOVED lines=8> */
[C---:B----4-:R-:W-:Y:S08]  /*3fc0*/  HMMA.16816.F32 R24, R72.reuse, R12, RZ ;  /* 0x0000000c4818723c */ /* 0x050ff000000018ff */
[----:B------:R-:W-:Y:S01]  /*3fd0*/  HMMA.16816.F32 R72, R72, R14, RZ ;  /* 0x0000000e4848723c */ /* 0x000fe200000018ff */
        /* <DEDUP_REMOVED lines=9> */
[----:B------:R-:W4:Y:S07]  /*4070*/  LDSM.16.M88.4 R56, [R166+0x9800] ;  /* 0x00980000a638783b */ /* 0x000f2e0000000200 */
[C---:B--2---:R-:W-:Y:S08]  /*4080*/  HMMA.16816.F32 R24, R8.reuse, R12, R24 ;  /* 0x0000000c0818723c */ /* 0x044ff00000001818 */
[----:B------:R-:W-:Y:S01]  /*4090*/  HMMA.16816.F32 R72, R8, R14, R72 ;  /* 0x0000000e0848723c */ /* 0x000fe20000001848 */
[----:B------:R-:W-:Y:S04]  /*40a0*/  LDSM.16.M88.4 R12, [R88] ;  /* 0x00000000580c783b */ /* 0x000fe80000000200 */
[----:B------:R-:W2:Y:S03]  /*40b0*/  LDSM.16.M88.4 R8, [R86+0x8000] ;  /* 0x008000005608783b */ /* 0x000ea60000000200 */
[C---:B-1----:R-:W-:Y:S08]  /*40c0*/  HMMA.16816.F32 R48, R52.reuse, R4, R48 ;  /* 0x000000043430723c */ /* 0x042ff00000001830 */
[C---:B------:R-:W-:Y:S01]  /*40d0*/  HMMA.16816.F32 R44, R52.reuse, R6, R44 ;  /* 0x00000006342c723c */ /* 0x040fe2000000182c */
[----:B------:R-:W1:Y:S07]  /*40e0*/  LDSM.16.M88.4 R4, [R86+0x8800] ;  /* 0x008800005604783b */ /* 0x000e6e0000000200 */
[C---:B------:R-:W-:Y:S08]  /*40f0*/  HMMA.16816.F32 R40, R52.reuse, R20, R40 ;  /* 0x000000143428723c */ /* 0x040ff00000001828 */
[C---:B------:R-:W-:Y:S01]  /*4100*/  HMMA.16816.F32 R36, R52.reuse, R22, R36 ;  /* 0x000000163424723c */ /* 0x040fe20000001824 */
[----:B------:R-:W5:Y:S07]  /*4110*/  LDSM.16.M88.4 R20, [R86+0x9000] ;  /* 0x009000005614783b */ /* 0x000f6e0000000200 */
        /* <DEDUP_REMOVED lines=10> */
[C---:B-1----:R-:W-:Y:S08]  /*41c0*/  HMMA.16816.F32 R40, R12.reuse, R4, R40 ;  /* 0x000000040c28723c */ /* 0x042ff00000001828 */
[C---:B------:R-:W-:Y:S01]  /*41d0*/  HMMA.16816.F32 R36, R12.reuse, R6, R36 ;  /* 0x000000060c24723c */ /* 0x040fe20000001824 */
[----:B------:R-:W1:Y:S07]  /*41e0*/  LDSM.16.M88.4 R4, [R91+UR5+0xa800] ;  /* 0x00a800055b04783b */ /* 0x000e6e0008000200 */
[C---:B-----5:R-:W-:Y:S08]  /*41f0*/  HMMA.16816.F32 R32, R12.reuse, R20, R32 ;  /* 0x000000140c20723c */ /* 0x060ff00000001820 */
        /* <DEDUP_REMOVED lines=32> */
[C---:B--2---:R-:W-:Y:S01]  /*4400*/  HMMA.16816.F32 R48, R68.reuse, R8, R48 ;  /* 0x000000084430723c */ /* 0x044fe20000001830 */
[----:B------:R-:W-:Y:S07]  /*4410*/  LDSM.16.M88.4 R92, [R92+0x6000] ;  /* 0x006000005c5c783b */ /* 0x000fee0000000200 */
[C---:B------:R-:W-:Y:S01]  /*4420*/  HMMA.16816.F32 R44, R68.reuse, R10, R44 ;  /* 0x0000000a442c723c */ /* 0x040fe2000000182c */
[----:B------:R-:W2:Y:S07]  /*4430*/  LDSM.16.M88.4 R8, [R91+UR5+0xc000] ;  /* 0x00c000055b08783b */ /* 0x000eae0008000200 */
[C---:B-1----:R-:W-:Y:S08]  /*4440*/  HMMA.16816.F32 R40, R68.reuse, R4, R40 ;  /* 0x000000044428723c */ /* 0x042ff00000001828 */
[----:B------:R-:W-:Y:S01]  /*4450*/  HMMA.16816.F32 R36, R68, R6, R36 ;  /* 0x000000064424723c */ /* 0x000fe20000001824 */
[----:B------:R-:W1:Y:S07]  /*4460*/  LDSM.16.M88.4 R4, [R91+UR5+0xc800] ;  /* 0x00c800055b04783b */ /* 0x000e6e0008000200 */
[C---:B---3--:R-:W-:Y:S08]  /*4470*/  HMMA.16816.F32 R48, R56.reuse, R20, R48 ;  /* 0x000000143830723c */ /* 0x048ff00000001830 */
[C---:B------:R-:W-:Y:S01]  /*4480*/  HMMA.16816.F32 R44, R56.reuse, R22, R44 ;  /* 0x00000016382c723c */ /* 0x040fe2000000182c */
[----:B------:R-:W3:Y:S07]  /*4490*/  LDSM.16.M88.4 R20, [R91+UR5+0xd800] ;  /* 0x00d800055b14783b */ /* 0x000eee0008000200 */
[C---:B----4-:R-:W-:Y:S08]  /*44a0*/  HMMA.16816.F32 R40, R56.reuse, R12, R40 ;  /* 0x0000000c3828723c */ /* 0x050ff00000001828 */
[----:B------:R-:W-:Y:S01]  /*44b0*/  HMMA.16816.F32 R36, R56, R14, R36 ;  /* 0x0000000e3824723c */ /* 0x000fe20000001824 */
[----:B------:R-:W-:Y:S07]  /*44c0*/  LDSM.16.M88.4 R12, [R87+0xc000] ;  /* 0x00c00000570c783b */ /* 0x000fee0000000200 */
        /* <DEDUP_REMOVED lines=10> */
[C---:B-1----:R-:W-:Y:S08]  /*4570*/  HMMA.16816.F32 R40, R16.reuse, R4, R40 ;  /* 0x000000041028723c */ /* 0x042ff00000001828 */
[----:B------:R-:W-:Y:S01]  /*4580*/  HMMA.16816.F32 R36, R16, R6, R36 ;  /* 0x000000061024723c */ /* 0x000fe20000001824 */
[----:B------:R-:W1:Y:S07]  /*4590*/  LDSM.16.M88.4 R4, [R87+0xd000] ;  /* 0x00d000005704783b */ /* 0x000e6e0000000200 */
[C---:B------:R-:W-:Y:S08]  /*45a0*/  HMMA.16816.F32 R32, R56.reuse, R64, R32 ;  /* 0x000000403820723c */ /* 0x040ff00000001820 */
[C---:B------:R-:W-:Y:S01]  /*45b0*/  HMMA.16816.F32 R28, R56.reuse, R66, R28 ;  /* 0x00000042381c723c */ /* 0x040fe2000000181c */
[----:B------:R-:W-:Y:S07]  /*45c0*/  LDSM.16.M88.4 R64, [R166+0xc000] ;  /* 0x00c00000a640783b */ /* 0x000fee0000000200 */
[C---:B------:R-:W-:Y:S08]  /*45d0*/  HMMA.16816.F32 R24, R56.reuse, R60, R24 ;  /* 0x0000003c3818723c */ /* 0x040ff00000001818 */
[----:B------:R-:W-:Y:S01]  /*45e0*/  HMMA.16816.F32 R72, R56, R62, R72 ;  /* 0x0000003e3848723c */ /* 0x000fe20000001848 */
[----:B------:R-:W4:Y:S04]  /*45f0*/  LDSM.16.M88.4 R56, [R166+0xd000] ;  /* 0x00d00000a638783b */ /* 0x000f280000000200 */
[----:B------:R-:W5:Y:S03]  /*4600*/  LDSM.16.M88.4 R60, [R166+0xc800] ;  /* 0x00c80000a63c783b */ /* 0x000f660000000200 */
[C---:B------:R-:W-:Y:S08]  /*4610*/  HMMA.16816.F32 R32, R16.reuse, R52, R32 ;  /* 0x000000341020723c */ /* 0x040ff00000001820 */
[C---:B------:R-:W-:Y:S01]  /*4620*/  HMMA.16816.F32 R28, R16.reuse, R54, R28 ;  /* 0x00000036101c723c */ /* 0x040fe2000000181c */
[----:B------:R-:W5:Y:S07]  /*4630*/  LDSM.16.M88.4 R52, [R166+0xd800] ;  /* 0x00d80000a634783b */ /* 0x000f6e0000000200 */
[C---:B---3--:R-:W-:Y:S08]  /*4640*/  HMMA.16816.F32 R24, R16.reuse, R20, R24 ;  /* 0x000000141018723c */ /* 0x048ff00000001818 */
[----:B------:R-:W-:Y:S01]  /*4650*/  HMMA.16816.F32 R72, R16, R22, R72 ;  /* 0x000000161048723c */ /* 0x000fe20000001848 */
[----:B------:R-:W-:Y:S04]  /*4660*/  LDSM.16.M88.4 R20, [R88+0x4000] ;  /* 0x004000005814783b */ /* 0x000fe80000000200 */
        /* <DEDUP_REMOVED lines=10> */
[C---:B------:R-:W-:Y:S08]  /*4710*/  HMMA.16816.F32 R24, R76.reuse, R80, R24 ;  /* 0x000000504c18723c */ /* 0x040ff00000001818 */
[----:B------:R-:W-:Y:S08]  /*4720*/  HMMA.16816.F32 R72, R76, R82, R72 ;  /* 0x000000524c48723c */ /* 0x000ff00000001848 */
[C---:B----4-:R-:W-:Y:S08]  /*4730*/  HMMA.16816.F32 R32, R68.reuse, R56, R32 ;  /* 0x000000384420723c */ /* 0x050ff00000001820 */
[C---:B------:R-:W-:Y:S01]  /*4740*/  HMMA.16816.F32 R28, R68.reuse, R58, R28 ;  /* 0x0000003a441c723c */ /* 0x040fe2000000181c */
[----:B------:R-:W3:Y:S07]  /*4750*/  LDSM.16.M88.4 R56, [R91+UR5+0xe000] ;  /* 0x00e000055b38783b */ /* 0x000eee0008000200 */
[C---:B-----5:R-:W-:Y:S08]  /*4760*/  HMMA.16816.F32 R40, R68.reuse, R60, R40 ;  /* 0x0000003c4428723c */ /* 0x060ff00000001828 */
[C---:B------:R-:W-:Y:S08]  /*4770*/  HMMA.16816.F32 R36, R68.reuse, R62, R36 ;  /* 0x0000003e4424723c */ /* 0x040ff00000001824 */
[C---:B------:R-:W-:Y:S08]  /*4780*/  HMMA.16816.F32 R48, R68.reuse, R64, R48 ;  /* 0x000000404430723c */ /* 0x040ff00000001830 */
[C---:B------:R-:W-:Y:S01]  /*4790*/  HMMA.16816.F32 R44, R68.reuse, R66, R44 ;  /* 0x00000042442c723c */ /* 0x040fe2000000182c */
[----:B------:R-:W-:Y:S07]  /*47a0*/  LDSM.16.M88.4 R64, [R166+0xe000] ;  /* 0x00e00000a640783b */ /* 0x000fee0000000200 */
[C---:B------:R-:W-:Y:S01]  /*47b0*/  HMMA.16816.F32 R60, R68.reuse, R52, R24 ;  /* 0x00000034443c723c */ /* 0x040fe20000001818 */
[----:B------:R-:W-:Y:S07]  /*47c0*/  LDSM.16.M88.4 R24, [R91+UR5+0xe800] ;  /* 0x00e800055b18783b */ /* 0x000fee0008000200 */
        /* <DEDUP_REMOVED lines=8> */
[----:B------:R-:W1:Y:S04]  /*4850*/  LDSM.16.M88.4 R12, [R91+UR5+0xf800] ;  /* 0x00f800055b0c783b */ /* 0x000e680008000200 */
[----:B------:R-:W-:Y:S03]  /*4860*/  LDSM.16.M88.4 R88, [R88+0x6000] ;  /* 0x006000005858783b */ /* 0x000fe60000000200 */
[C---:B------:R-:W-:Y:S08]  /*4870*/  HMMA.16816.F32 R48, R20.reuse, R16, R48 ;  /* 0x000000101430723c */ /* 0x040ff00000001830 */
[C---:B------:R-:W-:Y:S01]  /*4880*/  HMMA.16816.F32 R44, R20.reuse, R18, R44 ;  /* 0x00000012142c723c */ /* 0x040fe2000000182c */
[----:B------:R-:W4:Y:S07]  /*4890*/  LDSM.16.M88.4 R16, [R87+0xe000] ;  /* 0x00e000005710783b */ /* 0x000f2e0000000200 */
        /* <DEDUP_REMOVED lines=9> */
[----:B------:R-:W-:Y:S07]  /*4930*/  LDSM.16.M88.4 R8, [R166+0xf800] ;  /* 0x00f80000a608783b */ /* 0x000fee0000000200 */
[C---:B-1----:R-:W-:Y:S08]  /*4940*/  HMMA.16816.F32 R60, R92.reuse, R12, R60 ;  /* 0x0000000c5c3c723c */ /* 0x042ff0000000183c */
[C---:B------:R-:W-:Y:S01]  /*4950*/  HMMA.16816.F32 R72, R92.reuse, R14, R72 ;  /* 0x0000000e5c48723c */ /* 0x040fe20000001848 */
[----:B------:R-:W1:Y:S07]  /*4960*/  LDSM.16.M88.4 R12, [R166+0xf000] ;  /* 0x00f00000a60c783b */ /* 0x000e6e0000000200 */
[C---:B------:R-:W-:Y:S08]  /*4970*/  HMMA.16816.F32 R40, R92.reuse, R24, R40 ;  /* 0x000000185c28723c */ /* 0x040ff00000001828 */
[----:B------:R-:W-:Y:S01]  /*4980*/  HMMA.16816.F32 R36, R92, R26, R36 ;  /* 0x0000001a5c24723c */ /* 0x000fe20000001824 */
[----:B------:R-:W2:Y:S07]  /*4990*/  LDSM.16.M88.4 R24, [R166+0xe800] ;  /* 0x00e80000a618783b */ /* 0x000eae0000000200 */
[C---:B----4-:R-:W-:Y:S08]  /*49a0*/  HMMA.16816.F32 R48, R52.reuse, R16, R48 ;  /* 0x000000103430723c */ /* 0x050ff00000001830 */
[C---:B------:R-:W-:Y:S01]  /*49b0*/  HMMA.16816.F32 R44, R52.reuse, R18, R44 ;  /* 0x00000012342c723c */ /* 0x040fe2000000182c */
[----:B------:R-:W4:Y:S07]  /*49c0*/  LDSM.16.M88.4 R16, [R86+0xe000] ;  /* 0x00e000005610783b */ /* 0x000f2e0000000200 */
[C---:B-----5:R-:W-:Y:S01]  /*49d0*/  HMMA.16816.F32 R32, R52.reuse, R20, R32 ;  /* 0x000000143420723c */ /* 0x060fe20000001820 */
[----:B------:R-:W5:Y:S07]  /*49e0*/  S2R R20, SR_CTAID.X ;  /* 0x0000000000147919 */ /* 0x000f6e0000002500 */
[C---:B---3--:R-:W-:Y:S08]  /*49f0*/  HMMA.16816.F32 R60, R52.reuse, R56, R60 ;  /* 0x00000038343c723c */ /* 0x048ff0000000183c */
[C---:B------:R-:W-:Y:S01]  /*4a00*/  HMMA.16816.F32 R76, R52.reuse, R4, R40 ;  /* 0x00000004344c723c */ /* 0x040fe20000001828 */
[----:B------:R-:W3:Y:S07]  /*4a10*/  LDSM.16.M88.4 R40, [R86+0xe800] ;  /* 0x00e800005628783b */ /* 0x000eee0000000200 */
[C---:B------:R-:W-:Y:S01]  /*4a20*/  HMMA.16816.F32 R36, R52.reuse, R6, R36 ;  /* 0x000000063424723c */ /* 0x040fe20000001824 */
[----:B------:R-:W3:Y:S07]  /*4a30*/  LDSM.16.M88.4 R4, [R86+0xf000] ;  /* 0x00f000005604783b */ /* 0x000eee0000000200 */
[----:B------:R-:W-:Y:S01]  /*4a40*/  HMMA.16816.F32 R28, R52, R22, R28 ;  /* 0x00000016341c723c */ /* 0x000fe2000000181c */
[----:B-----5:R-:W-:-:S04]  /*4a50*/  IMAD R250, R20, 0x4, R250 ;  /* 0x0000000414fa7824 */ /* 0x020fc800078e02fa */
[----:B------:R-:W-:-:S03]  /*4a60*/  IMAD.WIDE.U32 R250, R250, -0x326172a9, RZ ;  /* 0xcd9e8d57fafa7825 */ /* 0x000fc600078e00ff */
[----:B------:R-:W-:Y:S02]  /*4a70*/  HMMA.16816.F32 R48, R68, R64, R48 ;  /* 0x000000404430723c */ /* 0x000fe40000001830 */
[----:B------:R-:W-:-:S06]  /*4a80*/  LOP3.LUT R85, R85, UR30, R251, 0x96, !PT ;  /* 0x0000001e55557c12 */ /* 0x000fcc000f8e96fb */
[----:B------:R-:W-:Y:S08]  /*4a90*/  HMMA.16816.F32 R44, R68, R66, R44 ;  /* 0x00000042442c723c */ /* 0x000ff0000000182c */
[----:B------:R-:W-:Y:S08]  /*4aa0*/  HMMA.16816.F32 R72, R52, R58, R72 ;  /* 0x0000003a3448723c */ /* 0x000ff00000001848 */
[----:B-1----:R-:W-:Y:S01]  /*4ab0*/  HMMA.16816.F32 R32, R68, R12, R32 ;  /* 0x0000000c4420723c */ /* 0x002fe20000001820 */
[----:B------:R-:W-:-:S05]  /*4ac0*/  LOP3.LUT R13, R215, 0x1f0, RZ, 0xc0, !PT ;  /* 0x000001f0d70d7812 */ /* 0x000fca00078ec0ff */
[----:B------:R-:W-:Y:S02]  /*4ad0*/  IMAD R13, R20, 0x40, R13 ;  /* 0x00000040140d7824 */ /* 0x000fe400078e020d */
[----:B------:R-:W-:Y:S01]  /*4ae0*/  HMMA.16816.F32 R60, R68, R8, R60 ;  /* 0x00000008443c723c */ /* 0x000fe2000000183c */
[----:B------:R-:W-:Y:S01]  /*4af0*/  SHF.R.U32.HI R9, RZ, 0x2, R213 ;  /* 0x00000002ff097819 */ /* 0x000fe200000116d5 */
[----:B------:R-:W-:-:S03]  /*4b00*/  IMAD.U32 R8, RZ, RZ, UR15 ;  /* 0x0000000fff087e24 */ /* 0x000fc6000f8e00ff */
[----:B------:R-:W-:Y:S01]  /*4b10*/  LOP3.LUT R9, R9, 0x7, RZ, 0xc0, !PT ;  /* 0x0000000709097812 */ /* 0x000fe200078ec0ff */
[----:B------:R-:W-:Y:S02]  /*4b20*/  IMAD R8, R8, 0x40, R185 ;  /* 0x0000004008087824 */ /* 0x000fe400078e02b9 */
[C---:B--2---:R-:W-:Y:S02]  /*4b30*/  HMMA.16816.F32 R36, R68.reuse, R26, R36 ;  /* 0x0000001a4424723c */ /* 0x044fe40000001824 */
[----:B------:R-:W-:Y:S02]  /*4b40*/  IMAD.IADD R13, R9, 0x1, R13 ;  /* 0x00000001090d7824 */ /* 0x000fe400078e020d */
[C---:B------:R-:W-:Y:S02]  /*4b50*/  VIADD R9, R8.reuse, UR20 ;  /* 0x0000001408097c36 */ /* 0x040fe40008000000 */
[----:B------:R-:W-:Y:S02]  /*4b60*/  VIADD R232, R13, UR27 ;  /* 0x0000001b0de87c36 */ /* 0x000fe40008000000 */
[----:B------:R-:W-:Y:S01]  /*4b70*/  HMMA.16816.F32 R28, R68, R14, R28 ;  /* 0x0000000e441c723c */ /* 0x000fe2000000181c */
[----:B------:R-:W-:-:S02]  /*4b80*/  VIADD R12, R8, 0x38 ;  /* 0x00000038080c7836 */ /* 0x000fc40000000000 */
[C---:B------:R-:W-:Y:S02]  /*4b90*/  VIADD R22, R8.reuse, 0x8 ;  /* 0x0000000808167836 */ /* 0x040fe40000000000 */
[C---:B------:R-:W-:Y:S02]  /*4ba0*/  VIADD R21, R8.reuse, 0x10 ;  /* 0x0000001008157836 */ /* 0x040fe40000000000 */
[C---:B------:R-:W-:Y:S01]  /*4bb0*/  VIADD R20, R8.reuse, 0x11 ;  /* 0x0000001108147836 */ /* 0x040fe20000000000 */
[----:B----4-:R-:W-:Y:S01]  /*4bc0*/  HMMA.16816.F32 R48, R88, R16, R48 ;  /* 0x000000105830723c */ /* 0x010fe20000001830 */
[C---:B------:R-:W-:Y:S02]  /*4bd0*/  VIADD R27, R8.reuse, 0x20 ;  /* 0x00000020081b7836 */ /* 0x040fe40000000000 */
[C---:B------:R-:W-:Y:S02]  /*4be0*/  VIADD R26, R8.reuse, 0x21 ;  /* 0x00000021081a7836 */ /* 0x040fe40000000000 */
[----:B------:R-:W-:-:S02]  /*4bf0*/  VIADD R17, R8, 0x28 ;  /* 0x0000002808117836 */ /* 0x000fc40000000000 */
[C---:B------:R-:W-:Y:S01]  /*4c00*/  VIADD R16, R8.reuse, 0x29 ;  /* 0x0000002908107836 */ /* 0x040fe20000000000 */
[----:B------:R-:W-:Y:S01]  /*4c10*/  HMMA.16816.F32 R76, R68, R24, R76 ;  /* 0x00000018444c723c */ /* 0x000fe2000000184c */
[C---:B------:R-:W-:Y:S02]  /*4c20*/  VIADD R15, R8.reuse, 0x30 ;  /* 0x00000030080f7836 */ /* 0x040fe40000000000 */
[----:B------:R-:W-:-:S05]  /*4c30*/  VIADD R14, R8, 0x31 ;  /* 0x00000031080e7836 */ /* 0x000fca0000000000 */
[----:B------:R-:W-:Y:S01]  /*4c40*/  HMMA.16816.F32 R44, R88, R18, R44 ;  /* 0x00000012582c723c */ /* 0x000fe2000000182c */
[----:B------:R-:W-:Y:S02]  /*4c50*/  IMAD.IADD R18, R232, 0x1, -R9 ;  /* 0x00000001e8127824 */ /* 0x000fe400078e0a09 */
[----:B------:R-:W-:-:S03]  /*4c60*/  VIADD R19, R8, 0x9 ;  /* 0x0000000908137836 */ /* 0x000fc60000000000 */
[----:B------:R-:W-:Y:S02]  /*4c70*/  IABS R18, R18 ;  /* 0x0000001200127213 */ /* 0x000fe40000000000 */
[----:B------:R-:W-:Y:S01]  /*4c80*/  HMMA.16816.F32 R72, R68, R10, R72 ;  /* 0x0000000a4448723c */ /* 0x000fe20000001848 */
[----:B------:R-:W-:Y:S01]  /*4c90*/  VIADD R10, R12, UR20 ;  /* 0x000000140c0a7c36 */ /* 0x000fe20008000000 */
[----:B------:R-:W-:Y:S01]  /*4ca0*/  I2FP.F32.S32 R18, R18 ;  /* 0x0000001200127245 */ /* 0x000fe20000201400 */
[----:B------:R-:W-:-:S03]  /*4cb0*/  VIADD R11, R8, 0x18 ;  /* 0x00000018080b7836 */ /* 0x000fc60000000000 */
[----:B------:R-:W-:Y:S01]  /*4cc0*/  IADD3 R23, PT, PT, R232, 0x2f, -R10 ;  /* 0x0000002fe8177810 */ /* 0x000fe20007ffe80a */
[----:B------:R-:W-:Y:S01]  /*4cd0*/  FFMA.FTZ R18, R18, -UR6, R48 ;  /* 0x8000000612127c23 */ /* 0x000fe20008010030 */
[C---:B---3--:R-:W-:Y:S01]  /*4ce0*/  HMMA.16816.F32 R36, R88.reuse, R42, R36 ;  /* 0x0000002a5824723c */ /* 0x048fe20000001824 */
[C-C-:B------:R-:W-:Y:S01]  /*4cf0*/  IADD3 R24, PT, PT, R232.reuse, 0x30, -R10.reuse ;  /* 0x00000030e8187810 */ /* 0x140fe20007ffe80a */
[C---:B------:R-:W-:Y:S01]  /*4d00*/  VIADD R43, R232.reuse, -UR22 ;  /* 0x80000016e82b7c36 */ /* 0x040fe20008000000 */
[----:B------:R-:W-:Y:S01]  /*4d10*/  IABS R23, R23 ;  /* 0x0000001700177213 */ /* 0x000fe20000000000 */
[----:B------:R-:W-:Y:S01]  /*4d20*/  VIADD R42, R13, UR23 ;  /* 0x000000170d2a7c36 */ /* 0x000fe20008000000 */
[----:B------:R-:W-:Y:S01]  /*4d30*/  IADD3 R48, PT, PT, R232, 0x20, -R10 ;  /* 0x00000020e8307810 */ /* 0x000fe20007ffe80a */
[----:B------:R-:W-:Y:S01]  /*4d40*/  VIADD R13, R8, 0x39 ;  /* 0x00000039080d7836 */ /* 0x000fe20000000000 */
[----:B------:R-:W-:Y:S01]  /*4d50*/  I2FP.F32.S32 R23, R23 ;  /* 0x0000001700177245 */ /* 0x000fe20000201400 */
[----:B------:R-:W-:Y:S01]  /*4d60*/  HMMA.16816.F32 R32, R88, R4, R32 ;  /* 0x000000045820723c */ /* 0x000fe20000001820 */
[----:B------:R-:W-:-:S02]  /*4d70*/  IABS R24, R24 ;  /* 0x0000001800187213 */ /* 0x000fc40000000000 */
[----:B------:R-:W-:Y:S01]  /*4d80*/  IABS R48, R48 ;  /* 0x0000003000307213 */ /* 0x000fe20000000000 */
[----:B------:R-:W-:Y:S01]  /*4d90*/  FFMA.FTZ R23, R23, -UR6, R45 ;  /* 0x8000000617177c23 */ /* 0x000fe2000801002d */
[C-C-:B------:R-:W-:Y:S02]  /*4da0*/  IADD3 R25, PT, PT, R232.reuse, 0x37, -R10.reuse ;  /* 0x00000037e8197810 */ /* 0x140fe40007ffe80a */
[----:B------:R-:W-:Y:S01]  /*4db0*/  IADD3 R45, PT, PT, R232, 0x1f, -R10 ;  /* 0x0000001fe82d7810 */ /* 0x000fe20007ffe80a */
[----:B------:R-:W-:Y:S01]  /*4dc0*/  HMMA.16816.F32 R28, R88, R6, R28 ;  /* 0x00000006581c723c */ /* 0x000fe2000000181c */
[----:B------:R-:W1:Y:S01]  /*4dd0*/  LDSM.16.M88.4 R4, [R86+0xf800] ;  /* 0x00f800005604783b */ /* 0x000e620000000200 */
[----:B------:R-:W-:Y:S01]  /*4de0*/  I2FP.F32.S32 R24, R24 ;  /* 0x0000001800187245 */ /* 0x000fe20000201400 */
[----:B------:R-:W-:-:S04]  /*4df0*/  DEPBAR.LE SB0, 0x0 ;  /* 0x000080000000791a */ /* 0x000fc80000000000 */
[----:B------:R-:W-:Y:S01]  /*4e00*/  I2FP.F32.S32 R48, R48 ;  /* 0x0000003000307245 */ /* 0x000fe20000201400 */
[----:B------:R-:W-:Y:S01]  /*4e10*/  HMMA.16816.F32 R76, R88, R40, R76 ;  /* 0x00000028584c723c */ /* 0x000fe2000000184c */
[----:B------:R-:W-:Y:S01]  /*4e20*/  IABS R25, R25 ;  /* 0x0000001900197213 */ /* 0x000fe20000000000 */
[----:B------:R-:W-:Y:S01]  /*4e30*/  FFMA.FTZ R24, R24, -UR6, R44 ;  /* 0x8000000618187c23 */ /* 0x000fe2000801002c */
[----:B------:R-:W-:Y:S01]  /*4e40*/  IADD3 R208, PT, PT, R232, 0x18, -R10 ;  /* 0x00000018e8d07810 */ /* 0x000fe20007ffe80a */
[----:B------:R-:W-:Y:S01]  /*4e50*/  FFMA.FTZ R48, R48, -UR6, R36 ;  /* 0x8000000630307c23 */ /* 0x000fe20008010024 */
[----:B------:R-:W-:Y:S01]  /*4e60*/  IABS R45, R45 ;  /* 0x0000002d002d7213 */ /* 0x000fe20000000000 */
[----:B------:R-:W-:Y:S01]  /*4e70*/  VIADD R44, R8, 0x1 ;  /* 0x00000001082c7836 */ /* 0x000fe20000000000 */
[--C-:B------:R-:W-:Y:S01]  /*4e80*/  IADD3 R41, PT, PT, R232, 0x28, -R10.reuse ;  /* 0x00000028e8297810 */ /* 0x100fe20007ffe80a */
[----:B------:R-:W-:Y:S01]  /*4e90*/  VIADD R36, R8, 0x19 ;  /* 0x0000001908247836 */ /* 0x000fe20000000000 */
[----:B------:R-:W-:-:S02]  /*4ea0*/  IADD3 R40, PT, PT, R232, 0x27, -R10 ;  /* 0x00000027e8287810 */ /* 0x000fc40007ffe80a */
[----:B------:R-:W-:Y:S02]  /*4eb0*/  ISETP.GT.AND P1, PT, R43, R8, PT ;  /* 0x000000082b00720c */ /* 0x000fe40003f24270 */
[----:B------:R-:W-:Y:S02]  /*4ec0*/  VIADDMNMX R231, R42, 0x1, R230, PT ;  /* 0x000000012ae77846 */ /* 0x000fe400038001e6 */
[----:B------:R-:W-:Y:S02]  /*4ed0*/  I2FP.F32.S32 R25, R25 ;  /* 0x0000001900197245 */ /* 0x000fe40000201400 */
[----:B------:R-:W-:Y:S02]  /*4ee0*/  IABS R208, R208 ;  /* 0x000000d000d07213 */ /* 0x000fe40000000000 */
[----:B------:R-:W-:Y:S01]  /*4ef0*/  I2FP.F32.S32 R45, R45 ;  /* 0x0000002d002d7245 */ /* 0x000fe20000201400 */
[----:B------:R-:W-:Y:S01]  /*4f00*/  FFMA.FTZ R25, R25, -UR6, R49 ;  /* 0x8000000619197c23 */ /* 0x000fe20008010031 */
[----:B------:R-:W-:-:S02]  /*4f10*/  IABS R41, R41 ;  /* 0x0000002900297213 */ /* 0x000fc40000000000 */
[----:B------:R-:W-:Y:S01]  /*4f20*/  IABS R40, R40 ;  /* 0x0000002800287213 */ /* 0x000fe20000000000 */
[----:B------:R-:W-:Y:S01]  /*4f30*/  FFMA.FTZ R45, R45, -UR6, R37 ;  /* 0x800000062d2d7c23 */ /* 0x000fe20008010025 */
[----:B------:R-:W-:Y:S02]  /*4f40*/  ISETP.GE.AND P0, PT, R8, R231, PT ;  /* 0x000000e70800720c */ /* 0x000fe40003f06270 */
[----:B------:R-:W-:Y:S02]  /*4f50*/  FSEL R18, R18, -INF , !P1 ;  /* 0xff80000012127808 */ /* 0x000fe40004800000 */
[----:B------:R-:W-:Y:S02]  /*4f60*/  IADD3 R52, PT, PT, R232, 0x10, -R10 ;  /* 0x00000010e8347810 */ /* 0x000fe40007ffe80a */
[----:B------:R-:W-:Y:S02]  /*4f70*/  I2FP.F32.S32 R208, R208 ;  /* 0x000000d000d07245 */ /* 0x000fe40000201400 */
[----:B------:R-:W-:Y:S01]  /*4f80*/  I2FP.F32.S32 R41, R41 ;  /* 0x0000002900297245 */ /* 0x000fe20000201400 */
[C---:B-1----:R-:W-:Y:S01]  /*4f90*/  HMMA.16816.F32 R60, R88.reuse, R4, R60 ;  /* 0x00000004583c723c */ /* 0x042fe2000000183c */
[----:B------:R-:W-:Y:S01]  /*4fa0*/  I2FP.F32.S32 R40, R40 ;  /* 0x0000002800287245 */ /* 0x000fe20000201400 */
[----:B------:R-:W-:Y:S01]  /*4fb0*/  FFMA.FTZ R208, R208, -UR6, R32 ;  /* 0x80000006d0d07c23 */ /* 0x000fe20008010020 */
[----:B------:R-:W-:Y:S01]  /*4fc0*/  FSEL R18, R18, -INF , !P0 ;  /* 0xff80000012127808 */ /* 0x000fe20004000000 */
[----:B------:R-:W-:Y:S01]  /*4fd0*/  FFMA.FTZ R41, R41, -UR6, R76 ;  /* 0x8000000629297c23 */ /* 0x000fe2000801004c */
[C---:B------:R-:W-:Y:S01]  /*4fe0*/  ISETP.GT.AND P5, PT, R43.reuse, R44, PT ;  /* 0x0000002c2b00720c */ /* 0x040fe20003fa4270 */
[----:B------:R-:W-:Y:S01]  /*4ff0*/  FFMA.FTZ R40, R40, -UR6, R77 ;  /* 0x8000000628287c23 */ /* 0x000fe2000801004d */
[----:B------:R-:W-:Y:S01]  /*5000*/  ISETP.GT.AND P0, PT, R43, R36, PT ;  /* 0x000000242b00720c */ /* 0x000fe20003f04270 */
[----:B------:R-:W-:Y:S01]  /*5010*/  HMMA.16816.F32 R72, R88, R6, R72 ;  /* 0x000000065848723c */ /* 0x000fe20000001848 */
[----:B------:R-:W-:-:S02]  /*5020*/  IABS R52, R52 ;  /* 0x0000003400347213 */ /* 0x000fc40000000000 */
[----:B------:R-:W-:Y:S02]  /*5030*/  ISETP.GT.AND P1, PT, R43, R11, PT ;  /* 0x0000000b2b00720c */ /* 0x000fe40003f24270 */
[----:B------:R-:W-:Y:S02]  /*5040*/  IADD3 R49, PT, PT, R232, 0x17, -R10 ;  /* 0x00000017e8317810 */ /* 0x000fe40007ffe80a */
[----:B------:R-:W-:Y:S02]  /*5050*/  FSEL R25, R25, -INF , !P5 ;  /* 0xff80000019197808 */ /* 0x000fe40006800000 */
[----:B------:R-:W-:Y:S01]  /*5060*/  FSEL R32, R45, -INF , !P0 ;  /* 0xff8000002d207808 */ /* 0x000fe20004000000 */
[----:B------:R-:W-:Y:S01]  /*5070*/  IMAD.MOV.U32 R45, RZ, RZ, R52 ;  /* 0x000000ffff2d7224 */ /* 0x000fe200078e0034 */
[C---:B------:R-:W-:Y:S02]  /*5080*/  ISETP.GT.AND P2, PT, R43.reuse, R22, PT ;  /* 0x000000162b00720c */ /* 0x040fe40003f44270 */
[----:B------:R-:W-:-:S02]  /*5090*/  ISETP.GT.AND P3, PT, R43, R19, PT ;  /* 0x000000132b00720c */ /* 0x000fc40003f64270 */
[C---:B------:R-:W-:Y:S02]  /*50a0*/  ISETP.GT.AND P4, PT, R43.reuse, R21, PT ;  /* 0x000000152b00720c */ /* 0x040fe40003f84270 */
[C---:B------:R-:W-:Y:S02]  /*50b0*/  ISETP.GT.AND P6, PT, R43.reuse, R20, PT ;  /* 0x000000142b00720c */ /* 0x040fe40003fc4270 */
[----:B------:R-:W-:Y:S02]  /*50c0*/  ISETP.GT.AND P5, PT, R43, R27, PT ;  /* 0x0000001b2b00720c */ /* 0x000fe40003fa4270 */
[----:B------:R-:W-:Y:S02]  /*50d0*/  FSEL R37, R48, -INF , !P1 ;  /* 0xff80000030257808 */ /* 0x000fe40004800000 */
[----:B------:R-:W-:Y:S02]  /*50e0*/  IABS R49, R49 ;  /* 0x0000003100317213 */ /* 0x000fe40000000000 */
[----:B------:R-:W-:-:S02]  /*50f0*/  IADD3 R48, PT, PT, R232, 0xf, -R10 ;  /* 0x0000000fe8307810 */ /* 0x000fc40007ffe80a */
[----:B------:R-:W-:Y:S02]  /*5100*/  FSEL R24, R24, -INF , !P2 ;  /* 0xff80000018187808 */ /* 0x000fe40005000000 */
[----:B------:R-:W-:Y:S02]  /*5110*/  FSEL R23, R23, -INF , !P3 ;  /* 0xff80000017177808 */ /* 0x000fe40005800000 */
[----:B------:R-:W-:Y:S02]  /*5120*/  FSEL R41, R41, -INF , !P4 ;  /* 0xff80000029297808 */ /* 0x000fe40006000000 */
[----:B------:R-:W-:Y:S02]  /*5130*/  FSEL R40, R40, -INF , !P6 ;  /* 0xff80000028287808 */ /* 0x000fe40007000000 */
[----:B------:R-:W-:Y:S02]  /*5140*/  FSEL R208, R208, -INF , !P5 ;  /* 0xff800000d0d07808 */ /* 0x000fe40006800000 */
[----:B------:R-:W-:-:S02]  /*5150*/  ISETP.GT.AND P2, PT, R43, R26, PT ;  /* 0x0000001a2b00720c */ /* 0x000fc40003f44270 */
[C---:B------:R-:W-:Y:S02]  /*5160*/  ISETP.GT.AND P3, PT, R43.reuse, R17, PT ;  /* 0x000000112b00720c */ /* 0x040fe40003f64270 */
[C---:B------:R-:W-:Y:S02]  /*5170*/  ISETP.GT.AND P4, PT, R43.reuse, R16, PT ;  /* 0x000000102b00720c */ /* 0x040fe40003f84270 */
[C---:B------:R-:W-:Y:S02]  /*5180*/  ISETP.GT.AND P6, PT, R43.reuse, R15, PT ;  /* 0x0000000f2b00720c */ /* 0x040fe40003fc4270 */
[C---:B------:R-:W-:Y:S01]  /*5190*/  ISETP.GT.AND P1, PT, R43.reuse, R14, PT ;  /* 0x0000000e2b00720c */ /* 0x040fe20003f24270 */
[----:B------:R-:W-:Y:S01]  /*51a0*/  BAR.SYNC.DEFER_BLOCKING 0x0 ;  /* 0x0000000000007b1d */ /* 0x000fe20000010000 */
[C---:B------:R-:W-:Y:S02]  /*51b0*/  ISETP.GT.AND P0, PT, R43.reuse, R12, PT ;  /* 0x0000000c2b00720c */ /* 0x040fe40003f04270 */
[----:B------:R-:W-:-:S02]  /*51c0*/  ISETP.GT.AND P5, PT, R43, R13, PT ;  /* 0x0000000d2b00720c */ /* 0x000fc40003fa4270 */
[----:B------:R-:W-:Y:S02]  /*51d0*/  I2FP.F32.S32 R49, R49 ;  /* 0x0000003100317245 */ /* 0x000fe40000201400 */
[----:B------:R-:W-:Y:S02]  /*51e0*/  I2FP.F32.S32 R45, R45 ;  /* 0x0000002d002d7245 */ /* 0x000fe40000201400 */
[----:B------:R-:W-:Y:S01]  /*51f0*/  IABS R43, R48 ;  /* 0x00000030002b7213 */ /* 0x000fe20000000000 */
[----:B------:R-:W-:Y:S02]  /*5200*/  VIADD R48, R232, 0x8 ;  /* 0x00000008e8307836 */ /* 0x000fe40000000000 */
[----:B------:R-:W-:Y:S01]  /*5210*/  FFMA.FTZ R33, R49, -UR6, R33 ;  /* 0x8000000631217c23 */ /* 0x000fe20008010021 */
[----:B------:R-:W-:Y:S01]  /*5220*/  FFMA.FTZ R45, R45, -UR6, R28 ;  /* 0x800000062d2d7c23 */ /* 0x000fe2000801001c */
[----:B------:R-:W-:Y:S01]  /*5230*/  I2FP.F32.S32 R198, R43 ;  /* 0x0000002b00c67245 */ /* 0x000fe20000201400 */
[----:B------:R-:W-:Y:S01]  /*5240*/  VIADD R28, R48, -UR22 ;  /* 0x80000016301c7c36 */ /* 0x000fe20008000000 */
[----:B------:R-:W-:Y:S01]  /*5250*/  VIADDMNMX R230, R42, 0x9, R230, PT ;  /* 0x000000092ae67846 */ /* 0x000fe200038001e6 */
[----:B------:R-:W-:Y:S01]  /*5260*/  IMAD.IADD R56, R48, 0x1, -R9 ;  /* 0x0000000130387824 */ /* 0x000fe200078e0a09 */
[----:B------:R-:W-:Y:S01]  /*5270*/  FSEL R199, R33, -INF , !P2 ;  /* 0xff80000021c77808 */ /* 0x000fe20005000000 */
[----:B------:R-:W-:Y:S01]  /*5280*/  FFMA.FTZ R198, R198, -UR6, R29 ;  /* 0x80000006c6c67c23 */ /* 0x000fe2000801001d */
[----:B------:R-:W-:Y:S01]  /*5290*/  FSEL R203, R45, -INF , !P3 ;  /* 0xff8000002dcb7808 */ /* 0x000fe20005800000 */
[----:B------:R-:W-:Y:S01]  /*52a0*/  IMAD.IADD R33, R48, 0x1, -R10 ;  /* 0x0000000130217824 */ /* 0x000fe200078e0a0a */
[----:B------:R-:W-:-:S02]  /*52b0*/  ISETP.GT.AND P2, PT, R28, R8, PT ;  /* 0x000000081c00720c */ /* 0x000fc40003f44270 */
[----:B------:R-:W-:Y:S02]  /*52c0*/  ISETP.GE.AND P3, PT, R8, R230, PT ;  /* 0x000000e60800720c */ /* 0x000fe40003f66270 */
        /* <DEDUP_REMOVED lines=13> */
[--C-:B------:R-:W-:Y:S01]  /*53a0*/  IADD3 R29, PT, PT, R48, -0x1, -R10.reuse ;  /* 0xffffffff301d7810 */ /* 0x100fe20007ffe80a */
[C-C-:B------:R-:W-:Y:S01]  /*53b0*/  IMAD.IADD R48, R232.reuse, 0x1, -R10.reuse ;  /* 0x00000001e8307824 */ /* 0x140fe200078e0a0a */
[C-C-:B------:R-:W-:Y:S02]  /*53c0*/  IADD3 R57, PT, PT, R232.reuse, 0x8, -R10.reuse ;  /* 0x00000008e8397810 */ /* 0x140fe40007ffe80a */
[C-C-:B------:R-:W-:Y:S02]  /*53d0*/  IADD3 R55, PT, PT, R232.reuse, 0x7, -R10.reuse ;  /* 0x00000007e8377810 */ /* 0x140fe40007ffe80a */
[----:B------:R-:W-:-:S02]  /*53e0*/  IADD3 R10, PT, PT, R232, -0x1, -R10 ;  /* 0xffffffffe80a7810 */ /* 0x000fc40007ffe80a */
[----:B------:R-:W-:Y:S02]  /*53f0*/  IABS R56, R56 ;  /* 0x0000003800387213 */ /* 0x000fe40000000000 */
[----:B------:R-:W-:Y:S02]  /*5400*/  IABS R57, R57 ;  /* 0x0000003900397213 */ /* 0x000fe40000000000 */
[----:B------:R-:W-:Y:S02]  /*5410*/  IABS R48, R48 ;  /* 0x0000003000307213 */ /* 0x000fe40000000000 */
[----:B------:R-:W-:Y:S02]  /*5420*/  IABS R10, R10 ;  /* 0x0000000a000a7213 */ /* 0x000fe40000000000 */
[----:B------:R-:W-:Y:S02]  /*5430*/  IABS R55, R55 ;  /* 0x0000003700377213 */ /* 0x000fe40000000000 */
[----:B------:R-:W-:-:S02]  /*5440*/  I2FP.F32.S32 R56, R56 ;  /* 0x0000003800387245 */ /* 0x000fc40000201400 */
        /* <DEDUP_REMOVED lines=12> */
[----:B------:R-:W-:-:S02]  /*5510*/  IABS R52, R52 ;  /* 0x0000003400347213 */ /* 0x000fc40000000000 */
[----:B------:R-:W-:Y:S01]  /*5520*/  I2FP.F32.S32 R53, R53 ;  /* 0x0000003500357245 */ /* 0x000fe20000201400 */
[----:B------:R-:W-:Y:S01]  /*5530*/  FFMA.FTZ R51, R54, -UR6, R51 ;  /* 0x8000000636337c23 */ /* 0x000fe20008010033 */
[----:B------:R-:W-:Y:S02]  /*5540*/  FSEL R198, R198, -INF , !P4 ;  /* 0xff800000c6c67808 */ /* 0x000fe40006000000 */
[----:B------:R-:W-:Y:S01]  /*5550*/  IABS R49, R49 ;  /* 0x0000003100317213 */ /* 0x000fe20000000000 */
[----:B------:R-:W-:Y:S01]  /*5560*/  FFMA.FTZ R46, R53, -UR6, R46 ;  /* 0x80000006352e7c23 */ /* 0x000fe2000801002e */
[----:B------:R-:W-:Y:S02]  /*5570*/  I2FP.F32.S32 R52, R52 ;  /* 0x0000003400347245 */ /* 0x000fe40000201400 */
[----:B------:R-:W-:Y:S02]  /*5580*/  ISETP.GT.AND P4, PT, R28, R44, PT ;  /* 0x0000002c1c00720c */ /* 0x000fe40003f84270 */
[----:B------:R-:W-:Y:S01]  /*5590*/  FSEL R50, R50, -INF , !P2 ;  /* 0xff80000032327808 */ /* 0x000fe20005000000 */
[----:B------:R-:W-:Y:S01]  /*55a0*/  FFMA.FTZ R47, R52, -UR6, R47 ;  /* 0x80000006342f7c23 */ /* 0x000fe2000801002f */
[----:B------:R-:W-:-:S02]  /*55b0*/  FSEL R202, R57, -INF , !P6 ;  /* 0xff80000039ca7808 */ /* 0x000fc40007000000 */
[-C--:B------:R-:W-:Y:S02]  /*55c0*/  ISETP.GE.AND P6, PT, R44, R231.reuse, PT ;  /* 0x000000e72c00720c */ /* 0x080fe40003fc6270 */
[----:B------:R-:W-:Y:S02]  /*55d0*/  FSEL R200, R48, -INF , !P0 ;  /* 0xff80000030c87808 */ /* 0x000fe40004000000 */
[----:B------:R-:W-:Y:S02]  /*55e0*/  FSEL R175, R10, -INF , !P5 ;  /* 0xff8000000aaf7808 */ /* 0x000fe40006800000 */
[----:B------:R-:W-:Y:S02]  /*55f0*/  FSEL R201, R55, -INF , !P1 ;  /* 0xff80000037c97808 */ /* 0x000fe40004800000 */
[----:B------:R-:W-:Y:S02]  /*5600*/  ISETP.GT.AND P0, PT, R28, R22, PT ;  /* 0x000000161c00720c */ /* 0x000fe40003f04270 */
[----:B------:R-:W-:-:S02]  /*5610*/  ISETP.GE.AND P5, PT, R22, R231, PT ;  /* 0x000000e71600720c */ /* 0x000fc40003fa6270 */
[-C--:B------:R-:W-:Y:S02]  /*5620*/  ISETP.GE.AND P2, PT, R22, R230.reuse, PT ;  /* 0x000000e61600720c */ /* 0x080fe40003f46270 */
[----:B------:R-:W-:Y:S02]  /*5630*/  I2FP.F32.S32 R49, R49 ;  /* 0x0000003100317245 */ /* 0x000fe40000201400 */
[----:B------:R-:W-:Y:S02]  /*5640*/  ISETP.GE.AND P1, PT, R44, R230, PT ;  /* 0x000000e62c00720c */ /* 0x000fe40003f26270 */
[----:B------:R-:W-:Y:S01]  /*5650*/  FSEL R22, R50, -INF , !P3 ;  /* 0xff80000032167808 */ /* 0x000fe20005800000 */
[----:B------:R-:W-:Y:S01]  /*5660*/  FFMA.FTZ R49, R49, -UR6, R78 ;  /* 0x8000000631317c23 */ /* 0x000fe2000801004e */
[----:B------:R-:W-:Y:S02]  /*5670*/  FSEL R51, R51, -INF , !P4 ;  /* 0xff80000033337808 */ /* 0x000fe40006000000 */
[----:B------:R-:W-:-:S02]  /*5680*/  ISETP.GT.AND P3, PT, R28, R19, PT ;  /* 0x000000131c00720c */ /* 0x000fc40003f64270 */
[----:B------:R-:W-:Y:S02]  /*5690*/  FSEL R25, R25, -INF , !P6 ;  /* 0xff80000019197808 */ /* 0x000fe40007000000 */
[C---:B------:R-:W-:Y:S02]  /*56a0*/  ISETP.GE.AND P6, PT, R19.reuse, R231, PT ;  /* 0x000000e71300720c */ /* 0x040fe40003fc6270 */
[----:B------:R-:W-:Y:S02]  /*56b0*/  ISETP.GE.AND P4, PT, R19, R230, PT ;  /* 0x000000e61300720c */ /* 0x000fe40003f86270 */
[----:B------:R-:W-:Y:S02]  /*56c0*/  FSEL R46, R46, -INF , !P0 ;  /* 0xff8000002e2e7808 */ /* 0x000fe40004000000 */
[----:B------:R-:W-:Y:S02]  /*56d0*/  FSEL R19, R51, -INF , !P1 ;  /* 0xff80000033137808 */ /* 0x000fe40004800000 */
[----:B------:R-:W-:-:S02]  /*56e0*/  FSEL R24, R24, -INF , !P5 ;  /* 0xff80000018187808 */ /* 0x000fc40006800000 */
[----:B------:R-:W-:Y:S02]  /*56f0*/  ISETP.GT.AND P1, PT, R28, R21, PT ;  /* 0x000000151c00720c */ /* 0x000fe40003f24270 */
[----:B------:R-:W-:Y:S02]  /*5700*/  ISETP.GE.AND P5, PT, R21, R231, PT ;  /* 0x000000e71500720c */ /* 0x000fe40003fa6270 */
[----:B------:R-:W-:Y:S02]  /*5710*/  FSEL R47, R47, -INF , !P3 ;  /* 0xff8000002f2f7808 */ /* 0x000fe40005800000 */
[----:B------:R-:W-:Y:S02]  /*5720*/  ISETP.GE.AND P0, PT, R21, R230, PT ;  /* 0x000000e61500720c */ /* 0x000fe40003f06270 */
[----:B------:R-:W-:Y:S02]  /*5730*/  IABS R7, R7 ;  /* 0x0000000700077213 */ /* 0x000fe40000000000 */
[----:B------:R-:W-:-:S02]  /*5740*/  IABS R9, R9 ;  /* 0x0000000900097213 */ /* 0x000fc40000000000 */
[----:B------:R-:W-:Y:S02]  /*5750*/  FSEL R21, R46, -INF , !P2 ;  /* 0xff8000002e157808 */ /* 0x000fe40005000000 */
[----:B------:R-:W-:Y:S02]  /*5760*/  FSEL R23, R23, -INF , !P6 ;  /* 0xff80000017177808 */ /* 0x000fe40007000000 */
[----:B------:R-:W-:Y:S02]  /*5770*/  ISETP.GT.AND P2, PT, R28, R20, PT ;  /* 0x000000141c00720c */ /* 0x000fe40003f44270 */
[C---:B------:R-:W-:Y:S02]  /*5780*/  ISETP.GE.AND P6, PT, R20.reuse, R231, PT ;  /* 0x000000e71400720c */ /* 0x040fe40003fc6270 */
[----:B------:R-:W-:Y:S02]  /*5790*/  ISETP.GE.AND P3, PT, R20, R230, PT ;  /* 0x000000e61400720c */ /* 0x000fe40003f66270 */
[----:B------:R-:W-:-:S02]  /*57a0*/  FSEL R20, R47, -INF , !P4 ;  /* 0xff8000002f147808 */ /* 0x000fc40006000000 */
[----:B------:R-:W-:Y:S02]  /*57b0*/  FSEL R10, R41, -INF , !P5 ;  /* 0xff800000290a7808 */ /* 0x000fe40006800000 */
[----:B------:R-:W-:Y:S02]  /*57c0*/  FSEL R49, R49, -INF , !P1 ;  /* 0xff80000031317808 */ /* 0x000fe40004800000 */
[----:B------:R-:W-:Y:S02]  /*57d0*/  ISETP.GT.AND P4, PT, R28, R11, PT ;  /* 0x0000000b1c00720c */ /* 0x000fe40003f84270 */
[C---:B------:R-:W-:Y:S02]  /*57e0*/  ISETP.GE.AND P5, PT, R11.reuse, R231, PT ;  /* 0x000000e70b00720c */ /* 0x040fe40003fa6270 */
[----:B------:R-:W-:Y:S01]  /*57f0*/  ISETP.GE.AND P1, PT, R11, R230, PT ;  /* 0x000000e60b00720c */ /* 0x000fe20003f26270 */
[----:B------:R-:W-:Y:S01]  /*5800*/  IMAD.MOV.U32 R11, RZ, RZ, R7 ;  /* 0x000000ffff0b7224 */ /* 0x000fe200078e0007 */
[----:B------:R-:W-:-:S02]  /*5810*/  I2FP.F32.S32 R9, R9 ;  /* 0x0000000900097245 */ /* 0x000fc40000201400 */
[----:B------:R-:W-:Y:S02]  /*5820*/  IABS R6, R6 ;  /* 0x0000000600067213 */ /* 0x000fe40000000000 */
[----:B------:R-:W-:Y:S01]  /*5830*/  I2FP.F32.S32 R41, R11 ;  /* 0x0000000b00297245 */ /* 0x000fe20000201400 */
[----:B------:R-:W-:Y:S01]  /*5840*/  FFMA.FTZ R9, R9, -UR6, R79 ;  /* 0x8000000609097c23 */ /* 0x000fe2000801004f */
[----:B------:R-:W-:Y:S02]  /*5850*/  FSEL R7, R49, -INF , !P0 ;  /* 0xff80000031077808 */ /* 0x000fe40004000000 */
[----:B------:R-:W-:Y:S01]  /*5860*/  FSEL R11, R40, -INF , !P6 ;  /* 0xff800000280b7808 */ /* 0x000fe20007000000 */
[----:B------:R-:W-:Y:S01]  /*5870*/  FFMA.FTZ R38, R41, -UR6, R38 ;  /* 0x8000000629267c23 */ /* 0x000fe20008010026 */
[----:B------:R-:W-:Y:S02]  /*5880*/  FSEL R9, R9, -INF , !P2 ;  /* 0xff80000009097808 */ /* 0x000fe40005000000 */
[----:B------:R-:W-:-:S02]  /*5890*/  ISETP.GT.AND P0, PT, R28, R36, PT ;  /* 0x000000241c00720c */ /* 0x000fc40003f04270 */
[C---:B------:R-:W-:Y:S02]  /*58a0*/  ISETP.GE.AND P6, PT, R36.reuse, R231, PT ;  /* 0x000000e72400720c */ /* 0x040fe40003fc6270 */
[----:B------:R-:W-:Y:S01]  /*58b0*/  ISETP.GE.AND P2, PT, R36, R230, PT ;  /* 0x000000e62400720c */ /* 0x000fe20003f46270 */
[----:B------:R-:W-:Y:S01]  /*58c0*/  IMAD.MOV.U32 R36, RZ, RZ, R6 ;  /* 0x000000ffff247224 */ /* 0x000fe200078e0006 */
[----:B------:R-:W-:Y:S02]  /*58d0*/  IABS R5, R5 ;  /* 0x0000000500057213 */ /* 0x000fe40000000000 */
[----:B------:R-:W-:Y:S02]  /*58e0*/  FSEL R6, R9, -INF , !P3 ;  /* 0xff80000009067808 */ /* 0x000fe40005800000 */
[----:B------:R-:W-:Y:S02]  /*58f0*/  FSEL R9, R37, -INF , !P5 ;  /* 0xff80000025097808 */ /* 0x000fe40006800000 */
[----:B------:R-:W-:-:S02]  /*5900*/  FSEL R38, R38, -INF , !P4 ;  /* 0xff80000026267808 */ /* 0x000fc40006000000 */
[----:B------:R-:W-:Y:S02]  /*5910*/  ISETP.GT.AND P3, PT, R28, R27, PT ;  /* 0x0000001b1c00720c */ /* 0x000fe40003f64270 */
[C---:B------:R-:W-:Y:S02]  /*5920*/  ISETP.GE.AND P5, PT, R27.reuse, R231, PT ;  /* 0x000000e71b00720c */ /* 0x040fe40003fa6270 */
[----:B------:R-:W-:Y:S01]  /*5930*/  ISETP.GE.AND P4, PT, R27, R230, PT ;  /* 0x000000e61b00720c */ /* 0x000fe20003f86270 */
[----:B------:R-:W-:Y:S01]  /*5940*/  IMAD.MOV.U32 R27, RZ, RZ, R5 ;  /* 0x000000ffff1b7224 */ /* 0x000fe200078e0005 */
[----:B------:R-:W-:Y:S02]  /*5950*/  I2FP.F32.S32 R36, R36 ;  /* 0x0000002400247245 */ /* 0x000fe40000201400 */
[----:B------:R-:W-:Y:S02]  /*5960*/  IABS R4, R4 ;  /* 0x0000000400047213 */ /* 0x000fe40000000000 */
[----:B------:R-:W-:Y:S01]  /*5970*/  I2FP.F32.S32 R27, R27 ;  /* 0x0000001b001b7245 */ /* 0x000fe20000201400 */
[----:B------:R-:W-:Y:S01]  /*5980*/  FFMA.FTZ R36, R36, -UR6, R39 ;  /* 0x8000000624247c23 */ /* 0x000fe20008010027 */
[----:B------:R-:W-:-:S02]  /*5990*/  IABS R8, R8 ;  /* 0x0000000800087213 */ /* 0x000fc40000000000 */
[----:B------:R-:W-:Y:S01]  /*59a0*/  FSEL R5, R38, -INF , !P1 ;  /* 0xff80000026057808 */ /* 0x000fe20004800000 */
[----:B------:R-:W-:Y:S01]  /*59b0*/  FFMA.FTZ R27, R27, -UR6, R35 ;  /* 0x800000061b1b7c23 */ /* 0x000fe20008010023 */
[----:B------:R-:W-:Y:S02]  /*59c0*/  I2FP.F32.S32 R4, R4 ;  /* 0x0000000400047245 */ /* 0x000fe40000201400 */
[----:B------:R-:W-:Y:S02]  /*59d0*/  ISETP.GT.AND P1, PT, R28, R26, PT ;  /* 0x0000001a1c00720c */ /* 0x000fe40003f24270 */
[----:B------:R-:W-:Y:S01]  /*59e0*/  I2FP.F32.S32 R37, R8 ;  /* 0x0000000800257245 */ /* 0x000fe20000201400 */
[----:B------:R-:W-:Y:S01]  /*59f0*/  FFMA.FTZ R30, R4, -UR6, R30 ;  /* 0x80000006041e7c23 */ /* 0x000fe2000801001e */
[----:B------:R-:W-:Y:S02]  /*5a00*/  FSEL R36, R36, -INF , !P0 ;  /* 0xff80000024247808 */ /* 0x000fe40004000000 */
[----:B------:R-:W-:Y:S01]  /*5a10*/  IABS R45, R45 ;  /* 0x0000002d002d7213 */ /* 0x000fe20000000000 */
[----:B------:R-:W-:Y:S01]  /*5a20*/  FFMA.FTZ R34, R37, -UR6, R34 ;  /* 0x8000000625227c23 */ /* 0x000fe20008010022 */
[----:B------:R-:W-:-:S02]  /*5a30*/  FSEL R27, R27, -INF , !P1 ;  /* 0xff8000001b1b7808 */ /* 0x000fc40004800000 */
[----:B------:R-:W-:Y:S02]  /*5a40*/  FSEL R4, R36, -INF , !P2 ;  /* 0xff80000024047808 */ /* 0x000fe40005000000 */
[----:B------:R-:W-:Y:S02]  /*5a50*/  ISETP.GE.AND P1, PT, R17, R231, PT ;  /* 0x000000e71100720c */ /* 0x000fe40003f26270 */
[----:B------:R-:W-:Y:S02]  /*5a60*/  I2FP.F32.S32 R45, R45 ;  /* 0x0000002d002d7245 */ /* 0x000fe40000201400 */
[----:B------:R-:W-:Y:S02]  /*5a70*/  ISETP.GT.AND P2, PT, R28, R17, PT ;  /* 0x000000111c00720c */ /* 0x000fe40003f44270 */
[----:B------:R-:W-:Y:S01]  /*5a80*/  FSEL R203, R203, -INF , !P1 ;  /* 0xff800000cbcb7808 */ /* 0x000fe20004800000 */
[----:B------:R-:W-:Y:S01]  /*5a90*/  FFMA.FTZ R31, R45, -UR6, R31 ;  /* 0x800000062d1f7c23 */ /* 0x000fe2000801001f */
[----:B------:R-:W-:-:S02]  /*5aa0*/  FSEL R34, R34, -INF , !P3 ;  /* 0xff80000022227808 */ /* 0x000fc40005800000 */
[----:B------:R-:W-:Y:S02]  /*5ab0*/  ISETP.GE.AND P1, PT, R17, R230, PT ;  /* 0x000000e61100720c */ /* 0x000fe40003f26270 */
[----:B------:R-:W-:Y:S02]  /*5ac0*/  FSEL R30, R30, -INF , !P2 ;  /* 0xff8000001e1e7808 */ /* 0x000fe40005000000 */
[----:B------:R-:W-:Y:S02]  /*5ad0*/  IABS R43, R43 ;  /* 0x0000002b002b7213 */ /* 0x000fe40000000000 */
[----:B------:R-:W-:Y:S02]  /*5ae0*/  ISETP.GT.AND P3, PT, R28, R16, PT ;  /* 0x000000101c00720c */ /* 0x000fe40003f64270 */
[----:B------:R-:W-:Y:S02]  /*5af0*/  FSEL R197, R30, -INF , !P1 ;  /* 0xff8000001ec57808 */ /* 0x000fe40004800000 */
[----:B------:R-:W-:-:S02]  /*5b00*/  I2FP.F32.S32 R43, R43 ;  /* 0x0000002b002b7245 */ /* 0x000fc40000201400 */
[----:B------:R-:W-:Y:S02]  /*5b10*/  ISETP.GE.AND P1, PT, R16, R230, PT ;  /* 0x000000e61000720c */ /* 0x000fe40003f26270 */
[----:B------:R-:W-:Y:S01]  /*5b20*/  FSEL R31, R31, -INF , !P3 ;  /* 0xff8000001f1f7808 */ /* 0x000fe20005800000 */
[----:B------:R-:W-:Y:S01]  /*5b30*/  FFMA.FTZ R43, R43, -UR6, R62 ;  /* 0x800000062b2b7c23 */ /* 0x000fe2000801003e */
[----:B------:R-:W-:Y:S02]  /*5b40*/  IABS R42, R42 ;  /* 0x0000002a002a7213 */ /* 0x000fe40000000000 */
[----:B------:R-:W-:Y:S02]  /*5b50*/  IABS R33, R33 ;  /* 0x0000002100217213 */ /* 0x000fe40000000000 */
[----:B------:R-:W-:Y:S02]  /*5b60*/  FSEL R8, R32, -INF , !P6 ;  /* 0xff80000020087808 */ /* 0x000fe40007000000 */
[----:B------:R-:W-:-:S02]  /*5b70*/  FSEL R208, R208, -INF , !P5 ;  /* 0xff800000d0d07808 */ /* 0x000fc40006800000 */
[----:B------:R-:W-:Y:S02]  /*5b80*/  FSEL R205, R31, -INF , !P1 ;  /* 0xff8000001fcd7808 */ /* 0x000fe40004800000 */
[----:B------:R-:W-:Y:S02]  /*5b90*/  ISETP.GE.AND P6, PT, R26, R231, PT ;  /* 0x000000e71a00720c */ /* 0x000fe40003fc6270 */
[----:B------:R-:W-:Y:S02]  /*5ba0*/  ISETP.GT.AND P5, PT, R28, R15, PT ;  /* 0x0000000f1c00720c */ /* 0x000fe40003fa4270 */
[----:B------:R-:W-:Y:S02]  /*5bb0*/  ISETP.GE.AND P1, PT, R14, R231, PT ;  /* 0x000000e70e00720c */ /* 0x000fe40003f26270 */
[----:B------:R-:W-:Y:S02]  /*5bc0*/  I2FP.F32.S32 R42, R42 ;  /* 0x0000002a002a7245 */ /* 0x000fe40000201400 */
[----:B------:R-:W-:-:S02]  /*5bd0*/  I2FP.F32.S32 R33, R33 ;  /* 0x0000002100217245 */ /* 0x000fc40000201400 */
[----:B------:R-:W-:Y:S01]  /*5be0*/  FSEL R199, R199, -INF , !P6 ;  /* 0xff800000c7c77808 */ /* 0x000fe20007000000 */
[----:B------:R-:W-:Y:S01]  /*5bf0*/  FFMA.FTZ R42, R42, -UR6, R63 ;  /* 0x800000062a2a7c23 */ /* 0x000fe2000801003f */
[----:B------:R-:W-:Y:S01]  /*5c00*/  FSEL R173, R43, -INF , !P5 ;  /* 0xff8000002bad7808 */ /* 0x000fe20006800000 */
[----:B------:R-:W-:Y:S01]  /*5c10*/  FFMA.FTZ R33, R33, -UR6, R74 ;  /* 0x8000000621217c23 */ /* 0x000fe2000801004a */
[----:B------:R-:W-:Y:S02]  /*5c20*/  FSEL R201, R201, -INF , !P1 ;  /* 0xff800000c9c97808 */ /* 0x000fe40004800000 */
[----:B------:R-:W-:Y:S02]  /*5c30*/  ISETP.GT.AND P6, PT, R28, R12, PT ;  /* 0x0000000c1c00720c */ /* 0x000fe40003fc4270 */
[C---:B------:R-:W-:Y:S02]  /*5c40*/  ISETP.GE.AND P5, PT, R12.reuse, R231, PT ;  /* 0x000000e70c00720c */ /* 0x040fe40003fa6270 */
[----:B------:R-:W-:-:S02]  /*5c50*/  ISETP.GE.AND P1, PT, R12, R230, PT ;  /* 0x000000e60c00720c */ /* 0x000fc40003f26270 */
[----:B------:R-:W-:Y:S02]  /*5c60*/  FSEL R207, R34, -INF , !P4 ;  /* 0xff80000022cf7808 */ /* 0x000fe40006000000 */
[----:B------:R-:W-:Y:S02]  /*5c70*/  FMNMX3.FTZ R12, R18, R25, R24, !PT ;  /* 0x00000019120c7276 */ /* 0x000fe40007810018 */
[----:B------:R-:W-:Y:S02]  /*5c80*/  ISETP.GE.AND P0, PT, R26, R230, PT ;  /* 0x000000e61a00720c */ /* 0x000fe40003f06270 */
[----:B------:R-:W-:Y:S02]  /*5c90*/  ISETP.GT.AND P4, PT, R28, R14, PT ;  /* 0x0000000e1c00720c */ /* 0x000fe40003f84270 */
[----:B------:R-:W-:Y:S02]  /*5ca0*/  ISETP.GE.AND P2, PT, R16, R231, PT ;  /* 0x000000e71000720c */ /* 0x000fe40003f46270 */
[----:B------:R-:W-:-:S02]  /*5cb0*/  FMNMX3.FTZ R12, R12, R23, R10, !PT ;  /* 0x000000170c0c7276 */ /* 0x000fc4000781000a */
[----:B------:R-:W-:Y:S02]  /*5cc0*/  FSEL R206, R27, -INF , !P0 ;  /* 0xff8000001bce7808 */ /* 0x000fe40004000000 */
[----:B------:R-:W-:Y:S02]  /*5cd0*/  FSEL R198, R198, -INF , !P2 ;  /* 0xff800000c6c67808 */ /* 0x000fe40005000000 */
[----:B------:R-:W-:Y:S02]  /*5ce0*/  FSEL R172, R42, -INF , !P4 ;  /* 0xff8000002aac7808 */ /* 0x000fe40006000000 */
[----:B------:R-:W-:Y:S02]  /*5cf0*/  FSEL R171, R33, -INF , !P6 ;  /* 0xff80000021ab7808 */ /* 0x000fe40007000000 */
[----:B------:R-:W-:Y:S02]  /*5d00*/  ISETP.GT.AND P0, PT, R28, R13, PT ;  /* 0x0000000d1c00720c */ /* 0x000fe40003f04270 */
[----:B------:R-:W-:-:S02]  /*5d10*/  ISETP.GE.AND P2, PT, R15, R231, PT ;  /* 0x000000e70f00720c */ /* 0x000fc40003f46270 */
[C---:B------:R-:W-:Y:S02]  /*5d20*/  ISETP.GE.AND P4, PT, R13.reuse, R231, PT ;  /* 0x000000e70d00720c */ /* 0x040fe40003f86270 */
[-C--:B------:R-:W-:Y:S02]  /*5d30*/  ISETP.GE.AND P6, PT, R13, R230.reuse, PT ;  /* 0x000000e60d00720c */ /* 0x080fe40003fc6270 */
[----:B------:R-:W-:Y:S02]  /*5d40*/  FMNMX3.FTZ R13, R22, R19, R21, !PT ;  /* 0x00000013160d7276 */ /* 0x000fe40007810015 */
[----:B------:R-:W-:Y:S02]  /*5d50*/  FMNMX3.FTZ R12, R12, R11, R9, !PT ;  /* 0x0000000b0c0c7276 */ /* 0x000fe40007810009 */
[----:B------:R-:W-:Y:S02]  /*5d60*/  FSEL R202, R202, -INF , !P2 ;  /* 0xff800000caca7808 */ /* 0x000fe40005000000 */
[----:B------:R-:W-:-:S02]  /*5d70*/  ISETP.GE.AND P2, PT, R14, R230, PT ;  /* 0x000000e60e00720c */ /* 0x000fc40003f46270 */
[----:B------:R-:W-:Y:S02]  /*5d80*/  FMNMX3.FTZ R13, R13, R20, R7, !PT ;  /* 0x000000140d0d7276 */ /* 0x000fe40007810007 */
[----:B------:R-:W-:Y:S02]  /*5d90*/  FMNMX3.FTZ R14, R12, R8, R208, !PT ;  /* 0x000000080c0e7276 */ /* 0x000fe400078100d0 */
[----:B------:R-:W-:Y:S02]  /*5da0*/  IABS R29, R29 ;  /* 0x0000001d001d7213 */ /* 0x000fe40000000000 */
[----:B------:R-:W-:Y:S02]  /*5db0*/  FMNMX3.FTZ R12, R13, R6, R5, !PT ;  /* 0x000000060d0c7276 */ /* 0x000fe40007810005 */
[----:B------:R-:W-:Y:S02]  /*5dc0*/  FMNMX3.FTZ R13, R14, R199, R203, !PT ;  /* 0x000000c70e0d7276 */ /* 0x000fe400078100cb */
[----:B------:R-:W-:-:S02]  /*5dd0*/  I2FP.F32.S32 R29, R29 ;  /* 0x0000001d001d7245 */ /* 0x000fc40000201400 */
[----:B------:R-:W-:Y:S02]  /*5de0*/  ISETP.GE.AND P3, PT, R15, R230, PT ;  /* 0x000000e60f00720c */ /* 0x000fe40003f66270 */
[----:B------:R-:W-:Y:S01]  /*5df0*/  FSEL R200, R200, -INF , !P5 ;  /* 0xff800000c8c87808 */ /* 0x000fe20006800000 */
[----:B------:R-:W-:Y:S01]  /*5e00*/  FFMA.FTZ R29, R29, -UR6, R75 ;  /* 0x800000061d1d7c23 */ /* 0x000fe2000801004b */
[----:B------:R-:W-:Y:S02]  /*5e10*/  FMNMX3.FTZ R12, R12, R4, R207, !PT ;  /* 0x000000040c0c7276 */ /* 0x000fe400078100cf */
[----:B------:R-:W-:Y:S02]  /*5e20*/  FMNMX3.FTZ R13, R13, R198, R202, !PT ;  /* 0x000000c60d0d7276 */ /* 0x000fe400078100ca */
[----:B------:R-:W-:Y:S02]  /*5e30*/  FSEL R173, R173, -INF , !P3 ;  /* 0xff800000adad7808 */ /* 0x000fe40005800000 */
[----:B------:R-:W-:-:S02]  /*5e40*/  FSEL R175, R175, -INF , !P4 ;  /* 0xff800000afaf7808 */ /* 0x000fc40006000000 */
[----:B------:R-:W-:Y:S02]  /*5e50*/  FMNMX3.FTZ R12, R12, R206, R197, !PT ;  /* 0x000000ce0c0c7276 */ /* 0x000fe400078100c5 */
[----:B------:R-:W-:Y:S02]  /*5e60*/  FMNMX3.FTZ R13, R13, R201, R200, !PT ;  /* 0x000000c90d0d7276 */ /* 0x000fe400078100c8 */
[----:B------:R-:W-:Y:S02]  /*5e70*/  FSEL R170, R29, -INF , !P0 ;  /* 0xff8000001daa7808 */ /* 0x000fe40004000000 */
        /* <DEDUP_REMOVED lines=118> */
.L_x_1247:
[----:B------:R-:W-:Y:S01]  /*65e0*/  FSEL R170, R170, -INF , !P6 ;  /* 0xff800000aaaa7808 */ /* 0x000fe20007000000 */
[----:B------:R-:W-:Y:S01]  /*65f0*/  USHF.L.U32 UR23, UR15, 0x1, URZ ;  /* 0x000000010f177899 */ /* 0x000fe200080006ff */
[----:B------:R-:W-:Y:S01]  /*6600*/  FMNMX3.FTZ R12, R12, R172, R171, !PT ;  /* 0x000000ac0c0c7276 */ /* 0x000fe200078100ab */
[----:B------:R-:W2:Y:S01]  /*6610*/  SHFL.BFLY PT, R17, R13, 0x2, 0x1f ;  /* 0x0c401f000d117f89 */ /* 0x000ea200000e0000 */
[----:B------:R-:W-:Y:S01]  /*6620*/  IMAD.WIDE.U32 R246, R3, -0x2daee0ad, RZ ;  /* 0xd2511f5303f67825 */ /* 0x000fe200078e00ff */
[----:B------:R-:W-:Y:S01]  /*6630*/  UIADD3 UR4, UPT, UPT, UR31, -0x4498517b, URZ ;  /* 0xbb67ae851f047890 */ /* 0x000fe2000fffe0ff */
[----:B-1----:R-:W-:Y:S01]  /*6640*/  FMNMX.FTZ R26, R170, R12, !PT ;  /* 0x0000000caa1a7209 */ /* 0x002fe20007810000 */
[----:B------:R-:W-:Y:S01]  /*6650*/  UIADD3 UR17, UPT, UPT, UR30, -0x61c88647, URZ ;  /* 0x9e3779b91e117890 */ /* 0x000fe2000fffe0ff */
[----:B------:R-:W-:Y:S01]  /*6660*/  IMAD.U32 R3, RZ, RZ, UR23 ;  /* 0x00000017ff037e24 */ /* 0x000fe2000f8e00ff */
[----:B------:R-:W-:Y:S01]  /*6670*/  UIADD3 UR16, UPT, UPT, UR30, 0x3c6ef372, URZ ;  /* 0x3c6ef3721e107890 */ /* 0x000fe2000fffe0ff */
[----:B------:R-:W-:Y:S01]  /*6680*/  IMAD.WIDE.U32 R244, R85, -0x2daee0ad, RZ ;  /* 0xd2511f5355f47825 */ /* 0x000fe200078e00ff */
[----:B------:R-:W1:Y:S01]  /*6690*/  SHFL.BFLY PT, R12, R26, 0x2, 0x1f ;  /* 0x0c401f001a0c7f89 */ /* 0x000e6200000e0000 */
[----:B------:R-:W-:Y:S01]  /*66a0*/  UIADD3 UR35, UPT, UPT, UR31, 0x76cf5d0a, URZ ;  /* 0x76cf5d0a1f237890 */ /* 0x000fe2000fffe0ff */
[----:B------:R-:W-:Y:S01]  /*66b0*/  LOP3.LUT R3, R3, UR31, R247, 0x96, !PT ;  /* 0x0000001f03037c12 */ /* 0x000fe2000f8e96f7 */
[----:B------:R-:W-:Y:S01]  /*66c0*/  UIADD3 UR34, UPT, UPT, UR31, 0x32370b8f, URZ ;  /* 0x32370b8f1f227890 */ /* 0x000fe2000fffe0ff */
[----:B------:R-:W-:Y:S01]  /*66d0*/  LOP3.LUT R238, R246, UR4, R245, 0x96, !PT ;  /* 0x00000004f6ee7c12 */ /* 0x000fe2000f8e96f5 */
[----:B------:R-:W3:Y:S01]  /*66e0*/  LDCU UR22, c[0x0][0x45c] ;  /* 0x00008b80ff1677ac */ /* 0x000ee20008000800 */
[----:B------:R-:W-:Y:S01]  /*66f0*/  LOP3.LUT R2, R176, 0x200, R2, 0xf8, !PT ;  /* 0x00000200b0027812 */ /* 0x000fe200078ef802 */
[----:B------:R-:W-:Y:S01]  /*6700*/  IMAD.WIDE.U32 R28, R3, -0x326172a9, RZ ;  /* 0xcd9e8d57031c7825 */ /* 0x000fe200078e00ff */
[----:B------:R-:W-:-:S02]  /*6710*/  UIADD3 UR13, UPT, UPT, UR30, -0x255992d5, URZ ;  /* 0xdaa66d2b1e0d7890 */ /* 0x000fc4000fffe0ff */
[----:B------:R-:W-:Y:S01]  /*6720*/  LEA R196, R2, UR5, 0x1 ;  /* 0x0000000502c47c11 */ /* 0x000fe2000f8e08ff */
[----:B------:R-:W-:Y:S01]  /*6730*/  IMAD.WIDE.U32 R238, R238, -0x326172a9, RZ ;  /* 0xcd9e8d57eeee7825 */ /* 0x000fe200078e00ff */
[----:B------:R-:W-:Y:S01]  /*6740*/  LOP3.LUT R3, R250, UR17, R29, 0x96, !PT ;  /* 0x00000011fa037c12 */ /* 0x000fe2000f8e961d */
[----:B------:R-:W-:Y:S02]  /*6750*/  UIADD3 UR12, UPT, UPT, UR30, 0x78dde6e4, URZ ;  /* 0x78dde6e41e0c7890 */ /* 0x000fe4000fffe0ff */
        /* <DEDUP_REMOVED lines=9> */
[----:B------:R-:W2:Y:S01]  /*67f0*/  SHFL.BFLY PT, R164, R17, 0x1, 0x1f ;  /* 0x0c201f0011a47f89 */ /* 0x000ea200000e0000 */
[----:B-1----:R-:W-:Y:S01]  /*6800*/  FMNMX.FTZ R26, R26, R12, !PT ;  /* 0x0000000c1a1a7209 */ /* 0x002fe20007810000 */
[----:B------:R-:W-:Y:S01]  /*6810*/  UIADD3 UR7, UPT, UPT, UR30, 0x1715609d, URZ ;  /* 0x1715609d1e077890 */ /* 0x000fe2000fffe0ff */
[----:B------:R-:W-:Y:S01]  /*6820*/  IMAD.WIDE.U32 R12, R3, -0x326172a9, RZ ;  /* 0xcd9e8d57030c7825 */ /* 0x000fe200078e00ff */
[----:B------:R-:W-:Y:S01]  /*6830*/  LOP3.LUT R14, R14, UR34, R29, 0x96, !PT ;  /* 0x000000220e0e7c12 */ /* 0x000fe2000f8e961d */
[----:B------:R-:W-:Y:S01]  /*6840*/  LDSM.16.MT88.4 R40, [R196+0x12000] ;  /* 0x01200000c428783b */ /* 0x000fe20000004200 */
[----:B------:R-:W-:Y:S01]  /*6850*/  UIADD3 UR25, UPT, UPT, UR31, 0x646e171e, URZ ;  /* 0x646e171e1f197890 */ /* 0x000fe2000fffe0ff */
[----:B------:R-:W-:Y:S01]  /*6860*/  IMAD.IADD R210, R165, 0x1, R196 ;  /* 0x00000001a5d27824 */ /* 0x000fe200078e02c4 */
[----:B------:R-:W-:Y:S01]  /*6870*/  LOP3.LUT R13, R238, UR13, R13, 0x96, !PT ;  /* 0x0000000dee0d7c12 */ /* 0x000fe2000f8e960d */
[----:B------:R-:W1:Y:S01]  /*6880*/  SHFL.BFLY PT, R3, R26, 0x1, 0x1f ;  /* 0x0c201f001a037f89 */ /* 0x000e6200000e0000 */
[----:B------:R-:W-:Y:S01]  /*6890*/  IMAD.WIDE.U32 R14, R14, -0x326172a9, RZ ;  /* 0xcd9e8d570e0e7825 */ /* 0x000fe200078e00ff */
[----:B------:R-:W-:-:S02]  /*68a0*/  UIADD3 UR23, UPT, UPT, UR23, 0x1, URZ ;  /* 0x0000000117177890 */ /* 0x000fc4000fffe0ff */
[----:B------:R-:W-:Y:S01]  /*68b0*/  LDSM.16.MT88.4 R140, [R210+0x10000] ;  /* 0x01000000d28c783b */ /* 0x000fe20000004200 */
[----:B------:R-:W-:Y:S01]  /*68c0*/  IMAD.WIDE.U32 R30, R13, -0x2daee0ad, RZ ;  /* 0xd2511f530d1e7825 */ /* 0x000fe200078e00ff */
[----:B------:R-:W-:Y:S01]  /*68d0*/  LOP3.LUT R12, R12, UR12, R15, 0x96, !PT ;  /* 0x0000000c0c0c7c12 */ /* 0x000fe2000f8e960f */
[----:B------:R-:W-:Y:S01]  /*68e0*/  UISETP.GT.U32.AND UP0, UPT, UR15, UR18, UPT ;  /* 0x000000120f00728c */ /* 0x000fe2000bf04070 */
[----:B------:R-:W4:Y:S01]  /*68f0*/  LDC R15, c[0x0][0x4f8] ;  /* 0x00013e00ff0f7b82 */ /* 0x000f220000000800 */
[----:B------:R-:W-:Y:S01]  /*6900*/  IMAD.IADD R169, R84, 0x1, R196 ;  /* 0x0000000154a97824 */ /* 0x000fe200078e02c4 */
[----:B------:R-:W-:Y:S01]  /*6910*/  LOP3.LUT R16, R28, UR27, R31, 0x96, !PT ;  /* 0x0000001b1c107c12 */ /* 0x000fe2000f8e961f */
[----:B------:R-:W-:Y:S01]  /*6920*/  IMAD.WIDE.U32 R12, R12, -0x2daee0ad, RZ ;  /* 0xd2511f530c0c7825 */ /* 0x000fe200078e00ff */
[----:B------:R-:W-:Y:S01]  /*6930*/  LDSM.16.MT88.4 R56, [R210+0x12000] ;  /* 0x01200000d238783b */ /* 0x000fe20000004200 */
[----:B--2---:R-:W-:Y:S02]  /*6940*/  FMNMX.FTZ R164, R17, R164, !PT ;  /* 0x000000a411a47209 */ /* 0x004fe40007810000 */
[----:B------:R-:W-:Y:S01]  /*6950*/  IMAD.WIDE.U32 R16, R16, -0x326172a9, RZ ;  /* 0xcd9e8d5710107825 */ /* 0x000fe200078e00ff */
[----:B------:R-:W-:Y:S01]  /*6960*/  LOP3.LUT R28, R30, UR26, R13, 0x96, !PT ;  /* 0x0000001a1e1c7c12 */ /* 0x000fe2000f8e960d */
[----:B------:R-:W2:Y:S01]  /*6970*/  LDSM.16.MT88.4 R48, [R169+0x12000] ;  /* 0x01200000a930783b */ /* 0x000ea20000004200 */
[C---:B------:R-:W-:Y:S01]  /*6980*/  FSETP.NEU.FTZ.AND P0, PT, R164.reuse, -INF , PT ;  /* 0xff800000a400780b */ /* 0x040fe20003f1d000 */
[----:B---3--:R-:W-:Y:S01]  /*6990*/  FMUL.FTZ R204, R164, UR22 ;  /* 0x00000016a4cc7c20 */ /* 0x008fe20008410000 */
[----:B------:R-:W-:Y:S01]  /*69a0*/  IMAD.IADD R195, R84, 0x1, R210 ;  /* 0x0000000154c37824 */ /* 0x000fe200078e02d2 */
[----:B------:R-:W-:Y:S01]  /*69b0*/  LDSM.16.MT88.4 R148, [R169+0x10000] ;  /* 0x01000000a994783b */ /* 0x000fe20000004200 */
[----:B------:R-:W-:Y:S01]  /*69c0*/  IMAD.WIDE.U32 R28, R28, -0x326172a9, RZ ;  /* 0xcd9e8d571c1c7825 */ /* 0x000fe200078e00ff */
[----:B-1----:R-:W-:-:S02]  /*69d0*/  FMNMX.FTZ R3, R26, R3, !PT ;  /* 0x000000031a037209 */ /* 0x002fc40007810000 */
[----:B------:R-:W-:Y:S01]  /*69e0*/  FSEL R204, R204, RZ, P0 ;  /* 0x000000ffcccc7208 */ /* 0x000fe20000000000 */
[----:B------:R-:W-:Y:S01]  /*69f0*/  IMAD.MOV.U32 R26, RZ, RZ, R28 ;  /* 0x000000ffff1a7224 */ /* 0x000fe200078e001c */
[C---:B------:R-:W-:Y:S01]  /*6a00*/  FSETP.NEU.FTZ.AND P0, PT, R3.reuse, -INF , PT ;  /* 0xff8000000300780b */ /* 0x040fe20003f1d000 */
[----:B------:R-:W-:Y:S01]  /*6a10*/  FMUL.FTZ R174, R3, UR22 ;  /* 0x0000001603ae7c20 */ /* 0x000fe20008410000 */
[----:B------:R-:W-:Y:S01]  /*6a20*/  LOP3.LUT R13, R16, UR4, R29, 0x96, !PT ;  /* 0x00000004100d7c12 */ /* 0x000fe2000f8e961d */
[--C-:B------:R-:W-:Y:S01]  /*6a30*/  FFMA.FTZ R194, R18, UR22, -R204.reuse ;  /* 0x0000001612c27c23 */ /* 0x100fe200080108cc */
[--C-:B------:R-:W-:Y:S01]  /*6a40*/  FFMA.FTZ R193, R25, UR22, -R204.reuse ;  /* 0x0000001619c17c23 */ /* 0x100fe200080108cc */
[C---:B------:R-:W-:Y:S01]  /*6a50*/  PRMT R16, R28.reuse, 0x7773, RZ ;  /* 0x000077731c107816 */ /* 0x040fe200000000ff */
[----:B------:R-:W-:Y:S01]  /*6a60*/  FFMA.FTZ R188, R23, UR22, -R204 ;  /* 0x0000001617bc7c23 */ /* 0x000fe200080108cc */
[----:B------:R-:W-:Y:S01]  /*6a70*/  PRMT R131, R28, 0x7772, RZ ;  /* 0x000077721c837816 */ /* 0x000fe200000000ff */
[----:B------:R-:W-:Y:S01]  /*6a80*/  LDSM.16.MT88.4 R80, [R169+0x14000] ;  /* 0x01400000a950783b */ /* 0x000fe20000004200 */
[----:B------:R-:W-:Y:S01]  /*6a90*/  FSEL R174, R174, RZ, P0 ;  /* 0x000000ffaeae7208 */ /* 0x000fe20000000000 */
[----:B------:R-:W-:Y:S01]  /*6aa0*/  MUFU.EX2 R194, R194 ;  /* 0x000000c200c27308 */ /* 0x000fe20000000800 */
[----:B------:R-:W-:Y:S01]  /*6ab0*/  PRMT R131, R131, 0x5410, R16 ;  /* 0x0000541083837816 */ /* 0x000fe20000000010 */
[----:B------:R-:W-:Y:S01]  /*6ac0*/  LDSM.16.MT88.4 R112, [R169+0x16000] ;  /* 0x01600000a970783b */ /* 0x000fe20000004200 */
[----:B------:R-:W-:Y:S01]  /*6ad0*/  LOP3.LUT R16, R13, 0xffff, RZ, 0xc0, !PT ;  /* 0x0000ffff0d107812 */ /* 0x000fe200078ec0ff */
[----:B------:R-:W1:Y:S01]  /*6ae0*/  MUFU.EX2 R193, R193 ;  /* 0x000000c100c17308 */ /* 0x000e620000000800 */
[--C-:B------:R-:W-:Y:S01]  /*6af0*/  FFMA.FTZ R191, R22, UR22, -R174.reuse ;  /* 0x0000001616bf7c23 */ /* 0x100fe200080108ae */
[--C-:B------:R-:W-:Y:S01]  /*6b00*/  FFMA.FTZ R190, R19, UR22, -R174.reuse ;  /* 0x0000001613be7c23 */ /* 0x100fe200080108ae */
[----:B------:R-:W-:Y:S01]  /*6b10*/  PRMT R130, R28, 0x7771, RZ ;  /* 0x000077711c827816 */ /* 0x000fe200000000ff */
[--C-:B------:R-:W-:Y:S01]  /*6b20*/  FFMA.FTZ R189, R21, UR22, -R174.reuse ;  /* 0x0000001615bd7c23 */ /* 0x100fe200080108ae */
[----:B------:R-:W-:Y:S01]  /*6b30*/  LOP3.LUT R18, R26, 0xff, RZ, 0xc0, !PT ;  /* 0x000000ff1a127812 */ /* 0x000fe200078ec0ff */
[----:B------:R-:W-:Y:S01]  /*6b40*/  FFMA.FTZ R186, R20, UR22, -R174 ;  /* 0x0000001614ba7c23 */ /* 0x000fe200080108ae */
[----:B----4-:R-:W-:Y:S01]  /*6b50*/  LOP3.LUT R15, R15, 0xff, RZ, 0xc0, !PT ;  /* 0x000000ff0f0f7812 */ /* 0x010fe200078ec0ff */
[----:B------:R-:W-:Y:S01]  /*6b60*/  MUFU.EX2 R191, R191 ;  /* 0x000000bf00bf7308 */ /* 0x000fe20000000800 */
[----:B------:R-:W-:Y:S01]  /*6b70*/  LOP3.LUT R128, R13, 0xff, RZ, 0xc0, !PT ;  /* 0x000000ff0d807812 */ /* 0x000fe200078ec0ff */
[----:B------:R-:W3:Y:S01]  /*6b80*/  LDSM.16.MT88.4 R20, [R195+0x16000] ;  /* 0x01600000c314783b */ /* 0x000ee20000004200 */
[----:B------:R-:W-:Y:S01]  /*6b90*/  SHF.R.U32.HI R16, RZ, 0x8, R16 ;  /* 0x00000008ff107819 */ /* 0x000fe20000011610 */
[----:B------:R-:W4:Y:S01]  /*6ba0*/  MUFU.EX2 R190, R190 ;  /* 0x000000be00be7308 */ /* 0x000f220000000800 */
[----:B------:R-:W-:Y:S01]  /*6bb0*/  PRMT R130, R18, 0x5410, R130 ;  /* 0x0000541012827816 */ /* 0x000fe20000000082 */
[----:B------:R-:W-:Y:S01]  /*6bc0*/  IMAD R168, R15, 0x10000, R15 ;  /* 0x000100000fa87824 */ /* 0x000fe200078e020f */
[----:B------:R-:W-:Y:S01]  /*6bd0*/  PRMT R18, R13, 0x7632, R18 ;  /* 0x000076320d127816 */ /* 0x000fe20000000012 */
[----:B------:R-:W5:Y:S01]  /*6be0*/  LDSM.16.MT88.4 R132, [R195+0x10000] ;  /* 0x01000000c384783b */ /* 0x000f620000004200 */
[----:B------:R-:W-:Y:S01]  /*6bf0*/  PRMT R128, R128, 0x5410, R16 ;  /* 0x0000541080807816 */ /* 0x000fe20000000010 */
[--C-:B------:R-:W-:Y:S01]  /*6c00*/  FFMA.FTZ R192, R24, UR22, -R204.reuse ;  /* 0x0000001618c07c23 */ /* 0x100fe200080108cc */
[----:B------:R-:W-:Y:S01]  /*6c10*/  SHF.R.U32.HI R129, RZ, 0x18, R13 ;  /* 0x00000018ff817819 */ /* 0x000fe2000001160d */
[----:B------:R-:W5:Y:S01]  /*6c20*/  LDSM.16.MT88.4 R64, [R195+0x12000] ;  /* 0x01200000c340783b */ /* 0x000f620000004200 */
[----:B------:R-:W-:Y:S01]  /*6c30*/  LOP3.LUT R13, R18, 0xff, RZ, 0xc0, !PT ;  /* 0x000000ff120d7812 */ /* 0x000fe200078ec0ff */
[----:B------:R-:W-:Y:S01]  /*6c40*/  MUFU.EX2 R188, R188 ;  /* 0x000000bc00bc7308 */ /* 0x000fe20000000800 */
[--C-:B------:R-:W-:Y:S01]  /*6c50*/  HSET2.LE.AND R128, R128, R168.reuse, PT ;  /* 0x000000a880807233 */ /* 0x100fe20003803000 */
[----:B------:R-:W5:Y:S01]  /*6c60*/  LDSM.16.MT88.4 R72, [R196+0x14000] ;  /* 0x01400000c448783b */ /* 0x000f620000004200 */
[----:B------:R-:W-:Y:S01]  /*6c70*/  PRMT R129, R13, 0x5410, R129 ;  /* 0x000054100d817816 */ /* 0x000fe20000000081 */
[----:B------:R-:W2:Y:S01]  /*6c80*/  MUFU.EX2 R192, R192 ;  /* 0x000000c000c07308 */ /* 0x000ea20000000800 */
[----:B-1----:R-:W-:Y:S01]  /*6c90*/  F2FP.F16.F32.PACK_AB R15, R193, R194 ;  /* 0x000000c2c10f723e */ /* 0x002fe200000000ff */
[----:B------:R-:W1:Y:S01]  /*6ca0*/  LDSM.16.MT88.4 R88, [R210+0x14000] ;  /* 0x01400000d258783b */ /* 0x000e620000004200 */
[----:B------:R-:W-:Y:S01]  /*6cb0*/  LOP3.LUT R14, R14, UR7, R17, 0x96, !PT ;  /* 0x000000070e0e7c12 */ /* 0x000fe2000f8e9611 */
[----:B------:R-:W-:Y:S01]  /*6cc0*/  MUFU.EX2 R189, R189 ;  /* 0x000000bd00bd7308 */ /* 0x000fe20000000800 */
[----:B------:R-:W-:Y:S01]  /*6cd0*/  LOP3.LUT R128, R15, R128, RZ, 0xc0, !PT ;  /* 0x000000800f807212 */ /* 0x000fe200078ec0ff */
[----:B------:R-:W1:Y:S01]  /*6ce0*/  LDSM.16.MT88.4 R96, [R195+0x14000] ;  /* 0x01400000c360783b */ /* 0x000e620000004200 */
[--C-:B------:R-:W-:Y:S01]  /*6cf0*/  HSET2.LE.AND R129, R129, R168.reuse, PT ;  /* 0x000000a881817233 */ /* 0x100fe20003803000 */
[----:B------:R-:W-:Y:S01]  /*6d00*/  IMAD.WIDE.U32 R14, R14, -0x2daee0ad, RZ ;  /* 0xd2511f530e0e7825 */ /* 0x000fe200078e00ff */
[----:B----4-:R-:W-:Y:S01]  /*6d10*/  F2FP.F16.F32.PACK_AB R13, R190, R191 ;  /* 0x000000bfbe0d723e */ /* 0x010fe200000000ff */
[----:B------:R-:W4:Y:S01]  /*6d20*/  LDSM.16.MT88.4 R104, [R196+0x16000] ;  /* 0x01600000c468783b */ /* 0x000f220000004200 */
[----:B------:R-:W3:Y:S01]  /*6d30*/  MUFU.EX2 R186, R186 ;  /* 0x000000ba00ba7308 */ /* 0x000ee20000000800 */
[----:B------:R-:W-:Y:S01]  /*6d40*/  FFMA.FTZ R182, R11, UR22, -R204 ;  /* 0x000000160bb67c23 */ /* 0x000fe200080108cc */
[----:B------:R-:W-:Y:S01]  /*6d50*/  LOP3.LUT R129, R13, R129, RZ, 0xc0, !PT ;  /* 0x000000810d817212 */ /* 0x000fe200078ec0ff */
[----:B------:R-:W4:Y:S01]  /*6d60*/  LDSM.16.MT88.4 R120, [R210+0x16000] ;  /* 0x01600000d278783b */ /* 0x000f220000004200 */
[----:B------:R-:W-:Y:S01]  /*6d70*/  LOP3.LUT R28, R12, UR25, R15, 0x96, !PT ;  /* 0x000000190c1c7c12 */ /* 0x000fe2000f8e960f */
[----:B------:R-:W-:Y:S01]  /*6d80*/  IMAD.MOV.U32 R13, RZ, RZ, R14 ;  /* 0x000000ffff0d7224 */ /* 0x000fe200078e000e */
[----:B------:R-:W-:Y:S01]  /*6d90*/  PRMT R12, R14, 0x7773, RZ ;  /* 0x000077730e0c7816 */ /* 0x000fe200000000ff */
[--C-:B------:R-:W-:Y:S01]  /*6da0*/  FFMA.FTZ R187, R10, UR22, -R204.reuse ;  /* 0x000000160abb7c23 */ /* 0x100fe200080108cc */
[----:B------:R-:W-:Y:S01]  /*6db0*/  PRMT R11, R14, 0x7772, RZ ;  /* 0x000077720e0b7816 */ /* 0x000fe200000000ff */
[--C-:B------:R-:W-:Y:S01]  /*6dc0*/  FFMA.FTZ R181, R9, UR22, -R204.reuse ;  /* 0x0000001609b57c23 */ /* 0x100fe200080108cc */
[----:B------:R-:W-:Y:S01]  /*6dd0*/  FFMA.FTZ R178, R8, UR22, -R204 ;  /* 0x0000001608b27c23 */ /* 0x000fe200080108cc */
[----:B------:R-:W-:Y:S01]  /*6de0*/  PRMT R10, R14, 0x7771, RZ ;  /* 0x000077710e0a7816 */ /* 0x000fe200000000ff */
[--C-:B------:R-:W-:Y:S01]  /*6df0*/  FFMA.FTZ R183, R7, UR22, -R174.reuse ;  /* 0x0000001607b77c23 */ /* 0x100fe200080108ae */
[----:B------:R-:W-:Y:S01]  /*6e00*/  LOP3.LUT R9, R13, 0xff, RZ, 0xc0, !PT ;  /* 0x000000ff0d097812 */ /* 0x000fe200078ec0ff */
[----:B------:R-:W-:Y:S01]  /*6e10*/  FFMA.FTZ R180, R6, UR22, -R174 ;  /* 0x0000001606b47c23 */ /* 0x000fe200080108ae */
[----:B------:R-:W-:Y:S01]  /*6e20*/  PRMT R8, R11, 0x5410, R12 ;  /* 0x000054100b087816 */ /* 0x000fe2000000000c */
[----:B------:R-:W-:Y:S01]  /*6e30*/  MUFU.EX2 R187, R187 ;  /* 0x000000bb00bb7308 */ /* 0x000fe20000000800 */
[----:B------:R-:W4:Y:S01]  /*6e40*/  LDSM.16.MT88.4 R12, [R169+0x12800] ;  /* 0x01280000a90c783b */ /* 0x000f220000004200 */
[----:B------:R-:W-:Y:S01]  /*6e50*/  LOP3.LUT R131, R131, 0xff00ff, RZ, 0xc0, !PT ;  /* 0x00ff00ff83837812 */ /* 0x000fe200078ec0ff */
[--C-:B------:R-:W-:Y:S01]  /*6e60*/  FFMA.FTZ R179, R5, UR22, -R174.reuse ;  /* 0x0000001605b37c23 */ /* 0x100fe200080108ae */
[----:B------:R-:W5:Y:S01]  /*6e70*/  MUFU.EX2 R182, R182 ;  /* 0x000000b600b67308 */ /* 0x000f620000000800 */
[--C-:B------:R-:W-:Y:S01]  /*6e80*/  HSET2.LE.AND R130, R130, R168.reuse, PT ;  /* 0x000000a882827233 */ /* 0x100fe20003803000 */
[----:B------:R-:W-:Y:S01]  /*6e90*/  FFMA.FTZ R177, R4, UR22, -R174 ;  /* 0x0000001604b17c23 */ /* 0x000fe200080108ae */
[--C-:B------:R-:W-:Y:S01]  /*6ea0*/  HSET2.LE.AND R131, R131, R168.reuse, PT ;  /* 0x000000a883837233 */ /* 0x100fe20003803000 */
[----:B------:R-:W-:Y:S01]  /*6eb0*/  MUFU.EX2 R183, R183 ;  /* 0x000000b700b77308 */ /* 0x000fe20000000800 */
[C---:B------:R-:W-:Y:S01]  /*6ec0*/  LOP3.LUT R7, R28.reuse, 0xffff, RZ, 0xc0, !PT ;  /* 0x0000ffff1c077812 */ /* 0x040fe200078ec0ff */
[----:B------:R-:W-:Y:S01]  /*6ed0*/  LDSM.16.MT88.4 R24, [R169+0x10800] ;  /* 0x01080000a918783b */ /* 0x000fe20000004200 */
[----:B------:R-:W-:Y:S01]  /*6ee0*/  PRMT R6, R28, 0x7632, R6 ;  /* 0x000076321c067816 */ /* 0x000fe20000000006 */
[----:B------:R-:W1:Y:S01]  /*6ef0*/  MUFU.EX2 R180, R180 ;  /* 0x000000b400b47308 */ /* 0x000e620000000800 */
[----:B--2---:R-:W-:Y:S01]  /*6f00*/  F2FP.F16.F32.PACK_AB R18, R188, R192 ;  /* 0x000000c0bc12723e */ /* 0x004fe200000000ff */
[----:B------:R-:W-:Y:S01]  /*6f10*/  LDSM.16.MT88.4 R32, [R210+0x10800] ;  /* 0x01080000d220783b */ /* 0x000fe20000004200 */
[----:B---3--:R-:W-:Y:S01]  /*6f20*/  F2FP.F16.F32.PACK_AB R16, R186, R189 ;  /* 0x000000bdba10723e */ /* 0x008fe200000000ff */
[----:B------:R-:W-:Y:S01]  /*6f30*/  MUFU.EX2 R181, R181 ;  /* 0x000000b500b57308 */ /* 0x000fe20000000800 */
[----:B------:R-:W-:Y:S01]  /*6f40*/  LOP3.LUT R4, R28, 0xff, RZ, 0xc0, !PT ;  /* 0x000000ff1c047812 */ /* 0x000fe200078ec0ff */
[----:B------:R-:W-:Y:S01]  /*6f50*/  FFMA.FTZ R208, R208, UR22, -R204 ;  /* 0x00000016d0d07c23 */ /* 0x000fe200080108cc */
[----:B------:R-:W-:Y:S01]  /*6f60*/  SHF.R.U32.HI R5, RZ, 0x18, R28 ;  /* 0x00000018ff057819 */ /* 0x000fe2000001161c */
[----:B------:R-:W2:Y:S01]  /*6f70*/  MUFU.EX2 R178, R178 ;  /* 0x000000b200b27308 */ /* 0x000ea20000000800 */
[----:B------:R-:W-:Y:S01]  /*6f80*/  SHF.R.U32.HI R7, RZ, 0x8, R7 ;  /* 0x00000008ff077819 */ /* 0x000fe20000011607 */
[----:B------:R-:W-:Y:S01]  /*6f90*/  FFMA.FTZ R206, R206, UR22, -R174 ;  /* 0x00000016cece7c23 */ /* 0x000fe200080108ae */
[----:B------:R-:W-:Y:S01]  /*6fa0*/  LOP3.LUT R6, R6, 0xff, RZ, 0xc0, !PT ;  /* 0x000000ff06067812 */ /* 0x000fe200078ec0ff */
[----:B------:R-:W-:Y:S01]  /*6fb0*/  MUFU.EX2 R179, R179 ;  /* 0x000000b300b37308 */ /* 0x000fe20000000800 */
[----:B------:R-:W-:Y:S01]  /*6fc0*/  LOP3.LUT R130, R18, R130, RZ, 0xc0, !PT ;  /* 0x0000008212827212 */ /* 0x000fe200078ec0ff */
[----:B------:R-:W-:Y:S01]  /*6fd0*/  FFMA.FTZ R249, R175, UR22, -R204 ;  /* 0x00000016aff97c23 */ /* 0x000fe200080108cc */
[----:B------:R-:W-:Y:S01]  /*6fe0*/  LOP3.LUT R131, R16, R131, RZ, 0xc0, !PT ;  /* 0x0000008310837212 */ /* 0x000fe200078ec0ff */
[----:B------:R-:W3:Y:S01]  /*6ff0*/  MUFU.EX2 R177, R177 ;  /* 0x000000b100b17308 */ /* 0x000ee20000000800 */
[----:B------:R-:W-:Y:S01]  /*7000*/  PRMT R4, R4, 0x5410, R7 ;  /* 0x0000541004047816 */ /* 0x000fe20000000007 */
[----:B------:R-:W4:Y:S01]  /*7010*/  LDSM.16.MT88.4 R16, [R169+0x14800] ;  /* 0x01480000a910783b */ /* 0x000f220000004200 */
[----:B------:R-:W-:Y:S01]  /*7020*/  PRMT R5, R6, 0x5410, R5 ;  /* 0x0000541006057816 */ /* 0x000fe20000000005 */
[----:B------:R-:W-:Y:S01]  /*7030*/  MUFU.EX2 R206, R206 ;  /* 0x000000ce00ce7308 */ /* 0x000fe20000000800 */
[----:B------:R-:W-:Y:S01]  /*7040*/  PRMT R9, R9, 0x5410, R10 ;  /* 0x0000541009097816 */ /* 0x000fe2000000000a */
[C---:B------:R-:W-:Y:S01]  /*7050*/  HMMA.16816.F32 R44, R128.reuse, R48, RZ ;  /* 0x00000030802c723c */ /* 0x040fe200000018ff */
[--C-:B------:R-:W-:Y:S01]  /*7060*/  HSET2.LE.AND R4, R4, R168.reuse, PT ;  /* 0x000000a804047233 */ /* 0x100fe20003803000 */
[--C-:B------:R-:W-:Y:S01]  /*7070*/  FFMA.FTZ R214, R173, UR22, -R174.reuse ;  /* 0x00000016add67c23 */ /* 0x100fe200080108ae */
[--C-:B------:R-:W-:Y:S01]  /*7080*/  HSET2.LE.AND R5, R5, R168.reuse, PT ;  /* 0x000000a805057233 */ /* 0x100fe20003803000 */
[--C-:B------:R-:W-:Y:S01]  /*7090*/  FFMA.FTZ R248, R170, UR22, -R174.reuse ;  /* 0x00000016aaf87c23 */ /* 0x100fe200080108ae */
[----:B------:R-:W-:Y:S01]  /*70a0*/  LOP3.LUT R7, R8, 0xff00ff, RZ, 0xc0, !PT ;  /* 0x00ff00ff08077812 */ /* 0x000fe200078ec0ff */
[----:B------:R-:W-:Y:S01]  /*70b0*/  MUFU.EX2 R249, R249 ;  /* 0x000000f900f97308 */ /* 0x000fe20000000800 */
[--C-:B------:R-:W-:Y:S01]  /*70c0*/  HSET2.LE.AND R9, R9, R168.reuse, PT ;  /* 0x000000a809097233 */ /* 0x100fe20003803000 */
[C---:B------:R-:W-:Y:S01]  /*70d0*/  HMMA.16816.F32 R124, R128.reuse, R20, RZ ;  /* 0x00000014807c723c */ /* 0x040fe200000018ff */
[----:B-----5:R-:W-:Y:S01]  /*70e0*/  F2FP.F16.F32.PACK_AB R21, R182, R187 ;  /* 0x000000bbb615723e */ /* 0x020fe200000000ff */
[----:B------:R-:W-:Y:S01]  /*70f0*/  FFMA.FTZ R172, R172, UR22, -R174 ;  /* 0x00000016acac7c23 */ /* 0x000fe200080108ae */
[----:B-1----:R-:W-:Y:S01]  /*7100*/  F2FP.F16.F32.PACK_AB R20, R180, R183 ;  /* 0x000000b7b414723e */ /* 0x002fe200000000ff */
[----:B------:R-:W-:Y:S01]  /*7110*/  MUFU.EX2 R214, R214 ;  /* 0x000000d600d67308 */ /* 0x000fe20000000800 */
[----:B------:R-:W-:Y:S01]  /*7120*/  LOP3.LUT R4, R21, R4, RZ, 0xc0, !PT ;  /* 0x0000000415047212 */ /* 0x000fe200078ec0ff */
[----:B------:R-:W-:Y:S01]  /*7130*/  FADD.FTZ R193, R194, R193 ;  /* 0x000000c1c2c17221 */ /* 0x000fe20000010000 */
[----:B------:R-:W-:Y:S01]  /*7140*/  LOP3.LUT R5, R20, R5, RZ, 0xc0, !PT ;  /* 0x0000000514057212 */ /* 0x000fe200078ec0ff */
[C---:B------:R-:W-:Y:S01]  /*7150*/  HMMA.16816.F32 R48, R128.reuse, R50, RZ ;  /* 0x000000328030723c */ /* 0x040fe200000018ff */
[----:B------:R-:W-:Y:S01]  /*7160*/  HSET2.LE.AND R7, R7, R168, PT ;  /* 0x000000a807077233 */ /* 0x000fe20003803000 */
[----:B------:R-:W-:Y:S01]  /*7170*/  MUFU.EX2 R248, R248 ;  /* 0x000000f800f87308 */ /* 0x000fe20000000800 */
[----:B--2---:R-:W-:Y:S01]  /*7180*/  F2FP.F16.F32.PACK_AB R10, R178, R181 ;  /* 0x000000b5b20a723e */ /* 0x004fe200000000ff */
[----:B------:R-:W-:Y:S01]  /*7190*/  FADD.FTZ R190, R191, R190 ;  /* 0x000000bebfbe7221 */ /* 0x000fe20000010000 */
[----:B---3--:R-:W-:Y:S01]  /*71a0*/  F2FP.F16.F32.PACK_AB R28, R177, R179 ;  /* 0x000000b3b11c723e */ /* 0x008fe200000000ff */
[----:B------:R-:W-:Y:S01]  /*71b0*/  FADD.FTZ R192, R192, R193 ;  /* 0x000000c1c0c07221 */ /* 0x000fe20000010000 */
[----:B------:R-:W-:Y:S01]  /*71c0*/  LOP3.LUT R6, R10, R9, RZ, 0xc0, !PT ;  /* 0x000000090a067212 */ /* 0x000fe200078ec0ff */
[----:B------:R-:W-:Y:S01]  /*71d0*/  HMMA.16816.F32 R152, R128, R148, RZ ;  /* 0x000000948098723c */ /* 0x000fe200000018ff */
[----:B------:R-:W-:Y:S01]  /*71e0*/  LOP3.LUT R7, R28, R7, RZ, 0xc0, !PT ;  /* 0x000000071c077212 */ /* 0x000fe200078ec0ff */
[----:B------:R-:W1:Y:S01]  /*71f0*/  LDSM.16.MT88.4 R8, [R169+0x16800] ;  /* 0x01680000a908783b */ /* 0x000e620000004200 */
[----:B------:R-:W-:Y:S01]  /*7200*/  FADD.FTZ R189, R189, R190 ;  /* 0x000000bebdbd7221 */ /* 0x000fe20000010000 */
[----:B------:R-:W-:-:S02]  /*7210*/  FADD.FTZ R192, R188, R192 ;  /* 0x000000c0bcc07221 */ /* 0x000fc40000010000 */
[----:B------:R-:W-:Y:S01]  /*7220*/  LDSM.16.MT88.4 R28, [R196+0x12800] ;  /* 0x01280000c41c783b */ /* 0x000fe20000004200 */
[----:B------:R-:W-:Y:S01]  /*7230*/  FADD.FTZ R189, R186, R189 ;  /* 0x000000bdbabd7221 */ /* 0x000fe20000010000 */
[C---:B------:R-:W-:Y:S01]  /*7240*/  HMMA.16816.F32 R76, R128.reuse, R80, RZ ;  /* 0x00000050804c723c */ /* 0x040fe200000018ff */
[----:B------:R-:W-:Y:S02]  /*7250*/  FADD.FTZ R187, R187, R192 ;  /* 0x000000c0bbbb7221 */ /* 0x000fe40000010000 */
[----:B------:R-:W-:Y:S02]  /*7260*/  FADD.FTZ R183, R183, R189 ;  /* 0x000000bdb7b77221 */ /* 0x000fe40000010000 */
[----:B------:R-:W-:Y:S02]  /*7270*/  FADD.FTZ R187, R182, R187 ;  /* 0x000000bbb6bb7221 */ /* 0x000fe40000010000 */
[----:B------:R-:W-:Y:S01]  /*7280*/  FADD.FTZ R183, R180, R183 ;  /* 0x000000b7b4b77221 */ /* 0x000fe20000010000 */
[----:B------:R-:W-:Y:S01]  /*7290*/  HMMA.16816.F32 R108, R128, R112, RZ ;  /* 0x00000070806c723c */ /* 0x000fe200000018ff */
[----:B------:R-:W-:-:S02]  /*72a0*/  FADD.FTZ R181, R181, R187 ;  /* 0x000000bbb5b57221 */ /* 0x000fc40000010000 */
[----:B------:R-:W-:Y:S02]  /*72b0*/  FADD.FTZ R179, R179, R183 ;  /* 0x000000b7b3b37221 */ /* 0x000fe40000010000 */
[----:B------:R-:W-:Y:S02]  /*72c0*/  FADD.FTZ R181, R178, R181 ;  /* 0x000000b5b2b57221 */ /* 0x000fe40000010000 */
        /* <DEDUP_REMOVED lines=35> */
[C---:B--2---:R-:W-:Y:S08]  /*7500*/  HMMA.16816.F32 R160, R4.reuse, R20, R160 ;  /* 0x0000001404a0723c */ /* 0x044ff000000018a0 */
[C---:B------:R-:W-:Y:S01]  /*7510*/  HMMA.16816.F32 R156, R4.reuse, R22, R156 ;  /* 0x00000016049c723c */ /* 0x040fe2000000189c */
[----:B------:R-:W1:Y:S07]  /*7520*/  LDSM.16.MT88.4 R20, [R210+0x14800] ;  /* 0x01480000d214783b */ /* 0x000e6e0000004200 */
        /* <DEDUP_REMOVED lines=8> */
[----:B-1----:R-:W-:Y:S01]  /*75b0*/  HMMA.16816.F32 R84, R4, R20, R84 ;  /* 0x000000140454723c */ /* 0x002fe20000001854 */
[----:B------:R-:W-:-:S05]  /*75c0*/  IMAD.U32 R20, RZ, RZ, UR23 ;  /* 0x00000017ff147e24 */ /* 0x000fca000f8e00ff */
[----:B------:R-:W-:Y:S02]  /*75d0*/  LOP3.LUT R20, R20, UR31, R247, 0x96, !PT ;  /* 0x0000001f14147c12 */ /* 0x000fe4000f8e96f7 */
[----:B------:R-:W-:Y:S03]  /*75e0*/  HMMA.16816.F32 R88, R4, R22, R88 ;  /* 0x000000160458723c */ /* 0x000fe60000001858 */
[----:B------:R-:W-:-:S05]  /*75f0*/  IMAD.WIDE.U32 R20, R20, -0x326172a9, RZ ;  /* 0xcd9e8d5714147825 */ /* 0x000fca00078e00ff */
[----:B--2---:R-:W-:Y:S01]  /*7600*/  HMMA.16816.F32 R92, R4, R12, R92 ;  /* 0x0000000c045c723c */ /* 0x004fe2000000185c */
[----:B------:R-:W-:Y:S02]  /*7610*/  LOP3.LUT R12, R250, UR17, R21, 0x96, !PT ;  /* 0x00000011fa0c7c12 */ /* 0x000fe4000f8e9615 */
[----:B------:R-:W-:-:S03]  /*7620*/  LOP3.LUT R20, R20, UR16, R239, 0x96, !PT ;  /* 0x0000001014147c12 */ /* 0x000fc6000f8e96ef */
[----:B------:R-:W-:Y:S02]  /*7630*/  IMAD.WIDE.U32 R12, R12, -0x2daee0ad, RZ ;  /* 0xd2511f530c0c7825 */ /* 0x000fe400078e00ff */
[----:B---3--:R-:W-:Y:S02]  /*7640*/  HMMA.16816.F32 R68, R4, R8, R68 ;  /* 0x000000080444723c */ /* 0x008fe40000001844 */
[----:B------:R-:W-:Y:S01]  /*7650*/  IMAD.WIDE.U32 R20, R20, -0x2daee0ad, RZ ;  /* 0xd2511f5314147825 */ /* 0x000fe200078e00ff */
[----:B------:R-:W-:-:S04]  /*7660*/  LOP3.LUT R22, R244, UR35, R13, 0x96, !PT ;  /* 0x00000023f4167c12 */ /* 0x000fc8000f8e960d */
[----:B------:R-:W-:Y:S01]  /*7670*/  LOP3.LUT R218, R12, UR34, R21, 0x96, !PT ;  /* 0x000000220cda7c12 */ /* 0x000fe2000f8e9615 */
[----:B------:R-:W-:Y:S01]  /*7680*/  HMMA.16816.F32 R72, R4, R10, R72 ;  /* 0x0000000a0448723c */ /* 0x000fe20000001848 */
[----:B------:R-:W1:Y:S01]  /*7690*/  LDSM.16.MT88.4 R8, [R210+0x16800] ;  /* 0x01680000d208783b */ /* 0x000e620000004200 */
[----:B------:R-:W-:-:S04]  /*76a0*/  IMAD.WIDE.U32 R22, R22, -0x326172a9, RZ ;  /* 0xcd9e8d5716167825 */ /* 0x000fc800078e00ff */
[----:B------:R-:W-:Y:S02]  /*76b0*/  IMAD.WIDE.U32 R218, R218, -0x326172a9, RZ ;  /* 0xcd9e8d57dada7825 */ /* 0x000fe400078e00ff */
[----:B------:R-:W-:Y:S01]  /*76c0*/  HMMA.16816.F32 R96, R4, R14, R96 ;  /* 0x0000000e0460723c */ /* 0x000fe20000001860 */
[----:B------:R-:W2:Y:S02]  /*76d0*/  LDSM.16.MT88.4 R12, [R195+0x16800] ;  /* 0x01680000c30c783b */ /* 0x000ea40000004200 */
[----:B------:R-:W-:-:S05]  /*76e0*/  LOP3.LUT R216, R22, UR12, R219, 0x96, !PT ;  /* 0x0000000c16d87c12 */ /* 0x000fca000f8e96db */
[----:B------:R-:W-:Y:S01]  /*76f0*/  HMMA.16816.F32 R152, R4, R24, R152 ;  /* 0x000000180498723c */ /* 0x000fe20000001898 */
[----:B------:R-:W-:-:S07]  /*7700*/  IMAD.WIDE.U32 R216, R216, -0x2daee0ad, RZ ;  /* 0xd2511f53d8d87825 */ /* 0x000fce00078e00ff */
[C---:B------:R-:W-:Y:S01]  /*7710*/  HMMA.16816.F32 R148, R4.reuse, R26, R148 ;  /* 0x0000001a0494723c */ /* 0x040fe20000001894 */
[----:B------:R-:W3:Y:S07]  /*7720*/  LDSM.16.MT88.4 R24, [R210+0x12800] ;  /* 0x01280000d218783b */ /* 0x000eee0000004200 */
[----:B----4-:R-:W-:Y:S01]  /*7730*/  HMMA.16816.F32 R100, R4, R16, R100 ;  /* 0x000000100464723c */ /* 0x010fe20000001864 */
[----:B------:R-:W-:-:S05]  /*7740*/  LOP3.LUT R16, R238, UR13, R23, 0x96, !PT ;  /* 0x0000000dee107c12 */ /* 0x000fca000f8e9617 */
[----:B------:R-:W-:Y:S02]  /*7750*/  IMAD.WIDE.U32 R16, R16, -0x2daee0ad, RZ ;  /* 0xd2511f5310107825 */ /* 0x000fe400078e00ff */
[----:B------:R-:W-:Y:S01]  /*7760*/  HMMA.16816.F32 R104, R4, R18, R104 ;  /* 0x000000120468723c */ /* 0x000fe20000001868 */
[----:B------:R-:W-:Y:S02]  /*7770*/  LOP3.LUT R18, R16, UR26, R217, 0x96, !PT ;  /* 0x0000001a10127c12 */ /* 0x000fe4000f8e96d9 */
[----:B------:R-:W-:-:S03]  /*7780*/  LOP3.LUT R220, R20, UR27, R17, 0x96, !PT ;  /* 0x0000001b14dc7c12 */ /* 0x000fc6000f8e9611 */
[----:B------:R-:W-:Y:S02]  /*7790*/  IMAD.WIDE.U32 R18, R18, -0x326172a9, RZ ;  /* 0xcd9e8d5712127825 */ /* 0x000fe400078e00ff */
[----:B-1----:R-:W-:Y:S02]  /*77a0*/  HMMA.16816.F32 R116, R4, R8, R116 ;  /* 0x000000080474723c */ /* 0x002fe40000001874 */
[----:B------:R-:W-:Y:S01]  /*77b0*/  IMAD.MOV.U32 R9, RZ, RZ, R18 ;  /* 0x000000ffff097224 */ /* 0x000fe200078e0012 */
[----:B------:R-:W-:Y:S01]  /*77c0*/  PRMT R17, R18, 0x7773, RZ ;  /* 0x0000777312117816 */ /* 0x000fe200000000ff */
[----:B------:R-:W-:Y:S01]  /*77d0*/  IMAD.WIDE.U32 R220, R220, -0x326172a9, RZ ;  /* 0xcd9e8d57dcdc7825 */ /* 0x000fe200078e00ff */
[----:B------:R-:W-:-:S03]  /*77e0*/  PRMT R8, R18, 0x7772, RZ ;  /* 0x0000777212087816 */ /* 0x000fc600000000ff */
[C---:B------:R-:W-:Y:S01]  /*77f0*/  HMMA.16816.F32 R120, R4.reuse, R10, R120 ;  /* 0x0000000a0478723c */ /* 0x040fe20000001878 */
[--C-:B------:R-:W-:Y:S01]  /*7800*/  FFMA.FTZ R11, R203, UR22, -R204.reuse ;  /* 0x00000016cb0b7c23 */ /* 0x100fe200080108cc */
[----:B------:R-:W-:Y:S01]  /*7810*/  PRMT R17, R8, 0x5410, R17 ;  /* 0x0000541008117816 */ /* 0x000fe20000000011 */
[----:B------:R-:W-:Y:S01]  /*7820*/  FFMA.FTZ R10, R198, UR22, -R204 ;  /* 0x00000016c60a7c23 */ /* 0x000fe200080108cc */
[----:B------:R-:W-:Y:S01]  /*7830*/  LOP3.LUT R9, R9, 0xff, RZ, 0xc0, !PT ;  /* 0x000000ff09097812 */ /* 0x000fe200078ec0ff */
[--C-:B------:R-:W-:Y:S01]  /*7840*/  FFMA.FTZ R8, R197, UR22, -R174.reuse ;  /* 0x00000016c5087c23 */ /* 0x100fe200080108ae */
[----:B------:R-:W-:Y:S01]  /*7850*/  PRMT R16, R18, 0x7771, RZ ;  /* 0x0000777112107816 */ /* 0x000fe200000000ff */
[----:B------:R-:W-:Y:S01]  /*7860*/  MUFU.EX2 R198, R11 ;  /* 0x0000000b00c67308 */ /* 0x000fe20000000800 */
[C---:B--2---:R-:W-:Y:S01]  /*7870*/  HMMA.16816.F32 R124, R4.reuse, R12, R124 ;  /* 0x0000000c047c723c */ /* 0x044fe2000000187c */
[----:B------:R-:W-:Y:S01]  /*7880*/  FFMA.FTZ R13, R205, UR22, -R174 ;  /* 0x00000016cd0d7c23 */ /* 0x000fe200080108ae */
[----:B------:R-:W-:Y:S01]  /*7890*/  PRMT R16, R9, 0x5410, R16 ;  /* 0x0000541009107816 */ /* 0x000fe20000000010 */
[----:B------:R-:W1:Y:S01]  /*78a0*/  MUFU.EX2 R197, R10 ;  /* 0x0000000a00c57308 */ /* 0x000e620000000800 */
[----:B------:R-:W-:Y:S01]  /*78b0*/  LOP3.LUT R18, R220, UR4, R19, 0x96, !PT ;  /* 0x00000004dc127c12 */ /* 0x000fe2000f8e9613 */
[----:B------:R-:W-:Y:S01]  /*78c0*/  FFMA.FTZ R12, R199, UR22, -R204 ;  /* 0x00000016c70c7c23 */ /* 0x000fe200080108cc */
[----:B------:R-:W-:Y:S01]  /*78d0*/  LOP3.LUT R218, R218, UR7, R221, 0x96, !PT ;  /* 0x00000007dada7c12 */ /* 0x000fe2000f8e96dd */
[----:B------:R2:W-:Y:S01]  /*78e0*/  MUFU.EX2 R205, R8 ;  /* 0x0000000800cd7308 */ /* 0x0005e20000000800 */
[----:B------:R-:W-:Y:S01]  /*78f0*/  HMMA.16816.F32 R144, R4, R32, R144 ;  /* 0x000000200490723c */ /* 0x000fe20000001890 */
[----:B------:R-:W-:-:S02]  /*7900*/  LOP3.LUT R19, R18, 0xffff, RZ, 0xc0, !PT ;  /* 0x0000ffff12137812 */ /* 0x000fc400078ec0ff */
[----:B------:R4:W-:Y:S01]  /*7910*/  MUFU.EX2 R203, R208 ;  /* 0x000000d000cb7308 */ /* 0x0009e20000000800 */
[----:B------:R-:W-:Y:S01]  /*7920*/  PRMT R20, R18, 0x7632, R20 ;  /* 0x0000763212147816 */ /* 0x000fe20000000014 */
[----:B------:R-:W-:Y:S01]  /*7930*/  IMAD.WIDE.U32 R218, R218, -0x2daee0ad, RZ ;  /* 0xd2511f53dada7825 */ /* 0x000fe200078e00ff */
[----:B------:R-:W-:Y:S01]  /*7940*/  SHF.R.U32.HI R19, RZ, 0x8, R19 ;  /* 0x00000008ff137819 */ /* 0x000fe20000011613 */
[----:B------:R5:W1:Y:S01]  /*7950*/  MUFU.EX2 R199, R13 ;  /* 0x0000000d00c77308 */ /* 0x000a620000000800 */
[----:B------:R-:W-:Y:S01]  /*7960*/  HMMA.16816.F32 R140, R4, R34, R140 ;  /* 0x00000022048c723c */ /* 0x000fe2000000188c */
[----:B------:R-:W-:Y:S01]  /*7970*/  LDSM.16.MT88.4 R32, [R169+0x13000] ;  /* 0x01300000a920783b */ /* 0x000fe20000004200 */
[----:B------:R-:W-:-:S03]  /*7980*/  LOP3.LUT R216, R216, UR25, R219, 0x96, !PT ;  /* 0x00000019d8d87c12 */ /* 0x000fc6000f8e96db */
[----:B--2---:R-:W2:Y:S03]  /*7990*/  LDSM.16.MT88.4 R8, [R169+0x11000] ;  /* 0x01100000a908783b */ /* 0x004ea60000004200 */
[----:B------:R-:W-:Y:S01]  /*79a0*/  HMMA.16816.F32 R36, R4, R28, R36 ;  /* 0x0000001c0424723c */ /* 0x000fe20000001824 */
[----:B----4-:R-:W-:Y:S02]  /*79b0*/  FFMA.FTZ R208, R207, UR22, -R174 ;  /* 0x00000016cfd07c23 */ /* 0x010fe400080108ae */
[----:B------:R4:W1:Y:S01]  /*79c0*/  MUFU.EX2 R207, R12 ;  /* 0x0000000c00cf7308 */ /* 0x0008620000000800 */
[----:B-----5:R-:W-:-:S03]  /*79d0*/  LOP3.LUT R13, R18, 0xff, RZ, 0xc0, !PT ;  /* 0x000000ff120d7812 */ /* 0x020fc600078ec0ff */
[----:B------:R-:W5:Y:S01]  /*79e0*/  MUFU.EX2 R208, R208 ;  /* 0x000000d000d07308 */ /* 0x000f620000000800 */
[C---:B------:R-:W-:Y:S01]  /*79f0*/  HMMA.16816.F32 R40, R4.reuse, R30, R40 ;  /* 0x0000001e0428723c */ /* 0x040fe20000001828 */
[----:B------:R-:W-:Y:S02]  /*7a00*/  LOP3.LUT R31, R17, 0xff00ff, RZ, 0xc0, !PT ;  /* 0x00ff00ff111f7812 */ /* 0x000fe400078ec0ff */
[----:B------:R-:W-:Y:S02]  /*7a10*/  LOP3.LUT R17, R20, 0xff, RZ, 0xc0, !PT ;  /* 0x000000ff14117812 */ /* 0x000fe400078ec0ff */
[----:B------:R-:W-:Y:S01]  /*7a20*/  PRMT R13, R13, 0x5410, R19 ;  /* 0x000054100d0d7816 */ /* 0x000fe20000000013 */
[----:B------:R-:W-:Y:S01]  /*7a30*/  LDSM.16.MT88.4 R20, [R210+0x11000] ;  /* 0x01100000d214783b */ /* 0x000fe20000004200 */
[----:B------:R-:W-:Y:S01]  /*7a40*/  HSET2.LE.AND R30, R16, R168, PT ;  /* 0x000000a8101e7233 */ /* 0x000fe20003803000 */
[----:B---3--:R-:W-:Y:S01]  /*7a50*/  HMMA.16816.F32 R52, R4, R24, R52 ;  /* 0x000000180434723c */ /* 0x008fe20000001834 */
[----:B----4-:R-:W-:-:S02]  /*7a60*/  SHF.R.U32.HI R12, RZ, 0x18, R18 ;  /* 0x00000018ff0c7819 */ /* 0x010fc40000011612 */
[--C-:B------:R-:W-:Y:S02]  /*7a70*/  HSET2.LE.AND R31, R31, R168.reuse, PT ;  /* 0x000000a81f1f7233 */ /* 0x100fe40003803000 */
[----:B------:R-:W-:Y:S02]  /*7a80*/  PRMT R12, R17, 0x5410, R12 ;  /* 0x00005410110c7816 */ /* 0x000fe4000000000c */
[--C-:B------:R-:W-:Y:S01]  /*7a90*/  HSET2.LE.AND R13, R13, R168.reuse, PT ;  /* 0x000000a80d0d7233 */ /* 0x100fe20003803000 */
[----:B------:R-:W-:Y:S01]  /*7aa0*/  HMMA.16816.F32 R56, R4, R26, R56 ;  /* 0x0000001a0438723c */ /* 0x000fe20000001838 */
[----:B-1----:R-:W-:Y:S01]  /*7ab0*/  F2FP.F16.F32.PACK_AB R18, R197, R198 ;  /* 0x000000c6c512723e */ /* 0x002fe200000000ff */
[----:B------:R-:W-:Y:S01]  /*7ac0*/  LDSM.16.MT88.4 R24, [R169+0x15000] ;  /* 0x01500000a918783b */ /* 0x000fe20000004200 */
[----:B------:R-:W-:Y:S02]  /*7ad0*/  HSET2.LE.AND R12, R12, R168, PT ;  /* 0x000000a80c0c7233 */ /* 0x000fe40003803000 */
[----:B------:R-:W-:-:S02]  /*7ae0*/  F2FP.F16.F32.PACK_AB R16, R199, R205 ;  /* 0x000000cdc710723e */ /* 0x000fc400000000ff */
[----:B------:R-:W-:Y:S01]  /*7af0*/  F2FP.F16.F32.PACK_AB R28, R207, R203 ;  /* 0x000000cbcf1c723e */ /* 0x000fe200000000ff */
[----:B------:R-:W-:Y:S01]  /*7b00*/  HMMA.16816.F32 R128, R4, R14, R128 ;  /* 0x0000000e0480723c */ /* 0x000fe20000001880 */
[----:B------:R-:W1:Y:S01]  /*7b10*/  LDSM.16.MT88.4 R4, [R169+0x17000] ;  /* 0x01700000a904783b */ /* 0x000e620000004200 */
[----:B-----5:R-:W-:Y:S01]  /*7b20*/  F2FP.F16.F32.PACK_AB R29, R206, R208 ;  /* 0x000000d0ce1d723e */ /* 0x020fe200000000ff */
[----:B------:R-:W-:Y:S01]  /*7b30*/  FADD.FTZ R203, R203, R181 ;  /* 0x000000b5cbcb7221 */ /* 0x000fe20000010000 */
[----:B------:R-:W-:Y:S01]  /*7b40*/  LOP3.LUT R30, R18, R30, RZ, 0xc0, !PT ;  /* 0x0000001e121e7212 */ /* 0x000fe200078ec0ff */
[----:B------:R-:W-:Y:S01]  /*7b50*/  FADD.FTZ R208, R208, R179 ;  /* 0x000000b3d0d07221 */ /* 0x000fe20000010000 */
[----:B------:R-:W-:Y:S01]  /*7b60*/  LOP3.LUT R31, R16, R31, RZ, 0xc0, !PT ;  /* 0x0000001f101f7212 */ /* 0x000fe200078ec0ff */
[----:B------:R-:W-:Y:S01]  /*7b70*/  FADD.FTZ R203, R207, R203 ;  /* 0x000000cbcfcb7221 */ /* 0x000fe20000010000 */
[----:B------:R-:W-:Y:S01]  /*7b80*/  LOP3.LUT R28, R28, R13, RZ, 0xc0, !PT ;  /* 0x0000000d1c1c7212 */ /* 0x000fe200078ec0ff */
[----:B------:R-:W3:Y:S01]  /*7b90*/  LDSM.16.MT88.4 R16, [R210+0x13000] ;  /* 0x01300000d210783b */ /* 0x000ee20000004200 */
[----:B------:R-:W-:Y:S01]  /*7ba0*/  LOP3.LUT R29, R29, R12, RZ, 0xc0, !PT ;  /* 0x0000000c1d1d7212 */ /* 0x000fe200078ec0ff */
[----:B------:R-:W-:Y:S01]  /*7bb0*/  FADD.FTZ R208, R206, R208 ;  /* 0x000000d0ced07221 */ /* 0x000fe20000010000 */
[----:B------:R-:W-:Y:S01]  /*7bc0*/  FADD.FTZ R198, R198, R203 ;  /* 0x000000cbc6c67221 */ /* 0x000fe20000010000 */
[----:B------:R-:W-:Y:S02]  /*7bd0*/  LDSM.16.MT88.4 R12, [R210+0x15000] ;  /* 0x01500000d20c783b */ /* 0x000fe40000004200 */
[----:B------:R-:W-:Y:S01]  /*7be0*/  FADD.FTZ R205, R205, R208 ;  /* 0x000000d0cdcd7221 */ /* 0x000fe20000010000 */
[----:B------:R-:W-:Y:S01]  /*7bf0*/  FADD.FTZ R198, R197, R198 ;  /* 0x000000c6c5c67221 */ /* 0x000fe20000010000 */
[----:B--2---:R-:W-:Y:S02]  /*7c00*/  HMMA.16816.F32 R152, R28, R8, R152 ;  /* 0x000000081c98723c */ /* 0x004fe40000001898 */
[----:B------:R-:W-:-:S06]  /*7c10*/  FADD.FTZ R205, R199, R205 ;  /* 0x000000cdc7cd7221 */ /* 0x000fcc0000010000 */
[C---:B------:R-:W-:Y:S01]  /*7c20*/  HMMA.16816.F32 R148, R28.reuse, R10, R148 ;  /* 0x0000000a1c94723c */ /* 0x040fe20000001894 */
[----:B------:R-:W2:Y:S07]  /*7c30*/  LDSM.16.MT88.4 R8, [R210+0x17000] ;  /* 0x01700000d208783b */ /* 0x000eae0000004200 */
[C---:B------:R-:W-:Y:S08]  /*7c40*/  HMMA.16816.F32 R44, R28.reuse, R32, R44 ;  /* 0x000000201c2c723c */ /* 0x040ff0000000182c */
[C---:B-1----:R-:W-:Y:S08]  /*7c50*/  HMMA.16816.F32 R108, R28.reuse, R4, R108 ;  /* 0x000000041c6c723c */ /* 0x042ff0000000186c */
[C---:B------:R-:W-:Y:S01]  /*7c60*/  HMMA.16816.F32 R112, R28.reuse, R6, R112 ;  /* 0x000000061c70723c */ /* 0x040fe20000001870 */
[----:B------:R-:W1:Y:S07]  /*7c70*/  LDSM.16.MT88.4 R4, [R196+0x11000] ;  /* 0x01100000c404783b */ /* 0x000e6e0000004200 */
[C---:B---3--:R-:W-:Y:S08]  /*7c80*/  HMMA.16816.F32 R52, R28.reuse, R16, R52 ;  /* 0x000000101c34723c */ /* 0x048ff00000001834 */
[C---:B------:R-:W-:Y:S01]  /*7c90*/  HMMA.16816.F32 R56, R28.reuse, R18, R56 ;  /* 0x000000121c38723c */ /* 0x040fe20000001838 */
[----:B------:R-:W-:Y:S07]  /*7ca0*/  LDSM.16.MT88.4 R16, [R195+0x13000] ;  /* 0x01300000c310783b */ /* 0x000fee0000004200 */
        /* <DEDUP_REMOVED lines=8> */
[----:B------:R-:W3:Y:S07]  /*7d30*/  LDSM.16.MT88.4 R12, [R196+0x15000] ;  /* 0x01500000c40c783b */ /* 0x000eee0000004200 */
[C---:B------:R-:W-:Y:S01]  /*7d40*/  HMMA.16816.F32 R48, R28.reuse, R34, R48 ;  /* 0x000000221c30723c */ /* 0x040fe20000001830 */
[----:B------:R-:W4:Y:S07]  /*7d50*/  LDSM.16.MT88.4 R32, [R195+0x17000] ;  /* 0x01700000c320783b */ /* 0x000f2e0000004200 */
[----:B--2---:R-:W-:Y:S01]  /*7d60*/  HMMA.16816.F32 R96, R28, R10, R96 ;  /* 0x0000000a1c60723c */ /* 0x004fe20000001860 */
[----:B------:R-:W-:Y:S01]  /*7d70*/  IMAD.MOV.U32 R11, RZ, RZ, R218 ;  /* 0x000000ffff0b7224 */ /* 0x000fe200078e00da */
[----:B------:R-:W-:-:S06]  /*7d80*/  PRMT R10, R218, 0x7772, RZ ;  /* 0x00007772da0a7816 */ /* 0x000fcc00000000ff */
[----:B------:R-:W-:Y:S01]  /*7d90*/  HMMA.16816.F32 R92, R28, R8, R92 ;  /* 0x000000081c5c723c */ /* 0x000fe2000000185c */
[C---:B------:R-:W-:Y:S02]  /*7da0*/  PRMT R8, R218.reuse, 0x7771, RZ ;  /* 0x00007771da087816 */ /* 0x040fe400000000ff */
[----:B------:R-:W-:-:S05]  /*7db0*/  PRMT R9, R218, 0x7773, RZ ;  /* 0x00007773da097816 */ /* 0x000fca00000000ff */
[C---:B------:R-:W-:Y:S08]  /*7dc0*/  HMMA.16816.F32 R76, R28.reuse, R24, R76 ;  /* 0x000000181c4c723c */ /* 0x040ff0000000184c */
[----:B-1----:R-:W-:Y:S01]  /*7dd0*/  HMMA.16816.F32 R100, R28, R4, R100 ;  /* 0x000000041c64723c */ /* 0x002fe20000001864 */
        /* <DEDUP_REMOVED lines=14> */
[--C-:B------:R-:W-:Y:S01]  /*7ec0*/  FFMA.FTZ R202, R200, UR22, -R204.reuse ;  /* 0x00000016c8ca7c23 */ /* 0x100fe200080108cc */
[----:B------:R-:W-:Y:S01]  /*7ed0*/  FFMA.FTZ R12, R201, UR22, -R204 ;  /* 0x00000016c90c7c23 */ /* 0x000fe200080108cc */
[----:B------:R-:W-:Y:S01]  /*7ee0*/  FFMA.FTZ R204, R171, UR22, -R174 ;  /* 0x00000016abcc7c23 */ /* 0x000fe200080108ae */
[----:B------:R3:W-:Y:S03]  /*7ef0*/  MUFU.EX2 R201, R13 ;  /* 0x0000000d00c97308 */ /* 0x0007e60000000800 */
[----:B------:R-:W-:Y:S01]  /*7f00*/  HMMA.16816.F32 R72, R28, R14, R72 ;  /* 0x0000000e1c48723c */ /* 0x000fe20000001848 */
[----:B------:R-:W2:Y:S01]  /*7f10*/  MUFU.EX2 R202, R202 ;  /* 0x000000ca00ca7308 */ /* 0x000ea20000000800 */
[----:B------:R-:W-:-:S03]  /*7f20*/  LOP3.LUT R14, R216, 0xff, RZ, 0xc0, !PT ;  /* 0x000000ffd80e7812 */ /* 0x000fc600078ec0ff */
[----:B------:R1:W-:Y:S03]  /*7f30*/  MUFU.EX2 R200, R12 ;  /* 0x0000000c00c87308 */ /* 0x0003e60000000800 */
[C---:B------:R-:W-:Y:S01]  /*7f40*/  HMMA.16816.F32 R104, R28.reuse, R6, R104 ;  /* 0x000000061c68723c */ /* 0x040fe20000001868 */
[C---:B------:R-:W-:Y:S01]  /*7f50*/  PRMT R7, R216.reuse, 0x7632, R7 ;  /* 0x00007632d8077816 */ /* 0x040fe20000000007 */
[----:B------:R-:W5:Y:S01]  /*7f60*/  MUFU.EX2 R204, R204 ;  /* 0x000000cc00cc7308 */ /* 0x000f620000000800 */
[----:B---3--:R-:W-:Y:S02]  /*7f70*/  LOP3.LUT R13, R216, 0xffff, RZ, 0xc0, !PT ;  /* 0x0000ffffd80d7812 */ /* 0x008fe400078ec0ff */
[----:B------:R-:W-:Y:S02]  /*7f80*/  SHF.R.U32.HI R6, RZ, 0x18, R216 ;  /* 0x00000018ff067819 */ /* 0x000fe400000116d8 */
[----:B------:R3:W5:Y:S01]  /*7f90*/  MUFU.EX2 R216, R172 ;  /* 0x000000ac00d87308 */ /* 0x0007620000000800 */
[----:B------:R-:W-:Y:S01]  /*7fa0*/  SHF.R.U32.HI R13, RZ, 0x8, R13 ;  /* 0x00000008ff0d7819 */ /* 0x000fe2000001160d */
[----:B----4-:R-:W-:Y:S01]  /*7fb0*/  HMMA.16816.F32 R124, R28, R32, R124 ;  /* 0x000000201c7c723c */ /* 0x010fe2000000187c */
[----:B------:R-:W-:-:S02]  /*7fc0*/  LOP3.LUT R7, R7, 0xff, RZ, 0xc0, !PT ;  /* 0x000000ff07077812 */ /* 0x000fc400078ec0ff */
[----:B-1----:R-:W-:Y:S02]  /*7fd0*/  LOP3.LUT R12, R5, 0xff00ff, RZ, 0xc0, !PT ;  /* 0x00ff00ff050c7812 */ /* 0x002fe400078ec0ff */
[----:B------:R-:W-:Y:S02]  /*7fe0*/  PRMT R5, R14, 0x5410, R13 ;  /* 0x000054100e057816 */ /* 0x000fe4000000000d */
[----:B------:R-:W-:Y:S01]  /*7ff0*/  PRMT R13, R7, 0x5410, R6 ;  /* 0x00005410070d7816 */ /* 0x000fe20000000006 */
[----:B------:R-:W-:Y:S01]  /*8000*/  HMMA.16816.F32 R136, R28, R24, R136 ;  /* 0x000000181c88723c */ /* 0x000fe20000001888 */
[--C-:B------:R-:W-:Y:S02]  /*8010*/  HSET2.LE.AND R6, R4, R168.reuse, PT ;  /* 0x000000a804067233 */ /* 0x100fe40003803000 */
[----:B--2---:R-:W-:Y:S01]  /*8020*/  F2FP.F16.F32.PACK_AB R32, R249, R202 ;  /* 0x000000caf920723e */ /* 0x004fe200000000ff */
[----:B---3--:R-:W-:Y:S01]  /*8030*/  LDSM.16.MT88.4 R172, [R210+0x13800] ;  /* 0x01380000d2ac783b */ /* 0x008fe20000004200 */
[----:B------:R-:W-:-:S02]  /*8040*/  HSET2.LE.AND R4, R5, R168, PT ;  /* 0x000000a805047233 */ /* 0x000fc40003803000 */
[--C-:B------:R-:W-:Y:S01]  /*8050*/  HSET2.LE.AND R7, R12, R168.reuse, PT ;  /* 0x000000a80c077233 */ /* 0x100fe20003803000 */
[C---:B------:R-:W-:Y:S01]  /*8060*/  HMMA.16816.F32 R132, R28.reuse, R26, R132 ;  /* 0x0000001a1c84723c */ /* 0x040fe20000001884 */
[----:B------:R-:W-:Y:S01]  /*8070*/  HSET2.LE.AND R5, R13, R168, PT ;  /* 0x000000a80d057233 */ /* 0x000fe20003803000 */
[----:B------:R-:W1:Y:S01]  /*8080*/  LDSM.16.MT88.4 R24, [R169+0x11800] ;  /* 0x01180000a918783b */ /* 0x000e620000004200 */
[----:B------:R-:W-:Y:S02]  /*8090*/  LOP3.LUT R6, R32, R6, RZ, 0xc0, !PT ;  /* 0x0000000620067212 */ /* 0x000fe400078ec0ff */
[----:B-----5:R-:W-:Y:S01]  /*80a0*/  F2FP.F16.F32.PACK_AB R168, R248, R204 ;  /* 0x000000ccf8a8723e */ /* 0x020fe200000000ff */
[----:B------:R-:W-:Y:S01]  /*80b0*/  LDSM.16.MT88.4 R12, [R210+0x11800] ;  /* 0x01180000d20c783b */ /* 0x000fe20000004200 */
[----:B------:R-:W-:Y:S01]  /*80c0*/  F2FP.F16.F32.PACK_AB R33, R200, R201 ;  /* 0x000000c9c821723e */ /* 0x000fe200000000ff */
[C---:B------:R-:W-:Y:S01]  /*80d0*/  HMMA.16816.F32 R36, R28.reuse, R20, R36 ;  /* 0x000000141c24723c */ /* 0x040fe20000001824 */
[----:B------:R-:W-:Y:S01]  /*80e0*/  F2FP.F16.F32.PACK_AB R32, R216, R214 ;  /* 0x000000d6d820723e */ /* 0x000fe200000000ff */
[----:B------:R-:W-:Y:S01]  /*80f0*/  FADD.FTZ R201, R201, R198 ;  /* 0x000000c6c9c97221 */ /* 0x000fe20000010000 */
[----:B------:R-:W-:Y:S01]  /*8100*/  LOP3.LUT R7, R168, R7, RZ, 0xc0, !PT ;  /* 0x00000007a8077212 */ /* 0x000fe200078ec0ff */
[----:B------:R-:W-:Y:S01]  /*8110*/  FADD.FTZ R214, R214, R205 ;  /* 0x000000cdd6d67221 */ /* 0x000fe20000010000 */
[----:B------:R-:W-:Y:S01]  /*8120*/  LOP3.LUT R4, R33, R4, RZ, 0xc0, !PT ;  /* 0x0000000421047212 */ /* 0x000fe200078ec0ff */
[----:B------:R-:W-:Y:S01]  /*8130*/  FADD.FTZ R201, R200, R201 ;  /* 0x000000c9c8c97221 */ /* 0x000fe20000010000 */
[----:B------:R-:W-:Y:S01]  /*8140*/  LOP3.LUT R5, R32, R5, RZ, 0xc0, !PT ;  /* 0x0000000520057212 */ /* 0x000fe200078ec0ff */
[----:B------:R-:W-:Y:S01]  /*8150*/  HMMA.16816.F32 R40, R28, R22, R40 ;  /* 0x000000161c28723c */ /* 0x000fe20000001828 */
[----:B------:R-:W2:Y:S01]  /*8160*/  LDSM.16.MT88.4 R20, [R169+0x13800] ;  /* 0x01380000a914783b */ /* 0x000ea20000004200 */
        /* <DEDUP_REMOVED lines=9> */
[C---:B------:R-:W-:Y:S08]  /*8200*/  HMMA.16816.F32 R108, R4.reuse, R16, R108 ;  /* 0x00000010046c723c */ /* 0x040ff0000000186c */
[----:B------:R-:W-:Y:S01]  /*8210*/  HMMA.16816.F32 R112, R4, R18, R112 ;  /* 0x000000120470723c */ /* 0x000fe20000001870 */
[----:B------:R-:W4:Y:S07]  /*8220*/  LDSM.16.MT88.4 R16, [R195+0x11800] ;  /* 0x01180000c310783b */ /* 0x000f2e0000004200 */
        /* <DEDUP_REMOVED lines=26> */
[C---:B-1----:R-:W-:Y:S08]  /*83d0*/  HMMA.16816.F32 R68, R4.reuse, R24, R68 ;  /* 0x000000180444723c */ /* 0x042ff00000001844 */
[C---:B------:R-:W-:Y:S08]  /*83e0*/  HMMA.16816.F32 R72, R4.reuse, R26, R72 ;  /* 0x0000001a0448723c */ /* 0x040ff00000001848 */
[C---:B--2---:R-:W-:Y:S08]  /*83f0*/  HMMA.16816.F32 R100, R4.reuse, R20, R100 ;  /* 0x000000140464723c */ /* 0x044ff00000001864 */
        /* <DEDUP_REMOVED lines=51> */
[C---:B------:R-:W-:Y:S01]  /*8730*/  IMAD.IADD R167, R214.reuse, 0x1, R187 ;  /* 0x00000001d6a77824 */ /* 0x040fe200078e02bb */
[----:B------:R-:W-:Y:S01]  /*8740*/  ISETP.GE.AND P1, PT, R241, UR4, PT ;  /* 0x00000004f1007c0c */ /* 0x000fe2000bf26270 */
[----:B------:R-:W-:Y:S01]  /*8750*/  IMAD.IADD R165, R214, 0x1, R166 ;  /* 0x00000001d6a57824 */ /* 0x000fe200078e02a6 */
[----:B------:R-:W-:Y:S01]  /*8760*/  LEA.HI.X R13, R5, R233, R4, 0x1, P0 ;  /* 0x000000e9050d7211 */ /* 0x000fe200000f0c04 */
[----:B------:R-:W-:Y:S01]  /*8770*/  UISETP.GT.U32.AND UP1, UPT, UR15, UR18, UPT ;  /* 0x000000120f00728c */ /* 0x000fe2000bf24070 */
[----:B------:R-:W-:Y:S01]  /*8780*/  ISETP.GE.AND P0, PT, R240, UR4, PT ;  /* 0x00000004f0007c0c */ /* 0x000fe2000bf06270 */
        /* <DEDUP_REMOVED lines=96> */
[----:B------:R-:W0:Y:S01]  /*8d90*/  LDGDEPBAR ;  /* 0x00000000000079af */ /* 0x000e220000000000 */
[C---:B------:R-:W-:Y:S08]  /*8da0*/  HMMA.16816.F32 R172, R24.reuse, R174, RZ ;  /* 0x000000ae18ac723c */ /* 0x040ff000000018ff */
[C---:B------:R-:W-:Y:S08]  /*8db0*/  HMMA.16816.F32 R32, R24.reuse, R34, RZ ;  /* 0x000000221820723c */ /* 0x040ff000000018ff */
[C---:B----4-:R-:W-:Y:S08]  /*8dc0*/  HMMA.16816.F32 R188, R24.reuse, R180, RZ ;  /* 0x000000b418bc723c */ /* 0x050ff000000018ff */
[C---:B------:R-:W-:Y:S08]  /*8dd0*/  HMMA.16816.F32 R180, R24.reuse, R182, RZ ;  /* 0x000000b618b4723c */ /* 0x040ff000000018ff */
[C---:B-----5:R-:W-:Y:S08]  /*8de0*/  HMMA.16816.F32 R28, R24.reuse, R192, RZ ;  /* 0x000000c0181c723c */ /* 0x060ff000000018ff */
[----:B------:R-:W-:Y:S01]  /*8df0*/  HMMA.16816.F32 R24, R24, R194, RZ ;  /* 0x000000c21818723c */ /* 0x000fe200000018ff */
[----:B------:R-:W-:Y:S07]  /*8e00*/  LDSM.16.M88.4 R192, [R165+0x8000] ;  /* 0x00800000a5c0783b */ /* 0x000fee0000000200 */
[C---:B-1----:R-:W-:Y:S08]  /*8e10*/  HMMA.16816.F32 R176, R4.reuse, R12, R176 ;  /* 0x0000000c04b0723c */ /* 0x042ff000000018b0 */
[C---:B------:R-:W-:Y:S01]  /*8e20*/  HMMA.16816.F32 R172, R4.reuse, R14, R172 ;  /* 0x0000000e04ac723c */ /* 0x040fe200000018ac */
        /* <DEDUP_REMOVED lines=9> */
[----:B------:R-:W-:Y:S04]  /*8ec0*/  LDSM.16.M88.4 R4, [R167] ;  /* 0x00000000a704783b */ /* 0x000fe80000000200 */
[----:B------:R-:W3:Y:S03]  /*8ed0*/  LDSM.16.M88.4 R16, [R165+0x8800] ;  /* 0x00880000a510783b */ /* 0x000ee60000000200 */
        /* <DEDUP_REMOVED lines=29> */
[C---:B------:R-:W-:Y:S08]  /*90b0*/  HMMA.16816.F32 R176, R12.reuse, R200, R176 ;  /* 0x000000c80cb0723c */ /* 0x040ff000000018b0 */
[C---:B------:R-:W-:Y:S01]  /*90c0*/  HMMA.16816.F32 R172, R12.reuse, R202, R172 ;  /* 0x000000ca0cac723c */ /* 0x040fe200000018ac */
[----:B------:R-:W2:Y:S07]  /*90d0*/  LDSM.16.M88.4 R200, [R186+0xb800] ;  /* 0x00b80000bac8783b */ /* 0x000eae0000000200 */
[C---:B----4-:R-:W-:Y:S08]  /*90e0*/  HMMA.16816.F32 R168, R12.reuse, R196, R168 ;  /* 0x000000c40ca8723c */ /* 0x050ff000000018a8 */
[C---:B------:R-:W-:Y:S01]  /*90f0*/  HMMA.16816.F32 R32, R12.reuse, R198, R32 ;  /* 0x000000c60c20723c */ /* 0x040fe20000001820 */
[----:B------:R-:W-:Y:S07]  /*9100*/  LDSM.16.M88.4 R196, [R166+0xb000] ;  /* 0x00b00000a6c4783b */ /* 0x000fee0000000200 */
[C---:B---3--:R-:W-:Y:S08]  /*9110*/  HMMA.16816.F32 R28, R12.reuse, R16, R28 ;  /* 0x000000100c1c723c */ /* 0x048ff0000000181c */
[----:B------:R-:W-:Y:S01]  /*9120*/  HMMA.16816.F32 R24, R12, R18, R24 ;  /* 0x000000120c18723c */ /* 0x000fe20000001818 */
[----:B------:R-:W-:Y:S04]  /*9130*/  LDSM.16.M88.4 R16, [R187+0x2000] ;  /* 0x00200000bb10783b */ /* 0x000fe80000000200 */
[----:B------:R-:W3:Y:S03]  /*9140*/  LDSM.16.M88.4 R12, [R166+0xa000] ;  /* 0x00a00000a60c783b */ /* 0x000ee60000000200 */
[C---:B-----5:R-:W-:Y:S08]  /*9150*/  HMMA.16816.F32 R188, R20.reuse, R192, R188 ;  /* 0x000000c014bc723c */ /* 0x060ff000000018bc */
[C---:B------:R-:W-:Y:S01]  /*9160*/  HMMA.16816.F32 R180, R20.reuse, R194, R180 ;  /* 0x000000c214b4723c */ /* 0x040fe200000018b4 */
[----:B------:R-:W4:Y:S07]  /*9170*/  LDSM.16.M88.4 R192, [R166+0xb800] ;  /* 0x00b80000a6c0783b */ /* 0x000f2e0000000200 */
[C---:B-1----:R-:W-:Y:S08]  /*9180*/  HMMA.16816.F32 R176, R20.reuse, R8, R176 ;  /* 0x0000000814b0723c */ /* 0x042ff000000018b0 */
[C---:B------:R-:W-:Y:S01]  /*9190*/  HMMA.16816.F32 R172, R20.reuse, R10, R172 ;  /* 0x0000000a14ac723c */ /* 0x040fe200000018ac */
[----:B------:R-:W-:Y:S07]  /*91a0*/  LDSM.16.M88.4 R8, [R165+0xa000] ;  /* 0x00a00000a508783b */ /* 0x000fee0000000200 */
[C---:B------:R-:W-:Y:S08]  /*91b0*/  HMMA.16816.F32 R168, R20.reuse, R4, R168 ;  /* 0x0000000414a8723c */ /* 0x040ff000000018a8 */
        /* <DEDUP_REMOVED lines=17> */
[----:B------:R-:W4:Y:S04]  /*92d0*/  LDSM.16.M88.4 R192, [R210+0x4000] ;  /* 0x00400000d2c0783b */ /* 0x000f280000000200 */
[----:B------:R-:W4:Y:S03]  /*92e0*/  LDSM.16.M88.4 R16, [R209+0xc800] ;  /* 0x00c80000d110783b */ /* 0x000f260000000200 */
[C---:B-1----:R-:W-:Y:S08]  /*92f0*/  HMMA.16816.F32 R188, R4.reuse, R8, R188 ;  /* 0x0000000804bc723c */ /* 0x042ff000000018bc */
[C---:B------:R-:W-:Y:S01]  /*9300*/  HMMA.16816.F32 R180, R4.reuse, R10, R180 ;  /* 0x0000000a04b4723c */ /* 0x040fe200000018b4 */
[----:B------:R-:W1:Y:S07]  /*9310*/  LDSM.16.M88.4 R8, [R209+0xd000] ;  /* 0x00d00000d108783b */ /* 0x000e6e0000000200 */
[C---:B--2---:R-:W-:Y:S08]  /*9320*/  HMMA.16816.F32 R176, R4.reuse, R200, R176 ;  /* 0x000000c804b0723c */ /* 0x044ff000000018b0 */
[C---:B------:R-:W-:Y:S01]  /*9330*/  HMMA.16816.F32 R172, R4.reuse, R202, R172 ;  /* 0x000000ca04ac723c */ /* 0x040fe200000018ac */
[----:B------:R-:W-:Y:S07]  /*9340*/  LDSM.16.M88.4 R200, [R209+0xd800] ;  /* 0x00d80000d1c8783b */ /* 0x000fee0000000200 */
[C---:B-----5:R-:W-:Y:S08]  /*9350*/  HMMA.16816.F32 R168, R4.reuse, R20, R168 ;  /* 0x0000001404a8723c */ /* 0x060ff000000018a8 */
        /* <DEDUP_REMOVED lines=8> */
[----:B------:R-:W-:Y:S07]  /*93e0*/  LDSM.16.M88.4 R196, [R187+0x4000] ;  /* 0x00400000bbc4783b */ /* 0x000fee0000000200 */
[C---:B------:R-:W-:Y:S08]  /*93f0*/  HMMA.16816.F32 R176, R192.reuse, R16, R176 ;  /* 0x00000010c0b0723c */ /* 0x040ff000000018b0 */
[C---:B------:R-:W-:Y:S01]  /*9400*/  HMMA.16816.F32 R172, R192.reuse, R18, R172 ;  /* 0x00000012c0ac723c */ /* 0x040fe200000018ac */
[----:B------:R-:W3:Y:S07]  /*9410*/  LDSM.16.M88.4 R16, [R186+0xd000] ;  /* 0x00d00000ba10783b */ /* 0x000eee0000000200 */
[C---:B-1----:R-:W-:Y:S08]  /*9420*/  HMMA.16816.F32 R168, R192.reuse, R8, R168 ;  /* 0x00000008c0a8723c */ /* 0x042ff000000018a8 */
        /* <DEDUP_REMOVED lines=8> */
[----:B------:R-:W5:Y:S03]  /*94b0*/  LDSM.16.M88.4 R200, [R166+0xd800] ;  /* 0x00d80000a6c8783b */ /* 0x000f660000000200 */
[C---:B---3--:R-:W-:Y:S08]  /*94c0*/  HMMA.16816.F32 R168, R4.reuse, R16, R168 ;  /* 0x0000001004a8723c */ /* 0x048ff000000018a8 */
[C---:B------:R-:W-:Y:S01]  /*94d0*/  HMMA.16816.F32 R32, R4.reuse, R18, R32 ;  /* 0x000000120420723c */ /* 0x040fe20000001820 */
[----:B------:R-:W-:Y:S07]  /*94e0*/  LDSM.16.M88.4 R16, [R165+0xd000] ;  /* 0x00d00000a510783b */ /* 0x000fee0000000200 */
[C---:B------:R-:W-:Y:S08]  /*94f0*/  HMMA.16816.F32 R176, R4.reuse, R20, R176 ;  /* 0x0000001404b0723c */ /* 0x040ff000000018b0 */
[C---:B------:R-:W-:Y:S01]  /*9500*/  HMMA.16816.F32 R172, R4.reuse, R22, R172 ;  /* 0x0000001604ac723c */ /* 0x040fe200000018ac */
[----:B------:R-:W-:Y:S07]  /*9510*/  LDSM.16.M88.4 R20, [R165+0xc000] ;  /* 0x00c00000a514783b */ /* 0x000fee0000000200 */
[C---:B-1----:R-:W-:Y:S08]  /*9520*/  HMMA.16816.F32 R28, R4.reuse, R8, R28 ;  /* 0x00000008041c723c */ /* 0x042ff0000000181c */
[----:B------:R-:W-:Y:S01]  /*9530*/  HMMA.16816.F32 R24, R4, R10, R24 ;  /* 0x0000000a0418723c */ /* 0x000fe20000001818 */
[----:B------:R-:W1:Y:S04]  /*9540*/  LDSM.16.M88.4 R8, [R167+0x4000] ;  /* 0x00400000a708783b */ /* 0x000e680000000200 */
[----:B------:R-:W3:Y:S03]  /*9550*/  LDSM.16.M88.4 R4, [R165+0xc800] ;  /* 0x00c80000a504783b */ /* 0x000ee60000000200 */
        /* <DEDUP_REMOVED lines=12> */
[----:B------:R-:W5:Y:S03]  /*9620*/  LDSM.16.M88.4 R196, [R209+0xf800] ;  /* 0x00f80000d1c4783b */ /* 0x000f660000000200 */
[C---:B-1----:R-:W-:Y:S08]  /*9630*/  HMMA.16816.F32 R188, R8.reuse, R20, R188 ;  /* 0x0000001408bc723c */ /* 0x042ff000000018bc */
[C---:B------:R-:W-:Y:S01]  /*9640*/  HMMA.16816.F32 R180, R8.reuse, R22, R180 ;  /* 0x0000001608b4723c */ /* 0x040fe200000018b4 */
[----:B------:R-:W-:Y:S07]  /*9650*/  LDSM.16.M88.4 R20, [R186+0xe000] ;  /* 0x00e00000ba14783b */ /* 0x000fee0000000200 */
[C---:B---3--:R-:W-:Y:S08]  /*9660*/  HMMA.16816.F32 R176, R8.reuse, R4, R176 ;  /* 0x0000000408b0723c */ /* 0x048ff000000018b0 */
[C---:B------:R-:W-:Y:S01]  /*9670*/  HMMA.16816.F32 R172, R8.reuse, R6, R172 ;  /* 0x0000000608ac723c */ /* 0x040fe200000018ac */
[----:B------:R-:W1:Y:S07]  /*9680*/  LDSM.16.M88.4 R4, [R208+0x6000] ;  /* 0x00600000d004783b */ /* 0x000e6e0000000200 */
[C---:B--2---:R-:W-:Y:S08]  /*9690*/  HMMA.16816.F32 R28, R8.reuse, R12, R28 ;  /* 0x0000000c081c723c */ /* 0x044ff0000000181c */
        /* <DEDUP_REMOVED lines=14> */
[----:B------:R-:W5:Y:S07]  /*9780*/  LDSM.16.M88.4 R204, [R166+0xe000] ;  /* 0x00e00000a6cc783b */ /* 0x000f6e0000000200 */
        /* <DEDUP_REMOVED lines=16> */
[----:B------:R-:W3:Y:S01]  /*9890*/  LDSM.16.M88.4 R8, [R165+0xf000] ;  /* 0x00f00000a508783b */ /* 0x000ee20000000200 */
[----:B------:R-:W-:-:S04]  /*98a0*/  DEPBAR.LE SB0, 0x0 ;  /* 0x000080000000791a */ /* 0x000fc80000000000 */
[C---:B----4-:R-:W-:Y:S08]  /*98b0*/  HMMA.16816.F32 R176, R216.reuse, R200, R176 ;  /* 0x000000c8d8b0723c */ /* 0x050ff000000018b0 */
[C---:B-----5:R-:W-:Y:S08]  /*98c0*/  HMMA.16816.F32 R188, R216.reuse, R204, R188 ;  /* 0x000000ccd8bc723c */ /* 0x060ff000000018bc */
[C---:B------:R-:W-:Y:S08]  /*98d0*/  HMMA.16816.F32 R180, R216.reuse, R206, R180 ;  /* 0x000000ced8b4723c */ /* 0x040ff000000018b4 */
[C---:B------:R-:W-:Y:S08]  /*98e0*/  HMMA.16816.F32 R28, R216.reuse, R192, R28 ;  /* 0x000000c0d81c723c */ /* 0x040ff0000000181c */
[C---:B------:R-:W-:Y:S08]  /*98f0*/  HMMA.16816.F32 R172, R216.reuse, R202, R172 ;  /* 0x000000cad8ac723c */ /* 0x040ff000000018ac */
[----:B------:R-:W-:Y:S08]  /*9900*/  HMMA.16816.F32 R168, R216, R196, R168 ;  /* 0x000000c4d8a8723c */ /* 0x000ff000000018a8 */
[----:B-1----:R-:W-:Y:S01]  /*9910*/  HMMA.16816.F32 R176, R20, R12, R176 ;  /* 0x0000000c14b0723c */ /* 0x002fe200000018b0 */
[----:B------:R-:W-:-:S02]  /*9920*/  IMAD.U32 R12, RZ, RZ, UR21 ;  /* 0x00000015ff0c7e24 */ /* 0x000fc4000f8e00ff */
[----:B------:R-:W-:Y:S02]  /*9930*/  IMAD.U32 R13, RZ, RZ, UR20 ;  /* 0x00000014ff0d7e24 */ /* 0x000fe4000f8e00ff */
[----:B------:R-:W-:-:S03]  /*9940*/  IMAD R12, R12, 0x40, R185 ;  /* 0x000000400c0c7824 */ /* 0x000fc600078e02b9 */
[C---:B------:R-:W-:Y:S08]  /*9950*/  HMMA.16816.F32 R32, R216.reuse, R198, R32 ;  /* 0x000000c6d820723c */ /* 0x040ff00000001820 */
[----:B------:R-:W-:Y:S08]  /*9960*/  HMMA.16816.F32 R24, R216, R194, R24 ;  /* 0x000000c2d818723c */ /* 0x000ff00000001818 */
[----:B--2---:R-:W-:Y:S01]  /*9970*/  HMMA.16816.F32 R188, R20, R16, R188 ;  /* 0x0000001014bc723c */ /* 0x004fe200000018bc */
[----:B------:R-:W-:-:S07]  /*9980*/  VIADD R16, R12, UR20 ;  /* 0x000000140c107c36 */ /* 0x000fce0008000000 */
[C---:B------:R-:W-:Y:S08]  /*9990*/  HMMA.16816.F32 R180, R20.reuse, R18, R180 ;  /* 0x0000001214b4723c */ /* 0x040ff000000018b4 */
[----:B---3--:R-:W-:Y:S01]  /*99a0*/  HMMA.16816.F32 R28, R20, R4, R28 ;  /* 0x00000004141c723c */ /* 0x008fe2000000181c */
[----:B------:R-:W-:-:S04]  /*99b0*/  IADD3 R4, PT, PT, R232, 0x80, -R16 ;  /* 0x00000080e8047810 */ /* 0x000fc80007ffe810 */
[----:B------:R-:W-:-:S03]  /*99c0*/  IABS R4, R4 ;  /* 0x0000000400047213 */ /* 0x000fc60000000000 */
[----:B------:R-:W-:Y:S01]  /*99d0*/  HMMA.16816.F32 R172, R20, R14, R172 ;  /* 0x0000000e14ac723c */ /* 0x000fe200000018ac */
[----:B------:R-:W-:Y:S02]  /*99e0*/  IMAD.U32 R15, RZ, RZ, UR20 ;  /* 0x00000014ff0f7e24 */ /* 0x000fe4000f8e00ff */
[----:B------:R-:W-:-:S03]  /*99f0*/  VIADD R14, R232, 0x8 ;  /* 0x00000008e80e7836 */ /* 0x000fc60000000000 */
[----:B------:R-:W-:Y:S02]  /*9a00*/  IADD3 R15, PT, PT, R232, -UR24, -R15 ;  /* 0x80000018e80f7c10 */ /* 0x000fe4000fffe80f */
[C---:B------:R-:W-:Y:S01]  /*9a10*/  HMMA.16816.F32 R168, R20.reuse, R8, R168 ;  /* 0x0000000814a8723c */ /* 0x040fe200000018a8 */
[----:B------:R-:W-:Y:S01]  /*9a20*/  VIADD R9, R12, 0xffffff80 ;  /* 0xffffff800c097836 */ /* 0x000fe20000000000 */
[----:B------:R-:W-:Y:S01]  /*9a30*/  IADD3 R13, PT, PT, R14, -UR24, -R13 ;  /* 0x800000180e0d7c10 */ /* 0x000fe2000fffe80d */
[----:B------:R-:W-:Y:S01]  /*9a40*/  IMAD.MOV.U32 R8, RZ, RZ, R4 ;  /* 0x000000ffff087224 */ /* 0x000fe200078e0004 */
[----:B------:R-:W-:Y:S02]  /*9a50*/  BAR.SYNC.DEFER_BLOCKING 0x0 ;  /* 0x0000000000007b1d */ /* 0x000fe40000010000 */
[----:B------:R-:W-:Y:S02]  /*9a60*/  ISETP.GE.AND P4, PT, R9, R231, PT ;  /* 0x000000e70900720c */ /* 0x000fe40003f86270 */
[----:B------:R-:W-:Y:S01]  /*9a70*/  HMMA.16816.F32 R32, R20, R10, R32 ;  /* 0x0000000a1420723c */ /* 0x000fe20000001820 */
[----:B------:R-:W-:-:S02]  /*9a80*/  ISETP.GT.AND P6, PT, R15, R9, PT ;  /* 0x000000090f00720c */ /* 0x000fc40003fc4270 */
[----:B------:R-:W-:Y:S02]  /*9a90*/  ISETP.GE.AND P5, PT, R9, R230, PT ;  /* 0x000000e60900720c */ /* 0x000fe40003fa6270 */
[----:B------:R-:W-:Y:S02]  /*9aa0*/  P2R R10, PR, RZ, 0x10 ;  /* 0x00000010ff0a7803 */ /* 0x000fe40000000000 */
[----:B------:R-:W-:Y:S01]  /*9ab0*/  I2FP.F32.S32 R8, R8 ;  /* 0x0000000800087245 */ /* 0x000fe20000201400 */
[----:B------:R-:W-:Y:S01]  /*9ac0*/  HMMA.16816.F32 R24, R20, R6, R24 ;  /* 0x000000061418723c */ /* 0x000fe20000001818 */
[--C-:B------:R-:W-:Y:S02]  /*9ad0*/  IADD3 R7, PT, PT, R232, 0x7f, -R16.reuse ;  /* 0x0000007fe8077810 */ /* 0x100fe40007ffe810 */
[----:B------:R-:W-:Y:S01]  /*9ae0*/  IADD3 R6, PT, PT, R14, 0x80, -R16 ;  /* 0x000000800e067810 */ /* 0x000fe20007ffe810 */
[----:B------:R-:W-:-:S01]  /*9af0*/  NOP ;  /* 0x0000000000007918 */ /* 0x000fc20000000000 */
[----:B------:R-:W-:-:S15]  /*9b00*/  BRA.U !UP1, `(.L_x_1249) ;  /* 0x0000000509b47547 */ /* 0x000fde000b800000 */
        /* <DEDUP_REMOVED lines=109> */
.L_x_1249:
[----:B------:R-:W-:Y:S01]  /*a1e0*/  VIADD R4, R12, 0xffffff81 ;  /* 0xffffff810c047836 */ /* 0x000fe20000000000 */
[----:B------:R-:W-:Y:S01]  /*a1f0*/  IABS R6, R6 ;  /* 0x0000000600067213 */ /* 0x000fe20000000000 */
[----:B------:R-:W-:Y:S01]  /*a200*/  FFMA.FTZ R8, R8, -UR6, R188 ;  /* 0x8000000608087c23 */ /* 0x000fe200080100bc */
[----:B------:R-:W-:Y:S01]  /*a210*/  IABS R7, R7 ;  /* 0x0000000700077213 */ /* 0x000fe20000000000 */
[C---:B------:R-:W-:Y:S01]  /*a220*/  VIADD R5, R12.reuse, 0xffffff88 ;  /* 0xffffff880c057836 */ /* 0x040fe20000000000 */
[----:B------:R-:W-:Y:S01]  /*a230*/  ISETP.GT.AND P2, PT, R15, R4, PT ;  /* 0x000000040f00720c */ /* 0x000fe20003f44270 */
[----:B-1----:R-:W-:Y:S01]  /*a240*/  VIADD R18, R12, 0xffffff90 ;  /* 0xffffff900c127836 */ /* 0x002fe20000000000 */
[----:B------:R-:W-:Y:S01]  /*a250*/  ISETP.GE.AND P3, PT, R4, R231, PT ;  /* 0x000000e70400720c */ /* 0x000fe20003f66270 */
[----:B------:R-:W-:Y:S01]  /*a260*/  VIADD R19, R12, 0xffffff99 ;  /* 0xffffff990c137836 */ /* 0x000fe20000000000 */
[----:B------:R-:W-:Y:S01]  /*a270*/  ISETP.GE.AND P0, PT, R4, R230, PT ;  /* 0x000000e60400720c */ /* 0x000fe20003f06270 */
[----:B------:R-:W-:Y:S01]  /*a280*/  USHF.L.U32 UR24, UR15, 0x1, URZ ;  /* 0x000000010f187899 */ /* 0x000fe200080006ff */
[C---:B------:R-:W-:Y:S01]  /*a290*/  ISETP.GT.AND P4, PT, R13.reuse, R4, PT ;  /* 0x000000040d00720c */ /* 0x040fe20003f84270 */
[----:B------:R-:W-:Y:S01]  /*a2a0*/  UIADD3 UR11, UPT, UPT, UR30, 0x3c6ef372, URZ ;  /* 0x3c6ef3721e0b7890 */ /* 0x000fe2000fffe0ff */
[--C-:B------:R-:W-:Y:S01]  /*a2b0*/  IADD3 R4, PT, PT, R14, 0x7f, -R16.reuse ;  /* 0x0000007f0e047810 */ /* 0x100fe20007ffe810 */
[----:B------:R-:W-:Y:S01]  /*a2c0*/  UIADD3 UR4, UPT, UPT, UR30, -0x61c88647, URZ ;  /* 0x9e3779b91e047890 */ /* 0x000fe2000fffe0ff */
[----:B------:R-:W-:Y:S01]  /*a2d0*/  I2FP.F32.S32 R6, R6 ;  /* 0x0000000600067245 */ /* 0x000fe20000201400 */
[----:B------:R-:W-:Y:S01]  /*a2e0*/  UIADD3 UR22, UPT, UPT, UR31, 0x76cf5d0a, URZ ;  /* 0x76cf5d0a1f167890 */ /* 0x000fe2000fffe0ff */
[----:B------:R-:W-:Y:S01]  /*a2f0*/  IADD3 R11, PT, PT, R232, 0x78, -R16 ;  /* 0x00000078e80b7810 */ /* 0x000fe20007ffe810 */
[----:B------:R-:W-:Y:S01]  /*a300*/  UIADD3 UR17, UPT, UPT, UR31, 0x32370b8f, URZ ;  /* 0x32370b8f1f117890 */ /* 0x000fe2000fffe0ff */
[----:B------:R-:W-:Y:S01]  /*a310*/  IABS R4, R4 ;  /* 0x0000000400047213 */ /* 0x000fe20000000000 */
[----:B------:R-:W-:Y:S01]  /*a320*/  FFMA.FTZ R6, R6, -UR6, R190 ;  /* 0x8000000606067c23 */ /* 0x000fe200080100be */
[----:B------:R-:W-:Y:S01]  /*a330*/  I2FP.F32.S32 R7, R7 ;  /* 0x0000000700077245 */ /* 0x000fe20000201400 */
[----:B------:R-:W-:Y:S01]  /*a340*/  UIADD3 UR10, UPT, UPT, UR30, -0x255992d5, URZ ;  /* 0xdaa66d2b1e0a7890 */ /* 0x000fe2000fffe0ff */
[----:B------:R-:W-:Y:S01]  /*a350*/  ISETP.GT.AND P1, PT, R13, R9, PT ;  /* 0x000000090d00720c */ /* 0x000fe20003f24270 */
[----:B------:R-:W-:Y:S01]  /*a360*/  UIADD3 UR9, UPT, UPT, UR30, 0x78dde6e4, URZ ;  /* 0x78dde6e41e097890 */ /* 0x000fe2000fffe0ff */
[----:B------:R-:W-:Y:S01]  /*a370*/  IABS R11, R11 ;  /* 0x0000000b000b7213 */ /* 0x000fe20000000000 */
[----:B------:R-:W-:Y:S01]  /*a380*/  FFMA.FTZ R7, R7, -UR6, R189 ;  /* 0x8000000607077c23 */ /* 0x000fe200080100bd */
[----:B------:R-:W-:Y:S01]  /*a390*/  I2FP.F32.S32 R4, R4 ;  /* 0x0000000400047245 */ /* 0x000fe20000201400 */
[----:B------:R-:W-:Y:S01]  /*a3a0*/  UIADD3 UR13, UPT, UPT, UR31, -0x56f99767, URZ ;  /* 0xa90668991f0d7890 */ /* 0x000fe2000fffe0ff */
[----:B------:R-:W-:Y:S01]  /*a3b0*/  IADD3 R17, PT, PT, R232, 0x70, -R16 ;  /* 0x00000070e8117810 */ /* 0x000fe20007ffe810 */
[----:B------:R-:W1:Y:S01]  /*a3c0*/  LDCU UR23, c[0x0][0x45c] ;  /* 0x00008b80ff1777ac */ /* 0x000e620008000800 */
[----:B------:R-:W-:Y:S01]  /*a3d0*/  FSEL R8, R8, -INF , !P6 ;  /* 0xff80000008087808 */ /* 0x000fe20007000000 */
[----:B------:R-:W-:Y:S01]  /*a3e0*/  FFMA.FTZ R4, R4, -UR6, R191 ;  /* 0x8000000604047c23 */ /* 0x000fe200080100bf */
[----:B------:R-:W-:Y:S01]  /*a3f0*/  ISETP.NE.AND P6, PT, R10, RZ, PT ;  /* 0x000000ff0a00720c */ /* 0x000fe20003fc5270 */
[----:B------:R-:W-:Y:S01]  /*a400*/  UIADD3 UR16, UPT, UPT, UR31, -0x126145ec, URZ ;  /* 0xed9eba141f107890 */ /* 0x000fe2000fffe0ff */
[----:B------:R-:W-:Y:S01]  /*a410*/  FSEL R6, R6, -INF , !P1 ;  /* 0xff80000006067808 */ /* 0x000fe20004800000 */
[----:B------:R-:W-:Y:S01]  /*a420*/  UIADD3 UR7, UPT, UPT, UR30, -0x4ab325aa, URZ ;  /* 0xb54cda561e077890 */ /* 0x000fe2000fffe0ff */
[----:B------:R-:W-:Y:S01]  /*a430*/  I2FP.F32.S32 R11, R11 ;  /* 0x0000000b000b7245 */ /* 0x000fe20000201400 */
[----:B------:R-:W-:Y:S01]  /*a440*/  UIADD3 UR8, UPT, UPT, UR30, 0x1715609d, URZ ;  /* 0x1715609d1e087890 */ /* 0x000fe2000fffe0ff */
[----:B------:R-:W-:Y:S01]  /*a450*/  IABS R17, R17 ;  /* 0x0000001100117213 */ /* 0x000fe20000000000 */
[----:B------:R-:W-:Y:S01]  /*a460*/  UIADD3 UR12, UPT, UPT, UR31, 0x646e171e, URZ ;  /* 0x646e171e1f0c7890 */ /* 0x000fe2000fffe0ff */
[----:B------:R-:W-:Y:S01]  /*a470*/  FSEL R8, R8, -INF , !P6 ;  /* 0xff80000008087808 */ /* 0x000fe20007000000 */
[----:B------:R-:W-:Y:S01]  /*a480*/  FFMA.FTZ R11, R11, -UR6, R180 ;  /* 0x800000060b0b7c23 */ /* 0x000fe200080100b4 */
[----:B------:R-:W-:Y:S01]  /*a490*/  FSEL R6, R6, -INF , !P5 ;  /* 0xff80000006067808 */ /* 0x000fe20006800000 */
[----:B------:R-:W-:Y:S01]  /*a4a0*/  @UP1 UIADD3 UR21, UPT, UPT, UR21, -0x3, URZ ;  /* 0xfffffffd15151890 */ /* 0x000fe2000fffe0ff */
[----:B------:R-:W-:-:S02]  /*a4b0*/  FSEL R9, R7, -INF , !P2 ;  /* 0xff80000007097808 */ /* 0x000fc40005000000 */
[----:B------:R-:W-:Y:S02]  /*a4c0*/  I2FP.F32.S32 R17, R17 ;  /* 0x0000001100117245 */ /* 0x000fe40000201400 */
[----:B------:R-:W-:Y:S02]  /*a4d0*/  ISETP.GT.AND P6, PT, R15, R5, PT ;  /* 0x000000050f00720c */ /* 0x000fe40003fc4270 */
[----:B------:R-:W-:Y:S01]  /*a4e0*/  ISETP.GE.AND P1, PT, R5, R231, PT ;  /* 0x000000e70500720c */ /* 0x000fe20003f26270 */
[----:B------:R-:W-:Y:S01]  /*a4f0*/  FFMA.FTZ R176, R17, -UR6, R176 ;  /* 0x8000000611b07c23 */ /* 0x000fe200080100b0 */
[----:B------:R-:W-:Y:S02]  /*a500*/  ISETP.GE.AND P5, PT, R5, R230, PT ;  /* 0x000000e60500720c */ /* 0x000fe40003fa6270 */
[----:B------:R-:W-:Y:S01]  /*a510*/  ISETP.GT.AND P2, PT, R13, R5, PT ;  /* 0x000000050d00720c */ /* 0x000fe20003f44270 */
[----:B------:R-:W-:Y:S01]  /*a520*/  VIADD R5, R12, 0xffffff89 ;  /* 0xffffff890c057836 */ /* 0x000fe20000000000 */
[----:B------:R-:W-:-:S02]  /*a530*/  IADD3 R7, PT, PT, R14, 0x78, -R16 ;  /* 0x000000780e077810 */ /* 0x000fc40007ffe810 */
[----:B------:R-:W-:Y:S02]  /*a540*/  FSEL R4, R4, -INF , !P4 ;  /* 0xff80000004047808 */ /* 0x000fe40006000000 */
[----:B------:R-:W-:Y:S02]  /*a550*/  IADD3 R10, PT, PT, R232, 0x77, -R16 ;  /* 0x00000077e80a7810 */ /* 0x000fe40007ffe810 */
[----:B------:R-:W-:Y:S02]  /*a560*/  FSEL R9, R9, -INF , !P3 ;  /* 0xff80000009097808 */ /* 0x000fe40005800000 */
[----:B------:R-:W-:Y:S02]  /*a570*/  IABS R7, R7 ;  /* 0x0000000700077213 */ /* 0x000fe40000000000 */
[----:B------:R-:W-:Y:S02]  /*a580*/  FSEL R4, R4, -INF , !P0 ;  /* 0xff80000004047808 */ /* 0x000fe40004000000 */
[----:B------:R-:W-:-:S02]  /*a590*/  FSEL R11, R11, -INF , !P6 ;  /* 0xff8000000b0b7808 */ /* 0x000fc40007000000 */
[--C-:B------:R-:W-:Y:S02]  /*a5a0*/  IADD3 R17, PT, PT, R232, 0x6f, -R16.reuse ;  /* 0x0000006fe8117810 */ /* 0x100fe40007ffe810 */
[----:B------:R-:W-:Y:S02]  /*a5b0*/  ISETP.GT.AND P3, PT, R15, R5, PT ;  /* 0x000000050f00720c */ /* 0x000fe40003f64270 */
[C---:B------:R-:W-:Y:S02]  /*a5c0*/  ISETP.GE.AND P4, PT, R5.reuse, R231, PT ;  /* 0x000000e70500720c */ /* 0x040fe40003f86270 */
[----:B------:R-:W-:Y:S02]  /*a5d0*/  ISETP.GE.AND P0, PT, R5, R230, PT ;  /* 0x000000e60500720c */ /* 0x000fe40003f06270 */
[----:B------:R-:W-:Y:S02]  /*a5e0*/  ISETP.GT.AND P6, PT, R13, R5, PT ;  /* 0x000000050d00720c */ /* 0x000fe40003fc4270 */
[----:B------:R-:W-:-:S02]  /*a5f0*/  IADD3 R5, PT, PT, R14, 0x77, -R16 ;  /* 0x000000770e057810 */ /* 0x000fc40007ffe810 */
[----:B------:R-:W-:Y:S02]  /*a600*/  IABS R10, R10 ;  /* 0x0000000a000a7213 */ /* 0x000fe40000000000 */
[----:B------:R-:W-:Y:S02]  /*a610*/  I2FP.F32.S32 R7, R7 ;  /* 0x0000000700077245 */ /* 0x000fe40000201400 */
[----:B------:R-:W-:Y:S02]  /*a620*/  IABS R17, R17 ;  /* 0x0000001100117213 */ /* 0x000fe40000000000 */
[----:B------:R-:W-:Y:S01]  /*a630*/  IABS R5, R5 ;  /* 0x0000000500057213 */ /* 0x000fe20000000000 */
[----:B------:R-:W-:Y:S01]  /*a640*/  FFMA.FTZ R7, R7, -UR6, R182 ;  /* 0x8000000607077c23 */ /* 0x000fe200080100b6 */
[----:B------:R-:W-:Y:S02]  /*a650*/  I2FP.F32.S32 R10, R10 ;  /* 0x0000000a000a7245 */ /* 0x000fe40000201400 */
[----:B------:R-:W-:-:S02]  /*a660*/  IADD3 R167, PT, PT, R14, 0x70, -R16 ;  /* 0x000000700ea77810 */ /* 0x000fc40007ffe810 */
[----:B------:R-:W-:Y:S01]  /*a670*/  I2FP.F32.S32 R17, R17 ;  /* 0x0000001100117245 */ /* 0x000fe20000201400 */
[----:B------:R-:W-:Y:S01]  /*a680*/  FFMA.FTZ R10, R10, -UR6, R181 ;  /* 0x800000060a0a7c23 */ /* 0x000fe200080100b5 */
[----:B------:R-:W-:Y:S02]  /*a690*/  I2FP.F32.S32 R5, R5 ;  /* 0x0000000500057245 */ /* 0x000fe40000201400 */
[----:B------:R-:W-:Y:S01]  /*a6a0*/  IABS R167, R167 ;  /* 0x000000a700a77213 */ /* 0x000fe20000000000 */
[----:B------:R-:W-:Y:S01]  /*a6b0*/  FFMA.FTZ R177, R17, -UR6, R177 ;  /* 0x8000000611b17c23 */ /* 0x000fe200080100b1 */
[----:B------:R-:W-:Y:S01]  /*a6c0*/  FSEL R7, R7, -INF , !P2 ;  /* 0xff80000007077808 */ /* 0x000fe20005000000 */
[----:B------:R-:W-:Y:S01]  /*a6d0*/  FFMA.FTZ R5, R5, -UR6, R183 ;  /* 0x8000000605057c23 */ /* 0x000fe200080100b7 */
[----:B------:R-:W-:Y:S02]  /*a6e0*/  IADD3 R17, PT, PT, R232, 0x68, -R16 ;  /* 0x00000068e8117810 */ /* 0x000fe40007ffe810 */
[----:B------:R-:W-:-:S02]  /*a6f0*/  I2FP.F32.S32 R167, R167 ;  /* 0x000000a700a77245 */ /* 0x000fc40000201400 */
[----:B------:R-:W-:Y:S02]  /*a700*/  FSEL R11, R11, -INF , !P1 ;  /* 0xff8000000b0b7808 */ /* 0x000fe40004800000 */
[----:B------:R-:W-:Y:S01]  /*a710*/  FSEL R7, R7, -INF , !P5 ;  /* 0xff80000007077808 */ /* 0x000fe20006800000 */
[----:B------:R-:W-:Y:S01]  /*a720*/  FFMA.FTZ R167, R167, -UR6, R178 ;  /* 0x80000006a7a77c23 */ /* 0x000fe200080100b2 */
[----:B------:R-:W-:Y:S02]  /*a730*/  FSEL R10, R10, -INF , !P3 ;  /* 0xff8000000a0a7808 */ /* 0x000fe40005800000 */
[----:B------:R-:W-:Y:S02]  /*a740*/  IABS R17, R17 ;  /* 0x0000001100117213 */ /* 0x000fe40000000000 */
[----:B------:R-:W-:Y:S02]  /*a750*/  ISETP.GT.AND P1, PT, R15, R18, PT ;  /* 0x000000120f00720c */ /* 0x000fe40003f24270 */
[----:B------:R-:W-:-:S02]  /*a760*/  ISETP.GE.AND P2, PT, R18, R231, PT ;  /* 0x000000e71200720c */ /* 0x000fc40003f46270 */
[----:B------:R-:W-:Y:S02]  /*a770*/  ISETP.GE.AND P5, PT, R18, R230, PT ;  /* 0x000000e61200720c */ /* 0x000fe40003fa6270 */
[----:B------:R-:W-:Y:S01]  /*a780*/  ISETP.GT.AND P3, PT, R13, R18, PT ;  /* 0x000000120d00720c */ /* 0x000fe20003f64270 */
[----:B------:R-:W-:Y:S01]  /*a790*/  VIADD R18, R12, 0xffffff91 ;  /* 0xffffff910c127836 */ /* 0x000fe20000000000 */
[----:B------:R-:W-:Y:S02]  /*a7a0*/  FSEL R5, R5, -INF , !P6 ;  /* 0xff80000005057808 */ /* 0x000fe40007000000 */
[----:B------:R-:W-:Y:S02]  /*a7b0*/  I2FP.F32.S32 R17, R17 ;  /* 0x0000001100117245 */ /* 0x000fe40000201400 */
[----:B------:R-:W-:Y:S02]  /*a7c0*/  FSEL R10, R10, -INF , !P4 ;  /* 0xff8000000a0a7808 */ /* 0x000fe40006000000 */
[----:B------:R-:W-:Y:S01]  /*a7d0*/  FSEL R5, R5, -INF , !P0 ;  /* 0xff80000005057808 */ /* 0x000fe20004000000 */
[----:B------:R-:W-:Y:S01]  /*a7e0*/  FFMA.FTZ R172, R17, -UR6, R172 ;  /* 0x8000000611ac7c23 */ /* 0x000fe200080100ac */
[----:B------:R-:W-:-:S02]  /*a7f0*/  FSEL R199, R176, -INF , !P1 ;  /* 0xff800000b0c77808 */ /* 0x000fc40004800000 */
[----:B------:R-:W-:Y:S02]  /*a800*/  ISETP.GT.AND P4, PT, R15, R18, PT ;  /* 0x000000120f00720c */ /* 0x000fe40003f84270 */
[C---:B------:R-:W-:Y:S02]  /*a810*/  ISETP.GE.AND P6, PT, R18.reuse, R231, PT ;  /* 0x000000e71200720c */ /* 0x040fe40003fc6270 */
[----:B------:R-:W-:Y:S02]  /*a820*/  ISETP.GE.AND P0, PT, R18, R230, PT ;  /* 0x000000e61200720c */ /* 0x000fe40003f06270 */
[----:B------:R-:W-:Y:S01]  /*a830*/  ISETP.GT.AND P1, PT, R13, R18, PT ;  /* 0x000000120d00720c */ /* 0x000fe20003f24270 */
[----:B------:R-:W-:Y:S01]  /*a840*/  VIADD R18, R12, 0xffffff98 ;  /* 0xffffff980c127836 */ /* 0x000fe20000000000 */
[----:B------:R-:W-:Y:S02]  /*a850*/  FSEL R167, R167, -INF , !P3 ;  /* 0xff800000a7a77808 */ /* 0x000fe40005800000 */
[----:B------:R-:W-:-:S02]  /*a860*/  IADD3 R17, PT, PT, R14, 0x68, -R16 ;  /* 0x000000680e117810 */ /* 0x000fc40007ffe810 */
[----:B------:R-:W-:Y:S02]  /*a870*/  FSEL R199, R199, -INF , !P2 ;  /* 0xff800000c7c77808 */ /* 0x000fe40005000000 */
[----:B------:R-:W-:Y:S02]  /*a880*/  FSEL R167, R167, -INF , !P5 ;  /* 0xff800000a7a77808 */ /* 0x000fe40006800000 */
[----:B------:R-:W-:Y:S02]  /*a890*/  FSEL R200, R177, -INF , !P4 ;  /* 0xff800000b1c87808 */ /* 0x000fe40006000000 */
[----:B------:R-:W-:Y:S02]  /*a8a0*/  ISETP.GT.AND P2, PT, R15, R18, PT ;  /* 0x000000120f00720c */ /* 0x000fe40003f44270 */
[C---:B------:R-:W-:Y:S02]  /*a8b0*/  ISETP.GE.AND P3, PT, R18.reuse, R231, PT ;  /* 0x000000e71200720c */ /* 0x040fe40003f66270 */
[----:B------:R-:W-:-:S02]  /*a8c0*/  ISETP.GE.AND P5, PT, R18, R230, PT ;  /* 0x000000e61200720c */ /* 0x000fc40003fa6270 */
[----:B------:R-:W-:Y:S02]  /*a8d0*/  ISETP.GT.AND P4, PT, R13, R18, PT ;  /* 0x000000120d00720c */ /* 0x000fe40003f84270 */
[--C-:B------:R-:W-:Y:S02]  /*a8e0*/  IADD3 R18, PT, PT, R232, 0x67, -R16.reuse ;  /* 0x00000067e8127810 */ /* 0x100fe40007ffe810 */
[----:B------:R-:W-:Y:S02]  /*a8f0*/  IABS R17, R17 ;  /* 0x0000001100117213 */ /* 0x000fe40000000000 */
[----:B------:R-:W-:Y:S02]  /*a900*/  IADD3 R165, PT, PT, R14, 0x6f, -R16 ;  /* 0x0000006f0ea57810 */ /* 0x000fe40007ffe810 */
[----:B------:R-:W-:Y:S02]  /*a910*/  IABS R18, R18 ;  /* 0x0000001200127213 */ /* 0x000fe40000000000 */
        /* <DEDUP_REMOVED lines=10> */
[----:B------:R-:W-:-:S02]  /*a9c0*/  ISETP.GT.AND P6, PT, R15, R19, PT ;  /* 0x000000130f00720c */ /* 0x000fc40003fc4270 */
[----:B------:R-:W-:Y:S02]  /*a9d0*/  FSEL R201, R172, -INF , !P2 ;  /* 0xff800000acc97808 */ /* 0x000fe40005000000 */
[----:B------:R-:W-:Y:S02]  /*a9e0*/  FSEL R198, R174, -INF , !P4 ;  /* 0xff800000aec67808 */ /* 0x000fe40006000000 */
[----:B------:R-:W-:Y:S02]  /*a9f0*/  IABS R214, R214 ;  /* 0x000000d600d67213 */ /* 0x000fe40000000000 */
[----:B------:R-:W-:Y:S02]  /*aa00*/  IADD3 R166, PT, PT, R14, 0x67, -R16 ;  /* 0x000000670ea67810 */ /* 0x000fe40007ffe810 */
[----:B------:R-:W-:Y:S02]  /*aa10*/  FSEL R201, R201, -INF , !P3 ;  /* 0xff800000c9c97808 */ /* 0x000fe40005800000 */
[----:B------:R-:W-:-:S02]  /*aa20*/  FSEL R198, R198, -INF , !P5 ;  /* 0xff800000c6c67808 */ /* 0x000fc40006800000 */
[----:B------:R-:W-:Y:S02]  /*aa30*/  FSEL R18, R18, -INF , !P6 ;  /* 0xff80000012127808 */ /* 0x000fe40007000000 */
[----:B------:R-:W-:Y:S02]  /*aa40*/  ISETP.GT.AND P3, PT, R15, R17, PT ;  /* 0x000000110f00720c */ /* 0x000fe40003f64270 */
[C---:B------:R-:W-:Y:S02]  /*aa50*/  ISETP.GE.AND P4, PT, R17.reuse, R231, PT ;  /* 0x000000e71100720c */ /* 0x040fe40003f86270 */
[----:B------:R-:W-:Y:S02]  /*aa60*/  ISETP.GE.AND P5, PT, R17, R230, PT ;  /* 0x000000e61100720c */ /* 0x000fe40003fa6270 */
[----:B------:R-:W-:Y:S02]  /*aa70*/  ISETP.GT.AND P6, PT, R13, R17, PT ;  /* 0x000000110d00720c */ /* 0x000fe40003fc4270 */
[----:B------:R-:W-:-:S02]  /*aa80*/  IADD3 R17, PT, PT, R232, 0x5f, -R16 ;  /* 0x0000005fe8117810 */ /* 0x000fc40007ffe810 */
[----:B------:R-:W-:Y:S02]  /*aa90*/  I2FP.F32.S32 R214, R214 ;  /* 0x000000d600d67245 */ /* 0x000fe40000201400 */
[----:B------:R-:W-:Y:S02]  /*aaa0*/  FSEL R165, R165, -INF , !P1 ;  /* 0xff800000a5a57808 */ /* 0x000fe40004800000 */
[----:B------:R-:W-:Y:S01]  /*aab0*/  IABS R166, R166 ;  /* 0x000000a600a67213 */ /* 0x000fe20000000000 */
[----:B------:R-:W-:Y:S01]  /*aac0*/  FFMA.FTZ R214, R214, -UR6, R168 ;  /* 0x80000006d6d67c23 */ /* 0x000fe200080100a8 */
[----:B------:R-:W-:Y:S02]  /*aad0*/  ISETP.GE.AND P1, PT, R19, R231, PT ;  /* 0x000000e71300720c */ /* 0x000fe40003f26270 */
[----:B------:R-:W-:Y:S02]  /*aae0*/  IADD3 R20, PT, PT, R14, 0x60, -R16 ;  /* 0x000000600e147810 */ /* 0x000fe40007ffe810 */
[----:B------:R-:W-:-:S02]  /*aaf0*/  IABS R17, R17 ;  /* 0x0000001100117213 */ /* 0x000fc40000000000 */
[----:B------:R-:W-:Y:S02]  /*ab00*/  I2FP.F32.S32 R166, R166 ;  /* 0x000000a600a67245 */ /* 0x000fe40000201400 */
[----:B------:R-:W-:Y:S02]  /*ab10*/  FSEL R168, R18, -INF , !P1 ;  /* 0xff80000012a87808 */ /* 0x000fe40004800000 */
[----:B------:R-:W-:Y:S01]  /*ab20*/  IABS R18, R20 ;  /* 0x0000001400127213 */ /* 0x000fe20000000000 */
[----:B------:R-:W-:Y:S01]  /*ab30*/  FFMA.FTZ R166, R166, -UR6, R175 ;  /* 0x80000006a6a67c23 */ /* 0x000fe200080100af */
[----:B------:R-:W-:Y:S02]  /*ab40*/  I2FP.F32.S32 R17, R17 ;  /* 0x0000001100117245 */ /* 0x000fe40000201400 */
[----:B------:R-:W-:Y:S02]  /*ab50*/  ISETP.GT.AND P2, PT, R13, R19, PT ;  /* 0x000000130d00720c */ /* 0x000fe40003f44270 */
[----:B------:R-:W-:Y:S01]  /*ab60*/  I2FP.F32.S32 R18, R18 ;  /* 0x0000001200127245 */ /* 0x000fe20000201400 */
[----:B------:R-:W-:Y:S01]  /*ab70*/  FFMA.FTZ R169, R17, -UR6, R169 ;  /* 0x8000000611a97c23 */ /* 0x000fe200080100a9 */
[----:B------:R-:W-:-:S02]  /*ab80*/  FSEL R165, R165, -INF , !P0 ;  /* 0xff800000a5a57808 */ /* 0x000fc40004000000 */
[----:B------:R-:W-:Y:S01]  /*ab90*/  IADD3 R17, PT, PT, R232, 0x58, -R16 ;  /* 0x00000058e8117810 */ /* 0x000fe20007ffe810 */
[----:B------:R-:W-:Y:S01]  /*aba0*/  FFMA.FTZ R170, R18, -UR6, R170 ;  /* 0x8000000612aa7c23 */ /* 0x000fe200080100aa */
[----:B------:R-:W-:Y:S01]  /*abb0*/  ISETP.GE.AND P0, PT, R19, R230, PT ;  /* 0x000000e61300720c */ /* 0x000fe20003f06270 */
[----:B------:R-:W-:Y:S01]  /*abc0*/  VIADD R19, R12, 0xffffffa1 ;  /* 0xffffffa10c137836 */ /* 0x000fe20000000000 */
[----:B------:R-:W-:Y:S01]  /*abd0*/  FSEL R166, R166, -INF , !P2 ;  /* 0xff800000a6a67808 */ /* 0x000fe20005000000 */
[----:B------:R-:W-:Y:S01]  /*abe0*/  VIADD R18, R12, 0xffffffa8 ;  /* 0xffffffa80c127836 */ /* 0x000fe20000000000 */
[----:B------:R-:W-:Y:S02]  /*abf0*/  IABS R17, R17 ;  /* 0x0000001100117213 */ /* 0x000fe40000000000 */
[----:B------:R-:W-:Y:S02]  /*ac00*/  FSEL R166, R166, -INF , !P0 ;  /* 0xff800000a6a67808 */ /* 0x000fe40004000000 */
[----:B------:R-:W-:-:S02]  /*ac10*/  FSEL R214, R214, -INF , !P3 ;  /* 0xff800000d6d67808 */ /* 0x000fc40005800000 */
[----:B------:R-:W-:Y:S02]  /*ac20*/  ISETP.GT.AND P1, PT, R15, R19, PT ;  /* 0x000000130f00720c */ /* 0x000fe40003f24270 */
[C---:B------:R-:W-:Y:S02]  /*ac30*/  ISETP.GE.AND P2, PT, R19.reuse, R231, PT ;  /* 0x000000e71300720c */ /* 0x040fe40003f46270 */
[----:B------:R-:W-:Y:S02]  /*ac40*/  ISETP.GE.AND P0, PT, R19, R230, PT ;  /* 0x000000e61300720c */ /* 0x000fe40003f06270 */
[----:B------:R-:W-:Y:S02]  /*ac50*/  ISETP.GT.AND P3, PT, R13, R19, PT ;  /* 0x000000130d00720c */ /* 0x000fe40003f64270 */
[----:B------:R-:W-:Y:S02]  /*ac60*/  IADD3 R19, PT, PT, R14, 0x5f, -R16 ;  /* 0x0000005f0e137810 */ /* 0x000fe40007ffe810 */
[----:B------:R-:W-:-:S02]  /*ac70*/  FSEL R206, R170, -INF , !P6 ;  /* 0xff800000aace7808 */ /* 0x000fc40007000000 */
        /* <DEDUP_REMOVED lines=9> */
[----:B------:R-:W-:Y:S02]  /*ad10*/  ISETP.GT.AND P1, PT, R13, R18, PT ;  /* 0x000000120d00720c */ /* 0x000fe40003f24270 */
[--C-:B------:R-:W-:Y:S02]  /*ad20*/  IADD3 R18, PT, PT, R232, 0x57, -R16.reuse ;  /* 0x00000057e8127810 */ /* 0x100fe40007ffe810 */
[----:B------:R-:W-:Y:S02]  /*ad30*/  IADD3 R17, PT, PT, R14, 0x58, -R16 ;  /* 0x000000580e117810 */ /* 0x000fe40007ffe810 */
[----:B------:R-:W-:-:S02]  /*ad40*/  I2FP.F32.S32 R19, R19 ;  /* 0x0000001300137245 */ /* 0x000fc40000201400 */
[----:B------:R-:W-:Y:S02]  /*ad50*/  IABS R18, R18 ;  /* 0x0000001200127213 */ /* 0x000fe40000000000 */
[----:B------:R-:W-:Y:S01]  /*ad60*/  IABS R17, R17 ;  /* 0x0000001100117213 */ /* 0x000fe20000000000 */
[----:B------:R-:W-:Y:S01]  /*ad70*/  FFMA.FTZ R171, R19, -UR6, R171 ;  /* 0x8000000613ab7c23 */ /* 0x000fe200080100ab */
[----:B------:R-:W-:Y:S01]  /*ad80*/  I2FP.F32.S32 R18, R18 ;  /* 0x0000001200127245 */ /* 0x000fe20000201400 */
[----:B------:R-:W-:Y:S01]  /*ad90*/  VIADD R19, R12, 0xffffffa9 ;  /* 0xffffffa90c137836 */ /* 0x000fe20000000000 */
[----:B------:R-:W-:Y:S02]  /*ada0*/  I2FP.F32.S32 R17, R17 ;  /* 0x0000001100117245 */ /* 0x000fe40000201400 */
[----:B------:R-:W-:Y:S01]  /*adb0*/  FSEL R207, R171, -INF , !P3 ;  /* 0xff800000abcf7808 */ /* 0x000fe20005800000 */
[----:B------:R-:W-:Y:S01]  /*adc0*/  FFMA.FTZ R33, R18, -UR6, R33 ;  /* 0x8000000612217c23 */ /* 0x000fe20008010021 */
[----:B------:R-:W-:Y:S01]  /*add0*/  IADD3 R18, PT, PT, R14, 0x57, -R16 ;  /* 0x000000570e127810 */ /* 0x000fe20007ffe810 */
[----:B------:R-:W-:Y:S01]  /*ade0*/  FFMA.FTZ R34, R17, -UR6, R34 ;  /* 0x8000000611227c23 */ /* 0x000fe20008010022 */
[----:B------:R-:W-:-:S02]  /*adf0*/  IADD3 R17, PT, PT, R232, 0x50, -R16 ;  /* 0x00000050e8117810 */ /* 0x000fc40007ffe810 */
        /* <DEDUP_REMOVED lines=8> */
[----:B------:R-:W-:Y:S02]  /*ae80*/  IABS R17, R17 ;  /* 0x0000001100117213 */ /* 0x000fe40000000000 */
[----:B------:R-:W-:Y:S02]  /*ae90*/  IABS R18, R18 ;  /* 0x0000001200127213 */ /* 0x000fe40000000000 */
[----:B------:R-:W-:Y:S02]  /*aea0*/  FSEL R209, R34, -INF , !P1 ;  /* 0xff80000022d17808 */ /* 0x000fe40004800000 */
[----:B------:R-:W-:Y:S02]  /*aeb0*/  FSEL R210, R210, -INF , !P6 ;  /* 0xff800000d2d27808 */ /* 0x000fe40007000000 */
[----:B------:R-:W-:-:S02]  /*aec0*/  FSEL R209, R209, -INF , !P5 ;  /* 0xff800000d1d17808 */ /* 0x000fc40006800000 */
[----:B------:R-:W-:Y:S02]  /*aed0*/  I2FP.F32.S32 R17, R17 ;  /* 0x0000001100117245 */ /* 0x000fe40000201400 */
[----:B------:R-:W-:Y:S02]  /*aee0*/  I2FP.F32.S32 R18, R18 ;  /* 0x0000001200127245 */ /* 0x000fe40000201400 */
[----:B------:R-:W-:Y:S01]  /*aef0*/  FSEL R216, R33, -INF , !P2 ;  /* 0xff80000021d87808 */ /* 0x000fe20005000000 */
[----:B------:R-:W-:Y:S01]  /*af00*/  FFMA.FTZ R28, R17, -UR6, R28 ;  /* 0x80000006111c7c23 */ /* 0x000fe2000801001c */
[----:B------:R-:W-:Y:S01]  /*af10*/  ISETP.GT.AND P6, PT, R15, R19, PT ;  /* 0x000000130f00720c */ /* 0x000fe20003fc4270 */
[----:B------:R-:W-:Y:S01]  /*af20*/  FFMA.FTZ R35, R18, -UR6, R35 ;  /* 0x8000000612237c23 */ /* 0x000fe20008010023 */
[C---:B------:R-:W-:Y:S01]  /*af30*/  ISETP.GE.AND P1, PT, R19.reuse, R231, PT ;  /* 0x000000e71300720c */ /* 0x040fe20003f26270 */
[----:B------:R-:W-:Y:S01]  /*af40*/  VIADD R17, R12, 0xffffffb1 ;  /* 0xffffffb10c117836 */ /* 0x000fe20000000000 */
[----:B------:R-:W-:-:S02]  /*af50*/  ISETP.GE.AND P5, PT, R19, R230, PT ;  /* 0x000000e61300720c */ /* 0x000fc40003fa6270 */
[----:B------:R-:W-:Y:S02]  /*af60*/  ISETP.GT.AND P2, PT, R13, R19, PT ;  /* 0x000000130d00720c */ /* 0x000fe40003f44270 */
[--C-:B------:R-:W-:Y:S02]  /*af70*/  IADD3 R19, PT, PT, R232, 0x4f, -R16.reuse ;  /* 0x0000004fe8137810 */ /* 0x100fe40007ffe810 */
[----:B------:R-:W-:Y:S02]  /*af80*/  FSEL R28, R28, -INF , !P6 ;  /* 0xff8000001c1c7808 */ /* 0x000fe40007000000 */
[----:B------:R-:W-:Y:S02]  /*af90*/  IABS R18, R19 ;  /* 0x0000001300127213 */ /* 0x000fe40000000000 */
[----:B------:R-:W-:Y:S02]  /*afa0*/  IADD3 R19, PT, PT, R14, 0x50, -R16 ;  /* 0x000000500e137810 */ /* 0x000fe40007ffe810 */
[----:B------:R-:W-:-:S02]  /*afb0*/  I2FP.F32.S32 R18, R18 ;  /* 0x0000001200127245 */ /* 0x000fc40000201400 */
[----:B------:R-:W-:Y:S02]  /*afc0*/  IABS R19, R19 ;  /* 0x0000001300137213 */ /* 0x000fe40000000000 */
[----:B------:R-:W-:Y:S01]  /*afd0*/  FSEL R216, R216, -INF , !P3 ;  /* 0xff800000d8d87808 */ /* 0x000fe20005800000 */
[----:B------:R-:W-:Y:S01]  /*afe0*/  FFMA.FTZ R29, R18, -UR6, R29 ;  /* 0x80000006121d7c23 */ /* 0x000fe2000801001d */
[----:B------:R-:W-:Y:S02]  /*aff0*/  FSEL R217, R35, -INF , !P4 ;  /* 0xff80000023d97808 */ /* 0x000fe40006000000 */
[----:B------:R-:W-:Y:S02]  /*b000*/  FSEL R196, R28, -INF , !P1 ;  /* 0xff8000001cc47808 */ /* 0x000fe40004800000 */
[----:B------:R-:W-:Y:S02]  /*b010*/  ISETP.GT.AND P3, PT, R15, R17, PT ;  /* 0x000000110f00720c */ /* 0x000fe40003f64270 */
[----:B------:R-:W-:-:S02]  /*b020*/  ISETP.GE.AND P4, PT, R17, R231, PT ;  /* 0x000000e71100720c */ /* 0x000fc40003f86270 */
[----:B------:R-:W-:Y:S02]  /*b030*/  ISETP.GE.AND P6, PT, R17, R230, PT ;  /* 0x000000e61100720c */ /* 0x000fe40003fc6270 */
[----:B------:R-:W-:Y:S02]  /*b040*/  ISETP.GT.AND P1, PT, R13, R17, PT ;  /* 0x000000110d00720c */ /* 0x000fe40003f24270 */
[C-C-:B------:R-:W-:Y:S02]  /*b050*/  IADD3 R18, PT, PT, R14.reuse, 0x4f, -R16.reuse ;  /* 0x0000004f0e127810 */ /* 0x140fe40007ffe810 */
[----:B------:R-:W-:Y:S02]  /*b060*/  I2FP.F32.S32 R19, R19 ;  /* 0x0000001300137245 */ /* 0x000fe40000201400 */
[C-C-:B------:R-:W-:Y:S02]  /*b070*/  IADD3 R17, PT, PT, R14.reuse, 0x48, -R16.reuse ;  /* 0x000000480e117810 */ /* 0x140fe40007ffe810 */
[----:B------:R-:W-:Y:S01]  /*b080*/  IADD3 R14, PT, PT, R14, 0x47, -R16 ;  /* 0x000000470e0e7810 */ /* 0x000fe20007ffe810 */
[----:B------:R-:W-:Y:S01]  /*b090*/  FFMA.FTZ R30, R19, -UR6, R30 ;  /* 0x80000006131e7c23 */ /* 0x000fe2000801001e */
[--C-:B------:R-:W-:Y:S01]  /*b0a0*/  IADD3 R20, PT, PT, R232, 0x48, -R16.reuse ;  /* 0x00000048e8147810 */ /* 0x100fe20007ffe810 */
[----:B------:R-:W-:Y:S01]  /*b0b0*/  VIADD R19, R12, 0xffffffb8 ;  /* 0xffffffb80c137836 */ /* 0x000fe20000000000 */
[----:B------:R-:W-:Y:S01]  /*b0c0*/  IADD3 R16, PT, PT, R232, 0x47, -R16 ;  /* 0x00000047e8107810 */ /* 0x000fe20007ffe810 */
[----:B------:R-:W-:Y:S01]  /*b0d0*/  VIADD R12, R12, 0xffffffb9 ;  /* 0xffffffb90c0c7836 */ /* 0x000fe20000000000 */
[----:B------:R-:W-:-:S02]  /*b0e0*/  IABS R20, R20 ;  /* 0x0000001400147213 */ /* 0x000fc40000000000 */
[----:B------:R-:W-:Y:S02]  /*b0f0*/  IABS R16, R16 ;  /* 0x0000001000107213 */ /* 0x000fe40000000000 */
[----:B------:R-:W-:Y:S02]  /*b100*/  I2FP.F32.S32 R20, R20 ;  /* 0x0000001400147245 */ /* 0x000fe40000201400 */
[----:B------:R-:W-:Y:S02]  /*b110*/  I2FP.F32.S32 R16, R16 ;  /* 0x0000001000107245 */ /* 0x000fe40000201400 */
[----:B------:R-:W-:Y:S01]  /*b120*/  FSEL R30, R30, -INF , !P2 ;  /* 0xff8000001e1e7808 */ /* 0x000fe20005000000 */
[----:B------:R-:W-:Y:S01]  /*b130*/  FFMA.FTZ R20, R20, -UR6, R24 ;  /* 0x8000000614147c23 */ /* 0x000fe20008010018 */
[----:B------:R-:W-:Y:S01]  /*b140*/  FSEL R29, R29, -INF , !P3 ;  /* 0xff8000001d1d7808 */ /* 0x000fe20005800000 */
[----:B------:R-:W-:Y:S01]  /*b150*/  FFMA.FTZ R16, R16, -UR6, R25 ;  /* 0x8000000610107c23 */ /* 0x000fe20008010019 */
[----:B------:R-:W-:-:S02]  /*b160*/  ISETP.GT.AND P2, PT, R15, R19, PT ;  /* 0x000000130f00720c */ /* 0x000fc40003f44270 */
[----:B------:R-:W-:Y:S02]  /*b170*/  ISETP.GT.AND P3, PT, R15, R12, PT ;  /* 0x0000000c0f00720c */ /* 0x000fe40003f64270 */
[----:B------:R-:W-:Y:S02]  /*b180*/  FMNMX3.FTZ R15, R164, R8, R9, !PT ;  /* 0x00000008a40f7276 */ /* 0x000fe40007810009 */
[----:B------:R-:W-:Y:S02]  /*b190*/  FSEL R20, R20, -INF , !P2 ;  /* 0xff80000014147808 */ /* 0x000fe40005000000 */
[----:B------:R-:W-:Y:S02]  /*b1a0*/  FMNMX3.FTZ R15, R15, R11, R10, !PT ;  /* 0x0000000b0f0f7276 */ /* 0x000fe4000781000a */
[----:B------:R-:W-:Y:S02]  /*b1b0*/  FSEL R16, R16, -INF , !P3 ;  /* 0xff80000010107808 */ /* 0x000fe40005800000 */
[----:B------:R-:W-:-:S02]  /*b1c0*/  IABS R17, R17 ;  /* 0x0000001100117213 */ /* 0x000fc40000000000 */
[C---:B------:R-:W-:Y:S02]  /*b1d0*/  ISETP.GT.AND P2, PT, R13.reuse, R19, PT ;  /* 0x000000130d00720c */ /* 0x040fe40003f44270 */
[----:B------:R-:W-:Y:S02]  /*b1e0*/  ISETP.GT.AND P3, PT, R13, R12, PT ;  /* 0x0000000c0d00720c */ /* 0x000fe40003f64270 */
[----:B------:R-:W-:Y:S02]  /*b1f0*/  FMNMX3.FTZ R15, R15, R199, R200, !PT ;  /* 0x000000c70f0f7276 */ /* 0x000fe400078100c8 */
[----:B------:R-:W-:Y:S02]  /*b200*/  FMNMX3.FTZ R13, R3, R6, R4, !PT ;  /* 0x00000006030d7276 */ /* 0x000fe40007810004 */
[----:B------:R-:W-:Y:S02]  /*b210*/  IABS R18, R18 ;  /* 0x0000001200127213 */ /* 0x000fe40000000000 */
[----:B------:R-:W-:-:S02]  /*b220*/  I2FP.F32.S32 R17, R17 ;  /* 0x0000001100117245 */ /* 0x000fc40000201400 */
[----:B------:R-:W-:Y:S02]  /*b230*/  FMNMX3.FTZ R15, R15, R201, R168, !PT ;  /* 0x000000c90f0f7276 */ /* 0x000fe400078100a8 */
[----:B------:R-:W-:Y:S01]  /*b240*/  FMNMX3.FTZ R13, R13, R7, R5, !PT ;  /* 0x000000070d0d7276 */ /* 0x000fe20007810005 */
[----:B------:R-:W-:Y:S01]  /*b250*/  FFMA.FTZ R17, R17, -UR6, R26 ;  /* 0x8000000611117c23 */ /* 0x000fe2000801001a */
[----:B------:R-:W-:Y:S02]  /*b260*/  I2FP.F32.S32 R18, R18 ;  /* 0x0000001200127245 */ /* 0x000fe40000201400 */
[----:B------:R-:W-:Y:S02]  /*b270*/  FSEL R197, R29, -INF , !P4 ;  /* 0xff8000001dc57808 */ /* 0x000fe40006000000 */
[----:B------:R-:W-:Y:S01]  /*b280*/  IABS R14, R14 ;  /* 0x0000000e000e7213 */ /* 0x000fe20000000000 */
[----:B------:R-:W-:Y:S01]  /*b290*/  FFMA.FTZ R18, R18, -UR6, R31 ;  /* 0x8000000612127c23 */ /* 0x000fe2000801001f */
[----:B------:R-:W-:-:S02]  /*b2a0*/  ISETP.GE.AND P4, PT, R19, R231, PT ;  /* 0x000000e71300720c */ /* 0x000fc40003f86270 */
[----:B------:R-:W-:Y:S02]  /*b2b0*/  FMNMX3.FTZ R15, R15, R214, R208, !PT ;  /* 0x000000d60f0f7276 */ /* 0x000fe400078100d0 */
[----:B------:R-:W-:Y:S02]  /*b2c0*/  FMNMX3.FTZ R13, R13, R167, R165, !PT ;  /* 0x000000a70d0d7276 */ /* 0x000fe400078100a5 */
[----:B------:R-:W-:Y:S02]  /*b2d0*/  I2FP.F32.S32 R14, R14 ;  /* 0x0000000e000e7245 */ /* 0x000fe40000201400 */
[----:B------:R-:W-:Y:S02]  /*b2e0*/  FSEL R179, R20, -INF , !P4 ;  /* 0xff80000014b37808 */ /* 0x000fe40006000000 */
[----:B------:R-:W-:Y:S01]  /*b2f0*/  FMNMX3.FTZ R15, R15, R210, R216, !PT ;  /* 0x000000d20f0f7276 */ /* 0x000fe200078100d8 */
[----:B------:R-:W-:Y:S01]  /*b300*/  FFMA.FTZ R14, R14, -UR6, R27 ;  /* 0x800000060e0e7c23 */ /* 0x000fe2000801001b */
[----:B------:R-:W-:-:S02]  /*b310*/  ISETP.GE.AND P4, PT, R12, R231, PT ;  /* 0x000000e70c00720c */ /* 0x000fc40003f86270 */
[----:B------:R-:W-:Y:S02]  /*b320*/  FMNMX3.FTZ R13, R13, R198, R166, !PT ;  /* 0x000000c60d0d7276 */ /* 0x000fe400078100a6 */
[----:B------:R-:W-:Y:S02]  /*b330*/  FSEL R175, R17, -INF , !P2 ;  /* 0xff80000011af7808 */ /* 0x000fe40005000000 */
[----:B------:R-:W-:Y:S02]  /*b340*/  ISETP.GE.AND P2, PT, R12, R230, PT ;  /* 0x000000e60c00720c */ /* 0x000fe40003f46270 */
[----:B------:R-:W-:Y:S02]  /*b350*/  FMNMX3.FTZ R12, R15, R196, R197, !PT ;  /* 0x000000c40f0c7276 */ /* 0x000fe400078100c5 */
[----:B------:R-:W-:Y:S02]  /*b360*/  FSEL R176, R18, -INF , !P1 ;  /* 0xff80000012b07808 */ /* 0x000fe40004800000 */
[----:B------:R-:W-:-:S02]  /*b370*/  FSEL R178, R16, -INF , !P4 ;  /* 0xff80000010b27808 */ /* 0x000fc40006000000 */
[----:B------:R-:W-:Y:S02]  /*b380*/  FSEL R217, R217, -INF , !P0 ;  /* 0xff800000d9d97808 */ /* 0x000fe40004000000 */
[----:B------:R-:W-:Y:S01]  /*b390*/  FMNMX3.FTZ R15, R13, R206, R207, !PT ;  /* 0x000000ce0d0f7276 */ /* 0x000fe200078100cf */
[----:B------:R-:W-:Y:S01]  /*b3a0*/  IMAD.U32 R13, RZ, RZ, UR24 ;  /* 0x00000018ff0d7e24 */ /* 0x000fe2000f8e00ff */
[----:B------:R-:W-:Y:S01]  /*b3b0*/  ISETP.GE.AND P1, PT, R19, R230, PT ;  /* 0x000000e61300720c */ /* 0x000fe20003f26270 */
[----:B------:R-:W-:Y:S01]  /*b3c0*/  UIADD3 UR24, UPT, UPT, UR24, 0x1, URZ ;  /* 0x0000000118187890 */ /* 0x000fe2000fffe0ff */
[----:B------:R-:W-:Y:S02]  /*b3d0*/  FMNMX3.FTZ R12, R12, R179, R178, !PT ;  /* 0x000000b30c0c7276 */ /* 0x000fe400078100b2 */
[----:B------:R-:W-:Y:S02]  /*b3e0*/  FSEL R174, R14, -INF , !P3 ;  /* 0xff8000000eae7808 */ /* 0x000fe40005800000 */
[----:B------:R-:W-:Y:S01]  /*b3f0*/  FSEL R177, R30, -INF , !P5 ;  /* 0xff8000001eb17808 */ /* 0x000fe20006800000 */
[----:B------:R-:W2:Y:S01]  /*b400*/  SHFL.BFLY PT, R14, R12, 0x2, 0x1f ;  /* 0x0c401f000c0e7f89 */ /* 0x000ea200000e0000 */
[----:B------:R-:W-:-:S02]  /*b410*/  FSEL R176, R176, -INF , !P6 ;  /* 0xff800000b0b07808 */ /* 0x000fc40007000000 */
[----:B------:R-:W-:Y:S02]  /*b420*/  FMNMX3.FTZ R15, R15, R209, R217, !PT ;  /* 0x000000d10f0f7276 */ /* 0x000fe400078100d9 */
[----:B------:R-:W-:Y:S02]  /*b430*/  FSEL R175, R175, -INF , !P1 ;  /* 0xff800000afaf7808 */ /* 0x000fe40004800000 */
[----:B------:R-:W-:Y:S02]  /*b440*/  FSEL R174, R174, -INF , !P2 ;  /* 0xff800000aeae7808 */ /* 0x000fe40005000000 */
[----:B------:R-:W-:Y:S02]  /*b450*/  FMNMX3.FTZ R15, R15, R177, R176, !PT ;  /* 0x000000b10f0f7276 */ /* 0x000fe400078100b0 */
[----:B------:R-:W-:Y:S02]  /*b460*/  LOP3.LUT R13, R13, UR31, R247, 0x96, !PT ;  /* 0x0000001f0d0d7c12 */ /* 0x000fe4000f8e96f7 */
[----:B------:R-:W-:-:S02]  /*b470*/  FMNMX3.FTZ R15, R15, R175, R174, !PT ;  /* 0x000000af0f0f7276 */ /* 0x000fc400078100ae */
[----:B------:R-:W-:Y:S01]  /*b480*/  LEA R172, R2, UR5, 0x1 ;  /* 0x0000000502ac7c11 */ /* 0x000fe2000f8e08ff */
[----:B------:R-:W-:Y:S02]  /*b490*/  IMAD.WIDE.U32 R202, R13, -0x326172a9, RZ ;  /* 0xcd9e8d570dca7825 */ /* 0x000fe400078e00ff */
[----:B------:R-:W3:Y:S02]  /*b4a0*/  SHFL.BFLY PT, R13, R15, 0x2, 0x1f ;  /* 0x0c401f000f0d7f89 */ /* 0x000ee400000e0000 */
[----:B------:R-:W-:Y:S01]  /*b4b0*/  VIADD R192, R172, 0x10040 ;  /* 0x00010040acc07836 */ /* 0x000fe20000000000 */
[----:B------:R-:W-:Y:S02]  /*b4c0*/  LOP3.LUT R16, R250, UR4, R203, 0x96, !PT ;  /* 0x00000004fa107c12 */ /* 0x000fe4000f8e96cb */
[----:B------:R-:W-:Y:S02]  /*b4d0*/  LOP3.LUT R202, R202, UR11, R239, 0x96, !PT ;  /* 0x0000000bcaca7c12 */ /* 0x000fe4000f8e96ef */
[----:B--2---:R-:W-:Y:S01]  /*b4e0*/  FMNMX.FTZ R12, R12, R14, !PT ;  /* 0x0000000e0c0c7209 */ /* 0x004fe20007810000 */
[----:B------:R-:W-:-:S04]  /*b4f0*/  IMAD.WIDE.U32 R16, R16, -0x2daee0ad, RZ ;  /* 0xd2511f5310107825 */ /* 0x000fc800078e00ff */
[----:B------:R-:W-:Y:S01]  /*b500*/  IMAD.WIDE.U32 R202, R202, -0x2daee0ad, RZ ;  /* 0xd2511f53caca7825 */ /* 0x000fe200078e00ff */
[----:B------:R-:W-:Y:S01]  /*b510*/  LOP3.LUT R14, R244, UR22, R17, 0x96, !PT ;  /* 0x00000016f40e7c12 */ /* 0x000fe2000f8e9611 */
[----:B------:R-:W2:Y:S03]  /*b520*/  SHFL.BFLY PT, R181, R12, 0x1, 0x1f ;  /* 0x0c201f000cb57f89 */ /* 0x000ea600000e0000 */
        /* <DEDUP_REMOVED lines=16> */
[----:B------:R-:W-:Y:S01]  /*b630*/  IMAD.MOV.U32 R12, RZ, RZ, R18 ;  /* 0x000000ffff0c7224 */ /* 0x000fe200078e0012 */
[C---:B------:R-:W-:Y:S02]  /*b640*/  PRMT R15, R18.reuse, 0x7773, RZ ;  /* 0x00007773120f7816 */ /* 0x040fe400000000ff */
[C---:B------:R-:W-:Y:S02]  /*b650*/  PRMT R17, R18.reuse, 0x7772, RZ ;  /* 0x0000777212117816 */ /* 0x040fe400000000ff */
[----:B------:R-:W-:Y:S02]  /*b660*/  PRMT R16, R18, 0x7771, RZ ;  /* 0x0000777112107816 */ /* 0x000fe400000000ff */
[----:B------:R-:W1:Y:S01]  /*b670*/  LDC R18, c[0x0][0x4f8] ;  /* 0x00013e00ff127b82 */ /* 0x000e620000000800 */
[----:B---3--:R-:W-:Y:S02]  /*b680*/  FMNMX.FTZ R180, R13, R180, !PT ;  /* 0x000000b40db47209 */ /* 0x008fe40007810000 */
[----:B------:R-:W-:-:S02]  /*b690*/  FSEL R195, R195, RZ, P1 ;  /* 0x000000ffc3c37208 */ /* 0x000fc40000800000 */
[C---:B------:R-:W-:Y:S01]  /*b6a0*/  FSETP.NEU.FTZ.AND P0, PT, R180.reuse, -INF , PT ;  /* 0xff800000b400780b */ /* 0x040fe20003f1d000 */
[----:B------:R-:W-:Y:S01]  /*b6b0*/  FMUL.FTZ R194, R180, UR23 ;  /* 0x00000017b4c27c20 */ /* 0x000fe20008410000 */
[----:B------:R-:W-:Y:S01]  /*b6c0*/  LOP3.LUT R14, R12, 0xff, RZ, 0xc0, !PT ;  /* 0x000000ff0c0e7812 */ /* 0x000fe200078ec0ff */
[--C-:B------:R-:W-:Y:S01]  /*b6d0*/  FFMA.FTZ R183, R11, UR23, -R195.reuse ;  /* 0x000000170bb77c23 */ /* 0x100fe200080108c3 */
[----:B------:R-:W-:Y:S01]  /*b6e0*/  FSEL R11, R181, RZ, P1 ;  /* 0x000000ffb50b7208 */ /* 0x000fe20000800000 */
[--C-:B------:R-:W-:Y:S01]  /*b6f0*/  FFMA.FTZ R182, R10, UR23, -R195.reuse ;  /* 0x000000170ab67c23 */ /* 0x100fe200080108c3 */
[----:B------:R-:W-:Y:S01]  /*b700*/  FSEL R194, R194, RZ, P0 ;  /* 0x000000ffc2c27208 */ /* 0x000fe20000000000 */
[--C-:B------:R-:W-:Y:S01]  /*b710*/  FFMA.FTZ R187, R8, UR23, -R195.reuse ;  /* 0x0000001708bb7c23 */ /* 0x100fe200080108c3 */
[----:B------:R-:W-:Y:S01]  /*b720*/  R2P PR, R213, 0x6 ;  /* 0x00000006d5007804 */ /* 0x000fe20000000000 */
[----:B------:R-:W-:Y:S01]  /*b730*/  FFMA.FTZ R186, R9, UR23, -R195 ;  /* 0x0000001709ba7c23 */ /* 0x000fe200080108c3 */
[----:B------:R-:W-:Y:S01]  /*b740*/  PRMT R16, R14, 0x5410, R16 ;  /* 0x000054100e107816 */ /* 0x000fe20000000010 */
[--C-:B------:R-:W-:Y:S01]  /*b750*/  FFMA.FTZ R6, R6, UR23, -R194.reuse ;  /* 0x0000001706067c23 */ /* 0x100fe200080108c2 */
[----:B------:R-:W-:Y:S01]  /*b760*/  FSEL R10, R180, RZ, P0 ;  /* 0x000000ffb40a7208 */ /* 0x000fe20000000000 */
[--C-:B------:R-:W-:Y:S01]  /*b770*/  FFMA.FTZ R188, R7, UR23, -R194.reuse ;  /* 0x0000001707bc7c23 */ /* 0x100fe200080108c2 */
[--C-:B------:R-:W-:Y:S01]  /*b780*/  FFMA.FTZ R7, R5, UR23, -R194.reuse ;  /* 0x0000001705077c23 */ /* 0x100fe200080108c2 */
[----:B------:R2:W-:Y:S01]  /*b790*/  MUFU.EX2 R2, R6 ;  /* 0x0000000600027308 */ /* 0x0005e20000000800 */
[----:B------:R-:W-:Y:S01]  /*b7a0*/  FFMA.FTZ R189, R4, UR23, -R194 ;  /* 0x0000001704bd7c23 */ /* 0x000fe200080108c2 */
[----:B------:R-:W-:Y:S01]  /*b7b0*/  FADD.FTZ R5, R3, -R10 ;  /* 0x8000000a03057221 */ /* 0x000fe20000010000 */
[----:B------:R-:W-:Y:S01]  /*b7c0*/  LOP3.LUT R12, R202, UR7, R19, 0x96, !PT ;  /* 0x00000007ca0c7c12 */ /* 0x000fe2000f8e9613 */
[----:B------:R-:W-:Y:S01]  /*b7d0*/  MUFU.EX2 R187, R187 ;  /* 0x000000bb00bb7308 */ /* 0x000fe20000000800 */
[----:B-1----:R-:W-:Y:S01]  /*b7e0*/  LOP3.LUT R18, R18, 0xff, RZ, 0xc0, !PT ;  /* 0x000000ff12127812 */ /* 0x002fe200078ec0ff */
[----:B------:R-:W-:Y:S01]  /*b7f0*/  FFMA.FTZ R200, R200, UR23, -R195 ;  /* 0x00000017c8c87c23 */ /* 0x000fe200080108c3 */
[----:B------:R-:W-:Y:S01]  /*b800*/  SEL R191, R0, 0xffffffe0, !P1 ;  /* 0xffffffe000bf7807 */ /* 0x000fe20004800000 */
[----:B------:R-:W-:Y:S01]  /*b810*/  FMUL.FTZ R0, R5, UR23 ;  /* 0x0000001705007c20 */ /* 0x000fe20008410000 */
[----:B------:R-:W-:Y:S01]  /*b820*/  PRMT R17, R17, 0x5410, R15 ;  /* 0x0000541011117816 */ /* 0x000fe2000000000f */
[----:B------:R-:W-:Y:S01]  /*b830*/  IMAD R173, R18, 0x10000, R18 ;  /* 0x0001000012ad7824 */ /* 0x000fe200078e0212 */
[C---:B------:R-:W-:Y:S01]  /*b840*/  LOP3.LUT R15, R12.reuse, 0xffff, RZ, 0xc0, !PT ;  /* 0x0000ffff0c0f7812 */ /* 0x040fe200078ec0ff */
[----:B------:R-:W1:Y:S01]  /*b850*/  MUFU.EX2 R186, R186 ;  /* 0x000000ba00ba7308 */ /* 0x000e620000000800 */
[----:B------:R-:W-:Y:S01]  /*b860*/  PRMT R13, R12, 0x7632, R13 ;  /* 0x000076320c0d7816 */ /* 0x000fe2000000000d */
[----:B--2---:R-:W-:Y:S01]  /*b870*/  FADD.FTZ R6, R164, -R11 ;  /* 0x8000000ba4067221 */ /* 0x004fe20000010000 */
[----:B------:R-:W-:Y:S01]  /*b880*/  LOP3.LUT R14, R12, 0xff, RZ, 0xc0, !PT ;  /* 0x000000ff0c0e7812 */ /* 0x000fe200078ec0ff */
[----:B------:R-:W-:Y:S01]  /*b890*/  MUFU.EX2 R183, R183 ;  /* 0x000000b700b77308 */ /* 0x000fe20000000800 */
[----:B------:R-:W-:Y:S01]  /*b8a0*/  SHF.R.U32.HI R12, RZ, 0x18, R12 ;  /* 0x00000018ff0c7819 */ /* 0x000fe2000001160c */
[----:B------:R-:W-:Y:S01]  /*b8b0*/  FMUL.FTZ R6, R6, UR23 ;  /* 0x0000001706067c20 */ /* 0x000fe20008410000 */
[----:B------:R-:W-:Y:S01]  /*b8c0*/  SHF.R.U32.HI R8, RZ, 0x8, R15 ;  /* 0x00000008ff087819 */ /* 0x000fe2000001160f */
[----:B------:R-:W2:Y:S01]  /*b8d0*/  MUFU.EX2 R182, R182 ;  /* 0x000000b600b67308 */ /* 0x000ea20000000800 */
[----:B------:R-:W-:Y:S01]  /*b8e0*/  LOP3.LUT R13, R13, 0xff, RZ, 0xc0, !PT ;  /* 0x000000ff0d0d7812 */ /* 0x000fe200078ec0ff */
[----:B------:R-:W-:Y:S01]  /*b8f0*/  IMAD.IADD R193, R172, 0x1, R191 ;  /* 0x00000001acc17824 */ /* 0x000fe200078e02bf */
[----:B------:R-:W-:Y:S01]  /*b900*/  PRMT R8, R14, 0x5410, R8 ;  /* 0x000054100e087816 */ /* 0x000fe20000000008 */
[----:B------:R-:W3:Y:S01]  /*b910*/  MUFU.EX2 R190, R6 ;  /* 0x0000000600be7308 */ /* 0x000ee20000000800 */
[----:B------:R-:W-:Y:S01]  /*b920*/  PRMT R9, R13, 0x5410, R12 ;  /* 0x000054100d097816 */ /* 0x000fe2000000000c */
[----:B------:R-:W-:Y:S01]  /*b930*/  FFMA.FTZ R205, R167, UR23, -R194 ;  /* 0x00000017a7cd7c23 */ /* 0x000fe200080108c2 */
[----:B------:R-:W-:Y:S01]  /*b940*/  LDSM.16.MT88.4 R20, [R193+0x10000] ;  /* 0x01000000c114783b */ /* 0x000fe20000004200 */
[----:B------:R-:W-:Y:S01]  /*b950*/  MUFU.EX2 R188, R188 ;  /* 0x000000bc00bc7308 */ /* 0x000fe20000000800 */
[--C-:B------:R-:W-:Y:S01]  /*b960*/  HSET2.LE.AND R4, R8, R173.reuse, PT ;  /* 0x000000ad08047233 */ /* 0x100fe20003803000 */
[----:B------:R-:W-:Y:S01]  /*b970*/  FFMA.FTZ R214, R214, UR23, -R195 ;  /* 0x00000017d6d67c23 */ /* 0x000fe200080108c3 */
[--C-:B------:R-:W-:Y:S01]  /*b980*/  HSET2.LE.AND R5, R9, R173.reuse, PT ;  /* 0x000000ad09057233 */ /* 0x100fe20003803000 */
[----:B------:R4:W5:Y:S01]  /*b990*/  MUFU.EX2 R3, R7 ;  /* 0x0000000700037308 */ /* 0x0009620000000800 */
[----:B-1----:R-:W-:Y:S01]  /*b9a0*/  F2FP.F16.F32.PACK_AB R9, R186, R187 ;  /* 0x000000bbba09723e */ /* 0x002fe200000000ff */
[----:B------:R-:W-:Y:S01]  /*b9b0*/  LDSM.16.MT88.4 R12, [R172+0x10000] ;  /* 0x01000000ac0c783b */ /* 0x000fe20000004200 */
[----:B--2---:R-:W-:Y:S01]  /*b9c0*/  F2FP.F16.F32.PACK_AB R11, R182, R183 ;  /* 0x000000b7b60b723e */ /* 0x004fe200000000ff */
[----:B------:R-:W1:Y:S01]  /*b9d0*/  MUFU.EX2 R189, R189 ;  /* 0x000000bd00bd7308 */ /* 0x000e620000000800 */
[----:B------:R-:W-:Y:S01]  /*b9e0*/  LOP3.LUT R4, R9, R4, RZ, 0xc0, !PT ;  /* 0x0000000409047212 */ /* 0x000fe200078ec0ff */
[-C--:B---3--:R-:W-:Y:S01]  /*b9f0*/  FMUL.FTZ R24, R144, R190.reuse ;  /* 0x000000be90187220 */ /* 0x088fe20000410000 */
[--C-:B------:R-:W-:Y:S01]  /*ba00*/  HSET2.LE.AND R6, R16, R173.reuse, PT ;  /* 0x000000ad10067233 */ /* 0x100fe20003803000 */
[----:B------:R-:W-:Y:S01]  /*ba10*/  VIADD R16, R172, 0x10000 ;  /* 0x00010000ac107836 */ /* 0x000fe20000000000 */
[----:B------:R-:W2:Y:S01]  /*ba20*/  MUFU.EX2 R0, R0 ;  /* 0x0000000000007308 */ /* 0x000ea20000000800 */
[-C--:B------:R-:W-:Y:S01]  /*ba30*/  FMUL.FTZ R25, R145, R190.reuse ;  /* 0x000000be91197220 */ /* 0x080fe20000410000 */
[----:B------:R-:W-:Y:S01]  /*ba40*/  FMUL.FTZ R140, R140, R190 ;  /* 0x000000be8c8c7220 */ /* 0x000fe20000410000 */
[----:B------:R-:W-:Y:S01]  /*ba50*/  @P2 VIADD R192, R16, 0xffffffc0 ;  /* 0xffffffc010c02836 */ /* 0x000fe20000000000 */
[----:B------:R-:W-:Y:S01]  /*ba60*/  LOP3.LUT R6, R11, R6, RZ, 0xc0, !PT ;  /* 0x000000060b067212 */ /* 0x000fe200078ec0ff */
[----:B------:R-:W-:Y:S01]  /*ba70*/  FMUL.FTZ R141, R141, R190 ;  /* 0x000000be8d8d7220 */ /* 0x000fe20000410000 */
[----:B----4-:R-:W-:Y:S01]  /*ba80*/  LOP3.LUT R7, R17, 0xff00ff, RZ, 0xc0, !PT ;  /* 0x00ff00ff11077812 */ /* 0x010fe200078ec0ff */
[----:B------:R-:W-:Y:S01]  /*ba90*/  IMAD.IADD R191, R191, 0x1, R192 ;  /* 0x00000001bfbf7824 */ /* 0x000fe200078e02c0 */
[----:B------:R-:W3:Y:S01]  /*baa0*/  LDSM.16.MT88.4 R28, [R192] ;  /* 0x00000000c01c783b */ /* 0x000ee20000004200 */
[----:B-----5:R-:W-:Y:S01]  /*bab0*/  F2FP.F16.F32.PACK_AB R10, R3, R188 ;  /* 0x000000bc030a723e */ /* 0x020fe200000000ff */
[-C--:B------:R-:W-:Y:S01]  /*bac0*/  FMUL.FTZ R44, R44, R190.reuse ;  /* 0x000000be2c2c7220 */ /* 0x080fe20000410000 */
[----:B------:R-:W-:Y:S01]  /*bad0*/  HSET2.LE.AND R7, R7, R173, PT ;  /* 0x000000ad07077233 */ /* 0x000fe20003803000 */
[----:B------:R-:W-:Y:S01]  /*bae0*/  FMUL.FTZ R45, R45, R190 ;  /* 0x000000be2d2d7220 */ /* 0x000fe20000410000 */
[----:B-1----:R-:W-:Y:S01]  /*baf0*/  F2FP.F16.F32.PACK_AB R8, R189, R2 ;  /* 0x00000002bd08723e */ /* 0x002fe200000000ff */
[-C--:B--2---:R-:W-:Y:S01]  /*bb00*/  FMUL.FTZ R26, R146, R0.reuse ;  /* 0x00000000921a7220 */ /* 0x084fe20000410000 */
[-C--:B------:R-:W-:Y:S01]  /*bb10*/  FMUL.FTZ R27, R147, R0.reuse ;  /* 0x00000000931b7220 */ /* 0x080fe20000410000 */
[----:B------:R-:W-:Y:S01]  /*bb20*/  LOP3.LUT R7, R10, R7, RZ, 0xc0, !PT ;  /* 0x000000070a077212 */ /* 0x000fe200078ec0ff */
[-C--:B------:R-:W-:Y:S01]  /*bb30*/  FMUL.FTZ R142, R142, R0.reuse ;  /* 0x000000008e8e7220 */ /* 0x080fe20000410000 */
[----:B------:R-:W-:Y:S01]  /*bb40*/  LOP3.LUT R5, R8, R5, RZ, 0xc0, !PT ;  /* 0x0000000508057212 */ /* 0x000fe200078ec0ff */
[-C--:B------:R-:W-:Y:S01]  /*bb50*/  FMUL.FTZ R143, R143, R0.reuse ;  /* 0x000000008f8f7220 */ /* 0x080fe20000410000 */
        /* <DEDUP_REMOVED lines=10> */
[----:B------:R-:W1:Y:S01]  /*bc00*/  LDSM.16.MT88.4 R144, [R192+0x2000] ;  /* 0x00200000c090783b */ /* 0x000e620000004200 */
[-C--:B------:R-:W-:Y:S01]  /*bc10*/  FMUL.FTZ R60, R60, R190.reuse ;  /* 0x000000be3c3c7220 */ /* 0x080fe20000410000 */
[----:B------:R-:W-:Y:S01]  /*bc20*/  FMUL.FTZ R61, R61, R190 ;  /* 0x000000be3d3d7220 */ /* 0x000fe20000410000 */
[-C--:B------:R-:W-:Y:S01]  /*bc30*/  FMUL.FTZ R62, R62, R0.reuse ;  /* 0x000000003e3e7220 */ /* 0x080fe20000410000 */
[----:B------:R-:W2:Y:S01]  /*bc40*/  LDSM.16.MT88.4 R136, [R191+0x2000] ;  /* 0x00200000bf88783b */ /* 0x000ea20000004200 */
        /* <DEDUP_REMOVED lines=57> */
[----:B------:R-:W-:Y:S01]  /*bfe0*/  LDSM.16.MT88.4 R152, [R191] ;  /* 0x00000000bf98783b */ /* 0x000fe20000004200 */
[----:B------:R-:W-:Y:S01]  /*bff0*/  FMUL.FTZ R149, R149, R190 ;  /* 0x000000be95957220 */ /* 0x000fe20000410000 */
[C---:B------:R-:W-:Y:S01]  /*c000*/  HMMA.16816.F32 R56, R4.reuse, R146, R56 ;  /* 0x000000920438723c */ /* 0x040fe20000001838 */
[-C--:B------:R-:W-:Y:S01]  /*c010*/  FMUL.FTZ R150, R150, R0.reuse ;  /* 0x0000000096967220 */ /* 0x080fe20000410000 */
[----:B------:R-:W2:Y:S01]  /*c020*/  LDSM.16.MT88.4 R144, [R193+0x14000] ;  /* 0x01400000c190783b */ /* 0x000ea20000004200 */
[----:B------:R-:W-:Y:S01]  /*c030*/  FMUL.FTZ R151, R151, R0 ;  /* 0x0000000097977220 */ /* 0x000fe20000410000 */
[----:B------:R-:W-:Y:S01]  /*c040*/  LOP3.LUT R202, R204, UR8, R203, 0x96, !PT ;  /* 0x00000008ccca7c12 */ /* 0x000fe2000f8e96cb */
[-C--:B------:R-:W-:Y:S01]  /*c050*/  FMUL.FTZ R112, R112, R190.reuse ;  /* 0x000000be70707220 */ /* 0x080fe20000410000 */
[----:B------:R-:W-:Y:S01]  /*c060*/  FMUL.FTZ R113, R113, R190 ;  /* 0x000000be71717220 */ /* 0x000fe20000410000 */
[-C--:B------:R-:W-:Y:S01]  /*c070*/  FMUL.FTZ R114, R114, R0.reuse ;  /* 0x0000000072727220 */ /* 0x080fe20000410000 */
[----:B---3--:R-:W-:Y:S01]  /*c080*/  HMMA.16816.F32 R44, R4, R140, R44 ;  /* 0x0000008c042c723c */ /* 0x008fe2000000182c */
[----:B------:R-:W-:Y:S01]  /*c090*/  FMUL.FTZ R115, R115, R0 ;  /* 0x0000000073737220 */ /* 0x000fe20000410000 */
[-C--:B------:R-:W-:Y:S01]  /*c0a0*/  FMUL.FTZ R132, R132, R190.reuse ;  /* 0x000000be84847220 */ /* 0x080fe20000410000 */
[----:B------:R-:W-:Y:S01]  /*c0b0*/  FMUL.FTZ R133, R133, R190 ;  /* 0x000000be85857220 */ /* 0x000fe20000410000 */
[-C--:B------:R-:W-:Y:S01]  /*c0c0*/  FMUL.FTZ R134, R134, R0.reuse ;  /* 0x0000000086867220 */ /* 0x080fe20000410000 */
[----:B------:R-:W-:Y:S01]  /*c0d0*/  FMUL.FTZ R135, R135, R0 ;  /* 0x0000000087877220 */ /* 0x000fe20000410000 */
[----:B------:R-:W-:-:S04]  /*c0e0*/  IMAD.WIDE.U32 R202, R202, -0x2daee0ad, RZ ;  /* 0xd2511f53caca7825 */ /* 0x000fc800078e00ff */
        /* <DEDUP_REMOVED lines=45> */
[--C-:B------:R-:W-:Y:S01]  /*c3c0*/  FFMA.FTZ R204, R165, UR23, -R194.reuse ;  /* 0x00000017a5cc7c23 */ /* 0x100fe200080108c2 */
[----:B------:R-:W-:Y:S01]  /*c3d0*/  MUFU.EX2 R200, R200 ;  /* 0x000000c800c87308 */ /* 0x000fe20000000800 */
[-C--:B------:R-:W-:Y:S01]  /*c3e0*/  FMUL.FTZ R124, R124, R190.reuse ;  /* 0x000000be7c7c7220 */ /* 0x080fe20000410000 */
[----:B------:R-:W-:Y:S01]  /*c3f0*/  FMUL.FTZ R125, R125, R190 ;  /* 0x000000be7d7d7220 */ /* 0x000fe20000410000 */
[C---:B---3--:R-:W-:Y:S01]  /*c400*/  HMMA.16816.F32 R68, R4.reuse, R140, R68 ;  /* 0x0000008c0444723c */ /* 0x048fe20000001844 */
        /* <DEDUP_REMOVED lines=9> */
[----:B------:R-:W-:Y:S01]  /*c4a0*/  FMUL.FTZ R131, R131, R0 ;  /* 0x0000000083837220 */ /* 0x000fe20000410000 */
[----:B------:R-:W-:Y:S01]  /*c4b0*/  MUFU.EX2 R214, R214 ;  /* 0x000000d600d67308 */ /* 0x000fe20000000800 */
[--C-:B------:R-:W-:Y:S01]  /*c4c0*/  FFMA.FTZ R210, R210, UR23, -R195.reuse ;  /* 0x00000017d2d27c23 */ /* 0x100fe200080108c3 */
[----:B------:R-:W-:Y:S01]  /*c4d0*/  LDSM.16.MT88.4 R160, [R192+0x2800] ;  /* 0x00280000c0a0783b */ /* 0x000fe20000004200 */
[--C-:B------:R-:W-:Y:S01]  /*c4e0*/  FFMA.FTZ R221, R177, UR23, -R194.reuse ;  /* 0x00000017b1dd7c23 */ /* 0x100fe200080108c2 */
[----:B------:R-:W-:Y:S01]  /*c4f0*/  FFMA.FTZ R220, R176, UR23, -R194 ;  /* 0x00000017b0dc7c23 */ /* 0x000fe200080108c2 */
[C---:B------:R-:W-:Y:S01]  /*c500*/  HMMA.16816.F32 R80, R4.reuse, R146, R80 ;  /* 0x000000920450723c */ /* 0x040fe20000001850 */
[----:B------:R-:W3:Y:S01]  /*c510*/  LDSM.16.MT88.4 R144, [R172+0x16000] ;  /* 0x01600000ac90783b */ /* 0x000ee20000004200 */
[----:B------:R-:W-:Y:S01]  /*c520*/  MUFU.EX2 R210, R210 ;  /* 0x000000d200d27308 */ /* 0x000fe20000000800 */
[--C-:B------:R-:W-:Y:S01]  /*c530*/  FFMA.FTZ R196, R196, UR23, -R195.reuse ;  /* 0x00000017c4c47c23 */ /* 0x100fe200080108c3 */
[--C-:B------:R-:W-:Y:S01]  /*c540*/  FFMA.FTZ R197, R197, UR23, -R195.reuse ;  /* 0x00000017c5c57c23 */ /* 0x100fe200080108c3 */
[----:B------:R-:W-:Y:S01]  /*c550*/  FFMA.FTZ R179, R179, UR23, -R195 ;  /* 0x00000017b3b37c23 */ /* 0x000fe200080108c3 */
[----:B------:R-:W-:Y:S01]  /*c560*/  MUFU.EX2 R221, R221 ;  /* 0x000000dd00dd7308 */ /* 0x000fe20000000800 */
[----:B------:R-:W-:Y:S01]  /*c570*/  FFMA.FTZ R187, R249, R190, R187 ;  /* 0x000000bef9bb7223 */ /* 0x000fe200000100bb */
[C---:B------:R-:W-:Y:S01]  /*c580*/  HMMA.16816.F32 R32, R4.reuse, R152, R32 ;  /* 0x000000980420723c */ /* 0x040fe20000001820 */
[----:B------:R-:W-:Y:S01]  /*c590*/  FFMA.FTZ R0, R248, R0, R2 ;  /* 0x00000000f8007223 */ /* 0x000fe20000010002 */
[----:B------:R-:W-:Y:S01]  /*c5a0*/  MUFU.EX2 R220, R220 ;  /* 0x000000dc00dc7308 */ /* 0x000fe20000000800 */
[----:B------:R-:W-:Y:S01]  /*c5b0*/  FADD.FTZ R186, R186, R187 ;  /* 0x000000bbbaba7221 */ /* 0x000fe20000010000 */
[----:B------:R-:W-:Y:S01]  /*c5c0*/  PLOP3.LUT P0, PT, PT, PT, UP1, 0x80, 0x8 ;  /* 0x000000000008781c */ /* 0x000fe20003f0f018 */
[----:B------:R-:W-:Y:S01]  /*c5d0*/  FADD.FTZ R0, R189, R0 ;  /* 0x00000000bd007221 */ /* 0x000fe20000010000 */
[----:B------:R-:W-:Y:S01]  /*c5e0*/  MUFU.EX2 R196, R196 ;  /* 0x000000c400c47308 */ /* 0x000fe20000000800 */
[----:B------:R-:W-:Y:S01]  /*c5f0*/  FADD.FTZ R186, R183, R186 ;  /* 0x000000bab7ba7221 */ /* 0x000fe20000010000 */
[C---:B-1----:R-:W-:Y:S01]  /*c600*/  HMMA.16816.F32 R112, R4.reuse, R138, R112 ;  /* 0x0000008a0470723c */ /* 0x042fe20000001870 */
[----:B------:R-:W-:Y:S01]  /*c610*/  LOP3.LUT R138, R170, UR12, R203, 0x96, !PT ;  /* 0x0000000caa8a7c12 */ /* 0x000fe2000f8e96cb */
[----:B------:R-:W-:Y:S01]  /*c620*/  FFMA.FTZ R203, R168, UR23, -R195 ;  /* 0x00000017a8cb7c23 */ /* 0x000fe200080108c3 */
[----:B------:R-:W-:Y:S01]  /*c630*/  PRMT R139, R202, 0x7772, RZ ;  /* 0x00007772ca8b7816 */ /* 0x000fe200000000ff */
[----:B------:R-:W-:Y:S01]  /*c640*/  LDSM.16.MT88.4 R168, [R172+0x12800] ;  /* 0x01280000aca8783b */ /* 0x000fe20000004200 */
[----:B------:R-:W-:Y:S01]  /*c650*/  MUFU.EX2 R197, R197 ;  /* 0x000000c500c57308 */ /* 0x000fe20000000800 */
[----:B------:R-:W-:Y:S01]  /*c660*/  FADD.FTZ R188, R188, R0 ;  /* 0x00000000bcbc7221 */ /* 0x000fe20000010000 */
[----:B------:R-:W-:Y:S01]  /*c670*/  FADD.FTZ R182, R182, R186 ;  /* 0x000000bab6b67221 */ /* 0x000fe20000010000 */
[----:B------:R-:W-:Y:S01]  /*c680*/  HMMA.16816.F32 R132, R4, R154, R132 ;  /* 0x0000009a0484723c */ /* 0x000fe20000001884 */
[----:B------:R-:W-:Y:S01]  /*c690*/  LDSM.16.MT88.4 R152, [R191+0x6000] ;  /* 0x00600000bf98783b */ /* 0x000fe20000004200 */
[----:B------:R-:W-:Y:S01]  /*c6a0*/  MUFU.EX2 R203, R203 ;  /* 0x000000cb00cb7308 */ /* 0x000fe20000000800 */
[----:B------:R-:W-:Y:S01]  /*c6b0*/  FADD.FTZ R188, R3, R188 ;  /* 0x000000bc03bc7221 */ /* 0x000fe20000010000 */
[----:B------:R-:W-:-:S02]  /*c6c0*/  IMAD.MOV.U32 R3, RZ, RZ, R180 ;  /* 0x000000ffff037224 */ /* 0x000fc400078e00b4 */
[----:B------:R-:W-:Y:S02]  /*c6d0*/  @P0 IMAD.MOV.U32 R3, RZ, RZ, R180 ;  /* 0x000000ffff030224 */ /* 0x000fe400078e00b4 */
[----:B------:R-:W-:Y:S01]  /*c6e0*/  HMMA.16816.F32 R108, R4, R136, R108 ;  /* 0x00000088046c723c */ /* 0x000fe2000000186c */
[C---:B------:R-:W-:Y:S02]  /*c6f0*/  PRMT R136, R202.reuse, 0x7773, RZ ;  /* 0x00007773ca887816 */ /* 0x040fe400000000ff */
[----:B------:R-:W-:Y:S02]  /*c700*/  PRMT R137, R202, 0x7771, RZ ;  /* 0x00007771ca897816 */ /* 0x000fe400000000ff */
[----:B------:R-:W-:-:S03]  /*c710*/  PRMT R139, R139, 0x5410, R136 ;  /* 0x000054108b8b7816 */ /* 0x000fc60000000088 */
[----:B--2---:R-:W-:Y:S01]  /*c720*/  HMMA.16816.F32 R92, R4, R140, R92 ;  /* 0x0000008c045c723c */ /* 0x004fe2000000185c */
[----:B------:R-:W-:-:S05]  /*c730*/  LOP3.LUT R139, R139, 0xff00ff, RZ, 0xc0, !PT ;  /* 0x00ff00ff8b8b7812 */ /* 0x000fca00078ec0ff */
[----:B------:R-:W-:Y:S02]  /*c740*/  HSET2.LE.AND R139, R139, R173, PT ;  /* 0x000000ad8b8b7233 */ /* 0x000fe40003803000 */
[C---:B------:R-:W-:Y:S01]  /*c750*/  HMMA.16816.F32 R96, R4.reuse, R142, R96 ;  /* 0x0000008e0460723c */ /* 0x040fe20000001860 */
[----:B------:R-:W1:Y:S07]  /*c760*/  LDSM.16.MT88.4 R140, [R192+0x6000] ;  /* 0x00600000c08c783b */ /* 0x000e6e0000004200 */
[----:B---3--:R-:W-:Y:S01]  /*c770*/  HMMA.16816.F32 R100, R4, R144, R100 ;  /* 0x000000900464723c */ /* 0x008fe20000001864 */
[----:B------:R-:W-:-:S02]  /*c780*/  IMAD.MOV.U32 R144, RZ, RZ, R202 ;  /* 0x000000ffff907224 */ /* 0x000fc400078e00ca */
[--C-:B------:R-:W-:Y:S01]  /*c790*/  FFMA.FTZ R145, R199, UR23, -R195.reuse ;  /* 0x00000017c7917c23 */ /* 0x100fe200080108c3 */
[----:B------:R-:W-:Y:S01]  /*c7a0*/  FFMA.FTZ R199, R201, UR23, -R195 ;  /* 0x00000017c9c77c23 */ /* 0x000fe200080108c3 */
[--C-:B------:R-:W-:Y:S01]  /*c7b0*/  FFMA.FTZ R202, R198, UR23, -R194.reuse ;  /* 0x00000017c6ca7c23 */ /* 0x100fe200080108c2 */
[----:B------:R-:W-:Y:S01]  /*c7c0*/  FFMA.FTZ R198, R166, UR23, -R194 ;  /* 0x00000017a6c67c23 */ /* 0x000fe200080108c2 */
[----:B------:R-:W-:Y:S01]  /*c7d0*/  LOP3.LUT R144, R144, 0xff, RZ, 0xc0, !PT ;  /* 0x000000ff90907812 */ /* 0x000fe200078ec0ff */
[----:B------:R2:W3:Y:S01]  /*c7e0*/  MUFU.EX2 R201, R145 ;  /* 0x0000009100c97308 */ /* 0x0004e20000000800 */
[C---:B------:R-:W-:Y:S01]  /*c7f0*/  HMMA.16816.F32 R104, R4.reuse, R146, R104 ;  /* 0x000000920468723c */ /* 0x040fe20000001868 */
[----:B------:R-:W-:Y:S01]  /*c800*/  LDSM.16.MT88.4 R164, [R191+0x800] ;  /* 0x00080000bfa4783b */ /* 0x000fe20000004200 */
[----:B------:R-:W-:Y:S01]  /*c810*/  PRMT R137, R144, 0x5410, R137 ;  /* 0x0000541090897816 */ /* 0x000fe20000000089 */
[----:B------:R-:W4:Y:S04]  /*c820*/  MUFU.EX2 R199, R199 ;  /* 0x000000c700c77308 */ /* 0x000f280000000800 */
[----:B------:R-:W-:Y:S01]  /*c830*/  MUFU.EX2 R202, R202 ;  /* 0x000000ca00ca7308 */ /* 0x000fe20000000800 */
[----:B------:R-:W-:Y:S03]  /*c840*/  HMMA.16816.F32 R36, R4, R148, R36 ;  /* 0x000000940424723c */ /* 0x000fe60000001824 */
[----:B------:R-:W5:Y:S01]  /*c850*/  MUFU.EX2 R198, R198 ;  /* 0x000000c600c67308 */ /* 0x000f620000000800 */
[----:B--2---:R-:W2:Y:S01]  /*c860*/  LDSM.16.MT88.4 R144, [R193+0x10800] ;  /* 0x01080000c190783b */ /* 0x004ea20000004200 */
[----:B---3--:R-:W-:-:S03]  /*c870*/  FADD.FTZ R182, R201, R182 ;  /* 0x000000b6c9b67221 */ /* 0x008fc60000010000 */
[C---:B------:R-:W-:Y:S01]  /*c880*/  HMMA.16816.F32 R40, R4.reuse, R150, R40 ;  /* 0x000000960428723c */ /* 0x040fe20000001828 */
[----:B------:R-:W-:Y:S07]  /*c890*/  LDSM.16.MT88.4 R148, [R172+0x10800] ;  /* 0x01080000ac94783b */ /* 0x000fee0000004200 */
[C---:B------:R-:W-:Y:S08]  /*c8a0*/  HMMA.16816.F32 R8, R4.reuse, R12, R8 ;  /* 0x0000000c0408723c */ /* 0x040ff00000001808 */
[----:B-1----:R-:W-:Y:S01]  /*c8b0*/  HMMA.16816.F32 R116, R4, R140, R116 ;  /* 0x0000008c0474723c */ /* 0x002fe20000001874 */
[----:B------:R-:W-:-:S02]  /*c8c0*/  LOP3.LUT R141, R138, 0xffff, RZ, 0xc0, !PT ;  /* 0x0000ffff8a8d7812 */ /* 0x000fc400078ec0ff */
[----:B------:R-:W-:Y:S02]  /*c8d0*/  LOP3.LUT R140, R138, 0xff, RZ, 0xc0, !PT ;  /* 0x000000ff8a8c7812 */ /* 0x000fe400078ec0ff */
[----:B------:R-:W-:-:S03]  /*c8e0*/  SHF.R.U32.HI R141, RZ, 0x8, R141 ;  /* 0x00000008ff8d7819 */ /* 0x000fc6000001168d */
[C---:B------:R-:W-:Y:S01]  /*c8f0*/  HMMA.16816.F32 R120, R4.reuse, R142, R120 ;  /* 0x0000008e0478723c */ /* 0x040fe20000001878 */
[----:B------:R-:W-:Y:S02]  /*c900*/  PRMT R136, R140, 0x5410, R141 ;  /* 0x000054108c887816 */ /* 0x000fe4000000008d */
[----:B------:R-:W1:Y:S03]  /*c910*/  LDSM.16.MT88.4 R140, [R192+0x800] ;  /* 0x00080000c08c783b */ /* 0x000e660000004200 */
[----:B------:R-:W-:Y:S02]  /*c920*/  HSET2.LE.AND R136, R136, R173, PT ;  /* 0x000000ad88887233 */ /* 0x000fe40003803000 */
[----:B------:R-:W-:Y:S01]  /*c930*/  HMMA.16816.F32 R12, R4, R14, R156 ;  /* 0x0000000e040c723c */ /* 0x000fe2000000189c */
[----:B------:R-:W-:Y:S02]  /*c940*/  PRMT R156, R138, 0x7632, R156 ;  /* 0x000076328a9c7816 */ /* 0x000fe4000000009c */
[----:B------:R-:W-:-:S02]  /*c950*/  SHF.R.U32.HI R138, RZ, 0x18, R138 ;  /* 0x00000018ff8a7819 */ /* 0x000fc4000001168a */
[----:B------:R-:W-:Y:S02]  /*c960*/  LOP3.LUT R156, R156, 0xff, RZ, 0xc0, !PT ;  /* 0x000000ff9c9c7812 */ /* 0x000fe400078ec0ff */
[--C-:B------:R-:W-:Y:S01]  /*c970*/  HSET2.LE.AND R157, R137, R173.reuse, PT ;  /* 0x000000ad899d7233 */ /* 0x100fe20003803000 */
[C---:B------:R-:W-:Y:S01]  /*c980*/  HMMA.16816.F32 R124, R4.reuse, R152, R124 ;  /* 0x00000098047c723c */ /* 0x040fe2000000187c */
[----:B------:R-:W-:Y:S02]  /*c990*/  PRMT R137, R156, 0x5410, R138 ;  /* 0x000054109c897816 */ /* 0x000fe4000000008a */
[----:B----4-:R-:W-:Y:S02]  /*c9a0*/  F2FP.F16.F32.PACK_AB R158, R203, R199 ;  /* 0x000000c7cb9e723e */ /* 0x010fe400000000ff */
[----:B-----5:R-:W-:Y:S02]  /*c9b0*/  F2FP.F16.F32.PACK_AB R156, R198, R202 ;  /* 0x000000cac69c723e */ /* 0x020fe400000000ff */
[----:B------:R-:W-:Y:S01]  /*c9c0*/  HSET2.LE.AND R137, R137, R173, PT ;  /* 0x000000ad89897233 */ /* 0x000fe20003803000 */
[----:B------:R-:W-:Y:S01]  /*c9d0*/  HMMA.16816.F32 R4, R4, R154, R128 ;  /* 0x0000009a0404723c */ /* 0x000fe20000001880 */
[----:B------:R-:W-:Y:S01]  /*c9e0*/  F2FP.F16.F32.PACK_AB R153, R200, R201 ;  /* 0x000000c9c899723e */ /* 0x000fe200000000ff */
[----:B------:R-:W3:Y:S01]  /*c9f0*/  LDSM.16.MT88.4 R128, [R191+0x4800] ;  /* 0x00480000bf80783b */ /* 0x000ee20000004200 */
[----:B------:R-:W-:Y:S01]  /*ca00*/  F2FP.F16.F32.PACK_AB R152, R204, R205 ;  /* 0x000000cdcc98723e */ /* 0x000fe200000000ff */
[----:B------:R-:W-:Y:S01]  /*ca10*/  FADD.FTZ R205, R205, R188 ;  /* 0x000000bccdcd7221 */ /* 0x000fe20000010000 */
[----:B------:R-:W-:Y:S01]  /*ca20*/  LOP3.LUT R138, R158, R157, RZ, 0xc0, !PT ;  /* 0x0000009d9e8a7212 */ /* 0x000fe200078ec0ff */
[----:B------:R-:W-:Y:S01]  /*ca30*/  FADD.FTZ R200, R200, R182 ;  /* 0x000000b6c8c87221 */ /* 0x000fe20000010000 */
[----:B------:R-:W-:Y:S01]  /*ca40*/  LOP3.LUT R139, R156, R139, RZ, 0xc0, !PT ;  /* 0x0000008b9c8b7212 */ /* 0x000fe200078ec0ff */
[----:B------:R-:W-:Y:S01]  /*ca50*/  FADD.FTZ R205, R204, R205 ;  /* 0x000000cdcccd7221 */ /* 0x000fe20000010000 */
[----:B------:R-:W-:Y:S01]  /*ca60*/  LOP3.LUT R136, R153, R136, RZ, 0xc0, !PT ;  /* 0x0000008899887212 */ /* 0x000fe200078ec0ff */
[----:B------:R-:W-:Y:S01]  /*ca70*/  LDSM.16.MT88.4 R156, [R191+0x2800] ;  /* 0x00280000bf9c783b */ /* 0x000fe20000004200 */
        /* <DEDUP_REMOVED lines=8> */
[C---:B-1----:R-:W-:Y:S08]  /*cb00*/  HMMA.16816.F32 R24, R136.reuse, R140, R24 ;  /* 0x0000008c8818723c */ /* 0x042ff00000001818 */
[C---:B------:R-:W-:Y:S01]  /*cb10*/  HMMA.16816.F32 R28, R136.reuse, R142, R28 ;  /* 0x0000008e881c723c */ /* 0x040fe2000000181c */
[----:B------:R-:W1:Y:S07]  /*cb20*/  LDSM.16.MT88.4 R140, [R192+0x4800] ;  /* 0x00480000c08c783b */ /* 0x000e6e0000004200 */
[C---:B------:R-:W-:Y:S01]  /*cb30*/  HMMA.16816.F32 R20, R136.reuse, R146, R20 ;  /* 0x000000928814723c */ /* 0x040fe20000001814 */
[----:B------:R-:W2:Y:S07]  /*cb40*/  LDSM.16.MT88.4 R144, [R193+0x14800] ;  /* 0x01480000c190783b */ /* 0x000eae0000004200 */
[C---:B------:R-:W-:Y:S08]  /*cb50*/  HMMA.16816.F32 R8, R136.reuse, R148, R8 ;  /* 0x000000948808723c */ /* 0x040ff00000001808 */
[C---:B------:R-:W-:Y:S01]  /*cb60*/  HMMA.16816.F32 R12, R136.reuse, R150, R12 ;  /* 0x00000096880c723c */ /* 0x040fe2000000180c */
[----:B------:R-:W4:Y:S07]  /*cb70*/  LDSM.16.MT88.4 R148, [R193+0x12800] ;  /* 0x01280000c194783b */ /* 0x000f2e0000004200 */
[C---:B---3--:R-:W-:Y:S08]  /*cb80*/  HMMA.16816.F32 R92, R136.reuse, R128, R92 ;  /* 0x00000080885c723c */ /* 0x048ff0000000185c */
[C---:B------:R-:W-:Y:S01]  /*cb90*/  HMMA.16816.F32 R96, R136.reuse, R130, R96 ;  /* 0x000000828860723c */ /* 0x040fe20000001860 */
[----:B------:R-:W-:Y:S07]  /*cba0*/  LDSM.16.MT88.4 R128, [R192+0x6800] ;  /* 0x00680000c080783b */ /* 0x000fee0000004200 */
[C---:B-1----:R-:W-:Y:S08]  /*cbb0*/  HMMA.16816.F32 R84, R136.reuse, R140, R84 ;  /* 0x0000008c8854723c */ /* 0x042ff00000001854 */
[C---:B------:R-:W-:Y:S01]  /*cbc0*/  HMMA.16816.F32 R88, R136.reuse, R142, R88 ;  /* 0x0000008e8858723c */ /* 0x040fe20000001858 */
[----:B------:R-:W1:Y:S07]  /*cbd0*/  LDSM.16.MT88.4 R140, [R193+0x16800] ;  /* 0x01680000c18c783b */ /* 0x000e6e0000004200 */
[----:B--2---:R-:W-:Y:S01]  /*cbe0*/  HMMA.16816.F32 R76, R136, R144, R76 ;  /* 0x00000090884c723c */ /* 0x004fe2000000184c */
[----:B------:R-:W-:-:S05]  /*cbf0*/  IMAD.U32 R144, RZ, RZ, UR24 ;  /* 0x00000018ff907e24 */ /* 0x000fca000f8e00ff */
[----:B------:R-:W-:Y:S02]  /*cc00*/  LOP3.LUT R144, R144, UR31, R247, 0x96, !PT ;  /* 0x0000001f90907c12 */ /* 0x000fe4000f8e96f7 */
[----:B----4-:R-:W-:Y:S03]  /*cc10*/  HMMA.16816.F32 R44, R136, R148, R44 ;  /* 0x00000094882c723c */ /* 0x010fe6000000182c */
[----:B------:R-:W-:-:S05]  /*cc20*/  IMAD.WIDE.U32 R144, R144, -0x326172a9, RZ ;  /* 0xcd9e8d5790907825 */ /* 0x000fca00078e00ff */
[----:B------:R-:W-:Y:S01]  /*cc30*/  HMMA.16816.F32 R48, R136, R150, R48 ;  /* 0x000000968830723c */ /* 0x000fe20000001830 */
[----:B------:R-:W2:Y:S01]  /*cc40*/  LDSM.16.MT88.4 R148, [R172+0x16800] ;  /* 0x01680000ac94783b */ /* 0x000ea20000004200 */
[----:B------:R-:W-:Y:S02]  /*cc50*/  LOP3.LUT R145, R250, UR4, R145, 0x96, !PT ;  /* 0x00000004fa917c12 */ /* 0x000fe4000f8e9691 */
[----:B------:R-:W-:-:S04]  /*cc60*/  LOP3.LUT R144, R144, UR11, R239, 0x96, !PT ;  /* 0x0000000b90907c12 */ /* 0x000fc8000f8e96ef */
        /* <DEDUP_REMOVED lines=8> */
[----:B------:R-:W-:Y:S01]  /*ccf0*/  IMAD.WIDE.U32 R170, R170, -0x326172a9, RZ ;  /* 0xcd9e8d57aaaa7825 */ /* 0x000fe200078e00ff */
[----:B------:R-:W-:-:S04]  /*cd00*/  LOP3.LUT R145, R238, UR10, R147, 0x96, !PT ;  /* 0x0000000aee917c12 */ /* 0x000fc8000f8e9693 */
[----:B------:R-:W-:Y:S01]  /*cd10*/  LOP3.LUT R168, R146, UR9, R171, 0x96, !PT ;  /* 0x0000000992a87c12 */ /* 0x000fe2000f8e96ab */
[----:B-1----:R-:W-:Y:S01]  /*cd20*/  HMMA.16816.F32 R108, R136, R140, R108 ;  /* 0x0000008c886c723c */ /* 0x002fe2000000186c */
[----:B------:R-:W-:-:S04]  /*cd30*/  IMAD.WIDE.U32 R218, R145, -0x2daee0ad, RZ ;  /* 0xd2511f5391da7825 */ /* 0x000fc800078e00ff */
[----:B------:R-:W-:Y:S01]  /*cd40*/  FFMA.FTZ R146, R216, UR23, -R195 ;  /* 0x00000017d8927c23 */ /* 0x000fe200080108c3 */
[----:B------:R-:W-:Y:S01]  /*cd50*/  FFMA.FTZ R216, R209, UR23, -R194 ;  /* 0x00000017d1d87c23 */ /* 0x000fe200080108c2 */
[----:B------:R-:W-:Y:S02]  /*cd60*/  IMAD.WIDE.U32 R168, R168, -0x2daee0ad, RZ ;  /* 0xd2511f53a8a87825 */ /* 0x000fe400078e00ff */
[----:B------:R1:W3:Y:S01]  /*cd70*/  MUFU.EX2 R209, R146 ;  /* 0x0000009200d17308 */ /* 0x0002e20000000800 */
[C---:B------:R-:W-:Y:S01]  /*cd80*/  HMMA.16816.F32 R112, R136.reuse, R142, R112 ;  /* 0x0000008e8870723c */ /* 0x040fe20000001870 */
[----:B------:R-:W4:Y:S02]  /*cd90*/  LDSM.16.MT88.4 R140, [R191+0x6800] ;  /* 0x00680000bf8c783b */ /* 0x000f240000004200 */
[----:B------:R-:W-:Y:S05]  /*cda0*/  MUFU.EX2 R216, R216 ;  /* 0x000000d800d87308 */ /* 0x000fea0000000800 */
[----:B--2---:R-:W-:Y:S01]  /*cdb0*/  HMMA.16816.F32 R100, R136, R148, R100 ;  /* 0x000000948864723c */ /* 0x004fe20000001864 */
[----:B------:R-:W-:-:S02]  /*cdc0*/  LOP3.LUT R148, R218, UR13, R169, 0x96, !PT ;  /* 0x0000000dda947c12 */ /* 0x000fc4000f8e96a9 */
[----:B------:R-:W-:Y:S01]  /*cdd0*/  LOP3.LUT R218, R144, UR16, R219, 0x96, !PT ;  /* 0x0000001090da7c12 */ /* 0x000fe2000f8e96db */
[--C-:B-1----:R-:W-:Y:S01]  /*cde0*/  FFMA.FTZ R146, R206, UR23, -R194.reuse ;  /* 0x00000017ce927c23 */ /* 0x102fe200080108c2 */
[--C-:B------:R-:W-:Y:S01]  /*cdf0*/  FFMA.FTZ R206, R207, UR23, -R194.reuse ;  /* 0x00000017cfce7c23 */ /* 0x100fe200080108c2 */
[----:B------:R-:W-:Y:S02]  /*ce00*/  IMAD.WIDE.U32 R148, R148, -0x326172a9, RZ ;  /* 0xcd9e8d5794947825 */ /* 0x000fe400078e00ff */
[C---:B------:R-:W-:Y:S02]  /*ce10*/  HMMA.16816.F32 R120, R136.reuse, R130, R120 ;  /* 0x000000828878723c */ /* 0x040fe40000001878 */
[----:B------:R-:W-:Y:S01]  /*ce20*/  FFMA.FTZ R130, R217, UR23, -R194 ;  /* 0x00000017d9827c23 */ /* 0x000fe200080108c2 */
[----:B------:R-:W-:Y:S02]  /*ce30*/  IMAD.MOV.U32 R144, RZ, RZ, R148 ;  /* 0x000000ffff907224 */ /* 0x000fe400078e0094 */
[----:B------:R-:W-:Y:S01]  /*ce40*/  FFMA.FTZ R217, R208, UR23, -R195 ;  /* 0x00000017d0d97c23 */ /* 0x000fe200080108c3 */
[----:B------:R-:W-:Y:S01]  /*ce50*/  IMAD.WIDE.U32 R218, R218, -0x326172a9, RZ ;  /* 0xcd9e8d57dada7825 */ /* 0x000fe200078e00ff */
[----:B------:R-:W-:Y:S01]  /*ce60*/  PRMT R147, R148, 0x7772, RZ ;  /* 0x0000777294937816 */ /* 0x000fe200000000ff */
[----:B------:R1:W-:Y:S01]  /*ce70*/  MUFU.EX2 R207, R146 ;  /* 0x0000009200cf7308 */ /* 0x0003e20000000800 */
[----:B------:R-:W-:Y:S01]  /*ce80*/  LOP3.LUT R145, R144, 0xff, RZ, 0xc0, !PT ;  /* 0x000000ff90917812 */ /* 0x000fe200078ec0ff */
[----:B------:R-:W-:Y:S01]  /*ce90*/  HMMA.16816.F32 R116, R136, R128, R116 ;  /* 0x000000808874723c */ /* 0x000fe20000001874 */
[C---:B------:R-:W-:Y:S01]  /*cea0*/  PRMT R128, R148.reuse, 0x7771, RZ ;  /* 0x0000777194807816 */ /* 0x040fe200000000ff */
[----:B------:R-:W2:Y:S01]  /*ceb0*/  MUFU.EX2 R217, R217 ;  /* 0x000000d900d97308 */ /* 0x000ea20000000800 */
[----:B------:R-:W-:-:S02]  /*cec0*/  PRMT R129, R148, 0x7773, RZ ;  /* 0x0000777394817816 */ /* 0x000fc400000000ff */
[----:B------:R-:W-:Y:S01]  /*ced0*/  LOP3.LUT R144, R218, UR7, R149, 0x96, !PT ;  /* 0x00000007da907c12 */ /* 0x000fe2000f8e9695 */
[----:B------:R-:W5:Y:S01]  /*cee0*/  MUFU.EX2 R206, R206 ;  /* 0x000000ce00ce7308 */ /* 0x000f620000000800 */
[----:B------:R-:W-:Y:S01]  /*cef0*/  PRMT R129, R147, 0x5410, R129 ;  /* 0x0000541093817816 */ /* 0x000fe20000000081 */
[C---:B------:R-:W-:Y:S01]  /*cf00*/  HMMA.16816.F32 R32, R136.reuse, R164, R32 ;  /* 0x000000a48820723c */ /* 0x040fe20000001820 */
[----:B------:R-:W-:Y:S01]  /*cf10*/  PRMT R128, R145, 0x5410, R128 ;  /* 0x0000541091807816 */ /* 0x000fe20000000080 */
[----:B------:R2:W5:Y:S01]  /*cf20*/  MUFU.EX2 R208, R130 ;  /* 0x0000008200d07308 */ /* 0x0005620000000800 */
[C---:B------:R-:W-:Y:S01]  /*cf30*/  LOP3.LUT R148, R144.reuse, 0xffff, RZ, 0xc0, !PT ;  /* 0x0000ffff90947812 */ /* 0x040fe200078ec0ff */
[--C-:B------:R-:W-:Y:S01]  /*cf40*/  FFMA.FTZ R218, R175, UR23, -R194.reuse ;  /* 0x00000017afda7c23 */ /* 0x100fe200080108c2 */
[----:B------:R-:W-:Y:S01]  /*cf50*/  PRMT R145, R144, 0x7632, R145 ;  /* 0x0000763290917816 */ /* 0x000fe20000000091 */
[----:B------:R-:W-:Y:S01]  /*cf60*/  FFMA.FTZ R194, R174, UR23, -R194 ;  /* 0x00000017aec27c23 */ /* 0x000fe200080108c2 */
[----:B------:R-:W-:Y:S01]  /*cf70*/  LOP3.LUT R131, R144, 0xff, RZ, 0xc0, !PT ;  /* 0x000000ff90837812 */ /* 0x000fe200078ec0ff */
[----:B------:R-:W-:Y:S01]  /*cf80*/  HMMA.16816.F32 R132, R136, R166, R132 ;  /* 0x000000a68884723c */ /* 0x000fe20000001884 */
[----:B------:R-:W-:Y:S01]  /*cf90*/  SHF.R.U32.HI R148, RZ, 0x8, R148 ;  /* 0x00000008ff947819 */ /* 0x000fe20000011694 */
[----:B------:R-:W5:Y:S01]  /*cfa0*/  LDSM.16.MT88.4 R164, [R172+0x11000] ;  /* 0x01100000aca4783b */ /* 0x000f620000004200 */
[----:B-1----:R-:W-:Y:S01]  /*cfb0*/  HSET2.LE.AND R146, R128, R173, PT ;  /* 0x000000ad80927233 */ /* 0x002fe20003803000 */
[----:B------:R-:W-:Y:S01]  /*cfc0*/  MUFU.EX2 R218, R218 ;  /* 0x000000da00da7308 */ /* 0x000fe20000000800 */
[----:B------:R-:W-:-:S02]  /*cfd0*/  PRMT R128, R131, 0x5410, R148 ;  /* 0x0000541083807816 */ /* 0x000fc40000000094 */
[----:B---3--:R-:W-:Y:S01]  /*cfe0*/  F2FP.F16.F32.PACK_AB R147, R209, R210 ;  /* 0x000000d2d193723e */ /* 0x008fe200000000ff */
[C---:B----4-:R-:W-:Y:S01]  /*cff0*/  HMMA.16816.F32 R124, R136.reuse, R140, R124 ;  /* 0x0000008c887c723c */ /* 0x050fe2000000187c */
[----:B--2---:R-:W-:Y:S01]  /*d000*/  SHF.R.U32.HI R130, RZ, 0x18, R144 ;  /* 0x00000018ff827819 */ /* 0x004fe20000011690 */
[----:B------:R-:W-:Y:S01]  /*d010*/  MUFU.EX2 R194, R194 ;  /* 0x000000c200c27308 */ /* 0x000fe20000000800 */
[----:B------:R-:W-:Y:S02]  /*d020*/  LOP3.LUT R144, R129, 0xff00ff, RZ, 0xc0, !PT ;  /* 0x00ff00ff81907812 */ /* 0x000fe400078ec0ff */
[----:B------:R-:W-:Y:S02]  /*d030*/  LOP3.LUT R129, R145, 0xff, RZ, 0xc0, !PT ;  /* 0x000000ff91817812 */ /* 0x000fe400078ec0ff */
[----:B------:R-:W-:Y:S01]  /*d040*/  HSET2.LE.AND R128, R128, R173, PT ;  /* 0x000000ad80807233 */ /* 0x000fe20003803000 */
[----:B------:R-:W-:Y:S01]  /*d050*/  HMMA.16816.F32 R4, R136, R142, R4 ;  /* 0x0000008e8804723c */ /* 0x000fe20000001804 */
[----:B------:R-:W-:-:S02]  /*d060*/  PRMT R129, R129, 0x5410, R130 ;  /* 0x0000541081817816 */ /* 0x000fc40000000082 */
[C---:B------:R-:W-:Y:S01]  /*d070*/  F2FP.F16.F32.PACK_AB R141, R217.reuse, R214 ;  /* 0x000000d6d98d723e */ /* 0x040fe200000000ff */
[----:B------:R-:W-:Y:S01]  /*d080*/  FADD.FTZ R217, R217, R203 ;  /* 0x000000cbd9d97221 */ /* 0x000fe20000010000 */
[C---:B-----5:R-:W-:Y:S01]  /*d090*/  F2FP.F16.F32.PACK_AB R140, R206.reuse, R207 ;  /* 0x000000cfce8c723e */ /* 0x060fe200000000ff */
[----:B------:R-:W-:Y:S01]  /*d0a0*/  FADD.FTZ R207, R207, R202 ;  /* 0x000000cacfcf7221 */ /* 0x000fe20000010000 */
[--C-:B------:R-:W-:Y:S01]  /*d0b0*/  HSET2.LE.AND R129, R129, R173.reuse, PT ;  /* 0x000000ad81817233 */ /* 0x100fe20003803000 */
[----:B------:R-:W-:Y:S01]  /*d0c0*/  HMMA.16816.F32 R52, R136, R160, R52 ;  /* 0x000000a08834723c */ /* 0x000fe20000001834 */
[----:B------:R-:W-:Y:S01]  /*d0d0*/  LOP3.LUT R128, R141, R128, RZ, 0xc0, !PT ;  /* 0x000000808d807212 */ /* 0x000fe200078ec0ff */
[----:B------:R-:W-:Y:S01]  /*d0e0*/  FADD.FTZ R207, R206, R207 ;  /* 0x000000cfcecf7221 */ /* 0x000fe20000010000 */
[----:B------:R-:W-:Y:S01]  /*d0f0*/  HSET2.LE.AND R144, R144, R173, PT ;  /* 0x000000ad90907233 */ /* 0x000fe20003803000 */
[----:B------:R-:W-:Y:S01]  /*d100*/  FADD.FTZ R217, R210, R217 ;  /* 0x000000d9d2d97221 */ /* 0x000fe20000010000 */
[----:B------:R-:W-:-:S02]  /*d110*/  LOP3.LUT R129, R140, R129, RZ, 0xc0, !PT ;  /* 0x000000818c817212 */ /* 0x000fc400078ec0ff */
[----:B------:R-:W1:Y:S01]  /*d120*/  LDSM.16.MT88.4 R140, [R193+0x13000] ;  /* 0x01300000c18c783b */ /* 0x000e620000004200 */
[----:B------:R-:W-:Y:S01]  /*d130*/  F2FP.F16.F32.PACK_AB R145, R208, R216 ;  /* 0x000000d8d091723e */ /* 0x000fe200000000ff */
[C---:B------:R-:W-:Y:S01]  /*d140*/  HMMA.16816.F32 R56, R136.reuse, R162, R56 ;  /* 0x000000a28838723c */ /* 0x040fe20000001838 */
[----:B------:R-:W-:Y:S01]  /*d150*/  LOP3.LUT R130, R147, R146, RZ, 0xc0, !PT ;  /* 0x0000009293827212 */ /* 0x000fe200078ec0ff */
[----:B------:R-:W-:Y:S01]  /*d160*/  FADD.FTZ R216, R216, R207 ;  /* 0x000000cfd8d87221 */ /* 0x000fe20000010000 */
[----:B------:R-:W-:Y:S01]  /*d170*/  LOP3.LUT R131, R145, R144, RZ, 0xc0, !PT ;  /* 0x0000009091837212 */ /* 0x000fe200078ec0ff */
[----:B------:R-:W-:Y:S01]  /*d180*/  FADD.FTZ R209, R209, R217 ;  /* 0x000000d9d1d17221 */ /* 0x000fe20000010000 */
[----:B------:R-:W2:Y:S01]  /*d190*/  LDSM.16.MT88.4 R144, [R192+0x1000] ;  /* 0x00100000c090783b */ /* 0x000ea20000004200 */
[----:B------:R-:W-:Y:S01]  /*d1a0*/  LOP3.LUT R170, R170, UR8, R219, 0x96, !PT ;  /* 0x00000008aaaa7c12 */ /* 0x000fe2000f8e96db */
[----:B------:R-:W-:Y:S01]  /*d1b0*/  FFMA.FTZ R219, R178, UR23, -R195 ;  /* 0x00000017b2db7c23 */ /* 0x000fe200080108c3 */
[----:B------:R-:W-:Y:S01]  /*d1c0*/  HMMA.16816.F32 R60, R136, R156, R60 ;  /* 0x0000009c883c723c */ /* 0x000fe2000000183c */
[----:B------:R3:W4:Y:S01]  /*d1d0*/  MUFU.EX2 R195, R179 ;  /* 0x000000b300c37308 */ /* 0x0007220000000800 */
[----:B------:R-:W-:Y:S01]  /*d1e0*/  FADD.FTZ R216, R208, R216 ;  /* 0x000000d8d0d87221 */ /* 0x000fe20000010000 */
[----:B------:R-:W-:-:S02]  /*d1f0*/  FADD.FTZ R209, R196, R209 ;  /* 0x000000d1c4d17221 */ /* 0x000fc40000010000 */
[----:B------:R-:W5:Y:S02]  /*d200*/  MUFU.EX2 R219, R219 ;  /* 0x000000db00db7308 */ /* 0x000f640000000800 */
[----:B------:R-:W-:Y:S01]  /*d210*/  FADD.FTZ R209, R197, R209 ;  /* 0x000000d1c5d17221 */ /* 0x000fe20000010000 */
[C---:B------:R-:W-:Y:S01]  /*d220*/  HMMA.16816.F32 R64, R136.reuse, R158, R64 ;  /* 0x0000009e8840723c */ /* 0x040fe20000001840 */
[----:B------:R-:W-:Y:S04]  /*d230*/  LDSM.16.MT88.4 R156, [R193+0x11000] ;  /* 0x01100000c19c783b */ /* 0x000fe80000004200 */
[----:B---3--:R-:W-:Y:S03]  /*d240*/  LDSM.16.MT88.4 R176, [R172+0x15800] ;  /* 0x01580000acb0783b */ /* 0x008fe60000004200 */
[----:B------:R-:W-:Y:S01]  /*d250*/  HMMA.16816.F32 R68, R136, R152, R68 ;  /* 0x000000988844723c */ /* 0x000fe20000001844 */
[----:B----4-:R-:W-:-:S04]  /*d260*/  FADD.FTZ R209, R195, R209 ;  /* 0x000000d1c3d17221 */ /* 0x010fc80000010000 */
[----:B-----5:R-:W-:-:S03]  /*d270*/  FADD.FTZ R249, R219, R209 ;  /* 0x000000d1dbf97221 */ /* 0x020fc60000010000 */
[C---:B------:R-:W-:Y:S01]  /*d280*/  HMMA.16816.F32 R72, R136.reuse, R154, R72 ;  /* 0x0000009a8848723c */ /* 0x040fe20000001848 */
[----:B------:R-:W-:Y:S07]  /*d290*/  LDSM.16.MT88.4 R152, [R172+0x13000] ;  /* 0x01300000ac98783b */ /* 0x000fee0000004200 */
[----:B------:R-:W-:Y:S01]  /*d2a0*/  HMMA.16816.F32 R104, R136, R150, R104 ;  /* 0x000000968868723c */ /* 0x000fe20000001868 */
[----:B------:R-:W3:Y:S04]  /*d2b0*/  LDSM.16.MT88.4 R136, [R192+0x3000] ;  /* 0x00300000c088783b */ /* 0x000ee80000004200 */
[----:B------:R-:W-:Y:S03]  /*d2c0*/  LDSM.16.MT88.4 R148, [R191+0x1000] ;  /* 0x00100000bf94783b */ /* 0x000fe60000004200 */
[C---:B------:R-:W-:Y:S01]  /*d2d0*/  HMMA.16816.F32 R160, R128.reuse, R164, R8 ;  /* 0x000000a480a0723c */ /* 0x040fe20000001808 */
[----:B------:R-:W4:Y:S07]  /*d2e0*/  LDSM.16.MT88.4 R8, [R191+0x3000] ;  /* 0x00300000bf08783b */ /* 0x000f2e0000004200 */
[C---:B-1----:R-:W-:Y:S08]  /*d2f0*/  HMMA.16816.F32 R44, R128.reuse, R140, R44 ;  /* 0x0000008c802c723c */ /* 0x042ff0000000182c */
[C---:B------:R-:W-:Y:S01]  /*d300*/  HMMA.16816.F32 R48, R128.reuse, R142, R48 ;  /* 0x0000008e8030723c */ /* 0x040fe20000001830 */
[----:B------:R-:W1:Y:S07]  /*d310*/  LDSM.16.MT88.4 R140, [R172+0x17000] ;  /* 0x01700000ac8c783b */ /* 0x000e6e0000004200 */
[C---:B--2---:R-:W-:Y:S08]  /*d320*/  HMMA.16816.F32 R24, R128.reuse, R144, R24 ;  /* 0x000000908018723c */ /* 0x044ff00000001818 */
[C---:B------:R-:W-:Y:S01]  /*d330*/  HMMA.16816.F32 R28, R128.reuse, R146, R28 ;  /* 0x00000092801c723c */ /* 0x040fe2000000181c */
        /* <DEDUP_REMOVED lines=19> */
[----:B--2---:R-:W-:Y:S01]  /*d470*/  HMMA.16816.F32 R108, R128, R136, R108 ;  /* 0x00000088806c723c */ /* 0x004fe2000000186c */
[----:B------:R-:W-:-:S05]  /*d480*/  IMAD.WIDE.U32 R136, R170, -0x2daee0ad, RZ ;  /* 0xd2511f53aa887825 */ /* 0x000fca00078e00ff */
[----:B------:R-:W-:Y:S02]  /*d490*/  LOP3.LUT R168, R168, UR12, R137, 0x96, !PT ;  /* 0x0000000ca8a87c12 */ /* 0x000fe4000f8e9689 */
[----:B---3--:R-:W-:Y:S02]  /*d4a0*/  HMMA.16816.F32 R120, R128, R10, R120 ;  /* 0x0000000a8078723c */ /* 0x008fe40000001878 */
[C---:B------:R-:W-:Y:S02]  /*d4b0*/  LOP3.LUT R10, R168.reuse, 0xffff, RZ, 0xc0, !PT ;  /* 0x0000ffffa80a7812 */ /* 0x040fe400078ec0ff */
[----:B------:R-:W-:-:S04]  /*d4c0*/  PRMT R11, R168, 0x7632, R11 ;  /* 0x00007632a80b7816 */ /* 0x000fc8000000000b */
[----:B----4-:R-:W-:Y:S01]  /*d4d0*/  HMMA.16816.F32 R92, R128, R148, R92 ;  /* 0x00000094805c723c */ /* 0x010fe2000000185c */
[----:B------:R-:W-:Y:S02]  /*d4e0*/  SHF.R.U32.HI R148, RZ, 0x8, R10 ;  /* 0x00000008ff947819 */ /* 0x000fe4000001160a */
[----:B------:R-:W-:-:S05]  /*d4f0*/  LOP3.LUT R10, R11, 0xff, RZ, 0xc0, !PT ;  /* 0x000000ff0b0a7812 */ /* 0x000fca00078ec0ff */
[C---:B------:R-:W-:Y:S01]  /*d500*/  HMMA.16816.F32 R116, R128.reuse, R8, R116 ;  /* 0x000000088074723c */ /* 0x040fe20000001874 */
[----:B------:R-:W-:Y:S02]  /*d510*/  LOP3.LUT R8, R168, 0xff, RZ, 0xc0, !PT ;  /* 0x000000ffa8087812 */ /* 0x000fe400078ec0ff */
[----:B------:R-:W-:Y:S02]  /*d520*/  SHF.R.U32.HI R9, RZ, 0x18, R168 ;  /* 0x00000018ff097819 */ /* 0x000fe400000116a8 */
[----:B------:R-:W-:Y:S01]  /*d530*/  PRMT R8, R8, 0x5410, R148 ;  /* 0x0000541008087816 */ /* 0x000fe20000000094 */
[----:B------:R-:W-:Y:S01]  /*d540*/  LDSM.16.MT88.4 R168, [R192+0x1800] ;  /* 0x00180000c0a8783b */ /* 0x000fe20000004200 */
[----:B------:R-:W-:Y:S01]  /*d550*/  PRMT R9, R10, 0x5410, R9 ;  /* 0x000054100a097816 */ /* 0x000fe20000000009 */
[----:B------:R-:W-:Y:S01]  /*d560*/  HMMA.16816.F32 R68, R128, R144, R68 ;  /* 0x000000908044723c */ /* 0x000fe20000001844 */
[C---:B------:R-:W-:Y:S02]  /*d570*/  PRMT R145, R136.reuse, 0x7771, RZ ;  /* 0x0000777188917816 */ /* 0x040fe400000000ff */
[----:B------:R-:W-:-:S02]  /*d580*/  PRMT R144, R136, 0x7773, RZ ;  /* 0x0000777388907816 */ /* 0x000fc400000000ff */
[--C-:B------:R-:W-:Y:S02]  /*d590*/  HSET2.LE.AND R9, R9, R173.reuse, PT ;  /* 0x000000ad09097233 */ /* 0x100fe40003803000 */
[----:B------:R-:W-:Y:S01]  /*d5a0*/  HSET2.LE.AND R8, R8, R173, PT ;  /* 0x000000ad08087233 */ /* 0x000fe20003803000 */
[----:B------:R-:W-:Y:S01]  /*d5b0*/  HMMA.16816.F32 R72, R128, R146, R72 ;  /* 0x000000928048723c */ /* 0x000fe20000001848 */
[----:B------:R-:W-:Y:S01]  /*d5c0*/  IMAD.MOV.U32 R146, RZ, RZ, R136 ;  /* 0x000000ffff927224 */ /* 0x000fe200078e0088 */
[----:B------:R-:W-:-:S04]  /*d5d0*/  PRMT R147, R136, 0x7772, RZ ;  /* 0x0000777288937816 */ /* 0x000fc800000000ff */
[----:B------:R-:W-:Y:S02]  /*d5e0*/  LOP3.LUT R146, R146, 0xff, RZ, 0xc0, !PT ;  /* 0x000000ff92927812 */ /* 0x000fe400078ec0ff */
[C---:B-----5:R-:W-:Y:S01]  /*d5f0*/  HMMA.16816.F32 R84, R128.reuse, R152, R84 ;  /* 0x000000988054723c */ /* 0x060fe20000001854 */
[----:B------:R-:W-:Y:S02]  /*d600*/  PRMT R144, R147, 0x5410, R144 ;  /* 0x0000541093907816 */ /* 0x000fe40000000090 */
[----:B------:R-:W-:Y:S02]  /*d610*/  PRMT R145, R146, 0x5410, R145 ;  /* 0x0000541092917816 */ /* 0x000fe40000000091 */
[----:B------:R-:W-:Y:S02]  /*d620*/  LOP3.LUT R11, R144, 0xff00ff, RZ, 0xc0, !PT ;  /* 0x00ff00ff900b7812 */ /* 0x000fe400078ec0ff */
[----:B------:R-:W-:Y:S01]  /*d630*/  F2FP.F16.F32.PACK_AB R144, R197, R196 ;  /* 0x000000c4c590723e */ /* 0x000fe200000000ff */
[----:B------:R-:W-:Y:S01]  /*d640*/  HMMA.16816.F32 R88, R128, R154, R88 ;  /* 0x0000009a8058723c */ /* 0x000fe20000001858 */
[----:B------:R-:W2:Y:S01]  /*d650*/  LDSM.16.MT88.4 R152, [R172+0x17800] ;  /* 0x01780000ac98783b */ /* 0x000ea20000004200 */
[----:B------:R-:W-:-:S02]  /*d660*/  HSET2.LE.AND R10, R145, R173, PT ;  /* 0x000000ad910a7233 */ /* 0x000fc40003803000 */
[----:B------:R-:W-:Y:S02]  /*d670*/  HSET2.LE.AND R11, R11, R173, PT ;  /* 0x000000ad0b0b7233 */ /* 0x000fe40003803000 */
[----:B------:R-:W-:Y:S02]  /*d680*/  LOP3.LUT R8, R144, R8, RZ, 0xc0, !PT ;  /* 0x0000000890087212 */ /* 0x000fe400078ec0ff */
[C---:B------:R-:W-:Y:S01]  /*d690*/  HMMA.16816.F32 R12, R128.reuse, R166, R12 ;  /* 0x000000a6800c723c */ /* 0x040fe2000000180c */
[----:B------:R-:W-:Y:S04]  /*d6a0*/  LDSM.16.MT88.4 R144, [R193+0x15800] ;  /* 0x01580000c190783b */ /* 0x000fe80000004200 */
[----:B------:R-:W-:Y:S03]  /*d6b0*/  LDSM.16.MT88.4 R164, [R192+0x3800] ;  /* 0x00380000c0a4783b */ /* 0x000fe60000004200 */
        /* <DEDUP_REMOVED lines=8> */
[----:B-1----:R-:W-:Y:S01]  /*d740*/  HMMA.16816.F32 R124, R128, R140, R124 ;  /* 0x0000008c807c723c */ /* 0x002fe2000000187c */
[----:B------:R-:W-:Y:S01]  /*d750*/  F2FP.F16.F32.PACK_AB R140, R220, R221 ;  /* 0x000000dddc8c723e */ /* 0x000fe200000000ff */
[----:B------:R-:W-:Y:S01]  /*d760*/  FADD.FTZ R221, R221, R216 ;  /* 0x000000d8dddd7221 */ /* 0x000fe20000010000 */
[----:B------:R-:W-:-:S02]  /*d770*/  F2FP.F16.F32.PACK_AB R141, R219, R195 ;  /* 0x000000c3db8d723e */ /* 0x000fc400000000ff */
[----:B------:R-:W-:Y:S01]  /*d780*/  LOP3.LUT R9, R140, R9, RZ, 0xc0, !PT ;  /* 0x000000098c097212 */ /* 0x000fe200078ec0ff */
[----:B------:R-:W-:Y:S01]  /*d790*/  FADD.FTZ R221, R220, R221 ;  /* 0x000000dddcdd7221 */ /* 0x000fe20000010000 */
[----:B------:R-:W-:Y:S01]  /*d7a0*/  F2FP.F16.F32.PACK_AB R140, R194, R218 ;  /* 0x000000dac28c723e */ /* 0x000fe200000000ff */
[----:B------:R-:W-:Y:S01]  /*d7b0*/  HMMA.16816.F32 R4, R128, R142, R4 ;  /* 0x0000008e8004723c */ /* 0x000fe20000001804 */
[----:B------:R-:W1:Y:S01]  /*d7c0*/  LDSM.16.MT88.4 R128, [R192+0x7800] ;  /* 0x00780000c080783b */ /* 0x000e620000004200 */
[----:B------:R-:W-:Y:S01]  /*d7d0*/  LOP3.LUT R10, R141, R10, RZ, 0xc0, !PT ;  /* 0x0000000a8d0a7212 */ /* 0x000fe200078ec0ff */
[----:B------:R-:W-:Y:S01]  /*d7e0*/  FADD.FTZ R221, R218, R221 ;  /* 0x000000dddadd7221 */ /* 0x000fe20000010000 */
[----:B------:R-:W-:Y:S02]  /*d7f0*/  LOP3.LUT R11, R140, R11, RZ, 0xc0, !PT ;  /* 0x0000000b8c0b7212 */ /* 0x000fe400078ec0ff */
[----:B------:R-:W5:Y:S01]  /*d800*/  LDSM.16.MT88.4 R140, [R193+0x17800] ;  /* 0x01780000c18c783b */ /* 0x000f620000004200 */
[----:B------:R-:W-:-:S04]  /*d810*/  FADD.FTZ R248, R194, R221 ;  /* 0x000000ddc2f87221 */ /* 0x000fc80000010000 */
[C---:B--2---:R-:W-:Y:S08]  /*d820*/  HMMA.16816.F32 R100, R8.reuse, R152, R100 ;  /* 0x000000980864723c */ /* 0x044ff00000001864 */
[C---:B------:R-:W-:Y:S08]  /*d830*/  HMMA.16816.F32 R104, R8.reuse, R154, R104 ;  /* 0x0000009a0868723c */ /* 0x040ff00000001868 */
[C---:B---3--:R-:W-:Y:S08]  /*d840*/  HMMA.16816.F32 R160, R8.reuse, R156, R160 ;  /* 0x0000009c08a0723c */ /* 0x048ff000000018a0 */
[C---:B----4-:R-:W-:Y:S08]  /*d850*/  HMMA.16816.F32 R36, R8.reuse, R136, R36 ;  /* 0x000000880824723c */ /* 0x050ff00000001824 */
[C---:B------:R-:W-:Y:S01]  /*d860*/  HMMA.16816.F32 R40, R8.reuse, R138, R40 ;  /* 0x0000008a0828723c */ /* 0x040fe20000001828 */
[----:B------:R-:W2:Y:S07]  /*d870*/  LDSM.16.MT88.4 R136, [R192+0x5800] ;  /* 0x00580000c088783b */ /* 0x000eae0000004200 */
[C---:B------:R-:W-:Y:S01]  /*d880*/  HMMA.16816.F32 R152, R8.reuse, R148, R16 ;  /* 0x000000940898723c */ /* 0x040fe20000001810 */
[----:B------:R-:W-:Y:S07]  /*d890*/  LDSM.16.MT88.4 R16, [R191+0x3800] ;  /* 0x00380000bf10783b */ /* 0x000fee0000004200 */
[C---:B-1----:R-:W-:Y:S08]  /*d8a0*/  HMMA.16816.F32 R116, R8.reuse, R128, R116 ;  /* 0x000000800874723c */ /* 0x042ff00000001874 */
[C---:B------:R-:W-:Y:S01]  /*d8b0*/  HMMA.16816.F32 R120, R8.reuse, R130, R120 ;  /* 0x000000820878723c */ /* 0x040fe20000001878 */
[----:B------:R-:W1:Y:S07]  /*d8c0*/  LDSM.16.MT88.4 R128, [R191+0x7800] ;  /* 0x00780000bf80783b */ /* 0x000e6e0000004200 */
        /* <DEDUP_REMOVED lines=8> */
[C---:B--2---:R-:W-:Y:S08]  /*d950*/  HMMA.16816.F32 R84, R8.reuse, R136, R84 ;  /* 0x000000880854723c */ /* 0x044ff00000001854 */
        /* <DEDUP_REMOVED lines=17> */
[----:B------:R-:W-:-:S02]  /*da70*/  IMAD.MOV.U32 R164, RZ, RZ, R181 ;  /* 0x000000ffffa47224 */ /* 0x000fc400078e00b5 */
[----:B------:R-:W-:Y:S01]  /*da80*/  @P0 IMAD.MOV.U32 R164, RZ, RZ, R181 ;  /* 0x000000ffffa40224 */ /* 0x000fe200078e00b5 */
[----:B------:R-:W-:-:S01]  /*da90*/  NOP ;  /* 0x0000000000007918 */ /* 0x000fc20000000000 */
[----:B------:R-:W-:-:S15]  /*daa0*/  BRA.U UP1, `(.L_x_1250) ;  /* 0x0000000101047547 */ /* 0x000fde000b800000 */
.L_x_1248:
[----:B------:R-:W-:-:S12]  /*dab0*/  UIADD3 UR21, UPT, UPT, UR15, -0x1, URZ ;  /* 0xffffffff0f157890 */ /* 0x000fd8000fffe0ff */
.L_x_1250:
        /* <DEDUP_REMOVED lines=8> */
[----:B------:R-:W4:Y:S01]  /*db40*/  LDCU UR24, c[0x0][0x440] ;  /* 0x00008800ff1877ac */ /* 0x000f220008000800 */
[----:B------:R-:W-:Y:S02]  /*db50*/  IMAD.MOV.U32 R2, RZ, RZ, R3 ;  /* 0x000000ffff027224 */ /* 0x000fe400078e0003 */
[----:B------:R-:W5:Y:S01]  /*db60*/  S2UR UR5, SR_CgaCtaId ;  /* 0x00000000000579c3 */ /* 0x000f620000008800 */
[----:B------:R-:W-:Y:S01]  /*db70*/  IMAD.MOV.U32 R0, RZ, RZ, R164 ;  /* 0x000000ffff007224 */ /* 0x000fe200078e00a4 */
[----:B------:R-:W1:Y:S01]  /*db80*/  LDCU UR4, c[0x0][0x45c] ;  /* 0x00008b80ff0477ac */ /* 0x000e620008000800 */
[----:B------:R-:W1:Y:S01]  /*db90*/  LDCU UR23, c[0x0][0x504] ;  /* 0x0000a080ff1777ac */ /* 0x000e620008000800 */
[----:B---3--:R-:W-:Y:S01]  /*dba0*/  ISETP.GE.AND P3, PT, R211, UR7, PT ;  /* 0x00000007d3007c0c */ /* 0x008fe2000bf66270 */
[----:B------:R-:W-:Y:S01]  /*dbb0*/  UMOV UR7, 0x400 ;  /* 0x0000040000077882 */ /* 0x000fe20000000000 */
        /* <DEDUP_REMOVED lines=10> */
[----:B----4-:R-:W-:Y:S06]  /*dc60*/  BRA `(.L_x_1252) ;  /* 0x0000000400a87947 */ /* 0x010fec0003800000 */
.L_x_1254:
        /* <DEDUP_REMOVED lines=9> */
[----:B------:R-:W-:Y:S02]  /*dd00*/  LEA.HI.X R179, R180, R235, R170, 0x7, P5 ;  /* 0x000000ebb4b37211 */ /* 0x000fe400028f3caa */
[CC--:B------:R-:W-:Y:S04]  /*dd10*/  LEA R170, P5, R164.reuse, R177.reuse, 0x5 ;  /* 0x000000b1a4aa7211 */ /* 0x0c0fe800078a28ff */
[----:B------:R-:W-:Y:S02]  /*dd20*/  LEA.HI.X R164, R164, R176, R165, 0x5, P5 ;  /* 0x000000b0a4a47211 */ /* 0x000fe400028f2ca5 */
[----:B------:R-:W-:Y:S02]  /*dd30*/  LOP3.LUT R165, R243, 0x1f8, RZ, 0xc0, !PT ;  /* 0x000001f8f3a57812 */ /* 0x000fe400078ec0ff */
[----:B------:R-:W-:Y:S02]  /*dd40*/  IADD3 R174, P5, PT, R174, R177, RZ ;  /* 0x000000b1aeae7210 */ /* 0x000fe40007fbe0ff */
[----:B------:R-:W-:Y:S03]  /*dd50*/  LOP3.LUT R165, R165, 0x38, R213, 0x78, !PT ;  /* 0x00000038a5a57812 */ /* 0x000fe600078e78d5 */
[--C-:B------:R-:W-:Y:S01]  /*dd60*/  IMAD.X R175, R175, 0x1, R176.reuse, P5 ;  /* 0x00000001afaf7824 */ /* 0x100fe200028e06b0 */
[----:B------:R-:W-:Y:S02]  /*dd70*/  LOP3.LUT R165, R165, 0x1e00, R243, 0xf8, !PT ;  /* 0x00001e00a5a57812 */ /* 0x000fe400078ef8f3 */
[-C--:B------:R-:W-:Y:S02]  /*dd80*/  LEA R180, P5, R177, R236.reuse, 0x1 ;  /* 0x000000ecb1b47211 */ /* 0x080fe400078a08ff */
        /* <DEDUP_REMOVED lines=88> */
.L_x_1252:
        /* <DEDUP_REMOVED lines=69> */
[--C-:B------:R-:W-:Y:S01]  /*e760*/  IMAD.IADD R221, R223, 0x1, R208.reuse ;  /* 0x00000001dfdd7824 */ /* 0x100fe200078e02d0 */
[----:B------:R-:W-:Y:S01]  /*e770*/  @!PT LDS RZ, [RZ] ;  /* 0x00000000fffff984 */ /* 0x000fe20000000800 */
[----:B------:R-:W-:Y:S01]  /*e780*/  @!PT LDS RZ, [RZ] ;  /* 0x00000000fffff984 */ /* 0x000fe20000000800 */
[----:B------:R-:W-:Y:S01]  /*e790*/  @!PT LDS RZ, [RZ] ;  /* 0x00000000fffff984 */ /* 0x000fe20000000800 */
[----:B------:R-:W-:Y:S01]  /*e7a0*/  @!P1 LDGSTS.E.BYPASS.LTC128B.128 [R237+0x14800], desc[UR28][R8.64+0x100] ;  /* 0x1480010008ed9fae */ /* 0x000fe2000b981a1c */
[----:B------:R-:W-:Y:S02]  /*e7b0*/  IMAD.IADD R219, R217, 0x1, R208 ;  /* 0x00000001d9db7824 */ /* 0x000fe400078e02d0 */
        /* <DEDUP_REMOVED lines=60> */
[----:B------:R-:W-:Y:S01]  /*eb80*/  LDSM.16.M88.4 R184, [R220] ;  /* 0x00000000dcb8783b */ /* 0x000fe20000000200 */
        /* <DEDUP_REMOVED lines=13> */
[----:B------:R-:W1:Y:S07]  /*ec60*/  LDSM.16.M88.4 R164, [R219+0x9800] ;  /* 0x00980000dba4783b */ /* 0x000e6e0000000200 */
[C---:B-----5:R-:W-:Y:S08]  /*ec70*/  HMMA.16816.F32 R4, R168.reuse, R172, R4 ;  /* 0x000000aca804723c */ /* 0x060ff00000001804 */
[C---:B------:R-:W-:Y:S01]  /*ec80*/  HMMA.16816.F32 R8, R168.reuse, R174, R8 ;  /* 0x000000aea808723c */ /* 0x040fe20000001808 */
[----:B------:R-:W2:Y:S07]  /*ec90*/  LDSM.16.M88.4 R172, [R217+0x9000] ;  /* 0x00900000d9ac783b */ /* 0x000eae0000000200 */
[C---:B------:R-:W-:Y:S08]  /*eca0*/  HMMA.16816.F32 R12, R168.reuse, R176, R12 ;  /* 0x000000b0a80c723c */ /* 0x040ff0000000180c */
        /* <DEDUP_REMOVED lines=9> */
[C---:B------:R-:W-:Y:S08]  /*ed40*/  HMMA.16816.F32 R4, R184.reuse, R188, R4 ;  /* 0x000000bcb804723c */ /* 0x040ff00000001804 */
[C---:B------:R-:W-:Y:S01]  /*ed50*/  HMMA.16816.F32 R8, R184.reuse, R190, R8 ;  /* 0x000000beb808723c */ /* 0x040fe20000001808 */
[----:B------:R-:W-:Y:S07]  /*ed60*/  LDSM.16.M88.4 R188, [R222+UR5+0xa800] ;  /* 0x00a80005debc783b */ /* 0x000fee0008000200 */
[C---:B------:R-:W-:Y:S08]  /*ed70*/  HMMA.16816.F32 R12, R184.reuse, R192, R12 ;  /* 0x000000c0b80c723c */ /* 0x040ff0000000180c */
[C---:B------:R-:W-:Y:S01]  /*ed80*/  HMMA.16816.F32 R16, R184.reuse, R194, R16 ;  /* 0x000000c2b810723c */ /* 0x040fe20000001810 */
[----:B------:R-:W-:Y:S07]  /*ed90*/  LDSM.16.M88.4 R192, [R222+UR5+0xb000] ;  /* 0x00b00005dec0783b */ /* 0x000fee0008000200 */
[C---:B--2---:R-:W-:Y:S08]  /*eda0*/  HMMA.16816.F32 R20, R184.reuse, R172, R20 ;  /* 0x000000acb814723c */ /* 0x044ff00000001814 */
[C---:B------:R-:W-:Y:S01]  /*edb0*/  HMMA.16816.F32 R24, R184.reuse, R174, R24 ;  /* 0x000000aeb818723c */ /* 0x040fe20000001818 */
[----:B------:R-:W-:Y:S07]  /*edc0*/  LDSM.16.M88.4 R172, [R223+0x2000] ;  /* 0x00200000dfac783b */ /* 0x000fee0000000200 */
[C---:B------:R-:W-:Y:S08]  /*edd0*/  HMMA.16816.F32 R28, R184.reuse, R196, R28 ;  /* 0x000000c4b81c723c */ /* 0x040ff0000000181c */
[----:B------:R-:W-:Y:S01]  /*ede0*/  HMMA.16816.F32 R32, R184, R198, R32 ;  /* 0x000000c6b820723c */ /* 0x000fe20000001820 */
[----:B------:R-:W2:Y:S04]  /*edf0*/  LDSM.16.M88.4 R184, [R222+UR5+0xa000] ;  /* 0x00a00005deb8783b */ /* 0x000ea80008000200 */
[----:B------:R-:W-:Y:S03]  /*ee00*/  LDSM.16.M88.4 R196, [R221+0x2000] ;  /* 0x00200000ddc4783b */ /* 0x000fe60000000200 */
        /* <DEDUP_REMOVED lines=8> */
[----:B------:R-:W1:Y:S07]  /*ee90*/  LDSM.16.M88.4 R164, [R219+0xa800] ;  /* 0x00a80000dba4783b */ /* 0x000e6e0000000200 */
[C---:B-----5:R-:W-:Y:S08]  /*eea0*/  HMMA.16816.F32 R28, R176.reuse, R168, R28 ;  /* 0x000000a8b01c723c */ /* 0x060ff0000000181c */
[----:B------:R-:W-:Y:S01]  /*eeb0*/  HMMA.16816.F32 R32, R176, R170, R32 ;  /* 0x000000aab020723c */ /* 0x000fe20000001820 */
[----:B------:R-:W4:Y:S04]  /*eec0*/  LDSM.16.M88.4 R168, [R219+0xb000] ;  /* 0x00b00000dba8783b */ /* 0x000f280000000200 */
[----:B------:R-:W5:Y:S03]  /*eed0*/  LDSM.16.M88.4 R176, [R219+0xb800] ;  /* 0x00b80000dbb0783b */ /* 0x000f660000000200 */
        /* <DEDUP_REMOVED lines=15> */
[----:B------:R-:W-:Y:S07]  /*efd0*/  LDSM.16.M88.4 R200, [R3+0xa800] ;  /* 0x00a8000003c8783b */ /* 0x000fee0000000200 */
[C---:B-1----:R-:W-:Y:S08]  /*efe0*/  HMMA.16816.F32 R12, R196.reuse, R164, R12 ;  /* 0x000000a4c40c723c */ /* 0x042ff0000000180c */
[C---:B------:R-:W-:Y:S01]  /*eff0*/  HMMA.16816.F32 R16, R196.reuse, R166, R16 ;  /* 0x000000a6c410723c */ /* 0x040fe20000001810 */
[----:B------:R-:W-:Y:S07]  /*f000*/  LDSM.16.M88.4 R164, [R218+0x2000] ;  /* 0x00200000daa4783b */ /* 0x000fee0000000200 */
[C---:B----4-:R-:W-:Y:S08]  /*f010*/  HMMA.16816.F32 R20, R196.reuse, R168, R20 ;  /* 0x000000a8c414723c */ /* 0x050ff00000001814 */
[C---:B------:R-:W-:Y:S01]  /*f020*/  HMMA.16816.F32 R24, R196.reuse, R170, R24 ;  /* 0x000000aac418723c */ /* 0x040fe20000001818 */
[----:B------:R-:W1:Y:S07]  /*f030*/  LDSM.16.M88.4 R168, [R3+0xa000] ;  /* 0x00a0000003a8783b */ /* 0x000e6e0000000200 */
[C---:B-----5:R-:W-:Y:S08]  /*f040*/  HMMA.16816.F32 R28, R196.reuse, R176, R28 ;  /* 0x000000b0c41c723c */ /* 0x060ff0000000181c */
[----:B------:R-:W-:Y:S01]  /*f050*/  HMMA.16816.F32 R32, R196, R178, R32 ;  /* 0x000000b2c420723c */ /* 0x000fe20000001820 */
[----:B------:R-:W4:Y:S04]  /*f060*/  LDSM.16.M88.4 R176, [R3+0xb000] ;  /* 0x00b0000003b0783b */ /* 0x000f280000000200 */
[----:B------:R-:W-:Y:S03]  /*f070*/  LDSM.16.M88.4 R196, [R222+UR5+0xc800] ;  /* 0x00c80005dec4783b */ /* 0x000fe60008000200 */
[C---:B--2---:R-:W-:Y:S08]  /*f080*/  HMMA.16816.F32 R4, R184.reuse, R188, R4 ;  /* 0x000000bcb804723c */ /* 0x044ff00000001804 */
[C---:B------:R-:W-:Y:S01]  /*f090*/  HMMA.16816.F32 R8, R184.reuse, R190, R8 ;  /* 0x000000beb808723c */ /* 0x040fe20000001808 */
[----:B------:R-:W2:Y:S07]  /*f0a0*/  LDSM.16.M88.4 R188, [R3+0xb800] ;  /* 0x00b8000003bc783b */ /* 0x000eae0000000200 */
[C---:B------:R-:W-:Y:S08]  /*f0b0*/  HMMA.16816.F32 R12, R184.reuse, R192, R12 ;  /* 0x000000c0b80c723c */ /* 0x040ff0000000180c */
[C---:B------:R-:W-:Y:S01]  /*f0c0*/  HMMA.16816.F32 R16, R184.reuse, R194, R16 ;  /* 0x000000c2b810723c */ /* 0x040fe20000001810 */
[----:B------:R-:W-:Y:S07]  /*f0d0*/  LDSM.16.M88.4 R192, [R222+UR5+0xc000] ;  /* 0x00c00005dec0783b */ /* 0x000fee0008000200 */
[C---:B---3--:R-:W-:Y:S08]  /*f0e0*/  HMMA.16816.F32 R20, R184.reuse, R172, R20 ;  /* 0x000000acb814723c */ /* 0x048ff00000001814 */
[C---:B------:R-:W-:Y:S01]  /*f0f0*/  HMMA.16816.F32 R24, R184.reuse, R174, R24 ;  /* 0x000000aeb818723c */ /* 0x040fe20000001818 */
[----:B------:R-:W3:Y:S07]  /*f100*/  LDSM.16.M88.4 R172, [R223+0x4000] ;  /* 0x00400000dfac783b */ /* 0x000eee0000000200 */
[C---:B------:R-:W-:Y:S08]  /*f110*/  HMMA.16816.F32 R28, R184.reuse, R180, R28 ;  /* 0x000000b4b81c723c */ /* 0x040ff0000000181c */
[----:B------:R-:W-:Y:S01]  /*f120*/  HMMA.16816.F32 R32, R184, R182, R32 ;  /* 0x000000b6b820723c */ /* 0x000fe20000001820 */
[----:B------:R-:W5:Y:S04]  /*f130*/  LDSM.16.M88.4 R180, [R222+UR5+0xd000] ;  /* 0x00d00005deb4783b */ /* 0x000f680008000200 */
[----:B------:R-:W-:Y:S03]  /*f140*/  LDSM.16.M88.4 R184, [R219+0xc000] ;  /* 0x00c00000dbb8783b */ /* 0x000fe60000000200 */
        /* <DEDUP_REMOVED lines=8> */
[----:B------:R-:W4:Y:S07]  /*f1d0*/  LDSM.16.M88.4 R176, [R221+0x4000] ;  /* 0x00400000ddb0783b */ /* 0x000f2e0000000200 */
        /* <DEDUP_REMOVED lines=12> */
[----:B------:R-:W-:Y:S07]  /*f2a0*/  LDSM.16.M88.4 R180, [R3+0xc000] ;  /* 0x00c0000003b4783b */ /* 0x000fee0000000200 */
[C---:B-1----:R-:W-:Y:S08]  /*f2b0*/  HMMA.16816.F32 R28, R172.reuse, R168, R28 ;  /* 0x000000a8ac1c723c */ /* 0x042ff0000000181c */
[----:B------:R-:W-:Y:S01]  /*f2c0*/  HMMA.16816.F32 R32, R172, R170, R32 ;  /* 0x000000aaac20723c */ /* 0x000fe20000001820 */
[----:B------:R-:W1:Y:S04]  /*f2d0*/  LDSM.16.M88.4 R168, [R217+0xd000] ;  /* 0x00d00000d9a8783b */ /* 0x000e680000000200 */
[----:B------:R-:W5:Y:S03]  /*f2e0*/  LDSM.16.M88.4 R172, [R217+0xd800] ;  /* 0x00d80000d9ac783b */ /* 0x000f660000000200 */
[C---:B----4-:R-:W-:Y:S08]  /*f2f0*/  HMMA.16816.F32 R4, R176.reuse, R184, R4 ;  /* 0x000000b8b004723c */ /* 0x050ff00000001804 */
[C---:B------:R-:W-:Y:S01]  /*f300*/  HMMA.16816.F32 R8, R176.reuse, R186, R8 ;  /* 0x000000bab008723c */ /* 0x040fe20000001808 */
[----:B------:R-:W-:Y:S07]  /*f310*/  LDSM.16.M88.4 R184, [R3+0xd000] ;  /* 0x00d0000003b8783b */ /* 0x000fee0000000200 */
[C---:B------:R-:W-:Y:S08]  /*f320*/  HMMA.16816.F32 R12, R176.reuse, R200, R12 ;  /* 0x000000c8b00c723c */ /* 0x040ff0000000180c */
[C---:B------:R-:W-:Y:S01]  /*f330*/  HMMA.16816.F32 R16, R176.reuse, R202, R16 ;  /* 0x000000cab010723c */ /* 0x040fe20000001810 */
[----:B------:R-:W-:Y:S07]  /*f340*/  LDSM.16.M88.4 R200, [R222+UR5+0xe000] ;  /* 0x00e00005dec8783b */ /* 0x000fee0008000200 */
[C---:B--2---:R-:W-:Y:S08]  /*f350*/  HMMA.16816.F32 R20, R176.reuse, R164, R20 ;  /* 0x000000a4b014723c */ /* 0x044ff00000001814 */
[C---:B------:R-:W-:Y:S01]  /*f360*/  HMMA.16816.F32 R24, R176.reuse, R166, R24 ;  /* 0x000000a6b018723c */ /* 0x040fe20000001818 */
[----:B------:R-:W2:Y:S07]  /*f370*/  LDSM.16.M88.4 R164, [R218+0x4000] ;  /* 0x00400000daa4783b */ /* 0x000eae0000000200 */
[C---:B------:R-:W-:Y:S08]  /*f380*/  HMMA.16816.F32 R28, R176.reuse, R188, R28 ;  /* 0x000000bcb01c723c */ /* 0x040ff0000000181c */
[----:B------:R-:W-:Y:S01]  /*f390*/  HMMA.16816.F32 R32, R176, R190, R32 ;  /* 0x000000beb020723c */ /* 0x000fe20000001820 */
[----:B------:R-:W4:Y:S04]  /*f3a0*/  LDSM.16.M88.4 R176, [R3+0xc800] ;  /* 0x00c8000003b0783b */ /* 0x000f280000000200 */
[----:B------:R-:W4:Y:S03]  /*f3b0*/  LDSM.16.M88.4 R188, [R3+0xd800] ;  /* 0x00d8000003bc783b */ /* 0x000f260000000200 */
        /* <DEDUP_REMOVED lines=9> */
[C---:B-----5:R-:W-:Y:S08]  /*f450*/  HMMA.16816.F32 R28, R192.reuse, R172, R28 ;  /* 0x000000acc01c723c */ /* 0x060ff0000000181c */
[----:B------:R-:W-:Y:S01]  /*f460*/  HMMA.16816.F32 R32, R192, R174, R32 ;  /* 0x000000aec020723c */ /* 0x000fe20000001820 */
[----:B------:R-:W5:Y:S04]  /*f470*/  LDSM.16.M88.4 R172, [R222+UR5+0xf000] ;  /* 0x00f00005deac783b */ /* 0x000f680008000200 */
[----:B------:R-:W-:Y:S03]  /*f480*/  LDSM.16.M88.4 R192, [R217+0xe000] ;  /* 0x00e00000d9c0783b */ /* 0x000fe60000000200 */
[C---:B--2---:R-:W-:Y:S08]  /*f490*/  HMMA.16816.F32 R4, R164.reuse, R180, R4 ;  /* 0x000000b4a404723c */ /* 0x044ff00000001804 */
[C---:B------:R-:W-:Y:S01]  /*f4a0*/  HMMA.16816.F32 R8, R164.reuse, R182, R8 ;  /* 0x000000b6a408723c */ /* 0x040fe20000001808 */
[----:B------:R-:W-:Y:S07]  /*f4b0*/  LDSM.16.M88.4 R180, [R219+0xe000] ;  /* 0x00e00000dbb4783b */ /* 0x000fee0000000200 */
[C---:B----4-:R-:W-:Y:S08]  /*f4c0*/  HMMA.16816.F32 R12, R164.reuse, R176, R12 ;  /* 0x000000b0a40c723c */ /* 0x050ff0000000180c */
[C---:B------:R-:W-:Y:S01]  /*f4d0*/  HMMA.16816.F32 R16, R164.reuse, R178, R16 ;  /* 0x000000b2a410723c */ /* 0x040fe20000001810 */
[----:B------:R-:W2:Y:S07]  /*f4e0*/  LDSM.16.M88.4 R176, [R222+UR5+0xf800] ;  /* 0x00f80005deb0783b */ /* 0x000eae0008000200 */
        /* <DEDUP_REMOVED lines=10> */
[C---:B-1----:R-:W-:Y:S08]  /*f590*/  HMMA.16816.F32 R12, R196.reuse, R168, R12 ;  /* 0x000000a8c40c723c */ /* 0x042ff0000000180c */
[C---:B------:R-:W-:Y:S01]  /*f5a0*/  HMMA.16816.F32 R16, R196.reuse, R170, R16 ;  /* 0x000000aac410723c */ /* 0x040fe20000001810 */
[----:B------:R-:W1:Y:S07]  /*f5b0*/  LDSM.16.M88.4 R168, [R219+0xe800] ;  /* 0x00e80000dba8783b */ /* 0x000e6e0000000200 */
[C---:B-----5:R-:W-:Y:S08]  /*f5c0*/  HMMA.16816.F32 R20, R196.reuse, R172, R20 ;  /* 0x000000acc414723c */ /* 0x060ff00000001814 */
[C---:B------:R-:W-:Y:S01]  /*f5d0*/  HMMA.16816.F32 R24, R196.reuse, R174, R24 ;  /* 0x000000aec418723c */ /* 0x040fe20000001818 */
[----:B------:R-:W3:Y:S07]  /*f5e0*/  LDSM.16.M88.4 R172, [R219+0xf800] ;  /* 0x00f80000dbac783b */ /* 0x000eee0000000200 */
[C---:B--2---:R-:W-:Y:S08]  /*f5f0*/  HMMA.16816.F32 R28, R196.reuse, R176, R28 ;  /* 0x000000b0c41c723c */ /* 0x044ff0000000181c */
[----:B------:R-:W-:Y:S01]  /*f600*/  HMMA.16816.F32 R32, R196, R178, R32 ;  /* 0x000000b2c420723c */ /* 0x000fe20000001820 */
[----:B------:R-:W2:Y:S04]  /*f610*/  LDSM.16.M88.4 R176, [R217+0xe800] ;  /* 0x00e80000d9b0783b */ /* 0x000ea80000000200 */
[----:B------:R-:W5:Y:S03]  /*f620*/  LDSM.16.M88.4 R196, [R217+0xf000] ;  /* 0x00f00000d9c4783b */ /* 0x000f660000000200 */
        /* <DEDUP_REMOVED lines=9> */
[C---:B---3--:R-:W-:Y:S08]  /*f6c0*/  HMMA.16816.F32 R28, R164.reuse, R172, R28 ;  /* 0x000000aca41c723c */ /* 0x048ff0000000181c */
[----:B------:R-:W-:Y:S01]  /*f6d0*/  HMMA.16816.F32 R32, R164, R174, R32 ;  /* 0x000000aea420723c */ /* 0x000fe20000001820 */
[----:B------:R3:W4:Y:S01]  /*f6e0*/  LDSM.16.M88.4 R164, [R3+0xf800] ;  /* 0x00f8000003a4783b */ /* 0x0007220000000200 */
[----:B------:R-:W-:Y:S04]  /*f6f0*/  DEPBAR.LE SB0, 0x0 ;  /* 0x000080000000791a */ /* 0x000fe80000000000 */
[----:B------:R-:W-:Y:S02]  /*f700*/  BAR.SYNC.DEFER_BLOCKING 0x0 ;  /* 0x0000000000007b1d */ /* 0x000fe40000010000 */
[C---:B------:R-:W-:Y:S08]  /*f710*/  HMMA.16816.F32 R4, R188.reuse, R192, R4 ;  /* 0x000000c0bc04723c */ /* 0x040ff00000001804 */
[C---:B------:R-:W-:Y:S08]  /*f720*/  HMMA.16816.F32 R8, R188.reuse, R194, R8 ;  /* 0x000000c2bc08723c */ /* 0x040ff00000001808 */
[C---:B--2---:R-:W-:Y:S01]  /*f730*/  HMMA.16816.F32 R12, R188.reuse, R176, R12 ;  /* 0x000000b0bc0c723c */ /* 0x044fe2000000180c */
[----:B---3--:R-:W-:Y:S07]  /*f740*/  IMAD.U32 R3, RZ, RZ, UR21 ;  /* 0x00000015ff037e24 */ /* 0x008fee000f8e00ff */
[C---:B------:R-:W-:Y:S08]  /*f750*/  HMMA.16816.F32 R16, R188.reuse, R178, R16 ;  /* 0x000000b2bc10723c */ /* 0x040ff00000001810 */
[C---:B-----5:R-:W-:Y:S08]  /*f760*/  HMMA.16816.F32 R20, R188.reuse, R196, R20 ;  /* 0x000000c4bc14723c */ /* 0x060ff00000001814 */
[C---:B------:R-:W-:Y:S08]  /*f770*/  HMMA.16816.F32 R24, R188.reuse, R198, R24 ;  /* 0x000000c6bc18723c */ /* 0x040ff00000001818 */
[C---:B-1----:R-:W-:Y:S01]  /*f780*/  HMMA.16816.F32 R28, R188.reuse, R168, R28 ;  /* 0x000000a8bc1c723c */ /* 0x042fe2000000181c */
[----:B------:R-:W-:Y:S05]  /*f790*/  IMAD.U32 R168, RZ, RZ, UR23 ;  /* 0x00000017ffa87e24 */ /* 0x000fea000f8e00ff */
[--C-:B------:R-:W-:Y:S02]  /*f7a0*/  IADD3 R169, PT, PT, R232, -UR20, -R168.reuse ;  /* 0x80000014e8a97c10 */ /* 0x100fe4000fffe8a8 */
[----:B------:R-:W-:Y:S03]  /*f7b0*/  HMMA.16816.F32 R32, R188, R170, R32 ;  /* 0x000000aabc20723c */ /* 0x000fe60000001820 */
[----:B------:R-:W-:Y:S05]  /*f7c0*/  IADD3 R168, PT, PT, R226, -UR20, -R168 ;  /* 0x80000014e2a87c10 */ /* 0x000fea000fffe8a8 */
[C---:B----4-:R-:W-:Y:S05]  /*f7d0*/  HMMA.16816.F32 R4, R180.reuse, R184, R4 ;  /* 0x000000b8b404723c */ /* 0x050fea0000001804 */
[----:B------:R-:W-:Y:S03]  /*f7e0*/  IMAD.SHL.U32 R184, R213, 0x2, RZ ;  /* 0x00000002d5b87824 */ /* 0x000fe600078e00ff */
[C---:B------:R-:W-:Y:S03]  /*f7f0*/  HMMA.16816.F32 R8, R180.reuse, R186, R8 ;  /* 0x000000bab408723c */ /* 0x040fe60000001808 */
[----:B------:R-:W-:Y:S05]  /*f800*/  LOP3.LUT R185, R184, 0x6, RZ, 0xc0, !PT ;  /* 0x00000006b8b97812 */ /* 0x000fea00078ec0ff */
[C---:B------:R-:W-:Y:S03]  /*f810*/  HMMA.16816.F32 R12, R180.reuse, R200, R12 ;  /* 0x000000c8b40c723c */ /* 0x040fe6000000180c */
[----:B------:R-:W-:Y:S04]  /*f820*/  IMAD R3, R3, 0x40, R185 ;  /* 0x0000004003037824 */ /* 0x000fe800078e02b9 */
[C---:B------:R-:W-:Y:S01]  /*f830*/  VIADD R171, R3.reuse, UR20 ;  /* 0x0000001403ab7c36 */ /* 0x040fe20008000000 */
[C---:B------:R-:W-:Y:S03]  /*f840*/  HMMA.16816.F32 R16, R180.reuse, R202, R16 ;  /* 0x000000cab410723c */ /* 0x040fe60000001810 */
[----:B------:R-:W-:Y:S05]  /*f850*/  VIADD R172, R3, 0x1 ;  /* 0x0000000103ac7836 */ /* 0x000fea0000000000 */
[C---:B------:R-:W-:Y:S03]  /*f860*/  HMMA.16816.F32 R20, R180.reuse, R204, R20 ;  /* 0x000000ccb414723c */ /* 0x040fe60000001814 */
[----:B------:R-:W-:Y:S05]  /*f870*/  ISETP.GT.AND P6, PT, R169, R172, PT ;  /* 0x000000aca900720c */ /* 0x000fea0003fc4270 */
[C---:B------:R-:W-:Y:S08]  /*f880*/  HMMA.16816.F32 R24, R180.reuse, R206, R24 ;  /* 0x000000ceb418723c */ /* 0x040ff00000001818 */
[C---:B------:R-:W-:Y:S03]  /*f890*/  HMMA.16816.F32 R28, R180.reuse, R164, R28 ;  /* 0x000000a4b41c723c */ /* 0x040fe6000000181c */
[--C-:B------:R-:W-:Y:S02]  /*f8a0*/  IMAD.IADD R164, R232, 0x1, -R171.reuse ;  /* 0x00000001e8a47824 */ /* 0x100fe400078e0aab */
[----:B------:R-:W-:Y:S03]  /*f8b0*/  IMAD.IADD R171, R226, 0x1, -R171 ;  /* 0x00000001e2ab7824 */ /* 0x000fe600078e0aab */
[----:B------:R-:W-:Y:S03]  /*f8c0*/  HMMA.16816.F32 R32, R180, R166, R32 ;  /* 0x000000a6b420723c */ /* 0x000fe60000001820 */
[----:B------:R-:W-:Y:S01]  /*f8d0*/  IABS R173, R164 ;  /* 0x000000a400ad7213 */ /* 0x000fe20000000000 */
[----:B------:R-:W-:Y:S03]  /*f8e0*/  VIADD R166, R3, 0x38 ;  /* 0x0000003803a67836 */ /* 0x000fe60000000000 */
[----:B------:R-:W-:Y:S01]  /*f8f0*/  I2FP.F32.S32 R173, R173 ;  /* 0x000000ad00ad7245 */ /* 0x000fe20000201400 */
[----:B------:R-:W-:Y:S01]  /*f900*/  VIADD R167, R166, UR20 ;  /* 0x00000014a6a77c36 */ /* 0x000fe20008000000 */
[----:B------:R-:W-:Y:S11]  /*f910*/  BRA.U.ANY UP0, `(.L_x_1254) ;  /* 0xffffffe100d47547 */ /* 0x000ff6000b93ffff */
.L_x_1253:
[----:B------:R-:W-:Y:S01]  /*f920*/  ISETP.GT.AND P0, PT, R168, R172, PT ;  /* 0x000000aca800720c */ /* 0x000fe20003f04270 */
[----:B------:R-:W-:Y:S01]  /*f930*/  FFMA.FTZ R4, R173, -UR6, R4 ;  /* 0x80000006ad047c23 */ /* 0x000fe20008010004 */
[C---:B------:R-:W-:Y:S01]  /*f940*/  ISETP.GE.AND P5, PT, R172.reuse, R231, PT ;  /* 0x000000e7ac00720c */ /* 0x040fe20003fa6270 */
[----:B-1----:R-:W-:Y:S01]  /*f950*/  VIADD R174, R3, 0x8 ;  /* 0x0000000803ae7836 */ /* 0x002fe20000000000 */
[----:B------:R-:W-:Y:S01]  /*f960*/  ISETP.GE.AND P1, PT, R172, R230, PT ;  /* 0x000000e6ac00720c */ /* 0x000fe20003f26270 */
[----:B------:R-:W-:Y:S01]  /*f970*/  USHF.L.U32 UR25, UR21, 0x1, URZ ;  /* 0x0000000115197899 */ /* 0x000fe200080006ff */
[C-C-:B------:R-:W-:Y:S01]  /*f980*/  IADD3 R172, PT, PT, R232.reuse, 0x37, -R167.reuse ;  /* 0x00000037e8ac7810 */ /* 0x140fe20007ffe8a7 */
[----:B------:R-:W-:Y:S01]  /*f990*/  UIADD3 UR7, UPT, UPT, UR30, -0x61c88647, URZ ;  /* 0x9e3779b91e077890 */ /* 0x000fe2000fffe0ff */
[--C-:B------:R-:W-:Y:S01]  /*f9a0*/  IADD3 R164, PT, PT, R232, 0x2f, -R167.reuse ;  /* 0x0000002fe8a47810 */ /* 0x100fe20007ffe8a7 */
[----:B------:R-:W-:Y:S01]  /*f9b0*/  UIADD3 UR9, UPT, UPT, UR30, 0x3c6ef372, URZ ;  /* 0x3c6ef3721e097890 */ /* 0x000fe2000fffe0ff */
[----:B------:R-:W-:Y:S01]  /*f9c0*/  IABS R172, R172 ;  /* 0x000000ac00ac7213 */ /* 0x000fe20000000000 */
[----:B------:R-:W-:Y:S01]  /*f9d0*/  UIADD3 UR17, UPT, UPT, UR31, 0x32370b8f, URZ ;  /* 0x32370b8f1f117890 */ /* 0x000fe2000fffe0ff */
[----:B------:R-:W-:Y:S01]  /*f9e0*/  IABS R164, R164 ;  /* 0x000000a400a47213 */ /* 0x000fe20000000000 */
[----:B------:R-:W-:Y:S01]  /*f9f0*/  UIADD3 UR22, UPT, UPT, UR31, 0x76cf5d0a, URZ ;  /* 0x76cf5d0a1f167890 */ /* 0x000fe2000fffe0ff */
[----:B------:R-:W-:Y:S01]  /*fa00*/  IADD3 R170, PT, PT, R226, 0x37, -R167 ;  /* 0x00000037e2aa7810 */ /* 0x000fe20007ffe8a7 */
[----:B------:R-:W-:Y:S01]  /*fa10*/  UIADD3 UR11, UPT, UPT, UR30, -0x255992d5, URZ ;  /* 0xdaa66d2b1e0b7890 */ /* 0x000fe2000fffe0ff */
[----:B------:R-:W-:Y:S01]  /*fa20*/  I2FP.F32.S32 R172, R172 ;  /* 0x000000ac00ac7245 */ /* 0x000fe20000201400 */
[----:B------:R-:W-:Y:S01]  /*fa30*/  UIADD3 UR8, UPT, UPT, UR30, 0x78dde6e4, URZ ;  /* 0x78dde6e41e087890 */ /* 0x000fe2000fffe0ff */
[----:B------:R-:W-:Y:S01]  /*fa40*/  I2FP.F32.S32 R164, R164 ;  /* 0x000000a400a47245 */ /* 0x000fe20000201400 */
[----:B------:R-:W-:Y:S01]  /*fa50*/  UIADD3 UR15, UPT, UPT, UR31, -0x56f99767, URZ ;  /* 0xa90668991f0f7890 */ /* 0x000fe2000fffe0ff */
[----:B------:R-:W-:Y:S01]  /*fa60*/  IABS R170, R170 ;  /* 0x000000aa00aa7213 */ /* 0x000fe20000000000 */
[----:B------:R-:W-:Y:S01]  /*fa70*/  FFMA.FTZ R5, R172, -UR6, R5 ;  /* 0x80000006ac057c23 */ /* 0x000fe20008010005 */
[----:B------:R-:W-:Y:S01]  /*fa80*/  ISETP.GT.AND P4, PT, R169, R3, PT ;  /* 0x00000003a900720c */ /* 0x000fe20003f84270 */
[----:B------:R-:W-:Y:S01]  /*fa90*/  FFMA.FTZ R9, R164, -UR6, R9 ;  /* 0x80000006a4097c23 */ /* 0x000fe20008010009 */
[----:B------:R-:W-:Y:S01]  /*faa0*/  I2FP.F32.S32 R170, R170 ;  /* 0x000000aa00aa7245 */ /* 0x000fe20000201400 */
[----:B------:R-:W-:Y:S01]  /*fab0*/  UIADD3 UR16, UPT, UPT, UR31, -0x126145ec, URZ ;  /* 0xed9eba141f107890 */ /* 0x000fe2000fffe0ff */
[----:B------:R-:W-:Y:S01]  /*fac0*/  IABS R171, R171 ;  /* 0x000000ab00ab7213 */ /* 0x000fe20000000000 */
[----:B------:R-:W-:Y:S01]  /*fad0*/  UIADD3 UR10, UPT, UPT, UR30, -0x4ab325aa, URZ ;  /* 0xb54cda561e0a7890 */ /* 0x000fe2000fffe0ff */
[----:B------:R-:W-:Y:S01]  /*fae0*/  FSEL R164, R4, -INF , !P4 ;  /* 0xff80000004a47808 */ /* 0x000fe20006000000 */
[----:B------:R-:W-:Y:S01]  /*faf0*/  FFMA.FTZ R7, R170, -UR6, R7 ;  /* 0x80000006aa077c23 */ /* 0x000fe20008010007 */
[--C-:B------:R-:W-:Y:S01]  /*fb00*/  IADD3 R4, PT, PT, R226, 0x30, -R167.reuse ;  /* 0x00000030e2047810 */ /* 0x100fe20007ffe8a7 */
[----:B------:R-:W-:Y:S01]  /*fb10*/  UIADD3 UR12, UPT, UPT, UR30, 0x1715609d, URZ ;  /* 0x1715609d1e0c7890 */ /* 0x000fe2000fffe0ff */
[--C-:B------:R-:W-:Y:S01]  /*fb20*/  IADD3 R165, PT, PT, R232, 0x30, -R167.reuse ;  /* 0x00000030e8a57810 */ /* 0x100fe20007ffe8a7 */
[----:B------:R-:W-:Y:S01]  /*fb30*/  UIADD3 UR13, UPT, UPT, UR31, 0x646e171e, URZ ;  /* 0x646e171e1f0d7890 */ /* 0x000fe2000fffe0ff */
[----:B------:R-:W-:Y:S01]  /*fb40*/  I2FP.F32.S32 R171, R171 ;  /* 0x000000ab00ab7245 */ /* 0x000fe20000201400 */
[----:B------:R-:W-:Y:S01]  /*fb50*/  UISETP.GT.AND UP0, UPT, UR21, UR18, UPT ;  /* 0x000000121500728c */ /* 0x000fe2000bf04270 */
[----:B------:R-:W-:Y:S01]  /*fb60*/  FSEL R173, R5, -INF , !P6 ;  /* 0xff80000005ad7808 */ /* 0x000fe20007000000 */
[----:B------:R-:W-:Y:S01]  /*fb70*/  UIADD3 UR21, UPT, UPT, UR21, -0x1, URZ ;  /* 0xffffffff15157890 */ /* 0x000fe2000fffe0ff */
[----:B------:R-:W-:Y:S01]  /*fb80*/  IADD3 R170, PT, PT, R226, 0x2f, -R167 ;  /* 0x0000002fe2aa7810 */ /* 0x000fe20007ffe8a7 */
[----:B------:R-:W-:Y:S01]  /*fb90*/  FFMA.FTZ R6, R171, -UR6, R6 ;  /* 0x80000006ab067c23 */ /* 0x000fe20008010006 */
[----:B------:R-:W-:Y:S01]  /*fba0*/  IABS R5, R4 ;  /* 0x0000000400057213 */ /* 0x000fe20000000000 */
[----:B------:R-:W-:Y:S01]  /*fbb0*/  VIADD R171, R3, 0x9 ;  /* 0x0000000903ab7836 */ /* 0x000fe20000000000 */
[----:B------:R-:W-:Y:S02]  /*fbc0*/  IABS R165, R165 ;  /* 0x000000a500a57213 */ /* 0x000fe40000000000 */
[----:B------:R-:W-:Y:S02]  /*fbd0*/  ISETP.GT.AND P4, PT, R168, R3, PT ;  /* 0x00000003a800720c */ /* 0x000fe40003f84270 */
[----:B------:R-:W-:Y:S02]  /*fbe0*/  I2FP.F32.S32 R5, R5 ;  /* 0x0000000500057245 */ /* 0x000fe40000201400 */
[----:B------:R-:W-:Y:S02]  /*fbf0*/  IABS R170, R170 ;  /* 0x000000aa00aa7213 */ /* 0x000fe40000000000 */
[----:B------:R-:W-:Y:S01]  /*fc00*/  I2FP.F32.S32 R165, R165 ;  /* 0x000000a500a57245 */ /* 0x000fe20000201400 */
[----:B------:R-:W-:Y:S01]  /*fc10*/  FFMA.FTZ R10, R5, -UR6, R10 ;  /* 0x80000006050a7c23 */ /* 0x000fe2000801000a */
[----:B------:R-:W-:Y:S02]  /*fc20*/  FSEL R172, R6, -INF , !P4 ;  /* 0xff80000006ac7808 */ /* 0x000fe40006000000 */
[----:B------:R-:W-:Y:S01]  /*fc30*/  I2FP.F32.S32 R170, R170 ;  /* 0x000000aa00aa7245 */ /* 0x000fe20000201400 */
[----:B------:R-:W-:Y:S01]  /*fc40*/  FFMA.FTZ R8, R165, -UR6, R8 ;  /* 0x80000006a5087c23 */ /* 0x000fe20008010008 */
[----:B------:R-:W-:Y:S02]  /*fc50*/  ISETP.GT.AND P4, PT, R169, R171, PT ;  /* 0x000000aba900720c */ /* 0x000fe40003f84270 */
[----:B------:R-:W-:Y:S01]  /*fc60*/  FSEL R6, R7, -INF , !P0 ;  /* 0xff80000007067808 */ /* 0x000fe20004000000 */
[----:B------:R-:W-:Y:S01]  /*fc70*/  FFMA.FTZ R11, R170, -UR6, R11 ;  /* 0x80000006aa0b7c23 */ /* 0x000fe2000801000b */
[-C--:B------:R-:W-:Y:S02]  /*fc80*/  ISETP.GT.AND P0, PT, R168, R174.reuse, PT ;  /* 0x000000aea800720c */ /* 0x080fe40003f04270 */
[--C-:B------:R-:W-:Y:S02]  /*fc90*/  IADD3 R7, PT, PT, R232, 0x28, -R167.reuse ;  /* 0x00000028e8077810 */ /* 0x100fe40007ffe8a7 */
[--C-:B------:R-:W-:Y:S02]  /*fca0*/  IADD3 R5, PT, PT, R226, 0x27, -R167.reuse ;  /* 0x00000027e2057810 */ /* 0x100fe40007ffe8a7 */
[----:B------:R-:W-:Y:S02]  /*fcb0*/  ISETP.GT.AND P6, PT, R169, R174, PT ;  /* 0x000000aea900720c */ /* 0x000fe40003fc4270 */
[----:B------:R-:W-:Y:S02]  /*fcc0*/  FSEL R165, R9, -INF , !P4 ;  /* 0xff80000009a57808 */ /* 0x000fe40006000000 */
[----:B------:R-:W-:Y:S02]  /*fcd0*/  FSEL R170, R10, -INF , !P0 ;  /* 0xff8000000aaa7808 */ /* 0x000fe40004000000 */
[----:B------:R-:W-:Y:S02]  /*fce0*/  IABS R9, R7 ;  /* 0x0000000700097213 */ /* 0x000fe40000000000 */
[----:B------:R-:W-:Y:S02]  /*fcf0*/  IABS R5, R5 ;  /* 0x0000000500057213 */ /* 0x000fe40000000000 */
[----:B------:R-:W-:Y:S02]  /*fd00*/  ISETP.GT.AND P0, PT, R168, R171, PT ;  /* 0x000000aba800720c */ /* 0x000fe40003f04270 */
[----:B------:R-:W-:Y:S02]  /*fd10*/  FSEL R4, R8, -INF , !P6 ;  /* 0xff80000008047808 */ /* 0x000fe40007000000 */
[--C-:B------:R-:W-:Y:S02]  /*fd20*/  IADD3 R7, PT, PT, R226, 0x28, -R167.reuse ;  /* 0x00000028e2077810 */ /* 0x100fe40007ffe8a7 */
[----:B------:R-:W-:Y:S02]  /*fd30*/  IADD3 R8, PT, PT, R232, 0x27, -R167 ;  /* 0x00000027e8087810 */ /* 0x000fe40007ffe8a7 */
[----:B------:R-:W-:Y:S02]  /*fd40*/  I2FP.F32.S32 R5, R5 ;  /* 0x0000000500057245 */ /* 0x000fe40000201400 */
[----:B------:R-:W-:Y:S01]  /*fd50*/  FSEL R10, R11, -INF , !P0 ;  /* 0xff8000000b0a7808 */ /* 0x000fe20004000000 */
[----:B------:R-:W-:Y:S01]  /*fd60*/  VIADD R11, R3, 0x10 ;  /* 0x00000010030b7836 */ /* 0x000fe20000000000 */
[----:B------:R-:W-:Y:S01]  /*fd70*/  IABS R7, R7 ;  /* 0x0000000700077213 */ /* 0x000fe20000000000 */
[----:B------:R-:W-:Y:S01]  /*fd80*/  FFMA.FTZ R15, R5, -UR6, R15 ;  /* 0x80000006050f7c23 */ /* 0x000fe2000801000f */
[----:B------:R-:W-:Y:S02]  /*fd90*/  IABS R8, R8 ;  /* 0x0000000800087213 */ /* 0x000fe40000000000 */
[C---:B------:R-:W-:Y:S02]  /*fda0*/  ISETP.GE.AND P0, PT, R3.reuse, R231, PT ;  /* 0x000000e70300720c */ /* 0x040fe40003f06270 */
[----:B------:R-:W-:Y:S02]  /*fdb0*/  I2FP.F32.S32 R7, R7 ;  /* 0x0000000700077245 */ /* 0x000fe40000201400 */
[----:B------:R-:W-:Y:S02]  /*fdc0*/  I2FP.F32.S32 R8, R8 ;  /* 0x0000000800087245 */ /* 0x000fe40000201400 */
[----:B------:R-:W-:Y:S01]  /*fdd0*/  FSEL R5, R164, -INF , !P0 ;  /* 0xff800000a4057808 */ /* 0x000fe20004000000 */
[C---:B------:R-:W-:Y:S01]  /*fde0*/  VIADD R164, R3.reuse, 0x11 ;  /* 0x0000001103a47836 */ /* 0x040fe20000000000 */
[----:B------:R-:W-:Y:S01]  /*fdf0*/  ISETP.GE.AND P0, PT, R3, R230, PT ;  /* 0x000000e60300720c */ /* 0x000fe20003f06270 */
[----:B------:R-:W-:Y:S01]  /*fe00*/  FFMA.FTZ R14, R7, -UR6, R14 ;  /* 0x80000006070e7c23 */ /* 0x000fe2000801000e */
[----:B------:R-:W-:Y:S01]  /*fe10*/  I2FP.F32.S32 R9, R9 ;  /* 0x0000000900097245 */ /* 0x000fe20000201400 */
[----:B------:R-:W-:Y:S01]  /*fe20*/  FFMA.FTZ R13, R8, -UR6, R13 ;  /* 0x80000006080d7c23 */ /* 0x000fe2000801000d */
[----:B------:R-:W-:Y:S02]  /*fe30*/  FSEL R7, R172, -INF , !P0 ;  /* 0xff800000ac077808 */ /* 0x000fe40004000000 */
[----:B------:R-:W-:Y:S01]  /*fe40*/  ISETP.GT.AND P0, PT, R169, R164, PT ;  /* 0x000000a4a900720c */ /* 0x000fe20003f04270 */
[----:B------:R-:W-:Y:S01]  /*fe50*/  FFMA.FTZ R12, R9, -UR6, R12 ;  /* 0x80000006090c7c23 */ /* 0x000fe2000801000c */
[----:B------:R-:W-:Y:S02]  /*fe60*/  FSEL R8, R173, -INF , !P5 ;  /* 0xff800000ad087808 */ /* 0x000fe40006800000 */
[----:B------:R-:W-:Y:S02]  /*fe70*/  FSEL R175, R13, -INF , !P0 ;  /* 0xff8000000daf7808 */ /* 0x000fe40004000000 */
[-C--:B------:R-:W-:Y:S02]  /*fe80*/  ISETP.GT.AND P5, PT, R169, R11.reuse, PT ;  /* 0x0000000ba900720c */ /* 0x080fe40003fa4270 */
[--C-:B------:R-:W-:Y:S02]  /*fe90*/  IADD3 R13, PT, PT, R232, 0x1f, -R167.reuse ;  /* 0x0000001fe80d7810 */ /* 0x100fe40007ffe8a7 */
[--C-:B------:R-:W-:Y:S02]  /*fea0*/  IADD3 R172, PT, PT, R226, 0x1f, -R167.reuse ;  /* 0x0000001fe2ac7810 */ /* 0x100fe40007ffe8a7 */
[----:B------:R-:W-:Y:S02]  /*feb0*/  FSEL R6, R6, -INF , !P1 ;  /* 0xff80000006067808 */ /* 0x000fe40004800000 */
[----:B------:R-:W-:Y:S02]  /*fec0*/  ISETP.GT.AND P1, PT, R168, R11, PT ;  /* 0x0000000ba800720c */ /* 0x000fe40003f24270 */
[C---:B------:R-:W-:Y:S02]  /*fed0*/  ISETP.GE.AND P6, PT, R174.reuse, R231, PT ;  /* 0x000000e7ae00720c */ /* 0x040fe40003fc6270 */
[----:B------:R-:W-:Y:S02]  /*fee0*/  ISETP.GE.AND P4, PT, R174, R230, PT ;  /* 0x000000e6ae00720c */ /* 0x000fe40003f86270 */
[----:B------:R-:W-:Y:S02]  /*fef0*/  FSEL R174, R12, -INF , !P5 ;  /* 0xff8000000cae7808 */ /* 0x000fe40006800000 */
[----:B------:R-:W-:Y:S02]  /*ff00*/  IABS R172, R172 ;  /* 0x000000ac00ac7213 */ /* 0x000fe40000000000 */
[----:B------:R-:W-:Y:S02]  /*ff10*/  IABS R13, R13 ;  /* 0x0000000d000d7213 */ /* 0x000fe40000000000 */
[--C-:B------:R-:W-:Y:S02]  /*ff20*/  IADD3 R12, PT, PT, R226, 0x20, -R167.reuse ;  /* 0x00000020e20c7810 */ /* 0x100fe40007ffe8a7 */
[----:B------:R-:W-:Y:S02]  /*ff30*/  FSEL R14, R14, -INF , !P1 ;  /* 0xff8000000e0e7808 */ /* 0x000fe40004800000 */
[C---:B------:R-:W-:Y:S02]  /*ff40*/  ISETP.GE.AND P0, PT, R171.reuse, R231, PT ;  /* 0x000000e7ab00720c */ /* 0x040fe40003f06270 */
[----:B------:R-:W-:Y:S02]  /*ff50*/  FSEL R9, R4, -INF , !P6 ;  /* 0xff80000004097808 */ /* 0x000fe40007000000 */
[----:B------:R-:W-:Y:S02]  /*ff60*/  ISETP.GE.AND P1, PT, R171, R230, PT ;  /* 0x000000e6ab00720c */ /* 0x000fe40003f26270 */
[----:B------:R-:W-:Y:S02]  /*ff70*/  I2FP.F32.S32 R4, R172 ;  /* 0x000000ac00047245 */ /* 0x000fe40000201400 */
[----:B------:R-:W-:Y:S02]  /*ff80*/  IADD3 R171, PT, PT, R232, 0x20, -R167 ;  /* 0x00000020e8ab7810 */ /* 0x000fe40007ffe8a7 */
[----:B------:R-:W-:Y:S01]  /*ff90*/  I2FP.F32.S32 R13, R13 ;  /* 0x0000000d000d7245 */ /* 0x000fe20000201400 */
[----:B------:R-:W-:Y:S01]  /*ffa0*/  FFMA.FTZ R19, R4, -UR6, R19 ;  /* 0x8000000604137c23 */ /* 0x000fe20008010013 */
[----:B------:R-:W-:Y:S01]  /*ffb0*/  IABS R12, R12 ;  /* 0x0000000c000c7213 */ /* 0x000fe20000000000 */
[----:B------:R-:W-:Y:S01]  /*ffc0*/  VIADD R4, R3, 0x19 ;  /* 0x0000001903047836 */ /* 0x000fe20000000000 */
[----:B------:R-:W-:Y:S01]  /*ffd0*/  ISETP.GT.AND P5, PT, R168, R164, PT ;  /* 0x000000a4a800720c */ /* 0x000fe20003fa4270 */
[----:B------:R-:W-:Y:S01]  /*ffe0*/  FFMA.FTZ R17, R13, -UR6, R17 ;  /* 0x800000060d117c23 */ /* 0x000fe20008010011 */
[----:B------:R-:W-:Y:S01]  /*fff0*/  IABS R171, R171 ;  /* 0x000000ab00ab7213 */ /* 0x000fe20000000000 */
[----:B------:R-:W-:Y:S01]  /*10000*/  VIADD R13, R3, 0x18 ;  /* 0x00000018030d7836 */ /* 0x000fe20000000000 */
[----:B------:R-:W-:Y:S02]  /*10010*/  I2FP.F32.S32 R12, R12 ;  /* 0x0000000c000c7245 */ /* 0x000fe40000201400 */
[----:B------:R-:W-:Y:S02]  /*10020*/  FSEL R15, R15, -INF , !P5 ;  /* 0xff8000000f0f7808 */ /* 0x000fe40006800000 */
[----:B------:R-:W-:Y:S01]  /*10030*/  I2FP.F32.S32 R171, R171 ;  /* 0x000000ab00ab7245 */ /* 0x000fe20000201400 */
[----:B------:R-:W-:Y:S01]  /*10040*/  FFMA.FTZ R18, R12, -UR6, R18 ;  /* 0x800000060c127c23 */ /* 0x000fe20008010012 */
[C---:B------:R-:W-:Y:S02]  /*10050*/  ISETP.GE.AND P5, PT, R11.reuse, R231, PT ;  /* 0x000000e70b00720c */ /* 0x040fe40003fa6270 */
[----:B------:R-:W-:Y:S01]  /*10060*/  ISETP.GE.AND P6, PT, R11, R230, PT ;  /* 0x000000e60b00720c */ /* 0x000fe20003fc6270 */
[----:B------:R-:W-:Y:S01]  /*10070*/  FFMA.FTZ R16, R171, -UR6, R16 ;  /* 0x80000006ab107c23 */ /* 0x000fe20008010010 */
[----:B------:R-:W-:Y:S02]  /*10080*/  FSEL R11, R170, -INF , !P4 ;  /* 0xff800000aa0b7808 */ /* 0x000fe40006000000 */
[----:B------:R-:W-:Y:S02]  /*10090*/  FSEL R10, R10, -INF , !P1 ;  /* 0xff8000000a0a7808 */ /* 0x000fe40004800000 */
[----:B------:R-:W-:Y:S02]  /*100a0*/  ISETP.GT.AND P4, PT, R169, R4, PT ;  /* 0x00000004a900720c */ /* 0x000fe40003f84270 */
[-C--:B------:R-:W-:Y:S02]  /*100b0*/  ISETP.GT.AND P1, PT, R168, R13.reuse, PT ;  /* 0x0000000da800720c */ /* 0x080fe40003f24270 */
[----:B------:R-:W-:Y:S02]  /*100c0*/  FSEL R12, R165, -INF , !P0 ;  /* 0xff800000a50c7808 */ /* 0x000fe40004000000 */
[----:B------:R-:W-:Y:S02]  /*100d0*/  ISETP.GT.AND P0, PT, R169, R13, PT ;  /* 0x0000000da900720c */ /* 0x000fe40003f04270 */
[----:B------:R-:W-:Y:S02]  /*100e0*/  FSEL R17, R17, -INF , !P4 ;  /* 0xff80000011117808 */ /* 0x000fe40006000000 */
[----:B------:R-:W-:Y:S02]  /*100f0*/  FSEL R18, R18, -INF , !P1 ;  /* 0xff80000012127808 */ /* 0x000fe40004800000 */
[C---:B------:R-:W-:Y:S02]  /*10100*/  ISETP.GE.AND P4, PT, R164.reuse, R231, PT ;  /* 0x000000e7a400720c */ /* 0x040fe40003f86270 */
[----:B------:R-:W-:Y:S02]  /*10110*/  ISETP.GE.AND P1, PT, R164, R230, PT ;  /* 0x000000e6a400720c */ /* 0x000fe40003f26270 */
[C-C-:B------:R-:W-:Y:S02]  /*10120*/  IADD3 R164, PT, PT, R226.reuse, 0x18, -R167.reuse ;  /* 0x00000018e2a47810 */ /* 0x140fe40007ffe8a7 */
[--C-:B------:R-:W-:Y:S02]  /*10130*/  IADD3 R171, PT, PT, R226, 0x17, -R167.reuse ;  /* 0x00000017e2ab7810 */ /* 0x100fe40007ffe8a7 */
[----:B------:R-:W-:Y:S02]  /*10140*/  FSEL R16, R16, -INF , !P0 ;  /* 0xff80000010107808 */ /* 0x000fe40004000000 */
[----:B------:R-:W-:Y:S02]  /*10150*/  ISETP.GT.AND P0, PT, R168, R4, PT ;  /* 0x00000004a800720c */ /* 0x000fe40003f04270 */
[----:B------:R-:W-:Y:S02]  /*10160*/  IABS R171, R171 ;  /* 0x000000ab00ab7213 */ /* 0x000fe40000000000 */
[----:B------:R-:W-:Y:S02]  /*10170*/  IABS R164, R164 ;  /* 0x000000a400a47213 */ /* 0x000fe40000000000 */
[----:B------:R-:W-:Y:S02]  /*10180*/  IADD3 R165, PT, PT, R232, 0x17, -R167 ;  /* 0x00000017e8a57810 */ /* 0x000fe40007ffe8a7 */
[----:B------:R-:W-:Y:S02]  /*10190*/  FSEL R174, R174, -INF , !P5 ;  /* 0xff800000aeae7808 */ /* 0x000fe40006800000 */
[----:B------:R-:W-:Y:S02]  /*101a0*/  FSEL R19, R19, -INF , !P0 ;  /* 0xff80000013137808 */ /* 0x000fe40004000000 */
[C---:B------:R-:W-:Y:S02]  /*101b0*/  ISETP.GE.AND P0, PT, R13.reuse, R231, PT ;  /* 0x000000e70d00720c */ /* 0x040fe40003f06270 */
[----:B------:R-:W-:Y:S02]  /*101c0*/  ISETP.GE.AND P5, PT, R13, R230, PT ;  /* 0x000000e60d00720c */ /* 0x000fe40003fa6270 */
[----:B------:R-:W-:Y:S02]  /*101d0*/  I2FP.F32.S32 R13, R171 ;  /* 0x000000ab000d7245 */ /* 0x000fe40000201400 */
[----:B------:R-:W-:Y:S02]  /*101e0*/  I2FP.F32.S32 R164, R164 ;  /* 0x000000a400a47245 */ /* 0x000fe40000201400 */
[----:B------:R-:W-:Y:S01]  /*101f0*/  IABS R165, R165 ;  /* 0x000000a500a57213 */ /* 0x000fe20000000000 */
[----:B------:R-:W-:Y:S01]  /*10200*/  FFMA.FTZ R23, R13, -UR6, R23 ;  /* 0x800000060d177c23 */ /* 0x000fe20008010017 */
[C---:B------:R-:W-:Y:S02]  /*10210*/  VIADD R13, R3.reuse, 0x21 ;  /* 0x00000021030d7836 */ /* 0x040fe40000000000 */
[----:B------:R-:W-:Y:S01]  /*10220*/  FFMA.FTZ R22, R164, -UR6, R22 ;  /* 0x80000006a4167c23 */ /* 0x000fe20008010016 */
[----:B------:R-:W-:Y:S01]  /*10230*/  I2FP.F32.S32 R165, R165 ;  /* 0x000000a500a57245 */ /* 0x000fe20000201400 */
[----:B------:R-:W-:Y:S01]  /*10240*/  VIADD R164, R3, 0x20 ;  /* 0x0000002003a47836 */ /* 0x000fe20000000000 */
[----:B------:R-:W-:Y:S02]  /*10250*/  FSEL R173, R14, -INF , !P6 ;  /* 0xff8000000ead7808 */ /* 0x000fe40007000000 */
[----:B------:R-:W-:Y:S01]  /*10260*/  FSEL R172, R15, -INF , !P1 ;  /* 0xff8000000fac7808 */ /* 0x000fe20004800000 */
[----:B------:R-:W-:Y:S01]  /*10270*/  FFMA.FTZ R21, R165, -UR6, R21 ;  /* 0x80000006a5157c23 */ /* 0x000fe20008010015 */
[----:B------:R-:W-:Y:S02]  /*10280*/  ISETP.GT.AND P6, PT, R169, R13, PT ;  /* 0x0000000da900720c */ /* 0x000fe40003fc4270 */
[----:B------:R-:W-:Y:S02]  /*10290*/  ISETP.GT.AND P1, PT, R168, R164, PT ;  /* 0x000000a4a800720c */ /* 0x000fe40003f24270 */
[C-C-:B------:R-:W-:Y:S02]  /*102a0*/  IADD3 R15, PT, PT, R232.reuse, 0xf, -R167.reuse ;  /* 0x0000000fe80f7810 */ /* 0x140fe40007ffe8a7 */
[--C-:B------:R-:W-:Y:S02]  /*102b0*/  IADD3 R170, PT, PT, R232, 0x18, -R167.reuse ;  /* 0x00000018e8aa7810 */ /* 0x100fe40007ffe8a7 */
[--C-:B------:R-:W-:Y:S02]  /*102c0*/  IADD3 R14, PT, PT, R226, 0x10, -R167.reuse ;  /* 0x00000010e20e7810 */ /* 0x100fe40007ffe8a7 */
[----:B------:R-:W-:Y:S02]  /*102d0*/  FSEL R21, R21, -INF , !P6 ;  /* 0xff80000015157808 */ /* 0x000fe40007000000 */
[----:B------:R-:W-:Y:S02]  /*102e0*/  FSEL R22, R22, -INF , !P1 ;  /* 0xff80000016167808 */ /* 0x000fe40004800000 */
[----:B------:R-:W-:Y:S02]  /*102f0*/  IABS R15, R15 ;  /* 0x0000000f000f7213 */ /* 0x000fe40000000000 */
[C---:B------:R-:W-:Y:S02]  /*10300*/  ISETP.GE.AND P6, PT, R4.reuse, R231, PT ;  /* 0x000000e70400720c */ /* 0x040fe40003fc6270 */
[----:B------:R-:W-:Y:S02]  /*10310*/  ISETP.GE.AND P1, PT, R4, R230, PT ;  /* 0x000000e60400720c */ /* 0x000fe40003f26270 */
[----:B------:R-:W-:Y:S02]  /*10320*/  IABS R170, R170 ;  /* 0x000000aa00aa7213 */ /* 0x000fe40000000000 */
[----:B------:R-:W-:Y:S02]  /*10330*/  IABS R14, R14 ;  /* 0x0000000e000e7213 */ /* 0x000fe40000000000 */
[--C-:B------:R-:W-:Y:S02]  /*10340*/  IADD3 R165, PT, PT, R232, 0x10, -R167.reuse ;  /* 0x00000010e8a57810 */ /* 0x100fe40007ffe8a7 */
[----:B------:R-:W-:Y:S02]  /*10350*/  IADD3 R4, PT, PT, R226, 0xf, -R167 ;  /* 0x0000000fe2047810 */ /* 0x000fe40007ffe8a7 */
        /* <DEDUP_REMOVED lines=8> */
[----:B------:R-:W-:Y:S01]  /*103e0*/  FSEL R175, R175, -INF , !P4 ;  /* 0xff800000afaf7808 */ /* 0x000fe20006000000 */
[----:B------:R-:W-:Y:S01]  /*103f0*/  VIADD R14, R3, 0x28 ;  /* 0x00000028030e7836 */ /* 0x000fe20000000000 */
[----:B------:R-:W-:Y:S02]  /*10400*/  I2FP.F32.S32 R165, R165 ;  /* 0x000000a500a57245 */ /* 0x000fe40000201400 */
[----:B------:R-:W-:Y:S02]  /*10410*/  IADD3 R15, PT, PT, R232, 0x8, -R167 ;  /* 0x00000008e80f7810 */ /* 0x000fe40007ffe8a7 */
[----:B------:R-:W-:Y:S01]  /*10420*/  I2FP.F32.S32 R4, R4 ;  /* 0x0000000400047245 */ /* 0x000fe20000201400 */
[----:B------:R-:W-:Y:S01]  /*10430*/  FFMA.FTZ R24, R165, -UR6, R24 ;  /* 0x80000006a5187c23 */ /* 0x000fe20008010018 */
[----:B------:R-:W-:Y:S02]  /*10440*/  ISETP.GT.AND P4, PT, R169, R164, PT ;  /* 0x000000a4a900720c */ /* 0x000fe40003f84270 */
[----:B------:R-:W-:Y:S01]  /*10450*/  IABS R15, R15 ;  /* 0x0000000f000f7213 */ /* 0x000fe20000000000 */
[----:B------:R-:W-:Y:S01]  /*10460*/  FFMA.FTZ R27, R4, -UR6, R27 ;  /* 0x80000006041b7c23 */ /* 0x000fe2000801001b */
[----:B------:R-:W-:Y:S01]  /*10470*/  FSEL R20, R20, -INF , !P4 ;  /* 0xff80000014147808 */ /* 0x000fe20006000000 */
[----:B------:R-:W-:Y:S01]  /*10480*/  VIADD R4, R3, 0x29 ;  /* 0x0000002903047836 */ /* 0x000fe20000000000 */
[----:B------:R-:W-:Y:S02]  /*10490*/  FSEL R201, R17, -INF , !P6 ;  /* 0xff80000011c97808 */ /* 0x000fe40007000000 */
[----:B------:R-:W-:Y:S02]  /*104a0*/  ISETP.GT.AND P4, PT, R168, R13, PT ;  /* 0x0000000da800720c */ /* 0x000fe40003f84270 */
[----:B------:R-:W-:Y:S02]  /*104b0*/  ISETP.GT.AND P6, PT, R169, R14, PT ;  /* 0x0000000ea900720c */ /* 0x000fe40003fc4270 */
[----:B------:R-:W-:Y:S02]  /*104c0*/  I2FP.F32.S32 R15, R15 ;  /* 0x0000000f000f7245 */ /* 0x000fe40000201400 */
[----:B------:R-:W-:Y:S02]  /*104d0*/  FSEL R23, R23, -INF , !P4 ;  /* 0xff80000017177808 */ /* 0x000fe40006000000 */
[----:B------:R-:W-:Y:S01]  /*104e0*/  FSEL R24, R24, -INF , !P6 ;  /* 0xff80000018187808 */ /* 0x000fe20007000000 */
[----:B------:R-:W-:Y:S01]  /*104f0*/  FFMA.FTZ R28, R15, -UR6, R28 ;  /* 0x800000060f1c7c23 */ /* 0x000fe2000801001c */
[-C--:B------:R-:W-:Y:S02]  /*10500*/  ISETP.GE.AND P4, PT, R164, R231.reuse, PT ;  /* 0x000000e7a400720c */ /* 0x080fe40003f86270 */
[----:B------:R-:W-:Y:S02]  /*10510*/  ISETP.GT.AND P6, PT, R168, R4, PT ;  /* 0x00000004a800720c */ /* 0x000fe40003fc4270 */
[--C-:B------:R-:W-:Y:S02]  /*10520*/  IADD3 R15, PT, PT, R226, 0x8, -R167.reuse ;  /* 0x00000008e20f7810 */ /* 0x100fe40007ffe8a7 */
[----:B------:R-:W-:Y:S02]  /*10530*/  FSEL R218, R20, -INF , !P4 ;  /* 0xff80000014da7808 */ /* 0x000fe40006000000 */
[----:B------:R-:W-:Y:S02]  /*10540*/  FSEL R27, R27, -INF , !P6 ;  /* 0xff8000001b1b7808 */ /* 0x000fe40007000000 */
[----:B------:R-:W-:Y:S02]  /*10550*/  FSEL R200, R19, -INF , !P1 ;  /* 0xff80000013c87808 */ /* 0x000fe40004800000 */
[----:B------:R-:W-:Y:S02]  /*10560*/  ISETP.GT.AND P1, PT, R168, R14, PT ;  /* 0x0000000ea800720c */ /* 0x000fe40003f24270 */
[C---:B------:R-:W-:Y:S02]  /*10570*/  ISETP.GE.AND P6, PT, R14.reuse, R231, PT ;  /* 0x000000e70e00720c */ /* 0x040fe40003fc6270 */
[----:B------:R-:W-:Y:S02]  /*10580*/  ISETP.GE.AND P4, PT, R14, R230, PT ;  /* 0x000000e60e00720c */ /* 0x000fe40003f86270 */
[--C-:B------:R-:W-:Y:S02]  /*10590*/  IADD3 R14, PT, PT, R226, 0x7, -R167.reuse ;  /* 0x00000007e20e7810 */ /* 0x100fe40007ffe8a7 */
[----:B------:R-:W-:Y:S02]  /*105a0*/  IABS R15, R15 ;  /* 0x0000000f000f7213 */ /* 0x000fe40000000000 */
[----:B------:R-:W-:Y:S02]  /*105b0*/  FSEL R198, R18, -INF , !P5 ;  /* 0xff80000012c67808 */ /* 0x000fe40006800000 */
[----:B------:R-:W-:Y:S02]  /*105c0*/  IABS R14, R14 ;  /* 0x0000000e000e7213 */ /* 0x000fe40000000000 */
[----:B------:R-:W-:Y:S02]  /*105d0*/  ISETP.GT.AND P5, PT, R169, R4, PT ;  /* 0x00000004a900720c */ /* 0x000fe40003fa4270 */
[----:B------:R-:W-:Y:S02]  /*105e0*/  I2FP.F32.S32 R15, R15 ;  /* 0x0000000f000f7245 */ /* 0x000fe40000201400 */
[----:B------:R-:W-:Y:S02]  /*105f0*/  FSEL R199, R16, -INF , !P0 ;  /* 0xff80000010c77808 */ /* 0x000fe40004000000 */
[C-C-:B------:R-:W-:Y:S01]  /*10600*/  IADD3 R16, PT, PT, R232.reuse, 0x7, -R167.reuse ;  /* 0x00000007e8107810 */ /* 0x140fe20007ffe8a7 */
[----:B------:R-:W-:Y:S01]  /*10610*/  FFMA.FTZ R30, R15, -UR6, R30 ;  /* 0x800000060f1e7c23 */ /* 0x000fe2000801001e */
[----:B------:R-:W-:Y:S01]  /*10620*/  I2FP.F32.S32 R14, R14 ;  /* 0x0000000e000e7245 */ /* 0x000fe20000201400 */
[----:B------:R-:W-:Y:S01]  /*10630*/  IMAD.IADD R15, R232, 0x1, -R167 ;  /* 0x00000001e80f7824 */ /* 0x000fe200078e0aa7 */
[----:B------:R-:W-:Y:S02]  /*10640*/  FSEL R26, R26, -INF , !P1 ;  /* 0xff8000001a1a7808 */ /* 0x000fe40004800000 */
[----:B------:R-:W-:Y:S01]  /*10650*/  FSEL R25, R25, -INF , !P5 ;  /* 0xff80000019197808 */ /* 0x000fe20006800000 */
[----:B------:R-:W-:Y:S01]  /*10660*/  FFMA.FTZ R31, R14, -UR6, R31 ;  /* 0x800000060e1f7c23 */ /* 0x000fe2000801001f */
[-C--:B------:R-:W-:Y:S02]  /*10670*/  ISETP.GE.AND P0, PT, R164, R230.reuse, PT ;  /* 0x000000e6a400720c */ /* 0x080fe40003f06270 */
[CC--:B------:R-:W-:Y:S02]  /*10680*/  ISETP.GE.AND P5, PT, R13.reuse, R231.reuse, PT ;  /* 0x000000e70d00720c */ /* 0x0c0fe40003fa6270 */
[----:B------:R-:W-:Y:S01]  /*10690*/  ISETP.GE.AND P1, PT, R13, R230, PT ;  /* 0x000000e60d00720c */ /* 0x000fe20003f26270 */
[----:B------:R-:W-:Y:S01]  /*106a0*/  VIADD R13, R3, 0x30 ;  /* 0x00000030030d7836 */ /* 0x000fe20000000000 */
[----:B------:R-:W-:Y:S02]  /*106b0*/  IABS R16, R16 ;  /* 0x0000001000107213 */ /* 0x000fe40000000000 */
[----:B------:R-:W-:Y:S02]  /*106c0*/  FSEL R217, R21, -INF , !P5 ;  /* 0xff80000015d97808 */ /* 0x000fe40006800000 */
[----:B------:R-:W-:Y:S02]  /*106d0*/  FSEL R207, R22, -INF , !P0 ;  /* 0xff80000016cf7808 */ /* 0x000fe40004000000 */
[----:B------:R-:W-:Y:S02]  /*106e0*/  IADD3 R14, PT, PT, R232, -0x1, -R167 ;  /* 0xffffffffe80e7810 */ /* 0x000fe40007ffe8a7 */
[----:B------:R-:W-:Y:S02]  /*106f0*/  FSEL R206, R23, -INF , !P1 ;  /* 0xff80000017ce7808 */ /* 0x000fe40004800000 */
[C---:B------:R-:W-:Y:S02]  /*10700*/  ISETP.GE.AND P5, PT, R4.reuse, R231, PT ;  /* 0x000000e70400720c */ /* 0x040fe40003fa6270 */
[----:B------:R-:W-:Y:S01]  /*10710*/  ISETP.GE.AND P0, PT, R4, R230, PT ;  /* 0x000000e60400720c */ /* 0x000fe20003f06270 */
[C---:B------:R-:W-:Y:S01]  /*10720*/  VIADD R4, R3.reuse, 0x31 ;  /* 0x0000003103047836 */ /* 0x040fe20000000000 */
[----:B------:R-:W-:Y:S01]  /*10730*/  I2FP.F32.S32 R16, R16 ;  /* 0x0000001000107245 */ /* 0x000fe20000201400 */
[----:B------:R-:W-:Y:S01]  /*10740*/  VIADD R3, R3, 0x39 ;  /* 0x0000003903037836 */ /* 0x000fe20000000000 */
[C---:B------:R-:W-:Y:S02]  /*10750*/  ISETP.GT.AND P1, PT, R169.reuse, R13, PT ;  /* 0x0000000da900720c */ /* 0x040fe40003f24270 */
[----:B------:R-:W-:Y:S01]  /*10760*/  IABS R15, R15 ;  /* 0x0000000f000f7213 */ /* 0x000fe20000000000 */
[----:B------:R-:W-:Y:S01]  /*10770*/  FFMA.FTZ R29, R16, -UR6, R29 ;  /* 0x80000006101d7c23 */ /* 0x000fe2000801001d */
[----:B------:R-:W-:Y:S02]  /*10780*/  IABS R14, R14 ;  /* 0x0000000e000e7213 */ /* 0x000fe40000000000 */
[----:B------:R-:W-:Y:S02]  /*10790*/  FSEL R28, R28, -INF , !P1 ;  /* 0xff8000001c1c7808 */ /* 0x000fe40004800000 */
[----:B------:R-:W-:Y:S02]  /*107a0*/  I2FP.F32.S32 R15, R15 ;  /* 0x0000000f000f7245 */ /* 0x000fe40000201400 */
[----:B------:R-:W-:Y:S02]  /*107b0*/  ISETP.GT.AND P1, PT, R169, R4, PT ;  /* 0x00000004a900720c */ /* 0x000fe40003f24270 */
[----:B------:R-:W-:Y:S01]  /*107c0*/  I2FP.F32.S32 R16, R14 ;  /* 0x0000000e00107245 */ /* 0x000fe20000201400 */
[----:B------:R-:W-:Y:S01]  /*107d0*/  IMAD.IADD R14, R226, 0x1, -R167 ;  /* 0x00000001e20e7824 */ /* 0x000fe200078e0aa7 */
[----:B------:R-:W-:Y:S01]  /*107e0*/  FSEL R29, R29, -INF , !P1 ;  /* 0xff8000001d1d7808 */ /* 0x000fe20004800000 */
[----:B------:R-:W-:Y:S01]  /*107f0*/  FFMA.FTZ R32, R15, -UR6, R32 ;  /* 0x800000060f207c23 */ /* 0x000fe20008010020 */
[----:B------:R-:W-:Y:S01]  /*10800*/  FSEL R221, R25, -INF , !P5 ;  /* 0xff80000019dd7808 */ /* 0x000fe20006800000 */
[----:B------:R-:W-:Y:S01]  /*10810*/  FFMA.FTZ R33, R16, -UR6, R33 ;  /* 0x8000000610217c23 */ /* 0x000fe20008010021 */
[----:B------:R-:W-:Y:S02]  /*10820*/  ISETP.GT.AND P1, PT, R168, R13, PT ;  /* 0x0000000da800720c */ /* 0x000fe40003f24270 */
[----:B------:R-:W-:Y:S02]  /*10830*/  ISETP.GT.AND P5, PT, R169, R166, PT ;  /* 0x000000a6a900720c */ /* 0x000fe40003fa4270 */
[----:B------:R-:W-:Y:S02]  /*10840*/  IABS R14, R14 ;  /* 0x0000000e000e7213 */ /* 0x000fe40000000000 */
[----:B------:R-:W-:Y:S02]  /*10850*/  FSEL R30, R30, -INF , !P1 ;  /* 0xff8000001e1e7808 */ /* 0x000fe40004800000 */
[----:B------:R-:W-:Y:S02]  /*10860*/  FSEL R219, R27, -INF , !P0 ;  /* 0xff8000001bdb7808 */ /* 0x000fe40004000000 */
[----:B------:R-:W-:Y:S02]  /*10870*/  FSEL R32, R32, -INF , !P5 ;  /* 0xff80000020207808 */ /* 0x000fe40006800000 */
[----:B------:R-:W-:Y:S02]  /*10880*/  ISETP.GT.AND P1, PT, R169, R3, PT ;  /* 0x00000003a900720c */ /* 0x000fe40003f24270 */
[C---:B------:R-:W-:Y:S02]  /*10890*/  ISETP.GE.AND P0, PT, R13.reuse, R231, PT ;  /* 0x000000e70d00720c */ /* 0x040fe40003f06270 */
[----:B------:R-:W-:Y:S02]  /*108a0*/  ISETP.GE.AND P5, PT, R13, R230, PT ;  /* 0x000000e60d00720c */ /* 0x000fe40003fa6270 */
[----:B------:R-:W-:Y:S02]  /*108b0*/  IADD3 R13, PT, PT, R226, -0x1, -R167 ;  /* 0xffffffffe20d7810 */ /* 0x000fe40007ffe8a7 */
[----:B------:R-:W-:Y:S02]  /*108c0*/  I2FP.F32.S32 R15, R14 ;  /* 0x0000000e000f7245 */ /* 0x000fe40000201400 */
[----:B------:R-:W-:Y:S02]  /*108d0*/  FMNMX3.FTZ R14, R0, R5, R8, !PT ;  /* 0x00000005000e7276 */ /* 0x000fe40007810008 */
[----:B------:R-:W-:Y:S01]  /*108e0*/  FSEL R197, R28, -INF , !P0 ;  /* 0xff8000001cc57808 */ /* 0x000fe20004000000 */
[----:B------:R-:W-:Y:S01]  /*108f0*/  FFMA.FTZ R34, R15, -UR6, R34 ;  /* 0x800000060f227c23 */ /* 0x000fe20008010022 */
[----:B------:R-:W-:Y:S02]  /*10900*/  FSEL R33, R33, -INF , !P1 ;  /* 0xff80000021217808 */ /* 0x000fe40004800000 */
[----:B------:R-:W-:Y:S02]  /*10910*/  FSEL R222, R24, -INF , !P6 ;  /* 0xff80000018de7808 */ /* 0x000fe40007000000 */
[----:B------:R-:W-:Y:S02]  /*10920*/  ISETP.GT.AND P6, PT, R168, R4, PT ;  /* 0x00000004a800720c */ /* 0x000fe40003fc4270 */
[C---:B------:R-:W-:Y:S02]  /*10930*/  ISETP.GE.AND P1, PT, R4.reuse, R231, PT ;  /* 0x000000e70400720c */ /* 0x040fe40003f26270 */
[----:B------:R-:W-:Y:S02]  /*10940*/  IABS R13, R13 ;  /* 0x0000000d000d7213 */ /* 0x000fe40000000000 */
[----:B------:R-:W-:Y:S02]  /*10950*/  ISETP.GE.AND P0, PT, R4, R230, PT ;  /* 0x000000e60400720c */ /* 0x000fe40003f06270 */
[----:B------:R-:W-:Y:S02]  /*10960*/  FMNMX3.FTZ R4, R14, R9, R12, !PT ;  /* 0x000000090e047276 */ /* 0x000fe4000781000c */
[----:B------:R-:W-:Y:S02]  /*10970*/  I2FP.F32.S32 R14, R13 ;  /* 0x0000000d000e7245 */ /* 0x000fe40000201400 */
[----:B------:R-:W-:Y:S02]  /*10980*/  FMNMX3.FTZ R13, R4, R174, R175, !PT ;  /* 0x000000ae040d7276 */ /* 0x000fe400078100af */
[----:B------:R-:W-:Y:S01]  /*10990*/  FMNMX3.FTZ R4, R2, R7, R6, !PT ;  /* 0x0000000702047276 */ /* 0x000fe20007810006 */
[----:B------:R-:W-:Y:S01]  /*109a0*/  FFMA.FTZ R35, R14, -UR6, R35 ;  /* 0x800000060e237c23 */ /* 0x000fe20008010023 */
[----:B------:R-:W-:Y:S02]  /*109b0*/  FMNMX3.FTZ R13, R13, R199, R201, !PT ;  /* 0x000000c70d0d7276 */ /* 0x000fe400078100c9 */
[----:B------:R-:W-:Y:S02]  /*109c0*/  FSEL R194, R29, -INF , !P1 ;  /* 0xff8000001dc27808 */ /* 0x000fe40004800000 */
[----:B------:R-:W-:Y:S02]  /*109d0*/  FMNMX3.FTZ R4, R4, R11, R10, !PT ;  /* 0x0000000b04047276 */ /* 0x000fe4000781000a */
[----:B------:R-:W-:Y:S02]  /*109e0*/  ISETP.GE.AND P1, PT, R166, R231, PT ;  /* 0x000000e7a600720c */ /* 0x000fe40003f26270 */
[----:B------:R-:W-:Y:S02]  /*109f0*/  FMNMX3.FTZ R14, R13, R218, R217, !PT ;  /* 0x000000da0d0e7276 */ /* 0x000fe400078100d9 */
[----:B------:R-:W-:Y:S01]  /*10a00*/  FMNMX3.FTZ R13, R4, R173, R172, !PT ;  /* 0x000000ad040d7276 */ /* 0x000fe200078100ac */
[----:B------:R-:W-:Y:S01]  /*10a10*/  IMAD.U32 R4, RZ, RZ, UR25 ;  /* 0x00000019ff047e24 */ /* 0x000fe2000f8e00ff */
[----:B------:R-:W-:Y:S01]  /*10a20*/  FSEL R193, R32, -INF , !P1 ;  /* 0xff80000020c17808 */ /* 0x000fe20004800000 */
[----:B------:R-:W-:Y:S01]  /*10a30*/  UIADD3 UR25, UPT, UPT, UR25, 0x1, URZ ;  /* 0x0000000119197890 */ /* 0x000fe2000fffe0ff */
[----:B------:R-:W-:Y:S02]  /*10a40*/  ISETP.GE.AND P1, PT, R3, R231, PT ;  /* 0x000000e70300720c */ /* 0x000fe40003f26270 */
[----:B------:R-:W-:Y:S02]  /*10a50*/  FMNMX3.FTZ R14, R14, R222, R221, !PT ;  /* 0x000000de0e0e7276 */ /* 0x000fe400078100dd */
[----:B------:R-:W-:Y:S02]  /*10a60*/  FMNMX3.FTZ R13, R13, R198, R200, !PT ;  /* 0x000000c60d0d7276 */ /* 0x000fe400078100c8 */
[----:B------:R-:W-:Y:S02]  /*10a70*/  FSEL R179, R33, -INF , !P1 ;  /* 0xff80000021b37808 */ /* 0x000fe40004800000 */
[----:B------:R-:W-:Y:S02]  /*10a80*/  FMNMX3.FTZ R14, R14, R197, R194, !PT ;  /* 0x000000c50e0e7276 */ /* 0x000fe400078100c2 */
[----:B------:R-:W-:Y:S02]  /*10a90*/  FSEL R31, R31, -INF , !P6 ;  /* 0xff8000001f1f7808 */ /* 0x000fe40007000000 */
[----:B------:R-:W-:Y:S02]  /*10aa0*/  FSEL R220, R26, -INF , !P4 ;  /* 0xff8000001adc7808 */ /* 0x000fe40006000000 */
[C---:B------:R-:W-:Y:S02]  /*10ab0*/  ISETP.GT.AND P6, PT, R168.reuse, R166, PT ;  /* 0x000000a6a800720c */ /* 0x040fe40003fc4270 */
[----:B------:R-:W-:Y:S02]  /*10ac0*/  ISETP.GT.AND P4, PT, R168, R3, PT ;  /* 0x00000003a800720c */ /* 0x000fe40003f84270 */
[-C--:B------:R-:W-:Y:S02]  /*10ad0*/  ISETP.GE.AND P1, PT, R3, R230.reuse, PT ;  /* 0x000000e60300720c */ /* 0x080fe40003f26270 */
[----:B------:R-:W-:Y:S02]  /*10ae0*/  FMNMX3.FTZ R3, R13, R207, R206, !PT ;  /* 0x000000cf0d037276 */ /* 0x000fe400078100ce */
[----:B------:R-:W-:Y:S02]  /*10af0*/  FMNMX3.FTZ R13, R14, R193, R179, !PT ;  /* 0x000000c10e0d7276 */ /* 0x000fe400078100b3 */
[----:B------:R-:W-:Y:S02]  /*10b00*/  FSEL R34, R34, -INF , !P6 ;  /* 0xff80000022227808 */ /* 0x000fe40007000000 */
[----:B------:R-:W-:Y:S01]  /*10b10*/  FSEL R178, R30, -INF , !P5 ;  /* 0xff8000001eb27808 */ /* 0x000fe20006800000 */
[----:B------:R-:W1:Y:S01]  /*10b20*/  SHFL.BFLY PT, R15, R13, 0x2, 0x1f ;  /* 0x0c401f000d0f7f89 */ /* 0x000e6200000e0000 */
[----:B------:R-:W-:Y:S02]  /*10b30*/  FSEL R177, R31, -INF , !P0 ;  /* 0xff8000001fb17808 */ /* 0x000fe40004000000 */
[----:B------:R-:W-:Y:S02]  /*10b40*/  FSEL R35, R35, -INF , !P4 ;  /* 0xff80000023237808 */ /* 0x000fe40006000000 */
[----:B------:R-:W-:Y:S02]  /*10b50*/  ISETP.GE.AND P6, PT, R166, R230, PT ;  /* 0x000000e6a600720c */ /* 0x000fe40003fc6270 */
[----:B------:R-:W-:Y:S02]  /*10b60*/  FMNMX3.FTZ R3, R3, R220, R219, !PT ;  /* 0x000000dc03037276 */ /* 0x000fe400078100db */
[----:B------:R-:W-:Y:S02]  /*10b70*/  FSEL R166, R34, -INF , !P6 ;  /* 0xff80000022a67808 */ /* 0x000fe40007000000 */
[----:B------:R-:W-:Y:S02]  /*10b80*/  FSEL R165, R35, -INF , !P1 ;  /* 0xff80000023a57808 */ /* 0x000fe40004800000 */
[----:B------:R-:W-:Y:S02]  /*10b90*/  FMNMX3.FTZ R3, R3, R178, R177, !PT ;  /* 0x000000b203037276 */ /* 0x000fe400078100b1 */
[----:B------:R-:W-:Y:S02]  /*10ba0*/  LOP3.LUT R4, R4, UR31, R247, 0x96, !PT ;  /* 0x0000001f04047c12 */ /* 0x000fe4000f8e96f7 */
[----:B------:R-:W-:Y:S02]  /*10bb0*/  FMNMX3.FTZ R3, R3, R166, R165, !PT ;  /* 0x000000a603037276 */ /* 0x000fe400078100a5 */
[----:B------:R-:W-:Y:S01]  /*10bc0*/  LOP3.LUT R167, R216, 0x200, R210, 0xf8, !PT ;  /* 0x00000200d8a77812 */ /* 0x000fe200078ef8d2 */
[----:B------:R-:W-:Y:S02]  /*10bd0*/  IMAD.WIDE.U32 R16, R4, -0x326172a9, RZ ;  /* 0xcd9e8d5704107825 */ /* 0x000fe400078e00ff */
[----:B------:R-:W2:Y:S01]  /*10be0*/  SHFL.BFLY PT, R4, R3, 0x2, 0x1f ;  /* 0x0c401f0003047f89 */ /* 0x000ea200000e0000 */
[----:B------:R-:W-:Y:S02]  /*10bf0*/  LEA R167, R167, UR5, 0x1 ;  /* 0x00000005a7a77c11 */ /* 0x000fe4000f8e08ff */
[----:B------:R-:W-:Y:S02]  /*10c00*/  LOP3.LUT R14, R250, UR7, R17, 0x96, !PT ;  /* 0x00000007fa0e7c12 */ /* 0x000fe4000f8e9611 */
[----:B------:R-:W-:Y:S01]  /*10c10*/  LOP3.LUT R16, R239, UR9, R16, 0x96, !PT ;  /* 0x00000009ef107c12 */ /* 0x000fe2000f8e9610 */
[C---:B------:R-:W-:Y:S02]  /*10c20*/  IMAD.IADD R181, R167.reuse, 0x1, R208 ;  /* 0x00000001a7b57824 */ /* 0x040fe400078e02d0 */
[----:B------:R-:W-:Y:S03]  /*10c30*/  IMAD.WIDE.U32 R204, R14, -0x2daee0ad, RZ ;  /* 0xd2511f530ecc7825 */ /* 0x000fe600078e00ff */
[----:B------:R-:W-:Y:S01]  /*10c40*/  LDSM.16.MT88.4 R20, [R181+0x10000] ;  /* 0x01000000b514783b */ /* 0x000fe20000004200 */
[----:B------:R-:W-:Y:S01]  /*10c50*/  IMAD.WIDE.U32 R16, R16, -0x2daee0ad, RZ ;  /* 0xd2511f5310107825 */ /* 0x000fe200078e00ff */
[----:B------:R-:W-:Y:S03]  /*10c60*/  LOP3.LUT R14, R244, UR22, R205, 0x96, !PT ;  /* 0x00000016f40e7c12 */ /* 0x000fe6000f8e96cd */
[----:B------:R-:W-:Y:S01]  /*10c70*/  VIADD R180, R167, 0x10040 ;  /* 0x00010040a7b47836 */ /* 0x000fe20000000000 */
[----:B------:R-:W-:Y:S01]  /*10c80*/  LOP3.LUT R204, R204, UR17, R17, 0x96, !PT ;  /* 0x00000011cccc7c12 */ /* 0x000fe2000f8e9611 */
[----:B------:R-:W-:Y:S01]  /*10c90*/  IMAD.WIDE.U32 R202, R14, -0x326172a9, RZ ;  /* 0xcd9e8d570eca7825 */ /* 0x000fe200078e00ff */
[----:B------:R-:W3:Y:S03]  /*10ca0*/  LDC R17, c[0x0][0x4f8] ;  /* 0x00013e00ff117b82 */ /* 0x000ee60000000800 */
[----:B------:R-:W-:Y:S01]  /*10cb0*/  IMAD.WIDE.U32 R204, R204, -0x326172a9, RZ ;  /* 0xcd9e8d57cccc7825 */ /* 0x000fe200078e00ff */
[----:B------:R-:W-:Y:S04]  /*10cc0*/  LOP3.LUT R14, R238, UR11, R203, 0x96, !PT ;  /* 0x0000000bee0e7c12 */ /* 0x000fe8000f8e96cb */
[----:B------:R-:W-:Y:S05]  /*10cd0*/  LOP3.LUT R202, R202, UR8, R205, 0x96, !PT ;  /* 0x00000008caca7c12 */ /* 0x000fea000f8e96cd */
[----:B------:R-:W-:Y:S01]  /*10ce0*/  IMAD.WIDE.U32 R202, R202, -0x2daee0ad, RZ ;  /* 0xd2511f53caca7825 */ /* 0x000fe200078e00ff */
[----:B-1----:R-:W-:Y:S02]  /*10cf0*/  FMNMX.FTZ R13, R13, R15, !PT ;  /* 0x0000000f0d0d7209 */ /* 0x002fe40007810000 */
[----:B--2---:R-:W-:Y:S01]  /*10d00*/  FMNMX.FTZ R4, R3, R4, !PT ;  /* 0x0000000403047209 */ /* 0x004fe20007810000 */
[----:B------:R-:W-:Y:S02]  /*10d10*/  IMAD.WIDE.U32 R14, R14, -0x2daee0ad, RZ ;  /* 0xd2511f530e0e7825 */ /* 0x000fe400078e00ff */
[----:B------:R-:W1:Y:S01]  /*10d20*/  SHFL.BFLY PT, R164, R13, 0x1, 0x1f ;  /* 0x0c201f000da47f89 */ /* 0x000e6200000e0000 */
[----:B------:R-:W-:Y:S07]  /*10d30*/  LOP3.LUT R18, R14, UR15, R203, 0x96, !PT ;  /* 0x0000000f0e127c12 */ /* 0x000fee000f8e96cb */
[----:B------:R-:W2:Y:S01]  /*10d40*/  SHFL.BFLY PT, R3, R4, 0x1, 0x1f ;  /* 0x0c201f0004037f89 */ /* 0x000ea200000e0000 */
[----:B------:R-:W-:Y:S02]  /*10d50*/  LOP3.LUT R14, R16, UR16, R15, 0x96, !PT ;  /* 0x00000010100e7c12 */ /* 0x000fe4000f8e960f */
[----:B---3--:R-:W-:Y:S01]  /*10d60*/  LOP3.LUT R17, R17, 0xff, RZ, 0xc0, !PT ;  /* 0x000000ff11117812 */ /* 0x008fe200078ec0ff */
[----:B------:R-:W-:Y:S04]  /*10d70*/  IMAD.WIDE.U32 R18, R18, -0x326172a9, RZ ;  /* 0xcd9e8d5712127825 */ /* 0x000fe800078e00ff */
[----:B------:R-:W-:Y:S01]  /*10d80*/  IMAD.WIDE.U32 R24, R14, -0x326172a9, RZ ;  /* 0xcd9e8d570e187825 */ /* 0x000fe200078e00ff */
[C---:B------:R-:W-:Y:S02]  /*10d90*/  PRMT R15, R18.reuse, 0x7773, RZ ;  /* 0x00007773120f7816 */ /* 0x040fe400000000ff */
[C---:B------:R-:W-:Y:S01]  /*10da0*/  PRMT R16, R18.reuse, 0x7772, RZ ;  /* 0x0000777212107816 */ /* 0x040fe200000000ff */
[----:B------:R-:W-:Y:S01]  /*10db0*/  IMAD.MOV.U32 R14, RZ, RZ, R18 ;  /* 0x000000ffff0e7224 */ /* 0x000fe200078e0012 */
[----:B------:R-:W-:Y:S01]  /*10dc0*/  PRMT R170, R18, 0x7771, RZ ;  /* 0x0000777112aa7816 */ /* 0x000fe200000000ff */
[----:B------:R-:W-:Y:S01]  /*10dd0*/  IMAD R176, R17, 0x10000, R17 ;  /* 0x0001000011b07824 */ /* 0x000fe200078e0211 */
[----:B------:R-:W-:Y:S02]  /*10de0*/  PRMT R16, R16, 0x5410, R15 ;  /* 0x0000541010107816 */ /* 0x000fe4000000000f */
[----:B------:R-:W-:Y:S02]  /*10df0*/  LOP3.LUT R14, R14, 0xff, RZ, 0xc0, !PT ;  /* 0x000000ff0e0e7812 */ /* 0x000fe400078ec0ff */
[----:B------:R-:W-:Y:S02]  /*10e00*/  LOP3.LUT R16, R16, 0xff00ff, RZ, 0xc0, !PT ;  /* 0x00ff00ff10107812 */ /* 0x000fe400078ec0ff */
[----:B-1----:R-:W-:Y:S02]  /*10e10*/  FMNMX.FTZ R164, R13, R164, !PT ;  /* 0x000000a40da47209 */ /* 0x002fe40007810000 */
[----:B------:R-:W-:Y:S02]  /*10e20*/  LOP3.LUT R13, R24, UR10, R19, 0x96, !PT ;  /* 0x0000000a180d7c12 */ /* 0x000fe4000f8e9613 */
[C---:B------:R-:W-:Y:S01]  /*10e30*/  FSETP.NEU.FTZ.AND P1, PT, R164.reuse, -INF , PT ;  /* 0xff800000a400780b */ /* 0x040fe20003f3d000 */
[----:B------:R-:W-:Y:S01]  /*10e40*/  FMUL.FTZ R195, R164, UR4 ;  /* 0x00000004a4c37c20 */ /* 0x000fe20008410000 */
[----:B--2---:R-:W-:Y:S02]  /*10e50*/  FMNMX.FTZ R3, R4, R3, !PT ;  /* 0x0000000304037209 */ /* 0x004fe40007810000 */
[----:B------:R-:W-:Y:S02]  /*10e60*/  PRMT R4, R13, 0x7632, R4 ;  /* 0x000076320d047816 */ /* 0x000fe40000000004 */
[----:B------:R-:W-:Y:S01]  /*10e70*/  FSEL R195, R195, RZ, P1 ;  /* 0x000000ffc3c37208 */ /* 0x000fe20000800000 */
[----:B------:R-:W-:Y:S01]  /*10e80*/  FMUL.FTZ R196, R3, UR4 ;  /* 0x0000000403c47c20 */ /* 0x000fe20008410000 */
[----:B------:R-:W-:Y:S02]  /*10e90*/  PRMT R170, R14, 0x5410, R170 ;  /* 0x000054100eaa7816 */ /* 0x000fe400000000aa */
[----:B------:R-:W-:Y:S01]  /*10ea0*/  LOP3.LUT R168, R13, 0xffff, RZ, 0xc0, !PT ;  /* 0x0000ffff0da87812 */ /* 0x000fe200078ec0ff */
[--C-:B------:R-:W-:Y:S01]  /*10eb0*/  FFMA.FTZ R187, R9, UR4, -R195.reuse ;  /* 0x0000000409bb7c23 */ /* 0x100fe200080108c3 */
[--C-:B------:R-:W-:Y:S01]  /*10ec0*/  FFMA.FTZ R186, R12, UR4, -R195.reuse ;  /* 0x000000040cba7c23 */ /* 0x100fe200080108c3 */
[----:B------:R-:W-:Y:S01]  /*10ed0*/  LOP3.LUT R9, R13, 0xff, RZ, 0xc0, !PT ;  /* 0x000000ff0d097812 */ /* 0x000fe200078ec0ff */
[----:B------:R-:W-:Y:S01]  /*10ee0*/  FFMA.FTZ R191, R5, UR4, -R195 ;  /* 0x0000000405bf7c23 */ /* 0x000fe200080108c3 */
[----:B------:R-:W-:Y:S01]  /*10ef0*/  SHF.R.U32.HI R169, RZ, 0x18, R13 ;  /* 0x00000018ffa97819 */ /* 0x000fe2000001160d */
[----:B------:R-:W-:Y:S01]  /*10f00*/  FFMA.FTZ R189, R8, UR4, -R195 ;  /* 0x0000000408bd7c23 */ /* 0x000fe200080108c3 */
[----:B------:R-:W-:Y:S01]  /*10f10*/  LOP3.LUT R4, R4, 0xff, RZ, 0xc0, !PT ;  /* 0x000000ff04047812 */ /* 0x000fe200078ec0ff */
[----:B------:R-:W1:Y:S01]  /*10f20*/  LDSM.16.MT88.4 R12, [R167+0x10000] ;  /* 0x01000000a70c783b */ /* 0x000e620000004200 */
[----:B------:R-:W-:Y:S01]  /*10f30*/  FSETP.NEU.FTZ.AND P0, PT, R3, -INF , PT ;  /* 0xff8000000300780b */ /* 0x000fe20003f1d000 */
[----:B------:R-:W-:Y:S01]  /*10f40*/  MUFU.EX2 R187, R187 ;  /* 0x000000bb00bb7308 */ /* 0x000fe20000000800 */
[----:B------:R-:W-:Y:S01]  /*10f50*/  FSEL R5, R164, RZ, P1 ;  /* 0x000000ffa4057208 */ /* 0x000fe20000800000 */
[----:B------:R-:W-:Y:S01]  /*10f60*/  VIADD R8, R167, 0x10000 ;  /* 0x00010000a7087836 */ /* 0x000fe20000000000 */
[----:B------:R-:W-:Y:S07]  /*10f70*/  PRMT R169, R4, 0x5410, R169 ;  /* 0x0000541004a97816 */ /* 0x000fee00000000a9 */
[----:B------:R-:W2:Y:S01]  /*10f80*/  MUFU.EX2 R186, R186 ;  /* 0x000000ba00ba7308 */ /* 0x000ea20000000800 */
[----:B------:R-:W-:Y:S01]  /*10f90*/  FSEL R196, R196, RZ, P0 ;  /* 0x000000ffc4c47208 */ /* 0x000fe20000000000 */
[----:B------:R-:W-:Y:S01]  /*10fa0*/  FADD.FTZ R0, -R5, R0 ;  /* 0x0000000005007221 */ /* 0x000fe20000010100 */
[----:B------:R-:W-:Y:S07]  /*10fb0*/  FSEL R4, R3, RZ, P0 ;  /* 0x000000ff03047208 */ /* 0x000fee0000000000 */
[----:B------:R-:W-:Y:S01]  /*10fc0*/  MUFU.EX2 R191, R191 ;  /* 0x000000bf00bf7308 */ /* 0x000fe20000000800 */
[----:B------:R-:W-:Y:S01]  /*10fd0*/  SHF.R.U32.HI R168, RZ, 0x8, R168 ;  /* 0x00000008ffa87819 */ /* 0x000fe200000116a8 */
[--C-:B------:R-:W-:Y:S01]  /*10fe0*/  FFMA.FTZ R183, R11, UR4, -R196.reuse ;  /* 0x000000040bb77c23 */ /* 0x100fe200080108c4 */
[--C-:B------:R-:W-:Y:S01]  /*10ff0*/  FFMA.FTZ R188, R10, UR4, -R196.reuse ;  /* 0x000000040abc7c23 */ /* 0x100fe200080108c4 */
[--C-:B------:R-:W-:Y:S01]  /*11000*/  FFMA.FTZ R192, R7, UR4, -R196.reuse ;  /* 0x0000000407c07c23 */ /* 0x100fe200080108c4 */
[----:B------:R-:W-:Y:S01]  /*11010*/  FFMA.FTZ R190, R6, UR4, -R196 ;  /* 0x0000000406be7c23 */ /* 0x000fe200080108c4 */
[----:B------:R-:W-:Y:S01]  /*11020*/  FADD.FTZ R2, -R4, R2 ;  /* 0x0000000204027221 */ /* 0x000fe20000010100 */
[----:B------:R-:W-:Y:S03]  /*11030*/  FMUL.FTZ R4, R0, UR4 ;  /* 0x0000000400047c20 */ /* 0x000fe60008410000 */
[----:B------:R-:W-:Y:S01]  /*11040*/  MUFU.EX2 R183, R183 ;  /* 0x000000b700b77308 */ /* 0x000fe20000000800 */
[----:B------:R-:W-:Y:S01]  /*11050*/  PRMT R168, R9, 0x5410, R168 ;  /* 0x0000541009a87816 */ /* 0x000fe200000000a8 */
[----:B------:R-:W-:Y:S01]  /*11060*/  FMUL.FTZ R0, R2, UR4 ;  /* 0x0000000402007c20 */ /* 0x000fe20008410000 */
[--C-:B------:R-:W-:Y:S07]  /*11070*/  HSET2.LE.AND R170, R170, R176.reuse, PT ;  /* 0x000000b0aaaa7233 */ /* 0x100fee0003803000 */
[----:B------:R-:W3:Y:S01]  /*11080*/  MUFU.EX2 R2, R4 ;  /* 0x0000000400027308 */ /* 0x000ee20000000800 */
[--C-:B------:R-:W-:Y:S01]  /*11090*/  HSET2.LE.AND R171, R16, R176.reuse, PT ;  /* 0x000000b010ab7233 */ /* 0x100fe20003803000 */
[----:B------:R-:W-:Y:S01]  /*110a0*/  @P2 VIADD R180, R8, 0xffffffc0 ;  /* 0xffffffc008b42836 */ /* 0x000fe20000000000 */
[--C-:B------:R-:W-:Y:S07]  /*110b0*/  HSET2.LE.AND R168, R168, R176.reuse, PT ;  /* 0x000000b0a8a87233 */ /* 0x100fee0003803000 */
[----:B------:R-:W4:Y:S01]  /*110c0*/  MUFU.EX2 R188, R188 ;  /* 0x000000bc00bc7308 */ /* 0x000f220000000800 */
[--C-:B------:R-:W-:Y:S01]  /*110d0*/  HSET2.LE.AND R169, R169, R176.reuse, PT ;  /* 0x000000b0a9a97233 */ /* 0x100fe20003803000 */
[----:B------:R-:W-:Y:S01]  /*110e0*/  IMAD.IADD R182, R208, 0x1, R180 ;  /* 0x00000001d0b67824 */ /* 0x000fe200078e02b4 */
[----:B--2---:R-:W-:Y:S07]  /*110f0*/  F2FP.F16.F32.PACK_AB R7, R186, R187 ;  /* 0x000000bbba07723e */ /* 0x004fee00000000ff */
[----:B------:R-:W2:Y:S01]  /*11100*/  MUFU.EX2 R189, R189 ;  /* 0x000000bd00bd7308 */ /* 0x000ea20000000800 */
[----:B------:R-:W5:Y:S01]  /*11110*/  LDSM.16.MT88.4 R28, [R180] ;  /* 0x00000000b41c783b */ /* 0x000f620000004200 */
[--C-:B------:R-:W-:Y:S01]  /*11120*/  FFMA.FTZ R203, R172, UR4, -R196.reuse ;  /* 0x00000004accb7c23 */ /* 0x100fe200080108c4 */
[----:B------:R-:W-:Y:S07]  /*11130*/  LOP3.LUT R170, R7, R170, RZ, 0xc0, !PT ;  /* 0x000000aa07aa7212 */ /* 0x000fee00078ec0ff */
[----:B------:R-:W-:Y:S01]  /*11140*/  MUFU.EX2 R192, R192 ;  /* 0x000000c000c07308 */ /* 0x000fe20000000800 */
[----:B------:R-:W-:Y:S01]  /*11150*/  FFMA.FTZ R178, R178, UR4, -R196 ;  /* 0x00000004b2b27c23 */ /* 0x000fe200080108c4 */
[C---:B---3--:R-:W-:Y:S01]  /*11160*/  FMUL.FTZ R8, R2.reuse, R156 ;  /* 0x0000009c02087220 */ /* 0x048fe20000410000 */
[C---:B------:R-:W-:Y:S07]  /*11170*/  FMUL.FTZ R9, R2.reuse, R157 ;  /* 0x0000009d02097220 */ /* 0x040fee0000410000 */
[----:B------:R-:W3:Y:S01]  /*11180*/  MUFU.EX2 R190, R190 ;  /* 0x000000be00be7308 */ /* 0x000ee20000000800 */
[----:B------:R-:W-:Y:S01]  /*11190*/  FMUL.FTZ R16, R2, R148 ;  /* 0x0000009402107220 */ /* 0x000fe20000410000 */
[----:B----4-:R-:W-:Y:S01]  /*111a0*/  F2FP.F16.F32.PACK_AB R6, R188, R183 ;  /* 0x000000b7bc06723e */ /* 0x010fe200000000ff */
[C---:B------:R-:W-:Y:S07]  /*111b0*/  FMUL.FTZ R17, R2.reuse, R149 ;  /* 0x0000009502117220 */ /* 0x040fee0000410000 */
[----:B------:R-:W4:Y:S01]  /*111c0*/  MUFU.EX2 R0, R0 ;  /* 0x0000000000007308 */ /* 0x000f220000000800 */
[C---:B------:R-:W-:Y:S01]  /*111d0*/  FMUL.FTZ R32, R2.reuse, R132 ;  /* 0x0000008402207220 */ /* 0x040fe20000410000 */
[----:B--2---:R-:W-:Y:S01]  /*111e0*/  F2FP.F16.F32.PACK_AB R5, R189, R191 ;  /* 0x000000bfbd05723e */ /* 0x004fe200000000ff */
[----:B------:R-:W-:Y:S01]  /*111f0*/  FMUL.FTZ R33, R2, R133 ;  /* 0x0000008502217220 */ /* 0x000fe20000410000 */
[----:B------:R-:W-:Y:S01]  /*11200*/  LOP3.LUT R171, R6, R171, RZ, 0xc0, !PT ;  /* 0x000000ab06ab7212 */ /* 0x000fe200078ec0ff */
[C---:B------:R-:W-:Y:S01]  /*11210*/  FMUL.FTZ R36, R2.reuse, R36 ;  /* 0x0000002402247220 */ /* 0x040fe20000410000 */
[----:B------:R-:W-:Y:S01]  /*11220*/  LOP3.LUT R168, R5, R168, RZ, 0xc0, !PT ;  /* 0x000000a805a87212 */ /* 0x000fe200078ec0ff */
[C---:B------:R-:W-:Y:S01]  /*11230*/  FMUL.FTZ R5, R2.reuse, R161 ;  /* 0x000000a102057220 */ /* 0x040fe20000410000 */
[----:B------:R-:W-:Y:S02]  /*11240*/  IMAD.MOV.U32 R161, RZ, RZ, R25 ;  /* 0x000000ffffa17224 */ /* 0x000fe400078e0019 */
[----:B------:R-:W-:Y:S01]  /*11250*/  FMUL.FTZ R25, R2, R141 ;  /* 0x0000008d02197220 */ /* 0x000fe20000410000 */
[----:B---3--:R-:W-:Y:S01]  /*11260*/  F2FP.F16.F32.PACK_AB R4, R190, R192 ;  /* 0x000000c0be04723e */ /* 0x008fe200000000ff */
[C---:B------:R-:W-:Y:S01]  /*11270*/  FMUL.FTZ R37, R2.reuse, R37 ;  /* 0x0000002502257220 */ /* 0x040fe20000410000 */
        /* <DEDUP_REMOVED lines=12> */
[C---:B-1----:R-:W-:Y:S01]  /*11340*/  HMMA.16816.F32 R4, R168.reuse, R12, R4 ;  /* 0x0000000ca804723c */ /* 0x042fe20000001804 */
[----:B------:R-:W-:Y:S04]  /*11350*/  MUFU.EX2 R203, R203 ;  /* 0x000000cb00cb7308 */ /* 0x000fe80000000800 */
[C---:B------:R-:W-:Y:S01]  /*11360*/  FMUL.FTZ R12, R2.reuse, R152 ;  /* 0x00000098020c7220 */ /* 0x040fe20000410000 */
[----:B------:R-:W-:Y:S01]  /*11370*/  FMUL.FTZ R13, R2, R153 ;  /* 0x00000099020d7220 */ /* 0x000fe20000410000 */
[C---:B------:R-:W-:Y:S01]  /*11380*/  FMUL.FTZ R26, R0.reuse, R142 ;  /* 0x0000008e001a7220 */ /* 0x040fe20000410000 */
[C---:B------:R-:W-:Y:S03]  /*11390*/  HMMA.16816.F32 R8, R168.reuse, R14, R8 ;  /* 0x0000000ea808723c */ /* 0x040fe60000001808 */
[C---:B------:R-:W-:Y:S01]  /*113a0*/  FMUL.FTZ R14, R0.reuse, R154 ;  /* 0x0000009a000e7220 */ /* 0x040fe20000410000 */
[C---:B------:R-:W-:Y:S01]  /*113b0*/  FMUL.FTZ R15, R0.reuse, R155 ;  /* 0x0000009b000f7220 */ /* 0x040fe20000410000 */
[C---:B------:R-:W-:Y:S01]  /*113c0*/  FMUL.FTZ R27, R0.reuse, R143 ;  /* 0x0000008f001b7220 */ /* 0x040fe20000410000 */
[----:B------:R-:W1:Y:S01]  /*113d0*/  LDSM.16.MT88.4 R152, [R182] ;  /* 0x00000000b698783b */ /* 0x000e620000004200 */
[C---:B------:R-:W-:Y:S01]  /*113e0*/  FMUL.FTZ R34, R0.reuse, R134 ;  /* 0x0000008600227220 */ /* 0x040fe20000410000 */
[----:B------:R-:W-:Y:S01]  /*113f0*/  FMUL.FTZ R35, R0, R135 ;  /* 0x0000008700237220 */ /* 0x000fe20000410000 */
[----:B------:R-:W-:Y:S01]  /*11400*/  LOP3.LUT R204, R204, UR12, R161, 0x96, !PT ;  /* 0x0000000ccccc7c12 */ /* 0x000fe2000f8e96a1 */
[----:B------:R-:W-:Y:S01]  /*11410*/  FFMA.FTZ R177, R177, UR4, -R196 ;  /* 0x00000004b1b17c23 */ /* 0x000fe200080108c4 */
[C---:B------:R-:W-:Y:S03]  /*11420*/  HMMA.16816.F32 R12, R168.reuse, R20, R12 ;  /* 0x00000014a80c723c */ /* 0x040fe6000000180c */
[----:B------:R-:W-:Y:S01]  /*11430*/  FMUL.FTZ R18, R0, R150 ;  /* 0x0000009600127220 */ /* 0x000fe20000410000 */
[----:B------:R-:W-:Y:S01]  /*11440*/  LDSM.16.MT88.4 R132, [R180+0x2000] ;  /* 0x00200000b484783b */ /* 0x000fe20000004200 */
[C---:B------:R-:W-:Y:S01]  /*11450*/  FMUL.FTZ R20, R2.reuse, R144 ;  /* 0x0000009002147220 */ /* 0x040fe20000410000 */
[----:B------:R-:W-:Y:S01]  /*11460*/  FMUL.FTZ R21, R2, R145 ;  /* 0x0000009102157220 */ /* 0x000fe20000410000 */
[C---:B------:R-:W-:Y:S01]  /*11470*/  FMUL.FTZ R38, R0.reuse, R38 ;  /* 0x0000002600267220 */ /* 0x040fe20000410000 */
[C---:B------:R-:W-:Y:S01]  /*11480*/  FMUL.FTZ R39, R0.reuse, R39 ;  /* 0x0000002700277220 */ /* 0x040fe20000410000 */
[C---:B------:R-:W-:Y:S01]  /*11490*/  FMUL.FTZ R42, R0.reuse, R42 ;  /* 0x0000002a002a7220 */ /* 0x040fe20000410000 */
[C---:B------:R-:W-:Y:S02]  /*114a0*/  HMMA.16816.F32 R16, R168.reuse, R22, R16 ;  /* 0x00000016a810723c */ /* 0x040fe40000001810 */
[----:B------:R-:W-:Y:S01]  /*114b0*/  LDSM.16.MT88.4 R140, [R182+0x2000] ;  /* 0x00200000b68c783b */ /* 0x000fe20000004200 */
[C---:B------:R-:W-:Y:S01]  /*114c0*/  FMUL.FTZ R22, R0.reuse, R146 ;  /* 0x0000009200167220 */ /* 0x040fe20000410000 */
[C---:B------:R-:W-:Y:S01]  /*114d0*/  FMUL.FTZ R23, R0.reuse, R147 ;  /* 0x0000009300177220 */ /* 0x040fe20000410000 */
[----:B------:R-:W-:Y:S01]  /*114e0*/  FMUL.FTZ R43, R0, R43 ;  /* 0x0000002b002b7220 */ /* 0x000fe20000410000 */
[C---:B------:R-:W-:Y:S01]  /*114f0*/  FMUL.FTZ R44, R2.reuse, R44 ;  /* 0x0000002c022c7220 */ /* 0x040fe20000410000 */
[----:B------:R-:W-:Y:S01]  /*11500*/  FMUL.FTZ R45, R2, R45 ;  /* 0x0000002d022d7220 */ /* 0x000fe20000410000 */
[C---:B------:R-:W-:Y:S01]  /*11510*/  FMUL.FTZ R46, R0.reuse, R46 ;  /* 0x0000002e002e7220 */ /* 0x040fe20000410000 */
[----:B------:R-:W-:Y:S01]  /*11520*/  FMUL.FTZ R47, R0, R47 ;  /* 0x0000002f002f7220 */ /* 0x000fe20000410000 */
[----:B------:R-:W2:Y:S01]  /*11530*/  LDSM.16.MT88.4 R144, [R167+0x12000] ;  /* 0x01200000a790783b */ /* 0x000ea20000004200 */
[C---:B-----5:R-:W-:Y:S03]  /*11540*/  HMMA.16816.F32 R20, R168.reuse, R28, R20 ;  /* 0x0000001ca814723c */ /* 0x060fe60000001814 */
[C---:B------:R-:W-:Y:S01]  /*11550*/  FMUL.FTZ R28, R2.reuse, R136 ;  /* 0x00000088021c7220 */ /* 0x040fe20000410000 */
[C---:B------:R-:W-:Y:S01]  /*11560*/  FMUL.FTZ R29, R2.reuse, R137 ;  /* 0x00000089021d7220 */ /* 0x040fe20000410000 */
[C---:B------:R-:W-:Y:S01]  /*11570*/  FMUL.FTZ R48, R2.reuse, R48 ;  /* 0x0000003002307220 */ /* 0x040fe20000410000 */
[----:B------:R-:W-:Y:S01]  /*11580*/  FMUL.FTZ R49, R2, R49 ;  /* 0x0000003102317220 */ /* 0x000fe20000410000 */
[----:B------:R-:W-:Y:S01]  /*11590*/  LDSM.16.MT88.4 R160, [R181+0x12800] ;  /* 0x01280000b5a0783b */ /* 0x000fe20000004200 */
[C---:B------:R-:W-:Y:S03]  /*115a0*/  HMMA.16816.F32 R24, R168.reuse, R30, R24 ;  /* 0x0000001ea818723c */ /* 0x040fe60000001818 */
[C---:B------:R-:W-:Y:S01]  /*115b0*/  FMUL.FTZ R30, R0.reuse, R138 ;  /* 0x0000008a001e7220 */ /* 0x040fe20000410000 */
[C---:B------:R-:W-:Y:S01]  /*115c0*/  FMUL.FTZ R31, R0.reuse, R139 ;  /* 0x0000008b001f7220 */ /* 0x040fe20000410000 */
[C---:B------:R-:W-:Y:S01]  /*115d0*/  FMUL.FTZ R50, R0.reuse, R50 ;  /* 0x0000003200327220 */ /* 0x040fe20000410000 */
[----:B------:R-:W-:Y:S01]  /*115e0*/  FMUL.FTZ R51, R0, R51 ;  /* 0x0000003300337220 */ /* 0x000fe20000410000 */
[----:B------:R-:W3:Y:S01]  /*115f0*/  LDSM.16.MT88.4 R136, [R181+0x12000] ;  /* 0x01200000b588783b */ /* 0x000ee20000004200 */
        /* <DEDUP_REMOVED lines=82> */
[----:B------:R-:W-:Y:S04]  /*11b20*/  IMAD.WIDE.U32 R204, R204, -0x2daee0ad, RZ ;  /* 0xd2511f53cccc7825 */ /* 0x000fe800078e00ff */
[C---:B------:R-:W-:Y:S01]  /*11b30*/  FMUL.FTZ R116, R2.reuse, R116 ;  /* 0x0000007402747220 */ /* 0x040fe20000410000 */
[----:B------:R-:W-:Y:S01]  /*11b40*/  FMUL.FTZ R117, R2, R117 ;  /* 0x0000007502757220 */ /* 0x000fe20000410000 */
[C---:B--2---:R-:W-:Y:S03]  /*11b50*/  HMMA.16816.F32 R76, R168.reuse, R132, R76 ;  /* 0x00000084a84c723c */ /* 0x044fe6000000184c */
[C---:B------:R-:W-:Y:S01]  /*11b60*/  FMUL.FTZ R118, R0.reuse, R118 ;  /* 0x0000007600767220 */ /* 0x040fe20000410000 */
[----:B------:R-:W-:Y:S01]  /*11b70*/  FMUL.FTZ R119, R0, R119 ;  /* 0x0000007700777220 */ /* 0x000fe20000410000 */
[--C-:B------:R-:W-:Y:S01]  /*11b80*/  FFMA.FTZ R201, R201, UR4, -R195.reuse ;  /* 0x00000004c9c97c23 */ /* 0x100fe200080108c3 */
[C---:B------:R-:W-:Y:S01]  /*11b90*/  FMUL.FTZ R120, R2.reuse, R120 ;  /* 0x0000007802787220 */ /* 0x040fe20000410000 */
[----:B------:R-:W-:Y:S01]  /*11ba0*/  FMUL.FTZ R121, R2, R121 ;  /* 0x0000007902797220 */ /* 0x000fe20000410000 */
[C---:B------:R-:W-:Y:S01]  /*11bb0*/  HMMA.16816.F32 R80, R168.reuse, R134, R80 ;  /* 0x00000086a850723c */ /* 0x040fe20000001850 */
[----:B------:R-:W2:Y:S02]  /*11bc0*/  LDSM.16.MT88.4 R132, [R167+0x16000] ;  /* 0x01600000a784783b */ /* 0x000ea40000004200 */
[C---:B------:R-:W-:Y:S01]  /*11bd0*/  FMUL.FTZ R122, R0.reuse, R122 ;  /* 0x0000007a007a7220 */ /* 0x040fe20000410000 */
[----:B------:R-:W-:Y:S01]  /*11be0*/  FMUL.FTZ R123, R0, R123 ;  /* 0x0000007b007b7220 */ /* 0x000fe20000410000 */
[----:B------:R-:W-:Y:S01]  /*11bf0*/  FFMA.FTZ R199, R199, UR4, -R195 ;  /* 0x00000004c7c77c23 */ /* 0x000fe200080108c3 */
[----:B------:R-:W-:Y:S01]  /*11c00*/  LOP3.LUT R149, R202, UR13, R205, 0x96, !PT ;  /* 0x0000000dca957c12 */ /* 0x000fe2000f8e96cd */
[--C-:B------:R-:W-:Y:S01]  /*11c10*/  FFMA.FTZ R205, R174, UR4, -R195.reuse ;  /* 0x00000004aecd7c23 */ /* 0x100fe200080108c3 */
[C---:B---3--:R-:W-:Y:S03]  /*11c20*/  HMMA.16816.F32 R84, R168.reuse, R140, R84 ;  /* 0x0000008ca854723c */ /* 0x048fe60000001854 */
[--C-:B------:R-:W-:Y:S01]  /*11c30*/  FFMA.FTZ R202, R175, UR4, -R195.reuse ;  /* 0x00000004afca7c23 */ /* 0x100fe200080108c3 */
[----:B------:R-:W-:Y:S01]  /*11c40*/  PRMT R150, R149, 0x7632, R150 ;  /* 0x0000763295967816 */ /* 0x000fe20000000096 */
[----:B------:R-:W-:Y:S01]  /*11c50*/  MUFU.EX2 R205, R205 ;  /* 0x000000cd00cd7308 */ /* 0x000fe20000000800 */
[C---:B------:R-:W-:Y:S01]  /*11c60*/  FMUL.FTZ R124, R2.reuse, R124 ;  /* 0x0000007c027c7220 */ /* 0x040fe20000410000 */
[----:B------:R-:W-:Y:S01]  /*11c70*/  FMUL.FTZ R125, R2, R125 ;  /* 0x0000007d027d7220 */ /* 0x000fe20000410000 */
[C---:B------:R-:W-:Y:S01]  /*11c80*/  HMMA.16816.F32 R88, R168.reuse, R142, R88 ;  /* 0x0000008ea858723c */ /* 0x040fe20000001858 */
[----:B------:R-:W3:Y:S06]  /*11c90*/  LDSM.16.MT88.4 R140, [R181+0x16000] ;  /* 0x01600000b58c783b */ /* 0x000eec0000004200 */
[----:B------:R-:W-:Y:S01]  /*11ca0*/  MUFU.EX2 R202, R202 ;  /* 0x000000ca00ca7308 */ /* 0x000fe20000000800 */
[----:B------:R-:W-:Y:S01]  /*11cb0*/  LOP3.LUT R150, R150, 0xff, RZ, 0xc0, !PT ;  /* 0x000000ff96967812 */ /* 0x000fe200078ec0ff */
        /* <DEDUP_REMOVED lines=8> */
[--C-:B------:R-:W-:Y:S01]  /*11d40*/  FFMA.FTZ R222, R222, UR4, -R195.reuse ;  /* 0x00000004dede7c23 */ /* 0x100fe200080108c3 */
[----:B------:R-:W-:Y:S01]  /*11d50*/  FFMA.FTZ R216, R221, UR4, -R195 ;  /* 0x00000004ddd87c23 */ /* 0x000fe200080108c3 */
[----:B------:R-:W-:Y:S01]  /*11d60*/  FFMA.FTZ R200, R200, UR4, -R196 ;  /* 0x00000004c8c87c23 */ /* 0x000fe200080108c4 */
[----:B------:R-:W-:Y:S01]  /*11d70*/  LOP3.LUT R148, R149, 0xffff, RZ, 0xc0, !PT ;  /* 0x0000ffff95947812 */ /* 0x000fe200078ec0ff */
[C---:B------:R-:W-:Y:S01]  /*11d80*/  HMMA.16816.F32 R96, R168.reuse, R138, R96 ;  /* 0x0000008aa860723c */ /* 0x040fe20000001860 */
[----:B------:R-:W1:Y:S03]  /*11d90*/  LDSM.16.MT88.4 R136, [R180+0x6000] ;  /* 0x00600000b488783b */ /* 0x000e660000004200 */
[----:B------:R-:W-:Y:S01]  /*11da0*/  MUFU.EX2 R221, R222 ;  /* 0x000000de00dd7308 */ /* 0x000fe20000000800 */
[----:B------:R-:W-:Y:S01]  /*11db0*/  SHF.R.U32.HI R148, RZ, 0x8, R148 ;  /* 0x00000008ff947819 */ /* 0x000fe20000011694 */
[--C-:B------:R-:W-:Y:S01]  /*11dc0*/  FFMA.FTZ R220, R220, UR4, -R196.reuse ;  /* 0x00000004dcdc7c23 */ /* 0x100fe200080108c4 */
[----:B------:R-:W-:Y:S07]  /*11dd0*/  FFMA.FTZ R206, R206, UR4, -R196 ;  /* 0x00000004cece7c23 */ /* 0x000fee00080108c4 */
[----:B------:R-:W-:Y:S01]  /*11de0*/  MUFU.EX2 R200, R200 ;  /* 0x000000c800c87308 */ /* 0x000fe20000000800 */
[----:B------:R-:W-:Y:S01]  /*11df0*/  FFMA.FTZ R191, R2, R249, R191 ;  /* 0x000000f902bf7223 */ /* 0x000fe200000100bf */
[C---:B--2---:R-:W-:Y:S08]  /*11e00*/  HMMA.16816.F32 R100, R168.reuse, R132, R100 ;  /* 0x00000084a864723c */ /* 0x044ff00000001864 */
[----:B------:R-:W-:Y:S01]  /*11e10*/  MUFU.EX2 R216, R216 ;  /* 0x000000d800d87308 */ /* 0x000fe20000000800 */
[----:B------:R-:W-:Y:S02]  /*11e20*/  IMAD.MOV.U32 R132, RZ, RZ, R204 ;  /* 0x000000ffff847224 */ /* 0x000fe400078e00cc */
[----:B------:R-:W-:Y:S01]  /*11e30*/  FFMA.FTZ R192, R0, R248, R192 ;  /* 0x000000f800c07223 */ /* 0x000fe200000100c0 */
[----:B------:R-:W-:Y:S06]  /*11e40*/  IMAD.MOV.U32 R2, RZ, RZ, R3 ;  /* 0x000000ffff027224 */ /* 0x000fec00078e0003 */
[----:B------:R-:W-:Y:S01]  /*11e50*/  MUFU.EX2 R206, R206 ;  /* 0x000000ce00ce7308 */ /* 0x000fe20000000800 */
[----:B------:R-:W-:Y:S01]  /*11e60*/  FADD.FTZ R191, R189, R191 ;  /* 0x000000bfbdbf7221 */ /* 0x000fe20000010000 */
[C---:B------:R-:W-:Y:S03]  /*11e70*/  HMMA.16816.F32 R104, R168.reuse, R134, R104 ;  /* 0x00000086a868723c */ /* 0x040fe60000001868 */
[----:B------:R-:W-:Y:S01]  /*11e80*/  FADD.FTZ R192, R190, R192 ;  /* 0x000000c0bec07221 */ /* 0x000fe20000010000 */
[----:B------:R-:W-:Y:S01]  /*11e90*/  FADD.FTZ R187, R187, R191 ;  /* 0x000000bfbbbb7221 */ /* 0x000fe20000010000 */
[----:B------:R-:W-:Y:S02]  /*11ea0*/  IMAD.MOV.U32 R0, RZ, RZ, R164 ;  /* 0x000000ffff007224 */ /* 0x000fe400078e00a4 */
[----:B------:R-:W-:Y:S01]  /*11eb0*/  FADD.FTZ R183, R183, R192 ;  /* 0x000000c0b7b77221 */ /* 0x000fe20000010000 */
[C---:B---3--:R-:W-:Y:S03]  /*11ec0*/  HMMA.16816.F32 R108, R168.reuse, R140, R108 ;  /* 0x0000008ca86c723c */ /* 0x048fe6000000186c */
[----:B------:R-:W-:Y:S01]  /*11ed0*/  PRMT R141, R204, 0x7773, RZ ;  /* 0x00007773cc8d7816 */ /* 0x000fe200000000ff */
[----:B------:R-:W-:Y:S01]  /*11ee0*/  FADD.FTZ R187, R186, R187 ;  /* 0x000000bbbabb7221 */ /* 0x000fe20000010000 */
[----:B------:R-:W-:Y:S01]  /*11ef0*/  PRMT R140, R204, 0x7772, RZ ;  /* 0x00007772cc8c7816 */ /* 0x000fe200000000ff */
[----:B------:R-:W-:Y:S02]  /*11f00*/  FADD.FTZ R183, R188, R183 ;  /* 0x000000b7bcb77221 */ /* 0x000fe40000010000 */
[C---:B------:R-:W-:Y:S03]  /*11f10*/  HMMA.16816.F32 R112, R168.reuse, R142, R112 ;  /* 0x0000008ea870723c */ /* 0x040fe60000001870 */
[----:B------:R-:W-:Y:S01]  /*11f20*/  PRMT R140, R140, 0x5410, R141 ;  /* 0x000054108c8c7816 */ /* 0x000fe2000000008d */
[--C-:B------:R-:W-:Y:S01]  /*11f30*/  FFMA.FTZ R141, R198, UR4, -R196.reuse ;  /* 0x00000004c68d7c23 */ /* 0x100fe200080108c4 */
[----:B------:R-:W-:Y:S01]  /*11f40*/  PRMT R142, R204, 0x7771, RZ ;  /* 0x00007771cc8e7816 */ /* 0x000fe200000000ff */
[----:B------:R-:W-:Y:S01]  /*11f50*/  FFMA.FTZ R204, R173, UR4, -R196 ;  /* 0x00000004adcc7c23 */ /* 0x000fe200080108c4 */
[----:B------:R-:W2:Y:S01]  /*11f60*/  MUFU.EX2 R198, R201 ;  /* 0x000000c900c67308 */ /* 0x000ea20000000800 */
[----:B------:R-:W-:Y:S01]  /*11f70*/  LDSM.16.MT88.4 R172, [R181+0x14800] ;  /* 0x01480000b5ac783b */ /* 0x000fe20000004200 */
[C---:B-1----:R-:W-:Y:S08]  /*11f80*/  HMMA.16816.F32 R116, R168.reuse, R136, R116 ;  /* 0x00000088a874723c */ /* 0x042ff00000001874 */
[----:B------:R1:W3:Y:S01]  /*11f90*/  MUFU.EX2 R201, R141 ;  /* 0x0000008d00c97308 */ /* 0x0002e20000000800 */
[----:B------:R-:W-:Y:S02]  /*11fa0*/  LOP3.LUT R136, R132, 0xff, RZ, 0xc0, !PT ;  /* 0x000000ff84887812 */ /* 0x000fe400078ec0ff */
[----:B------:R-:W-:Y:S07]  /*11fb0*/  LOP3.LUT R137, R149, 0xff, RZ, 0xc0, !PT ;  /* 0x000000ff95897812 */ /* 0x000fee00078ec0ff */
[----:B------:R-:W4:Y:S01]  /*11fc0*/  MUFU.EX2 R204, R204 ;  /* 0x000000cc00cc7308 */ /* 0x000f220000000800 */
[----:B------:R-:W5:Y:S01]  /*11fd0*/  LDSM.16.MT88.4 R132, [R182+0x6000] ;  /* 0x00600000b684783b */ /* 0x000f620000004200 */
[C---:B------:R-:W-:Y:S03]  /*11fe0*/  HMMA.16816.F32 R120, R168.reuse, R138, R120 ;  /* 0x0000008aa878723c */ /* 0x040fe60000001878 */
[----:B------:R-:W-:Y:S02]  /*11ff0*/  PRMT R136, R136, 0x5410, R142 ;  /* 0x0000541088887816 */ /* 0x000fe4000000008e */
[----:B------:R-:W-:Y:S02]  /*12000*/  LOP3.LUT R139, R140, 0xff00ff, RZ, 0xc0, !PT ;  /* 0x00ff00ff8c8b7812 */ /* 0x000fe400078ec0ff */
[----:B------:R-:W-:Y:S01]  /*12010*/  SHF.R.U32.HI R149, RZ, 0x18, R149 ;  /* 0x00000018ff957819 */ /* 0x000fe20000011695 */
[----:B-1----:R-:W1:Y:S01]  /*12020*/  LDSM.16.MT88.4 R140, [R167+0x10800] ;  /* 0x01080000a78c783b */ /* 0x002e620000004200 */
[----:B------:R-:W-:Y:S02]  /*12030*/  PRMT R148, R137, 0x5410, R148 ;  /* 0x0000541089947816 */ /* 0x000fe40000000094 */
[--C-:B------:R-:W-:Y:S02]  /*12040*/  HSET2.LE.AND R138, R136, R176.reuse, PT ;  /* 0x000000b0888a7233 */ /* 0x100fe40003803000 */
[--C-:B------:R-:W-:Y:S02]  /*12050*/  HSET2.LE.AND R139, R139, R176.reuse, PT ;  /* 0x000000b08b8b7233 */ /* 0x100fe40003803000 */
[----:B------:R-:W-:Y:S02]  /*12060*/  PRMT R149, R150, 0x5410, R149 ;  /* 0x0000541096957816 */ /* 0x000fe40000000095 */
[----:B--2---:R-:W-:Y:S02]  /*12070*/  F2FP.F16.F32.PACK_AB R137, R198, R199 ;  /* 0x000000c7c689723e */ /* 0x004fe400000000ff */
[----:B---3--:R-:W-:Y:S02]  /*12080*/  F2FP.F16.F32.PACK_AB R136, R200, R201 ;  /* 0x000000c9c888723e */ /* 0x008fe400000000ff */
[----:B------:R-:W-:Y:S02]  /*12090*/  LOP3.LUT R138, R137, R138, RZ, 0xc0, !PT ;  /* 0x0000008a898a7212 */ /* 0x000fe400078ec0ff */
[----:B------:R-:W-:Y:S02]  /*120a0*/  LOP3.LUT R139, R136, R139, RZ, 0xc0, !PT ;  /* 0x0000008b888b7212 */ /* 0x000fe400078ec0ff */
[--C-:B------:R-:W-:Y:S02]  /*120b0*/  HSET2.LE.AND R136, R148, R176.reuse, PT ;  /* 0x000000b094887233 */ /* 0x100fe40003803000 */
[--C-:B------:R-:W-:Y:S02]  /*120c0*/  HSET2.LE.AND R137, R149, R176.reuse, PT ;  /* 0x000000b095897233 */ /* 0x100fe40003803000 */
[----:B------:R-:W2:Y:S01]  /*120d0*/  LDSM.16.MT88.4 R148, [R180+0x800] ;  /* 0x00080000b494783b */ /* 0x000ea20000004200 */
[C---:B-----5:R-:W-:Y:S03]  /*120e0*/  HMMA.16816.F32 R124, R168.reuse, R132, R124 ;  /* 0x00000084a87c723c */ /* 0x060fe6000000187c */
[----:B------:R-:W-:Y:S01]  /*120f0*/  F2FP.F16.F32.PACK_AB R133, R202, R205 ;  /* 0x000000cdca85723e */ /* 0x000fe200000000ff */
[----:B------:R-:W-:Y:S01]  /*12100*/  FADD.FTZ R205, R205, R187 ;  /* 0x000000bbcdcd7221 */ /* 0x000fe20000010000 */
[----:B----4-:R-:W-:Y:S01]  /*12110*/  F2FP.F16.F32.PACK_AB R132, R203, R204 ;  /* 0x000000cccb84723e */ /* 0x010fe200000000ff */
        /* <DEDUP_REMOVED lines=8> */
[----:B------:R-:W3:Y:S01]  /*121a0*/  LDSM.16.MT88.4 R132, [R180+0x2800] ;  /* 0x00280000b484783b */ /* 0x000ee20000004200 */
[C---:B-1----:R-:W-:Y:S05]  /*121b0*/  HMMA.16816.F32 R4, R136.reuse, R140, R4 ;  /* 0x0000008c8804723c */ /* 0x042fea0000001804 */
[----:B------:R-:W-:Y:S01]  /*121c0*/  FADD.FTZ R201, R201, R204 ;  /* 0x000000ccc9c97221 */ /* 0x000fe20000010000 */
[----:B------:R-:W-:Y:S02]  /*121d0*/  FADD.FTZ R199, R198, R199 ;  /* 0x000000c7c6c77221 */ /* 0x000fe40000010000 */
[C---:B------:R-:W-:Y:S01]  /*121e0*/  HMMA.16816.F32 R8, R136.reuse, R142, R8 ;  /* 0x0000008e8808723c */ /* 0x040fe20000001808 */
[----:B------:R-:W1:Y:S02]  /*121f0*/  LDSM.16.MT88.4 R140, [R182+0x2800] ;  /* 0x00280000b68c783b */ /* 0x000e640000004200 */
[----:B------:R-:W-:Y:S05]  /*12200*/  FADD.FTZ R201, R200, R201 ;  /* 0x000000c9c8c97221 */ /* 0x000fea0000010000 */
        /* <DEDUP_REMOVED lines=9> */
[C---:B------:R-:W-:Y:S08]  /*122a0*/  HMMA.16816.F32 R36, R136.reuse, R156, R36 ;  /* 0x0000009c8824723c */ /* 0x040ff00000001824 */
[C---:B------:R-:W-:Y:S08]  /*122b0*/  HMMA.16816.F32 R40, R136.reuse, R158, R40 ;  /* 0x0000009e8828723c */ /* 0x040ff00000001828 */
[C---:B------:R-:W-:Y:S08]  /*122c0*/  HMMA.16816.F32 R44, R136.reuse, R160, R44 ;  /* 0x000000a0882c723c */ /* 0x040ff0000000182c */
[C---:B------:R-:W-:Y:S08]  /*122d0*/  HMMA.16816.F32 R48, R136.reuse, R162, R48 ;  /* 0x000000a28830723c */ /* 0x040ff00000001830 */
[C---:B---3--:R-:W-:Y:S08]  /*122e0*/  HMMA.16816.F32 R52, R136.reuse, R132, R52 ;  /* 0x000000848834723c */ /* 0x048ff00000001834 */
[C---:B------:R-:W-:Y:S01]  /*122f0*/  HMMA.16816.F32 R56, R136.reuse, R134, R56 ;  /* 0x000000868838723c */ /* 0x040fe20000001838 */
[----:B------:R-:W3:Y:S07]  /*12300*/  LDSM.16.MT88.4 R132, [R181+0x16800] ;  /* 0x01680000b584783b */ /* 0x000eee0000004200 */
[C---:B-1----:R-:W-:Y:S01]  /*12310*/  HMMA.16816.F32 R60, R136.reuse, R140, R60 ;  /* 0x0000008c883c723c */ /* 0x042fe2000000183c */
        /* <DEDUP_REMOVED lines=12> */
[----:B------:R-:W1:Y:S01]  /*123e0*/  LDSM.16.MT88.4 R140, [R180+0x6800] ;  /* 0x00680000b48c783b */ /* 0x000e620000004200 */
[C---:B------:R-:W-:Y:S03]  /*123f0*/  HMMA.16816.F32 R88, R136.reuse, R146, R88 ;  /* 0x000000928858723c */ /* 0x040fe60000001858 */
[----:B------:R-:W-:Y:S04]  /*12400*/  IMAD.WIDE.U32 R172, R145, -0x2daee0ad, RZ ;  /* 0xd2511f5391ac7825 */ /* 0x000fe800078e00ff */
[----:B------:R-:W-:Y:S01]  /*12410*/  IMAD.WIDE.U32 R144, R144, -0x2daee0ad, RZ ;  /* 0xd2511f5390907825 */ /* 0x000fe200078e00ff */
[C---:B--2---:R-:W-:Y:S03]  /*12420*/  HMMA.16816.F32 R92, R136.reuse, R148, R92 ;  /* 0x00000094885c723c */ /* 0x044fe6000000185c */
[----:B------:R-:W-:Y:S02]  /*12430*/  LOP3.LUT R146, R244, UR22, R173, 0x96, !PT ;  /* 0x00000016f4927c12 */ /* 0x000fe4000f8e96ad */
[----:B------:R-:W-:Y:S03]  /*12440*/  LOP3.LUT R172, R172, UR17, R145, 0x96, !PT ;  /* 0x00000011acac7c12 */ /* 0x000fe6000f8e9691 */
[C---:B------:R-:W-:Y:S03]  /*12450*/  HMMA.16816.F32 R96, R136.reuse, R150, R96 ;  /* 0x000000968860723c */ /* 0x040fe60000001860 */
[----:B------:R-:W-:Y:S04]  /*12460*/  IMAD.WIDE.U32 R146, R146, -0x326172a9, RZ ;  /* 0xcd9e8d5792927825 */ /* 0x000fe800078e00ff */
[----:B------:R-:W-:Y:S01]  /*12470*/  IMAD.WIDE.U32 R172, R172, -0x326172a9, RZ ;  /* 0xcd9e8d57acac7825 */ /* 0x000fe200078e00ff */
[C---:B-----5:R-:W-:Y:S03]  /*12480*/  HMMA.16816.F32 R100, R136.reuse, R152, R100 ;  /* 0x000000988864723c */ /* 0x060fe60000001864 */
[----:B------:R-:W-:Y:S02]  /*12490*/  LOP3.LUT R145, R238, UR11, R147, 0x96, !PT ;  /* 0x0000000bee917c12 */ /* 0x000fe4000f8e9693 */
[----:B------:R-:W-:Y:S03]  /*124a0*/  LOP3.LUT R174, R146, UR8, R173, 0x96, !PT ;  /* 0x0000000892ae7c12 */ /* 0x000fe6000f8e96ad */
[C---:B------:R-:W-:Y:S01]  /*124b0*/  HMMA.16816.F32 R104, R136.reuse, R154, R104 ;  /* 0x0000009a8868723c */ /* 0x040fe20000001868 */
[----:B------:R-:W-:Y:S02]  /*124c0*/  LDSM.16.MT88.4 R152, [R180+0x1000] ;  /* 0x00100000b498783b */ /* 0x000fe40000004200 */
[----:B------:R-:W-:Y:S05]  /*124d0*/  IMAD.WIDE.U32 R174, R174, -0x2daee0ad, RZ ;  /* 0xd2511f53aeae7825 */ /* 0x000fea00078e00ff */
[C---:B---3--:R-:W-:Y:S03]  /*124e0*/  HMMA.16816.F32 R108, R136.reuse, R132, R108 ;  /* 0x00000084886c723c */ /* 0x048fe6000000186c */
[----:B------:R-:W-:Y:S05]  /*124f0*/  IMAD.WIDE.U32 R132, R145, -0x2daee0ad, RZ ;  /* 0xd2511f5391847825 */ /* 0x000fea00078e00ff */
[C---:B------:R-:W-:Y:S03]  /*12500*/  HMMA.16816.F32 R112, R136.reuse, R134, R112 ;  /* 0x000000868870723c */ /* 0x040fe60000001870 */
[----:B------:R-:W-:Y:S02]  /*12510*/  LOP3.LUT R148, R132, UR15, R175, 0x96, !PT ;  /* 0x0000000f84947c12 */ /* 0x000fe4000f8e96af */
[----:B------:R-:W-:Y:S02]  /*12520*/  LOP3.LUT R144, R144, UR16, R133, 0x96, !PT ;  /* 0x0000001090907c12 */ /* 0x000fe4000f8e9685 */
[----:B------:R-:W2:Y:S01]  /*12530*/  LDSM.16.MT88.4 R132, [R182+0x6800] ;  /* 0x00680000b684783b */ /* 0x000ea20000004200 */
[C---:B-1----:R-:W-:Y:S03]  /*12540*/  HMMA.16816.F32 R116, R136.reuse, R140, R116 ;  /* 0x0000008c8874723c */ /* 0x042fe60000001874 */
[----:B------:R-:W-:Y:S04]  /*12550*/  IMAD.WIDE.U32 R148, R148, -0x326172a9, RZ ;  /* 0xcd9e8d5794947825 */ /* 0x000fe800078e00ff */
[----:B------:R-:W-:Y:S01]  /*12560*/  IMAD.WIDE.U32 R158, R144, -0x326172a9, RZ ;  /* 0xcd9e8d57909e7825 */ /* 0x000fe200078e00ff */
[C---:B------:R-:W-:Y:S03]  /*12570*/  HMMA.16816.F32 R120, R136.reuse, R142, R120 ;  /* 0x0000008e8878723c */ /* 0x040fe60000001878 */
[----:B------:R-:W-:Y:S01]  /*12580*/  FFMA.FTZ R142, R219, UR4, -R196 ;  /* 0x00000004db8e7c23 */ /* 0x000fe200080108c4 */
[----:B------:R-:W-:Y:S01]  /*12590*/  FFMA.FTZ R143, R218, UR4, -R195 ;  /* 0x00000004da8f7c23 */ /* 0x000fe200080108c3 */
[----:B------:R-:W-:Y:S01]  /*125a0*/  IMAD.MOV.U32 R144, RZ, RZ, R148 ;  /* 0x000000ffff907224 */ /* 0x000fe200078e0094 */
[----:B------:R1:W-:Y:S01]  /*125b0*/  MUFU.EX2 R219, R220 ;  /* 0x000000dc00db7308 */ /* 0x0003e20000000800 */
[C---:B------:R-:W-:Y:S01]  /*125c0*/  PRMT R145, R148.reuse, 0x7773, RZ ;  /* 0x0000777394917816 */ /* 0x040fe200000000ff */
[----:B------:R-:W-:Y:S01]  /*125d0*/  IMAD.MOV.U32 R222, RZ, RZ, R158 ;  /* 0x000000ffffde7224 */ /* 0x000fe200078e009e */
[----:B------:R-:W-:Y:S07]  /*125e0*/  PRMT R140, R148, 0x7772, RZ ;  /* 0x00007772948c7816 */ /* 0x000fee00000000ff */
[----:B------:R3:W4:Y:S01]  /*125f0*/  MUFU.EX2 R218, R142 ;  /* 0x0000008e00da7308 */ /* 0x0007220000000800 */
[----:B------:R-:W-:Y:S01]  /*12600*/  LOP3.LUT R144, R144, 0xff, RZ, 0xc0, !PT ;  /* 0x000000ff90907812 */ /* 0x000fe200078ec0ff */
[----:B------:R-:W-:Y:S01]  /*12610*/  IMAD.MOV.U32 R223, RZ, RZ, R159 ;  /* 0x000000ffffdf7224 */ /* 0x000fe200078e009f */
[----:B------:R-:W-:Y:S02]  /*12620*/  PRMT R141, R148, 0x7771, RZ ;  /* 0x00007771948d7816 */ /* 0x000fe400000000ff */
[----:B------:R-:W-:Y:S02]  /*12630*/  PRMT R140, R140, 0x5410, R145 ;  /* 0x000054108c8c7816 */ /* 0x000fe40000000091 */
[----:B------:R-:W-:Y:S02]  /*12640*/  PRMT R141, R144, 0x5410, R141 ;  /* 0x00005410908d7816 */ /* 0x000fe4000000008d */
[----:B------:R-:W5:Y:S01]  /*12650*/  LDSM.16.MT88.4 R144, [R167+0x11000] ;  /* 0x01100000a790783b */ /* 0x000f620000004200 */
[----:B-1----:R-:W-:Y:S01]  /*12660*/  FFMA.FTZ R220, R207, UR4, -R196 ;  /* 0x00000004cfdc7c23 */ /* 0x002fe200080108c4 */
[----:B------:R-:W-:Y:S01]  /*12670*/  LOP3.LUT R148, R222, UR10, R149, 0x96, !PT ;  /* 0x0000000ade947c12 */ /* 0x000fe2000f8e9695 */
[--C-:B------:R-:W-:Y:S01]  /*12680*/  FFMA.FTZ R222, R193, UR4, -R195.reuse ;  /* 0x00000004c1de7c23 */ /* 0x100fe200080108c3 */
[----:B------:R-:W-:Y:S01]  /*12690*/  LOP3.LUT R156, R140, 0xff00ff, RZ, 0xc0, !PT ;  /* 0x00ff00ff8c9c7812 */ /* 0x000fe200078ec0ff */
[----:B---3--:R-:W-:Y:S01]  /*126a0*/  FFMA.FTZ R142, R217, UR4, -R195 ;  /* 0x00000004d98e7c23 */ /* 0x008fe200080108c3 */
[C---:B------:R-:W-:Y:S01]  /*126b0*/  LOP3.LUT R158, R148.reuse, 0xffff, RZ, 0xc0, !PT ;  /* 0x0000ffff949e7812 */ /* 0x040fe200078ec0ff */
[----:B------:R1:W-:Y:S01]  /*126c0*/  MUFU.EX2 R217, R143 ;  /* 0x0000008f00d97308 */ /* 0x0003e20000000800 */
[C---:B------:R-:W-:Y:S02]  /*126d0*/  PRMT R157, R148.reuse, 0x7632, R157 ;  /* 0x00007632949d7816 */ /* 0x040fe4000000009d */
[----:B------:R-:W-:Y:S07]  /*126e0*/  LOP3.LUT R160, R148, 0xff, RZ, 0xc0, !PT ;  /* 0x000000ff94a07812 */ /* 0x000fee00078ec0ff */
[----:B------:R3:W4:Y:S01]  /*126f0*/  MUFU.EX2 R207, R142 ;  /* 0x0000008e00cf7308 */ /* 0x0007220000000800 */
[C---:B--2---:R-:W-:Y:S09]  /*12700*/  HMMA.16816.F32 R124, R136.reuse, R132, R124 ;  /* 0x00000084887c723c */ /* 0x044ff2000000187c */
[----:B------:R-:W2:Y:S01]  /*12710*/  MUFU.EX2 R220, R220 ;  /* 0x000000dc00dc7308 */ /* 0x000ea20000000800 */
[----:B------:R-:W-:Y:S02]  /*12720*/  SHF.R.U32.HI R158, RZ, 0x8, R158 ;  /* 0x00000008ff9e7819 */ /* 0x000fe4000001169e */
[----:B------:R-:W-:Y:S07]  /*12730*/  LOP3.LUT R157, R157, 0xff, RZ, 0xc0, !PT ;  /* 0x000000ff9d9d7812 */ /* 0x000fee00078ec0ff */
[----:B------:R-:W-:Y:S01]  /*12740*/  MUFU.EX2 R193, R178 ;  /* 0x000000b200c17308 */ /* 0x000fe20000000800 */
[----:B------:R-:W-:Y:S01]  /*12750*/  HMMA.16816.F32 R128, R136, R134, R128 ;  /* 0x000000868880723c */ /* 0x000fe20000001880 */
[----:B------:R-:W-:Y:S02]  /*12760*/  LDSM.16.MT88.4 R136, [R180+0x3000] ;  /* 0x00300000b488783b */ /* 0x000fe40000004200 */
[----:B-1----:R-:W-:Y:S06]  /*12770*/  SHF.R.U32.HI R143, RZ, 0x18, R148 ;  /* 0x00000018ff8f7819 */ /* 0x002fec0000011694 */
[----:B------:R-:W-:Y:S01]  /*12780*/  MUFU.EX2 R222, R222 ;  /* 0x000000de00de7308 */ /* 0x000fe20000000800 */
[--C-:B---3--:R-:W-:Y:S02]  /*12790*/  HSET2.LE.AND R142, R141, R176.reuse, PT ;  /* 0x000000b08d8e7233 */ /* 0x108fe40003803000 */
[----:B------:R-:W-:Y:S01]  /*127a0*/  PRMT R160, R160, 0x5410, R158 ;  /* 0x00005410a0a07816 */ /* 0x000fe2000000009e */
[----:B------:R-:W1:Y:S01]  /*127b0*/  LDSM.16.MT88.4 R148, [R181+0x11000] ;  /* 0x01100000b594783b */ /* 0x000e620000004200 */
[----:B------:R-:W-:Y:S02]  /*127c0*/  PRMT R141, R157, 0x5410, R143 ;  /* 0x000054109d8d7816 */ /* 0x000fe4000000008f */
[----:B------:R-:W-:Y:S02]  /*127d0*/  F2FP.F16.F32.PACK_AB R140, R216, R221 ;  /* 0x000000ddd88c723e */ /* 0x000fe400000000ff */
[--C-:B------:R-:W-:Y:S02]  /*127e0*/  HSET2.LE.AND R143, R156, R176.reuse, PT ;  /* 0x000000b09c8f7233 */ /* 0x100fe40003803000 */
[----:B------:R-:W-:Y:S01]  /*127f0*/  LOP3.LUT R142, R140, R142, RZ, 0xc0, !PT ;  /* 0x0000008e8c8e7212 */ /* 0x000fe200078ec0ff */
[----:B------:R-:W3:Y:S01]  /*12800*/  LDSM.16.MT88.4 R156, [R182+0x1000] ;  /* 0x00100000b69c783b */ /* 0x000ee20000004200 */
[--C-:B------:R-:W-:Y:S02]  /*12810*/  HSET2.LE.AND R133, R160, R176.reuse, PT ;  /* 0x000000b0a0857233 */ /* 0x100fe40003803000 */
[--C-:B------:R-:W-:Y:S02]  /*12820*/  HSET2.LE.AND R141, R141, R176.reuse, PT ;  /* 0x000000b08d8d7233 */ /* 0x100fe40003803000 */
[----:B----4-:R-:W-:Y:S02]  /*12830*/  F2FP.F16.F32.PACK_AB R140, R218, R219 ;  /* 0x000000dbda8c723e */ /* 0x010fe400000000ff */
[----:B------:R-:W-:Y:S01]  /*12840*/  F2FP.F16.F32.PACK_AB R160, R207, R217 ;  /* 0x000000d9cfa0723e */ /* 0x000fe200000000ff */
[----:B------:R-:W-:Y:S01]  /*12850*/  FADD.FTZ R217, R217, R199 ;  /* 0x000000c7d9d97221 */ /* 0x000fe20000010000 */
[----:B--2---:R-:W-:Y:S01]  /*12860*/  F2FP.F16.F32.PACK_AB R132, R206, R220 ;  /* 0x000000dcce84723e */ /* 0x004fe200000000ff */
        /* <DEDUP_REMOVED lines=9> */
[----:B------:R-:W-:Y:S01]  /*12900*/  FADD.FTZ R221, R216, R221 ;  /* 0x000000ddd8dd7221 */ /* 0x000fe20000010000 */
[C---:B-----5:R-:W-:Y:S02]  /*12910*/  HMMA.16816.F32 R4, R140.reuse, R144, R4 ;  /* 0x000000908c04723c */ /* 0x060fe40000001804 */
[----:B------:R-:W4:Y:S03]  /*12920*/  LDSM.16.MT88.4 R132, [R181+0x13000] ;  /* 0x01300000b584783b */ /* 0x000f260000004200 */
        /* <DEDUP_REMOVED lines=18> */
[C---:B------:R-:W-:Y:S08]  /*12a50*/  HMMA.16816.F32 R52, R140.reuse, R136, R52 ;  /* 0x000000888c34723c */ /* 0x040ff00000001834 */
[C---:B------:R-:W-:Y:S01]  /*12a60*/  HMMA.16816.F32 R56, R140.reuse, R138, R56 ;  /* 0x0000008a8c38723c */ /* 0x040fe20000001838 */
[----:B------:R-:W4:Y:S07]  /*12a70*/  LDSM.16.MT88.4 R136, [R180+0x7000] ;  /* 0x00700000b488783b */ /* 0x000f2e0000004200 */
        /* <DEDUP_REMOVED lines=15> */
[C---:B---3--:R-:W-:Y:S01]  /*12b70*/  HMMA.16816.F32 R84, R140.reuse, R156, R84 ;  /* 0x0000009c8c54723c */ /* 0x048fe20000001854 */
[----:B------:R1:W-:Y:S10]  /*12b80*/  MUFU.EX2 R194, R151 ;  /* 0x0000009700c27308 */ /* 0x0003f40000000800 */
[----:B------:R-:W-:Y:S01]  /*12b90*/  MUFU.EX2 R195, R195 ;  /* 0x000000c300c37308 */ /* 0x000fe20000000800 */
[C---:B------:R-:W-:Y:S01]  /*12ba0*/  HMMA.16816.F32 R88, R140.reuse, R158, R88 ;  /* 0x0000009e8c58723c */ /* 0x040fe20000001858 */
[----:B------:R-:W3:Y:S08]  /*12bb0*/  LDSM.16.MT88.4 R156, [R167+0x11800] ;  /* 0x01180000a79c783b */ /* 0x000ef00000004200 */
[----:B------:R-:W5:Y:S01]  /*12bc0*/  MUFU.EX2 R197, R197 ;  /* 0x000000c500c57308 */ /* 0x000f620000000800 */
[C---:B------:R-:W-:Y:S03]  /*12bd0*/  HMMA.16816.F32 R92, R140.reuse, R168, R92 ;  /* 0x000000a88c5c723c */ /* 0x040fe6000000185c */
[----:B------:R-:W-:Y:S02]  /*12be0*/  LOP3.LUT R168, R174, 0xff, RZ, 0xc0, !PT ;  /* 0x000000ffaea87812 */ /* 0x000fe400078ec0ff */
[----:B------:R-:W-:Y:S03]  /*12bf0*/  SHF.R.U32.HI R169, RZ, 0x18, R174 ;  /* 0x00000018ffa97819 */ /* 0x000fe600000116ae */
[C---:B------:R-:W-:Y:S03]  /*12c00*/  HMMA.16816.F32 R96, R140.reuse, R170, R96 ;  /* 0x000000aa8c60723c */ /* 0x040fe60000001860 */
[----:B------:R-:W-:Y:S05]  /*12c10*/  LOP3.LUT R170, R148, 0xff, RZ, 0xc0, !PT ;  /* 0x000000ff94aa7812 */ /* 0x000fea00078ec0ff */
[C---:B--2---:R-:W-:Y:S08]  /*12c20*/  HMMA.16816.F32 R100, R140.reuse, R160, R100 ;  /* 0x000000a08c64723c */ /* 0x044ff00000001864 */
[C---:B------:R-:W-:Y:S08]  /*12c30*/  HMMA.16816.F32 R104, R140.reuse, R162, R104 ;  /* 0x000000a28c68723c */ /* 0x040ff00000001868 */
[C---:B----4-:R-:W-:Y:S03]  /*12c40*/  HMMA.16816.F32 R108, R140.reuse, R132, R108 ;  /* 0x000000848c6c723c */ /* 0x050fe6000000186c */
[C---:B------:R-:W-:Y:S02]  /*12c50*/  PRMT R132, R150.reuse, 0x7772, RZ ;  /* 0x0000777296847816 */ /* 0x040fe400000000ff */
[----:B------:R-:W-:Y:S02]  /*12c60*/  PRMT R133, R150, 0x7771, RZ ;  /* 0x0000777196857816 */ /* 0x000fe400000000ff */
[----:B------:R-:W-:Y:S01]  /*12c70*/  PRMT R132, R132, 0x5410, R149 ;  /* 0x0000541084847816 */ /* 0x000fe20000000095 */
[C---:B------:R-:W-:Y:S01]  /*12c80*/  HMMA.16816.F32 R112, R140.reuse, R134, R112 ;  /* 0x000000868c70723c */ /* 0x040fe20000001870 */
[----:B-1----:R-:W1:Y:S02]  /*12c90*/  LDSM.16.MT88.4 R148, [R181+0x11800] ;  /* 0x01180000b594783b */ /* 0x002e640000004200 */
[--C-:B------:R-:W-:Y:S01]  /*12ca0*/  FFMA.FTZ R134, R166, UR4, -R196.reuse ;  /* 0x00000004a6867c23 */ /* 0x100fe200080108c4 */
[----:B------:R-:W-:Y:S01]  /*12cb0*/  PRMT R135, R174, 0x7632, R135 ;  /* 0x00007632ae877816 */ /* 0x000fe20000000087 */
[----:B------:R-:W2:Y:S01]  /*12cc0*/  MUFU.EX2 R166, R177 ;  /* 0x000000b100a67308 */ /* 0x000ea20000000800 */
[----:B------:R-:W-:Y:S01]  /*12cd0*/  PRMT R170, R170, 0x5410, R133 ;  /* 0x00005410aaaa7816 */ /* 0x000fe20000000085 */
[----:B------:R-:W-:Y:S01]  /*12ce0*/  FFMA.FTZ R196, R165, UR4, -R196 ;  /* 0x00000004a5c47c23 */ /* 0x000fe200080108c4 */
[C---:B------:R-:W-:Y:S07]  /*12cf0*/  HMMA.16816.F32 R116, R140.reuse, R136, R116 ;  /* 0x000000888c74723c */ /* 0x040fee0000001874 */
[----:B------:R4:W-:Y:S01]  /*12d00*/  MUFU.EX2 R165, R134 ;  /* 0x0000008600a57308 */ /* 0x0009e20000000800 */
[----:B------:R-:W-:Y:S09]  /*12d10*/  LOP3.LUT R136, R174, 0xffff, RZ, 0xc0, !PT ;  /* 0x0000ffffae887812 */ /* 0x000ff200078ec0ff */
[----:B------:R-:W3:Y:S01]  /*12d20*/  MUFU.EX2 R196, R196 ;  /* 0x000000c400c47308 */ /* 0x000ee20000000800 */
        /* <DEDUP_REMOVED lines=19> */
[----:B--2---:R-:W-:Y:S01]  /*12e60*/  F2FP.F16.F32.PACK_AB R138, R166, R193 ;  /* 0x000000c1a68a723e */ /* 0x004fe200000000ff */
[----:B------:R-:W-:Y:S01]  /*12e70*/  FADD.FTZ R193, R193, R219 ;  /* 0x000000dbc1c17221 */ /* 0x000fe20000010000 */
[C---:B------:R-:W-:Y:S01]  /*12e80*/  F2FP.F16.F32.PACK_AB R137, R195.reuse, R222 ;  /* 0x000000dec389723e */ /* 0x040fe200000000ff */
[----:B------:R-:W-:Y:S01]  /*12e90*/  FADD.FTZ R194, R222, R194 ;  /* 0x000000c2dec27221 */ /* 0x000fe20000010000 */
[----:B---3--:R-:W-:Y:S01]  /*12ea0*/  F2FP.F16.F32.PACK_AB R136, R196, R165 ;  /* 0x000000a5c488723e */ /* 0x008fe200000000ff */
        /* <DEDUP_REMOVED lines=52> */
.L_x_1251:
        /* <DEDUP_REMOVED lines=330> */
.L_x_1255:
        /* <DEDUP_REMOVED lines=46> */
.L_x_1257:
[----:B------:R-:W-:Y:S05]  /*14970*/  BSYNC.RECONVERGENT B0 ;  /* 0x0000000000007941 */ /* 0x000fea0003800200 */
.L_x_1256:
        /* <DEDUP_REMOVED lines=41> */
.L_x_1259:
[----:B------:R-:W-:Y:S05]  /*14c10*/  BSYNC.RECONVERGENT B0 ;  /* 0x0000000000007941 */ /* 0x000fea0003800200 */
.L_x_1258:
        /* <DEDUP_REMOVED lines=27> */
.L_x_1261:
[----:B------:R-:W-:Y:S05]  /*14dd0*/  BSYNC.RECONVERGENT B0 ;  /* 0x0000000000007941 */ /* 0x000fea0003800200 */
.L_x_1260:
        /* <DEDUP_REMOVED lines=27> */
.L_x_1263:
[----:B------:R-:W-:Y:S05]  /*14f90*/  BSYNC.RECONVERGENT B0 ;  /* 0x0000000000007941 */ /* 0x000fea0003800200 */
.L_x_1262:
        /* <DEDUP_REMOVED lines=27> */
.L_x_1264:
        /* <DEDUP_REMOVED lines=11> */
.L_x_2356:


//--------------------- .text._ZN5flash16flash_fwd_kernelI23Flash_fwd_kernel_traitsILi256ELi64ELi64ELi4ELb0ELb0EN7cutlass6half_tE19Flash_kernel_traitsILi256ELi64ELi64ELi4ES3_EELb1ELb0ELb1ELb0ELb0ELb0ELb0ELb1EEEvNS_16Flash_fwd_paramsE --------------------------
	.section	.text._ZN5flash16flash_fwd_kernelI23Flash_fwd_kernel_traitsILi256ELi64ELi64ELi4ELb0ELb0EN7cutlass6half_tE19Flash_kernel_traitsILi256ELi64ELi64ELi4ES3_EELb1ELb0ELb1ELb0ELb0ELb0ELb0ELb1EEEvNS_16Flash_fwd_paramsE,"ax",@progbits
	.align	128
        .global         _ZN5flash16flash_fwd_kernelI23Flash_fwd_kernel_traitsILi256ELi64ELi64ELi4ELb0ELb0EN7cutlass6half_tE19Flash_kernel_traitsILi256ELi64ELi64ELi4ES3_EELb1ELb0ELb1ELb0ELb0ELb0ELb0ELb1EEEvNS_16Flash_fwd_paramsE
        .type           _ZN5flash16flash_fwd_kernelI23Flash_fwd_kernel_traitsILi256ELi64ELi64ELi4ELb0ELb0EN7cutlass6half_tE19Flash_kernel_traitsILi256ELi64ELi64ELi4ES3_EELb1ELb0ELb1ELb0ELb0ELb0ELb0ELb1EEEvNS_16Flash_fwd_paramsE,@function
        .size           _ZN5flash16flash_fwd_kernelI23Flash_fwd_kernel_traitsILi256ELi64ELi64ELi4ELb0ELb0EN7cutlass6half_tE19Flash_kernel_traitsILi256ELi64ELi64ELi4ES3_EELb1ELb0ELb1ELb0ELb0ELb0ELb0ELb1EEEvNS_16Flash_fwd_paramsE,(.L_x_2357 - _ZN5flash16flash_fwd_kernelI23Flash_fwd_kernel_traitsILi256ELi64ELi64ELi4ELb0ELb0EN7cutlass6half_tE19Flash_kernel_traitsILi256ELi64ELi64ELi4ES3_EELb1ELb0ELb1ELb0ELb0ELb0ELb0ELb1EEEvNS_16Flash_fwd_paramsE)
        .other          _ZN5flash16flash_fwd_kernelI23Flash_fwd_kernel_traitsILi256ELi64ELi64ELi4ELb0ELb0EN7cutlass6half_tE19Flash_kernel_traitsILi256ELi64ELi64ELi4ES3_EELb1ELb0ELb1ELb0ELb0ELb0ELb0ELb1EEEvNS_16Flash_fwd_paramsE,@"STO_CUDA_ENTRY STV_DEFAULT"
_ZN5flash16flash_fwd_kernelI23Flash_fwd_kernel_traitsILi256ELi64ELi64ELi4ELb0ELb0EN7cutlass6half_tE19Flash_kernel_traitsILi256ELi64ELi64ELi4ES3_EELb1ELb0ELb1ELb0ELb0ELb0ELb0ELb1EEEvNS_16Flash_fwd_paramsE:
.text._ZN5flash16flash_fwd_kernelI23Flash_fwd_kernel_traitsILi256ELi64ELi64ELi4ELb0ELb0EN7cutlass6half_tE19Flash_kernel_traitsILi256ELi64ELi64ELi4ES3_EELb1ELb0ELb1ELb0ELb0ELb0ELb0ELb1EEEvNS_16Flash_fwd_paramsE:
[----:B------:R-:W1:Y:S01]  /*0000*/  LDC R1, c[0x0][0x37c] ;  /* 0x0000df00ff017b82 */ /* 0x000e620000000800 */
[----:B------:R-:W2:Y:S07]  /*0010*/  LDCU.U8 UR4, c[0x0][0x524] ;  /* 0x0000a480ff0477ac */ /* 0x000eae0008000000 */
[----:B------:R-:W3:Y:S01]  /*0020*/  LDC R17, c[0x0][0x518] ;  /* 0x00014600ff117b82 */ /* 0x000ee20000000800 */
[----:B-1----:R-:W-:Y:S01]  /*0030*/  VIADD R1, R1, 0xfffffeb8 ;  /* 0xfffffeb801017836 */ /* 0x002fe20000000000 */
[----:B------:R-:W1:Y:S01]  /*0040*/  LDCU.64 UR34, c[0x0][0x510] ;  /* 0x0000a200ff2277ac */ /* 0x000e620008000a00 */
[----:B------:R-:W4:Y:S05]  /*0050*/  LDCU.64 UR28, c[0x0][0x358] ;  /* 0x00006b00ff1c77ac */ /* 0x000f2a0008000a00 */
[----:B------:R-:W3:Y:S01]  /*0060*/  LDC R18, c[0x0][0x51c] ;  /* 0x00014700ff127b82 */ /* 0x000ee20000000800 */
[----:B------:R-:W3:Y:S01]  /*0070*/  S2R R206, SR_TID.X ;  /* 0x0000000000ce7919 */ /* 0x000ee20000002100 */
[----:B------:R-:W3:Y:S01]  /*0080*/  LDCU.64 UR10, c[0x0][0x460] ;  /* 0x00008c00ff0a77ac */ /* 0x000ee20008000a00 */
[----:B------:R-:W3:Y:S01]  /*0090*/  LDCU.64 UR8, c[0x0][0x470] ;  /* 0x00008e00ff0877ac */ /* 0x000ee20008000a00 */
[----:B--2---:R-:W-:-:S04]  /*00a0*/  ISETP.NE.AND P1, PT, RZ, UR4, PT ;  /* 0x00000004ff007c0c */ /* 0x004fc8000bf25270 */
[----:B------:R-:W-:Y:S01]  /*00b0*/  S2UR UR15, SR_CTAID.X ;  /* 0x00000000000f79c3 */ /* 0x000fe20000002500 */
[----:B------:R-:W2:Y:S01]  /*00c0*/  LDCU.64 UR16, c[0x0][0x460] ;  /* 0x00008c00ff1077ac */ /* 0x000ea20008000a00 */
[----:B-1----:R-:W-:Y:S02]  /*00d0*/  IMAD.U32 R2, RZ, RZ, UR34 ;  /* 0x00000022ff027e24 */ /* 0x002fe4000f8e00ff */
[----:B------:R-:W-:-:S04]  /*00e0*/  IMAD.U32 R3, RZ, RZ, UR35 ;  /* 0x00000023ff037e24 */ /* 0x000fc8000f8e00ff */
[----:B------:R-:W-:Y:S08]  /*00f0*/  S2UR UR12, SR_CTAID.Y ;  /* 0x00000000000c79c3 */ /* 0x000ff00000002600 */
[----:B------:R-:W1:Y:S01]  /*0100*/  S2UR UR33, SR_CTAID.Z ;  /* 0x00000000002179c3 */ /* 0x000e620000002700 */
[----:B----4-:R3:W4:Y:S01]  /*0110*/  @P1 LDG.E.64 R4, desc[UR28][R2.64] ;  /* 0x0000001c02041981 */ /* 0x010722000c1e1b00 */
[----:B------:R-:W2:Y:S01]  /*0120*/  LDCU.U8 UR13, c[0x0][0x532] ;  /* 0x0000a640ff0d77ac */ /* 0x000ea20008000000 */
[----:B------:R-:W2:Y:S05]  /*0130*/  LDCU.64 UR6, c[0x0][0x468] ;  /* 0x00008d00ff0677ac */ /* 0x000eaa0008000a00 */
[----:B------:R-:W4:Y:S01]  /*0140*/  @P1 LDC R0, c[0x0][0x520] ;  /* 0x00014800ff001b82 */ /* 0x000f220000000800 */
[----:B---3--:R-:W-:-:S02]  /*0150*/  @P1 IMAD.MOV.U32 R2, RZ, RZ, R17 ;  /* 0x000000ffff021224 */ /* 0x008fc400078e0011 */
[----:B------:R-:W-:-:S06]  /*0160*/  @P1 IMAD.MOV.U32 R3, RZ, RZ, R18 ;  /* 0x000000ffff031224 */ /* 0x000fcc00078e0012 */
[----:B------:R-:W3:Y:S01]  /*0170*/  @P1 LDG.E.64 R2, desc[UR28][R2.64] ;  /* 0x0000001c02021981 */ /* 0x000ee2000c1e1b00 */
[----:B-1----:R-:W-:Y:S01]  /*0180*/  ULOP3.LUT UR4, UR33, UR15, UR12, 0xfe, !UPT ;  /* 0x0000000f21047292 */ /* 0x002fe2000f8efe0c */
[----:B------:R-:W-:Y:S01]  /*0190*/  ISETP.NE.U32.AND P4, PT, RZ, UR10, PT ;  /* 0x0000000aff007c0c */ /* 0x000fe2000bf85070 */
[----:B------:R-:W-:Y:S02]  /*01a0*/  UISETP.NE.U32.AND UP4, UPT, UR10, URZ, UPT ;  /* 0x000000ff0a00728c */ /* 0x000fe4000bf85070 */
[----:B------:R-:W-:Y:S01]  /*01b0*/  UISETP.NE.U32.AND UP3, UPT, UR8, URZ, UPT ;  /* 0x000000ff0800728c */ /* 0x000fe2000bf65070 */
[----:B------:R-:W-:Y:S01]  /*01c0*/  ISETP.NE.AND.EX P4, PT, RZ, UR11, PT, P4 ;  /* 0x0000000bff007c0c */ /* 0x000fe2000bf85340 */
[----:B------:R-:W-:Y:S01]  /*01d0*/  UISETP.NE.AND.EX UP4, UPT, UR11, URZ, UPT, UP4 ;  /* 0x000000ff0b00728c */ /* 0x000fe2000bf85340 */
[----:B------:R-:W-:Y:S01]  /*01e0*/  LOP3.LUT P3, RZ, R206, UR4, RZ, 0xfc, !PT ;  /* 0x00000004ceff7c12 */ /* 0x000fe2000f86fcff */
[----:B------:R-:W-:Y:S02]  /*01f0*/  UISETP.NE.AND.EX UP3, UPT, UR9, URZ, UPT, UP3 ;  /* 0x000000ff0900728c */ /* 0x000fe4000bf65330 */
[----:B--2---:R-:W-:Y:S01]  /*0200*/  UIMAD.WIDE.U32 UR16, UR12, 0x4, UR16 ;  /* 0x000000040c1078a5 */ /* 0x004fe2000f8e0010 */
[----:B------:R-:W1:Y:S01]  /*0210*/  LDCU.64 UR4, c[0x0][0x478] ;  /* 0x00008f00ff0477ac */ /* 0x000e620008000a00 */
[----:B------:R-:W-:Y:S01]  /*0220*/  PLOP3.LUT P2, PT, PT, PT, UP4, 0x80, 0x8 ;  /* 0x000000000008781c */ /* 0x000fe20003f4f048 */
[----:B------:R-:W-:-:S02]  /*0230*/  USHF.L.U32 UR11, UR12, 0x2, URZ ;  /* 0x000000020c0b7899 */ /* 0x000fc400080006ff */
[----:B------:R-:W-:-:S05]  /*0240*/  UISETP.NE.AND UP5, UPT, UR13, URZ, UPT ;  /* 0x000000ff0d00728c */ /* 0x000fca000bfa5270 */
[----:B------:R-:W2:Y:S01]  /*0250*/  @!P3 LDC.64 R6, c[0x0][0x528] ;  /* 0x00014a00ff06bb82 */ /* 0x000ea20000000a00 */
[----:B------:R-:W-:Y:S02]  /*0260*/  UISETP.EQ.U32.AND UP2, UPT, UR6, URZ, UPT ;  /* 0x000000ff0600728c */ /* 0x000fe4000bf42070 */
[----:B------:R-:W-:Y:S02]  /*0270*/  USHF.R.U32.HI UR10, URZ, 0x1e, UR12 ;  /* 0x0000001eff0a7899 */ /* 0x000fe4000801160c */
[----:B------:R-:W-:Y:S02]  /*0280*/  UISETP.EQ.OR.EX UP2, UPT, UR7, URZ, !UP5, UP2 ;  /* 0x000000ff0700728c */ /* 0x000fe4000ef42720 */
[----:B-1----:R-:W-:-:S04]  /*0290*/  UISETP.NE.U32.AND UP0, UPT, UR4, URZ, UPT ;  /* 0x000000ff0400728c */ /* 0x002fc8000bf05070 */
[----:B------:R-:W-:Y:S01]  /*02a0*/  UISETP.NE.AND.EX UP0, UPT, UR5, URZ, UPT, UP0 ;  /* 0x000000ff0500728c */ /* 0x000fe2000bf05300 */
[----:B----4-:R-:W-:Y:S02]  /*02b0*/  @P1 R2UR UR34, R4 ;  /* 0x00000000042212ca */ /* 0x010fe400000e0000 */
[----:B------:R-:W-:-:S11]  /*02c0*/  @P1 R2UR UR35, R5 ;  /* 0x00000000052312ca */ /* 0x000fd600000e0000 */
[----:B------:R-:W-:Y:S02]  /*02d0*/  IMAD.U32 R4, RZ, RZ, UR34 ;  /* 0x00000022ff047e24 */ /* 0x000fe4000f8e00ff */
[----:B------:R-:W-:-:S05]  /*02e0*/  IMAD.U32 R5, RZ, RZ, UR35 ;  /* 0x00000023ff057e24 */ /* 0x000fca000f8e00ff */
[----:B--2---:R1:W-:Y:S01]  /*02f0*/  @!P3 STG.E.64 desc[UR28][R6.64], R4 ;  /* 0x000000040600b986 */ /* 0x0043e2000c101b1c */
[----:B---3--:R-:W-:Y:S01]  /*0300*/  @P1 IADD3 R17, P0, PT, R2, R0, RZ ;  /* 0x0000000002111210 */ /* 0x008fe20007f1e0ff */
[----:B------:R-:W-:Y:S01]  /*0310*/  IMAD.U32 R2, RZ, RZ, UR16 ;  /* 0x00000010ff027e24 */ /* 0x000fe2000f8e00ff */
[----:B------:R-:W-:-:S03]  /*0320*/  @UP3 UIADD3 UR16, UP1, UPT, UR11, UR8, URZ ;  /* 0x000000080b103290 */ /* 0x000fc6000ff3e0ff */
[----:B------:R-:W-:Y:S01]  /*0330*/  @P1 IMAD.X R18, RZ, RZ, R3, P0 ;  /* 0x000000ffff121224 */ /* 0x000fe200000e0603 */
[----:B------:R-:W-:Y:S02]  /*0340*/  PLOP3.LUT P1, PT, PT, PT, UP3, 0x80, 0x8 ;  /* 0x000000000008781c */ /* 0x000fe40003f2f038 */
[----:B------:R-:W-:Y:S01]  /*0350*/  MOV R3, UR17 ;  /* 0x0000001100037c02 */ /* 0x000fe20008000f00 */
[----:B------:R-:W-:Y:S02]  /*0360*/  @UP3 UIADD3.X UR17, UPT, UPT, UR10, UR9, URZ, UP1, !UPT ;  /* 0x000000090a113290 */ /* 0x000fe40008ffe4ff */
[----:B------:R-:W-:Y:S01]  /*0370*/  UIADD3 UR9, UP1, UPT, UR11, UR6, URZ ;  /* 0x000000060b097290 */ /* 0x000fe2000ff3e0ff */
[----:B-1----:R-:W-:Y:S02]  /*0380*/  @!P3 IMAD.MOV.U32 R4, RZ, RZ, R17 ;  /* 0x000000ffff04b224 */ /* 0x002fe400078e0011 */
[----:B------:R-:W-:Y:S01]  /*0390*/  @!P3 IMAD.MOV.U32 R5, RZ, RZ, R18 ;  /* 0x000000ffff05b224 */ /* 0x000fe200078e0012 */
[----:B------:R-:W-:-:S04]  /*03a0*/  UIADD3.X UR8, UPT, UPT, UR10, UR7, URZ, UP1, !UPT ;  /* 0x000000070a087290 */ /* 0x000fc80008ffe4ff */
[----:B------:R1:W-:Y:S01]  /*03b0*/  @!P3 STG.E.64 desc[UR28][R6.64+0x8], R4 ;  /* 0x000008040600b986 */ /* 0x0003e2000c101b1c */
[----:B------:R-:W-:-:S03]  /*03c0*/  PLOP3.LUT P3, PT, PT, PT, UP2, 0x80, 0x8 ;  /* 0x000000000008781c */ /* 0x000fc60003f6f028 */
[----:B------:R-:W2:Y:S01]  /*03d0*/  @P4 LDG.E R8, desc[UR28][R2.64] ;  /* 0x0000001c02084981 */ /* 0x000ea2000c1e1900 */
[----:B------:R-:W-:Y:S01]  /*03e0*/  @UP0 UIADD3 UR4, UP1, UPT, UR11, UR4, URZ ;  /* 0x000000040b040290 */ /* 0x000fe2000ff3e0ff */
[----:B------:R-:W-:-:S03]  /*03f0*/  PLOP3.LUT P0, PT, PT, PT, UP0, 0x80, 0x8 ;  /* 0x000000000008781c */ /* 0x000fc60003f0f008 */
[----:B------:R-:W-:Y:S01]  /*0400*/  @UP0 UIADD3.X UR5, UPT, UPT, UR10, UR5, URZ, UP1, !UPT ;  /* 0x000000050a050290 */ /* 0x000fe20008ffe4ff */
[----:B-1----:R1:W3:Y:S01]  /*0410*/  @P2 LDG.E R7, desc[UR28][R2.64+0x4] ;  /* 0x0000041c02072981 */ /* 0x0022e2000c1e1900 */
[----:B------:R-:W-:-:S04]  /*0420*/  IMAD.U32 R4, RZ, RZ, UR4 ;  /* 0x00000004ff047e24 */ /* 0x000fc8000f8e00ff */
[----:B------:R-:W-:Y:S01]  /*0430*/  IMAD.U32 R5, RZ, RZ, UR5 ;  /* 0x00000005ff057e24 */ /* 0x000fe2000f8e00ff */
[----:B------:R-:W4:Y:S04]  /*0440*/  @!UP4 LDCU UR31, c[0x0][0x434] ;  /* 0x00008680ff1fc7ac */ /* 0x000f280008000800 */
[----:B------:R-:W5:Y:S01]  /*0450*/  @P0 LDG.E R4, desc[UR28][R4.64] ;  /* 0x0000001c04040981 */ /* 0x000f62000c1e1900 */
[----:B------:R-:W-:Y:S01]  /*0460*/  UMOV UR21, 0xffffffff ;  /* 0xffffffff00157882 */ /* 0x000fe20000000000 */
[----:B------:R-:W4:Y:S01]  /*0470*/  @!UP0 LDCU.64 UR4, c[0x0][0x488] ;  /* 0x00009100ff0487ac */ /* 0x000f220008000a00 */
[----:B-1----:R-:W-:Y:S02]  /*0480*/  IMAD.U32 R2, RZ, RZ, UR16 ;  /* 0x00000010ff027e24 */ /* 0x002fe4000f8e00ff */
[----:B------:R-:W-:-:S05]  /*0490*/  IMAD.U32 R3, RZ, RZ, UR17 ;  /* 0x00000011ff037e24 */ /* 0x000fca000f8e00ff */
[----:B------:R1:W4:Y:S02]  /*04a0*/  @P1 LDG.E R0, desc[UR28][R2.64] ;  /* 0x0000001c02001981 */ /* 0x000324000c1e1900 */
        /* <DEDUP_REMOVED lines=11> */
[----:B----4-:R-:W-:-:S04]  /*0560*/  @UP4 UIADD3 UR31, UPT, UPT, UR8, -UR21, URZ ;  /* 0x80000015081f4290 */ /* 0x010fc8000fffe0ff */
[----:B------:R-:W-:Y:S01]  /*0570*/  UISETP.GT.AND UP2, UPT, UR31, UR27, UPT ;  /* 0x0000001b1f00728c */ /* 0x000fe2000bf44270 */
[----:B------:R-:W-:-:S05]  /*0580*/  @P1 R2UR UR13, R0 ;  /* 0x00000000000d12ca */ /* 0x000fca00000e0000 */
        /* <DEDUP_REMOVED lines=11> */
.L_x_1265:
[----:B-----5:R-:W-:Y:S01]  /*0640*/  @P0 R2UR UR30, R4 ;  /* 0x00000000041e02ca */ /* 0x020fe200000e0000 */
[----:B------:R-:W-:Y:S01]  /*0650*/  @!UP0 UISETP.NE.AND.EX UP2, UPT, UR5, URZ, UPT, UP2 ;  /* 0x000000ff0500828c */ /* 0x000fe2000bf45320 */
[----:B------:R-:W-:-:S13]  /*0660*/  @!P1 EXIT ;  /* 0x000000000000994d */ /* 0x000fda0003800000 */
[----:B------:R-:W1:Y:S01]  /*0670*/  LDCU UR24, c[0x0][0x504] ;  /* 0x0000a080ff1877ac */ /* 0x000e620008000800 */
[----:B------:R-:W2:Y:S01]  /*0680*/  LDCU UR26, c[0x0][0x508] ;  /* 0x0000a100ff1a77ac */ /* 0x000ea20008000800 */
[----:B------:R-:W-:Y:S02]  /*0690*/  @!UP0 USEL UR6, UR6, URZ, UP2 ;  /* 0x000000ff06068287 */ /* 0x000fe40009000000 */
[----:B------:R-:W-:Y:S02]  /*06a0*/  @UP0 UIADD3 UR30, UPT, UPT, UR30, -UR13, URZ ;  /* 0x8000000d1e1e0290 */ /* 0x000fe4000fffe0ff */
[----:B------:R-:W-:Y:S01]  /*06b0*/  @!UP0 UIADD3 UR30, UPT, UPT, UR6, UR4, -UR13 ;  /* 0x00000004061e8290 */ /* 0x000fe2000fffe80d */
[----:B------:R-:W3:Y:S03]  /*06c0*/  LDCU UR10, c[0x0][0x3e0] ;  /* 0x00007c00ff0a77ac */ /* 0x000ee60008000800 */
[----:B------:R-:W-:-:S02]  /*06d0*/  UIADD3 UR7, UPT, UPT, UR30, 0x3f, URZ ;  /* 0x0000003f1e077890 */ /* 0x000fc4000fffe0ff */
[----:B-1----:R-:W-:Y:S02]  /*06e0*/  UIADD3 UR24, UPT, UPT, UR31, UR24, URZ ;  /* 0x000000181f187290 */ /* 0x002fe4000fffe0ff */
[----:B------:R-:W-:Y:S02]  /*06f0*/  UIADD3 UR5, UPT, UPT, UR7, UR27, -UR31 ;  /* 0x0000001b07057290 */ /* 0x000fe4000fffe81f */
[----:B------:R-:W-:Y:S02]  /*0700*/  UIADD3 UR9, UPT, UPT, -UR24, UR27, UR30 ;  /* 0x0000001b18097290 */ /* 0x000fe4000fffe11e */
[----:B--2---:R-:W-:Y:S02]  /*0710*/  UIADD3 UR5, UPT, UPT, UR5, 0x40, UR26 ;  /* 0x0000004005057890 */ /* 0x004fe4000fffe01a */
[----:B------:R-:W-:Y:S02]  /*0720*/  USHF.R.S32.HI UR6, URZ, 0x1f, UR7 ;  /* 0x0000001fff067899 */ /* 0x000fe40008011407 */
[----:B------:R-:W-:-:S02]  /*0730*/  USHF.R.S32.HI UR8, URZ, 0x1f, UR9 ;  /* 0x0000001fff087899 */ /* 0x000fc40008011409 */
[----:B------:R-:W-:Y:S02]  /*0740*/  USHF.R.S32.HI UR4, URZ, 0x1f, UR5 ;  /* 0x0000001fff047899 */ /* 0x000fe40008011405 */
[----:B------:R-:W-:Y:S02]  /*0750*/  ULEA.HI UR6, UR6, UR7, URZ, 0x6 ;  /* 0x0000000706067291 */ /* 0x000fe4000f8f30ff */
[----:B------:R-:W-:Y:S02]  /*0760*/  ULEA.HI UR8, UR8, UR9, URZ, 0x6 ;  /* 0x0000000908087291 */ /* 0x000fe4000f8f30ff */
[----:B------:R-:W-:Y:S02]  /*0770*/  ULEA.HI UR4, UR4, UR5, URZ, 0x6 ;  /* 0x0000000504047291 */ /* 0x000fe4000f8f30ff */
[----:B------:R-:W-:Y:S02]  /*0780*/  USHF.R.S32.HI UR6, URZ, 0x6, UR6 ;  /* 0x00000006ff067899 */ /* 0x000fe40008011406 */
[----:B------:R-:W-:-:S02]  /*0790*/  USHF.R.S32.HI UR8, URZ, 0x6, UR8 ;  /* 0x00000006ff087899 */ /* 0x000fc40008011408 */
[----:B------:R-:W-:Y:S02]  /*07a0*/  USHF.R.S32.HI UR4, URZ, 0x6, UR4 ;  /* 0x00000006ff047899 */ /* 0x000fe40008011404 */
[----:B------:R-:W-:Y:S02]  /*07b0*/  UISETP.LT.AND UP1, UPT, URZ, UR8, UPT ;  /* 0x00000008ff00728c */ /* 0x000fe4000bf21270 */
[----:B------:R-:W-:Y:S02]  /*07c0*/  UISETP.LT.AND UP0, UPT, UR6, UR4, UPT ;  /* 0x000000040600728c */ /* 0x000fe4000bf01270 */
[----:B------:R-:W-:Y:S02]  /*07d0*/  USEL UR20, URZ, UR8, !UP1 ;  /* 0x00000008ff147287 */ /* 0x000fe4000c800000 */
[----:B------:R-:W-:Y:S02]  /*07e0*/  USEL UR23, UR6, UR4, UP0 ;  /* 0x0000000406177287 */ /* 0x000fe40008000000 */
[----:B---3--:R-:W-:-:S02]  /*07f0*/  UIMAD UR32, UR12, UR10, UR33 ;  /* 0x0000000a0c2072a4 */ /* 0x008fc4000f8e0221 */
[----:B------:R-:W-:-:S09]  /*0800*/  UISETP.GT.AND UP0, UPT, UR23, UR20, UPT ;  /* 0x000000141700728c */ /* 0x000fd2000bf04270 */
[----:B------:R-:W-:Y:S05]  /*0810*/  BRA.U UP0, `(.L_x_1266) ;  /* 0x0000000d00347547 */ /* 0x000fea000b800000 */
[----:B------:R-:W1:Y:S01]  /*0820*/  LDCU.U8 UR4, c[0x0][0x549] ;  /* 0x0000a920ff0477ac */ /* 0x000e620008000000 */
[----:B------:R-:W2:Y:S01]  /*0830*/  S2R R6, SR_CTAID.X ;  /* 0x0000000000067919 */ /* 0x000ea20000002500 */
[----:B------:R-:W-:-:S11]  /*0840*/  UISETP.NE.AND UP0, UPT, UR21, -0x1, UPT ;  /* 0xffffffff1500788c */ /* 0x000fd6000bf05270 */
[----:B------:R-:W3:Y:S01]  /*0850*/  @!UP0 LDCU.64 UR8, c[0x0][0x400] ;  /* 0x00008000ff0887ac */ /* 0x000ee20008000a00 */
[----:B-1----:R-:W-:Y:S01]  /*0860*/  UISETP.NE.AND UP1, UPT, UR4, URZ, UPT ;  /* 0x000000ff0400728c */ /* 0x002fe2000bf25270 */
[----:B------:R-:W1:Y:S10]  /*0870*/  @UP0 LDCU.64 UR6, c[0x0][0x408] ;  /* 0x00008100ff0607ac */ /* 0x000e740008000a00 */
[----:B------:R-:W4:Y:S01]  /*0880*/  @UP1 LDCU.64 UR4, c[0x0][0x430] ;  /* 0x00008600ff0417ac */ /* 0x000f220008000a00 */
[----:B---3--:R-:W-:Y:S01]  /*0890*/  @!UP0 UIMAD.WIDE.U32 UR14, UR12, UR8, URZ ;  /* 0x000000080c0e82a5 */ /* 0x008fe2000f8e00ff */
[----:B------:R-:W-:-:S03]  /*08a0*/  @UP1 UMOV UR11, 0x1 ;  /* 0x00000001000b1882 */ /* 0x000fc60000000000 */
[----:B------:R-:W-:Y:S02]  /*08b0*/  @!UP0 UIMAD UR9, UR12, UR9, UR15 ;  /* 0x000000090c0982a4 */ /* 0x000fe4000f8e020f */
[----:B-1----:R-:W-:Y:S01]  /*08c0*/  @UP0 UIMAD.WIDE.U32 UR16, UR21, UR6, URZ ;  /* 0x00000006151002a5 */ /* 0x002fe2000f8e00ff */
[----:B------:R-:W1:Y:S03]  /*08d0*/  @UP1 LDCU UR6, c[0x0][0x430] ;  /* 0x00008600ff0617ac */ /* 0x000e660008000800 */
[----:B------:R-:W-:Y:S02]  /*08e0*/  @UP0 UIMAD UR9, UR21, UR7, UR17 ;  /* 0x00000007150902a4 */ /* 0x000fe4000f8e0211 */
[----:B----4-:R-:W-:Y:S01]  /*08f0*/  @UP1 UIMAD UR8, UR4, UR5, URZ ;  /* 0x00000005040812a4 */ /* 0x010fe2000f8e02ff */
[----:B------:R-:W3:Y:S01]  /*0900*/  LDCU.U8 UR7, c[0x0][0x548] ;  /* 0x0000a900ff0777ac */ /* 0x000ee20008000000 */
[----:B------:R-:W-:Y:S01]  /*0910*/  @UP0 UMOV UR14, UR16 ;  /* 0x00000010000e0c82 */ /* 0x000fe20008000000 */
[----:B--2---:R-:W-:Y:S09]  /*0920*/  BRA.U UP1, `(.L_x_1267) ;  /* 0x0000000101247547 */ /* 0x004ff2000b800000 */
[----:B---3--:R-:W-:-:S11]  /*0930*/  UISETP.NE.AND UP0, UPT, UR7, URZ, UPT ;  /* 0x000000ff0700728c */ /* 0x008fd6000bf05270 */
        /* <DEDUP_REMOVED lines=8> */
.L_x_1267:
[----:B------:R-:W2:Y:S01]  /*09c0*/  LDCU UR10, c[0x0][0x434] ;  /* 0x00008680ff0a77ac */ /* 0x000ea20008000800 */
[----:B------:R-:W-:Y:S01]  /*09d0*/  IMAD.SHL.U32 R13, R206, 0x8, RZ ;  /* 0x00000008ce0d7824 */ /* 0x000fe200078e00ff */
[----:B------:R-:W-:Y:S01]  /*09e0*/  SHF.R.U32.HI R206, RZ, 0x3, R206 ;  /* 0x00000003ffce7819 */ /* 0x000fe200000116ce */
[----:B------:R-:W-:Y:S01]  /*09f0*/  IMAD.MOV.U32 R207, RZ, RZ, RZ ;  /* 0x000000ffffcf7224 */ /* 0x000fe200078e00ff */
[----:B------:R-:W5:Y:S01]  /*0a00*/  LDCU.64 UR4, c[0x0][0x410] ;  /* 0x00008200ff0477ac */ /* 0x000f620008000a00 */
[----:B------:R-:W-:Y:S01]  /*0a10*/  BSSY.RECONVERGENT B0, `(.L_x_1268) ;  /* 0x0000034000007945 */ /* 0x000fe20003800200 */
[----:B------:R-:W-:Y:S01]  /*0a20*/  LOP3.LUT R13, R13, 0x38, RZ, 0xc0, !PT ;  /* 0x000000380d0d7812 */ /* 0x000fe200078ec0ff */
[C---:B------:R-:W-:Y:S01]  /*0a30*/  VIADD R12, R206.reuse, 0x10 ;  /* 0x00000010ce0c7836 */ /* 0x040fe20000000000 */
[----:B---3--:R-:W-:Y:S01]  /*0a40*/  UISETP.NE.AND UP1, UPT, UR7, URZ, !UP1 ;  /* 0x000000ff0700728c */ /* 0x008fe2000cf25270 */
[----:B------:R-:W-:Y:S01]  /*0a50*/  VIADD R14, R206, 0x20 ;  /* 0x00000020ce0e7836 */ /* 0x000fe20000000000 */
[C---:B------:R-:W-:Y:S01]  /*0a60*/  IADD3 R2, P0, PT, R13.reuse, UR14, RZ ;  /* 0x0000000e0d027c10 */ /* 0x040fe2000ff1e0ff */
[----:B------:R-:W-:Y:S01]  /*0a70*/  UIADD3 UR31, UPT, UPT, -UR27, UR31, URZ ;  /* 0x0000001f1b1f7290 */ /* 0x000fe2000fffe1ff */
[----:B------:R-:W-:Y:S01]  /*0a80*/  IMAD.WIDE.U32 R6, R6, 0x40, R206 ;  /* 0x0000004006067825 */ /* 0x000fe200078e00ce */
[----:B----4-:R-:W-:Y:S01]  /*0a90*/  UIMAD UR7, UR33, UR8, URZ ;  /* 0x00000008210772a4 */ /* 0x010fe2000f8e02ff */
[C---:B------:R-:W-:Y:S01]  /*0aa0*/  IADD3 R15, PT, PT, R206.reuse, 0x30, RZ ;  /* 0x00000030ce0f7810 */ /* 0x040fe20007ffe0ff */
[----:B------:R-:W-:Y:S01]  /*0ab0*/  UISETP.NE.AND UP0, UPT, UR21, -0x1, UPT ;  /* 0xffffffff1500788c */ /* 0x000fe2000bf05270 */
[----:B------:R-:W-:Y:S01]  /*0ac0*/  IMAD.X R3, RZ, RZ, UR9, P0 ;  /* 0x00000009ff037e24 */ /* 0x000fe200080e06ff */
[----:B------:R-:W-:Y:S01]  /*0ad0*/  ISETP.GE.AND P0, PT, R206, UR31, PT ;  /* 0x0000001fce007c0c */ /* 0x000fe2000bf06270 */
[----:B--2---:R-:W-:Y:S01]  /*0ae0*/  UIMAD UR8, UR12, UR10, URZ ;  /* 0x0000000a0c0872a4 */ /* 0x004fe2000f8e02ff */
[----:B------:R-:W-:Y:S01]  /*0af0*/  ISETP.GE.AND P2, PT, R12, UR31, PT ;  /* 0x0000001f0c007c0c */ /* 0x000fe2000bf46270 */
[----:B------:R-:W-:Y:S01]  /*0b00*/  @!UP1 UIMAD UR7, UR12, UR11, UR7 ;  /* 0x0000000b0c0792a4 */ /* 0x000fe2000f8e0207 */
[----:B------:R-:W-:Y:S01]  /*0b10*/  ISETP.GE.AND P1, PT, R14, UR31, PT ;  /* 0x0000001f0e007c0c */ /* 0x000fe2000bf26270 */
[----:B------:R-:W-:Y:S01]  /*0b20*/  USEL UR8, UR8, UR21, !UP0 ;  /* 0x0000001508087287 */ /* 0x000fe2000c000000 */
[----:B-----5:R-:W-:Y:S01]  /*0b30*/  IMAD.U32 R10, RZ, RZ, UR4 ;  /* 0x00000004ff0a7e24 */ /* 0x020fe2000f8e00ff */
[----:B-1----:R-:W-:Y:S01]  /*0b40*/  UIMAD UR27, UR27, UR6, URZ ;  /* 0x000000061b1b72a4 */ /* 0x002fe2000f8e02ff */
[----:B------:R-:W-:Y:S01]  /*0b50*/  MOV R8, UR5 ;  /* 0x0000000500087c02 */ /* 0x000fe20008000f00 */
[----:B------:R-:W-:Y:S01]  /*0b60*/  USHF.R.S32.HI UR4, URZ, 0x1f, UR8 ;  /* 0x0000001fff047899 */ /* 0x000fe20008011408 */
[----:B------:R-:W-:Y:S01]  /*0b70*/  IMAD.WIDE.U32 R10, R10, UR33, R2 ;  /* 0x000000210a0a7c25 */ /* 0x000fe2000f8e0002 */
[----:B------:R-:W-:Y:S01]  /*0b80*/  USEL UR8, UR8, URZ, UP1 ;  /* 0x000000ff08087287 */ /* 0x000fe20008800000 */
[C---:B------:R-:W-:Y:S01]  /*0b90*/  LOP3.LUT R18, R13.reuse, 0x40, RZ, 0xfc, !PT ;  /* 0x000000400d127812 */ /* 0x040fe200078efcff */
[----:B------:R-:W-:Y:S01]  /*0ba0*/  USHF.R.S32.HI UR5, URZ, 0x1f, UR7 ;  /* 0x0000001fff057899 */ /* 0x000fe20008011407 */
[----:B------:R-:W-:Y:S01]  /*0bb0*/  IMAD R9, R8, UR33, R11 ;  /* 0x0000002108097c24 */ /* 0x000fe2000f8e020b */
[----:B------:R-:W-:Y:S01]  /*0bc0*/  USEL UR4, UR4, URZ, UP1 ;  /* 0x000000ff04047287 */ /* 0x000fe20008800000 */
        /* <DEDUP_REMOVED lines=24> */
.L_x_1269:
[----:B------:R-:W-:Y:S05]  /*0d50*/  BSYNC.RECONVERGENT B0 ;  /* 0x0000000000007941 */ /* 0x000fea0003800200 */
.L_x_1268:
        /* <DEDUP_REMOVED lines=24> */
.L_x_1271:
[----:B------:R-:W-:Y:S05]  /*0ee0*/  BSYNC.RECONVERGENT B0 ;  /* 0x0000000000007941 */ /* 0x000fea0003800200 */
.L_x_1270:
        /* <DEDUP_REMOVED lines=24> */
.L_x_1273:
[----:B------:R-:W-:Y:S05]  /*1070*/  BSYNC.RECONVERGENT B0 ;  /* 0x0000000000007941 */ /* 0x000fea0003800200 */
.L_x_1272:
        /* <DEDUP_REMOVED lines=27> */
.L_x_1275:
[----:B------:R-:W-:Y:S05]  /*1230*/  BSYNC.RECONVERGENT B0 ;  /* 0x0000000000007941 */ /* 0x000fea0003800200 */
.L_x_1274:
        /* <DEDUP_REMOVED lines=10> */
.L_x_1277:
[----:B------:R-:W-:Y:S05]  /*12e0*/  BSYNC.RECONVERGENT B0 ;  /* 0x0000000000007941 */ /* 0x000fea0003800200 */
.L_x_1276:
        /* <DEDUP_REMOVED lines=10> */
.L_x_1279:
[----:B------:R-:W-:Y:S05]  /*1390*/  BSYNC.RECONVERGENT B0 ;  /* 0x0000000000007941 */ /* 0x000fea0003800200 */
.L_x_1278:
        /* <DEDUP_REMOVED lines=10> */
.L_x_1281:
[----:B------:R-:W-:Y:S05]  /*1440*/  BSYNC.RECONVERGENT B0 ;  /* 0x0000000000007941 */ /* 0x000fea0003800200 */
.L_x_1280:
        /* <DEDUP_REMOVED lines=10> */
.L_x_1266:
[----:B------:R-:W-:Y:S02]  /*14f0*/  UISETP.NE.AND UP0, UPT, UR21, -0x1, UPT ;  /* 0xffffffff1500788c */ /* 0x000fe4000bf05270 */
[----:B------:R-:W-:Y:S02]  /*1500*/  UISETP.NE.AND UP1, UPT, UR14, -0x1, UPT ;  /* 0xffffffff0e00788c */ /* 0x000fe4000bf25270 */
[----:B------:R-:W-:-:S07]  /*1510*/  UIADD3 UR22, UPT, UPT, UR23, -0x1, URZ ;  /* 0xffffffff17167890 */ /* 0x000fce000fffe0ff */
        /* <DEDUP_REMOVED lines=19> */
.L_x_1282:
[----:B------:R-:W1:Y:S01]  /*1650*/  LDCU.64 UR10, c[0x0][0x3b8] ;  /* 0x00007700ff0a77ac */ /* 0x000e620008000a00 */
[----:B------:R-:W-:-:S04]  /*1660*/  UIADD3 UR6, UPT, UPT, UR13, UR14, URZ ;  /* 0x0000000e0d067290 */ /* 0x000fc8000fffe0ff */
[----:B-1----:R-:W-:Y:S02]  /*1670*/  UIMAD.WIDE.U32 UR16, UR6, UR10, URZ ;  /* 0x0000000a061072a5 */ /* 0x002fe4000f8e00ff */
[----:B------:R-:W-:-:S04]  /*1680*/  UIMAD UR6, UR6, UR11, URZ ;  /* 0x0000000b060672a4 */ /* 0x000fc8000f8e02ff */
[----:B------:R-:W-:Y:S02]  /*1690*/  UIADD3 UR6, UPT, UPT, UR17, UR6, URZ ;  /* 0x0000000611067290 */ /* 0x000fe4000fffe0ff */
.L_x_1283:
[----:B------:R-:W1:Y:S01]  /*16a0*/  LDC R5, c[0x0][0x3e8] ;  /* 0x0000fa00ff057b82 */ /* 0x000e620000000800 */
[----:B------:R-:W2:Y:S01]  /*16b0*/  S2R R6, SR_CTAID.Z ;  /* 0x0000000000067919 */ /* 0x000ea20000002700 */
[----:B------:R-:W3:Y:S01]  /*16c0*/  LDCU UR4, c[0x0][0x444] ;  /* 0x00008880ff0477ac */ /* 0x000ee20008000800 */
[----:B------:R-:W-:Y:S01]  /*16d0*/  LOP3.LUT R108, R206, 0x1f, RZ, 0xc0, !PT ;  /* 0x0000001fce6c7812 */ /* 0x000fe200078ec0ff */
[----:B------:R-:W4:Y:S01]  /*16e0*/  LDCU UR25, c[0x0][0x448] ;  /* 0x00008900ff1977ac */ /* 0x000f220008000800 */
[----:B------:R-:W-:Y:S02]  /*16f0*/  USHF.L.U32 UR37, UR22, 0x6, URZ ;  /* 0x0000000616257899 */ /* 0x000fe400080006ff */
        /* <DEDUP_REMOVED lines=8> */
[----:B-1----:R-:W-:Y:S02]  /*1780*/  IMAD.MOV R0, RZ, RZ, -R3 ;  /* 0x000000ffff007224 */ /* 0x002fe400078e0a03 */
[----:B------:R-:W-:Y:S02]  /*1790*/  IMAD.MOV.U32 R2, RZ, RZ, RZ ;  /* 0x000000ffff027224 */ /* 0x000fe400078e00ff */
[----:B------:R-:W-:-:S04]  /*17a0*/  IMAD R0, R0, R4, RZ ;  /* 0x0000000400007224 */ /* 0x000fc800078e02ff */
[----:B------:R-:W-:Y:S01]  /*17b0*/  IMAD.HI.U32 R0, R3, R0, R2 ;  /* 0x0000000003007227 */ /* 0x000fe200078e0002 */
[----:B------:R-:W-:-:S05]  /*17c0*/  MOV R3, R6 ;  /* 0x0000000600037202 */ /* 0x000fca0000000f00 */
[----:B------:R-:W-:-:S04]  /*17d0*/  IMAD.HI.U32 R0, R0, R3, RZ ;  /* 0x0000000300007227 */ /* 0x000fc800078e00ff */
[----:B------:R-:W-:-:S04]  /*17e0*/  IMAD.MOV R2, RZ, RZ, -R0 ;  /* 0x000000ffff027224 */ /* 0x000fc800078e0a00 */
        /* <DEDUP_REMOVED lines=23> */
.L_x_1284:
[----:B------:R-:W1:Y:S01]  /*1960*/  LDCU.64 UR8, c[0x0][0x3c0] ;  /* 0x00007800ff0877ac */ /* 0x000e620008000a00 */
[----:B------:R-:W-:-:S04]  /*1970*/  UIADD3 UR13, UPT, UPT, UR13, UR14, URZ ;  /* 0x0000000e0d0d7290 */ /* 0x000fc8000fffe0ff */
[----:B-1----:R-:W-:Y:S02]  /*1980*/  UIMAD.WIDE.U32 UR4, UR13, UR8, URZ ;  /* 0x000000080d0472a5 */ /* 0x002fe4000f8e00ff */
[----:B------:R-:W-:-:S04]  /*1990*/  UIMAD UR12, UR13, UR9, URZ ;  /* 0x000000090d0c72a4 */ /* 0x000fc8000f8e02ff */
[----:B------:R-:W-:-:S12]  /*19a0*/  UIADD3 UR12, UPT, UPT, UR5, UR12, URZ ;  /* 0x0000000c050c7290 */ /* 0x000fd8000fffe0ff */
.L_x_1285:
[----:B------:R-:W1:Y:S01]  /*19b0*/  S2R R7, SR_CTAID.X ;  /* 0x0000000000077919 */ /* 0x000e620000002500 */
[C---:B------:R-:W-:Y:S01]  /*19c0*/  IMAD.SHL.U32 R8, R206.reuse, 0x8, RZ ;  /* 0x00000008ce087824 */ /* 0x040fe200078e00ff */
[--C-:B------:R-:W-:Y:S01]  /*19d0*/  SHF.R.U32.HI R204, RZ, 0x1, R206.reuse ;  /* 0x00000001ffcc7819 */ /* 0x100fe200000116ce */
[----:B------:R-:W-:Y:S01]  /*19e0*/  IMAD.SHL.U32 R12, R206, 0x2, RZ ;  /* 0x00000002ce0c7824 */ /* 0x000fe200078e00ff */
[--C-:B------:R-:W-:Y:S01]  /*19f0*/  SHF.R.U32.HI R2, RZ, 0x3, R206.reuse ;  /* 0x00000003ff027819 */ /* 0x100fe200000116ce */
[----:B------:R-:W2:Y:S01]  /*1a00*/  LDCU.64 UR14, c[0x0][0x418] ;  /* 0x00008300ff0e77ac */ /* 0x000ea20008000a00 */
[C---:B------:R-:W-:Y:S01]  /*1a10*/  LOP3.LUT R202, R8.reuse, 0x38, RZ, 0xc0, !PT ;  /* 0x0000003808ca7812 */ /* 0x040fe200078ec0ff */
[----:B------:R-:W-:Y:S01]  /*1a20*/  IMAD.MOV.U32 R3, RZ, RZ, RZ ;  /* 0x000000ffff037224 */ /* 0x000fe200078e00ff */
[----:B------:R-:W-:Y:S01]  /*1a30*/  LOP3.LUT R6, R8, 0x1f8, RZ, 0xc0, !PT ;  /* 0x000001f808067812 */ /* 0x000fe200078ec0ff */
[----:B------:R3:W-:Y:S01]  /*1a40*/  STL [R1+0x60], R8 ;  /* 0x0000600801007387 */ /* 0x0007e20000100800 */
[----:B------:R-:W-:Y:S01]  /*1a50*/  IADD3 R4, P0, PT, R202, UR16, RZ ;  /* 0x00000010ca047c10 */ /* 0x000fe2000ff1e0ff */
[----:B------:R-:W4:Y:S01]  /*1a60*/  LDCU.64 UR18, c[0x0][0x388] ;  /* 0x00007100ff1277ac */ /* 0x000f220008000a00 */
[----:B------:R-:W-:Y:S01]  /*1a70*/  LOP3.LUT R10, R6, 0x38, R206, 0x78, !PT ;  /* 0x00000038060a7812 */ /* 0x000fe200078e78ce */
[----:B------:R5:W-:Y:S01]  /*1a80*/  STL [R1+0x78], R12 ;  /* 0x0000780c01007387 */ /* 0x000be20000100800 */
[----:B------:R-:W-:Y:S01]  /*1a90*/  LOP3.LUT R11, R8, 0x1e00, RZ, 0xc0, !PT ;  /* 0x00001e00080b7812 */ /* 0x000fe200078ec0ff */
[----:B------:R-:W-:Y:S01]  /*1aa0*/  IMAD.X R5, RZ, RZ, UR6, P0 ;  /* 0x00000006ff057e24 */ /* 0x000fe200080e06ff */
[----:B------:R-:W-:Y:S01]  /*1ab0*/  IADD3 R6, P0, PT, R202, UR4, RZ ;  /* 0x00000004ca067c10 */ /* 0x000fe2000ff1e0ff */
[----:B------:R-:W2:Y:S01]  /*1ac0*/  LDCU.128 UR4, c[0x0][0x3d0] ;  /* 0x00007a00ff0477ac */ /* 0x000ea20008000c00 */
[----:B------:R-:W-:Y:S01]  /*1ad0*/  LOP3.LUT R211, R10, R11, RZ, 0xfc, !PT ;  /* 0x0000000b0ad37212 */ /* 0x000fe200078efcff */
[----:B------:R-:W4:Y:S01]  /*1ae0*/  S2UR UR39, SR_CgaCtaId ;  /* 0x00000000002779c3 */ /* 0x000f220000008800 */
[----:B------:R-:W-:Y:S01]  /*1af0*/  LOP3.LUT R10, R204, 0x30, RZ, 0xc0, !PT ;  /* 0x00000030cc0a7812 */ /* 0x000fe200078ec0ff */
[----:B------:R-:W4:Y:S01]  /*1b00*/  LDCU.64 UR16, c[0x0][0x390] ;  /* 0x00007200ff1077ac */ /* 0x000f220008000a00 */
[----:B------:R-:W-:Y:S01]  /*1b10*/  LOP3.LUT R116, R12, 0x6, RZ, 0xc0, !PT ;  /* 0x000000060c747812 */ /* 0x000fe200078ec0ff */
[----:B------:R-:W-:Y:S01]  /*1b20*/  BSSY.RECONVERGENT B0, `(.L_x_1286) ;  /* 0x000005a000007945 */ /* 0x000fe20003800200 */
[----:B------:R-:W-:Y:S01]  /*1b30*/  LEA.HI R11, R108, R10, RZ, 0x1e ;  /* 0x0000000a6c0b7211 */ /* 0x000fe200078ff0ff */
[----:B------:R-:W-:Y:S01]  /*1b40*/  USHF.R.S32.HI UR40, URZ, 0x1f, UR37 ;  /* 0x0000001fff287899 */ /* 0x000fe20008011425 */
[----:B------:R-:W-:Y:S01]  /*1b50*/  SHF.R.S32.HI R10, RZ, 0x1f, R0 ;  /* 0x0000001fff0a7819 */ /* 0x000fe20000011400 */
[----:B------:R4:W-:Y:S01]  /*1b60*/  STL [R1+0x74], R116 ;  /* 0x0000747401007387 */ /* 0x0009e20000100800 */
[C---:B------:R-:W-:Y:S01]  /*1b70*/  LOP3.LUT R115, R202.reuse, 0x40, RZ, 0xfc, !PT ;  /* 0x00000040ca737812 */ /* 0x040fe200078efcff */
[----:B------:R-:W-:Y:S01]  /*1b80*/  IMAD R11, R11, UR25, R116 ;  /* 0x000000190b0b7c24 */ /* 0x000fe2000f8e0274 */
[----:B------:R-:W-:-:S02]  /*1b90*/  LOP3.LUT R114, R202, 0x80, RZ, 0xfc, !PT ;  /* 0x00000080ca727812 */ /* 0x000fc400078efcff */
[----:B------:R-:W-:Y:S01]  /*1ba0*/  LOP3.LUT R113, R202, 0xc0, RZ, 0xfc, !PT ;  /* 0x000000c0ca717812 */ /* 0x000fe200078efcff */
[----:B---3--:R-:W-:-:S04]  /*1bb0*/  IMAD.WIDE.U32 R8, R2, UR10, R4 ;  /* 0x0000000a02087c25 */ /* 0x008fc8000f8e0004 */
[----:B-1----:R-:W-:-:S04]  /*1bc0*/  IMAD.WIDE.U32 R4, R7, 0x40, R2 ;  /* 0x0000004007047825 */ /* 0x002fc800078e0002 */
[----:B------:R-:W-:Y:S01]  /*1bd0*/  IMAD.X R7, RZ, RZ, UR12, P0 ;  /* 0x0000000cff077e24 */ /* 0x000fe200080e06ff */
[----:B-----5:R-:W-:Y:S01]  /*1be0*/  IADD3 R12, P0, PT, R202, UR38, RZ ;  /* 0x00000026ca0c7c10 */ /* 0x020fe2000ff1e0ff */
[----:B--2---:R-:W-:Y:S01]  /*1bf0*/  IMAD R14, R10, UR4, RZ ;  /* 0x000000040a0e7c24 */ /* 0x004fe2000f8e02ff */
[----:B------:R-:W1:Y:S01]  /*1c00*/  LDCU.64 UR12, c[0x0][0x3c8] ;  /* 0x00007900ff0c77ac */ /* 0x000e620008000a00 */
[----:B------:R-:W-:-:S04]  /*1c10*/  IMAD.WIDE.U32 R6, R2, UR8, R6 ;  /* 0x0000000802067c25 */ /* 0x000fc8000f8e0006 */
[----:B------:R-:W-:Y:S01]  /*1c20*/  IMAD R13, R10, UR6, RZ ;  /* 0x000000060a0d7c24 */ /* 0x000fe2000f8e02ff */
[C---:B------:R-:W-:Y:S01]  /*1c30*/  IADD3 R10, P1, PT, R11.reuse, UR37, RZ ;  /* 0x000000250b0a7c10 */ /* 0x040fe2000ff3e0ff */
[C---:B------:R-:W-:Y:S02]  /*1c40*/  IMAD R9, R2.reuse, UR11, R9 ;  /* 0x0000000b02097c24 */ /* 0x040fe4000f8e0209 */
[----:B------:R-:W-:Y:S01]  /*1c50*/  IMAD R7, R2, UR9, R7 ;  /* 0x0000000902077c24 */ /* 0x000fe2000f8e0207 */
[----:B------:R-:W-:Y:S01]  /*1c60*/  LEA.HI.X.SX32 R11, R11, UR40, 0x1, P1 ;  /* 0x000000280b0b7c11 */ /* 0x000fe200088f0eff */
[C---:B------:R-:W-:Y:S01]  /*1c70*/  IMAD R16, R0.reuse, UR5, R14 ;  /* 0x0000000500107c24 */ /* 0x040fe2000f8e020e */
[----:B------:R-:W-:Y:S01]  /*1c80*/  UMOV UR5, 0x400 ;  /* 0x0000040000057882 */ /* 0x000fe20000000000 */
[----:B------:R-:W-:Y:S01]  /*1c90*/  IMAD R14, R0, UR7, R13 ;  /* 0x00000007000e7c24 */ /* 0x000fe2000f8e020d */
[----:B----4-:R-:W-:Y:S01]  /*1ca0*/  ULEA UR5, UR39, UR5, 0x18 ;  /* 0x0000000527057291 */ /* 0x010fe2000f8ec0ff */
[----:B------:R-:W-:Y:S01]  /*1cb0*/  IMAD.X R13, RZ, RZ, UR36, P0 ;  /* 0x00000024ff0d7e24 */ /* 0x000fe200080e06ff */
[----:B------:R-:W-:Y:S01]  /*1cc0*/  LEA R200, P0, R10, UR14, 0x1 ;  /* 0x0000000e0ac87c11 */ /* 0x000fe2000f8008ff */
[----:B------:R-:W-:Y:S01]  /*1cd0*/  IMAD.WIDE.U32 R8, R0, UR4, R8 ;  /* 0x0000000400087c25 */ /* 0x000fe2000f8e0008 */
[----:B------:R-:W-:-:S02]  /*1ce0*/  UIADD3 UR14, UPT, UPT, -UR27, UR31, URZ ;  /* 0x0000001f1b0e7290 */ /* 0x000fc4000fffe1ff */
[----:B------:R-:W-:Y:S01]  /*1cf0*/  LEA.HI.X R201, R10, UR15, R11, 0x1, P0 ;  /* 0x0000000f0ac97c11 */ /* 0x000fe200080f0c0b */
[----:B------:R-:W-:Y:S01]  /*1d00*/  IMAD.WIDE.U32 R6, R0, UR6, R6 ;  /* 0x0000000600067c25 */ /* 0x000fe2000f8e0006 */
[----:B------:R-:W-:Y:S01]  /*1d10*/  LEA R112, P1, R8, UR18, 0x1 ;  /* 0x0000001208707c11 */ /* 0x000fe2000f8208ff */
[----:B------:R-:W-:Y:S01]  /*1d20*/  UIMAD UR4, UR22, -0x40, UR30 ;  /* 0xffffffc0160478a4 */ /* 0x000fe2000f8e021e */
[----:B------:R-:W-:Y:S01]  /*1d30*/  LEA R211, R211, UR5, 0x1 ;  /* 0x00000005d3d37c11 */ /* 0x000fe2000f8e08ff */
[----:B------:R-:W-:Y:S01]  /*1d40*/  IMAD.IADD R0, R9, 0x1, R16 ;  /* 0x0000000109007824 */ /* 0x000fe200078e0210 */
[----:B------:R-:W-:Y:S01]  /*1d50*/  LEA R22, P0, R6, UR16, 0x1 ;  /* 0x0000001006167c11 */ /* 0x000fe2000f8008ff */
[----:B------:R-:W-:Y:S01]  /*1d60*/  IMAD.IADD R7, R7, 0x1, R14 ;  /* 0x0000000107077824 */ /* 0x000fe200078e020e */
[----:B------:R2:W-:Y:S01]  /*1d70*/  STL [R1+0x44], R112 ;  /* 0x0000447001007387 */ /* 0x0005e20000100800 */
[----:B-1----:R-:W-:Y:S01]  /*1d80*/  IMAD.U32 R15, RZ, RZ, UR12 ;  /* 0x0000000cff0f7e24 */ /* 0x002fe2000f8e00ff */
[----:B------:R-:W-:Y:S01]  /*1d90*/  LEA.HI.X R111, R8, UR19, R0, 0x1, P1 ;  /* 0x00000013086f7c11 */ /* 0x000fe200088f0c00 */
[----:B------:R-:W-:Y:S01]  /*1da0*/  IMAD.U32 R8, RZ, RZ, UR13 ;  /* 0x0000000dff087e24 */ /* 0x000fe2000f8e00ff */
[----:B------:R-:W-:Y:S01]  /*1db0*/  LEA.HI.X R19, R6, UR17, R7, 0x1, P0 ;  /* 0x0000001106137c11 */ /* 0x000fe200080f0c07 */
[----:B------:R2:W-:Y:S01]  /*1dc0*/  STL [R1+0x4c], R22 ;  /* 0x00004c1601007387 */ /* 0x0005e20000100800 */
[C---:B------:R-:W-:Y:S01]  /*1dd0*/  ISETP.GE.AND P1, PT, R2.reuse, UR14, PT ;  /* 0x0000000e02007c0c */ /* 0x040fe2000bf26270 */
[----:B------:R-:W-:Y:S01]  /*1de0*/  IMAD.WIDE.U32 R12, R15, UR33, R12 ;  /* 0x000000210f0c7c25 */ /* 0x000fe2000f8e000c */
[C---:B------:R-:W-:Y:S01]  /*1df0*/  ISETP.GE.AND P6, PT, R2.reuse, UR4, PT ;  /* 0x0000000402007c0c */ /* 0x040fe2000bfc6270 */
[----:B------:R2:W-:Y:S02]  /*1e00*/  STL [R1+0x40], R111 ;  /* 0x0000406f01007387 */ /* 0x0005e40000100800 */
[----:B------:R-:W-:-:S02]  /*1e10*/  VIADD R14, R2, 0x10 ;  /* 0x00000010020e7836 */ /* 0x000fc40000000000 */
[----:B------:R2:W-:Y:S01]  /*1e20*/  STL [R1+0x48], R19 ;  /* 0x0000481301007387 */ /* 0x0005e20000100800 */
[----:B------:R-:W-:Y:S02]  /*1e30*/  IMAD R9, R8, UR33, R13 ;  /* 0x0000002108097c24 */ /* 0x000fe4000f8e020d */
[----:B------:R-:W-:Y:S01]  /*1e40*/  ISETP.GE.AND P0, PT, R14, UR14, PT ;  /* 0x0000000e0e007c0c */ /* 0x000fe2000bf06270 */
[----:B------:R2:W-:Y:S01]  /*1e50*/  STL [R1+0x68], R115 ;  /* 0x0000687301007387 */ /* 0x0005e20000100800 */
[----:B------:R-:W-:-:S03]  /*1e60*/  VIADD R15, R2, 0x20 ;  /* 0x00000020020f7836 */ /* 0x000fc60000000000 */
[----:B------:R2:W-:Y:S04]  /*1e70*/  STL [R1+0x64], R114 ;  /* 0x0000647201007387 */ /* 0x0005e80000100800 */
[----:B------:R2:W-:Y:S01]  /*1e80*/  STL [R1+0x6c], R113 ;  /* 0x00006c7101007387 */ /* 0x0005e20000100800 */
[----:B------:R-:W-:Y:S05]  /*1e90*/  @P1 BRA `(.L_x_1287) ;  /* 0x0000000000881947 */ /* 0x000fea0003800000 */
        /* <DEDUP_REMOVED lines=34> */
.L_x_1287:
[----:B------:R-:W-:Y:S05]  /*20c0*/  BSYNC.RECONVERGENT B0 ;  /* 0x0000000000007941 */ /* 0x000fea0003800200 */
.L_x_1286:
        /* <DEDUP_REMOVED lines=42> */
.L_x_1289:
[----:B------:R-:W-:Y:S05]  /*2370*/  BSYNC.RECONVERGENT B0 ;  /* 0x0000000000007941 */ /* 0x000fea0003800200 */
.L_x_1288:
[----:B------:R-:W-:Y:S01]  /*2380*/  USHF.L.U32 UR16, UR10, 0x6, URZ ;  /* 0x000000060a107899 */ /* 0x000fe200080006ff */
[----:B------:R-:W-:Y:S01]  /*2390*/  BSSY.RECONVERGENT B0, `(.L_x_1290) ;  /* 0x0000028000007945 */ /* 0x000fe20003800200 */
[----:B------:R-:W-:-:S03]  /*23a0*/  ISETP.GE.AND P0, PT, R10, UR14, PT ;  /* 0x0000000e0a007c0c */ /* 0x000fc6000bf06270 */
[----:B------:R-:W-:Y:S10]  /*23b0*/  @P1 BRA `(.L_x_1291) ;  /* 0x0000000000941947 */ /* 0x000ff40003800000 */
[----:B------:R-:W4:Y:S01]  /*23c0*/  LDCU.64 UR12, c[0x0][0x3b0] ;  /* 0x00007600ff0c77ac */ /* 0x000f220008000a00 */
[----:B------:R-:W-:Y:S01]  /*23d0*/  IADD3 R0, P1, PT, R4, 0x20, RZ ;  /* 0x0000002004007810 */ /* 0x000fe20007f3e0ff */
[----:B-1----:R-:W-:Y:S01]  /*23e0*/  IMAD.MOV.U32 R6, RZ, RZ, R12 ;  /* 0x000000ffff067224 */ /* 0x002fe200078e000c */
[----:B------:R-:W1:Y:S01]  /*23f0*/  LDCU UR17, c[0x0][0x440] ;  /* 0x00008800ff1177ac */ /* 0x000e620008000800 */
[----:B------:R-:W-:Y:S02]  /*2400*/  IMAD.MOV.U32 R7, RZ, RZ, R9 ;  /* 0x000000ffff077224 */ /* 0x000fe400078e0009 */
[----:B---3--:R-:W-:Y:S01]  /*2410*/  IMAD.X R2, RZ, RZ, R5, P1 ;  /* 0x000000ffff027224 */ /* 0x008fe200008e0605 */
        /* <DEDUP_REMOVED lines=31> */
.L_x_1291:
[----:B------:R-:W-:Y:S05]  /*2610*/  BSYNC.RECONVERGENT B0 ;  /* 0x0000000000007941 */ /* 0x000fea0003800200 */
.L_x_1290:
[----:B------:R-:W-:Y:S01]  /*2620*/  UIMAD.WIDE.U32 UR18, UR16, UR22, URZ ;  /* 0x00000016101272a5 */ /* 0x000fe2000f8e00ff */
[----:B------:R-:W-:Y:S01]  /*2630*/  BSSY.RECONVERGENT B0, `(.L_x_1292) ;  /* 0x0000027000007945 */ /* 0x000fe20003800200 */
[----:B------:R-:W-:-:S03]  /*2640*/  ISETP.GE.AND P1, PT, R14, UR4, PT ;  /* 0x000000040e007c0c */ /* 0x000fc6000bf26270 */
[----:B------:R-:W-:Y:S10]  /*2650*/  @P0 BRA `(.L_x_1293) ;  /* 0x0000000000900947 */ /* 0x000ff40003800000 */
[----:B------:R-:W5:Y:S01]  /*2660*/  LDCU.64 UR12, c[0x0][0x3b0] ;  /* 0x00007600ff0c77ac */ /* 0x000f620008000a00 */
[----:B------:R-:W-:Y:S01]  /*2670*/  IADD3 R0, P0, PT, R4, 0x30, RZ ;  /* 0x0000003004007810 */ /* 0x000fe20007f1e0ff */
[----:B------:R-:W-:Y:S01]  /*2680*/  IMAD.MOV.U32 R8, RZ, RZ, R12 ;  /* 0x000000ffff087224 */ /* 0x000fe200078e000c */
[----:B------:R-:W1:Y:S03]  /*2690*/  LDCU UR17, c[0x0][0x440] ;  /* 0x00008800ff1177ac */ /* 0x000e660008000800 */
[----:B------:R-:W-:Y:S01]  /*26a0*/  IMAD.X R4, RZ, RZ, R5, P0 ;  /* 0x000000ffff047224 */ /* 0x000fe200000e0605 */
[----:B------:R-:W3:Y:S03]  /*26b0*/  LDCU.64 UR6, c[0x0][0x380] ;  /* 0x00007000ff0677ac */ /* 0x000ee60008000a00 */
[----:B-----5:R-:W-:-:S02]  /*26c0*/  IMAD R4, R4, UR12, RZ ;  /* 0x0000000c04047c24 */ /* 0x020fc4000f8e02ff */
[----:B------:R-:W-:Y:S01]  /*26d0*/  IMAD.WIDE.U32 R8, R0, UR12, R8 ;  /* 0x0000000c00087c25 */ /* 0x000fe2000f8e0008 */
[----:B-1----:R-:W-:-:S03]  /*26e0*/  ISETP.GE.AND P4, PT, R202, UR17, PT ;  /* 0x00000011ca007c0c */ /* 0x002fc6000bf86270 */
[----:B------:R-:W-:Y:S01]  /*26f0*/  IMAD R0, R0, UR13, R4 ;  /* 0x0000000d00007c24 */ /* 0x000fe2000f8e0204 */
[----:B------:R-:W-:Y:S02]  /*2700*/  ISETP.GE.AND P3, PT, R115, UR17, PT ;  /* 0x0000001173007c0c */ /* 0x000fe4000bf66270 */
[----:B---34-:R-:W-:Y:S01]  /*2710*/  LEA R2, P5, R8, UR6, 0x1 ;  /* 0x0000000608027c11 */ /* 0x018fe2000f8a08ff */
        /* <DEDUP_REMOVED lines=24> */
.L_x_1293:
[----:B------:R-:W-:Y:S05]  /*28a0*/  BSYNC.RECONVERGENT B0 ;  /* 0x0000000000007941 */ /* 0x000fea0003800200 */
.L_x_1292:
        /* <DEDUP_REMOVED lines=8> */
[----:B-1-34-:R-:W-:-:S04]  /*2930*/  LEA R2, P5, R4, R112, 0x1 ;  /* 0x0000007004027211 */ /* 0x01afc800078a08ff */
        /* <DEDUP_REMOVED lines=25> */
.L_x_1295:
[----:B------:R-:W-:Y:S05]  /*2ad0*/  BSYNC.RECONVERGENT B0 ;  /* 0x0000000000007941 */ /* 0x000fea0003800200 */
.L_x_1294:
        /* <DEDUP_REMOVED lines=37> */
.L_x_1297:
[----:B------:R-:W-:Y:S05]  /*2d30*/  BSYNC.RECONVERGENT B0 ;  /* 0x0000000000007941 */ /* 0x000fea0003800200 */
.L_x_1296:
        /* <DEDUP_REMOVED lines=37> */
.L_x_1299:
[----:B------:R-:W-:Y:S05]  /*2f90*/  BSYNC.RECONVERGENT B0 ;  /* 0x0000000000007941 */ /* 0x000fea0003800200 */
.L_x_1298:
        /* <DEDUP_REMOVED lines=13> */
[----:B-1-34-:R-:W-:Y:S02]  /*3070*/  LEA R2, P4, R4, R112, 0x1 ;  /* 0x0000007004027211 */ /* 0x01afe400078808ff */
        /* <DEDUP_REMOVED lines=23> */
.L_x_1301:
[----:B------:R-:W-:Y:S05]  /*31f0*/  BSYNC.RECONVERGENT B0 ;  /* 0x0000000000007941 */ /* 0x000fea0003800200 */
.L_x_1300:
[C---:B------:R-:W-:Y:S01]  /*3200*/  IMAD.SHL.U32 R110, R206.reuse, 0x40, RZ ;  /* 0x00000040ce6e7824 */ /* 0x040fe200078e00ff */
[----:B------:R-:W5:Y:S01]  /*3210*/  S2R R105, SR_CTAID.X ;  /* 0x0000000000697919 */ /* 0x000f620000002500 */
[----:B------:R-:W-:Y:S01]  /*3220*/  IMAD.SHL.U32 R205, R206, 0x20, RZ ;  /* 0x00000020cecd7824 */ /* 0x000fe200078e00ff */
[----:B------:R-:W-:Y:S01]  /*3230*/  LOP3.LUT R0, R204, 0x8, RZ, 0xc0, !PT ;  /* 0x00000008cc007812 */ /* 0x000fe200078ec0ff */
[----:B------:R-:W-:Y:S01]  /*3240*/  USHF.L.U32 UR32, UR32, 0x5, URZ ;  /* 0x0000000520207899 */ /* 0x000fe200080006ff */
[--C-:B-1----:R-:W-:Y:S01]  /*3250*/  LOP3.LUT R7, R202, 0x1c0, R110.reuse, 0xf8, !PT ;  /* 0x000001c0ca077812 */ /* 0x102fe200078ef86e */
[----:B------:R-:W0:Y:S01]  /*3260*/  LDGDEPBAR ;  /* 0x00000000000079af */ /* 0x000e220000000000 */
[----:B------:R-:W-:Y:S01]  /*3270*/  LOP3.LUT R205, R205, 0x7c00, RZ, 0xc0, !PT ;  /* 0x00007c00cdcd7812 */ /* 0x000fe200078ec0ff */
[----:B------:R-:W-:Y:S01]  /*3280*/  UIMAD.WIDE.U32 UR18, UR37, UR22, URZ ;  /* 0x00000016251272a5 */ /* 0x000fe2000f8e00ff */
[----:B------:R-:W-:Y:S01]  /*3290*/  LOP3.LUT R109, R7, R0, RZ, 0x3c, !PT ;  /* 0x00000000076d7212 */ /* 0x000fe200078e3cff */
[----:B------:R1:W-:Y:S01]  /*32a0*/  STL [R1+0xf4], R7 ;  /* 0x0000f40701007387 */ /* 0x0003e20000100800 */
[----:B------:R-:W-:Y:S01]  /*32b0*/  LOP3.LUT R6, R205, 0x200, R110, 0xf8, !PT ;  /* 0x00000200cd067812 */ /* 0x000fe200078ef86e */
[----:B------:R-:W-:Y:S01]  /*32c0*/  UIMAD UR7, UR36, UR22, URZ ;  /* 0x00000016240772a4 */ /* 0x000fe2000f8e02ff */
[----:B------:R-:W-:Y:S01]  /*32d0*/  IADD3 R108, P1, P0, R17, UR32, R108 ;  /* 0x00000020116c7c10 */ /* 0x000fe2000f83e06c */
[----:B------:R1:W-:Y:S01]  /*32e0*/  STL [R1+0xbc], R109 ;  /* 0x0000bc6d01007387 */ /* 0x0003e20000100800 */
[----:B------:R-:W-:Y:S01]  /*32f0*/  USHF.R.S32.HI UR32, URZ, 0x1f, UR32 ;  /* 0x0000001fff207899 */ /* 0x000fe20008011420 */
[----:B---34-:R-:W-:Y:S01]  /*3300*/  SHF.R.U32.HI R2, RZ, 0x5, R206 ;  /* 0x00000005ff027819 */ /* 0x018fe200000116ce */
[----:B------:R-:W-:Y:S01]  /*3310*/  UIADD3 UR26, UPT, UPT, UR30, UR26, -UR31 ;  /* 0x0000001a1e1a7290 */ /* 0x000fe2000fffe81f */
[----:B------:R1:W-:Y:S01]  /*3320*/  STL [R1+0xc0], R6 ;  /* 0x0000c00601007387 */ /* 0x0003e20000100800 */
[----:B------:R-:W-:Y:S01]  /*3330*/  UIADD3 UR7, UPT, UPT, UR19, UR7, URZ ;  /* 0x0000000713077290 */ /* 0x000fe2000fffe0ff */
[----:B------:R-:W-:Y:S01]  /*3340*/  BSSY.RECONVERGENT B0, `(.L_x_1302) ;  /* 0x000002a000007945 */ /* 0x000fe20003800200 */
[----:B------:R-:W-:-:S02]  /*3350*/  IADD3.X R107, PT, PT, R18, UR32, RZ, P1, P0 ;  /* 0x00000020126b7c10 */ /* 0x000fc40008fe04ff */
[----:B------:R-:W-:Y:S01]  /*3360*/  LOP3.LUT R106, R204, 0x1f0, RZ, 0xc0, !PT ;  /* 0x000001f0cc6a7812 */ /* 0x000fe200078ec0ff */
[----:B------:R-:W-:-:S04]  /*3370*/  DEPBAR.LE SB0, 0x0 ;  /* 0x000080000000791a */ /* 0x000fc80000000000 */
[----:B-----5:R-:W-:Y:S01]  /*3380*/  IMAD R105, R105, 0x4, R2 ;  /* 0x0000000469697824 */ /* 0x020fe200078e0202 */
[----:B------:R-:W-:Y:S06]  /*3390*/  BAR.SYNC.DEFER_BLOCKING 0x0 ;  /* 0x0000000000007b1d */ /* 0x000fec0000010000 */
[----:B------:R-:W-:Y:S05]  /*33a0*/  @P6 BRA `(.L_x_1303) ;  /* 0x00000000007c6947 */ /* 0x000fea0003800000 */
[----:B------:R-:W3:Y:S01]  /*33b0*/  LDCU UR6, c[0x0][0x440] ;  /* 0x00008800ff0677ac */ /* 0x000ee20008000800 */
[----:B------:R-:W-:Y:S02]  /*33c0*/  IMAD.U32 R4, RZ, RZ, UR18 ;  /* 0x00000012ff047e24 */ /* 0x000fe4000f8e00ff */
[----:B------:R-:W-:Y:S02]  /*33d0*/  IMAD.U32 R0, RZ, RZ, UR7 ;  /* 0x00000007ff007e24 */ /* 0x000fe4000f8e00ff */
[----:B------:R-:W-:Y:S01]  /*33e0*/  IMAD.U32 R5, RZ, RZ, UR19 ;  /* 0x00000013ff057e24 */ /* 0x000fe2000f8e00ff */
[----:B------:R-:W-:-:S04]  /*33f0*/  LEA R2, P4, R4, R22, 0x1 ;  /* 0x0000001604027211 */ /* 0x000fc800078808ff */
[----:B------:R-:W-:Y:S02]  /*3400*/  LEA.HI.X R3, R4, R19, R0, 0x1, P4 ;  /* 0x0000001304037211 */ /* 0x000fe400020f0c00 */
[----:B---3--:R-:W-:Y:S02]  /*3410*/  ISETP.GE.AND P3, PT, R202, UR6, PT ;  /* 0x00000006ca007c0c */ /* 0x008fe4000bf66270 */
        /* <DEDUP_REMOVED lines=24> */
.L_x_1303:
[----:B------:R4:W-:Y:S04]  /*35a0*/  STS.128 [R211+0x10000], RZ ;  /* 0x010000ffd3007388 */ /* 0x0009e80000000c00 */
[----:B------:R4:W-:Y:S04]  /*35b0*/  STS.128 [R211+0x12000], RZ ;  /* 0x012000ffd3007388 */ /* 0x0009e80000000c00 */
[----:B------:R4:W-:Y:S04]  /*35c0*/  STS.128 [R211+0x14000], RZ ;  /* 0x014000ffd3007388 */ /* 0x0009e80000000c00 */
[----:B------:R4:W-:Y:S02]  /*35d0*/  STS.128 [R211+0x16000], RZ ;  /* 0x016000ffd3007388 */ /* 0x0009e40000000c00 */
.L_x_1304:
[----:B------:R-:W-:Y:S05]  /*35e0*/  BSYNC.RECONVERGENT B0 ;  /* 0x0000000000007941 */ /* 0x000fea0003800200 */
.L_x_1302:
[----:B------:R-:W-:Y:S01]  /*35f0*/  ISETP.GE.AND P0, PT, R14, UR4, PT ;  /* 0x000000040e007c0c */ /* 0x000fe2000bf06270 */
[----:B------:R-:W-:Y:S01]  /*3600*/  BSSY.RECONVERGENT B0, `(.L_x_1305) ;  /* 0x000002d000007945 */ /* 0x000fe20003800200 */
[----:B------:R-:W-:Y:S02]  /*3610*/  LOP3.LUT R0, R206, 0x8, RZ, 0xc0, !PT ;  /* 0x00000008ce007812 */ /* 0x000fe400078ec0ff */
[----:B------:R-:W-:Y:S02]  /*3620*/  LOP3.LUT R20, R110, 0x400, RZ, 0xc0, !PT ;  /* 0x000004006e147812 */ /* 0x000fe400078ec0ff */
[----:B------:R-:W-:Y:S02]  /*3630*/  LOP3.LUT R0, R7, R0, RZ, 0x3c, !PT ;  /* 0x0000000007007212 */ /* 0x000fe400078e3cff */
[----:B------:R-:W-:Y:S02]  /*3640*/  ISETP.GE.AND P6, PT, R15, UR4, PT ;  /* 0x000000040f007c0c */ /* 0x000fe4000bfc6270 */
[----:B------:R-:W-:Y:S01]  /*3650*/  ISETP.GE.AND P5, PT, R10, UR4, PT ;  /* 0x000000040a007c0c */ /* 0x000fe2000bfa6270 */
[----:B------:R-:W-:-:S02]  /*3660*/  IMAD R20, R0, 0x2, R20 ;  /* 0x0000000200147824 */ /* 0x000fc400078e0214 */
[----:B------:R1:W-:Y:S01]  /*3670*/  @P0 STS.128 [R211+0x10800], RZ ;  /* 0x010800ffd3000388 */ /* 0x0003e20000000c00 */
[----:B------:R-:W-:-:S03]  /*3680*/  IMAD.IADD R0, R109, 0x1, R6 ;  /* 0x000000016d007824 */ /* 0x000fc600078e0206 */
[----:B------:R1:W-:Y:S02]  /*3690*/  @P0 STS.128 [R211+0x12800], RZ ;  /* 0x012800ffd3000388 */ /* 0x0003e40000000c00 */
[----:B------:R-:W-:Y:S02]  /*36a0*/  LEA R21, R0, UR5, 0x1 ;  /* 0x0000000500157c11 */ /* 0x000fe4000f8e08ff */
[----:B------:R1:W-:Y:S04]  /*36b0*/  @P0 STS.128 [R211+0x14800], RZ ;  /* 0x014800ffd3000388 */ /* 0x0003e80000000c00 */
[----:B------:R1:W-:Y:S01]  /*36c0*/  @P0 STS.128 [R211+0x16800], RZ ;  /* 0x016800ffd3000388 */ /* 0x0003e20000000c00 */
[----:B------:R-:W-:Y:S05]  /*36d0*/  @P0 BRA `(.L_x_1306) ;  /* 0x00000000007c0947 */ /* 0x000fea0003800000 */
[----:B------:R-:W5:Y:S01]  /*36e0*/  LDCU UR6, c[0x0][0x440] ;  /* 0x00008800ff0677ac */ /* 0x000f620008000800 */
[----:B------:R-:W-:-:S04]  /*36f0*/  ULEA UR13, UP0, UR8, UR18, 0x4 ;  /* 0x00000012080d7291 */ /* 0x000fc8000f8020ff */
[----:B------:R-:W-:Y:S02]  /*3700*/  ULEA.HI.X UR12, UR8, UR7, UR9, 0x4, UP0 ;  /* 0x00000007080c7291 */ /* 0x000fe400080f2409 */
[----:B------:R-:W-:-:S04]  /*3710*/  IMAD.U32 R0, RZ, RZ, UR13 ;  /* 0x0000000dff007e24 */ /* 0x000fc8000f8e00ff */
[----:B---3--:R-:W-:Y:S01]  /*3720*/  IMAD.U32 R3, RZ, RZ, UR12 ;  /* 0x0000000cff037e24 */ /* 0x008fe2000f8e00ff */
        /* <DEDUP_REMOVED lines=26> */
.L_x_1306:
[----:B------:R-:W-:Y:S05]  /*38d0*/  BSYNC.RECONVERGENT B0 ;  /* 0x0000000000007941 */ /* 0x000fea0003800200 */
.L_x_1305:
        /* <DEDUP_REMOVED lines=13> */
[----:B---3--:R-:W-:Y:S01]  /*39b0*/  IMAD.U32 R3, RZ, RZ, UR12 ;  /* 0x0000000cff037e24 */ /* 0x008fe2000f8e00ff */
        /* <DEDUP_REMOVED lines=25> */
.L_x_1308:
[----:B------:R-:W-:Y:S05]  /*3b50*/  BSYNC.RECONVERGENT B0 ;  /* 0x0000000000007941 */ /* 0x000fea0003800200 */
.L_x_1307:
        /* <DEDUP_REMOVED lines=17> */
[----:B---3--:R-:W-:Y:S02]  /*3c70*/  LEA R2, P4, R4, R22, 0x1 ;  /* 0x0000001604027211 */ /* 0x008fe400078808ff */
        /* <DEDUP_REMOVED lines=23> */
.L_x_1310:
[----:B------:R-:W-:Y:S05]  /*3df0*/  BSYNC.RECONVERGENT B0 ;  /* 0x0000000000007941 */ /* 0x000fea0003800200 */
.L_x_1309:
[----:B------:R-:W-:Y:S01]  /*3e00*/  LDSM.16.M88.4 R8, [R21] ;  /* 0x000000001508783b */ /* 0x000fe20000000200 */
[----:B------:R-:W-:Y:S01]  /*3e10*/  IMAD.MOV.U32 R119, RZ, RZ, 0x20 ;  /* 0x00000020ff777424 */ /* 0x000fe200078e00ff */
[----:B------:R-:W-:Y:S01]  /*3e20*/  LOP3.LUT P0, R0, R206, 0x2, RZ, 0xc0, !PT ;  /* 0x00000002ce007812 */ /* 0x000fe2000780c0ff */
[----:B------:R-:W-:Y:S01]  /*3e30*/  VIADD R134, R20, UR5 ;  /* 0x0000000514867c36 */ /* 0x000fe20008000000 */
[----:B------:R-:W5:Y:S01]  /*3e40*/  LDSM.16.M88.4 R12, [R20+UR5+0x8000] ;  /* 0x00800005140c783b */ /* 0x000f620008000200 */
[----:B---3--:R-:W-:Y:S01]  /*3e50*/  LOP3.LUT R2, R206, 0x4, RZ, 0xc0, !PT ;  /* 0x00000004ce027812 */ /* 0x008fe200078ec0ff */
[----:B------:R-:W-:Y:S01]  /*3e60*/  UISETP.GT.U32.AND UP0, UPT, UR22, UR20, UPT ;  /* 0x000000141600728c */ /* 0x000fe2000bf04070 */
[----:B------:R-:W-:Y:S01]  /*3e70*/  SEL R119, R119, 0xffffffe0, !P0 ;  /* 0xffffffe077777807 */ /* 0x000fe20004000000 */
[----:B------:R-:W3:Y:S01]  /*3e80*/  LDSM.16.M88.4 R28, [R20+UR5+0x8800] ;  /* 0x00880005141c783b */ /* 0x000ee20008000200 */
[----:B------:R-:W-:Y:S01]  /*3e90*/  ISETP.NE.AND P0, PT, R2, RZ, PT ;  /* 0x000000ff0200720c */ /* 0x000fe20003f05270 */
[----:B------:R-:W-:Y:S01]  /*3ea0*/  IMAD.MOV.U32 R2, RZ, RZ, 0x40 ;  /* 0x00000040ff027424 */ /* 0x000fe200078e00ff */
[----:B------:R-:W3:Y:S01]  /*3eb0*/  LDCU.U8 UR4, c[0x0][0x4f8] ;  /* 0x00009f00ff0477ac */ /* 0x000ee20008000000 */
[----:B------:R4:W-:Y:S01]  /*3ec0*/  STL [R1+0xc4], R0 ;  /* 0x0000c40001007387 */ /* 0x0009e20000100800 */
[----:B--2---:R-:W-:-:S02]  /*3ed0*/  IMAD.IADD R22, R21, 0x1, R119 ;  /* 0x0000000115167824 */ /* 0x004fc400078e0277 */
[----:B------:R-:W-:Y:S01]  /*3ee0*/  SEL R177, R2, 0xffffffc0, !P0 ;  /* 0xffffffc002b17807 */ /* 0x000fe20004000000 */
[----:B------:R-:W2:Y:S03]  /*3ef0*/  LDSM.16.M88.4 R24, [R20+UR5+0x9800] ;  /* 0x009800051418783b */ /* 0x000ea60008000200 */
[----:B------:R-:W-:Y:S01]  /*3f00*/  IADD3 R104, PT, PT, R21, R177, RZ ;  /* 0x000000b115687210 */ /* 0x000fe20007ffe0ff */
[----:B------:R-:W2:Y:S01]  /*3f10*/  LDSM.16.M88.4 R16, [R20+UR5+0x9000] ;  /* 0x009000051410783b */ /* 0x000ea20008000200 */
[----:B------:R-:W-:-:S03]  /*3f20*/  IMAD.IADD R133, R134, 0x1, R177 ;  /* 0x0000000186857824 */ /* 0x000fc600078e02b1 */
[----:B-1----:R-:W-:Y:S01]  /*3f30*/  LDSM.16.M88.4 R4, [R22] ;  /* 0x000000001604783b */ /* 0x002fe20000000200 */
[C---:B------:R-:W-:Y:S02]  /*3f40*/  IMAD.IADD R3, R119.reuse, 0x1, R104 ;  /* 0x0000000177037824 */ /* 0x040fe400078e0268 */
[----:B------:R-:W-:Y:S01]  /*3f50*/  IMAD.IADD R2, R119, 0x1, R133 ;  /* 0x0000000177027824 */ /* 0x000fe200078e0285 */
[----:B------:R-:W-:Y:S04]  /*3f60*/  LDSM.16.M88.4 R76, [R133+0x8000] ;  /* 0x00800000854c783b */ /* 0x000fe80000000200 */
[----:B------:R-:W-:Y:S04]  /*3f70*/  LDSM.16.M88.4 R72, [R133+0x8800] ;  /* 0x008800008548783b */ /* 0x000fe80000000200 */
[----:B------:R-:W-:Y:S01]  /*3f80*/  LDSM.16.M88.4 R80, [R133+0x9000] ;  /* 0x009000008550783b */ /* 0x000fe20000000200 */
[----:B----4-:R-:W-:-:S03]  /*3f90*/  IMAD.IADD R0, R134, 0x1, R119 ;  /* 0x0000000186007824 */ /* 0x010fc600078e0277 */
[----:B------:R-:W-:Y:S04]  /*3fa0*/  LDSM.16.M88.4 R84, [R133+0x9800] ;  /* 0x009800008554783b */ /* 0x000fe80000000200 */
[----:B------:R-:W1:Y:S01]  /*3fb0*/  LDSM.16.M88.4 R48, [R0+0x8000] ;  /* 0x008000000030783b */ /* 0x000e620000000200 */
[C---:B-----5:R-:W-:Y:S03]  /*3fc0*/  HMMA.16816.F32 R32, R8.reuse, R12, RZ ;  /* 0x0000000c0820723c */ /* 0x060fe600000018ff */
[----:B------:R-:W4:Y:S04]  /*3fd0*/  LDSM.16.M88.4 R56, [R0+0x8800] ;  /* 0x008800000038783b */ /* 0x000f280000000200 */
[----:B------:R-:W5:Y:S01]  /*3fe0*/  LDSM.16.M88.4 R64, [R0+0x9000] ;  /* 0x009000000040783b */ /* 0x000f620000000200 */
[C---:B------:R-:W-:Y:S03]  /*3ff0*/  HMMA.16816.F32 R36, R8.reuse, R14, RZ ;  /* 0x0000000e0824723c */ /* 0x040fe600000018ff */
[----:B------:R-:W5:Y:S04]  /*4000*/  LDSM.16.M88.4 R12, [R104] ;  /* 0x00000000680c783b */ /* 0x000f680000000200 */
[----:B------:R-:W5:Y:S01]  /*4010*/  LDSM.16.M88.4 R68, [R0+0x9800] ;  /* 0x009800000044783b */ /* 0x000f620000000200 */
[C---:B---3--:R-:W-:Y:S03]  /*4020*/  HMMA.16816.F32 R44, R8.reuse, R28, RZ ;  /* 0x0000001c082c723c */ /* 0x048fe600000018ff */
[----:B------:R-:W-:Y:S04]  /*4030*/  LDSM.16.M88.4 R88, [R0+0xc000] ;  /* 0x00c000000058783b */ /* 0x000fe80000000200 */
[----:B------:R-:W-:Y:S01]  /*4040*/  LDSM.16.M88.4 R92, [R0+0xd800] ;  /* 0x00d80000005c783b */ /* 0x000fe20000000200 */
[C---:B------:R-:W-:Y:S03]  /*4050*/  HMMA.16816.F32 R28, R8.reuse, R30, RZ ;  /* 0x0000001e081c723c */ /* 0x040fe600000018ff */
[----:B------:R-:W-:Y:S04]  /*4060*/  LDSM.16.M88.4 R100, [R2+0xd000] ;  /* 0x00d000000264783b */ /* 0x000fe80000000200 */
[----:B------:R-:W-:Y:S01]  /*4070*/  LDSM.16.M88.4 R96, [R20+UR5+0xe800] ;  /* 0x00e800051460783b */ /* 0x000fe20008000200 */
[C---:B--2---:R-:W-:Y:S03]  /*4080*/  HMMA.16816.F32 R40, R8.reuse, R24, RZ ;  /* 0x000000180828723c */ /* 0x044fe600000018ff */
[----:B------:R-:W0:Y:S04]  /*4090*/  LDGDEPBAR ;  /* 0x00000000000079af */ /* 0x000e280000000000 */
[----:B------:R-:W-:Y:S01]  /*40a0*/  STL [R1+0x38], R177 ;  /* 0x000038b101007387 */ /* 0x000fe20000100800 */
[C---:B------:R-:W-:Y:S08]  /*40b0*/  HMMA.16816.F32 R52, R8.reuse, R16, RZ ;  /* 0x000000100834723c */ /* 0x040ff000000018ff */
[C---:B------:R-:W-:Y:S08]  /*40c0*/  HMMA.16816.F32 R60, R8.reuse, R18, RZ ;  /* 0x00000012083c723c */ /* 0x040ff000000018ff */
[----:B------:R-:W-:Y:S08]  /*40d0*/  HMMA.16816.F32 R24, R8, R26, RZ ;  /* 0x0000001a0818723c */ /* 0x000ff000000018ff */
[C---:B-1----:R-:W-:Y:S01]  /*40e0*/  HMMA.16816.F32 R8, R4.reuse, R50, R36 ;  /* 0x000000320408723c */ /* 0x042fe20000001824 */
[----:B------:R-:W-:Y:S07]  /*40f0*/  LDSM.16.M88.4 R36, [R2+0x8800] ;  /* 0x008800000224783b */ /* 0x000fee0000000200 */
[C---:B------:R-:W-:Y:S01]  /*4100*/  HMMA.16816.F32 R16, R4.reuse, R48, R32 ;  /* 0x000000300410723c */ /* 0x040fe20000001820 */
[----:B------:R-:W-:Y:S07]  /*4110*/  LDSM.16.M88.4 R48, [R2+0x8000] ;  /* 0x008000000230783b */ /* 0x000fee0000000200 */
[C---:B----4-:R-:W-:Y:S08]  /*4120*/  HMMA.16816.F32 R32, R4.reuse, R56, R44 ;  /* 0x000000380420723c */ /* 0x050ff0000000182c */
[C---:B------:R-:W-:Y:S08]  /*4130*/  HMMA.16816.F32 R28, R4.reuse, R58, R28 ;  /* 0x0000003a041c723c */ /* 0x040ff0000000181c */
[C---:B-----5:R-:W-:Y:S08]  /*4140*/  HMMA.16816.F32 R56, R4.reuse, R64, R52 ;  /* 0x000000400438723c */ /* 0x060ff00000001834 */
[----:B------:R-:W-:Y:S08]  /*4150*/  HMMA.16816.F32 R64, R4, R66, R60 ;  /* 0x000000420440723c */ /* 0x000ff0000000183c */
[----:B------:R-:W-:Y:S01]  /*4160*/  HMMA.16816.F32 R44, R12, R78, R8 ;  /* 0x0000004e0c2c723c */ /* 0x000fe20000001808 */
[----:B------:R-:W1:Y:S07]  /*4170*/  LDSM.16.M88.4 R8, [R3] ;  /* 0x000000000308783b */ /* 0x000e6e0000000200 */
[----:B------:R-:W-:Y:S08]  /*4180*/  HMMA.16816.F32 R60, R4, R68, R40 ;  /* 0x00000044043c723c */ /* 0x000ff00000001828 */
[----:B------:R-:W-:Y:S01]  /*4190*/  HMMA.16816.F32 R40, R12, R72, R32 ;  /* 0x000000480c28723c */ /* 0x000fe20000001820 */
[----:B------:R-:W2:Y:S07]  /*41a0*/  LDSM.16.M88.4 R32, [R2+0x9000] ;  /* 0x009000000220783b */ /* 0x000eae0000000200 */
[----:B------:R-:W-:Y:S01]  /*41b0*/  HMMA.16816.F32 R4, R4, R70, R24 ;  /* 0x000000460404723c */ /* 0x000fe20000001818 */
[----:B------:R-:W-:Y:S07]  /*41c0*/  LDSM.16.M88.4 R68, [R0+0xa000] ;  /* 0x00a000000044783b */ /* 0x000fee0000000200 */
[C---:B------:R-:W-:Y:S01]  /*41d0*/  HMMA.16816.F32 R52, R12.reuse, R76, R16 ;  /* 0x0000004c0c34723c */ /* 0x040fe20000001810 */
[----:B------:R-:W-:Y:S07]  /*41e0*/  LDSM.16.M88.4 R76, [R20+UR5+0xa000] ;  /* 0x00a00005144c783b */ /* 0x000fee0008000200 */
[C---:B------:R-:W-:Y:S08]  /*41f0*/  HMMA.16816.F32 R28, R12.reuse, R74, R28 ;  /* 0x0000004a0c1c723c */ /* 0x040ff0000000181c */
[C---:B------:R-:W-:Y:S08]  /*4200*/  HMMA.16816.F32 R24, R12.reuse, R80, R56 ;  /* 0x000000500c18723c */ /* 0x040ff00000001838 */
[C---:B------:R-:W-:Y:S01]  /*4210*/  HMMA.16816.F32 R16, R12.reuse, R82, R64 ;  /* 0x000000520c10723c */ /* 0x040fe20000001840 */
[----:B------:R-:W3:Y:S04]  /*4220*/  LDSM.16.M88.4 R80, [R2+0x9800] ;  /* 0x009800000250783b */ /* 0x000ee80000000200 */
[----:B------:R-:W-:Y:S03]  /*4230*/  LDSM.16.M88.4 R64, [R20+UR5+0xa800] ;  /* 0x00a800051440783b */ /* 0x000fe60008000200 */
[C---:B------:R-:W-:Y:S08]  /*4240*/  HMMA.16816.F32 R72, R12.reuse, R84, R60 ;  /* 0x000000540c48723c */ /* 0x040ff0000000183c */
[----:B------:R-:W-:Y:S01]  /*4250*/  HMMA.16816.F32 R60, R12, R86, R4 ;  /* 0x000000560c3c723c */ /* 0x000fe20000001804 */
[----:B------:R-:W4:Y:S04]  /*4260*/  LDSM.16.M88.4 R4, [R21+0x2000] ;  /* 0x002000001504783b */ /* 0x000f280000000200 */
[----:B------:R-:W-:Y:S03]  /*4270*/  LDSM.16.M88.4 R12, [R22+0x2000] ;  /* 0x00200000160c783b */ /* 0x000fe60000000200 */
[C---:B-1----:R-:W-:Y:S01]  /*4280*/  HMMA.16816.F32 R56, R8.reuse, R48, R52 ;  /* 0x000000300838723c */ /* 0x042fe20000001834 */
[----:B------:R-:W-:Y:S07]  /*4290*/  LDSM.16.M88.4 R84, [R0+0xa800] ;  /* 0x00a800000054783b */ /* 0x000fee0000000200 */
[C---:B------:R-:W-:Y:S08]  /*42a0*/  HMMA.16816.F32 R44, R8.reuse, R50, R44 ;  /* 0x00000032082c723c */ /* 0x040ff0000000182c */
[C---:B------:R-:W-:Y:S01]  /*42b0*/  HMMA.16816.F32 R52, R8.reuse, R36, R40 ;  /* 0x000000240834723c */ /* 0x040fe20000001828 */
[----:B------:R-:W1:Y:S07]  /*42c0*/  LDSM.16.M88.4 R40, [R20+UR5+0xb000] ;  /* 0x00b000051428783b */ /* 0x000e6e0008000200 */
[C---:B------:R-:W-:Y:S08]  /*42d0*/  HMMA.16816.F32 R48, R8.reuse, R38, R28 ;  /* 0x000000260830723c */ /* 0x040ff0000000181c */
[C---:B--2---:R-:W-:Y:S08]  /*42e0*/  HMMA.16816.F32 R36, R8.reuse, R32, R24 ;  /* 0x000000200824723c */ /* 0x044ff00000001818 */
[C---:B------:R-:W-:Y:S01]  /*42f0*/  HMMA.16816.F32 R28, R8.reuse, R34, R16 ;  /* 0x00000022081c723c */ /* 0x040fe20000001810 */
[----:B------:R-:W2:Y:S07]  /*4300*/  LDSM.16.M88.4 R32, [R20+UR5+0xb800] ;  /* 0x00b800051420783b */ /* 0x000eae0008000200 */
[C---:B---3--:R-:W-:Y:S01]  /*4310*/  HMMA.16816.F32 R24, R8.reuse, R80, R72 ;  /* 0x000000500818723c */ /* 0x048fe20000001848 */
[----:B------:R-:W-:Y:S07]  /*4320*/  LDSM.16.M88.4 R72, [R0+0xb800] ;  /* 0x00b800000048783b */ /* 0x000fee0000000200 */
[----:B------:R-:W-:Y:S01]  /*4330*/  HMMA.16816.F32 R16, R8, R82, R60 ;  /* 0x000000520810723c */ /* 0x000fe2000000183c */
[----:B------:R-:W3:Y:S07]  /*4340*/  LDSM.16.M88.4 R80, [R0+0xb000] ;  /* 0x00b000000050783b */ /* 0x000eee0000000200 */
[C---:B----4-:R-:W-:Y:S08]  /*4350*/  HMMA.16816.F32 R8, R4.reuse, R76, R56 ;  /* 0x0000004c0408723c */ /* 0x050ff00000001838 */
[C---:B------:R-:W-:Y:S08]  /*4360*/  HMMA.16816.F32 R56, R4.reuse, R64, R52 ;  /* 0x000000400438723c */ /* 0x040ff00000001834 */
[C---:B-1----:R-:W-:Y:S08]  /*4370*/  HMMA.16816.F32 R52, R4.reuse, R40, R36 ;  /* 0x000000280434723c */ /* 0x042ff00000001824 */
[C---:B------:R-:W-:Y:S08]  /*4380*/  HMMA.16816.F32 R64, R4.reuse, R66, R48 ;  /* 0x000000420440723c */ /* 0x040ff00000001830 */
[C---:B--2---:R-:W-:Y:S08]  /*4390*/  HMMA.16816.F32 R36, R4.reuse, R32, R24 ;  /* 0x000000200424723c */ /* 0x044ff00000001818 */
[C---:B------:R-:W-:Y:S08]  /*43a0*/  HMMA.16816.F32 R44, R4.reuse, R78, R44 ;  /* 0x0000004e042c723c */ /* 0x040ff0000000182c */
[C---:B------:R-:W-:Y:S01]  /*43b0*/  HMMA.16816.F32 R48, R4.reuse, R42, R28 ;  /* 0x0000002a0430723c */ /* 0x040fe2000000181c */
[----:B------:R-:W-:Y:S07]  /*43c0*/  LDSM.16.M88.4 R28, [R133+0xa000] ;  /* 0x00a00000851c783b */ /* 0x000fee0000000200 */
[----:B------:R-:W-:Y:S01]  /*43d0*/  HMMA.16816.F32 R32, R4, R34, R16 ;  /* 0x000000220420723c */ /* 0x000fe20000001810 */
[----:B------:R-:W1:Y:S07]  /*43e0*/  LDSM.16.M88.4 R4, [R104+0x2000] ;  /* 0x002000006804783b */ /* 0x000e6e0000000200 */
[C---:B------:R-:W-:Y:S01]  /*43f0*/  HMMA.16816.F32 R24, R12.reuse, R68, R8 ;  /* 0x000000440c18723c */ /* 0x040fe20000001808 */
[----:B------:R-:W-:Y:S07]  /*4400*/  LDSM.16.M88.4 R8, [R3+0x2000] ;  /* 0x002000000308783b */ /* 0x000fee0000000200 */
[C---:B------:R-:W-:Y:S01]  /*4410*/  HMMA.16816.F32 R16, R12.reuse, R70, R44 ;  /* 0x000000460c10723c */ /* 0x040fe2000000182c */
[----:B------:R-:W-:Y:S07]  /*4420*/  LDSM.16.M88.4 R68, [R133+0xb000] ;  /* 0x00b000008544783b */ /* 0x000fee0000000200 */
[C---:B------:R-:W-:Y:S01]  /*4430*/  HMMA.16816.F32 R40, R12.reuse, R84, R56 ;  /* 0x000000540c28723c */ /* 0x040fe20000001838 */
[----:B------:R-:W2:Y:S07]  /*4440*/  LDSM.16.M88.4 R56, [R133+0xa800] ;  /* 0x00a800008538783b */ /* 0x000eae0000000200 */
[C---:B---3--:R-:W-:Y:S08]  /*4450*/  HMMA.16816.F32 R60, R12.reuse, R80, R52 ;  /* 0x000000500c3c723c */ /* 0x048ff00000001834 */
[C---:B------:R-:W-:Y:S08]  /*4460*/  HMMA.16816.F32 R44, R12.reuse, R72, R36 ;  /* 0x000000480c2c723c */ /* 0x040ff00000001824 */
[C---:B------:R-:W-:Y:S01]  /*4470*/  HMMA.16816.F32 R52, R12.reuse, R82, R48 ;  /* 0x000000520c34723c */ /* 0x040fe20000001830 */
[----:B------:R-:W3:Y:S04]  /*4480*/  LDSM.16.M88.4 R48, [R133+0xb800] ;  /* 0x00b800008530783b */ /* 0x000ee80000000200 */
[----:B------:R-:W-:Y:S03]  /*4490*/  LDSM.16.M88.4 R80, [R2+0xb000] ;  /* 0x00b000000250783b */ /* 0x000fe60000000200 */
[----:B------:R-:W-:Y:S01]  /*44a0*/  HMMA.16816.F32 R36, R12, R74, R32 ;  /* 0x0000004a0c24723c */ /* 0x000fe20000001820 */
[----:B------:R-:W4:Y:S07]  /*44b0*/  LDSM.16.M88.4 R72, [R2+0xa000] ;  /* 0x00a000000248783b */ /* 0x000f2e0000000200 */
[C---:B-1----:R-:W-:Y:S08]  /*44c0*/  HMMA.16816.F32 R32, R4.reuse, R28, R24 ;  /* 0x0000001c0420723c */ /* 0x042ff00000001818 */
[----:B------:R-:W-:Y:S01]  /*44d0*/  HMMA.16816.F32 R24, R4, R30, R16 ;  /* 0x0000001e0418723c */ /* 0x000fe20000001810 */
[----:B------:R-:W1:Y:S07]  /*44e0*/  LDSM.16.M88.4 R28, [R2+0xa800] ;  /* 0x00a80000021c783b */ /* 0x000e6e0000000200 */
[----:B------:R-:W-:Y:S01]  /*44f0*/  HMMA.16816.F32 R64, R12, R86, R64 ;  /* 0x000000560c40723c */ /* 0x000fe20000001840 */
[----:B------:R-:W-:Y:S07]  /*4500*/  LDSM.16.M88.4 R84, [R0+0xc800] ;  /* 0x00c800000054783b */ /* 0x000fee0000000200 */
[C---:B--2---:R-:W-:Y:S08]  /*4510*/  HMMA.16816.F32 R16, R4.reuse, R56, R40 ;  /* 0x000000380410723c */ /* 0x044ff00000001828 */
[C---:B------:R-:W-:Y:S01]  /*4520*/  HMMA.16816.F32 R76, R4.reuse, R70, R52 ;  /* 0x00000046044c723c */ /* 0x040fe20000001834 */
[----:B------:R-:W2:Y:S07]  /*4530*/  LDSM.16.M88.4 R52, [R2+0xb800] ;  /* 0x00b800000234783b */ /* 0x000eae0000000200 */
[C---:B------:R-:W-:Y:S01]  /*4540*/  HMMA.16816.F32 R12, R4.reuse, R58, R64 ;  /* 0x0000003a040c723c */ /* 0x040fe20000001840 */
[----:B------:R-:W-:Y:S07]  /*4550*/  LDSM.16.M88.4 R56, [R20+UR5+0xc000] ;  /* 0x00c000051438783b */ /* 0x000fee0008000200 */
[C---:B------:R-:W-:Y:S01]  /*4560*/  HMMA.16816.F32 R60, R4.reuse, R68, R60 ;  /* 0x00000044043c723c */ /* 0x040fe2000000183c */
[----:B------:R-:W-:Y:S07]  /*4570*/  LDSM.16.M88.4 R68, [R20+UR5+0xd800] ;  /* 0x00d800051444783b */ /* 0x000fee0008000200 */
[C---:B---3--:R-:W-:Y:S08]  /*4580*/  HMMA.16816.F32 R64, R4.reuse, R48, R44 ;  /* 0x000000300440723c */ /* 0x048ff0000000182c */
[----:B------:R-:W-:Y:S01]  /*4590*/  HMMA.16816.F32 R40, R4, R50, R36 ;  /* 0x000000320428723c */ /* 0x000fe20000001824 */
[----:B------:R-:W3:Y:S07]  /*45a0*/  LDSM.16.M88.4 R4, [R21+0x4000] ;  /* 0x004000001504783b */ /* 0x000eee0000000200 */
[C---:B----4-:R-:W-:Y:S08]  /*45b0*/  HMMA.16816.F32 R44, R8.reuse, R74, R24 ;  /* 0x0000004a082c723c */ /* 0x050ff00000001818 */
[C---:B-1----:R-:W-:Y:S01]  /*45c0*/  HMMA.16816.F32 R36, R8.reuse, R28, R16 ;  /* 0x0000001c0824723c */ /* 0x042fe20000001810 */
[----:B------:R-:W-:Y:S07]  /*45d0*/  LDSM.16.M88.4 R16, [R22+0x4000] ;  /* 0x004000001610783b */ /* 0x000fee0000000200 */
[C---:B------:R-:W-:Y:S01]  /*45e0*/  HMMA.16816.F32 R24, R8.reuse, R30, R12 ;  /* 0x0000001e0818723c */ /* 0x040fe2000000180c */
[----:B------:R-:W1:Y:S07]  /*45f0*/  LDSM.16.M88.4 R28, [R20+UR5+0xc800] ;  /* 0x00c80005141c783b */ /* 0x000e6e0008000200 */
[C---:B------:R-:W-:Y:S01]  /*4600*/  HMMA.16816.F32 R48, R8.reuse, R72, R32 ;  /* 0x000000480830723c */ /* 0x040fe20000001820 */
[----:B------:R-:W4:Y:S04]  /*4610*/  LDSM.16.M88.4 R32, [R20+UR5+0xd000] ;  /* 0x00d000051420783b */ /* 0x000f280008000200 */
[----:B------:R-:W-:Y:S03]  /*4620*/  LDSM.16.M88.4 R72, [R133+0xc800] ;  /* 0x00c800008548783b */ /* 0x000fe60000000200 */
[C---:B------:R-:W-:Y:S08]  /*4630*/  HMMA.16816.F32 R12, R8.reuse, R80, R60 ;  /* 0x00000050080c723c */ /* 0x040ff0000000183c */
[C---:B------:R-:W-:Y:S01]  /*4640*/  HMMA.16816.F32 R60, R8.reuse, R82, R76 ;  /* 0x00000052083c723c */ /* 0x040fe2000000184c */
[----:B------:R-:W5:Y:S04]  /*4650*/  LDSM.16.M88.4 R80, [R0+0xd000] ;  /* 0x00d000000050783b */ /* 0x000f680000000200 */
[----:B------:R-:W-:Y:S03]  /*4660*/  LDSM.16.M88.4 R76, [R133+0xd000] ;  /* 0x00d00000854c783b */ /* 0x000fe60000000200 */
[C---:B--2---:R-:W-:Y:S08]  /*4670*/  HMMA.16816.F32 R64, R8.reuse, R52, R64 ;  /* 0x000000340840723c */ /* 0x044ff00000001840 */
[----:B------:R-:W-:Y:S08]  /*4680*/  HMMA.16816.F32 R40, R8, R54, R40 ;  /* 0x000000360828723c */ /* 0x000ff00000001828 */
[C---:B---3--:R-:W-:Y:S08]  /*4690*/  HMMA.16816.F32 R48, R4.reuse, R56, R48 ;  /* 0x000000380430723c */ /* 0x048ff00000001830 */
[C---:B------:R-:W-:Y:S08]  /*46a0*/  HMMA.16816.F32 R56, R4.reuse, R58, R44 ;  /* 0x0000003a0438723c */ /* 0x040ff0000000182c */
[C---:B-1----:R-:W-:Y:S08]  /*46b0*/  HMMA.16816.F32 R44, R4.reuse, R28, R36 ;  /* 0x0000001c042c723c */ /* 0x042ff00000001824 */
[C---:B------:R-:W-:Y:S08]  /*46c0*/  HMMA.16816.F32 R36, R4.reuse, R30, R24 ;  /* 0x0000001e0424723c */ /* 0x040ff00000001818 */
[C---:B----4-:R-:W-:Y:S01]  /*46d0*/  HMMA.16816.F32 R28, R4.reuse, R32, R12 ;  /* 0x00000020041c723c */ /* 0x050fe2000000180c */
[----:B------:R-:W-:Y:S07]  /*46e0*/  LDSM.16.M88.4 R12, [R104+0x4000] ;  /* 0x00400000680c783b */ /* 0x000fee0000000200 */
[C---:B------:R-:W-:Y:S01]  /*46f0*/  HMMA.16816.F32 R24, R4.reuse, R34, R60 ;  /* 0x000000220418723c */ /* 0x040fe2000000183c */
        /* <DEDUP_REMOVED lines=8> */
[C---:B------:R-:W-:Y:S01]  /*4780*/  HMMA.16816.F32 R48, R16.reuse, R86, R36 ;  /* 0x000000561030723c */ /* 0x040fe20000001824 */
[----:B------:R-:W-:Y:S07]  /*4790*/  LDSM.16.M88.4 R84, [R2+0xd800] ;  /* 0x00d800000254783b */ /* 0x000fee0000000200 */
[C---:B-----5:R-:W-:Y:S08]  /*47a0*/  HMMA.16816.F32 R40, R16.reuse, R80, R28 ;  /* 0x000000501028723c */ /* 0x060ff0000000181c */
[C---:B------:R-:W-:Y:S01]  /*47b0*/  HMMA.16816.F32 R64, R16.reuse, R82, R24 ;  /* 0x000000521040723c */ /* 0x040fe20000001818 */
[----:B------:R-:W-:Y:S07]  /*47c0*/  LDSM.16.M88.4 R80, [R2+0xc000] ;  /* 0x00c000000250783b */ /* 0x000fee0000000200 */
[C---:B------:R-:W-:Y:S01]  /*47d0*/  HMMA.16816.F32 R44, R16.reuse, R92, R8 ;  /* 0x0000005c102c723c */ /* 0x040fe20000001808 */
[----:B------:R-:W2:Y:S07]  /*47e0*/  LDSM.16.M88.4 R8, [R3+0x4000] ;  /* 0x004000000308783b */ /* 0x000eae0000000200 */
[----:B------:R-:W-:Y:S01]  /*47f0*/  HMMA.16816.F32 R36, R16, R94, R4 ;  /* 0x0000005e1024723c */ /* 0x000fe20000001804 */
[----:B------:R-:W-:Y:S04]  /*4800*/  LDSM.16.M88.4 R4, [R21+0x6000] ;  /* 0x006000001504783b */ /* 0x000fe80000000200 */
[----:B------:R-:W3:Y:S03]  /*4810*/  LDSM.16.M88.4 R92, [R20+UR5+0xe000] ;  /* 0x00e00005145c783b */ /* 0x000ee60008000200 */
[C---:B-1----:R-:W-:Y:S08]  /*4820*/  HMMA.16816.F32 R32, R12.reuse, R68, R32 ;  /* 0x000000440c20723c */ /* 0x042ff00000001820 */
[C---:B------:R-:W-:Y:S08]  /*4830*/  HMMA.16816.F32 R28, R12.reuse, R70, R56 ;  /* 0x000000460c1c723c */ /* 0x040ff00000001838 */
[C---:B------:R-:W-:Y:S08]  /*4840*/  HMMA.16816.F32 R68, R12.reuse, R78, R64 ;  /* 0x0000004e0c44723c */ /* 0x040ff00000001840 */
[C---:B------:R-:W-:Y:S08]  /*4850*/  HMMA.16816.F32 R64, R12.reuse, R60, R44 ;  /* 0x0000003c0c40723c */ /* 0x040ff0000000182c */
[C---:B------:R-:W-:Y:S08]  /*4860*/  HMMA.16816.F32 R24, R12.reuse, R72, R52 ;  /* 0x000000480c18723c */ /* 0x040ff00000001834 */
[C---:B------:R-:W-:Y:S01]  /*4870*/  HMMA.16816.F32 R16, R12.reuse, R74, R48 ;  /* 0x0000004a0c10723c */ /* 0x040fe20000001830 */
[----:B------:R-:W-:Y:S07]  /*4880*/  LDSM.16.M88.4 R72, [R20+UR5+0xf800] ;  /* 0x00f800051448783b */ /* 0x000fee0008000200 */
[C---:B------:R-:W-:Y:S01]  /*4890*/  HMMA.16816.F32 R56, R12.reuse, R62, R36 ;  /* 0x0000003e0c38723c */ /* 0x040fe20000001824 */
[----:B------:R-:W1:Y:S07]  /*48a0*/  LDSM.16.M88.4 R36, [R20+UR5+0xf000] ;  /* 0x00f000051424783b */ /* 0x000e6e0008000200 */
[----:B------:R-:W-:Y:S01]  /*48b0*/  HMMA.16816.F32 R40, R12, R76, R40 ;  /* 0x0000004c0c28723c */ /* 0x000fe20000001828 */
[----:B------:R4:W-:Y:S04]  /*48c0*/  LDSM.16.M88.4 R12, [R22+0x6000] ;  /* 0x00600000160c783b */ /* 0x0009e80000000200 */
[----:B------:R-:W-:Y:S03]  /*48d0*/  LDSM.16.M88.4 R76, [R0+0xf000] ;  /* 0x00f00000004c783b */ /* 0x000fe60000000200 */
[C---:B--2---:R-:W-:Y:S08]  /*48e0*/  HMMA.16816.F32 R52, R8.reuse, R80, R32 ;  /* 0x000000500834723c */ /* 0x044ff00000001820 */
[C---:B------:R-:W-:Y:S08]  /*48f0*/  HMMA.16816.F32 R44, R8.reuse, R88, R24 ;  /* 0x00000058082c723c */ /* 0x040ff00000001818 */
[C---:B----4-:R-:W-:Y:S01]  /*4900*/  HMMA.16816.F32 R20, R8.reuse, R84, R64 ;  /* 0x000000540814723c */ /* 0x050fe20000001840 */
[----:B------:R-:W2:Y:S07]  /*4910*/  LDSM.16.M88.4 R64, [R0+0xe800] ;  /* 0x00e800000040783b */ /* 0x000eae0000000200 */
[C---:B------:R-:W-:Y:S08]  /*4920*/  HMMA.16816.F32 R32, R8.reuse, R90, R16 ;  /* 0x0000005a0820723c */ /* 0x040ff00000001810 */
[C---:B------:R-:W-:Y:S01]  /*4930*/  HMMA.16816.F32 R48, R8.reuse, R82, R28 ;  /* 0x000000520830723c */ /* 0x040fe2000000181c */
[----:B------:R-:W4:Y:S07]  /*4940*/  LDSM.16.M88.4 R80, [R0+0xe000] ;  /* 0x00e000000050783b */ /* 0x000f2e0000000200 */
[C---:B------:R-:W-:Y:S08]  /*4950*/  HMMA.16816.F32 R28, R8.reuse, R100, R40 ;  /* 0x00000064081c723c */ /* 0x040ff00000001828 */
[C---:B------:R-:W-:Y:S01]  /*4960*/  HMMA.16816.F32 R24, R8.reuse, R102, R68 ;  /* 0x000000660818723c */ /* 0x040fe20000001844 */
[----:B------:R-:W-:Y:S07]  /*4970*/  LDSM.16.M88.4 R68, [R133+0xf000] ;  /* 0x00f000008544783b */ /* 0x000fee0000000200 */
[----:B------:R-:W-:Y:S01]  /*4980*/  HMMA.16816.F32 R16, R8, R86, R56 ;  /* 0x000000560810723c */ /* 0x000fe20000001838 */
[----:B------:R5:W4:Y:S07]  /*4990*/  LDSM.16.M88.4 R84, [R0+0xf800] ;  /* 0x00f800000054783b */ /* 0x000b2e0000000200 */
[C---:B---3--:R-:W-:Y:S08]  /*49a0*/  HMMA.16816.F32 R8, R4.reuse, R92, R52 ;  /* 0x0000005c0408723c */ /* 0x048ff00000001834 */
[C---:B------:R-:W-:Y:S08]  /*49b0*/  HMMA.16816.F32 R52, R4.reuse, R96, R44 ;  /* 0x000000600434723c */ /* 0x040ff0000000182c */
[----:B------:R-:W-:Y:S01]  /*49c0*/  HMMA.16816.F32 R60, R4, R98, R32 ;  /* 0x00000062043c723c */ /* 0x000fe20000001820 */
[----:B------:R-:W-:Y:S01]  /*49d0*/  LDSM.16.M88.4 R32, [R133+0xe800] ;  /* 0x00e800008520783b */ /* 0x000fe20000000200 */
[----:B-----5:R-:W-:-:S04]  /*49e0*/  IMAD.U32 R0, RZ, RZ, UR22 ;  /* 0x00000016ff007e24 */ /* 0x020fc8000f8e00ff */
[----:B------:R-:W-:Y:S02]  /*49f0*/  IMAD R0, R0, 0x40, R116 ;  /* 0x0000004000007824 */ /* 0x000fe400078e0274 */
[C---:B------:R-:W-:Y:S08]  /*4a00*/  HMMA.16816.F32 R56, R4.reuse, R94, R48 ;  /* 0x0000005e0438723c */ /* 0x040ff00000001830 */
[C---:B-1----:R-:W-:Y:S01]  /*4a10*/  HMMA.16816.F32 R48, R4.reuse, R36, R28 ;  /* 0x000000240430723c */ /* 0x042fe2000000181c */
[----:B------:R-:W-:Y:S07]  /*4a20*/  LDSM.16.M88.4 R28, [R133+0xe000] ;  /* 0x00e00000851c783b */ /* 0x000fee0000000200 */
[C---:B------:R-:W-:Y:S08]  /*4a30*/  HMMA.16816.F32 R44, R4.reuse, R38, R24 ;  /* 0x00000026042c723c */ /* 0x040ff00000001818 */
[C---:B------:R-:W-:Y:S08]  /*4a40*/  HMMA.16816.F32 R40, R4.reuse, R72, R20 ;  /* 0x000000480428723c */ /* 0x040ff00000001814 */
[----:B------:R-:W-:Y:S01]  /*4a50*/  HMMA.16816.F32 R36, R4, R74, R16 ;  /* 0x0000004a0424723c */ /* 0x000fe20000001810 */
[----:B------:R-:W1:Y:S04]  /*4a60*/  LDSM.16.M88.4 R4, [R104+0x6000] ;  /* 0x006000006804783b */ /* 0x000e680000000200 */
[----:B------:R-:W-:Y:S03]  /*4a70*/  LDSM.16.M88.4 R72, [R2+0xe000] ;  /* 0x00e000000248783b */ /* 0x000fe60000000200 */
[C---:B--2---:R-:W-:Y:S08]  /*4a80*/  HMMA.16816.F32 R16, R12.reuse, R64, R52 ;  /* 0x000000400c10723c */ /* 0x044ff00000001834 */
[C---:B------:R-:W-:Y:S01]  /*4a90*/  HMMA.16816.F32 R60, R12.reuse, R66, R60 ;  /* 0x000000420c3c723c */ /* 0x040fe2000000183c */
[----:B------:R-:W2:Y:S07]  /*4aa0*/  LDSM.16.M88.4 R64, [R133+0xf800] ;  /* 0x00f800008540783b */ /* 0x000eae0000000200 */
[C---:B----4-:R-:W-:Y:S08]  /*4ab0*/  HMMA.16816.F32 R20, R12.reuse, R82, R56 ;  /* 0x000000520c14723c */ /* 0x050ff00000001838 */
[C---:B------:R-:W-:Y:S01]  /*4ac0*/  HMMA.16816.F32 R24, R12.reuse, R80, R8 ;  /* 0x000000500c18723c */ /* 0x040fe20000001808 */
[----:B------:R3:W4:Y:S04]  /*4ad0*/  LDSM.16.M88.4 R8, [R3+0x6000] ;  /* 0x006000000308783b */ /* 0x0007280000000200 */
[----:B------:R-:W5:Y:S03]  /*4ae0*/  LDSM.16.M88.4 R80, [R2+0xe800] ;  /* 0x00e800000250783b */ /* 0x000f660000000200 */
[C---:B------:R-:W-:Y:S08]  /*4af0*/  HMMA.16816.F32 R56, R12.reuse, R76, R48 ;  /* 0x0000004c0c38723c */ /* 0x040ff00000001830 */
[C---:B------:R-:W-:Y:S01]  /*4b00*/  HMMA.16816.F32 R52, R12.reuse, R78, R44 ;  /* 0x0000004e0c34723c */ /* 0x040fe2000000182c */
[----:B------:R-:W5:Y:S07]  /*4b10*/  LDSM.16.M88.4 R76, [R2+0xf000] ;  /* 0x00f00000024c783b */ /* 0x000f6e0000000200 */
[----:B------:R-:W-:Y:S01]  /*4b20*/  HMMA.16816.F32 R48, R12, R84, R40 ;  /* 0x000000540c30723c */ /* 0x000fe20000001828 */
[----:B---3--:R-:W-:-:S07]  /*4b30*/  MOV R3, UR26 ;  /* 0x0000001a00037c02 */ /* 0x008fce0008000f00 */
[----:B------:R-:W-:Y:S01]  /*4b40*/  HMMA.16816.F32 R44, R12, R86, R36 ;  /* 0x000000560c2c723c */ /* 0x000fe20000001824 */
[----:B------:R3:W5:Y:S01]  /*4b50*/  LDSM.16.M88.4 R84, [R2+0xf800] ;  /* 0x00f800000254783b */ /* 0x0007620000000200 */
[----:B------:R-:W-:-:S06]  /*4b60*/  DEPBAR.LE SB0, 0x0 ;  /* 0x000080000000791a */ /* 0x000fcc0000000000 */
[C---:B-1----:R-:W-:Y:S08]  /*4b70*/  HMMA.16816.F32 R40, R4.reuse, R28, R24 ;  /* 0x0000001c0428723c */ /* 0x042ff00000001818 */
[C---:B------:R-:W-:Y:S08]  /*4b80*/  HMMA.16816.F32 R36, R4.reuse, R30, R20 ;  /* 0x0000001e0424723c */ /* 0x040ff00000001814 */
[----:B------:R-:W-:Y:S01]  /*4b90*/  HMMA.16816.F32 R24, R4, R32, R16 ;  /* 0x000000200418723c */ /* 0x000fe20000001810 */
[----:B---3--:R-:W-:-:S04]  /*4ba0*/  SHF.R.U32.HI R2, RZ, 0x2, R206 ;  /* 0x00000002ff027819 */ /* 0x008fc800000116ce */
[----:B------:R-:W-:-:S03]  /*4bb0*/  LOP3.LUT R2, R2, 0x7, RZ, 0xc0, !PT ;  /* 0x0000000702027812 */ /* 0x000fc600078ec0ff */
[----:B------:R-:W-:Y:S01]  /*4bc0*/  HMMA.16816.F32 R20, R4, R34, R60 ;  /* 0x000000220414723c */ /* 0x000fe2000000183c */
[----:B------:R-:W-:-:S07]  /*4bd0*/  IADD3 R2, PT, PT, R2, UR27, R106 ;  /* 0x0000001b02027c10 */ /* 0x000fce000fffe06a */
[C---:B------:R-:W-:Y:S08]  /*4be0*/  HMMA.16816.F32 R16, R4.reuse, R68, R56 ;  /* 0x000000440410723c */ /* 0x040ff00000001838 */
[C---:B--2---:R-:W-:Y:S08]  /*4bf0*/  HMMA.16816.F32 R28, R4.reuse, R64, R48 ;  /* 0x00000040041c723c */ /* 0x044ff00000001830 */
[C---:B------:R-:W-:Y:S08]  /*4c00*/  HMMA.16816.F32 R32, R4.reuse, R66, R44 ;  /* 0x000000420420723c */ /* 0x040ff0000000182c */
[----:B------:R-:W-:Y:S01]  /*4c10*/  HMMA.16816.F32 R12, R4, R70, R52 ;  /* 0x00000046040c723c */ /* 0x000fe20000001834 */
[----:B------:R-:W-:Y:S01]  /*4c20*/  IMAD.U32 R5, RZ, RZ, UR24 ;  /* 0x00000018ff057e24 */ /* 0x000fe2000f8e00ff */
[----:B------:R-:W-:Y:S01]  /*4c30*/  IADD3 R4, PT, PT, R2, 0x1, R3 ;  /* 0x0000000102047810 */ /* 0x000fe20007ffe003 */
[----:B------:R-:W-:Y:S01]  /*4c40*/  IMAD.U32 R6, RZ, RZ, UR30 ;  /* 0x0000001eff067e24 */ /* 0x000fe2000f8e00ff */
[----:B------:R-:W-:-:S02]  /*4c50*/  IADD3 R3, PT, PT, R0, 0x1, RZ ;  /* 0x0000000100037810 */ /* 0x000fc40007ffe0ff */
[----:B------:R-:W-:Y:S02]  /*4c60*/  IADD3 R212, PT, PT, R2, UR30, -R5 ;  /* 0x0000001e02d47c10 */ /* 0x000fe4000fffe805 */
[C---:B----4-:R-:W-:Y:S01]  /*4c70*/  HMMA.16816.F32 R52, R8.reuse, R72, R40 ;  /* 0x000000480834723c */ /* 0x050fe20000001828 */
[C---:B------:R-:W-:Y:S02]  /*4c80*/  VIMNMX R213, PT, PT, R4.reuse, UR30, PT ;  /* 0x0000001e04d57c48 */ /* 0x040fe4000bfe0100 */
[----:B------:R-:W-:Y:S01]  /*4c90*/  VIADDMNMX R215, R4, 0x8, R6, PT ;  /* 0x0000000804d77846 */ /* 0x000fe20003800106 */
[C---:B------:R-:W-:Y:S01]  /*4ca0*/  VIADD R2, R212.reuse, 0x8 ;  /* 0x00000008d4027836 */ /* 0x040fe20000000000 */
[----:B------:R-:W-:Y:S02]  /*4cb0*/  ISETP.GT.AND P6, PT, R212, R3, PT ;  /* 0x00000003d400720c */ /* 0x000fe40003fc4270 */
[----:B------:R-:W-:Y:S01]  /*4cc0*/  ISETP.GE.AND P5, PT, R3, R213, PT ;  /* 0x000000d50300720c */ /* 0x000fe20003fa6270 */
[C---:B------:R-:W-:Y:S08]  /*4cd0*/  HMMA.16816.F32 R36, R8.reuse, R74, R36 ;  /* 0x0000004a0824723c */ /* 0x040ff00000001824 */
[C---:B-----5:R-:W-:Y:S08]  /*4ce0*/  HMMA.16816.F32 R24, R8.reuse, R80, R24 ;  /* 0x000000500818723c */ /* 0x060ff00000001818 */
[C---:B------:R-:W-:Y:S08]  /*4cf0*/  HMMA.16816.F32 R20, R8.reuse, R82, R20 ;  /* 0x000000520814723c */ /* 0x040ff00000001814 */
[C---:B------:R-:W-:Y:S08]  /*4d00*/  HMMA.16816.F32 R40, R8.reuse, R76, R16 ;  /* 0x0000004c0828723c */ /* 0x040ff00000001810 */
[C---:B------:R-:W-:Y:S08]  /*4d10*/  HMMA.16816.F32 R48, R8.reuse, R84, R28 ;  /* 0x000000540830723c */ /* 0x040ff0000000181c */
[C---:B------:R-:W-:Y:S08]  /*4d20*/  HMMA.16816.F32 R32, R8.reuse, R86, R32 ;  /* 0x000000560820723c */ /* 0x040ff00000001820 */
[----:B------:R-:W-:Y:S01]  /*4d30*/  HMMA.16816.F32 R44, R8, R78, R12 ;  /* 0x0000004e082c723c */ /* 0x000fe2000000180c */
[----:B------:R-:W-:Y:S01]  /*4d40*/  VIADD R12, R0, 0x8 ;  /* 0x00000008000c7836 */ /* 0x000fe20000000000 */
[----:B------:R-:W-:Y:S06]  /*4d50*/  BAR.SYNC.DEFER_BLOCKING 0x0 ;  /* 0x0000000000007b1d */ /* 0x000fec0000010000 */
[----:B------:R-:W-:-:S12]  /*4d60*/  BRA.U !UP0, `(.L_x_1311) ;  /* 0x0000000508c47547 */ /* 0x000fd8000b800000 */
        /* <DEDUP_REMOVED lines=14> */
[----:B------:R-:W-:Y:S01]  /*4e50*/  IMAD.U32 R5, RZ, RZ, UR7 ;  /* 0x00000007ff057e24 */ /* 0x000fe2000f8e00ff */
[----:B------:R-:W-:Y:S01]  /*4e60*/  UIADD3.X UR13, UPT, UPT, UR17, UR7, URZ, UP0, !UPT ;  /* 0x00000007110d7290 */ /* 0x000fe200087fe4ff */
[-C--:B------:R-:W-:Y:S01]  /*4e70*/  LEA.HI.X R11, R4, R111.reuse, R6, 0x1, P1 ;  /* 0x0000006f040b7211 */ /* 0x080fe200008f0c06 */
[----:B------:R-:W-:Y:S01]  /*4e80*/  IMAD.U32 R4, RZ, RZ, UR15 ;  /* 0x0000000fff047e24 */ /* 0x000fe2000f8e00ff */
[----:B------:R-:W-:Y:S01]  /*4e90*/  ULEA UR12, UP0, UR10, UR12, 0x5 ;  /* 0x0000000c0a0c7291 */ /* 0x000fe2000f8028ff */
[----:B------:R-:W-:Y:S02]  /*4ea0*/  LEA.HI.X R9, R7, R111, R5, 0x1, P0 ;  /* 0x0000006f07097211 */ /* 0x000fe400000f0c05 */
[----:B------:R-:W-:Y:S01]  /*4eb0*/  IMAD.U32 R7, RZ, RZ, UR13 ;  /* 0x0000000dff077e24 */ /* 0x000fe2000f8e00ff */
[----:B-1----:R-:W-:Y:S01]  /*4ec0*/  ISETP.GE.AND P3, PT, R202, UR6, PT ;  /* 0x00000006ca007c0c */ /* 0x002fe2000bf66270 */
[----:B------:R-:W-:Y:S01]  /*4ed0*/  ULEA.HI.X UR7, UR10, UR7, UR11, 0x5, UP0 ;  /* 0x000000070a077291 */ /* 0x000fe200080f2c0b */
        /* <DEDUP_REMOVED lines=90> */
.L_x_1311:
[----:B------:R-:W-:Y:S01]  /*5480*/  ISETP.GT.AND P1, PT, R2, R3, PT ;  /* 0x000000030200720c */ /* 0x000fe20003f24270 */
[----:B------:R-:W-:Y:S01]  /*5490*/  IMAD.WIDE.U32 R86, R105, -0x326172a9, RZ ;  /* 0xcd9e8d5769567825 */ /* 0x000fe200078e00ff */
[----:B------:R-:W-:Y:S01]  /*54a0*/  ISETP.GE.AND P0, PT, R3, R215, PT ;  /* 0x000000d70300720c */ /* 0x000fe20003f06270 */
[----:B------:R-:W-:Y:S01]  /*54b0*/  USHF.L.U32 UR30, UR22, 0x1, URZ ;  /* 0x00000001161e7899 */ /* 0x000fe200080006ff */
[-C--:B------:R-:W-:Y:S01]  /*54c0*/  ISETP.GT.AND P3, PT, R212, R12.reuse, PT ;  /* 0x0000000cd400720c */ /* 0x080fe20003f64270 */
[----:B------:R-:W-:Y:S01]  /*54d0*/  VIADD R3, R0, 0x9 ;  /* 0x0000000900037836 */ /* 0x000fe20000000000 */
[----:B-1----:R-:W-:Y:S01]  /*54e0*/  FSEL R5, R53, -INF , !P6 ;  /* 0xff80000035057808 */ /* 0x002fe20007000000 */
[----:B------:R-:W-:Y:S01]  /*54f0*/  IMAD.WIDE.U32 R72, R108, -0x2daee0ad, RZ ;  /* 0xd2511f536c487825 */ /* 0x000fe200078e00ff */
[----:B------:R-:W-:Y:S01]  /*5500*/  FSEL R4, R55, -INF , !P1 ;  /* 0xff80000037047808 */ /* 0x000fe20004800000 */
[----:B------:R-:W-:Y:S01]  /*5510*/  UIADD3 UR6, UPT, UPT, UR35, -0x4498517b, URZ ;  /* 0xbb67ae8523067890 */ /* 0x000fe2000fffe0ff */
[----:B------:R-:W-:Y:S01]  /*5520*/  ISETP.GT.AND P6, PT, R2, R12, PT ;  /* 0x0000000c0200720c */ /* 0x000fe20003fc4270 */
[----:B------:R-:W-:Y:S01]  /*5530*/  UIADD3 UR27, UPT, UPT, UR34, -0x61c88647, URZ ;  /* 0x9e3779b9221b7890 */ /* 0x000fe2000fffe0ff */
[----:B------:R-:W-:Y:S01]  /*5540*/  ISETP.GE.AND P2, PT, R12, R213, PT ;  /* 0x000000d50c00720c */ /* 0x000fe20003f46270 */
[----:B------:R-:W1:Y:S01]  /*5550*/  LDCU UR31, c[0x0][0x45c] ;  /* 0x00008b80ff1f77ac */ /* 0x000e620008000800 */
[----:B------:R-:W-:Y:S01]  /*5560*/  FSEL R19, R5, -INF , !P5 ;  /* 0xff80000005137808 */ /* 0x000fe20006800000 */
[----:B------:R-:W-:Y:S01]  /*5570*/  STL.64 [R1+0x58], R72 ;  /* 0x0000584801007387 */ /* 0x000fe20000100a00 */
[----:B------:R-:W-:Y:S01]  /*5580*/  FSEL R6, R36, -INF , !P3 ;  /* 0xff80000024067808 */ /* 0x000fe20005800000 */
[----:B------:R-:W-:Y:S01]  /*5590*/  UIADD3 UR26, UPT, UPT, UR34, 0x3c6ef372, URZ ;  /* 0x3c6ef372221a7890 */ /* 0x000fe2000fffe0ff */
[----:B------:R-:W-:Y:S01]  /*55a0*/  ISETP.GT.AND P5, PT, R212, R3, PT ;  /* 0x00000003d400720c */ /* 0x000fe20003fa4270 */
[----:B------:R-:W-:Y:S01]  /*55b0*/  UIADD3 UR24, UPT, UPT, UR35, 0x76cf5d0a, URZ ;  /* 0x76cf5d0a23187890 */ /* 0x000fe2000fffe0ff */
[----:B------:R-:W-:Y:S01]  /*55c0*/  FSEL R53, R4, -INF , !P0 ;  /* 0xff80000004357808 */ /* 0x000fe20004000000 */
[----:B------:R-:W-:Y:S01]  /*55d0*/  VIADD R4, R0, 0x10 ;  /* 0x0000001000047836 */ /* 0x000fe20000000000 */
[----:B------:R-:W-:Y:S01]  /*55e0*/  ISETP.GE.AND P4, PT, R12, R215, PT ;  /* 0x000000d70c00720c */ /* 0x000fe20003f86270 */
[----:B------:R-:W-:Y:S01]  /*55f0*/  VIADD R12, R0, 0x38 ;  /* 0x00000038000c7836 */ /* 0x000fe20000000000 */
[----:B------:R-:W-:Y:S01]  /*5600*/  FSEL R5, R38, -INF , !P6 ;  /* 0xff80000026057808 */ /* 0x000fe20007000000 */
[----:B------:R-:W-:Y:S01]  /*5610*/  UIADD3 UR18, UPT, UPT, UR35, 0x32370b8f, URZ ;  /* 0x32370b8f23127890 */ /* 0x000fe2000fffe0ff */
[----:B------:R-:W-:Y:S01]  /*5620*/  ISETP.GT.AND P0, PT, R2, R3, PT ;  /* 0x000000030200720c */ /* 0x000fe20003f04270 */
[----:B------:R-:W-:Y:S01]  /*5630*/  UIADD3 UR19, UPT, UPT, UR34, -0x255992d5, URZ ;  /* 0xdaa66d2b22137890 */ /* 0x000fe2000fffe0ff */
[----:B------:R-:W-:Y:S01]  /*5640*/  FSEL R36, R6, -INF , !P2 ;  /* 0xff80000006247808 */ /* 0x000fe20005000000 */
[----:B------:R-:W-:Y:S01]  /*5650*/  UIADD3 UR16, UPT, UPT, UR34, 0x78dde6e4, URZ ;  /* 0x78dde6e422107890 */ /* 0x000fe2000fffe0ff */
[----:B------:R-:W-:Y:S01]  /*5660*/  FSEL R6, R37, -INF , !P5 ;  /* 0xff80000025067808 */ /* 0x000fe20006800000 */
[----:B------:R-:W-:Y:S01]  /*5670*/  UIADD3 UR15, UPT, UPT, UR35, -0x126145ec, URZ ;  /* 0xed9eba14230f7890 */ /* 0x000fe2000fffe0ff */
[----:B------:R-:W-:Y:S01]  /*5680*/  FSEL R37, R5, -INF , !P4 ;  /* 0xff80000005257808 */ /* 0x000fe20006000000 */
[----:B------:R-:W-:Y:S01]  /*5690*/  UIADD3 UR12, UPT, UPT, UR35, -0x56f99767, URZ ;  /* 0xa9066899230c7890 */ /* 0x000fe2000fffe0ff */
[C---:B------:R-:W-:Y:S01]  /*56a0*/  ISETP.GE.AND P1, PT, R3.reuse, R213, PT ;  /* 0x000000d50300720c */ /* 0x040fe20003f26270 */
[----:B------:R-:W-:Y:S01]  /*56b0*/  UIADD3 UR13, UPT, UPT, UR34, 0x1715609d, URZ ;  /* 0x1715609d220d7890 */ /* 0x000fe2000fffe0ff */
[----:B------:R-:W-:Y:S01]  /*56c0*/  ISETP.GE.AND P3, PT, R3, R215, PT ;  /* 0x000000d70300720c */ /* 0x000fe20003f66270 */
[----:B------:R-:W-:Y:S01]  /*56d0*/  VIADD R3, R0, 0x11 ;  /* 0x0000001100037836 */ /* 0x000fe20000000000 */
[----:B------:R-:W-:Y:S01]  /*56e0*/  ISETP.GT.AND P6, PT, R212, R4, PT ;  /* 0x00000004d400720c */ /* 0x000fe20003fc4270 */
[----:B------:R-:W-:Y:S01]  /*56f0*/  UIADD3 UR7, UPT, UPT, UR34, -0x4ab325aa, URZ ;  /* 0xb54cda5622077890 */ /* 0x000fe2000fffe0ff */
[----:B------:R-:W-:-:S02]  /*5700*/  ISETP.GE.AND P2, PT, R4, R213, PT ;  /* 0x000000d50400720c */ /* 0x000fc40003f46270 */
[----:B------:R-:W-:Y:S02]  /*5710*/  ISETP.GT.AND P5, PT, R2, R4, PT ;  /* 0x000000040200720c */ /* 0x000fe40003fa4270 */
[----:B------:R-:W-:Y:S02]  /*5720*/  ISETP.GE.AND P4, PT, R4, R215, PT ;  /* 0x000000d70400720c */ /* 0x000fe40003f86270 */
[----:B------:R-:W-:Y:S02]  /*5730*/  FSEL R4, R39, -INF , !P0 ;  /* 0xff80000027047808 */ /* 0x000fe40004000000 */
[----:B------:R-:W-:Y:S02]  /*5740*/  FSEL R28, R6, -INF , !P1 ;  /* 0xff800000061c7808 */ /* 0x000fe40004800000 */
[----:B------:R-:W-:Y:S01]  /*5750*/  FSEL R29, R4, -INF , !P3 ;  /* 0xff800000041d7808 */ /* 0x000fe20005800000 */
[----:B------:R-:W-:Y:S01]  /*5760*/  VIADD R4, R0, 0x18 ;  /* 0x0000001800047836 */ /* 0x000fe20000000000 */
[----:B------:R-:W-:-:S02]  /*5770*/  FSEL R6, R24, -INF , !P6 ;  /* 0xff80000018067808 */ /* 0x000fc40007000000 */
[-C--:B------:R-:W-:Y:S02]  /*5780*/  ISETP.GT.AND P1, PT, R212, R3.reuse, PT ;  /* 0x00000003d400720c */ /* 0x080fe40003f24270 */
[----:B------:R-:W-:Y:S02]  /*5790*/  FSEL R5, R26, -INF , !P5 ;  /* 0xff8000001a057808 */ /* 0x000fe40006800000 */
[----:B------:R-:W-:Y:S02]  /*57a0*/  ISETP.GT.AND P3, PT, R2, R3, PT ;  /* 0x000000030200720c */ /* 0x000fe40003f64270 */
[----:B------:R-:W-:Y:S02]  /*57b0*/  FSEL R26, R6, -INF , !P2 ;  /* 0xff800000061a7808 */ /* 0x000fe40005000000 */
[----:B------:R-:W-:Y:S02]  /*57c0*/  FSEL R6, R25, -INF , !P1 ;  /* 0xff80000019067808 */ /* 0x000fe40004800000 */
[----:B------:R-:W-:-:S02]  /*57d0*/  FSEL R30, R5, -INF , !P4 ;  /* 0xff800000051e7808 */ /* 0x000fc40006000000 */
[C---:B------:R-:W-:Y:S02]  /*57e0*/  ISETP.GE.AND P0, PT, R3.reuse, R213, PT ;  /* 0x000000d50300720c */ /* 0x040fe40003f06270 */
[----:B------:R-:W-:Y:S01]  /*57f0*/  ISETP.GE.AND P6, PT, R3, R215, PT ;  /* 0x000000d70300720c */ /* 0x000fe20003fc6270 */
[----:B------:R-:W-:Y:S01]  /*5800*/  VIADD R3, R0, 0x19 ;  /* 0x0000001900037836 */ /* 0x000fe20000000000 */
[-C--:B------:R-:W-:Y:S02]  /*5810*/  ISETP.GT.AND P5, PT, R212, R4.reuse, PT ;  /* 0x00000004d400720c */ /* 0x080fe40003fa4270 */
[----:B------:R-:W-:Y:S02]  /*5820*/  ISETP.GE.AND P2, PT, R4, R213, PT ;  /* 0x000000d50400720c */ /* 0x000fe40003f46270 */
[----:B------:R-:W-:Y:S02]  /*5830*/  ISETP.GT.AND P4, PT, R2, R4, PT ;  /* 0x000000040200720c */ /* 0x000fe40003f84270 */
[----:B------:R-:W-:-:S02]  /*5840*/  ISETP.GE.AND P1, PT, R4, R215, PT ;  /* 0x000000d70400720c */ /* 0x000fc40003f26270 */
[----:B------:R-:W-:Y:S02]  /*5850*/  FSEL R4, R27, -INF , !P3 ;  /* 0xff8000001b047808 */ /* 0x000fe40005800000 */
[----:B------:R-:W-:Y:S02]  /*5860*/  FSEL R24, R6, -INF , !P0 ;  /* 0xff80000006187808 */ /* 0x000fe40004000000 */
[----:B------:R-:W-:Y:S01]  /*5870*/  FSEL R25, R4, -INF , !P6 ;  /* 0xff80000004197808 */ /* 0x000fe20007000000 */
[----:B------:R-:W-:Y:S01]  /*5880*/  VIADD R4, R0, 0x20 ;  /* 0x0000002000047836 */ /* 0x000fe20000000000 */
[----:B------:R-:W-:Y:S02]  /*5890*/  FSEL R6, R20, -INF , !P5 ;  /* 0xff80000014067808 */ /* 0x000fe40006800000 */
[----:B------:R-:W-:Y:S02]  /*58a0*/  ISETP.GT.AND P3, PT, R212, R3, PT ;  /* 0x00000003d400720c */ /* 0x000fe40003f64270 */
        /* <DEDUP_REMOVED lines=11> */
[----:B------:R-:W-:Y:S02]  /*5960*/  FSEL R6, R21, -INF , !P3 ;  /* 0xff80000015067808 */ /* 0x000fe40005800000 */
[----:B------:R-:W-:Y:S02]  /*5970*/  FSEL R9, R40, -INF , !P4 ;  /* 0xff80000028097808 */ /* 0x000fe40006000000 */
[----:B------:R-:W-:-:S02]  /*5980*/  FSEL R7, R42, -INF , !P1 ;  /* 0xff8000002a077808 */ /* 0x000fc40004800000 */
[----:B------:R-:W-:Y:S02]  /*5990*/  FSEL R8, R41, -INF , !P6 ;  /* 0xff80000029087808 */ /* 0x000fe40007000000 */
[C---:B------:R-:W-:Y:S02]  /*59a0*/  ISETP.GE.AND P2, PT, R4.reuse, R213, PT ;  /* 0x000000d50400720c */ /* 0x040fe40003f46270 */
[----:B------:R-:W-:Y:S01]  /*59b0*/  ISETP.GE.AND P3, PT, R4, R215, PT ;  /* 0x000000d70400720c */ /* 0x000fe20003f66270 */
[----:B------:R-:W-:Y:S01]  /*59c0*/  VIADD R4, R0, 0x29 ;  /* 0x0000002900047836 */ /* 0x000fe20000000000 */
[C---:B------:R-:W-:Y:S02]  /*59d0*/  ISETP.GE.AND P4, PT, R3.reuse, R213, PT ;  /* 0x000000d50300720c */ /* 0x040fe40003f86270 */
[----:B------:R-:W-:Y:S02]  /*59e0*/  ISETP.GT.AND P1, PT, R2, R3, PT ;  /* 0x000000030200720c */ /* 0x000fe40003f24270 */
[----:B------:R-:W-:Y:S01]  /*59f0*/  ISETP.GE.AND P6, PT, R3, R215, PT ;  /* 0x000000d70300720c */ /* 0x000fe20003fc6270 */
[----:B------:R-:W-:Y:S01]  /*5a00*/  VIADD R3, R0, 0x28 ;  /* 0x0000002800037836 */ /* 0x000fe20000000000 */
[----:B------:R-:W-:-:S02]  /*5a10*/  FSEL R11, R43, -INF , !P1 ;  /* 0xff8000002b0b7808 */ /* 0x000fc40004800000 */
[----:B------:R-:W-:Y:S01]  /*5a20*/  FSEL R21, R5, -INF , !P5 ;  /* 0xff80000005157808 */ /* 0x000fe20006800000 */
[----:B------:R-:W-:Y:S01]  /*5a30*/  VIADD R5, R0, 0x31 ;  /* 0x0000003100057836 */ /* 0x000fe20000000000 */
[----:B------:R-:W-:Y:S02]  /*5a40*/  FSEL R20, R6, -INF , !P0 ;  /* 0xff80000006147808 */ /* 0x000fe40004000000 */
[-C--:B------:R-:W-:Y:S02]  /*5a50*/  ISETP.GT.AND P1, PT, R2, R3.reuse, PT ;  /* 0x000000030200720c */ /* 0x080fe40003f24270 */
[C---:B------:R-:W-:Y:S02]  /*5a60*/  ISETP.GT.AND P5, PT, R212.reuse, R4, PT ;  /* 0x00000004d400720c */ /* 0x040fe40003fa4270 */
[----:B------:R-:W-:Y:S02]  /*5a70*/  ISETP.GT.AND P0, PT, R212, R3, PT ;  /* 0x00000003d400720c */ /* 0x000fe40003f04270 */
[----:B------:R-:W-:-:S02]  /*5a80*/  FSEL R14, R46, -INF , !P1 ;  /* 0xff8000002e0e7808 */ /* 0x000fc40004800000 */
[----:B------:R-:W-:Y:S02]  /*5a90*/  FSEL R13, R45, -INF , !P5 ;  /* 0xff8000002d0d7808 */ /* 0x000fe40006800000 */
[----:B------:R-:W-:Y:S02]  /*5aa0*/  FSEL R10, R44, -INF , !P0 ;  /* 0xff8000002c0a7808 */ /* 0x000fe40004000000 */
[C---:B------:R-:W-:Y:S02]  /*5ab0*/  ISETP.GE.AND P1, PT, R3.reuse, R213, PT ;  /* 0x000000d50300720c */ /* 0x040fe40003f26270 */
[----:B------:R-:W-:Y:S01]  /*5ac0*/  ISETP.GE.AND P5, PT, R3, R215, PT ;  /* 0x000000d70300720c */ /* 0x000fe20003fa6270 */
[----:B------:R-:W-:Y:S01]  /*5ad0*/  VIADD R3, R0, 0x30 ;  /* 0x0000003000037836 */ /* 0x000fe20000000000 */
[----:B------:R-:W-:Y:S02]  /*5ae0*/  ISETP.GT.AND P0, PT, R2, R4, PT ;  /* 0x000000040200720c */ /* 0x000fe40003f04270 */
[----:B------:R-:W-:-:S02]  /*5af0*/  FSEL R56, R9, -INF , !P2 ;  /* 0xff80000009387808 */ /* 0x000fc40005000000 */
[----:B------:R-:W-:Y:S02]  /*5b00*/  FSEL R16, R47, -INF , !P0 ;  /* 0xff8000002f107808 */ /* 0x000fe40004000000 */
[C---:B------:R-:W-:Y:S02]  /*5b10*/  ISETP.GT.AND P0, PT, R212.reuse, R3, PT ;  /* 0x00000003d400720c */ /* 0x040fe40003f04270 */
[----:B------:R-:W-:Y:S02]  /*5b20*/  FSEL R58, R7, -INF , !P3 ;  /* 0xff800000073a7808 */ /* 0x000fe40005800000 */
[----:B------:R-:W-:Y:S02]  /*5b30*/  ISETP.GT.AND P2, PT, R212, R5, PT ;  /* 0x00000005d400720c */ /* 0x000fe40003f44270 */
[----:B------:R-:W-:Y:S01]  /*5b40*/  FSEL R31, R8, -INF , !P4 ;  /* 0xff800000081f7808 */ /* 0x000fe20006000000 */
[----:B------:R-:W-:Y:S01]  /*5b50*/  VIADD R8, R0, 0x39 ;  /* 0x0000003900087836 */ /* 0x000fe20000000000 */
[----:B------:R-:W-:-:S02]  /*5b60*/  ISETP.GT.AND P3, PT, R2, R3, PT ;  /* 0x000000030200720c */ /* 0x000fc40003f64270 */
[----:B------:R-:W-:Y:S02]  /*5b70*/  ISETP.GT.AND P4, PT, R212, R12, PT ;  /* 0x0000000cd400720c */ /* 0x000fe40003f84270 */
[----:B------:R-:W-:Y:S02]  /*5b80*/  FSEL R7, R48, -INF , !P0 ;  /* 0xff80000030077808 */ /* 0x000fe40004000000 */
[----:B------:R-:W-:Y:S02]  /*5b90*/  ISETP.GT.AND P0, PT, R212, R0, PT ;  /* 0x00000000d400720c */ /* 0x000fe40003f04270 */
[----:B------:R-:W-:Y:S02]  /*5ba0*/  FSEL R15, R50, -INF , !P3 ;  /* 0xff800000320f7808 */ /* 0x000fe40005800000 */
[----:B------:R-:W-:Y:S02]  /*5bb0*/  FSEL R9, R49, -INF , !P2 ;  /* 0xff80000031097808 */ /* 0x000fe40005000000 */
[----:B------:R-:W-:-:S02]  /*5bc0*/  ISETP.GE.AND P3, PT, R4, R213, PT ;  /* 0x000000d50400720c */ /* 0x000fc40003f66270 */
[----:B------:R-:W-:Y:S02]  /*5bd0*/  ISETP.GE.AND P2, PT, R4, R215, PT ;  /* 0x000000d70400720c */ /* 0x000fe40003f46270 */
[----:B------:R-:W-:Y:S02]  /*5be0*/  FSEL R6, R32, -INF , !P4 ;  /* 0xff80000020067808 */ /* 0x000fe40006000000 */
[----:B------:R-:W-:Y:S02]  /*5bf0*/  ISETP.GE.AND P4, PT, R0, R213, PT ;  /* 0x000000d50000720c */ /* 0x000fe40003f86270 */
[----:B------:R-:W-:Y:S02]  /*5c00*/  FSEL R4, R52, -INF , !P0 ;  /* 0xff80000034047808 */ /* 0x000fe40004000000 */
[----:B------:R-:W-:Y:S02]  /*5c10*/  FSEL R57, R11, -INF , !P6 ;  /* 0xff8000000b397808 */ /* 0x000fe40007000000 */
[----:B------:R-:W-:-:S02]  /*5c20*/  FSEL R17, R4, -INF , !P4 ;  /* 0xff80000004117808 */ /* 0x000fc40006000000 */
[----:B------:R-:W-:Y:S02]  /*5c30*/  ISETP.GT.AND P0, PT, R2, R0, PT ;  /* 0x000000000200720c */ /* 0x000fe40003f04270 */
[C---:B------:R-:W-:Y:S02]  /*5c40*/  ISETP.GE.AND P6, PT, R3.reuse, R213, PT ;  /* 0x000000d50300720c */ /* 0x040fe40003fc6270 */
[----:B------:R-:W-:Y:S02]  /*5c50*/  ISETP.GE.AND P4, PT, R3, R215, PT ;  /* 0x000000d70300720c */ /* 0x000fe40003f86270 */
[----:B------:R-:W-:Y:S02]  /*5c60*/  FMNMX3.FTZ R3, R17, R19, R36, !PT ;  /* 0x0000001311037276 */ /* 0x000fe40007810024 */
[----:B------:R-:W-:Y:S02]  /*5c70*/  FSEL R4, R54, -INF , !P0 ;  /* 0xff80000036047808 */ /* 0x000fe40004000000 */
[----:B------:R-:W-:-:S02]  /*5c80*/  ISETP.GE.AND P0, PT, R0, R215, PT ;  /* 0x000000d70000720c */ /* 0x000fc40003f06270 */
[----:B------:R-:W-:Y:S02]  /*5c90*/  FMNMX3.FTZ R0, R3, R28, R26, !PT ;  /* 0x0000001c03007276 */ /* 0x000fe4000781001a */
[----:B------:R-:W-:Y:S02]  /*5ca0*/  FSEL R46, R10, -INF , !P1 ;  /* 0xff8000000a2e7808 */ /* 0x000fe40004800000 */
[----:B------:R-:W-:Y:S02]  /*5cb0*/  FMNMX3.FTZ R0, R0, R24, R22, !PT ;  /* 0x0000001800007276 */ /* 0x000fe40007810016 */
[----:B------:R-:W-:Y:S02]  /*5cc0*/  FSEL R18, R4, -INF , !P0 ;  /* 0xff80000004127808 */ /* 0x000fe40004000000 */
[----:B------:R-:W-:Y:S02]  /*5cd0*/  FMNMX3.FTZ R0, R0, R20, R56, !PT ;  /* 0x0000001400007276 */ /* 0x000fe40007810038 */
[----:B------:R-:W-:-:S02]  /*5ce0*/  FSEL R47, R13, -INF , !P3 ;  /* 0xff8000000d2f7808 */ /* 0x000fc40005800000 */
[----:B------:R-:W-:Y:S02]  /*5cf0*/  FSEL R83, R7, -INF , !P6 ;  /* 0xff80000007537808 */ /* 0x000fe40007000000 */
[-C--:B------:R-:W-:Y:S02]  /*5d00*/  ISETP.GE.AND P3, PT, R5, R213.reuse, PT ;  /* 0x000000d50500720c */ /* 0x080fe40003f66270 */
[----:B------:R-:W-:Y:S02]  /*5d10*/  ISETP.GE.AND P1, PT, R12, R213, PT ;  /* 0x000000d50c00720c */ /* 0x000fe40003f26270 */
[----:B------:R-:W-:Y:S02]  /*5d20*/  ISETP.GT.AND P6, PT, R212, R8, PT ;  /* 0x00000008d400720c */ /* 0x000fe40003fc4270 */
[----:B------:R-:W-:Y:S02]  /*5d30*/  FMNMX3.FTZ R3, R0, R31, R46, !PT ;  /* 0x0000001f00037276 */ /* 0x000fe4000781002e */
[----:B------:R-:W-:-:S02]  /*5d40*/  FMNMX3.FTZ R0, R18, R53, R37, !PT ;  /* 0x0000003512007276 */ /* 0x000fc40007810025 */
[----:B------:R-:W-:Y:S02]  /*5d50*/  FSEL R82, R9, -INF , !P3 ;  /* 0xff80000009527808 */ /* 0x000fe40005800000 */
[----:B------:R-:W-:Y:S02]  /*5d60*/  FSEL R84, R6, -INF , !P1 ;  /* 0xff80000006547808 */ /* 0x000fe40004800000 */
[----:B------:R-:W-:Y:S02]  /*5d70*/  ISETP.GE.AND P0, PT, R8, R213, PT ;  /* 0x000000d50800720c */ /* 0x000fe40003f06270 */
[----:B------:R-:W-:Y:S02]  /*5d80*/  FSEL R4, R33, -INF , !P6 ;  /* 0xff80000021047808 */ /* 0x000fe40007000000 */
[----:B------:R-:W-:Y:S02]  /*5d90*/  FMNMX3.FTZ R3, R3, R47, R83, !PT ;  /* 0x0000002f03037276 */ /* 0x000fe40007810053 */
[----:B------:R-:W-:-:S02]  /*5da0*/  FMNMX3.FTZ R0, R0, R29, R30, !PT ;  /* 0x0000001d00007276 */ /* 0x000fc4000781001e */
[----:B------:R-:W-:Y:S02]  /*5db0*/  FSEL R81, R4, -INF , !P0 ;  /* 0xff80000004517808 */ /* 0x000fe40004000000 */
[----:B------:R-:W-:Y:S02]  /*5dc0*/  FMNMX3.FTZ R3, R3, R82, R84, !PT ;  /* 0x0000005203037276 */ /* 0x000fe40007810054 */
[----:B------:R-:W-:Y:S02]  /*5dd0*/  FMNMX3.FTZ R0, R0, R25, R27, !PT ;  /* 0x0000001900007276 */ /* 0x000fe4000781001b */
[----:B------:R-:W-:Y:S02]  /*5de0*/  FMNMX.FTZ R3, R81, R3, !PT ;  /* 0x0000000351037209 */ /* 0x000fe40007810000 */
[C---:B------:R-:W-:Y:S02]  /*5df0*/  ISETP.GT.AND P3, PT, R2.reuse, R5, PT ;  /* 0x000000050200720c */ /* 0x040fe40003f64270 */
[----:B------:R-:W-:Y:S01]  /*5e00*/  ISETP.GT.AND P6, PT, R2, R12, PT ;  /* 0x0000000c0200720c */ /* 0x000fe20003fc4270 */
[----:B------:R-:W2:Y:S01]  /*5e10*/  SHFL.BFLY PT, R132, R3, 0x2, 0x1f ;  /* 0x0c401f0003847f89 */ /* 0x000ea200000e0000 */
[----:B------:R-:W-:-:S02]  /*5e20*/  FSEL R45, R14, -INF , !P5 ;  /* 0xff8000000e2d7808 */ /* 0x000fc40006800000 */
[----:B------:R-:W-:Y:S02]  /*5e30*/  FMNMX3.FTZ R0, R0, R21, R58, !PT ;  /* 0x0000001500007276 */ /* 0x000fe4000781003a */
[-C--:B------:R-:W-:Y:S02]  /*5e40*/  ISETP.GE.AND P1, PT, R5, R215.reuse, PT ;  /* 0x000000d70500720c */ /* 0x080fe40003f26270 */
[----:B------:R-:W-:Y:S02]  /*5e50*/  ISETP.GE.AND P5, PT, R12, R215, PT ;  /* 0x000000d70c00720c */ /* 0x000fe40003fa6270 */
[----:B------:R-:W-:Y:S02]  /*5e60*/  ISETP.GT.AND P0, PT, R2, R8, PT ;  /* 0x000000080200720c */ /* 0x000fe40003f04270 */
[----:B------:R-:W-:Y:S02]  /*5e70*/  FSEL R5, R51, -INF , !P3 ;  /* 0xff80000033057808 */ /* 0x000fe40005800000 */
[----:B------:R-:W-:-:S02]  /*5e80*/  FSEL R4, R34, -INF , !P6 ;  /* 0xff80000022047808 */ /* 0x000fc40007000000 */
[----:B------:R-:W-:Y:S02]  /*5e90*/  FSEL R44, R16, -INF , !P2 ;  /* 0xff800000102c7808 */ /* 0x000fe40005000000 */
[----:B------:R-:W-:Y:S02]  /*5ea0*/  FSEL R80, R15, -INF , !P4 ;  /* 0xff8000000f507808 */ /* 0x000fe40006000000 */
[----:B------:R-:W-:Y:S02]  /*5eb0*/  FMNMX3.FTZ R0, R0, R57, R45, !PT ;  /* 0x0000003900007276 */ /* 0x000fe4000781002d */
[----:B------:R-:W-:Y:S02]  /*5ec0*/  ISETP.GE.AND P3, PT, R8, R215, PT ;  /* 0x000000d70800720c */ /* 0x000fe40003f66270 */
[----:B------:R-:W-:Y:S02]  /*5ed0*/  FSEL R2, R35, -INF , !P0 ;  /* 0xff80000023027808 */ /* 0x000fe40004000000 */
[----:B------:R-:W-:-:S02]  /*5ee0*/  FSEL R88, R5, -INF , !P1 ;  /* 0xff80000005587808 */ /* 0x000fc40004800000 */
[----:B------:R-:W-:Y:S02]  /*5ef0*/  FSEL R92, R4, -INF , !P5 ;  /* 0xff800000045c7808 */ /* 0x000fe40006800000 */
[----:B------:R-:W-:Y:S02]  /*5f00*/  FMNMX3.FTZ R0, R0, R44, R80, !PT ;  /* 0x0000002c00007276 */ /* 0x000fe40007810050 */
[----:B------:R-:W-:Y:S01]  /*5f10*/  FSEL R90, R2, -INF , !P3 ;  /* 0xff800000025a7808 */ /* 0x000fe20005800000 */
[----:B------:R-:W-:Y:S01]  /*5f20*/  IMAD.U32 R2, RZ, RZ, UR30 ;  /* 0x0000001eff027e24 */ /* 0x000fe2000f8e00ff */
[----:B------:R-:W-:Y:S01]  /*5f30*/  FMNMX3.FTZ R0, R0, R88, R92, !PT ;  /* 0x0000005800007276 */ /* 0x000fe2000781005c */
[----:B------:R-:W-:Y:S01]  /*5f40*/  UIADD3 UR30, UPT, UPT, UR30, 0x1, URZ ;  /* 0x000000011e1e7890 */ /* 0x000fe2000fffe0ff */
[----:B--2---:R-:W-:Y:S02]  /*5f50*/  FMNMX.FTZ R132, R3, R132, !PT ;  /* 0x0000008403847209 */ /* 0x004fe40007810000 */
[----:B------:R-:W-:-:S02]  /*5f60*/  FMNMX.FTZ R0, R90, R0, !PT ;  /* 0x000000005a007209 */ /* 0x000fc40007810000 */
[----:B------:R-:W-:Y:S01]  /*5f70*/  LOP3.LUT R3, R107, UR34, R87, 0x96, !PT ;  /* 0x000000226b037c12 */ /* 0x000fe2000f8e9657 */
[----:B------:R-:W2:Y:S01]  /*5f80*/  SHFL.BFLY PT, R7, R132, 0x1, 0x1f ;  /* 0x0c201f0084077f89 */ /* 0x000ea200000e0000 */
[----:B------:R-:W-:Y:S02]  /*5f90*/  LOP3.LUT R2, R2, UR35, R73, 0x96, !PT ;  /* 0x0000002302027c12 */ /* 0x000fe4000f8e9649 */
[----:B------:R-:W-:Y:S01]  /*5fa0*/  LOP3.LUT R59, R109, 0x200, R110, 0xf8, !PT ;  /* 0x000002006d3b7812 */ /* 0x000fe200078ef86e */
[----:B------:R-:W3:Y:S01]  /*5fb0*/  SHFL.BFLY PT, R6, R0, 0x2, 0x1f ;  /* 0x0c401f0000067f89 */ /* 0x000ee200000e0000 */
[----:B------:R-:W-:Y:S02]  /*5fc0*/  IMAD.WIDE.U32 R70, R3, -0x2daee0ad, RZ ;  /* 0xd2511f5303467825 */ /* 0x000fe400078e00ff */
[----:B------:R-:W-:Y:S02]  /*5fd0*/  LEA R136, R59, UR5, 0x1 ;  /* 0x000000053b887c11 */ /* 0x000fe4000f8e08ff */
[----:B------:R-:W-:Y:S01]  /*5fe0*/  IMAD.WIDE.U32 R2, R2, -0x326172a9, RZ ;  /* 0xcd9e8d5702027825 */ /* 0x000fe200078e00ff */
[----:B------:R-:W-:Y:S01]  /*5ff0*/  LOP3.LUT R4, R72, UR6, R71, 0x96, !PT ;  /* 0x0000000648047c12 */ /* 0x000fe2000f8e9647 */
[----:B------:R-:W-:Y:S01]  /*6000*/  UIADD3 UR6, UPT, UPT, UR35, 0x646e171e, URZ ;  /* 0x646e171e23067890 */ /* 0x000fe2000fffe0ff */
[----:B------:R-:W-:Y:S02]  /*6010*/  STL.64 [R1+0x50], R70 ;  /* 0x0000504601007387 */ /* 0x000fe40000100a00 */
[----:B------:R-:W-:Y:S01]  /*6020*/  LOP3.LUT R5, R86, UR27, R3, 0x96, !PT ;  /* 0x0000001b56057c12 */ /* 0x000fe2000f8e9603 */
[----:B------:R-:W-:Y:S01]  /*6030*/  IMAD.WIDE.U32 R68, R4, -0x326172a9, RZ ;  /* 0xcd9e8d5704447825 */ /* 0x000fe200078e00ff */
[----:B------:R-:W-:Y:S03]  /*6040*/  STL [R1+0xd4], R59 ;  /* 0x0000d43b01007387 */ /* 0x000fe60000100800 */
[----:B------:R-:W-:Y:S01]  /*6050*/  IMAD.WIDE.U32 R4, R5, -0x2daee0ad, RZ ;  /* 0xd2511f5305047825 */ /* 0x000fe200078e00ff */
[----:B--2---:R-:W-:-:S02]  /*6060*/  FMNMX.FTZ R132, R132, R7, !PT ;  /* 0x0000000784847209 */ /* 0x004fc40007810000 */
[----:B---3--:R-:W-:-:S03]  /*6070*/  FMNMX.FTZ R8, R0, R6, !PT ;  /* 0x0000000600087209 */ /* 0x008fc60007810000 */
[----:B-1----:R-:W-:Y:S01]  /*6080*/  FMUL.FTZ R0, R132, UR31 ;  /* 0x0000001f84007c20 */ /* 0x002fe20008410000 */
[----:B------:R-:W-:Y:S02]  /*6090*/  LOP3.LUT R6, R2, UR26, R69, 0x96, !PT ;  /* 0x0000001a02067c12 */ /* 0x000fe4000f8e9645 */
[----:B------:R-:W-:Y:S01]  /*60a0*/  LOP3.LUT R2, R70, UR24, R5, 0x96, !PT ;  /* 0x0000001846027c12 */ /* 0x000fe2000f8e9605 */
[----:B------:R-:W1:Y:S01]  /*60b0*/  SHFL.BFLY PT, R14, R8, 0x1, 0x1f ;  /* 0x0c201f00080e7f89 */ /* 0x000e6200000e0000 */
[----:B------:R-:W-:Y:S01]  /*60c0*/  FSETP.NEU.FTZ.AND P0, PT, R132, -INF , PT ;  /* 0xff8000008400780b */ /* 0x000fe20003f1d000 */
[----:B------:R-:W-:-:S04]  /*60d0*/  IMAD.WIDE.U32 R6, R6, -0x2daee0ad, RZ ;  /* 0xd2511f5306067825 */ /* 0x000fc800078e00ff */
[----:B------:R-:W-:Y:S01]  /*60e0*/  IMAD.WIDE.U32 R2, R2, -0x326172a9, RZ ;  /* 0xcd9e8d5702027825 */ /* 0x000fe200078e00ff */
[----:B------:R-:W-:Y:S02]  /*60f0*/  LOP3.LUT R10, R4, UR18, R7, 0x96, !PT ;  /* 0x00000012040a7c12 */ /* 0x000fe4000f8e9607 */
[----:B------:R-:W-:Y:S02]  /*6100*/  FSEL R4, R0, RZ, P0 ;  /* 0x000000ff00047208 */ /* 0x000fe40000000000 */
[----:B------:R-:W-:Y:S01]  /*6110*/  LOP3.LUT R12, R68, UR19, R3, 0x96, !PT ;  /* 0x00000013440c7c12 */ /* 0x000fe2000f8e9603 */
[----:B------:R-:W-:-:S04]  /*6120*/  IMAD.WIDE.U32 R10, R10, -0x326172a9, RZ ;  /* 0xcd9e8d570a0a7825 */ /* 0x000fc800078e00ff */
[--C-:B------:R-:W-:Y:S01]  /*6130*/  FFMA.FTZ R0, R17, UR31, -R4.reuse ;  /* 0x0000001f11007c23 */ /* 0x100fe20008010804 */
[----:B------:R-:W-:Y:S01]  /*6140*/  FFMA.FTZ R5, R19, UR31, -R4 ;  /* 0x0000001f13057c23 */ /* 0x000fe20008010804 */
[----:B------:R-:W-:Y:S01]  /*6150*/  IMAD.WIDE.U32 R12, R12, -0x2daee0ad, RZ ;  /* 0xd2511f530c0c7825 */ /* 0x000fe200078e00ff */
[----:B------:R-:W-:-:S03]  /*6160*/  LOP3.LUT R9, R2, UR16, R11, 0x96, !PT ;  /* 0x0000001002097c12 */ /* 0x000fc6000f8e960b */
[--C-:B------:R-:W-:Y:S01]  /*6170*/  FFMA.FTZ R2, R36, UR31, -R4.reuse ;  /* 0x0000001f24027c23 */ /* 0x100fe20008010804 */
[----:B------:R2:W-:Y:S01]  /*6180*/  MUFU.EX2 R141, R0 ;  /* 0x00000000008d7308 */ /* 0x0005e20000000800 */
[--C-:B------:R-:W-:Y:S01]  /*6190*/  FFMA.FTZ R11, R24, UR31, -R4.reuse ;  /* 0x0000001f180b7c23 */ /* 0x100fe20008010804 */
[----:B------:R-:W-:Y:S02]  /*61a0*/  LOP3.LUT R6, R6, UR15, R13, 0x96, !PT ;  /* 0x0000000f06067c12 */ /* 0x000fe4000f8e960d */
[----:B------:R3:W-:Y:S01]  /*61b0*/  MUFU.EX2 R143, R2 ;  /* 0x00000002008f7308 */ /* 0x0007e20000000800 */
[----:B-1----:R-:W-:Y:S01]  /*61c0*/  FMNMX.FTZ R3, R8, R14, !PT ;  /* 0x0000000e08037209 */ /* 0x002fe20007810000 */
[----:B------:R-:W-:Y:S02]  /*61d0*/  IMAD.WIDE.U32 R8, R9, -0x2daee0ad, RZ ;  /* 0xd2511f5309087825 */ /* 0x000fe400078e00ff */
[----:B------:R1:W-:Y:S01]  /*61e0*/  MUFU.EX2 R140, R5 ;  /* 0x00000005008c7308 */ /* 0x0003e20000000800 */
[----:B------:R-:W-:Y:S01]  /*61f0*/  FSETP.NEU.FTZ.AND P0, PT, R3, -INF , PT ;  /* 0xff8000000300780b */ /* 0x000fe20003f1d000 */
[----:B------:R-:W-:Y:S01]  /*6200*/  IMAD.WIDE.U32 R6, R6, -0x326172a9, RZ ;  /* 0xcd9e8d5706067825 */ /* 0x000fe200078e00ff */
[----:B------:R-:W-:Y:S01]  /*6210*/  LOP3.LUT R12, R12, UR12, R9, 0x96, !PT ;  /* 0x0000000c0c0c7c12 */ /* 0x000fe2000f8e9609 */
[----:B------:R-:W-:Y:S02]  /*6220*/  MUFU.EX2 R160, R11 ;  /* 0x0000000b00a07308 */ /* 0x000fe40000000800 */
[----:B--2---:R-:W-:Y:S01]  /*6230*/  FFMA.FTZ R0, R28, UR31, -R4 ;  /* 0x0000001f1c007c23 */ /* 0x004fe20008010804 */
[----:B------:R-:W-:Y:S01]  /*6240*/  LOP3.LUT R10, R10, UR13, R7, 0x96, !PT ;  /* 0x0000000d0a0a7c12 */ /* 0x000fe2000f8e9607 */
[----:B------:R-:W-:-:S04]  /*6250*/  IMAD.WIDE.U32 R64, R12, -0x326172a9, RZ ;  /* 0xcd9e8d570c407825 */ /* 0x000fc800078e00ff */
[----:B------:R-:W-:Y:S01]  /*6260*/  FFMA.FTZ R7, R22, UR31, -R4 ;  /* 0x0000001f16077c23 */ /* 0x000fe20008010804 */
[----:B---3--:R-:W-:Y:S01]  /*6270*/  FMUL.FTZ R2, R3, UR31 ;  /* 0x0000001f03027c20 */ /* 0x008fe20008410000 */
[----:B------:R2:W3:Y:S01]  /*6280*/  MUFU.EX2 R145, R0 ;  /* 0x0000000000917308 */ /* 0x0004e20000000800 */
[----:B------:R-:W-:Y:S01]  /*6290*/  IMAD.WIDE.U32 R66, R10, -0x2daee0ad, RZ ;  /* 0xd2511f530a427825 */ /* 0x000fe200078e00ff */
[----:B------:R-:W-:-:S03]  /*62a0*/  PRMT R99, R64, 0x7773, RZ ;  /* 0x0000777340637816 */ /* 0x000fc600000000ff */
[----:B-1----:R-:W-:Y:S01]  /*62b0*/  FFMA.FTZ R5, R26, UR31, -R4 ;  /* 0x0000001f1a057c23 */ /* 0x002fe20008010804 */
[----:B------:R-:W-:Y:S01]  /*62c0*/  FSEL R2, R2, RZ, P0 ;  /* 0x000000ff02027208 */ /* 0x000fe20000000000 */
[----:B------:R1:W-:Y:S01]  /*62d0*/  MUFU.EX2 R161, R7 ;  /* 0x0000000700a17308 */ /* 0x0003e20000000800 */
[----:B------:R-:W4:Y:S01]  /*62e0*/  LDC R10, c[0x0][0x4f8] ;  /* 0x00013e00ff0a7b82 */ /* 0x000f220000000800 */
[----:B------:R-:W-:Y:S01]  /*62f0*/  IMAD.IADD R28, R119, 0x1, R136 ;  /* 0x00000001771c7824 */ /* 0x000fe200078e0288 */
[C---:B------:R-:W-:Y:S01]  /*6300*/  PRMT R103, R64.reuse, 0x7772, RZ ;  /* 0x0000777240677816 */ /* 0x040fe200000000ff */
[----:B------:R5:W-:Y:S01]  /*6310*/  MUFU.EX2 R178, R5 ;  /* 0x0000000500b27308 */ /* 0x000be20000000800 */
[--C-:B------:R-:W-:Y:S01]  /*6320*/  FFMA.FTZ R9, R29, UR31, -R2.reuse ;  /* 0x0000001f1d097c23 */ /* 0x100fe20008010802 */
[----:B------:R-:W-:Y:S01]  /*6330*/  PRMT R98, R64, 0x7771, RZ ;  /* 0x0000777140627816 */ /* 0x000fe200000000ff */
[----:B------:R-:W-:Y:S01]  /*6340*/  LDSM.16.MT88.4 R40, [R28+0x10800] ;  /* 0x010800001c28783b */ /* 0x000fe20000004200 */
[----:B------:R-:W-:Y:S01]  /*6350*/  PRMT R118, R66, 0x7772, RZ ;  /* 0x0000777242767816 */ /* 0x000fe200000000ff */
[--C-:B--2---:R-:W-:Y:S01]  /*6360*/  FFMA.FTZ R0, R18, UR31, -R2.reuse ;  /* 0x0000001f12007c23 */ /* 0x104fe20008010802 */
[----:B------:R2:W-:Y:S01]  /*6370*/  MUFU.EX2 R144, R9 ;  /* 0x0000000900907308 */ /* 0x0005e20000000800 */
[C---:B------:R-:W-:Y:S01]  /*6380*/  PRMT R117, R66.reuse, 0x7773, RZ ;  /* 0x0000777342757816 */ /* 0x040fe200000000ff */
[----:B------:R-:W-:Y:S01]  /*6390*/  LDSM.16.MT88.4 R32, [R28+0x14000] ;  /* 0x014000001c20783b */ /* 0x000fe20000004200 */
[----:B------:R-:W-:Y:S01]  /*63a0*/  PRMT R102, R66, 0x7771, RZ ;  /* 0x0000777142667816 */ /* 0x000fe200000000ff */
[----:B------:R3:W-:Y:S01]  /*63b0*/  MUFU.EX2 R138, R0 ;  /* 0x00000000008a7308 */ /* 0x0007e20000000800 */
[--C-:B-1----:R-:W-:Y:S01]  /*63c0*/  FFMA.FTZ R7, R25, UR31, -R2.reuse ;  /* 0x0000001f19077c23 */ /* 0x102fe20008010802 */
[----:B------:R-:W-:Y:S01]  /*63d0*/  LDSM.16.MT88.4 R48, [R28+0x16800] ;  /* 0x016800001c30783b */ /* 0x000fe20000004200 */
[----:B-----5:R-:W-:-:S02]  /*63e0*/  FFMA.FTZ R5, R53, UR31, -R2 ;  /* 0x0000001f35057c23 */ /* 0x020fc40008010802 */
[----:B------:R1:W-:Y:S01]  /*63f0*/  MUFU.EX2 R162, R7 ;  /* 0x0000000700a27308 */ /* 0x0003e20000000800 */
[----:B------:R-:W-:Y:S03]  /*6400*/  LDSM.16.MT88.4 R52, [R28+0x16000] ;  /* 0x016000001c34783b */ /* 0x000fe60000004200 */
[----:B------:R5:W-:Y:S01]  /*6410*/  MUFU.EX2 R137, R5 ;  /* 0x0000000500897308 */ /* 0x000be20000000800 */
[----:B--2---:R-:W-:Y:S01]  /*6420*/  LOP3.LUT R9, R8, UR6, R67, 0x96, !PT ;  /* 0x0000000608097c12 */ /* 0x004fe2000f8e9643 */
[--C-:B------:R-:W-:Y:S01]  /*6430*/  FFMA.FTZ R8, R27, UR31, -R2.reuse ;  /* 0x0000001f1b087c23 */ /* 0x100fe20008010802 */
[----:B------:R-:W-:Y:S01]  /*6440*/  LDSM.16.MT88.4 R152, [R28+0x11800] ;  /* 0x011800001c98783b */ /* 0x000fe20000004200 */
[----:B---3--:R-:W-:Y:S02]  /*6450*/  FFMA.FTZ R0, R37, UR31, -R2 ;  /* 0x0000001f25007c23 */ /* 0x008fe40008010802 */
[----:B------:R-:W-:Y:S01]  /*6460*/  MUFU.EX2 R163, R8 ;  /* 0x0000000800a37308 */ /* 0x000fe20000000800 */
[----:B------:R-:W-:Y:S01]  /*6470*/  LOP3.LUT R116, R9, 0xff, RZ, 0xc0, !PT ;  /* 0x000000ff09747812 */ /* 0x000fe200078ec0ff */
[----:B------:R-:W-:Y:S01]  /*6480*/  LDSM.16.MT88.4 R24, [R28+0x12000] ;  /* 0x012000001c18783b */ /* 0x000fe20000004200 */
[----:B------:R-:W-:Y:S01]  /*6490*/  SHF.R.U32.HI R107, RZ, 0x18, R9 ;  /* 0x00000018ff6b7819 */ /* 0x000fe20000011609 */
[----:B------:R2:W3:Y:S01]  /*64a0*/  MUFU.EX2 R142, R0 ;  /* 0x00000000008e7308 */ /* 0x0004e20000000800 */
[----:B-1----:R-:W-:Y:S01]  /*64b0*/  F2FP.F16.F32.PACK_AB R7, R145, R143 ;  /* 0x0000008f9107723e */ /* 0x002fe200000000ff */
[----:B------:R-:W-:Y:S01]  /*64c0*/  LDSM.16.MT88.4 R36, [R28+0x12800] ;  /* 0x012800001c24783b */ /* 0x000fe20000004200 */
[----:B-----5:R-:W-:-:S02]  /*64d0*/  LOP3.LUT R5, R6, UR7, R65, 0x96, !PT ;  /* 0x0000000706057c12 */ /* 0x020fc4000f8e9641 */
[----:B------:R-:W-:Y:S01]  /*64e0*/  F2FP.F16.F32.PACK_AB R6, R140, R141 ;  /* 0x0000008d8c06723e */ /* 0x000fe200000000ff */
[----:B------:R-:W-:Y:S01]  /*64f0*/  LDSM.16.MT88.4 R112, [R28+0x17800] ;  /* 0x017800001c70783b */ /* 0x000fe20000004200 */
[C---:B------:R-:W-:Y:S02]  /*6500*/  PRMT R214, R7.reuse, 0x7610, R214 ;  /* 0x0000761007d67816 */ /* 0x040fe400000000d6 */
[C---:B------:R-:W-:Y:S02]  /*6510*/  PRMT R203, R6.reuse, 0x7610, R203 ;  /* 0x0000761006cb7816 */ /* 0x040fe400000000cb */
[----:B------:R-:W-:Y:S01]  /*6520*/  PRMT R199, R6, 0x7632, R199 ;  /* 0x0000763206c77816 */ /* 0x000fe200000000c7 */
[----:B------:R-:W-:Y:S01]  /*6530*/  FFMA.FTZ R6, R20, UR31, -R4 ;  /* 0x0000001f14067c23 */ /* 0x000fe20008010804 */
[--C-:B--2---:R-:W-:Y:S01]  /*6540*/  FFMA.FTZ R0, R30, UR31, -R2.reuse ;  /* 0x0000001f1e007c23 */ /* 0x104fe20008010802 */
[----:B------:R-:W-:Y:S01]  /*6550*/  PRMT R209, R7, 0x7632, R209 ;  /* 0x0000763207d17816 */ /* 0x000fe200000000d1 */
[----:B------:R-:W-:Y:S01]  /*6560*/  FFMA.FTZ R7, R21, UR31, -R2 ;  /* 0x0000001f15077c23 */ /* 0x000fe20008010802 */
[----:B------:R3:W-:Y:S01]  /*6570*/  MUFU.EX2 R123, R6 ;  /* 0x00000006007b7308 */ /* 0x0007e20000000800 */
[C---:B------:R-:W-:Y:S01]  /*6580*/  LOP3.LUT R101, R5.reuse, 0xff, RZ, 0xc0, !PT ;  /* 0x000000ff05657812 */ /* 0x040fe200078ec0ff */
[----:B------:R-:W1:Y:S01]  /*6590*/  LDSM.16.MT88.4 R20, [R28+0x10000] ;  /* 0x010000001c14783b */ /* 0x000e620000004200 */
[----:B------:R-:W-:Y:S01]  /*65a0*/  PRMT R8, R5, 0x7632, R8 ;  /* 0x0000763205087816 */ /* 0x000fe20000000008 */
[----:B------:R2:W5:Y:S01]  /*65b0*/  MUFU.EX2 R148, R0 ;  /* 0x0000000000947308 */ /* 0x0005620000000800 */
[----:B------:R-:W-:-:S02]  /*65c0*/  SHF.R.U32.HI R105, RZ, 0x18, R5 ;  /* 0x00000018ff697819 */ /* 0x000fc40000011605 */
[----:B------:R-:W-:Y:S01]  /*65d0*/  LOP3.LUT R104, R8, 0xff, RZ, 0xc0, !PT ;  /* 0x000000ff08687812 */ /* 0x000fe200078ec0ff */
[----:B------:R4:W1:Y:S01]  /*65e0*/  MUFU.EX2 R172, R7 ;  /* 0x0000000700ac7308 */ /* 0x0008620000000800 */
[----:B------:R-:W-:Y:S02]  /*65f0*/  PRMT R8, R214, 0x5410, R209 ;  /* 0x00005410d6087816 */ /* 0x000fe400000000d1 */
[----:B---3--:R-:W-:Y:S02]  /*6600*/  F2FP.F16.F32.PACK_AB R6, R144, R142 ;  /* 0x0000008e9006723e */ /* 0x008fe400000000ff */
[----:B--2---:R-:W-:Y:S02]  /*6610*/  F2FP.F16.F32.PACK_AB R0, R137, R138 ;  /* 0x0000008a8900723e */ /* 0x004fe400000000ff */
[----:B------:R-:W-:Y:S02]  /*6620*/  PRMT R222, R6, 0x7632, R222 ;  /* 0x0000763206de7816 */ /* 0x000fe400000000de */
[----:B------:R-:W-:-:S02]  /*6630*/  PRMT R208, R0, 0x7610, R208 ;  /* 0x0000761000d07816 */ /* 0x000fc400000000d0 */
[----:B------:R-:W-:Y:S02]  /*6640*/  PRMT R207, R0, 0x7632, R207 ;  /* 0x0000763200cf7816 */ /* 0x000fe400000000cf */
[----:B------:R-:W-:Y:S02]  /*6650*/  PRMT R218, R6, 0x7610, R218 ;  /* 0x0000761006da7816 */ /* 0x000fe400000000da */
[----:B------:R-:W-:Y:S02]  /*6660*/  F2FP.F16.F32.PACK_AB R0, R160, R178 ;  /* 0x000000b2a000723e */ /* 0x000fe400000000ff */
[----:B-----5:R-:W-:Y:S02]  /*6670*/  F2FP.F16.F32.PACK_AB R6, R162, R148 ;  /* 0x00000094a206723e */ /* 0x020fe400000000ff */
[----:B----4-:R-:W-:Y:S02]  /*6680*/  LOP3.LUT R7, R5, 0xffff, RZ, 0xc0, !PT ;  /* 0x0000ffff05077812 */ /* 0x010fe400078ec0ff */
[----:B------:R-:W-:-:S02]  /*6690*/  PRMT R216, R0, 0x7610, R216 ;  /* 0x0000761000d87816 */ /* 0x000fc400000000d8 */
[----:B------:R-:W-:Y:S02]  /*66a0*/  PRMT R210, R0, 0x7632, R210 ;  /* 0x0000763200d27816 */ /* 0x000fe400000000d2 */
[C---:B------:R-:W-:Y:S02]  /*66b0*/  PRMT R224, R6.reuse, 0x7610, R224 ;  /* 0x0000761006e07816 */ /* 0x040fe400000000e0 */
[----:B------:R-:W-:Y:S02]  /*66c0*/  PRMT R221, R6, 0x7632, R221 ;  /* 0x0000763206dd7816 */ /* 0x000fe400000000dd */
[----:B------:R-:W-:Y:S02]  /*66d0*/  F2FP.F16.F32.PACK_AB R0, R123, R161 ;  /* 0x000000a17b00723e */ /* 0x000fe400000000ff */
[----:B------:R-:W-:Y:S02]  /*66e0*/  LOP3.LUT R6, R10, 0xff, RZ, 0xc0, !PT ;  /* 0x000000ff0a067812 */ /* 0x000fe400078ec0ff */
[----:B------:R-:W-:-:S02]  /*66f0*/  SHF.R.U32.HI R100, RZ, 0x8, R7 ;  /* 0x00000008ff647819 */ /* 0x000fc40000011607 */
[C---:B------:R-:W-:Y:S02]  /*6700*/  PRMT R223, R0.reuse, 0x7610, R223 ;  /* 0x0000761000df7816 */ /* 0x040fe400000000df */
[----:B------:R-:W-:Y:S01]  /*6710*/  PRMT R220, R0, 0x7632, R220 ;  /* 0x0000763200dc7816 */ /* 0x000fe200000000dc */
[----:B------:R-:W-:Y:S01]  /*6720*/  IMAD R0, R6, 0x10000, R6 ;  /* 0x0001000006007824 */ /* 0x000fe200078e0206 */
[----:B-1----:R-:W-:Y:S02]  /*6730*/  F2FP.F16.F32.PACK_AB R6, R172, R163 ;  /* 0x000000a3ac06723e */ /* 0x002fe400000000ff */
[----:B------:R-:W-:Y:S02]  /*6740*/  PRMT R5, R101, 0x5410, R100 ;  /* 0x0000541065057816 */ /* 0x000fe40000000064 */
[C---:B------:R-:W-:Y:S02]  /*6750*/  PRMT R219, R6.reuse, 0x7610, R219 ;  /* 0x0000761006db7816 */ /* 0x040fe400000000db */
[----:B------:R-:W-:-:S02]  /*6760*/  PRMT R217, R6, 0x7632, R217 ;  /* 0x0000763206d97816 */ /* 0x000fc400000000d9 */
[----:B------:R-:W-:Y:S02]  /*6770*/  HSET2.LE.AND R5, R5, R0, PT ;  /* 0x0000000005057233 */ /* 0x000fe40003803000 */
[----:B------:R-:W-:Y:S02]  /*6780*/  PRMT R6, R104, 0x5410, R105 ;  /* 0x0000541068067816 */ /* 0x000fe40000000069 */
[----:B------:R-:W-:-:S03]  /*6790*/  PRMT R7, R203, 0x5410, R199 ;  /* 0x00005410cb077816 */ /* 0x000fc600000000c7 */
[----:B------:R-:W-:Y:S02]  /*67a0*/  HSET2.LE.AND R6, R6, R0, PT ;  /* 0x0000000006067233 */ /* 0x000fe40003803000 */
[----:B------:R-:W-:Y:S02]  /*67b0*/  LOP3.LUT R12, R7, R5, RZ, 0xc0, !PT ;  /* 0x00000005070c7212 */ /* 0x000fe400078ec0ff */
[----:B------:R-:W-:Y:S02]  /*67c0*/  PRMT R5, R208, 0x5410, R207 ;  /* 0x00005410d0057816 */ /* 0x000fe400000000cf */
[----:B------:R-:W-:Y:S02]  /*67d0*/  PRMT R7, R103, 0x5410, R99 ;  /* 0x0000541067077816 */ /* 0x000fe40000000063 */
[----:B------:R-:W-:Y:S01]  /*67e0*/  LOP3.LUT R13, R5, R6, RZ, 0xc0, !PT ;  /* 0x00000006050d7212 */ /* 0x000fe200078ec0ff */
[----:B------:R-:W-:Y:S01]  /*67f0*/  IMAD.MOV.U32 R5, RZ, RZ, R64 ;  /* 0x000000ffff057224 */ /* 0x000fe200078e0040 */
[----:B------:R-:W-:-:S02]  /*6800*/  LOP3.LUT R6, R9, 0xffff, RZ, 0xc0, !PT ;  /* 0x0000ffff09067812 */ /* 0x000fc400078ec0ff */
[----:B------:R-:W-:Y:S02]  /*6810*/  LOP3.LUT R7, R7, 0xff00ff, RZ, 0xc0, !PT ;  /* 0x00ff00ff07077812 */ /* 0x000fe400078ec0ff */
[----:B------:R-:W-:Y:S02]  /*6820*/  LOP3.LUT R5, R5, 0xff, RZ, 0xc0, !PT ;  /* 0x000000ff05057812 */ /* 0x000fe400078ec0ff */
[----:B------:R-:W-:Y:S02]  /*6830*/  SHF.R.U32.HI R139, RZ, 0x8, R6 ;  /* 0x00000008ff8b7819 */ /* 0x000fe40000011606 */
[----:B------:R-:W-:Y:S02]  /*6840*/  PRMT R5, R5, 0x5410, R98 ;  /* 0x0000541005057816 */ /* 0x000fe40000000062 */
[----:B------:R-:W-:Y:S02]  /*6850*/  HSET2.LE.AND R6, R7, R0, PT ;  /* 0x0000000007067233 */ /* 0x000fe40003803000 */
[----:B------:R-:W-:-:S02]  /*6860*/  PRMT R7, R116, 0x5410, R139 ;  /* 0x0000541074077816 */ /* 0x000fc4000000008b */
[----:B------:R-:W-:-:S03]  /*6870*/  HSET2.LE.AND R5, R5, R0, PT ;  /* 0x0000000005057233 */ /* 0x000fc60003803000 */
[----:B------:R-:W-:Y:S02]  /*6880*/  HSET2.LE.AND R7, R7, R0, PT ;  /* 0x0000000007077233 */ /* 0x000fe40003803000 */
[----:B------:R-:W-:Y:S02]  /*6890*/  LOP3.LUT R14, R8, R5, RZ, 0xc0, !PT ;  /* 0x00000005080e7212 */ /* 0x000fe400078ec0ff */
[----:B------:R-:W-:-:S04]  /*68a0*/  PRMT R5, R218, 0x5410, R222 ;  /* 0x00005410da057816 */ /* 0x000fc800000000de */
[----:B------:R-:W-:Y:S02]  /*68b0*/  LOP3.LUT R15, R5, R6, RZ, 0xc0, !PT ;  /* 0x00000006050f7212 */ /* 0x000fe400078ec0ff */
[----:B------:R-:W-:Y:S02]  /*68c0*/  PRMT R5, R216, 0x5410, R210 ;  /* 0x00005410d8057816 */ /* 0x000fe400000000d2 */
[----:B------:R-:W-:Y:S02]  /*68d0*/  PRMT R6, R9, 0x7632, R6 ;  /* 0x0000763209067816 */ /* 0x000fe40000000006 */
[----:B------:R-:W-:Y:S01]  /*68e0*/  LOP3.LUT R8, R5, R7, RZ, 0xc0, !PT ;  /* 0x0000000705087212 */ /* 0x000fe200078ec0ff */
[----:B------:R-:W-:Y:S01]  /*68f0*/  IMAD.MOV.U32 R5, RZ, RZ, R66 ;  /* 0x000000ffff057224 */ /* 0x000fe200078e0042 */
[----:B------:R-:W-:Y:S01]  /*6900*/  LOP3.LUT R106, R6, 0xff, RZ, 0xc0, !PT ;  /* 0x000000ff066a7812 */ /* 0x000fe200078ec0ff */
[----:B------:R-:W-:Y:S01]  /*6910*/  HMMA.16816.F32 R16, R12, R20, RZ ;  /* 0x000000140c10723c */ /* 0x000fe200000018ff */
[----:B------:R-:W-:-:S02]  /*6920*/  PRMT R6, R118, 0x5410, R117 ;  /* 0x0000541076067816 */ /* 0x000fc40000000075 */
[----:B------:R-:W-:Y:S02]  /*6930*/  LOP3.LUT R7, R5, 0xff, RZ, 0xc0, !PT ;  /* 0x000000ff05077812 */ /* 0x000fe400078ec0ff */
[----:B------:R-:W-:Y:S02]  /*6940*/  PRMT R5, R106, 0x5410, R107 ;  /* 0x000054106a057816 */ /* 0x000fe4000000006b */
[----:B------:R-:W-:Y:S01]  /*6950*/  LOP3.LUT R10, R6, 0xff00ff, RZ, 0xc0, !PT ;  /* 0x00ff00ff060a7812 */ /* 0x000fe200078ec0ff */
[----:B------:R-:W-:Y:S01]  /*6960*/  HMMA.16816.F32 R20, R12, R22, RZ ;  /* 0x000000160c14723c */ /* 0x000fe200000018ff */
[----:B------:R-:W-:Y:S02]  /*6970*/  PRMT R6, R7, 0x5410, R102 ;  /* 0x0000541007067816 */ /* 0x000fe40000000066 */
[----:B------:R-:W-:Y:S02]  /*6980*/  HSET2.LE.AND R5, R5, R0, PT ;  /* 0x0000000005057233 */ /* 0x000fe40003803000 */
[----:B------:R-:W-:-:S02]  /*6990*/  PRMT R7, R224, 0x5410, R221 ;  /* 0x00005410e0077816 */ /* 0x000fc400000000dd */
[--C-:B------:R-:W-:Y:S02]  /*69a0*/  HSET2.LE.AND R6, R6, R0.reuse, PT ;  /* 0x0000000006067233 */ /* 0x100fe40003803000 */
[----:B------:R-:W-:Y:S02]  /*69b0*/  LOP3.LUT R9, R7, R5, RZ, 0xc0, !PT ;  /* 0x0000000507097212 */ /* 0x000fe400078ec0ff */
[----:B------:R-:W-:Y:S02]  /*69c0*/  PRMT R7, R223, 0x5410, R220 ;  /* 0x00005410df077816 */ /* 0x000fe400000000dc */
[----:B------:R-:W-:Y:S02]  /*69d0*/  HSET2.LE.AND R5, R10, R0, PT ;  /* 0x000000000a057233 */ /* 0x000fe40003803000 */
[----:B------:R-:W-:Y:S02]  /*69e0*/  LOP3.LUT R10, R7, R6, RZ, 0xc0, !PT ;  /* 0x00000006070a7212 */ /* 0x000fe400078ec0ff */
[----:B------:R-:W-:-:S04]  /*69f0*/  PRMT R6, R219, 0x5410, R217 ;  /* 0x00005410db067816 */ /* 0x000fc800000000d9 */
[----:B------:R-:W-:Y:S01]  /*6a00*/  LOP3.LUT R11, R6, R5, RZ, 0xc0, !PT ;  /* 0x00000005060b7212 */ /* 0x000fe200078ec0ff */
[----:B------:R-:W-:-:S05]  /*6a10*/  IMAD.U32 R5, RZ, RZ, UR30 ;  /* 0x0000001eff057e24 */ /* 0x000fca000f8e00ff */
[----:B------:R-:W-:Y:S01]  /*6a20*/  LOP3.LUT R5, R5, UR35, R73, 0x96, !PT ;  /* 0x0000002305057c12 */ /* 0x000fe2000f8e9649 */
[----:B------:R-:W-:Y:S04]  /*6a30*/  HMMA.16816.F32 R156, R8, R40, R16 ;  /* 0x00000028089c723c */ /* 0x000fe80000001810 */
[----:B------:R-:W-:-:S04]  /*6a40*/  IMAD.WIDE.U32 R6, R5, -0x326172a9, RZ ;  /* 0xcd9e8d5705067825 */ /* 0x000fc800078e00ff */
[----:B------:R-:W-:Y:S01]  /*6a50*/  HMMA.16816.F32 R16, R12, R24, RZ ;  /* 0x000000180c10723c */ /* 0x000fe200000018ff */
[----:B------:R-:W-:Y:S02]  /*6a60*/  LOP3.LUT R7, R86, UR27, R7, 0x96, !PT ;  /* 0x0000001b56077c12 */ /* 0x000fe4000f8e9607 */
[----:B------:R-:W-:-:S03]  /*6a70*/  LOP3.LUT R5, R6, UR26, R69, 0x96, !PT ;  /* 0x0000001a06057c12 */ /* 0x000fc6000f8e9645 */
[----:B------:R-:W-:Y:S02]  /*6a80*/  IMAD.WIDE.U32 R6, R7, -0x2daee0ad, RZ ;  /* 0xd2511f5307067825 */ /* 0x000fe400078e00ff */
[----:B------:R-:W-:Y:S01]  /*6a90*/  HMMA.16816.F32 R60, R8, R42, R20 ;  /* 0x0000002a083c723c */ /* 0x000fe20000001814 */
[----:B------:R-:W1:Y:S07]  /*6aa0*/  LDSM.16.MT88.4 R40, [R28+0x14800] ;  /* 0x014800001c28783b */ /* 0x000e6e0000004200 */
[----:B------:R-:W-:Y:S08]  /*6ab0*/  HMMA.16816.F32 R20, R12, R32, RZ ;  /* 0x000000200c14723c */ /* 0x000ff000000018ff */
[----:B------:R-:W-:Y:S01]  /*6ac0*/  HMMA.16816.F32 R76, R8, R36, R16 ;  /* 0x00000024084c723c */ /* 0x000fe20000001810 */
[----:B------:R-:W-:Y:S01]  /*6ad0*/  IMAD.WIDE.U32 R16, R5, -0x2daee0ad, RZ ;  /* 0xd2511f5305107825 */ /* 0x000fe200078e00ff */
[----:B------:R-:W-:-:S04]  /*6ae0*/  LOP3.LUT R5, R70, UR24, R7, 0x96, !PT ;  /* 0x0000001846057c12 */ /* 0x000fc8000f8e9607 */
[----:B------:R-:W-:Y:S01]  /*6af0*/  LOP3.LUT R6, R6, UR18, R17, 0x96, !PT ;  /* 0x0000001206067c12 */ /* 0x000fe2000f8e9611 */
[----:B------:R-:W-:-:S04]  /*6b00*/  IMAD.WIDE.U32 R18, R5, -0x326172a9, RZ ;  /* 0xcd9e8d5705127825 */ /* 0x000fc800078e00ff */
[----:B------:R-:W-:Y:S01]  /*6b10*/  FFMA.FTZ R5, R56, UR31, -R4 ;  /* 0x0000001f38057c23 */ /* 0x000fe20008010804 */
[----:B------:R-:W-:Y:S01]  /*6b20*/  HMMA.16816.F32 R24, R12, R26, RZ ;  /* 0x0000001a0c18723c */ /* 0x000fe200000018ff */
[----:B------:R-:W-:Y:S01]  /*6b30*/  IMAD.WIDE.U32 R36, R6, -0x326172a9, RZ ;  /* 0xcd9e8d5706247825 */ /* 0x000fe200078e00ff */
[----:B------:R-:W-:Y:S01]  /*6b40*/  LOP3.LUT R6, R68, UR19, R19, 0x96, !PT ;  /* 0x0000001344067c12 */ /* 0x000fe2000f8e9613 */
[----:B------:R2:W-:Y:S03]  /*6b50*/  MUFU.EX2 R174, R5 ;  /* 0x0000000500ae7308 */ /* 0x0005e60000000800 */
[----:B------:R-:W-:Y:S01]  /*6b60*/  LOP3.LUT R17, R18, UR16, R37, 0x96, !PT ;  /* 0x0000001012117c12 */ /* 0x000fe2000f8e9625 */
[----:B------:R-:W-:-:S04]  /*6b70*/  IMAD.WIDE.U32 R6, R6, -0x2daee0ad, RZ ;  /* 0xd2511f5306067825 */ /* 0x000fc800078e00ff */
[----:B------:R-:W-:Y:S01]  /*6b80*/  FFMA.FTZ R18, R31, UR31, -R4 ;  /* 0x0000001f1f127c23 */ /* 0x000fe20008010804 */
[----:B------:R-:W-:-:S03]  /*6b90*/  IMAD.WIDE.U32 R30, R17, -0x2daee0ad, RZ ;  /* 0xd2511f53111e7825 */ /* 0x000fc600078e00ff */
[----:B------:R-:W3:Y:S01]  /*6ba0*/  MUFU.EX2 R176, R18 ;  /* 0x0000001200b07308 */ /* 0x000ee20000000800 */
[----:B------:R-:W-:Y:S01]  /*6bb0*/  LOP3.LUT R7, R16, UR15, R7, 0x96, !PT ;  /* 0x0000000f10077c12 */ /* 0x000fe2000f8e9607 */
[--C-:B------:R-:W-:Y:S01]  /*6bc0*/  FFMA.FTZ R16, R57, UR31, -R2.reuse ;  /* 0x0000001f39107c23 */ /* 0x100fe20008010802 */
[----:B-1----:R-:W-:Y:S01]  /*6bd0*/  HMMA.16816.F32 R68, R8, R40, R20 ;  /* 0x000000280844723c */ /* 0x002fe20000001814 */
[----:B------:R-:W-:Y:S01]  /*6be0*/  LOP3.LUT R6, R6, UR12, R31, 0x96, !PT ;  /* 0x0000000c06067c12 */ /* 0x000fe2000f8e961f */
[----:B--2---:R-:W-:Y:S01]  /*6bf0*/  FFMA.FTZ R5, R58, UR31, -R2 ;  /* 0x0000001f3a057c23 */ /* 0x004fe20008010802 */
[----:B------:R1:W-:Y:S01]  /*6c00*/  MUFU.EX2 R173, R16 ;  /* 0x0000001000ad7308 */ /* 0x0003e20000000800 */
[----:B------:R-:W-:-:S04]  /*6c10*/  IMAD.WIDE.U32 R20, R7, -0x326172a9, RZ ;  /* 0xcd9e8d5707147825 */ /* 0x000fc800078e00ff */
[----:B------:R-:W-:Y:S01]  /*6c20*/  FFMA.FTZ R7, R47, UR31, -R4 ;  /* 0x0000001f2f077c23 */ /* 0x000fe20008010804 */
[----:B------:R-:W-:Y:S01]  /*6c30*/  FFMA.FTZ R17, R45, UR31, -R2 ;  /* 0x0000001f2d117c23 */ /* 0x000fe20008010802 */
[----:B------:R2:W4:Y:S01]  /*6c40*/  MUFU.EX2 R175, R5 ;  /* 0x0000000500af7308 */ /* 0x0005220000000800 */
[----:B------:R-:W-:Y:S01]  /*6c50*/  IMAD.WIDE.U32 R22, R6, -0x326172a9, RZ ;  /* 0xcd9e8d5706167825 */ /* 0x000fe200078e00ff */
[----:B------:R-:W-:Y:S02]  /*6c60*/  HMMA.16816.F32 R72, R8, R38, R24 ;  /* 0x000000260848723c */ /* 0x000fe40000001818 */
[----:B------:R-:W-:Y:S01]  /*6c70*/  MUFU.EX2 R149, R7 ;  /* 0x0000000700957308 */ /* 0x000fe20000000800 */
[----:B---3--:R-:W-:Y:S02]  /*6c80*/  F2FP.F16.F32.PACK_AB R6, R176, R174 ;  /* 0x000000aeb006723e */ /* 0x008fe400000000ff */
[----:B------:R-:W-:Y:S01]  /*6c90*/  PRMT R91, R22, 0x7772, RZ ;  /* 0x00007772165b7816 */ /* 0x000fe200000000ff */
[----:B------:R-:W-:Y:S01]  /*6ca0*/  MUFU.EX2 R252, R17 ;  /* 0x0000001100fc7308 */ /* 0x000fe20000000800 */
[----:B------:R-:W-:Y:S01]  /*6cb0*/  PRMT R198, R6, 0x7610, R198 ;  /* 0x0000761006c67816 */ /* 0x000fe200000000c6 */
[----:B-1----:R-:W-:Y:S01]  /*6cc0*/  FFMA.FTZ R16, R44, UR31, -R2 ;  /* 0x0000001f2c107c23 */ /* 0x002fe20008010802 */
[----:B------:R-:W-:Y:S01]  /*6cd0*/  PRMT R197, R6, 0x7632, R197 ;  /* 0x0000763206c57816 */ /* 0x000fe200000000c5 */
[C---:B------:R-:W-:Y:S01]  /*6ce0*/  HMMA.16816.F32 R24, R12.reuse, R34, RZ ;  /* 0x000000220c18723c */ /* 0x040fe200000018ff */
[----:B------:R-:W-:Y:S01]  /*6cf0*/  PRMT R93, R22, 0x7773, RZ ;  /* 0x00007773165d7816 */ /* 0x000fe200000000ff */
[----:B--2---:R-:W-:Y:S01]  /*6d00*/  FFMA.FTZ R5, R46, UR31, -R4 ;  /* 0x0000001f2e057c23 */ /* 0x004fe20008010804 */
[----:B----4-:R-:W-:Y:S01]  /*6d10*/  F2FP.F16.F32.PACK_AB R6, R173, R175 ;  /* 0x000000afad06723e */ /* 0x010fe200000000ff */
[----:B------:R-:W-:Y:S01]  /*6d20*/  MUFU.EX2 R251, R16 ;  /* 0x0000001000fb7308 */ /* 0x000fe20000000800 */
[----:B------:R-:W-:Y:S01]  /*6d30*/  PRMT R89, R22, 0x7771, RZ ;  /* 0x0000777116597816 */ /* 0x000fe200000000ff */
[----:B------:R-:W-:Y:S01]  /*6d40*/  LDSM.16.MT88.4 R44, [R28+0x15000] ;  /* 0x015000001c2c783b */ /* 0x000fe20000004200 */
[C---:B------:R-:W-:Y:S01]  /*6d50*/  PRMT R196, R6.reuse, 0x7610, R196 ;  /* 0x0000761006c47816 */ /* 0x040fe200000000c4 */
[----:B------:R1:W2:Y:S01]  /*6d60*/  MUFU.EX2 R29, R5 ;  /* 0x00000005001d7308 */ /* 0x0002a20000000800 */
[----:B------:R-:W-:Y:S01]  /*6d70*/  PRMT R195, R6, 0x7632, R195 ;  /* 0x0000763206c37816 */ /* 0x000fe200000000c3 */
[----:B------:R-:W-:Y:S10]  /*6d80*/  HMMA.16816.F32 R32, R12, R52, RZ ;  /* 0x000000340c20723c */ /* 0x000ff400000018ff */
[----:B------:R-:W-:Y:S01]  /*6d90*/  HMMA.16816.F32 R56, R8, R42, R24 ;  /* 0x0000002a0838723c */ /* 0x000fe20000001818 */
[----:B------:R-:W-:Y:S01]  /*6da0*/  LDSM.16.MT88.4 R40, [R28+0x11000] ;  /* 0x011000001c28783b */ /* 0x000fe20000004200 */
[----:B-1----:R-:W-:-:S04]  /*6db0*/  LOP3.LUT R5, R20, UR7, R23, 0x96, !PT ;  /* 0x0000000714057c12 */ /* 0x002fc8000f8e9617 */
[C---:B------:R-:W-:Y:S02]  /*6dc0*/  LOP3.LUT R7, R5.reuse, 0xffff, RZ, 0xc0, !PT ;  /* 0x0000ffff05077812 */ /* 0x040fe400078ec0ff */
[----:B------:R-:W-:Y:S01]  /*6dd0*/  LOP3.LUT R95, R5, 0xff, RZ, 0xc0, !PT ;  /* 0x000000ff055f7812 */ /* 0x000fe200078ec0ff */
[----:B------:R-:W-:Y:S01]  /*6de0*/  HMMA.16816.F32 R24, R12, R54, RZ ;  /* 0x000000360c18723c */ /* 0x000fe200000018ff */
[----:B------:R-:W-:Y:S02]  /*6df0*/  SHF.R.U32.HI R97, RZ, 0x8, R7 ;  /* 0x00000008ff617819 */ /* 0x000fe40000011607 */
[----:B--2---:R-:W-:Y:S02]  /*6e00*/  F2FP.F16.F32.PACK_AB R7, R149, R29 ;  /* 0x0000001d9507723e */ /* 0x004fe400000000ff */
[----:B------:R-:W-:Y:S02]  /*6e10*/  PRMT R6, R95, 0x5410, R97 ;  /* 0x000054105f067816 */ /* 0x000fe40000000061 */
[C---:B------:R-:W-:Y:S01]  /*6e20*/  PRMT R193, R7.reuse, 0x7610, R193 ;  /* 0x0000761007c17816 */ /* 0x040fe200000000c1 */
[----:B------:R-:W-:Y:S01]  /*6e30*/  HMMA.16816.F32 R108, R8, R48, R32 ;  /* 0x00000030086c723c */ /* 0x000fe20000001820 */
[----:B------:R-:W-:Y:S01]  /*6e40*/  PRMT R194, R7, 0x7632, R194 ;  /* 0x0000763207c27816 */ /* 0x000fe200000000c2 */
[----:B------:R-:W1:Y:S01]  /*6e50*/  LDSM.16.MT88.4 R32, [R28+0x13000] ;  /* 0x013000001c20783b */ /* 0x000e620000004200 */
[----:B------:R-:W-:-:S02]  /*6e60*/  HSET2.LE.AND R6, R6, R0, PT ;  /* 0x0000000006067233 */ /* 0x000fc40003803000 */
[----:B------:R-:W-:Y:S02]  /*6e70*/  PRMT R7, R198, 0x5410, R197 ;  /* 0x00005410c6077816 */ /* 0x000fe400000000c5 */
[----:B------:R-:W-:Y:S02]  /*6e80*/  SHF.R.U32.HI R96, RZ, 0x18, R5 ;  /* 0x00000018ff607819 */ /* 0x000fe40000011605 */
[----:B------:R-:W-:Y:S01]  /*6e90*/  LOP3.LUT R16, R7, R6, RZ, 0xc0, !PT ;  /* 0x0000000607107212 */ /* 0x000fe200078ec0ff */
[----:B------:R-:W-:Y:S01]  /*6ea0*/  IMAD.MOV.U32 R6, RZ, RZ, R22 ;  /* 0x000000ffff067224 */ /* 0x000fe200078e0016 */
[----:B------:R-:W-:Y:S01]  /*6eb0*/  PRMT R7, R5, 0x7632, R7 ;  /* 0x0000763205077816 */ /* 0x000fe20000000007 */
[----:B------:R-:W-:Y:S01]  /*6ec0*/  HMMA.16816.F32 R52, R8, R50, R24 ;  /* 0x000000320834723c */ /* 0x000fe20000001818 */
[----:B------:R-:W-:Y:S01]  /*6ed0*/  F2FP.F16.F32.PACK_AB R5, R251, R252 ;  /* 0x000000fcfb05723e */ /* 0x000fe200000000ff */
[----:B------:R-:W-:Y:S01]  /*6ee0*/  LDSM.16.MT88.4 R48, [R28+0x13800] ;  /* 0x013800001c30783b */ /* 0x000fe20000004200 */
[----:B------:R-:W-:-:S02]  /*6ef0*/  LOP3.LUT R94, R7, 0xff, RZ, 0xc0, !PT ;  /* 0x000000ff075e7812 */ /* 0x000fc400078ec0ff */
[----:B------:R-:W-:Y:S01]  /*6f00*/  LOP3.LUT R7, R6, 0xff, RZ, 0xc0, !PT ;  /* 0x000000ff06077812 */ /* 0x000fe200078ec0ff */
[----:B------:R-:W2:Y:S01]  /*6f10*/  LDSM.16.MT88.4 R24, [R28+0x17000] ;  /* 0x017000001c18783b */ /* 0x000ea20000004200 */
[C---:B------:R-:W-:Y:S02]  /*6f20*/  PRMT R192, R5.reuse, 0x7610, R192 ;  /* 0x0000761005c07816 */ /* 0x040fe400000000c0 */
[----:B------:R-:W-:Y:S02]  /*6f30*/  PRMT R171, R5, 0x7632, R171 ;  /* 0x0000763205ab7816 */ /* 0x000fe400000000ab */
[----:B------:R-:W-:Y:S02]  /*6f40*/  PRMT R6, R91, 0x5410, R93 ;  /* 0x000054105b067816 */ /* 0x000fe4000000005d */
[----:B------:R-:W-:Y:S02]  /*6f50*/  PRMT R5, R94, 0x5410, R96 ;  /* 0x000054105e057816 */ /* 0x000fe40000000060 */
[----:B------:R-:W-:-:S02]  /*6f60*/  LOP3.LUT R18, R6, 0xff00ff, RZ, 0xc0, !PT ;  /* 0x00ff00ff06127812 */ /* 0x000fc400078ec0ff */
[----:B------:R-:W-:Y:S02]  /*6f70*/  PRMT R6, R7, 0x5410, R89 ;  /* 0x0000541007067816 */ /* 0x000fe40000000059 */
[--C-:B------:R-:W-:Y:S02]  /*6f80*/  HSET2.LE.AND R5, R5, R0.reuse, PT ;  /* 0x0000000005057233 */ /* 0x100fe40003803000 */
[----:B------:R-:W-:Y:S02]  /*6f90*/  PRMT R7, R196, 0x5410, R195 ;  /* 0x00005410c4077816 */ /* 0x000fe400000000c3 */
[----:B------:R-:W-:Y:S02]  /*6fa0*/  HSET2.LE.AND R6, R6, R0, PT ;  /* 0x0000000006067233 */ /* 0x000fe40003803000 */
[----:B------:R-:W-:Y:S02]  /*6fb0*/  LOP3.LUT R17, R7, R5, RZ, 0xc0, !PT ;  /* 0x0000000507117212 */ /* 0x000fe400078ec0ff */
[----:B------:R-:W-:-:S02]  /*6fc0*/  PRMT R7, R193, 0x5410, R194 ;  /* 0x00005410c1077816 */ /* 0x000fc400000000c2 */
[----:B------:R-:W-:Y:S02]  /*6fd0*/  HSET2.LE.AND R5, R18, R0, PT ;  /* 0x0000000012057233 */ /* 0x000fe40003803000 */
[----:B------:R-:W-:Y:S01]  /*6fe0*/  LOP3.LUT R18, R7, R6, RZ, 0xc0, !PT ;  /* 0x0000000607127212 */ /* 0x000fe200078ec0ff */
[----:B------:R-:W-:Y:S01]  /*6ff0*/  FFMA.FTZ R7, R92, UR31, -R2 ;  /* 0x0000001f5c077c23 */ /* 0x000fe20008010802 */
[----:B------:R-:W-:-:S03]  /*7000*/  PRMT R6, R192, 0x5410, R171 ;  /* 0x00005410c0067816 */ /* 0x000fc600000000ab */
[----:B------:R-:W-:Y:S01]  /*7010*/  MUFU.EX2 R245, R7 ;  /* 0x0000000700f57308 */ /* 0x000fe20000000800 */
[----:B------:R-:W-:Y:S01]  /*7020*/  LOP3.LUT R19, R6, R5, RZ, 0xc0, !PT ;  /* 0x0000000506137212 */ /* 0x000fe200078ec0ff */
[--C-:B------:R-:W-:Y:S01]  /*7030*/  FFMA.FTZ R5, R83, UR31, -R4.reuse ;  /* 0x0000001f53057c23 */ /* 0x100fe20008010804 */
[----:B------:R-:W-:-:S03]  /*7040*/  FFMA.FTZ R6, R82, UR31, -R4 ;  /* 0x0000001f52067c23 */ /* 0x000fc60008010804 */
[----:B------:R3:W-:Y:S02]  /*7050*/  MUFU.EX2 R250, R5 ;  /* 0x0000000500fa7308 */ /* 0x0007e40000000800 */
[C---:B-1----:R-:W-:Y:S02]  /*7060*/  HMMA.16816.F32 R76, R16.reuse, R32, R76 ;  /* 0x00000020104c723c */ /* 0x042fe4000000184c */
[----:B------:R1:W4:Y:S06]  /*7070*/  MUFU.EX2 R249, R6 ;  /* 0x0000000600f97308 */ /* 0x00032c0000000800 */
[----:B------:R-:W-:Y:S01]  /*7080*/  HMMA.16816.F32 R72, R16, R34, R72 ;  /* 0x000000221048723c */ /* 0x000fe20000001848 */
[----:B------:R-:W-:Y:S01]  /*7090*/  LDSM.16.MT88.4 R32, [R136+0x10800] ;  /* 0x010800008820783b */ /* 0x000fe20000004200 */
[--C-:B---3--:R-:W-:Y:S01]  /*70a0*/  FFMA.FTZ R5, R84, UR31, -R4.reuse ;  /* 0x0000001f54057c23 */ /* 0x108fe20008010804 */
[----:B-1----:R-:W-:-:S03]  /*70b0*/  FFMA.FTZ R6, R81, UR31, -R4 ;  /* 0x0000001f51067c23 */ /* 0x002fc60008010804 */
[----:B------:R1:W-:Y:S01]  /*70c0*/  MUFU.EX2 R248, R5 ;  /* 0x0000000500f87308 */ /* 0x0003e20000000800 */
[----:B------:R-:W-:Y:S01]  /*70d0*/  LOP3.LUT R4, R36, UR13, R21, 0x96, !PT ;  /* 0x0000000d24047c12 */ /* 0x000fe2000f8e9615 */
[C---:B------:R-:W-:Y:S01]  /*70e0*/  HMMA.16816.F32 R84, R16.reuse, R44, R68 ;  /* 0x0000002c1054723c */ /* 0x040fe20000001844 */
[----:B----4-:R-:W-:Y:S01]  /*70f0*/  F2FP.F16.F32.PACK_AB R21, R249, R250 ;  /* 0x000000faf915723e */ /* 0x010fe200000000ff */
[----:B------:R3:W4:Y:S01]  /*7100*/  MUFU.EX2 R247, R6 ;  /* 0x0000000600f77308 */ /* 0x0007220000000800 */
[----:B------:R-:W5:Y:S02]  /*7110*/  LDSM.16.MT88.4 R36, [R136+0x10000] ;  /* 0x010000008824783b */ /* 0x000f640000004200 */
[C---:B------:R-:W-:Y:S02]  /*7120*/  PRMT R127, R21.reuse, 0x7610, R127 ;  /* 0x00007610157f7816 */ /* 0x040fe4000000007f */
[----:B------:R-:W-:Y:S01]  /*7130*/  PRMT R126, R21, 0x7632, R126 ;  /* 0x00007632157e7816 */ /* 0x000fe2000000007e */
[----:B------:R-:W-:Y:S01]  /*7140*/  HMMA.16816.F32 R56, R16, R46, R56 ;  /* 0x0000002e1038723c */ /* 0x000fe20000001838 */
[----:B-1----:R-:W-:-:S02]  /*7150*/  FFMA.FTZ R5, R80, UR31, -R2 ;  /* 0x0000001f50057c23 */ /* 0x002fc40008010802 */
[----:B------:R1:W1:Y:S01]  /*7160*/  LDSM.16.MT88.4 R80, [R28+0x15800] ;  /* 0x015800001c50783b */ /* 0x0002620000004200 */
[----:B---3--:R-:W-:Y:S01]  /*7170*/  FFMA.FTZ R6, R88, UR31, -R2 ;  /* 0x0000001f58067c23 */ /* 0x008fe20008010802 */
[----:B------:R3:W-:Y:S03]  /*7180*/  MUFU.EX2 R244, R5 ;  /* 0x0000000500f47308 */ /* 0x0007e60000000800 */
[C---:B------:R-:W-:Y:S01]  /*7190*/  HMMA.16816.F32 R156, R16.reuse, R40, R156 ;  /* 0x00000028109c723c */ /* 0x040fe2000000189c */
[----:B------:R4:W-:Y:S07]  /*71a0*/  MUFU.EX2 R246, R6 ;  /* 0x0000000600f67308 */ /* 0x0009ee0000000800 */
[----:B------:R-:W-:Y:S01]  /*71b0*/  HMMA.16816.F32 R60, R16, R42, R60 ;  /* 0x0000002a103c723c */ /* 0x000fe2000000183c */
[----:B---3--:R-:W-:-:S07]  /*71c0*/  IMAD.WIDE.U32 R4, R4, -0x2daee0ad, RZ ;  /* 0xd2511f5304047825 */ /* 0x008fce00078e00ff */
[C---:B--2---:R-:W-:Y:S01]  /*71d0*/  HMMA.16816.F32 R40, R16.reuse, R26, R52 ;  /* 0x0000001a1028723c */ /* 0x044fe20000001834 */
[----:B----4-:R-:W-:Y:S01]  /*71e0*/  FFMA.FTZ R6, R90, UR31, -R2 ;  /* 0x0000001f5a067c23 */ /* 0x010fe20008010802 */
[----:B------:R-:W-:Y:S01]  /*71f0*/  LOP3.LUT R2, R30, UR6, R5, 0x96, !PT ;  /* 0x000000061e027c12 */ /* 0x000fe2000f8e9605 */
[----:B------:R-:W-:Y:S01]  /*7200*/  IMAD.MOV.U32 R5, RZ, RZ, R4 ;  /* 0x000000ffff057224 */ /* 0x000fe200078e0004 */
[C---:B------:R-:W-:Y:S01]  /*7210*/  PRMT R67, R4.reuse, 0x7772, RZ ;  /* 0x0000777204437816 */ /* 0x040fe200000000ff */
[----:B------:R2:W3:Y:S01]  /*7220*/  MUFU.EX2 R227, R6 ;  /* 0x0000000600e37308 */ /* 0x0004e20000000800 */
[----:B------:R-:W-:Y:S02]  /*7230*/  PRMT R88, R4, 0x7773, RZ ;  /* 0x0000777304587816 */ /* 0x000fe400000000ff */
[C---:B------:R-:W-:Y:S01]  /*7240*/  PRMT R7, R2.reuse, 0x7632, R7 ;  /* 0x0000763202077816 */ /* 0x040fe20000000007 */
[----:B------:R-:W-:Y:S01]  /*7250*/  HMMA.16816.F32 R108, R16, R24, R108 ;  /* 0x00000018106c723c */ /* 0x000fe2000000186c */
[----:B------:R-:W-:-:S02]  /*7260*/  LOP3.LUT R90, R2, 0xff, RZ, 0xc0, !PT ;  /* 0x000000ff025a7812 */ /* 0x000fc400078ec0ff */
[----:B------:R-:W-:Y:S02]  /*7270*/  SHF.R.U32.HI R92, RZ, 0x18, R2 ;  /* 0x00000018ff5c7819 */ /* 0x000fe40000011602 */
[----:B------:R-:W-:Y:S02]  /*7280*/  PRMT R65, R4, 0x7771, RZ ;  /* 0x0000777104417816 */ /* 0x000fe400000000ff */
[----:B------:R-:W-:Y:S01]  /*7290*/  LOP3.LUT R5, R5, 0xff, RZ, 0xc0, !PT ;  /* 0x000000ff05057812 */ /* 0x000fe200078ec0ff */
[----:B-----5:R-:W-:Y:S01]  /*72a0*/  HMMA.16816.F32 R24, R12, R38, RZ ;  /* 0x000000260c18723c */ /* 0x020fe200000018ff */
[----:B------:R-:W-:Y:S02]  /*72b0*/  LOP3.LUT R225, R7, 0xff, RZ, 0xc0, !PT ;  /* 0x000000ff07e17812 */ /* 0x000fe400078ec0ff */
[----:B--2---:R-:W-:Y:S02]  /*72c0*/  LOP3.LUT R6, R2, 0xffff, RZ, 0xc0, !PT ;  /* 0x0000ffff02067812 */ /* 0x004fe400078ec0ff */
[----:B------:R-:W-:-:S02]  /*72d0*/  PRMT R2, R67, 0x5410, R88 ;  /* 0x0000541043027816 */ /* 0x000fc40000000058 */
[----:B------:R-:W-:Y:S02]  /*72e0*/  SHF.R.U32.HI R226, RZ, 0x8, R6 ;  /* 0x00000008ffe27819 */ /* 0x000fe40000011606 */
[----:B------:R-:W-:Y:S02]  /*72f0*/  LOP3.LUT R7, R2, 0xff00ff, RZ, 0xc0, !PT ;  /* 0x00ff00ff02077812 */ /* 0x000fe400078ec0ff */
[----:B------:R-:W-:Y:S02]  /*7300*/  PRMT R2, R5, 0x5410, R65 ;  /* 0x0000541005027816 */ /* 0x000fe40000000041 */
[----:B------:R-:W-:Y:S02]  /*7310*/  PRMT R6, R90, 0x5410, R226 ;  /* 0x000054105a067816 */ /* 0x000fe400000000e2 */
[----:B------:R-:W-:Y:S02]  /*7320*/  PRMT R20, R225, 0x5410, R92 ;  /* 0x00005410e1147816 */ /* 0x000fe4000000005c */
[----:B------:R-:W-:-:S02]  /*7330*/  HSET2.LE.AND R2, R2, R0, PT ;  /* 0x0000000002027233 */ /* 0x000fc40003803000 */
[--C-:B------:R-:W-:Y:S01]  /*7340*/  HSET2.LE.AND R5, R7, R0.reuse, PT ;  /* 0x0000000007057233 */ /* 0x100fe20003803000 */
[----:B------:R-:W-:Y:S01]  /*7350*/  HMMA.16816.F32 R240, R8, R34, R24 ;  /* 0x0000002208f0723c */ /* 0x000fe20000001818 */
[--C-:B------:R-:W-:Y:S02]  /*7360*/  HSET2.LE.AND R6, R6, R0.reuse, PT ;  /* 0x0000000006067233 */ /* 0x100fe40003803000 */
[----:B------:R-:W-:Y:S02]  /*7370*/  HSET2.LE.AND R0, R20, R0, PT ;  /* 0x0000000014007233 */ /* 0x000fe40003803000 */
[----:B------:R-:W-:Y:S02]  /*7380*/  F2FP.F16.F32.PACK_AB R20, R247, R248 ;  /* 0x000000f8f714723e */ /* 0x000fe400000000ff */
[----:B---3--:R-:W-:Y:S02]  /*7390*/  F2FP.F16.F32.PACK_AB R7, R227, R245 ;  /* 0x000000f5e307723e */ /* 0x008fe400000000ff */
[----:B------:R-:W-:-:S02]  /*73a0*/  PRMT R170, R20, 0x7610, R170 ;  /* 0x0000761014aa7816 */ /* 0x000fc400000000aa */
[----:B------:R-:W-:Y:S02]  /*73b0*/  PRMT R169, R20, 0x7632, R169 ;  /* 0x0000763214a97816 */ /* 0x000fe400000000a9 */
[C---:B------:R-:W-:Y:S02]  /*73c0*/  PRMT R168, R7.reuse, 0x7610, R168 ;  /* 0x0000761007a87816 */ /* 0x040fe400000000a8 */
[----:B------:R-:W-:Y:S02]  /*73d0*/  PRMT R135, R7, 0x7632, R135 ;  /* 0x0000763207877816 */ /* 0x000fe40000000087 */
[----:B------:R-:W-:Y:S02]  /*73e0*/  PRMT R7, R170, 0x5410, R169 ;  /* 0x00005410aa077816 */ /* 0x000fe400000000a9 */
[----:B------:R-:W-:Y:S02]  /*73f0*/  F2FP.F16.F32.PACK_AB R21, R246, R244 ;  /* 0x000000f4f615723e */ /* 0x000fe400000000ff */
[----:B------:R-:W-:Y:S01]  /*7400*/  LOP3.LUT R130, R7, R2, RZ, 0xc0, !PT ;  /* 0x0000000207827212 */ /* 0x000fe200078ec0ff */
[----:B------:R-:W-:Y:S01]  /*7410*/  IMAD.MOV.U32 R7, RZ, RZ, R29 ;  /* 0x000000ffff077224 */ /* 0x000fe200078e001d */
[----:B------:R-:W-:Y:S01]  /*7420*/  PRMT R2, R168, 0x5410, R135 ;  /* 0x00005410a8027816 */ /* 0x000fe20000000087 */
[----:B-1----:R-:W-:Y:S01]  /*7430*/  HMMA.16816.F32 R28, R12, R36, RZ ;  /* 0x000000240c1c723c */ /* 0x002fe200000018ff */
[----:B------:R-:W-:-:S02]  /*7440*/  PRMT R125, R21, 0x7610, R125 ;  /* 0x00007610157d7816 */ /* 0x000fc4000000007d */
[----:B------:R-:W-:Y:S02]  /*7450*/  LOP3.LUT R131, R2, R5, RZ, 0xc0, !PT ;  /* 0x0000000502837212 */ /* 0x000fe400078ec0ff */
[----:B------:R-:W-:Y:S02]  /*7460*/  PRMT R2, R127, 0x5410, R126 ;  /* 0x000054107f027816 */ /* 0x000fe4000000007e */
[----:B------:R-:W-:Y:S02]  /*7470*/  PRMT R124, R21, 0x7632, R124 ;  /* 0x00007632157c7816 */ /* 0x000fe4000000007c */
[----:B------:R-:W-:Y:S02]  /*7480*/  LOP3.LUT R128, R2, R6, RZ, 0xc0, !PT ;  /* 0x0000000602807212 */ /* 0x000fe400078ec0ff */
[----:B------:R-:W-:-:S04]  /*7490*/  PRMT R2, R125, 0x5410, R124 ;  /* 0x000054107d027816 */ /* 0x000fc8000000007c */
[----:B------:R-:W-:Y:S01]  /*74a0*/  LOP3.LUT R129, R2, R0, RZ, 0xc0, !PT ;  /* 0x0000000002817212 */ /* 0x000fe200078ec0ff */
[----:B------:R-:W-:-:S04]  /*74b0*/  IMAD.IADD R2, R177, 0x1, R136 ;  /* 0x00000001b1027824 */ /* 0x000fc800078e0288 */
[----:B------:R-:W-:Y:S01]  /*74c0*/  IMAD.IADD R0, R119, 0x1, R2 ;  /* 0x0000000177007824 */ /* 0x000fe200078e0202 */
[----:B------:R-:W-:Y:S01]  /*74d0*/  HMMA.16816.F32 R164, R8, R32, R28 ;  /* 0x0000002008a4723c */ /* 0x000fe2000000181c */
[----:B------:R-:W-:Y:S04]  /*74e0*/  LDSM.16.MT88.4 R36, [R2+0x10000] ;  /* 0x010000000224783b */ /* 0x000fe80000004200 */
[----:B------:R-:W1:Y:S03]  /*74f0*/  LDSM.16.MT88.4 R68, [R0+0x10000] ;  /* 0x010000000044783b */ /* 0x000e660000004200 */
[C---:B------:R-:W-:Y:S01]  /*7500*/  HMMA.16816.F32 R44, R128.reuse, R48, R76 ;  /* 0x00000030802c723c */ /* 0x040fe2000000184c */
[----:B------:R-:W-:Y:S07]  /*7510*/  LDSM.16.MT88.4 R52, [R0+0x10800] ;  /* 0x010800000034783b */ /* 0x000fee0000004200 */
[C---:B------:R-:W-:Y:S01]  /*7520*/  HMMA.16816.F32 R48, R128.reuse, R50, R72 ;  /* 0x000000328030723c */ /* 0x040fe20000001848 */
[----:B------:R-:W2:Y:S07]  /*7530*/  LDSM.16.MT88.4 R72, [R136+0x12000] ;  /* 0x012000008848783b */ /* 0x000eae0000004200 */
[C---:B------:R-:W-:Y:S08]  /*7540*/  HMMA.16816.F32 R156, R128.reuse, R152, R156 ;  /* 0x00000098809c723c */ /* 0x040ff0000000189c */
[C---:B------:R-:W-:Y:S01]  /*7550*/  HMMA.16816.F32 R152, R128.reuse, R154, R60 ;  /* 0x0000009a8098723c */ /* 0x040fe2000000183c */
[----:B------:R-:W3:Y:S07]  /*7560*/  LDSM.16.MT88.4 R60, [R136+0x12800] ;  /* 0x01280000883c783b */ /* 0x000eee0000004200 */
[----:B------:R-:W-:Y:S08]  /*7570*/  HMMA.16816.F32 R76, R128, R80, R84 ;  /* 0x00000050804c723c */ /* 0x000ff00000001854 */
[C---:B-1----:R-:W-:Y:S08]  /*7580*/  HMMA.16816.F32 R28, R12.reuse, R70, RZ ;  /* 0x000000460c1c723c */ /* 0x042ff000000018ff */
[C---:B------:R-:W-:Y:S08]  /*7590*/  HMMA.16816.F32 R32, R12.reuse, R68, RZ ;  /* 0x000000440c20723c */ /* 0x040ff000000018ff */
[----:B--2---:R-:W-:Y:S01]  /*75a0*/  HMMA.16816.F32 R24, R12, R72, RZ ;  /* 0x000000480c18723c */ /* 0x004fe200000018ff */
[----:B------:R-:W-:-:S02]  /*75b0*/  IMAD.MOV.U32 R73, RZ, RZ, R149 ;  /* 0x000000ffff497224 */ /* 0x000fc400078e0095 */
[----:B------:R-:W-:-:S05]  /*75c0*/  IMAD.MOV.U32 R72, RZ, RZ, R148 ;  /* 0x000000ffff487224 */ /* 0x000fca00078e0094 */
[C---:B------:R-:W-:Y:S01]  /*75d0*/  HMMA.16816.F32 R228, R8.reuse, R54, R28 ;  /* 0x0000003608e4723c */ /* 0x040fe2000000181c */
[----:B------:R-:W1:Y:S07]  /*75e0*/  LDSM.16.MT88.4 R28, [R2+0x12000] ;  /* 0x01200000021c783b */ /* 0x000e6e0000004200 */
[C---:B------:R-:W-:Y:S01]  /*75f0*/  HMMA.16816.F32 R236, R8.reuse, R52, R32 ;  /* 0x0000003408ec723c */ /* 0x040fe20000001820 */
[----:B------:R-:W2:Y:S07]  /*7600*/  LDSM.16.MT88.4 R32, [R2+0x12800] ;  /* 0x012800000220783b */ /* 0x000eae0000004200 */
[----:B---3--:R-:W-:Y:S01]  /*7610*/  HMMA.16816.F32 R232, R8, R60, R24 ;  /* 0x0000003c08e8723c */ /* 0x008fe20000001818 */
[----:B------:R-:W-:-:S02]  /*7620*/  IMAD.MOV.U32 R61, RZ, RZ, R178 ;  /* 0x000000ffff3d7224 */ /* 0x000fc400078e00b2 */
[----:B------:R-:W-:-:S05]  /*7630*/  IMAD.MOV.U32 R60, RZ, RZ, R177 ;  /* 0x000000ffff3c7224 */ /* 0x000fca00078e00b1 */
[----:B------:R-:W-:Y:S01]  /*7640*/  HMMA.16816.F32 R24, R12, R74, RZ ;  /* 0x0000004a0c18723c */ /* 0x000fe200000018ff */
[----:B------:R-:W-:Y:S01]  /*7650*/  IMAD.MOV.U32 R75, RZ, RZ, R176 ;  /* 0x000000ffff4b7224 */ /* 0x000fe200078e00b0 */
[----:B------:R-:W-:Y:S01]  /*7660*/  PRMT R6, R22, 0x7770, RZ ;  /* 0x0000777016067816 */ /* 0x000fe200000000ff */
[----:B------:R-:W-:-:S05]  /*7670*/  IMAD.MOV.U32 R74, RZ, RZ, R175 ;  /* 0x000000ffff4a7224 */ /* 0x000fca00078e00af */
[C---:B------:R-:W-:Y:S01]  /*7680*/  HMMA.16816.F32 R80, R128.reuse, R82, R56 ;  /* 0x000000528050723c */ /* 0x040fe20000001838 */
[----:B------:R-:W3:Y:S07]  /*7690*/  LDSM.16.MT88.4 R56, [R2+0x10800] ;  /* 0x010800000238783b */ /* 0x000eee0000004200 */
[----:B------:R-:W-:Y:S08]  /*76a0*/  HMMA.16816.F32 R108, R128, R112, R108 ;  /* 0x00000070806c723c */ /* 0x000ff0000000186c */
[----:B------:R-:W-:Y:S01]  /*76b0*/  HMMA.16816.F32 R176, R8, R62, R24 ;  /* 0x0000003e08b0723c */ /* 0x000fe20000001818 */
[----:B------:R-:W-:-:S02]  /*76c0*/  IMAD.MOV.U32 R63, RZ, RZ, R174 ;  /* 0x000000ffff3f7224 */ /* 0x000fc400078e00ae */
[----:B------:R-:W-:-:S05]  /*76d0*/  IMAD.MOV.U32 R62, RZ, RZ, R173 ;  /* 0x000000ffff3e7224 */ /* 0x000fca00078e00ad */
[----:B-1----:R-:W-:Y:S08]  /*76e0*/  HMMA.16816.F32 R24, R12, R28, RZ ;  /* 0x0000001c0c18723c */ /* 0x002ff000000018ff */
[----:B------:R-:W-:Y:S08]  /*76f0*/  HMMA.16816.F32 R112, R128, R114, R40 ;  /* 0x000000728070723c */ /* 0x000ff00000001828 */
[C---:B------:R-:W-:Y:S08]  /*7700*/  HMMA.16816.F32 R40, R12.reuse, R36, RZ ;  /* 0x000000240c28723c */ /* 0x040ff000000018ff */
[----:B------:R-:W-:Y:S08]  /*7710*/  HMMA.16816.F32 R36, R12, R38, RZ ;  /* 0x000000260c24723c */ /* 0x000ff000000018ff */
[----:B--2---:R-:W-:Y:S01]  /*7720*/  HMMA.16816.F32 R52, R8, R32, R24 ;  /* 0x000000200834723c */ /* 0x004fe20000001818 */
[----:B------:R-:W-:Y:S01]  /*7730*/  IMAD.MOV.U32 R33, RZ, RZ, R172 ;  /* 0x000000ffff217224 */ /* 0x000fe200078e00ac */
[----:B------:R-:W-:Y:S01]  /*7740*/  PRMT R5, R64, 0x7770, RZ ;  /* 0x0000777040057816 */ /* 0x000fe200000000ff */
[----:B------:R-:W-:-:S05]  /*7750*/  IMAD.MOV.U32 R32, RZ, RZ, R162 ;  /* 0x000000ffff207224 */ /* 0x000fca00078e00a2 */
[----:B------:R-:W-:Y:S01]  /*7760*/  HMMA.16816.F32 R24, R12, R30, RZ ;  /* 0x0000001e0c18723c */ /* 0x000fe200000018ff */
[----:B------:R-:W-:Y:S07]  /*7770*/  LDSM.16.MT88.4 R28, [R0+0x12800] ;  /* 0x01280000001c783b */ /* 0x000fee0000004200 */
[C---:B---3--:R-:W-:Y:S08]  /*7780*/  HMMA.16816.F32 R148, R8.reuse, R56, R40 ;  /* 0x000000380894723c */ /* 0x048ff00000001828 */
[----:B------:R-:W-:Y:S01]  /*7790*/  HMMA.16816.F32 R68, R8, R58, R36 ;  /* 0x0000003a0844723c */ /* 0x000fe20000001824 */
[----:B------:R-:W-:Y:S01]  /*77a0*/  ISETP.LE.U32.AND P6, PT, R5, UR4, PT ;  /* 0x0000000405007c0c */ /* 0x000fe2000bfc3070 */
[----:B------:R-:W-:-:S02]  /*77b0*/  IMAD.MOV.U32 R40, RZ, RZ, R163 ;  /* 0x000000ffff287224 */ /* 0x000fc400078e00a3 */
[----:B------:R-:W-:Y:S02]  /*77c0*/  IMAD.MOV.U32 R41, RZ, RZ, R161 ;  /* 0x000000ffff297224 */ /* 0x000fe400078e00a1 */
[----:B------:R-:W-:Y:S02]  /*77d0*/  IMAD.MOV.U32 R42, RZ, RZ, R160 ;  /* 0x000000ffff2a7224 */ /* 0x000fe400078e00a0 */
[----:B------:R-:W-:Y:S01]  /*77e0*/  HMMA.16816.F32 R56, R8, R34, R24 ;  /* 0x000000220838723c */ /* 0x000fe20000001818 */
[----:B------:R-:W1:Y:S01]  /*77f0*/  LDSM.16.MT88.4 R24, [R0+0x12000] ;  /* 0x012000000018783b */ /* 0x000e620000004200 */
[----:B------:R-:W-:Y:S01]  /*7800*/  LOP3.LUT R5, R100, 0xffff, RZ, 0xc0, !PT ;  /* 0x0000ffff64057812 */ /* 0x000fe200078ec0ff */
[----:B------:R-:W-:Y:S01]  /*7810*/  IMAD.MOV.U32 R43, RZ, RZ, R123 ;  /* 0x000000ffff2b7224 */ /* 0x000fe200078e007b */
[----:B------:R-:W-:Y:S01]  /*7820*/  ISETP.LE.U32.AND P4, PT, R105, UR4, PT ;  /* 0x0000000469007c0c */ /* 0x000fe2000bf83070 */
[----:B------:R2:W3:Y:S03]  /*7830*/  LDL.LU.S16 R34, [R1+0x80] ;  /* 0x0000800001227983 */ /* 0x0004e60000300600 */
[----:B-1----:R-:W-:Y:S01]  /*7840*/  HMMA.16816.F32 R20, R12, R24, RZ ;  /* 0x000000180c14723c */ /* 0x002fe200000018ff */
[----:B------:R-:W-:-:S02]  /*7850*/  ISETP.LE.U32.AND P0, PT, R5, UR4, PT ;  /* 0x0000000405007c0c */ /* 0x000fc4000bf03070 */
[----:B------:R-:W-:-:S06]  /*7860*/  ISETP.LE.U32.AND P5, PT, R104, UR4, PT ;  /* 0x0000000468007c0c */ /* 0x000fcc000bfa3070 */
[----:B------:R-:W-:Y:S01]  /*7870*/  @!P4 HADD2 R121, -R207.H0_H0, -RZ.H0_H0 ;  /* 0xa00000ffcf79c230 */ /* 0x000fe20000000900 */
[----:B------:R2:W4:Y:S10]  /*7880*/  LDL.LU.S16 R35, [R1+0x7c] ;  /* 0x00007c0001237983 */ /* 0x0005340000300600 */
[----:B------:R-:W-:Y:S01]  /*7890*/  HMMA.16816.F32 R172, R8, R28, R20 ;  /* 0x0000001c08ac723c */ /* 0x000fe20000001814 */
[----:B------:R-:W-:-:S02]  /*78a0*/  @!P0 HADD2 R120, -R199.H0_H0, -RZ.H0_H0 ;  /* 0xa00000ffc7788230 */ /* 0x000fc40000000900 */
[----:B------:R-:W-:Y:S01]  /*78b0*/  @!P5 HADD2 R122, -R208.H0_H0, -RZ.H0_H0 ;  /* 0xa00000ffd07ad230 */ /* 0x000fe20000000900 */
[----:B------:R-:W-:Y:S01]  /*78c0*/  @!P4 PRMT R207, R121, 0x5410, RZ ;  /* 0x0000541079cfc816 */ /* 0x000fe200000000ff */
[----:B------:R2:W5:Y:S01]  /*78d0*/  LDL.LU.S16 R64, [R1+0x3c] ;  /* 0x00003c0001407983 */ /* 0x0005620000300600 */
[----:B------:R-:W-:Y:S02]  /*78e0*/  ISETP.GT.U32.AND P3, PT, R98, UR4, PT ;  /* 0x0000000462007c0c */ /* 0x000fe4000bf64070 */
[----:B------:R-:W-:Y:S01]  /*78f0*/  HMMA.16816.F32 R20, R12, R26, RZ ;  /* 0x0000001a0c14723c */ /* 0x000fe200000018ff */
[----:B------:R-:W1:Y:S01]  /*7900*/  LDSM.16.MT88.4 R24, [R136+0x14000] ;  /* 0x014000008818783b */ /* 0x000e620000004200 */
[----:B------:R-:W-:Y:S02]  /*7910*/  @!P0 PRMT R199, R120, 0x5410, RZ ;  /* 0x0000541078c78816 */ /* 0x000fe400000000ff */
[----:B------:R-:W-:Y:S01]  /*7920*/  @!P5 PRMT R208, R122, 0x5410, RZ ;  /* 0x000054107ad0d816 */ /* 0x000fe200000000ff */
[----:B------:R2:W2:Y:S01]  /*7930*/  LDL.LU.S16 R98, [R1+0x70] ;  /* 0x0000700001627983 */ /* 0x0004a20000300600 */
[----:B------:R-:W-:Y:S01]  /*7940*/  ISETP.LE.U32.AND P2, PT, R101, UR4, PT ;  /* 0x0000000465007c0c */ /* 0x000fe2000bf43070 */
[----:B------:R-:W-:Y:S01]  /*7950*/  @!P6 HADD2 R146, -R214.H0_H0, -RZ.H0_H0 ;  /* 0xa00000ffd692e230 */ /* 0x000fe20000000900 */
[----:B------:R-:W-:-:S02]  /*7960*/  ISETP.GT.U32.AND P1, PT, R99, UR4, PT ;  /* 0x0000000463007c0c */ /* 0x000fc4000bf24070 */
[----:B------:R-:W-:Y:S01]  /*7970*/  PRMT R5, R66, 0x7770, RZ ;  /* 0x0000777042057816 */ /* 0x000fe200000000ff */
[----:B------:R-:W-:Y:S01]  /*7980*/  @P3 HADD2 R186, -R209.H0_H0, -RZ.H0_H0 ;  /* 0xa00000ffd1ba3230 */ /* 0x000fe20000000900 */
[----:B------:R-:W-:Y:S02]  /*7990*/  @!P6 PRMT R214, R146, 0x5410, RZ ;  /* 0x0000541092d6e816 */ /* 0x000fe400000000ff */
[----:B------:R-:W-:Y:S02]  /*79a0*/  ISETP.LE.U32.AND P6, PT, R116, UR4, PT ;  /* 0x0000000474007c0c */ /* 0x000fe4000bfc3070 */
[----:B------:R-:W-:Y:S02]  /*79b0*/  @P3 PRMT R209, R186, 0x5410, RZ ;  /* 0x00005410bad13816 */ /* 0x000fe400000000ff */
[----:B------:R-:W-:Y:S01]  /*79c0*/  ISETP.LE.U32.AND P3, PT, R5, UR4, PT ;  /* 0x0000000405007c0c */ /* 0x000fe2000bf63070 */
[----:B------:R-:W-:Y:S01]  /*79d0*/  @!P2 HADD2 R119, -R203.H0_H0, -RZ.H0_H0 ;  /* 0xa00000ffcb77a230 */ /* 0x000fe20000000900 */
[----:B------:R-:W-:Y:S01]  /*79e0*/  HMMA.16816.F32 R180, R8, R30, R20 ;  /* 0x0000001e08b4723c */ /* 0x000fe20000001814 */
[----:B------:R-:W1:Y:S01]  /*79f0*/  LDSM.16.MT88.4 R28, [R136+0x14800] ;  /* 0x01480000881c783b */ /* 0x000e620000004200 */
[----:B------:R-:W-:Y:S01]  /*7a00*/  @P1 HADD2 R147, -R222.H0_H0, -RZ.H0_H0 ;  /* 0xa00000ffde931230 */ /* 0x000fe20000000900 */
[----:B------:R-:W-:-:S02]  /*7a10*/  LOP3.LUT R5, R97, 0xffff, RZ, 0xc0, !PT ;  /* 0x0000ffff61057812 */ /* 0x000fc400078ec0ff */
[----:B------:R-:W-:Y:S02]  /*7a20*/  @!P2 PRMT R203, R119, 0x5410, RZ ;  /* 0x0000541077cba816 */ /* 0x000fe400000000ff */
[----:B------:R-:W-:Y:S01]  /*7a30*/  ISETP.GT.U32.AND P2, PT, R103, UR4, PT ;  /* 0x0000000467007c0c */ /* 0x000fe2000bf44070 */
[----:B------:R-:W-:Y:S01]  /*7a40*/  @!P6 HADD2 R185, -R216.H0_H0, -RZ.H0_H0 ;  /* 0xa00000ffd8b9e230 */ /* 0x000fe20000000900 */
[----:B------:R-:W-:Y:S02]  /*7a50*/  @P1 PRMT R222, R147, 0x5410, RZ ;  /* 0x0000541093de1816 */ /* 0x000fe400000000ff */
[----:B------:R-:W-:Y:S01]  /*7a60*/  ISETP.GT.U32.AND P1, PT, R102, UR4, PT ;  /* 0x0000000466007c0c */ /* 0x000fe2000bf24070 */
[----:B------:R-:W-:Y:S01]  /*7a70*/  @!P3 HADD2 R189, -R223.H0_H0, -RZ.H0_H0 ;  /* 0xa00000ffdfbdb230 */ /* 0x000fe20000000900 */
[----:B------:R-:W-:Y:S02]  /*7a80*/  @!P6 PRMT R216, R185, 0x5410, RZ ;  /* 0x00005410b9d8e816 */ /* 0x000fe400000000ff */
[----:B------:R-:W-:-:S02]  /*7a90*/  ISETP.LE.U32.AND P6, PT, R106, UR4, PT ;  /* 0x000000046a007c0c */ /* 0x000fc4000bfc3070 */
[----:B------:R-:W-:Y:S02]  /*7aa0*/  @!P3 PRMT R223, R189, 0x5410, RZ ;  /* 0x00005410bddfb816 */ /* 0x000fe400000000ff */
[----:B------:R-:W-:Y:S01]  /*7ab0*/  ISETP.GT.U32.AND P3, PT, R117, UR4, PT ;  /* 0x0000000475007c0c */ /* 0x000fe2000bf64070 */
[----:B------:R-:W-:Y:S01]  /*7ac0*/  @P2 HADD2 R184, -R218.H0_H0, -RZ.H0_H0 ;  /* 0xa00000ffdab82230 */ /* 0x000fe20000000900 */
[----:B-1----:R-:W-:Y:S01]  /*7ad0*/  HMMA.16816.F32 R20, R12, R24, RZ ;  /* 0x000000180c14723c */ /* 0x002fe200000018ff */
[----:B------:R-:W-:Y:S02]  /*7ae0*/  ISETP.LE.U32.AND P0, PT, R6, UR4, PT ;  /* 0x0000000406007c0c */ /* 0x000fe4000bf03070 */
[----:B------:R-:W-:Y:S01]  /*7af0*/  @P1 HADD2 R188, -R220.H0_H0, -RZ.H0_H0 ;  /* 0xa00000ffdcbc1230 */ /* 0x000fe20000000900 */
[----:B------:R-:W-:Y:S02]  /*7b00*/  @P2 PRMT R218, R184, 0x5410, RZ ;  /* 0x00005410b8da2816 */ /* 0x000fe400000000ff */
[----:B------:R-:W-:Y:S01]  /*7b10*/  ISETP.LE.U32.AND P2, PT, R107, UR4, PT ;  /* 0x000000046b007c0c */ /* 0x000fe2000bf43070 */
[----:B------:R-:W-:Y:S01]  /*7b20*/  @!P6 HADD2 R187, -R224.H0_H0, -RZ.H0_H0 ;  /* 0xa00000ffe0bbe230 */ /* 0x000fe20000000900 */
[----:B------:R-:W-:-:S02]  /*7b30*/  @P1 PRMT R220, R188, 0x5410, RZ ;  /* 0x00005410bcdc1816 */ /* 0x000fc400000000ff */
[----:B------:R-:W-:Y:S02]  /*7b40*/  ISETP.LE.U32.AND P1, PT, R95, UR4, PT ;  /* 0x000000045f007c0c */ /* 0x000fe4000bf23070 */
[----:B------:R-:W-:Y:S02]  /*7b50*/  @!P6 PRMT R224, R187, 0x5410, RZ ;  /* 0x00005410bbe0e816 */ /* 0x000fe400000000ff */
[----:B------:R-:W-:Y:S02]  /*7b60*/  PRMT R4, R4, 0x7770, RZ ;  /* 0x0000777004047816 */ /* 0x000fe400000000ff */
[----:B------:R-:W-:Y:S01]  /*7b70*/  ISETP.GT.U32.AND P5, PT, R89, UR4, PT ;  /* 0x0000000459007c0c */ /* 0x000fe2000bfa4070 */
[----:B------:R-:W-:Y:S01]  /*7b80*/  IMAD.MOV.U32 R99, RZ, RZ, R32 ;  /* 0x000000ffff637224 */ /* 0x000fe200078e0020 */
[----:B------:R-:W-:Y:S01]  /*7b90*/  ISETP.GT.U32.AND P4, PT, R91, UR4, PT ;  /* 0x000000045b007c0c */ /* 0x000fe2000bf84070 */
[----:B------:R-:W-:Y:S01]  /*7ba0*/  @!P2 HADD2 R190, -R221.H0_H0, -RZ.H0_H0 ;  /* 0xa00000ffddbea230 */ /* 0x000fe20000000900 */
[----:B------:R-:W-:Y:S01]  /*7bb0*/  HMMA.16816.F32 R160, R8, R28, R20 ;  /* 0x0000001c08a0723c */ /* 0x000fe20000001814 */
[----:B------:R-:W-:-:S03]  /*7bc0*/  ISETP.GT.U32.AND P6, PT, R93, UR4, PT ;  /* 0x000000045d007c0c */ /* 0x000fc6000bfc4070 */
[----:B------:R-:W-:Y:S02]  /*7bd0*/  @!P2 PRMT R221, R190, 0x5410, RZ ;  /* 0x00005410bedda816 */ /* 0x000fe400000000ff */
[----:B------:R-:W-:Y:S02]  /*7be0*/  ISETP.GT.U32.AND P2, PT, R118, UR4, PT ;  /* 0x0000000476007c0c */ /* 0x000fe4000bf44070 */
[----:B------:R-:W-:Y:S01]  /*7bf0*/  HMMA.16816.F32 R20, R12, R26, RZ ;  /* 0x0000001a0c14723c */ /* 0x000fe200000018ff */
[----:B------:R-:W1:Y:S10]  /*7c00*/  LDSM.16.MT88.4 R24, [R2+0x14000] ;  /* 0x014000000218783b */ /* 0x000e740000004200 */
[----:B------:R-:W-:-:S05]  /*7c10*/  @P2 HADD2 R191, -R219.H0_H0, -RZ.H0_H0 ;  /* 0xa00000ffdbbf2230 */ /* 0x000fca0000000900 */
[----:B------:R-:W-:Y:S02]  /*7c20*/  @P2 PRMT R219, R191, 0x5410, RZ ;  /* 0x00005410bfdb2816 */ /* 0x000fe400000000ff */
[----:B------:R-:W-:Y:S02]  /*7c30*/  ISETP.LE.U32.AND P2, PT, R94, UR4, PT ;  /* 0x000000045e007c0c */ /* 0x000fe4000bf43070 */
[----:B------:R-:W-:Y:S01]  /*7c40*/  HMMA.16816.F32 R120, R8, R30, R20 ;  /* 0x0000001e0878723c */ /* 0x000fe20000001814 */
[----:B------:R-:W1:Y:S07]  /*7c50*/  LDSM.16.MT88.4 R28, [R2+0x14800] ;  /* 0x01480000021c783b */ /* 0x000e6e0000004200 */
[----:B-1----:R-:W-:-:S15]  /*7c60*/  HMMA.16816.F32 R20, R12, R24, RZ ;  /* 0x000000180c14723c */ /* 0x002fde00000018ff */
[----:B------:R-:W-:-:S05]  /*7c70*/  NOP ;  /* 0x0000000000007918 */ /* 0x000fca0000000000 */
[----:B------:R-:W-:Y:S08]  /*7c80*/  HMMA.16816.F32 R84, R8, R28, R20 ;  /* 0x0000001c0854723c */ /* 0x000ff00000001814 */
[----:B------:R-:W-:Y:S01]  /*7c90*/  HMMA.16816.F32 R20, R12, R26, RZ ;  /* 0x0000001a0c14723c */ /* 0x000fe200000018ff */
[----:B------:R-:W1:-:S15]  /*7ca0*/  LDSM.16.MT88.4 R24, [R0+0x14000] ;  /* 0x014000000018783b */ /* 0x000e5e0000004200 */
[----:B------:R-:W-:-:S04]  /*7cb0*/  NOP ;  /* 0x0000000000007918 */ /* 0x000fc80000000000 */
[----:B------:R-:W-:Y:S01]  /*7cc0*/  HMMA.16816.F32 R36, R8, R30, R20 ;  /* 0x0000001e0824723c */ /* 0x000fe20000001814 */
[----:B------:R-:W1:Y:S07]  /*7cd0*/  LDSM.16.MT88.4 R28, [R0+0x14800] ;  /* 0x01480000001c783b */ /* 0x000e6e0000004200 */
[----:B-1----:R-:W-:-:S15]  /*7ce0*/  HMMA.16816.F32 R20, R12, R24, RZ ;  /* 0x000000180c14723c */ /* 0x002fde00000018ff */
[----:B------:R-:W-:-:S05]  /*7cf0*/  NOP ;  /* 0x0000000000007918 */ /* 0x000fca0000000000 */
[----:B------:R-:W-:Y:S08]  /*7d00*/  HMMA.16816.F32 R184, R8, R28, R20 ;  /* 0x0000001c08b8723c */ /* 0x000ff00000001814 */
[----:B------:R-:W-:Y:S01]  /*7d10*/  HMMA.16816.F32 R20, R12, R26, RZ ;  /* 0x0000001a0c14723c */ /* 0x000fe200000018ff */
[----:B------:R-:W-:-:S15]  /*7d20*/  LDSM.16.MT88.4 R24, [R136+0x16800] ;  /* 0x016800008818783b */ /* 0x000fde0000004200 */
[----:B------:R-:W-:-:S04]  /*7d30*/  NOP ;  /* 0x0000000000007918 */ /* 0x000fc80000000000 */
[----:B------:R-:W-:Y:S01]  /*7d40*/  HMMA.16816.F32 R188, R8, R30, R20 ;  /* 0x0000001e08bc723c */ /* 0x000fe20000001814 */
[----:B------:R1:W3:Y:S04]  /*7d50*/  LDL.LU.S16 R31, [R1+0x84] ;  /* 0x00008400011f7983 */ /* 0x0002e80000300600 */
[----:B------:R1:W3:Y:S04]  /*7d60*/  LDL.LU.S16 R66, [R1+0x88] ;  /* 0x0000880001427983 */ /* 0x0002e80000300600 */
[----:B------:R1:W3:Y:S01]  /*7d70*/  LDL.LU.S16 R30, [R1+0x8c] ;  /* 0x00008c00011e7983 */ /* 0x0002e20000300600 */
[----:B-----5:R-:W-:-:S05]  /*7d80*/  @!P1 HADD2 R64, -R198.H0_H0, -RZ.H0_H0 ;  /* 0xa00000ffc6409230 */ /* 0x020fca0000000900 */
[----:B------:R-:W-:Y:S01]  /*7d90*/  PRMT R20, R64, 0x7610, R20 ;  /* 0x0000761040147816 */ /* 0x000fe20000000014 */
[----:B--2---:R-:W-:-:S03]  /*7da0*/  @P3 HADD2 R98, -R217.H0_H0, -RZ.H0_H0 ;  /* 0xa00000ffd9623230 */ /* 0x004fc60000000900 */
[----:B------:R-:W-:Y:S02]  /*7db0*/  @!P1 PRMT R198, R20, 0x5410, RZ ;  /* 0x0000541014c69816 */ /* 0x000fe400000000ff */
[----:B------:R-:W-:-:S04]  /*7dc0*/  PRMT R21, R98, 0x7610, R21 ;  /* 0x0000761062157816 */ /* 0x000fc80000000015 */
[----:B------:R-:W-:Y:S02]  /*7dd0*/  @P3 PRMT R217, R21, 0x5410, RZ ;  /* 0x0000541015d93816 */ /* 0x000fe400000000ff */
[----:B------:R-:W2:Y:S01]  /*7de0*/  LDSM.16.MT88.4 R20, [R136+0x16000] ;  /* 0x016000008814783b */ /* 0x000ea20000004200 */
[----:B------:R-:W-:Y:S01]  /*7df0*/  ISETP.LE.U32.AND P3, PT, R5, UR4, PT ;  /* 0x0000000405007c0c */ /* 0x000fe2000bf63070 */
[----:B----4-:R-:W-:Y:S02]  /*7e00*/  @!P2 HADD2 R35, -R196.H0_H0, -RZ.H0_H0 ;  /* 0xa00000ffc423a230 */ /* 0x010fe40000000900 */
[----:B------:R-:W-:-:S03]  /*7e10*/  IMAD.MOV.U32 R64, RZ, RZ, R62 ;  /* 0x000000ffff407224 */ /* 0x000fc600078e003e */
[----:B------:R-:W-:-:S07]  /*7e20*/  PRMT R5, R35, 0x7610, R5 ;  /* 0x0000761023057816 */ /* 0x000fce0000000005 */
[----:B---3--:R-:W-:Y:S02]  /*7e30*/  @!P3 HADD2 R34, -R197.H0_H0, -RZ.H0_H0 ;  /* 0xa00000ffc522b230 */ /* 0x008fe40000000900 */
[----:B------:R-:W-:-:S03]  /*7e40*/  IMAD.MOV.U32 R62, RZ, RZ, R61 ;  /* 0x000000ffff3e7224 */ /* 0x000fc600078e003d */
[----:B------:R-:W-:Y:S01]  /*7e50*/  PRMT R6, R34, 0x7610, R6 ;  /* 0x0000761022067816 */ /* 0x000fe20000000006 */
[----:B------:R-:W-:Y:S01]  /*7e60*/  IMAD.MOV.U32 R61, RZ, RZ, R7 ;  /* 0x000000ffff3d7224 */ /* 0x000fe200078e0007 */
[----:B------:R-:W-:Y:S02]  /*7e70*/  @!P2 PRMT R196, R5, 0x5410, RZ ;  /* 0x0000541005c4a816 */ /* 0x000fe400000000ff */
[----:B------:R-:W-:Y:S02]  /*7e80*/  @!P3 PRMT R197, R6, 0x5410, RZ ;  /* 0x0000541006c5b816 */ /* 0x000fe400000000ff */
[----:B------:R-:W-:Y:S02]  /*7e90*/  ISETP.LE.U32.AND P3, PT, R4, UR4, PT ;  /* 0x0000000404007c0c */ /* 0x000fe4000bf63070 */
[----:B--2---:R-:W-:Y:S01]  /*7ea0*/  HMMA.16816.F32 R4, R12, R20, RZ ;  /* 0x000000140c04723c */ /* 0x004fe200000018ff */
[----:B------:R-:W-:Y:S01]  /*7eb0*/  ISETP.LE.U32.AND P1, PT, R96, UR4, PT ;  /* 0x0000000460007c0c */ /* 0x000fe2000bf23070 */
[----:B------:R-:W-:-:S15]  /*7ec0*/  FADD.FTZ R29, R138, R137 ;  /* 0x000000898a1d7221 */ /* 0x000fde0000010000 */
[----:B------:R-:W-:-:S03]  /*7ed0*/  NOP ;  /* 0x0000000000007918 */ /* 0x000fc60000000000 */
[----:B------:R-:W-:Y:S08]  /*7ee0*/  HMMA.16816.F32 R100, R8, R24, R4 ;  /* 0x000000180864723c */ /* 0x000ff00000001804 */
[----:B------:R-:W-:Y:S01]  /*7ef0*/  HMMA.16816.F32 R4, R12, R22, RZ ;  /* 0x000000160c04723c */ /* 0x000fe200000018ff */
[----:B------:R-:W-:Y:S02]  /*7f00*/  IMAD.MOV.U32 R98, RZ, RZ, R33 ;  /* 0x000000ffff627224 */ /* 0x000fe400078e0021 */
[----:B------:R-:W-:-:S02]  /*7f10*/  IMAD.MOV.U32 R34, RZ, RZ, R63 ;  /* 0x000000ffff227224 */ /* 0x000fc400078e003f */
[----:B------:R-:W-:Y:S02]  /*7f20*/  IMAD.MOV.U32 R33, RZ, RZ, R60 ;  /* 0x000000ffff217224 */ /* 0x000fe400078e003c */
[----:B------:R-:W-:Y:S02]  /*7f30*/  IMAD.MOV.U32 R35, RZ, RZ, R74 ;  /* 0x000000ffff237224 */ /* 0x000fe400078e004a */
[----:B------:R-:W-:Y:S02]  /*7f40*/  IMAD.MOV.U32 R32, RZ, RZ, R75 ;  /* 0x000000ffff207224 */ /* 0x000fe400078e004b */
[----:B------:R-:W-:Y:S02]  /*7f50*/  IMAD.MOV.U32 R63, RZ, RZ, R72 ;  /* 0x000000ffff3f7224 */ /* 0x000fe400078e0048 */
[----:B------:R-:W-:-:S07]  /*7f60*/  IMAD.MOV.U32 R60, RZ, RZ, R73 ;  /* 0x000000ffff3c7224 */ /* 0x000fce00078e0049 */
[----:B------:R-:W-:Y:S01]  /*7f70*/  HMMA.16816.F32 R72, R8, R26, R4 ;  /* 0x0000001a0848723c */ /* 0x000fe20000001804 */
[----:B------:R-:W-:Y:S01]  /*7f80*/  LDSM.16.MT88.4 R24, [R2+0x16800] ;  /* 0x016800000218783b */ /* 0x000fe20000004200 */
[----:B------:R-:W-:-:S05]  /*7f90*/  @!P1 HADD2 R31, -R195.H0_H0, -RZ.H0_H0 ;  /* 0xa00000ffc31f9230 */ /* 0x000fca0000000900 */
[----:B------:R-:W-:Y:S02]  /*7fa0*/  PRMT R20, R31, 0x7610, R20 ;  /* 0x000076101f147816 */ /* 0x000fe40000000014 */
[----:B------:R1:W2:Y:S01]  /*7fb0*/  LDL.LU.S16 R31, [R1+0x90] ;  /* 0x00009000011f7983 */ /* 0x0002a20000300600 */
[----:B------:R-:W-:Y:S01]  /*7fc0*/  @P5 HADD2 R30, -R194.H0_H0, -RZ.H0_H0 ;  /* 0xa00000ffc21e5230 */ /* 0x000fe20000000900 */
[----:B------:R-:W-:Y:S02]  /*7fd0*/  @!P1 PRMT R195, R20, 0x5410, RZ ;  /* 0x0000541014c39816 */ /* 0x000fe400000000ff */
[----:B------:R3:W4:Y:S02]  /*7fe0*/  LDSM.16.MT88.4 R20, [R2+0x16000] ;  /* 0x016000000214783b */ /* 0x0007240000004200 */
[----:B------:R-:W-:Y:S02]  /*7ff0*/  PRMT R4, R30, 0x7610, R4 ;  /* 0x000076101e047816 */ /* 0x000fe40000000004 */
[----:B------:R1:W5:Y:S01]  /*8000*/  LDL.LU.S16 R30, [R1+0x98] ;  /* 0x00009800011e7983 */ /* 0x0003620000300600 */
[----:B---3--:R-:W-:-:S03]  /*8010*/  FADD.FTZ R2, R142, R29 ;  /* 0x0000001d8e027221 */ /* 0x008fc60000010000 */
[----:B------:R1:W3:Y:S01]  /*8020*/  LDL.LU.S16 R29, [R1+0x94] ;  /* 0x00009400011d7983 */ /* 0x0002e20000300600 */
[----:B------:R-:W-:Y:S01]  /*8030*/  @!P0 HADD2 R66, -R193.H0_H0, -RZ.H0_H0 ;  /* 0xa00000ffc1428230 */ /* 0x000fe20000000900 */
[----:B------:R-:W-:-:S04]  /*8040*/  @P5 PRMT R194, R4, 0x5410, RZ ;  /* 0x0000541004c25816 */ /* 0x000fc800000000ff */
[----:B------:R-:W-:-:S04]  /*8050*/  PRMT R5, R66, 0x7610, R5 ;  /* 0x0000761042057816 */ /* 0x000fc80000000005 */
[----:B------:R-:W-:Y:S02]  /*8060*/  @!P0 PRMT R193, R5, 0x5410, RZ ;  /* 0x0000541005c18816 */ /* 0x000fe400000000ff */
[----:B----4-:R-:W-:Y:S01]  /*8070*/  HMMA.16816.F32 R4, R12, R20, RZ ;  /* 0x000000140c04723c */ /* 0x010fe200000018ff */
[----:B------:R-:W-:Y:S02]  /*8080*/  IMAD.MOV.U32 R91, RZ, RZ, R34 ;  /* 0x000000ffff5b7224 */ /* 0x000fe400078e0022 */
[----:B------:R-:W-:Y:S02]  /*8090*/  IMAD.MOV.U32 R146, RZ, RZ, R35 ;  /* 0x000000ffff927224 */ /* 0x000fe400078e0023 */
[----:B------:R-:W-:Y:S02]  /*80a0*/  IMAD.MOV.U32 R116, RZ, RZ, R32 ;  /* 0x000000ffff747224 */ /* 0x000fe400078e0020 */
[----:B------:R-:W-:-:S13]  /*80b0*/  IMAD.MOV.U32 R118, RZ, RZ, R33 ;  /* 0x000000ffff767224 */ /* 0x000fda00078e0021 */
[----:B------:R-:W-:Y:S08]  /*80c0*/  HMMA.16816.F32 R32, R8, R24, R4 ;  /* 0x000000180820723c */ /* 0x000ff00000001804 */
[----:B------:R-:W-:-:S15]  /*80d0*/  HMMA.16816.F32 R4, R12, R22, RZ ;  /* 0x000000160c04723c */ /* 0x000fde00000018ff */
[----:B------:R-:W-:-:S05]  /*80e0*/  NOP ;  /* 0x0000000000007918 */ /* 0x000fca0000000000 */
[----:B------:R-:W-:Y:S01]  /*80f0*/  HMMA.16816.F32 R24, R8, R26, R4 ;  /* 0x0000001a0818723c */ /* 0x000fe20000001804 */
[----:B------:R-:W4:Y:S01]  /*8100*/  LDSM.16.MT88.4 R4, [R0+0x16000] ;  /* 0x016000000004783b */ /* 0x000f220000004200 */
[----:B------:R-:W-:Y:S01]  /*8110*/  ISETP.LE.U32.AND P5, PT, R90, UR4, PT ;  /* 0x000000045a007c0c */ /* 0x000fe2000bfa3070 */
[----:B------:R-:W-:Y:S02]  /*8120*/  IMAD.MOV.U32 R89, RZ, RZ, R64 ;  /* 0x000000ffff597224 */ /* 0x000fe400078e0040 */
[----:B------:R-:W-:Y:S01]  /*8130*/  FADD.FTZ R64, R144, R2 ;  /* 0x0000000290407221 */ /* 0x000fe20000010000 */
[----:B------:R-:W-:Y:S01]  /*8140*/  LOP3.LUT R2, R139, 0xffff, RZ, 0xc0, !PT ;  /* 0x0000ffff8b027812 */ /* 0x000fe200078ec0ff */
[----:B------:R-:W-:Y:S02]  /*8150*/  IMAD.MOV.U32 R119, RZ, RZ, R99 ;  /* 0x000000ffff777224 */ /* 0x000fe400078e0063 */
        /* <DEDUP_REMOVED lines=9> */
[----:B------:R-:W-:Y:S01]  /*81f0*/  FADD.FTZ R28, R141, R140 ;  /* 0x0000008c8d1c7221 */ /* 0x000fe20000010000 */
[----:B------:R-:W-:-:S03]  /*8200*/  ISETP.GT.U32.AND P2, PT, R65, UR4, PT ;  /* 0x0000000441007c0c */ /* 0x000fc6000bf44070 */
[----:B------:R-:W-:-:S04]  /*8210*/  FADD.FTZ R28, R143, R28 ;  /* 0x0000001c8f1c7221 */ /* 0x000fc80000010000 */
[----:B------:R-:W-:Y:S01]  /*8220*/  FADD.FTZ R65, R145, R28 ;  /* 0x0000001c91417221 */ /* 0x000fe20000010000 */
[----:B--2---:R-:W-:-:S05]  /*8230*/  @P4 HADD2 R31, -R192.H0_H0, -RZ.H0_H0 ;  /* 0xa00000ffc01f4230 */ /* 0x004fca0000000900 */
[----:B------:R-:W-:Y:S01]  /*8240*/  PRMT R20, R31, 0x7610, R20 ;  /* 0x000076101f147816 */ /* 0x000fe20000000014 */
[----:B-----5:R-:W-:-:S03]  /*8250*/  @P6 HADD2 R30, -R171.H0_H0, -RZ.H0_H0 ;  /* 0xa00000ffab1e6230 */ /* 0x020fc60000000900 */
[----:B------:R-:W-:Y:S02]  /*8260*/  @P4 PRMT R192, R20, 0x5410, RZ ;  /* 0x0000541014c04816 */ /* 0x000fe400000000ff */
[----:B----4-:R-:W-:Y:S01]  /*8270*/  HMMA.16816.F32 R20, R12, R4, RZ ;  /* 0x000000040c14723c */ /* 0x010fe200000018ff */
[----:B------:R-:W-:-:S04]  /*8280*/  PRMT R5, R30, 0x7610, R5 ;  /* 0x000076101e057816 */ /* 0x000fc80000000005 */
[----:B------:R-:W-:-:S03]  /*8290*/  @P6 PRMT R171, R5, 0x5410, RZ ;  /* 0x0000541005ab6816 */ /* 0x000fc600000000ff */
[----:B------:R-:W-:Y:S01]  /*82a0*/  HMMA.16816.F32 R12, R12, R6, RZ ;  /* 0x000000060c0c723c */ /* 0x000fe200000018ff */
[----:B---3--:R-:W-:-:S05]  /*82b0*/  @!P5 HADD2 R29, -R127.H0_H0, -RZ.H0_H0 ;  /* 0xa00000ff7f1dd230 */ /* 0x008fca0000000900 */
[----:B------:R-:W-:-:S04]  /*82c0*/  PRMT R4, R29, 0x7610, R4 ;  /* 0x000076101d047816 */ /* 0x000fc80000000004 */
[----:B------:R-:W-:Y:S02]  /*82d0*/  @!P5 PRMT R127, R4, 0x5410, RZ ;  /* 0x00005410047fd816 */ /* 0x000fe400000000ff */
[----:B------:R-:W2:Y:S01]  /*82e0*/  LDSM.16.MT88.4 R4, [R0+0x16800] ;  /* 0x016800000004783b */ /* 0x000ea20000004200 */
[----:B------:R-:W-:Y:S01]  /*82f0*/  ISETP.LE.U32.AND P6, PT, R2, UR4, PT ;  /* 0x0000000402007c0c */ /* 0x000fe2000bfc3070 */
[----:B------:R-:W-:Y:S01]  /*8300*/  IMAD.IADD R2, R118, 0x1, R136 ;  /* 0x0000000176027824 */ /* 0x000fe200078e0288 */
[C---:B--2---:R-:W-:Y:S08]  /*8310*/  HMMA.16816.F32 R60, R8.reuse, R4, R20 ;  /* 0x00000004083c723c */ /* 0x044ff00000001814 */
[----:B------:R-:W-:Y:S01]  /*8320*/  HMMA.16816.F32 R40, R8, R6, R12 ;  /* 0x000000060828723c */ /* 0x000fe2000000180c */
[----:B------:R-:W2:Y:S04]  /*8330*/  LDSM.16.MT88.4 R4, [R2+0x11000] ;  /* 0x011000000204783b */ /* 0x000ea80000004200 */
[----:B------:R-:W3:Y:S03]  /*8340*/  LDSM.16.MT88.4 R8, [R2+0x13000] ;  /* 0x013000000208783b */ /* 0x000ee60000004200 */
[C---:B--2---:R-:W-:Y:S08]  /*8350*/  HMMA.16816.F32 R148, R16.reuse, R4, R148 ;  /* 0x000000041094723c */ /* 0x044ff00000001894 */
[C---:B------:R-:W-:Y:S01]  /*8360*/  HMMA.16816.F32 R12, R16.reuse, R6, R68 ;  /* 0x00000006100c723c */ /* 0x040fe20000001844 */
[----:B------:R-:W2:Y:S07]  /*8370*/  LDSM.16.MT88.4 R4, [R2+0x15000] ;  /* 0x015000000204783b */ /* 0x000eae0000004200 */
[C---:B---3--:R-:W-:Y:S08]  /*8380*/  HMMA.16816.F32 R52, R16.reuse, R8, R52 ;  /* 0x000000081034723c */ /* 0x048ff00000001834 */
[----:B------:R-:W-:Y:S01]  /*8390*/  HMMA.16816.F32 R20, R16, R10, R56 ;  /* 0x0000000a1014723c */ /* 0x000fe20000001838 */
[----:B------:R-:W3:Y:S01]  /*83a0*/  LDSM.16.MT88.4 R8, [R2+0x17000] ;  /* 0x017000000208783b */ /* 0x000ee20000004200 */
[----:B------:R-:W-:-:S02]  /*83b0*/  IMAD.MOV.U32 R137, RZ, RZ, R116 ;  /* 0x000000ffff897224 */ /* 0x000fc400078e0074 */
[----:B------:R-:W-:Y:S02]  /*83c0*/  IMAD.MOV.U32 R97, RZ, RZ, R119 ;  /* 0x000000ffff617224 */ /* 0x000fe400078e0077 */
[----:B------:R-:W-:Y:S02]  /*83d0*/  IMAD.MOV.U32 R141, RZ, RZ, R146 ;  /* 0x000000ffff8d7224 */ /* 0x000fe400078e0092 */
[----:B------:R-:W-:Y:S02]  /*83e0*/  IMAD.MOV.U32 R140, RZ, RZ, R91 ;  /* 0x000000ffff8c7224 */ /* 0x000fe400078e005b */
[----:B------:R-:W-:Y:S02]  /*83f0*/  IMAD.MOV.U32 R95, RZ, RZ, R147 ;  /* 0x000000ffff5f7224 */ /* 0x000fe400078e0093 */
[----:B------:R-:W-:Y:S01]  /*8400*/  IMAD.MOV.U32 R94, RZ, RZ, R66 ;  /* 0x000000ffff5e7224 */ /* 0x000fe200078e0042 */
[----:B------:R-:W-:Y:S01]  /*8410*/  ISETP.GT.U32.AND P1, PT, R67, UR4, PT ;  /* 0x0000000443007c0c */ /* 0x000fe2000bf24070 */
[----:B------:R-:W-:Y:S01]  /*8420*/  LDSM.16.MT88.4 R56, [R2+0x13800] ;  /* 0x013800000238783b */ /* 0x000fe20000004200 */
[----:B------:R-:W-:-:S03]  /*8430*/  ISETP.LE.U32.AND P4, PT, R92, UR4, PT ;  /* 0x000000045c007c0c */ /* 0x000fc6000bf83070 */
[----:B------:R1:W4:Y:S04]  /*8440*/  LDL.LU.S16 R67, [R1+0xa8] ;  /* 0x0000a80001437983 */ /* 0x0003280000300600 */
[----:B------:R1:W5:Y:S01]  /*8450*/  LDL.LU.S16 R66, [R1+0xb0] ;  /* 0x0000b00001427983 */ /* 0x0003620000300600 */
[C---:B--2---:R-:W-:Y:S03]  /*8460*/  HMMA.16816.F32 R84, R16.reuse, R4, R84 ;  /* 0x000000041054723c */ /* 0x044fe60000001854 */
[----:B------:R-:W-:Y:S05]  /*8470*/  LDSM.16.MT88.4 R144, [R2+0x11800] ;  /* 0x011800000290783b */ /* 0x000fea0000004200 */
[C---:B------:R-:W-:Y:S01]  /*8480*/  HMMA.16816.F32 R28, R16.reuse, R6, R36 ;  /* 0x00000006101c723c */ /* 0x040fe20000001824 */
[----:B------:R-:W2:Y:S07]  /*8490*/  LDSM.16.MT88.4 R4, [R136+0x11000] ;  /* 0x011000008804783b */ /* 0x000eae0000004200 */
[C---:B---3--:R-:W-:Y:S08]  /*84a0*/  HMMA.16816.F32 R116, R16.reuse, R8, R32 ;  /* 0x000000081074723c */ /* 0x048ff00000001820 */
[C---:B------:R-:W-:Y:S08]  /*84b0*/  HMMA.16816.F32 R32, R16.reuse, R10, R24 ;  /* 0x0000000a1020723c */ /* 0x040ff00000001818 */
[C---:B--2---:R-:W-:Y:S08]  /*84c0*/  HMMA.16816.F32 R164, R16.reuse, R4, R164 ;  /* 0x0000000410a4723c */ /* 0x044ff000000018a4 */
[----:B------:R-:W-:Y:S01]  /*84d0*/  HMMA.16816.F32 R8, R16, R6, R240 ;  /* 0x000000061008723c */ /* 0x000fe200000018f0 */
[----:B------:R-:W2:Y:S01]  /*84e0*/  LDSM.16.MT88.4 R4, [R0+0x11000] ;  /* 0x011000000004783b */ /* 0x000ea20000004200 */
[----:B------:R-:W-:-:S02]  /*84f0*/  IMAD.MOV.U32 R242, RZ, RZ, R141 ;  /* 0x000000fffff27224 */ /* 0x000fc400078e008d */
[----:B------:R-:W-:-:S04]  /*8500*/  IMAD.MOV.U32 R240, RZ, RZ, R140 ;  /* 0x000000fffff07224 */ /* 0x000fc800078e008c */
[----:B--2---:R-:W-:Y:S01]  /*8510*/  HMMA.16816.F32 R140, R16, R4, R236 ;  /* 0x00000004108c723c */ /* 0x004fe200000018ec */
[----:B------:R-:W-:Y:S02]  /*8520*/  IMAD.MOV.U32 R238, RZ, RZ, R94 ;  /* 0x000000ffffee7224 */ /* 0x000fe400078e005e */
[----:B------:R-:W-:Y:S02]  /*8530*/  IMAD.MOV.U32 R237, RZ, RZ, R95 ;  /* 0x000000ffffed7224 */ /* 0x000fe400078e005f */
[----:B------:R-:W-:-:S03]  /*8540*/  IMAD.MOV.U32 R236, RZ, RZ, R93 ;  /* 0x000000ffffec7224 */ /* 0x000fc600078e005d */
[C---:B------:R-:W-:Y:S01]  /*8550*/  HMMA.16816.F32 R92, R16.reuse, R6, R228 ;  /* 0x00000006105c723c */ /* 0x040fe200000018e4 */
[----:B------:R1:W2:Y:S04]  /*8560*/  LDL.LU.S16 R228, [R1+0xac] ;  /* 0x0000ac0001e47983 */ /* 0x0002a80000300600 */
[----:B------:R-:W3:Y:S04]  /*8570*/  LDSM.16.MT88.4 R4, [R136+0x13000] ;  /* 0x013000008804783b */ /* 0x000ee80000004200 */
[----:B------:R1:W5:Y:S04]  /*8580*/  LDL.LU.S16 R229, [R1+0xa4] ;  /* 0x0000a40001e57983 */ /* 0x0003680000300600 */
[----:B------:R1:W5:Y:S04]  /*8590*/  LDL.LU.S16 R230, [R1+0xa0] ;  /* 0x0000a00001e67983 */ /* 0x0003680000300600 */
[----:B------:R1:W4:Y:S01]  /*85a0*/  LDL.LU.S16 R231, [R1+0x9c] ;  /* 0x00009c0001e77983 */ /* 0x0003220000300600 */
[C---:B---3--:R-:W-:Y:S08]  /*85b0*/  HMMA.16816.F32 R36, R16.reuse, R4, R232 ;  /* 0x000000041024723c */ /* 0x048ff000000018e8 */
[C---:B------:R-:W-:Y:S01]  /*85c0*/  HMMA.16816.F32 R24, R16.reuse, R6, R176 ;  /* 0x000000061018723c */ /* 0x040fe200000018b0 */
[----:B------:R-:W3:Y:S07]  /*85d0*/  LDSM.16.MT88.4 R4, [R0+0x13000] ;  /* 0x013000000004783b */ /* 0x000eee0000004200 */
[C---:B---3--:R-:W-:Y:S08]  /*85e0*/  HMMA.16816.F32 R172, R16.reuse, R4, R172 ;  /* 0x0000000410ac723c */ /* 0x048ff000000018ac */
[C---:B------:R-:W-:Y:S01]  /*85f0*/  HMMA.16816.F32 R180, R16.reuse, R6, R180 ;  /* 0x0000000610b4723c */ /* 0x040fe200000018b4 */
[----:B------:R-:W3:Y:S07]  /*8600*/  LDSM.16.MT88.4 R4, [R136+0x15000] ;  /* 0x015000008804783b */ /* 0x000eee0000004200 */
[----:B---3--:R-:W-:Y:S01]  /*8610*/  HMMA.16816.F32 R68, R16, R4, R160 ;  /* 0x000000041044723c */ /* 0x008fe200000018a0 */
[----:B------:R-:W3:Y:S07]  /*8620*/  LDSM.16.MT88.4 R160, [R136+0x11800] ;  /* 0x0118000088a0783b */ /* 0x000eee0000004200 */
[C---:B---3--:R-:W-:Y:S08]  /*8630*/  HMMA.16816.F32 R164, R128.reuse, R160, R164 ;  /* 0x000000a080a4723c */ /* 0x048ff000000018a4 */
[----:B------:R-:W-:Y:S01]  /*8640*/  HMMA.16816.F32 R160, R128, R162, R8 ;  /* 0x000000a280a0723c */ /* 0x000fe20000001808 */
[----:B------:R1:W3:Y:S01]  /*8650*/  LDL.LU.S16 R11, [R1+0xb4] ;  /* 0x0000b400010b7983 */ /* 0x0002e20000300600 */
[----:B--2---:R-:W-:-:S05]  /*8660*/  @!P4 HADD2 R228, -R124.H0_H0, -RZ.H0_H0 ;  /* 0xa00000ff7ce4c230 */ /* 0x004fca0000000900 */
[----:B------:R-:W-:-:S04]  /*8670*/  PRMT R10, R228, 0x7610, R10 ;  /* 0x00007610e40a7816 */ /* 0x000fc8000000000a */
[----:B------:R-:W-:Y:S02]  /*8680*/  @!P4 PRMT R124, R10, 0x5410, RZ ;  /* 0x000054100a7cc816 */ /* 0x000fe400000000ff */
[----:B------:R1:W2:Y:S01]  /*8690*/  LDL.LU.S16 R10, [R1+0xb8] ;  /* 0x0000b800010a7983 */ /* 0x0002a20000300600 */
[C---:B------:R-:W-:Y:S08]  /*86a0*/  HMMA.16816.F32 R52, R128.reuse, R56, R52 ;  /* 0x000000388034723c */ /* 0x040ff00000001834 */
[----:B------:R-:W-:Y:S08]  /*86b0*/  HMMA.16816.F32 R56, R128, R58, R20 ;  /* 0x0000003a8038723c */ /* 0x000ff00000001814 */
[----:B------:R-:W-:Y:S01]  /*86c0*/  HMMA.16816.F32 R20, R16, R6, R120 ;  /* 0x000000061014723c */ /* 0x000fe20000001878 */
[----:B------:R-:W5:Y:S01]  /*86d0*/  LDSM.16.MT88.4 R4, [R0+0x15000] ;  /* 0x015000000004783b */ /* 0x000f620000004200 */
[----:B------:R-:W-:Y:S01]  /*86e0*/  ISETP.GT.U32.AND P0, PT, R88, UR4, PT ;  /* 0x0000000458007c0c */ /* 0x000fe2000bf04070 */
[----:B------:R-:W-:-:S02]  /*86f0*/  IMAD.MOV.U32 R96, RZ, RZ, R89 ;  /* 0x000000ffff607224 */ /* 0x000fc400078e0059 */
[----:B------:R-:W-:Y:S03]  /*8700*/  LDSM.16.MT88.4 R88, [R2+0x15800] ;  /* 0x015800000258783b */ /* 0x000fe60000004200 */
[----:B------:R-:W-:Y:S01]  /*8710*/  HMMA.16816.F32 R148, R128, R144, R148 ;  /* 0x000000908094723c */ /* 0x000fe20000001894 */
[----:B------:R4:W-:Y:S07]  /*8720*/  LDSM.16.MT88.4 R120, [R2+0x17800] ;  /* 0x017800000278783b */ /* 0x0009ee0000004200 */
[C---:B-----5:R-:W-:Y:S08]  /*8730*/  HMMA.16816.F32 R184, R16.reuse, R4, R184 ;  /* 0x0000000410b8723c */ /* 0x060ff000000018b8 */
[----:B------:R-:W-:Y:S01]  /*8740*/  HMMA.16816.F32 R188, R16, R6, R188 ;  /* 0x0000000610bc723c */ /* 0x000fe200000018bc */
[----:B------:R-:W5:Y:S07]  /*8750*/  LDSM.16.MT88.4 R4, [R136+0x17000] ;  /* 0x017000008804783b */ /* 0x000f6e0000004200 */
[----:B------:R-:W-:Y:S01]  /*8760*/  HMMA.16816.F32 R144, R128, R146, R12 ;  /* 0x000000928090723c */ /* 0x000fe2000000180c */
[----:B----4-:R-:W-:-:S02]  /*8770*/  LOP3.LUT R2, R226, 0xffff, RZ, 0xc0, !PT ;  /* 0x0000ffffe2027812 */ /* 0x010fc400078ec0ff */
[----:B------:R-:W-:-:S05]  /*8780*/  ISETP.LE.U32.AND P5, PT, R225, UR4, PT ;  /* 0x00000004e1007c0c */ /* 0x000fca000bfa3070 */
[C---:B-----5:R-:W-:Y:S08]  /*8790*/  HMMA.16816.F32 R100, R16.reuse, R4, R100 ;  /* 0x000000041064723c */ /* 0x060ff00000001864 */
[----:B------:R-:W-:Y:S01]  /*87a0*/  HMMA.16816.F32 R12, R16, R6, R72 ;  /* 0x00000006100c723c */ /* 0x000fe20000001848 */
[----:B------:R-:W4:Y:S01]  /*87b0*/  LDSM.16.MT88.4 R4, [R0+0x17000] ;  /* 0x017000000004783b */ /* 0x000f220000004200 */
[----:B------:R-:W-:Y:S01]  /*87c0*/  ISETP.LE.U32.AND P4, PT, R2, UR4, PT ;  /* 0x0000000402007c0c */ /* 0x000fe2000bf83070 */
[----:B------:R-:W-:-:S02]  /*87d0*/  IMAD.MOV.U32 R243, RZ, RZ, R137 ;  /* 0x000000fffff37224 */ /* 0x000fc400078e0089 */
[----:B------:R-:W-:Y:S02]  /*87e0*/  IMAD.MOV.U32 R138, RZ, RZ, R105 ;  /* 0x000000ffff8a7224 */ /* 0x000fe400078e0069 */
[----:B------:R-:W-:Y:S02]  /*87f0*/  @P1 HADD2 R231, -R168.H0_H0, -RZ.H0_H0 ;  /* 0xa00000ffa8e71230 */ /* 0x000fe40000000900 */
[----:B------:R-:W-:Y:S02]  /*8800*/  IMAD.MOV.U32 R137, RZ, RZ, R104 ;  /* 0x000000ffff897224 */ /* 0x000fe400078e0068 */
[----:B------:R-:W-:Y:S02]  /*8810*/  @P0 HADD2 R67, -R135.H0_H0, -RZ.H0_H0 ;  /* 0xa00000ff87430230 */ /* 0x000fe40000000900 */
[----:B------:R-:W-:Y:S02]  /*8820*/  IMAD.MOV.U32 R239, RZ, RZ, R97 ;  /* 0x000000ffffef7224 */ /* 0x000fe400078e0061 */
[----:B------:R-:W-:-:S02]  /*8830*/  @!P6 HADD2 R66, -R210.H0_H0, -RZ.H0_H0 ;  /* 0xa00000ffd242e230 */ /* 0x000fc40000000900 */
[----:B------:R-:W-:Y:S01]  /*8840*/  IMAD.MOV.U32 R241, RZ, RZ, R96 ;  /* 0x000000fffff17224 */ /* 0x000fe200078e0060 */
[----:B------:R-:W-:Y:S01]  /*8850*/  LDSM.16.MT88.4 R72, [R136+0x15800] ;  /* 0x015800008848783b */ /* 0x000fe20000004200 */
[----:B------:R-:W-:Y:S02]  /*8860*/  IMAD.MOV.U32 R97, RZ, RZ, R106 ;  /* 0x000000ffff617224 */ /* 0x000fe400078e006a */
[----:B------:R-:W-:Y:S02]  /*8870*/  IMAD.MOV.U32 R96, RZ, RZ, R107 ;  /* 0x000000ffff607224 */ /* 0x000fe400078e006b */
[----:B------:R-:W5:Y:S01]  /*8880*/  LDSM.16.MT88.4 R104, [R136+0x17800] ;  /* 0x017800008868783b */ /* 0x000f620000004200 */
[----:B----4-:R-:W-:Y:S01]  /*8890*/  HMMA.16816.F32 R176, R16, R4, R60 ;  /* 0x0000000410b0723c */ /* 0x010fe2000000183c */
[----:B------:R-:W-:Y:S01]  /*88a0*/  FADD.FTZ R4, R138, R65 ;  /* 0x000000418a047221 */ /* 0x000fe20000010000 */
[----:B------:R-:W-:-:S03]  /*88b0*/  FADD.FTZ R5, R137, R64 ;  /* 0x0000004089057221 */ /* 0x000fc60000010000 */
[----:B------:R-:W-:Y:S01]  /*88c0*/  FADD.FTZ R4, R236, R4 ;  /* 0x00000004ec047221 */ /* 0x000fe20000010000 */
[----:B------:R-:W-:Y:S02]  /*88d0*/  IMAD.MOV.U32 R236, RZ, RZ, R237 ;  /* 0x000000ffffec7224 */ /* 0x000fe400078e00ed */
[----:B------:R-:W-:Y:S01]  /*88e0*/  HMMA.16816.F32 R16, R16, R6, R40 ;  /* 0x000000061010723c */ /* 0x000fe20000001828 */
[----:B------:R-:W-:Y:S01]  /*88f0*/  PRMT R7, R231, 0x7610, R7 ;  /* 0x00007610e7077816 */ /* 0x000fe20000000007 */
[----:B------:R-:W-:Y:S01]  /*8900*/  FADD.FTZ R2, R239, R5 ;  /* 0x00000005ef027221 */ /* 0x000fe20000010000 */
[----:B------:R-:W-:Y:S01]  /*8910*/  PRMT R6, R67, 0x7610, R6 ;  /* 0x0000761043067816 */ /* 0x000fe20000000006 */
[----:B------:R-:W-:Y:S01]  /*8920*/  IMAD.MOV.U32 R237, RZ, RZ, R238 ;  /* 0x000000ffffed7224 */ /* 0x000fe200078e00ee */
[----:B------:R-:W-:Y:S01]  /*8930*/  LDSM.16.MT88.4 R40, [R136+0x13800] ;  /* 0x013800008828783b */ /* 0x000fe20000004200 */
[----:B------:R-:W-:Y:S01]  /*8940*/  IMAD.MOV.U32 R238, RZ, RZ, R240 ;  /* 0x000000ffffee7224 */ /* 0x000fe200078e00f0 */
[----:B------:R-:W-:Y:S01]  /*8950*/  @P1 PRMT R168, R7, 0x5410, RZ ;  /* 0x0000541007a81816 */ /* 0x000fe200000000ff */
[----:B------:R-:W-:Y:S01]  /*8960*/  IMAD.MOV.U32 R239, RZ, RZ, R242 ;  /* 0x000000ffffef7224 */ /* 0x000fe200078e00f2 */
[----:B------:R-:W4:Y:S01]  /*8970*/  LDSM.16.MT88.4 R136, [R0+0x11800] ;  /* 0x011800000088783b */ /* 0x000f220000004200 */
[----:B---3--:R-:W-:-:S02]  /*8980*/  @!P5 HADD2 R11, -R125.H0_H0, -RZ.H0_H0 ;  /* 0xa00000ff7d0bd230 */ /* 0x008fc40000000900 */
[----:B------:R-:W-:Y:S01]  /*8990*/  IMAD.MOV.U32 R240, RZ, RZ, R243 ;  /* 0x000000fffff07224 */ /* 0x000fe200078e00f3 */
[----:B------:R-:W-:Y:S02]  /*89a0*/  @P0 PRMT R135, R6, 0x5410, RZ ;  /* 0x0000541006870816 */ /* 0x000fe400000000ff */
[----:B------:R-:W-:Y:S01]  /*89b0*/  PRMT R9, R11, 0x7610, R9 ;  /* 0x000076100b097816 */ /* 0x000fe20000000009 */
[----:B------:R-:W-:Y:S01]  /*89c0*/  IMAD.MOV.U32 R242, RZ, RZ, R96 ;  /* 0x000000fffff27224 */ /* 0x000fe200078e0060 */
[----:B------:R-:W-:Y:S01]  /*89d0*/  PRMT R5, R66, 0x7610, R5 ;  /* 0x0000761042057816 */ /* 0x000fe20000000005 */
[----:B------:R-:W-:Y:S01]  /*89e0*/  FADD.FTZ R7, R97, R4 ;  /* 0x0000000461077221 */ /* 0x000fe20000010000 */
[----:B------:R-:W-:Y:S01]  /*89f0*/  FADD.FTZ R6, R99, R2 ;  /* 0x0000000263067221 */ /* 0x000fe20000010000 */
[----:B------:R-:W-:Y:S01]  /*8a00*/  IMAD.MOV.U32 R243, RZ, RZ, R98 ;  /* 0x000000fffff37224 */ /* 0x000fe200078e0062 */
[----:B------:R-:W3:Y:S01]  /*8a10*/  LDSM.16.MT88.4 R64, [R0+0x13800] ;  /* 0x013800000040783b */ /* 0x000ee20000004200 */
[----:B------:R-:W-:-:S03]  /*8a20*/  @!P5 PRMT R125, R9, 0x5410, RZ ;  /* 0x00005410097dd816 */ /* 0x000fc600000000ff */
[----:B------:R-:W1:Y:S01]  /*8a30*/  LDSM.16.MT88.4 R96, [R0+0x15800] ;  /* 0x015800000060783b */ /* 0x000e620000004200 */
[----:B------:R-:W-:Y:S01]  /*8a40*/  USHF.L.U32 UR25, UR25, 0x3, URZ ;  /* 0x0000000319197899 */ /* 0x000fe200080006ff */
[----:B------:R-:W-:-:S05]  /*8a50*/  @!P6 PRMT R210, R5, 0x5410, RZ ;  /* 0x0000541005d2e816 */ /* 0x000fca00000000ff */
[----:B------:R-:W-:-:S04]  /*8a60*/  IMAD.U32 R2, RZ, RZ, UR25 ;  /* 0x00000019ff027e24 */ /* 0x000fc8000f8e00ff */
[----:B------:R-:W-:Y:S01]  /*8a70*/  IMAD.WIDE R4, R2, 0x2, R200 ;  /* 0x0000000202047825 */ /* 0x000fe200078e02c8 */
[----:B------:R-:W-:Y:S03]  /*8a80*/  STG.E.U16 desc[UR28][R200.64], R203 ;  /* 0x000000cbc8007986 */ /* 0x000fe6000c10151c */
[----:B------:R-:W-:Y:S01]  /*8a90*/  FADD.FTZ R2, R236, R7 ;  /* 0x00000007ec027221 */ /* 0x000fe20000010000 */
[----:B------:R-:W-:Y:S01]  /*8aa0*/  STG.E.U16 desc[UR28][R200.64+0x2], R199 ;  /* 0x000002c7c8007986 */ /* 0x000fe2000c10151c */
[----:B------:R-:W-:-:S03]  /*8ab0*/  @!P3 HADD2 R229, -R170.H0_H0, -RZ.H0_H0 ;  /* 0xa00000ffaae5b230 */ /* 0x000fc60000000900 */
[----:B------:R-:W-:Y:S01]  /*8ac0*/  STG.E.U16 desc[UR28][R4.64], R208 ;  /* 0x000000d004007986 */ /* 0x000fe2000c10151c */
[----:B------:R-:W-:-:S03]  /*8ad0*/  @P2 HADD2 R230, -R169.H0_H0, -RZ.H0_H0 ;  /* 0xa00000ffa9e62230 */ /* 0x000fc60000000900 */
[----:B------:R-:W-:Y:S01]  /*8ae0*/  STG.E.U16 desc[UR28][R4.64+0x2], R207 ;  /* 0x000002cf04007986 */ /* 0x000fe2000c10151c */
[----:B------:R-:W-:-:S03]  /*8af0*/  FADD.FTZ R2, R238, R2 ;  /* 0x00000002ee027221 */ /* 0x000fc60000010000 */
[----:B------:R-:W-:Y:S04]  /*8b00*/  STG.E.U16 desc[UR28][R200.64+0x10], R214 ;  /* 0x000010d6c8007986 */ /* 0x000fe8000c10151c */
[----:B------:R-:W-:Y:S04]  /*8b10*/  STG.E.U16 desc[UR28][R200.64+0x12], R209 ;  /* 0x000012d1c8007986 */ /* 0x000fe8000c10151c */
[----:B------:R-:W-:Y:S04]  /*8b20*/  STG.E.U16 desc[UR28][R4.64+0x12], R222 ;  /* 0x000012de04007986 */ /* 0x000fe8000c10151c */
[----:B------:R-:W-:Y:S01]  /*8b30*/  STG.E.U16 desc[UR28][R4.64+0x10], R218 ;  /* 0x000010da04007986 */ /* 0x000fe2000c10151c */
[C---:B-----5:R-:W-:Y:S03]  /*8b40*/  HMMA.16816.F32 R100, R128.reuse, R104, R100 ;  /* 0x000000688064723c */ /* 0x060fe60000001864 */
[----:B------:R-:W-:Y:S04]  /*8b50*/  STG.E.U16 desc[UR28][R200.64+0x20], R216 ;  /* 0x000020d8c8007986 */ /* 0x000fe8000c10151c */
[----:B------:R-:W-:Y:S01]  /*8b60*/  STG.E.U16 desc[UR28][R200.64+0x22], R210 ;  /* 0x000022d2c8007986 */ /* 0x000fe2000c10151c */
[----:B------:R-:W-:Y:S03]  /*8b70*/  HMMA.16816.F32 R104, R128, R106, R12 ;  /* 0x0000006a8068723c */ /* 0x000fe6000000180c */
[----:B------:R-:W-:Y:S01]  /*8b80*/  STG.E.U16 desc[UR28][R4.64+0x20], R224 ;  /* 0x000020e004007986 */ /* 0x000fe2000c10151c */
[----:B------:R-:W-:-:S03]  /*8b90*/  FADD.FTZ R2, R240, R2 ;  /* 0x00000002f0027221 */ /* 0x000fc60000010000 */
[----:B------:R-:W-:Y:S01]  /*8ba0*/  STG.E.U16 desc[UR28][R4.64+0x22], R221 ;  /* 0x000022dd04007986 */ /* 0x000fe2000c10151c */
[----:B------:R-:W-:-:S03]  /*8bb0*/  PRMT R13, R229, 0x7610, R13 ;  /* 0x00007610e50d7816 */ /* 0x000fc6000000000d */
[----:B------:R-:W-:Y:S01]  /*8bc0*/  STG.E.U16 desc[UR28][R200.64+0x30], R223 ;  /* 0x000030dfc8007986 */ /* 0x000fe2000c10151c */
[----:B--2---:R-:W-:-:S05]  /*8bd0*/  @!P4 HADD2 R10, -R126.H0_H0, -RZ.H0_H0 ;  /* 0xa00000ff7e0ac230 */ /* 0x004fca0000000900 */
[----:B------:R-:W-:-:S04]  /*8be0*/  PRMT R8, R10, 0x7610, R8 ;  /* 0x000076100a087816 */ /* 0x000fc80000000008 */
[----:B------:R-:W-:Y:S02]  /*8bf0*/  @!P4 PRMT R126, R8, 0x5410, RZ ;  /* 0x00005410087ec816 */ /* 0x000fe400000000ff */
[----:B------:R2:W5:Y:S01]  /*8c00*/  LDSM.16.MT88.4 R8, [R0+0x17800] ;  /* 0x017800000008783b */ /* 0x0005620000004200 */
[----:B------:R-:W-:-:S03]  /*8c10*/  PRMT R12, R230, 0x7610, R12 ;  /* 0x00007610e60c7816 */ /* 0x000fc6000000000c */
[----:B------:R-:W-:Y:S04]  /*8c20*/  STG.E.U16 desc[UR28][R200.64+0x32], R220 ;  /* 0x000032dcc8007986 */ /* 0x000fe8000c10151c */
[----:B------:R-:W-:Y:S04]  /*8c30*/  STG.E.U16 desc[UR28][R4.64+0x30], R219 ;  /* 0x000030db04007986 */ /* 0x000fe8000c10151c */
[----:B------:R-:W-:Y:S01]  /*8c40*/  STG.E.U16 desc[UR28][R4.64+0x32], R217 ;  /* 0x000032d904007986 */ /* 0x000fe2000c10151c */
[----:B----4-:R-:W-:Y:S03]  /*8c50*/  HMMA.16816.F32 R140, R128, R136, R140 ;  /* 0x00000088808c723c */ /* 0x010fe6000000188c */
[----:B------:R-:W-:Y:S01]  /*8c60*/  STG.E.U16 desc[UR28][R200.64+0x40], R198 ;  /* 0x000040c6c8007986 */ /* 0x000fe2000c10151c */
[----:B--2---:R-:W-:-:S03]  /*8c70*/  FADD.FTZ R0, R237, R6 ;  /* 0x00000006ed007221 */ /* 0x004fc60000010000 */
[----:B------:R-:W-:Y:S01]  /*8c80*/  STG.E.U16 desc[UR28][R200.64+0x42], R197 ;  /* 0x000042c5c8007986 */ /* 0x000fe2000c10151c */
[----:B------:R-:W-:-:S03]  /*8c90*/  FADD.FTZ R0, R239, R0 ;  /* 0x00000000ef007221 */ /* 0x000fc60000010000 */
[----:B------:R-:W-:Y:S01]  /*8ca0*/  STG.E.U16 desc[UR28][R4.64+0x40], R196 ;  /* 0x000040c404007986 */ /* 0x000fe2000c10151c */
[----:B------:R-:W-:-:S03]  /*8cb0*/  FADD.FTZ R0, R241, R0 ;  /* 0x00000000f1007221 */ /* 0x000fc60000010000 */
[----:B------:R-:W-:Y:S01]  /*8cc0*/  STG.E.U16 desc[UR28][R4.64+0x42], R195 ;  /* 0x000042c304007986 */ /* 0x000fe2000c10151c */
[----:B------:R-:W-:Y:S01]  /*8cd0*/  HMMA.16816.F32 R136, R128, R138, R92 ;  /* 0x0000008a8088723c */ /* 0x000fe2000000185c */
[----:B------:R-:W-:Y:S02]  /*8ce0*/  FADD.FTZ R2, R242, R2 ;  /* 0x00000002f2027221 */ /* 0x000fe40000010000 */
[----:B------:R-:W-:Y:S01]  /*8cf0*/  STG.E.U16 desc[UR28][R200.64+0x50], R193 ;  /* 0x000050c1c8007986 */ /* 0x000fe2000c10151c */
[----:B------:R-:W-:-:S03]  /*8d00*/  @!P3 PRMT R170, R13, 0x5410, RZ ;  /* 0x000054100daab816 */ /* 0x000fc600000000ff */
[----:B------:R-:W-:Y:S01]  /*8d10*/  STG.E.U16 desc[UR28][R200.64+0x52], R194 ;  /* 0x000052c2c8007986 */ /* 0x000fe2000c10151c */
[----:B------:R-:W-:Y:S01]  /*8d20*/  HMMA.16816.F32 R84, R128, R88, R84 ;  /* 0x000000588054723c */ /* 0x000fe20000001854 */
[----:B------:R-:W-:Y:S02]  /*8d30*/  @P2 PRMT R169, R12, 0x5410, RZ ;  /* 0x000054100ca92816 */ /* 0x000fe400000000ff */
[----:B------:R-:W-:Y:S01]  /*8d40*/  STG.E.U16 desc[UR28][R4.64+0x50], R192 ;  /* 0x000050c004007986 */ /* 0x000fe2000c10151c */
[----:B------:R-:W-:-:S03]  /*8d50*/  FADD.FTZ R0, R252, R0 ;  /* 0x00000000fc007221 */ /* 0x000fc60000010000 */
[----:B------:R-:W-:Y:S01]  /*8d60*/  STG.E.U16 desc[UR28][R4.64+0x52], R171 ;  /* 0x000052ab04007986 */ /* 0x000fe2000c10151c */
[C---:B------:R-:W-:Y:S03]  /*8d70*/  HMMA.16816.F32 R116, R128.reuse, R120, R116 ;  /* 0x000000788074723c */ /* 0x040fe60000001874 */
[----:B------:R-:W-:Y:S04]  /*8d80*/  STG.E.U16 desc[UR28][R200.64+0x60], R127 ;  /* 0x0000607fc8007986 */ /* 0x000fe8000c10151c */
[----:B------:R-:W-:Y:S01]  /*8d90*/  STG.E.U16 desc[UR28][R200.64+0x62], R126 ;  /* 0x0000627ec8007986 */ /* 0x000fe2000c10151c */
[----:B------:R-:W-:Y:S03]  /*8da0*/  HMMA.16816.F32 R36, R128, R40, R36 ;  /* 0x000000288024723c */ /* 0x000fe60000001824 */
[----:B------:R-:W-:Y:S01]  /*8db0*/  STG.E.U16 desc[UR28][R4.64+0x60], R125 ;  /* 0x0000607d04007986 */ /* 0x000fe2000c10151c */
[----:B------:R-:W-:-:S03]  /*8dc0*/  FADD.FTZ R2, R243, R2 ;  /* 0x00000002f3027221 */ /* 0x000fc60000010000 */
[----:B------:R-:W-:Y:S01]  /*8dd0*/  STG.E.U16 desc[UR28][R4.64+0x62], R124 ;  /* 0x0000627c04007986 */ /* 0x000fe2000c10151c */
[C---:B------:R-:W-:Y:S01]  /*8de0*/  HMMA.16816.F32 R68, R128.reuse, R72, R68 ;  /* 0x000000488044723c */ /* 0x040fe20000001844 */
[----:B------:R-:W-:Y:S02]  /*8df0*/  FADD.FTZ R0, R251, R0 ;  /* 0x00000000fb007221 */ /* 0x000fe40000010000 */
[----:B------:R-:W-:Y:S05]  /*8e00*/  STG.E.U16 desc[UR28][R200.64+0x70], R170 ;  /* 0x000070aac8007986 */ /* 0x000fea000c10151c */
[C---:B---3--:R-:W-:Y:S01]  /*8e10*/  HMMA.16816.F32 R60, R128.reuse, R64, R172 ;  /* 0x00000040803c723c */ /* 0x048fe200000018ac */
[----:B------:R-:W-:Y:S07]  /*8e20*/  STG.E.U16 desc[UR28][R200.64+0x72], R169 ;  /* 0x000072a9c8007986 */ /* 0x000fee000c10151c */
[C---:B-1----:R-:W-:Y:S01]  /*8e30*/  HMMA.16816.F32 R92, R128.reuse, R96, R184 ;  /* 0x00000060805c723c */ /* 0x042fe200000018b8 */
[----:B------:R-:W-:Y:S07]  /*8e40*/  STG.E.U16 desc[UR28][R4.64+0x70], R168 ;  /* 0x000070a804007986 */ /* 0x000fee000c10151c */
[C---:B------:R-:W-:Y:S01]  /*8e50*/  HMMA.16816.F32 R88, R128.reuse, R90, R28 ;  /* 0x0000005a8058723c */ /* 0x040fe2000000181c */
[----:B------:R1:W-:Y:S07]  /*8e60*/  STG.E.U16 desc[UR28][R4.64+0x72], R135 ;  /* 0x0000728704007986 */ /* 0x0003ee000c10151c */
[C---:B------:R-:W-:Y:S08]  /*8e70*/  HMMA.16816.F32 R120, R128.reuse, R122, R32 ;  /* 0x0000007a8078723c */ /* 0x040ff00000001820 */
[C---:B------:R-:W-:Y:S08]  /*8e80*/  HMMA.16816.F32 R40, R128.reuse, R42, R24 ;  /* 0x0000002a8028723c */ /* 0x040ff00000001818 */
[C---:B------:R-:W-:Y:S08]  /*8e90*/  HMMA.16816.F32 R72, R128.reuse, R74, R20 ;  /* 0x0000004a8048723c */ /* 0x040ff00000001814 */
[----:B------:R-:W-:Y:S01]  /*8ea0*/  HMMA.16816.F32 R64, R128, R66, R180 ;  /* 0x000000428040723c */ /* 0x000fe200000018b4 */
[----:B-1----:R-:W-:-:S07]  /*8eb0*/  FADD.FTZ R4, R250, R2 ;  /* 0x00000002fa047221 */ /* 0x002fce0000010000 */
[----:B------:R-:W-:Y:S01]  /*8ec0*/  HMMA.16816.F32 R96, R128, R98, R188 ;  /* 0x000000628060723c */ /* 0x000fe200000018bc */
[----:B------:R-:W-:-:S07]  /*8ed0*/  FADD.FTZ R2, R244, R0 ;  /* 0x00000000f4027221 */ /* 0x000fce0000010000 */
[----:B-----5:R-:W-:Y:S01]  /*8ee0*/  HMMA.16816.F32 R124, R128, R8, R176 ;  /* 0x00000008807c723c */ /* 0x020fe200000018b0 */
[----:B------:R-:W-:-:S07]  /*8ef0*/  UISETP.GT.U32.AND UP0, UPT, UR22, UR20, UPT ;  /* 0x000000141600728c */ /* 0x000fce000bf04070 */
[----:B------:R-:W-:Y:S01]  /*8f00*/  HMMA.16816.F32 R128, R128, R10, R16 ;  /* 0x0000000a8080723c */ /* 0x000fe20000001810 */
[----:B------:R-:W-:Y:S01]  /*8f10*/  FADD.FTZ R0, R249, R4 ;  /* 0x00000004f9007221 */ /* 0x000fe20000010000 */
[----:B------:R-:W-:Y:S01]  /*8f20*/  FADD.FTZ R232, R246, R2 ;  /* 0x00000002f6e87221 */ /* 0x000fe20000010000 */
[----:B------:R-:W-:Y:S02]  /*8f30*/  IADD3 R236, P0, PT, R200, -0x80, RZ ;  /* 0xffffff80c8ec7810 */ /* 0x000fe40007f1e0ff */
[----:B------:R-:W-:Y:S01]  /*8f40*/  FADD.FTZ R0, R248, R0 ;  /* 0x00000000f8007221 */ /* 0x000fe20000010000 */
[----:B------:R-:W-:Y:S01]  /*8f50*/  FADD.FTZ R232, R245, R232 ;  /* 0x000000e8f5e87221 */ /* 0x000fe20000010000 */
[----:B------:R-:W-:Y:S02]  /*8f60*/  IADD3.X R233, PT, PT, R201, -0x1, RZ, P0, !PT ;  /* 0xffffffffc9e97810 */ /* 0x000fe400007fe4ff */
[----:B------:R-:W-:Y:S01]  /*8f70*/  FADD.FTZ R231, R247, R0 ;  /* 0x00000000f7e77221 */ /* 0x000fe20000010000 */
[----:B------:R-:W-:Y:S01]  /*8f80*/  FADD.FTZ R232, R227, R232 ;  /* 0x000000e8e3e87221 */ /* 0x000fe20000010000 */
[----:B------:R-:W-:Y:S09]  /*8f90*/  BRA.U !UP0, `(.L_x_1312) ;  /* 0x00000079081c7547 */ /* 0x000ff2000b800000 */
[----:B------:R-:W2:Y:S01]  /*8fa0*/  LDL.LU R242, [R1+0xc4] ;  /* 0x0000c40001f27983 */ /* 0x000ea20000300800 */
[----:B------:R-:W-:Y:S01]  /*8fb0*/  UIADD3 UR22, UPT, UPT, UR23, -0x2, URZ ;  /* 0xfffffffe17167890 */ /* 0x000fe2000fffe0ff */
[----:B------:R-:W-:-:S04]  /*8fc0*/  DEPBAR.LE SB0, 0x0 ;  /* 0x000080000000791a */ /* 0x000fc80000000000 */
[----:B------:R-:W3:Y:S01]  /*8fd0*/  LDL.LU R243, [R1+0x38] ;  /* 0x0000380001f37983 */ /* 0x000ee20000300800 */
[----:B------:R-:W1:Y:S03]  /*8fe0*/  LDCU UR4, c[0x0][0x440] ;  /* 0x00008800ff0477ac */ /* 0x000e660008000800 */
[----:B------:R-:W4:Y:S04]  /*8ff0*/  LDL R241, [R1+0x6c] ;  /* 0x00006c0001f17983 */ /* 0x000f280000100800 */
[----:B------:R-:W5:Y:S04]  /*9000*/  LDL R239, [R1+0x64] ;  /* 0x0000640001ef7983 */ /* 0x000f680000100800 */
[----:B------:R-:W3:Y:S04]  /*9010*/  LDL R238, [R1+0x68] ;  /* 0x0000680001ee7983 */ /* 0x000ee80000100800 */
[----:B------:R-:W4:Y:S04]  /*9020*/  LDL.LU R229, [R1+0xbc] ;  /* 0x0000bc0001e57983 */ /* 0x000f280000300800 */
[----:B------:R-:W4:Y:S04]  /*9030*/  LDL.LU R230, [R1+0xc0] ;  /* 0x0000c00001e67983 */ /* 0x000f280000300800 */
[----:B------:R-:W5:Y:S04]  /*9040*/  LDL R237, [R1+0x4c] ;  /* 0x00004c0001ed7983 */ /* 0x000f680000100800 */
[----:B------:R-:W5:Y:S01]  /*9050*/  LDL R240, [R1+0x48] ;  /* 0x0000480001f07983 */ /* 0x000f620000100800 */
[----:B------:R-:W-:Y:S01]  /*9060*/  UIMAD.WIDE.U32 UR18, UR22, UR8, URZ ;  /* 0x00000008161272a5 */ /* 0x000fe2000f8e00ff */
[----:B-1----:R-:W-:Y:S01]  /*9070*/  ISETP.GE.AND P3, PT, R202, UR4, PT ;  /* 0x00000004ca007c0c */ /* 0x002fe2000bf66270 */
[----:B------:R-:W-:-:S02]  /*9080*/  UIMAD UR12, UR22, UR9, URZ ;  /* 0x00000009160c72a4 */ /* 0x000fc4000f8e02ff */
[----:B------:R-:W-:Y:S02]  /*9090*/  USHF.L.U32 UR15, UR8, 0x4, URZ ;  /* 0x00000004080f7899 */ /* 0x000fe400080006ff */
[----:B------:R-:W-:Y:S01]  /*90a0*/  USHF.L.U64.HI UR13, UR8, 0x4, UR9 ;  /* 0x00000004080d7899 */ /* 0x000fe20008010209 */
[----:B------:R-:W-:Y:S01]  /*90b0*/  IMAD.U32 R5, RZ, RZ, UR19 ;  /* 0x00000013ff057e24 */ /* 0x000fe2000f8e00ff */
[----:B------:R-:W-:Y:S01]  /*90c0*/  UIADD3 UR6, UPT, UPT, UR12, UR19, URZ ;  /* 0x000000130c067290 */ /* 0x000fe2000fffe0ff */
[----:B------:R-:W-:Y:S01]  /*90d0*/  IMAD.U32 R4, RZ, RZ, UR18 ;  /* 0x00000012ff047e24 */ /* 0x000fe2000f8e00ff */
[----:B------:R-:W-:Y:S02]  /*90e0*/  ULEA UR7, UP0, UR18, UR15, 0x6 ;  /* 0x0000000f12077291 */ /* 0x000fe4000f8030ff */
[----:B------:R-:W-:Y:S02]  /*90f0*/  UIADD3 UR12, UPT, UPT, UR19, UR12, URZ ;  /* 0x0000000c130c7290 */ /* 0x000fe4000fffe0ff */
[----:B------:R-:W-:-:S02]  /*9100*/  ULEA.HI.X UR6, UR18, UR13, UR6, 0x6, UP0 ;  /* 0x0000000d12067291 */ /* 0x000fc400080f3406 */
[----:B------:R-:W-:Y:S01]  /*9110*/  IMAD.U32 R5, RZ, RZ, UR7 ;  /* 0x00000007ff057e24 */ /* 0x000fe2000f8e00ff */
[----:B------:R-:W-:Y:S01]  /*9120*/  UIADD3 UR15, UP1, UPT, UR7, UR15, URZ ;  /* 0x0000000f070f7290 */ /* 0x000fe2000ff3e0ff */
[----:B------:R-:W-:Y:S01]  /*9130*/  IMAD.U32 R2, RZ, RZ, UR12 ;  /* 0x0000000cff027e24 */ /* 0x000fe2000f8e00ff */
[----:B------:R-:W-:Y:S01]  /*9140*/  ULEA UR7, UP0, UR8, UR7, 0x5 ;  /* 0x0000000708077291 */ /* 0x000fe2000f8028ff */
[----:B------:R-:W-:Y:S01]  /*9150*/  IMAD.U32 R0, RZ, RZ, UR6 ;  /* 0x00000006ff007e24 */ /* 0x000fe2000f8e00ff */
[----:B------:R-:W-:Y:S02]  /*9160*/  UIADD3.X UR13, UPT, UPT, UR6, UR13, URZ, UP1, !UPT ;  /* 0x0000000d060d7290 */ /* 0x000fe40008ffe4ff */
[----:B------:R-:W-:-:S06]  /*9170*/  ULEA.HI.X UR6, UR8, UR6, UR9, 0x5, UP0 ;  /* 0x0000000608067291 */ /* 0x000fcc00080f2c09 */
[----:B------:R-:W-:Y:S01]  /*9180*/  IMAD.U32 R13, RZ, RZ, UR6 ;  /* 0x00000006ff0d7e24 */ /* 0x000fe2000f8e00ff */
[----:B------:R-:W-:Y:S01]  /*9190*/  BAR.SYNC.DEFER_BLOCKING 0x0 ;  /* 0x0000000000007b1d */ /* 0x000fe20000010000 */
[----:B--2---:R-:W-:Y:S02]  /*91a0*/  ISETP.NE.AND P4, PT, R242, RZ, PT ;  /* 0x000000fff200720c */ /* 0x004fe40003f85270 */
[----:B---3--:R-:W-:Y:S02]  /*91b0*/  ISETP.GE.AND P2, PT, R238, UR4, PT ;  /* 0x00000004ee007c0c */ /* 0x008fe4000bf46270 */
[----:B----4-:R-:W-:Y:S02]  /*91c0*/  LOP3.LUT R12, R230, R229, RZ, 0xfc, !PT ;  /* 0x000000e5e60c7212 */ /* 0x010fe400078efcff */
[-C--:B-----5:R-:W-:Y:S02]  /*91d0*/  LEA R8, P0, R5, R237.reuse, 0x1 ;  /* 0x000000ed05087211 */ /* 0x0a0fe400078008ff */
[----:B------:R-:W-:-:S02]  /*91e0*/  LEA R10, P1, R4, R237, 0x7 ;  /* 0x000000ed040a7211 */ /* 0x000fc400078238ff */
[-C--:B------:R-:W-:Y:S01]  /*91f0*/  LEA.HI.X R9, R5, R240.reuse, R0, 0x1, P0 ;  /* 0x000000f005097211 */ /* 0x080fe200000f0c00 */
[----:B------:R-:W-:Y:S01]  /*9200*/  IMAD.U32 R5, RZ, RZ, UR15 ;  /* 0x0000000fff057e24 */ /* 0x000fe2000f8e00ff */
[-C--:B------:R-:W-:Y:S01]  /*9210*/  LEA.HI.X R11, R4, R240.reuse, R2, 0x7, P1 ;  /* 0x000000f0040b7211 */ /* 0x080fe200008f3c02 */
[----:B------:R-:W-:Y:S01]  /*9220*/  IMAD.U32 R2, RZ, RZ, UR7 ;  /* 0x00000007ff027e24 */ /* 0x000fe2000f8e00ff */
[----:B------:R-:W-:Y:S01]  /*9230*/  LEA R208, R12, UR5, 0x1 ;  /* 0x000000050cd07c11 */ /* 0x000fe2000f8e08ff */
[----:B------:R-:W-:Y:S01]  /*9240*/  IMAD.U32 R0, RZ, RZ, UR13 ;  /* 0x0000000dff007e24 */ /* 0x000fe2000f8e00ff */
[-C--:B------:R-:W-:Y:S01]  /*9250*/  LEA R6, P1, R5, R237.reuse, 0x1 ;  /* 0x000000ed05067211 */ /* 0x080fe200078208ff */
[----:B------:R-:W-:Y:S01]  /*9260*/  @!PT LDS RZ, [RZ] ;  /* 0x00000000fffff984 */ /* 0x000fe20000000800 */
[----:B------:R-:W-:Y:S01]  /*9270*/  @!PT LDS RZ, [RZ] ;  /* 0x00000000fffff984 */ /* 0x000fe20000000800 */
[----:B------:R-:W-:Y:S01]  /*9280*/  @!PT LDS RZ, [RZ] ;  /* 0x00000000fffff984 */ /* 0x000fe20000000800 */
[----:B------:R-:W-:Y:S01]  /*9290*/  @!P3 LDGSTS.E.BYPASS.LTC128B.128 [R211+0x10000], desc[UR28][R10.64] ;  /* 0x100000000ad3bfae */ /* 0x000fe2000b981a1c */
[C---:B------:R-:W-:Y:S01]  /*92a0*/  LEA R4, P0, R2.reuse, R237, 0x1 ;  /* 0x000000ed02047211 */ /* 0x040fe200078008ff */
[----:B------:R-:W-:Y:S01]  /*92b0*/  IMAD.IADD R203, R243, 0x1, R208 ;  /* 0x00000001f3cb7824 */ /* 0x000fe200078e02d0 */
[-C--:B------:R-:W-:Y:S01]  /*92c0*/  LEA.HI.X R7, R5, R240.reuse, R0, 0x1, P1 ;  /* 0x000000f005077211 */ /* 0x080fe200008f0c00 */
[----:B------:R-:W-:Y:S01]  /*92d0*/  @P3 STS.128 [R211+0x10000], RZ ;  /* 0x010000ffd3003388 */ /* 0x000fe20000000c00 */
[----:B------:R-:W-:Y:S01]  /*92e0*/  ISETP.GE.AND P1, PT, R239, UR4, PT ;  /* 0x00000004ef007c0c */ /* 0x000fe2000bf26270 */
[----:B------:R-:W-:Y:S01]  /*92f0*/  IMAD.MOV.U32 R0, RZ, RZ, 0x20 ;  /* 0x00000020ff007424 */ /* 0x000fe200078e00ff */
[----:B------:R-:W-:Y:S01]  /*9300*/  LEA.HI.X R5, R2, R240, R13, 0x1, P0 ;  /* 0x000000f002057211 */ /* 0x000fe200000f0c0d */
[----:B------:R-:W-:Y:S01]  /*9310*/  @!PT LDS RZ, [RZ] ;  /* 0x00000000fffff984 */ /* 0x000fe20000000800 */
[----:B------:R-:W-:Y:S01]  /*9320*/  @!PT LDS RZ, [RZ] ;  /* 0x00000000fffff984 */ /* 0x000fe20000000800 */
[----:B------:R-:W-:Y:S01]  /*9330*/  @!PT LDS RZ, [RZ] ;  /* 0x00000000fffff984 */ /* 0x000fe20000000800 */
[----:B------:R-:W-:Y:S01]  /*9340*/  @!P2 LDGSTS.E.BYPASS.LTC128B.128 [R211+0x12000], desc[UR28][R10.64+0x80] ;  /* 0x120000800ad3afae */ /* 0x000fe2000b981a1c */
[----:B------:R-:W-:-:S02]  /*9350*/  ISETP.GE.AND P0, PT, R241, UR4, PT ;  /* 0x00000004f1007c0c */ /* 0x000fc4000bf06270 */
[----:B------:R-:W-:Y:S01]  /*9360*/  SEL R0, R0, 0xffffffe0, !P4 ;  /* 0xffffffe000007807 */ /* 0x000fe20006000000 */
[----:B------:R-:W-:Y:S04]  /*9370*/  @P2 STS.128 [R211+0x12000], RZ ;  /* 0x012000ffd3002388 */ /* 0x000fe80000000c00 */
[----:B------:R-:W-:Y:S01]  /*9380*/  IMAD.IADD R207, R0, 0x1, R208 ;  /* 0x0000000100cf7824 */ /* 0x000fe200078e02d0 */
[----:B------:R-:W2:Y:S01]  /*9390*/  LDL R243, [R1+0x74] ;  /* 0x0000740001f37983 */ /* 0x000ea20000100800 */
[----:B------:R-:W-:-:S03]  /*93a0*/  IMAD.IADD R2, R134, 0x1, R0 ;  /* 0x0000000186027824 */ /* 0x000fc600078e0200 */
        /* <DEDUP_REMOVED lines=70> */
[----:B------:R-:W-:Y:S04]  /*9810*/  LDSM.16.M88.4 R12, [R134+0x8000] ;  /* 0x00800000860c783b */ /* 0x000fe80000000200 */
[----:B-1----:R-:W-:Y:S04]  /*9820*/  LDSM.16.M88.4 R8, [R134+0x8800] ;  /* 0x008800008608783b */ /* 0x002fe80000000200 */
[----:B------:R-:W-:Y:S04]  /*9830*/  LDSM.16.M88.4 R20, [R134+0x9800] ;  /* 0x009800008614783b */ /* 0x000fe80000000200 */
[----:B------:R-:W-:Y:S04]  /*9840*/  LDSM.16.M88.4 R16, [R134+0x9000] ;  /* 0x009000008610783b */ /* 0x000fe80000000200 */
[----:B------:R-:W-:Y:S04]  /*9850*/  LDSM.16.M88.4 R28, [R2+0x8000] ;  /* 0x00800000021c783b */ /* 0x000fe80000000200 */
[----:B---3--:R-:W1:Y:S04]  /*9860*/  LDSM.16.M88.4 R4, [R208] ;  /* 0x00000000d004783b */ /* 0x008e680000000200 */
[----:B------:R-:W-:Y:S04]  /*9870*/  LDSM.16.M88.4 R168, [R2+0x8800] ;  /* 0x0088000002a8783b */ /* 0x000fe80000000200 */
[----:B------:R-:W-:Y:S01]  /*9880*/  LDSM.16.M88.4 R192, [R133+0x8000] ;  /* 0x0080000085c0783b */ /* 0x000fe20000000200 */
[----:B------:R-:W-:-:S03]  /*9890*/  IMAD.IADD R135, R0, 0x1, R203 ;  /* 0x0000000100877824 */ /* 0x000fc600078e02cb */
[----:B------:R-:W-:Y:S04]  /*98a0*/  LDSM.16.M88.4 R220, [R133+0xf000] ;  /* 0x00f0000085dc783b */ /* 0x000fe80000000200 */
[----:B------:R-:W0:Y:S01]  /*98b0*/  LDGDEPBAR ;  /* 0x00000000000079af */ /* 0x000e220000000000 */
[C---:B-1----:R-:W-:Y:S08]  /*98c0*/  HMMA.16816.F32 R24, R4.reuse, R12, RZ ;  /* 0x0000000c0418723c */ /* 0x042ff000000018ff */
[C---:B------:R-:W-:Y:S08]  /*98d0*/  HMMA.16816.F32 R184, R4.reuse, R14, RZ ;  /* 0x0000000e04b8723c */ /* 0x040ff000000018ff */
[C---:B------:R-:W-:Y:S08]  /*98e0*/  HMMA.16816.F32 R188, R4.reuse, R8, RZ ;  /* 0x0000000804bc723c */ /* 0x040ff000000018ff */
[C---:B------:R-:W-:Y:S01]  /*98f0*/  HMMA.16816.F32 R180, R4.reuse, R10, RZ ;  /* 0x0000000a04b4723c */ /* 0x040fe200000018ff */
[----:B------:R-:W1:Y:S07]  /*9900*/  LDSM.16.M88.4 R8, [R207] ;  /* 0x00000000cf08783b */ /* 0x000e6e0000000200 */
[C---:B------:R-:W-:Y:S08]  /*9910*/  HMMA.16816.F32 R32, R4.reuse, R20, RZ ;  /* 0x000000140420723c */ /* 0x040ff000000018ff */
[C---:B------:R-:W-:Y:S01]  /*9920*/  HMMA.16816.F32 R12, R4.reuse, R22, RZ ;  /* 0x00000016040c723c */ /* 0x040fe200000018ff */
[----:B------:R-:W3:Y:S07]  /*9930*/  LDSM.16.M88.4 R20, [R2+0x9000] ;  /* 0x009000000214783b */ /* 0x000eee0000000200 */
[C---:B------:R-:W-:Y:S08]  /*9940*/  HMMA.16816.F32 R176, R4.reuse, R16, RZ ;  /* 0x0000001004b0723c */ /* 0x040ff000000018ff */
[----:B------:R-:W-:Y:S01]  /*9950*/  HMMA.16816.F32 R172, R4, R18, RZ ;  /* 0x0000001204ac723c */ /* 0x000fe200000018ff */
[----:B------:R-:W4:Y:S04]  /*9960*/  LDSM.16.M88.4 R16, [R2+0x9800] ;  /* 0x009800000210783b */ /* 0x000f280000000200 */
[----:B------:R-:W5:Y:S03]  /*9970*/  LDSM.16.M88.4 R4, [R203] ;  /* 0x00000000cb04783b */ /* 0x000f660000000200 */
[C---:B-1----:R-:W-:Y:S08]  /*9980*/  HMMA.16816.F32 R24, R8.reuse, R28, R24 ;  /* 0x0000001c0818723c */ /* 0x042ff00000001818 */
[C---:B------:R-:W-:Y:S08]  /*9990*/  HMMA.16816.F32 R216, R8.reuse, R168, R188 ;  /* 0x000000a808d8723c */ /* 0x040ff000000018bc */
[C---:B------:R-:W-:Y:S08]  /*99a0*/  HMMA.16816.F32 R28, R8.reuse, R30, R184 ;  /* 0x0000001e081c723c */ /* 0x040ff000000018b8 */
[C---:B------:R-:W-:Y:S08]  /*99b0*/  HMMA.16816.F32 R196, R8.reuse, R170, R180 ;  /* 0x000000aa08c4723c */ /* 0x040ff000000018b4 */
[C---:B---3--:R-:W-:Y:S08]  /*99c0*/  HMMA.16816.F32 R188, R8.reuse, R20, R176 ;  /* 0x0000001408bc723c */ /* 0x048ff000000018b0 */
[C---:B----4-:R-:W-:Y:S01]  /*99d0*/  HMMA.16816.F32 R180, R8.reuse, R16, R32 ;  /* 0x0000001008b4723c */ /* 0x050fe20000001820 */
[----:B------:R-:W-:Y:S01]  /*99e0*/  IMAD.IADD R0, R0, 0x1, R133 ;  /* 0x0000000100007824 */ /* 0x000fe200078e0285 */
[----:B------:R-:W-:Y:S06]  /*99f0*/  LDSM.16.M88.4 R32, [R133+0x9000] ;  /* 0x009000008520783b */ /* 0x000fec0000000200 */
[C---:B------:R-:W-:Y:S01]  /*9a00*/  HMMA.16816.F32 R176, R8.reuse, R18, R12 ;  /* 0x0000001208b0723c */ /* 0x040fe2000000180c */
[----:B------:R-:W1:Y:S07]  /*9a10*/  LDSM.16.M88.4 R16, [R133+0x8800] ;  /* 0x008800008510783b */ /* 0x000e6e0000000200 */
[----:B------:R-:W-:Y:S01]  /*9a20*/  HMMA.16816.F32 R184, R8, R22, R172 ;  /* 0x0000001608b8723c */ /* 0x000fe200000018ac */
[----:B------:R-:W-:Y:S04]  /*9a30*/  LDSM.16.M88.4 R8, [R135] ;  /* 0x000000008708783b */ /* 0x000fe80000000200 */
[----:B------:R-:W-:Y:S03]  /*9a40*/  LDSM.16.M88.4 R172, [R0+0x8800] ;  /* 0x0088000000ac783b */ /* 0x000fe60000000200 */
[C---:B-----5:R-:W-:Y:S01]  /*9a50*/  HMMA.16816.F32 R20, R4.reuse, R194, R28 ;  /* 0x000000c20414723c */ /* 0x060fe2000000181c */
[----:B------:R-:W3:Y:S07]  /*9a60*/  LDSM.16.M88.4 R28, [R133+0x9800] ;  /* 0x00980000851c783b */ /* 0x000eee0000000200 */
[C---:B------:R-:W-:Y:S01]  /*9a70*/  HMMA.16816.F32 R168, R4.reuse, R192, R24 ;  /* 0x000000c004a8723c */ /* 0x040fe20000001818 */
[----:B------:R-:W4:Y:S07]  /*9a80*/  LDSM.16.M88.4 R24, [R0+0x8000] ;  /* 0x008000000018783b */ /* 0x000f2e0000000200 */
[C---:B-1----:R-:W-:Y:S08]  /*9a90*/  HMMA.16816.F32 R12, R4.reuse, R16, R216 ;  /* 0x00000010040c723c */ /* 0x042ff000000018d8 */
[C---:B------:R-:W-:Y:S08]  /*9aa0*/  HMMA.16816.F32 R216, R4.reuse, R32, R188 ;  /* 0x0000002004d8723c */ /* 0x040ff000000018bc */
[C---:B------:R-:W-:Y:S08]  /*9ab0*/  HMMA.16816.F32 R16, R4.reuse, R18, R196 ;  /* 0x000000120410723c */ /* 0x040ff000000018c4 */
[C---:B---3--:R-:W-:Y:S08]  /*9ac0*/  HMMA.16816.F32 R188, R4.reuse, R30, R176 ;  /* 0x0000001e04bc723c */ /* 0x048ff000000018b0 */
[----:B------:R-:W-:Y:S01]  /*9ad0*/  HMMA.16816.F32 R196, R4, R34, R184 ;  /* 0x0000002204c4723c */ /* 0x000fe200000018b8 */
[----:B------:R-:W-:Y:S07]  /*9ae0*/  LDSM.16.M88.4 R32, [R134+0xa000] ;  /* 0x00a000008620783b */ /* 0x000fee0000000200 */
[C---:B------:R-:W-:Y:S01]  /*9af0*/  HMMA.16816.F32 R176, R8.reuse, R172, R12 ;  /* 0x000000ac08b0723c */ /* 0x040fe2000000180c */
[----:B------:R-:W1:Y:S07]  /*9b00*/  LDSM.16.M88.4 R12, [R0+0x9000] ;  /* 0x00900000000c783b */ /* 0x000e6e0000000200 */
[----:B----4-:R-:W-:Y:S01]  /*9b10*/  HMMA.16816.F32 R184, R8, R24, R168 ;  /* 0x0000001808b8723c */ /* 0x010fe200000018a8 */
[----:B------:R-:W3:Y:S07]  /*9b20*/  LDSM.16.M88.4 R168, [R0+0x9800] ;  /* 0x0098000000a8783b */ /* 0x000eee0000000200 */
[----:B------:R-:W-:Y:S01]  /*9b30*/  HMMA.16816.F32 R192, R4, R28, R180 ;  /* 0x0000001c04c0723c */ /* 0x000fe200000018b4 */
[----:B------:R-:W4:Y:S04]  /*9b40*/  LDSM.16.M88.4 R4, [R208+0x2000] ;  /* 0x00200000d004783b */ /* 0x000f280000000200 */
[----:B------:R-:W5:Y:S03]  /*9b50*/  LDSM.16.M88.4 R28, [R134+0xa800] ;  /* 0x00a80000861c783b */ /* 0x000f660000000200 */
[C---:B------:R-:W-:Y:S01]  /*9b60*/  HMMA.16816.F32 R180, R8.reuse, R26, R20 ;  /* 0x0000001a08b4723c */ /* 0x040fe20000001814 */
[----:B------:R-:W2:Y:S07]  /*9b70*/  LDSM.16.M88.4 R24, [R134+0xb000] ;  /* 0x00b000008618783b */ /* 0x000eae0000000200 */
[C---:B------:R-:W-:Y:S08]  /*9b80*/  HMMA.16816.F32 R20, R8.reuse, R174, R16 ;  /* 0x000000ae0814723c */ /* 0x040ff00000001810 */
[C---:B-1----:R-:W-:Y:S08]  /*9b90*/  HMMA.16816.F32 R16, R8.reuse, R12, R216 ;  /* 0x0000000c0810723c */ /* 0x042ff000000018d8 */
[C---:B------:R-:W-:Y:S08]  /*9ba0*/  HMMA.16816.F32 R12, R8.reuse, R14, R196 ;  /* 0x0000000e080c723c */ /* 0x040ff000000018c4 */
[----:B---3--:R-:W-:Y:S08]  /*9bb0*/  HMMA.16816.F32 R216, R8, R168, R192 ;  /* 0x000000a808d8723c */ /* 0x008ff000000018c0 */
[----:B----4-:R-:W-:Y:S01]  /*9bc0*/  HMMA.16816.F32 R192, R4, R32, R184 ;  /* 0x0000002004c0723c */ /* 0x010fe200000018b8 */
[----:B------:R-:W1:Y:S07]  /*9bd0*/  LDSM.16.M88.4 R184, [R134+0xb800] ;  /* 0x00b8000086b8783b */ /* 0x000e6e0000000200 */
[----:B------:R-:W-:Y:S01]  /*9be0*/  HMMA.16816.F32 R196, R8, R170, R188 ;  /* 0x000000aa08c4723c */ /* 0x000fe200000018bc */
[----:B------:R-:W-:Y:S04]  /*9bf0*/  LDSM.16.M88.4 R8, [R207+0x2000] ;  /* 0x00200000cf08783b */ /* 0x000fe80000000200 */
[----:B------:R-:W-:Y:S03]  /*9c00*/  LDSM.16.M88.4 R168, [R2+0xb800] ;  /* 0x00b8000002a8783b */ /* 0x000fe60000000200 */
[C---:B------:R-:W-:Y:S01]  /*9c10*/  HMMA.16816.F32 R188, R4.reuse, R34, R180 ;  /* 0x0000002204bc723c */ /* 0x040fe200000018b4 */
[----:B------:R-:W3:Y:S07]  /*9c20*/  LDSM.16.M88.4 R32, [R2+0xa000] ;  /* 0x00a000000220783b */ /* 0x000eee0000000200 */
        /* <DEDUP_REMOVED lines=8> */
[----:B------:R-:W-:Y:S07]  /*9cb0*/  LDSM.16.M88.4 R4, [R203+0x2000] ;  /* 0x00200000cb04783b */ /* 0x000fee0000000200 */
[C---:B---3--:R-:W-:Y:S08]  /*9cc0*/  HMMA.16816.F32 R216, R8.reuse, R32, R192 ;  /* 0x0000002008d8723c */ /* 0x048ff000000018c0 */
[C---:B------:R-:W-:Y:S01]  /*9cd0*/  HMMA.16816.F32 R196, R8.reuse, R34, R188 ;  /* 0x0000002208c4723c */ /* 0x040fe200000018bc */
[----:B------:R-:W-:Y:S07]  /*9ce0*/  LDSM.16.M88.4 R32, [R133+0xb000] ;  /* 0x00b000008520783b */ /* 0x000fee0000000200 */
[C---:B----4-:R-:W-:Y:S08]  /*9cf0*/  HMMA.16816.F32 R192, R8.reuse, R28, R180 ;  /* 0x0000001c08c0723c */ /* 0x050ff000000018b4 */
[C---:B------:R-:W-:Y:S01]  /*9d00*/  HMMA.16816.F32 R188, R8.reuse, R30, R176 ;  /* 0x0000001e08bc723c */ /* 0x040fe200000018b0 */
[----:B------:R-:W-:Y:S07]  /*9d10*/  LDSM.16.M88.4 R28, [R133+0xb800] ;  /* 0x00b80000851c783b */ /* 0x000fee0000000200 */
[C---:B--2---:R-:W-:Y:S01]  /*9d20*/  HMMA.16816.F32 R184, R8.reuse, R24, R172 ;  /* 0x0000001808b8723c */ /* 0x044fe200000018ac */
[----:B------:R-:W1:Y:S07]  /*9d30*/  LDSM.16.M88.4 R172, [R133+0xa000] ;  /* 0x00a0000085ac783b */ /* 0x000e6e0000000200 */
[C---:B------:R-:W-:Y:S01]  /*9d40*/  HMMA.16816.F32 R180, R8.reuse, R26, R20 ;  /* 0x0000001a08b4723c */ /* 0x040fe20000001814 */
[----:B------:R-:W-:Y:S07]  /*9d50*/  LDSM.16.M88.4 R20, [R0+0xa000] ;  /* 0x00a000000014783b */ /* 0x000fee0000000200 */
[C---:B------:R-:W-:Y:S08]  /*9d60*/  HMMA.16816.F32 R176, R8.reuse, R168, R16 ;  /* 0x000000a808b0723c */ /* 0x040ff00000001810 */
[----:B------:R-:W-:Y:S01]  /*9d70*/  HMMA.16816.F32 R24, R8, R170, R12 ;  /* 0x000000aa0818723c */ /* 0x000fe2000000180c */
[----:B------:R-:W2:Y:S04]  /*9d80*/  LDSM.16.M88.4 R168, [R133+0xa800] ;  /* 0x00a8000085a8783b */ /* 0x000ea80000000200 */
[----:B------:R-:W3:Y:S03]  /*9d90*/  LDSM.16.M88.4 R8, [R135+0x2000] ;  /* 0x002000008708783b */ /* 0x000ee60000000200 */
[C---:B-1----:R-:W-:Y:S08]  /*9da0*/  HMMA.16816.F32 R16, R4.reuse, R172, R216 ;  /* 0x000000ac0410723c */ /* 0x042ff000000018d8 */
[C---:B------:R-:W-:Y:S01]  /*9db0*/  HMMA.16816.F32 R12, R4.reuse, R174, R196 ;  /* 0x000000ae040c723c */ /* 0x040fe200000018c4 */
[----:B------:R-:W-:Y:S07]  /*9dc0*/  LDSM.16.M88.4 R172, [R0+0xb000] ;  /* 0x00b0000000ac783b */ /* 0x000fee0000000200 */
[C---:B--2---:R-:W-:Y:S08]  /*9dd0*/  HMMA.16816.F32 R216, R4.reuse, R168, R192 ;  /* 0x000000a804d8723c */ /* 0x044ff000000018c0 */
[C---:B------:R-:W-:Y:S08]  /*9de0*/  HMMA.16816.F32 R192, R4.reuse, R32, R184 ;  /* 0x0000002004c0723c */ /* 0x040ff000000018b8 */
[C---:B------:R-:W-:Y:S01]  /*9df0*/  HMMA.16816.F32 R184, R4.reuse, R28, R176 ;  /* 0x0000001c04b8723c */ /* 0x040fe200000018b0 */
[----:B------:R-:W1:Y:S07]  /*9e00*/  LDSM.16.M88.4 R176, [R0+0xa800] ;  /* 0x00a8000000b0783b */ /* 0x000e6e0000000200 */
[C---:B------:R-:W-:Y:S08]  /*9e10*/  HMMA.16816.F32 R196, R4.reuse, R170, R188 ;  /* 0x000000aa04c4723c */ /* 0x040ff000000018bc */
[C---:B------:R-:W-:Y:S01]  /*9e20*/  HMMA.16816.F32 R188, R4.reuse, R34, R180 ;  /* 0x0000002204bc723c */ /* 0x040fe200000018b4 */
[----:B------:R-:W2:Y:S07]  /*9e30*/  LDSM.16.M88.4 R32, [R0+0xb800] ;  /* 0x00b800000020783b */ /* 0x000eae0000000200 */
[----:B------:R-:W-:Y:S01]  /*9e40*/  HMMA.16816.F32 R180, R4, R30, R24 ;  /* 0x0000001e04b4723c */ /* 0x000fe20000001818 */
[----:B------:R-:W-:Y:S04]  /*9e50*/  LDSM.16.M88.4 R4, [R208+0x4000] ;  /* 0x00400000d004783b */ /* 0x000fe80000000200 */
[----:B------:R-:W4:Y:S04]  /*9e60*/  LDSM.16.M88.4 R28, [R134+0xc000] ;  /* 0x00c00000861c783b */ /* 0x000f280000000200 */
[----:B------:R-:W5:Y:S01]  /*9e70*/  LDSM.16.M88.4 R24, [R134+0xc800] ;  /* 0x00c800008618783b */ /* 0x000f620000000200 */
[C---:B---3--:R-:W-:Y:S08]  /*9e80*/  HMMA.16816.F32 R168, R8.reuse, R20, R16 ;  /* 0x0000001408a8723c */ /* 0x048ff00000001810 */
[C---:B------:R-:W-:Y:S08]  /*9e90*/  HMMA.16816.F32 R20, R8.reuse, R22, R12 ;  /* 0x000000160814723c */ /* 0x040ff0000000180c */
[C---:B-1----:R-:W-:Y:S08]  /*9ea0*/  HMMA.16816.F32 R16, R8.reuse, R176, R216 ;  /* 0x000000b00810723c */ /* 0x042ff000000018d8 */
[C---:B------:R-:W-:Y:S08]  /*9eb0*/  HMMA.16816.F32 R12, R8.reuse, R178, R196 ;  /* 0x000000b2080c723c */ /* 0x040ff000000018c4 */
[C---:B------:R-:W-:Y:S08]  /*9ec0*/  HMMA.16816.F32 R216, R8.reuse, R172, R192 ;  /* 0x000000ac08d8723c */ /* 0x040ff000000018c0 */
[C---:B------:R-:W-:Y:S01]  /*9ed0*/  HMMA.16816.F32 R196, R8.reuse, R174, R188 ;  /* 0x000000ae08c4723c */ /* 0x040fe200000018bc */
[----:B------:R-:W1:Y:S07]  /*9ee0*/  LDSM.16.M88.4 R172, [R134+0xd000] ;  /* 0x00d0000086ac783b */ /* 0x000e6e0000000200 */
[----:B--2---:R-:W-:Y:S08]  /*9ef0*/  HMMA.16816.F32 R192, R8, R32, R184 ;  /* 0x0000002008c0723c */ /* 0x004ff000000018b8 */
[----:B----4-:R-:W-:Y:S01]  /*9f00*/  HMMA.16816.F32 R184, R4, R28, R168 ;  /* 0x0000001c04b8723c */ /* 0x010fe200000018a8 */
[----:B------:R-:W2:Y:S07]  /*9f10*/  LDSM.16.M88.4 R168, [R134+0xd800] ;  /* 0x00d8000086a8783b */ /* 0x000eae0000000200 */
[----:B------:R-:W-:Y:S01]  /*9f20*/  HMMA.16816.F32 R188, R8, R34, R180 ;  /* 0x0000002208bc723c */ /* 0x000fe200000018b4 */
[----:B------:R-:W-:Y:S04]  /*9f30*/  LDSM.16.M88.4 R8, [R207+0x4000] ;  /* 0x00400000cf08783b */ /* 0x000fe80000000200 */
[----:B------:R-:W3:Y:S03]  /*9f40*/  LDSM.16.M88.4 R32, [R2+0xc000] ;  /* 0x00c000000220783b */ /* 0x000ee60000000200 */
[C---:B------:R-:W-:Y:S01]  /*9f50*/  HMMA.16816.F32 R180, R4.reuse, R30, R20 ;  /* 0x0000001e04b4723c */ /* 0x040fe20000001814 */
[----:B------:R-:W4:Y:S07]  /*9f60*/  LDSM.16.M88.4 R28, [R2+0xc800] ;  /* 0x00c80000021c783b */ /* 0x000f2e0000000200 */
[C---:B-----5:R-:W-:Y:S08]  /*9f70*/  HMMA.16816.F32 R176, R4.reuse, R24, R16 ;  /* 0x0000001804b0723c */ /* 0x060ff00000001810 */
[C---:B------:R-:W-:Y:S01]  /*9f80*/  HMMA.16816.F32 R20, R4.reuse, R26, R12 ;  /* 0x0000001a0414723c */ /* 0x040fe2000000180c */
[----:B------:R-:W5:Y:S07]  /*9f90*/  LDSM.16.M88.4 R24, [R2+0xd000] ;  /* 0x00d000000218783b */ /* 0x000f6e0000000200 */
[C---:B-1----:R-:W-:Y:S08]  /*9fa0*/  HMMA.16816.F32 R16, R4.reuse, R172, R216 ;  /* 0x000000ac0410723c */ /* 0x042ff000000018d8 */
[C---:B------:R-:W-:Y:S08]  /*9fb0*/  HMMA.16816.F32 R12, R4.reuse, R174, R196 ;  /* 0x000000ae040c723c */ /* 0x040ff000000018c4 */
[C---:B--2---:R-:W-:Y:S08]  /*9fc0*/  HMMA.16816.F32 R216, R4.reuse, R168, R192 ;  /* 0x000000a804d8723c */ /* 0x044ff000000018c0 */
[----:B------:R-:W-:Y:S01]  /*9fd0*/  HMMA.16816.F32 R196, R4, R170, R188 ;  /* 0x000000aa04c4723c */ /* 0x000fe200000018bc */
[----:B------:R-:W-:Y:S04]  /*9fe0*/  LDSM.16.M88.4 R4, [R203+0x4000] ;  /* 0x00400000cb04783b */ /* 0x000fe80000000200 */
[----:B------:R-:W-:Y:S03]  /*9ff0*/  LDSM.16.M88.4 R168, [R133+0xd800] ;  /* 0x00d8000085a8783b */ /* 0x000fe60000000200 */
[C---:B---3--:R-:W-:Y:S01]  /*a000*/  HMMA.16816.F32 R192, R8.reuse, R32, R184 ;  /* 0x0000002008c0723c */ /* 0x048fe200000018b8 */
[----:B------:R-:W1:Y:S07]  /*a010*/  LDSM.16.M88.4 R184, [R2+0xd800] ;  /* 0x00d8000002b8783b */ /* 0x000e6e0000000200 */
[C---:B------:R-:W-:Y:S01]  /*a020*/  HMMA.16816.F32 R188, R8.reuse, R34, R180 ;  /* 0x0000002208bc723c */ /* 0x040fe200000018b4 */
[----:B------:R-:W2:Y:S07]  /*a030*/  LDSM.16.M88.4 R32, [R133+0xc000] ;  /* 0x00c000008520783b */ /* 0x000eae0000000200 */
[C---:B----4-:R-:W-:Y:S08]  /*a040*/  HMMA.16816.F32 R180, R8.reuse, R28, R176 ;  /* 0x0000001c08b4723c */ /* 0x050ff000000018b0 */
[C---:B------:R-:W-:Y:S01]  /*a050*/  HMMA.16816.F32 R176, R8.reuse, R30, R20 ;  /* 0x0000001e08b0723c */ /* 0x040fe20000001814 */
[----:B------:R-:W3:Y:S07]  /*a060*/  LDSM.16.M88.4 R28, [R133+0xc800] ;  /* 0x00c80000851c783b */ /* 0x000eee0000000200 */
[C---:B-----5:R-:W-:Y:S08]  /*a070*/  HMMA.16816.F32 R172, R8.reuse, R24, R16 ;  /* 0x0000001808ac723c */ /* 0x060ff00000001810 */
[C---:B------:R-:W-:Y:S01]  /*a080*/  HMMA.16816.F32 R20, R8.reuse, R26, R12 ;  /* 0x0000001a0814723c */ /* 0x040fe2000000180c */
[----:B------:R-:W4:Y:S07]  /*a090*/  LDSM.16.M88.4 R24, [R133+0xd000] ;  /* 0x00d000008518783b */ /* 0x000f2e0000000200 */
[----:B-1----:R-:W-:Y:S08]  /*a0a0*/  HMMA.16816.F32 R12, R8, R186, R196 ;  /* 0x000000ba080c723c */ /* 0x002ff000000018c4 */
[C---:B--2---:R-:W-:Y:S08]  /*a0b0*/  HMMA.16816.F32 R196, R4.reuse, R32, R192 ;  /* 0x0000002004c4723c */ /* 0x044ff000000018c0 */
[----:B------:R-:W-:Y:S08]  /*a0c0*/  HMMA.16816.F32 R192, R4, R34, R188 ;  /* 0x0000002204c0723c */ /* 0x000ff000000018bc */
[----:B------:R-:W-:Y:S01]  /*a0d0*/  HMMA.16816.F32 R16, R8, R184, R216 ;  /* 0x000000b80810723c */ /* 0x000fe200000018d8 */
[----:B------:R-:W-:Y:S07]  /*a0e0*/  LDSM.16.M88.4 R8, [R135+0x4000] ;  /* 0x004000008708783b */ /* 0x000fee0000000200 */
[C---:B---3--:R-:W-:Y:S08]  /*a0f0*/  HMMA.16816.F32 R188, R4.reuse, R28, R180 ;  /* 0x0000001c04bc723c */ /* 0x048ff000000018b4 */
[C---:B------:R-:W-:Y:S01]  /*a100*/  HMMA.16816.F32 R184, R4.reuse, R30, R176 ;  /* 0x0000001e04b8723c */ /* 0x040fe200000018b0 */
[----:B------:R-:W1:Y:S07]  /*a110*/  LDSM.16.M88.4 R28, [R0+0xc800] ;  /* 0x00c80000001c783b */ /* 0x000e6e0000000200 */
[C---:B----4-:R-:W-:Y:S01]  /*a120*/  HMMA.16816.F32 R180, R4.reuse, R24, R172 ;  /* 0x0000001804b4723c */ /* 0x050fe200000018ac */
[----:B------:R-:W2:Y:S07]  /*a130*/  LDSM.16.M88.4 R172, [R0+0xc000] ;  /* 0x00c0000000ac783b */ /* 0x000eae0000000200 */
[C---:B------:R-:W-:Y:S01]  /*a140*/  HMMA.16816.F32 R176, R4.reuse, R26, R20 ;  /* 0x0000001a04b0723c */ /* 0x040fe20000001814 */
[----:B------:R-:W3:Y:S04]  /*a150*/  LDSM.16.M88.4 R24, [R0+0xd000] ;  /* 0x00d000000018783b */ /* 0x000ee80000000200 */
[----:B------:R-:W4:Y:S03]  /*a160*/  LDSM.16.M88.4 R20, [R0+0xd800] ;  /* 0x00d800000014783b */ /* 0x000f260000000200 */
[C---:B------:R-:W-:Y:S08]  /*a170*/  HMMA.16816.F32 R32, R4.reuse, R168, R16 ;  /* 0x000000a80420723c */ /* 0x040ff00000001810 */
[----:B------:R-:W-:Y:S01]  /*a180*/  HMMA.16816.F32 R16, R4, R170, R12 ;  /* 0x000000aa0410723c */ /* 0x000fe2000000180c */
[----:B------:R-:W-:Y:S04]  /*a190*/  LDSM.16.M88.4 R4, [R208+0x6000] ;  /* 0x00600000d004783b */ /* 0x000fe80000000200 */
[----:B------:R-:W5:Y:S03]  /*a1a0*/  LDSM.16.M88.4 R168, [R134+0xe000] ;  /* 0x00e0000086a8783b */ /* 0x000f660000000200 */
[C---:B-1----:R-:W-:Y:S08]  /*a1b0*/  HMMA.16816.F32 R216, R8.reuse, R28, R188 ;  /* 0x0000001c08d8723c */ /* 0x042ff000000018bc */
[C---:B--2---:R-:W-:Y:S08]  /*a1c0*/  HMMA.16816.F32 R12, R8.reuse, R172, R196 ;  /* 0x000000ac080c723c */ /* 0x044ff000000018c4 */
[C---:B------:R-:W-:Y:S08]  /*a1d0*/  HMMA.16816.F32 R172, R8.reuse, R174, R192 ;  /* 0x000000ae08ac723c */ /* 0x040ff000000018c0 */
[C---:B---3--:R-:W-:Y:S01]  /*a1e0*/  HMMA.16816.F32 R188, R8.reuse, R26, R176 ;  /* 0x0000001a08bc723c */ /* 0x048fe200000018b0 */
[----:B------:R-:W1:Y:S07]  /*a1f0*/  LDSM.16.M88.4 R176, [R134+0xe800] ;  /* 0x00e8000086b0783b */ /* 0x000e6e0000000200 */
[C---:B------:R-:W-:Y:S01]  /*a200*/  HMMA.16816.F32 R196, R8.reuse, R30, R184 ;  /* 0x0000001e08c4723c */ /* 0x040fe200000018b8 */
[----:B------:R-:W-:Y:S07]  /*a210*/  LDSM.16.M88.4 R28, [R134+0xf800] ;  /* 0x00f80000861c783b */ /* 0x000fee0000000200 */
[C---:B----4-:R-:W-:Y:S01]  /*a220*/  HMMA.16816.F32 R184, R8.reuse, R20, R32 ;  /* 0x0000001408b8723c */ /* 0x050fe20000001820 */
[----:B------:R-:W2:Y:S07]  /*a230*/  LDSM.16.M88.4 R32, [R134+0xf000] ;  /* 0x00f000008620783b */ /* 0x000eae0000000200 */
[C---:B------:R-:W-:Y:S01]  /*a240*/  HMMA.16816.F32 R192, R8.reuse, R24, R180 ;  /* 0x0000001808c0723c */ /* 0x040fe200000018b4 */
[----:B------:R-:W-:Y:S07]  /*a250*/  LDSM.16.M88.4 R24, [R2+0xe000] ;  /* 0x00e000000218783b */ /* 0x000fee0000000200 */
[----:B------:R-:W-:Y:S01]  /*a260*/  HMMA.16816.F32 R180, R8, R22, R16 ;  /* 0x0000001608b4723c */ /* 0x000fe20000001810 */
[----:B------:R-:W3:Y:S07]  /*a270*/  LDSM.16.M88.4 R8, [R207+0x6000] ;  /* 0x00600000cf08783b */ /* 0x000eee0000000200 */
[C---:B-----5:R-:W-:Y:S01]  /*a280*/  HMMA.16816.F32 R16, R4.reuse, R170, R172 ;  /* 0x000000aa0410723c */ /* 0x060fe200000018ac */
[----:B------:R-:W4:Y:S07]  /*a290*/  LDSM.16.M88.4 R172, [R2+0xe800] ;  /* 0x00e8000002ac783b */ /* 0x000f2e0000000200 */
[C---:B------:R-:W-:Y:S08]  /*a2a0*/  HMMA.16816.F32 R20, R4.reuse, R168, R12 ;  /* 0x000000a80414723c */ /* 0x040ff0000000180c */
[C---:B-1----:R-:W-:Y:S08]  /*a2b0*/  HMMA.16816.F32 R12, R4.reuse, R176, R216 ;  /* 0x000000b0040c723c */ /* 0x042ff000000018d8 */
[C---:B------:R-:W-:Y:S08]  /*a2c0*/  HMMA.16816.F32 R176, R4.reuse, R178, R196 ;  /* 0x000000b204b0723c */ /* 0x040ff000000018c4 */
[C---:B--2---:R-:W-:Y:S08]  /*a2d0*/  HMMA.16816.F32 R196, R4.reuse, R32, R192 ;  /* 0x0000002004c4723c */ /* 0x044ff000000018c0 */
[C---:B------:R-:W-:Y:S01]  /*a2e0*/  HMMA.16816.F32 R192, R4.reuse, R34, R188 ;  /* 0x0000002204c0723c */ /* 0x040fe200000018bc */
[----:B------:R-:W1:Y:S07]  /*a2f0*/  LDSM.16.M88.4 R32, [R2+0xf000] ;  /* 0x00f000000220783b */ /* 0x000e6e0000000200 */
[C---:B------:R-:W-:Y:S08]  /*a300*/  HMMA.16816.F32 R188, R4.reuse, R28, R184 ;  /* 0x0000001c04bc723c */ /* 0x040ff000000018b8 */
[----:B------:R-:W-:Y:S01]  /*a310*/  HMMA.16816.F32 R184, R4, R30, R180 ;  /* 0x0000001e04b8723c */ /* 0x000fe200000018b4 */
[----:B------:R-:W-:Y:S07]  /*a320*/  LDSM.16.M88.4 R4, [R203+0x6000] ;  /* 0x00600000cb04783b */ /* 0x000fee0000000200 */
[C---:B---3--:R-:W-:Y:S01]  /*a330*/  HMMA.16816.F32 R180, R8.reuse, R24, R20 ;  /* 0x0000001808b4723c */ /* 0x048fe20000001814 */
[----:B------:R-:W2:Y:S07]  /*a340*/  LDSM.16.M88.4 R20, [R2+0xf800] ;  /* 0x00f800000214783b */ /* 0x000eae0000000200 */
[C---:B----4-:R-:W-:Y:S01]  /*a350*/  HMMA.16816.F32 R28, R8.reuse, R172, R12 ;  /* 0x000000ac081c723c */ /* 0x050fe2000000180c */
[----:B------:R-:W3:Y:S07]  /*a360*/  LDSM.16.M88.4 R12, [R133+0xe800] ;  /* 0x00e80000850c783b */ /* 0x000eee0000000200 */
[C---:B------:R-:W-:Y:S01]  /*a370*/  HMMA.16816.F32 R168, R8.reuse, R26, R16 ;  /* 0x0000001a08a8723c */ /* 0x040fe20000001810 */
[----:B------:R-:W4:Y:S07]  /*a380*/  LDSM.16.M88.4 R16, [R133+0xe000] ;  /* 0x00e000008510783b */ /* 0x000f2e0000000200 */
[C---:B------:R-:W-:Y:S08]  /*a390*/  HMMA.16816.F32 R24, R8.reuse, R174, R176 ;  /* 0x000000ae0818723c */ /* 0x040ff000000018b0 */
[C---:B-1----:R-:W-:Y:S08]  /*a3a0*/  HMMA.16816.F32 R216, R8.reuse, R34, R192 ;  /* 0x0000002208d8723c */ /* 0x042ff000000018c0 */
[C---:B------:R-:W-:Y:S01]  /*a3b0*/  HMMA.16816.F32 R176, R8.reuse, R32, R196 ;  /* 0x0000002008b0723c */ /* 0x040fe200000018c4 */
[----:B------:R-:W-:Y:S07]  /*a3c0*/  LDSM.16.M88.4 R32, [R0+0xe800] ;  /* 0x00e800000020783b */ /* 0x000fee0000000200 */
[----:B--2---:R-:W-:Y:S08]  /*a3d0*/  HMMA.16816.F32 R192, R8, R22, R184 ;  /* 0x0000001608c0723c */ /* 0x004ff000000018b8 */
[C---:B---3--:R-:W-:Y:S01]  /*a3e0*/  HMMA.16816.F32 R184, R4.reuse, R12, R28 ;  /* 0x0000000c04b8723c */ /* 0x048fe2000000181c */
[----:B------:R-:W-:Y:S07]  /*a3f0*/  LDSM.16.M88.4 R28, [R0+0xf000] ;  /* 0x00f00000001c783b */ /* 0x000fee0000000200 */
[----:B------:R-:W-:Y:S01]  /*a400*/  HMMA.16816.F32 R172, R4, R14, R24 ;  /* 0x0000000e04ac723c */ /* 0x000fe20000001818 */
[----:B------:R-:W1:Y:S07]  /*a410*/  LDSM.16.M88.4 R12, [R133+0xf800] ;  /* 0x00f80000850c783b */ /* 0x000e6e0000000200 */
[----:B------:R-:W-:Y:S01]  /*a420*/  HMMA.16816.F32 R196, R8, R20, R188 ;  /* 0x0000001408c4723c */ /* 0x000fe200000018bc */
[----:B------:R-:W2:Y:S07]  /*a430*/  LDSM.16.M88.4 R8, [R135+0x6000] ;  /* 0x006000008708783b */ /* 0x000eae0000000200 */
[C---:B------:R-:W-:Y:S01]  /*a440*/  HMMA.16816.F32 R24, R4.reuse, R220, R176 ;  /* 0x000000dc0418723c */ /* 0x040fe200000018b0 */
[----:B------:R-:W3:Y:S07]  /*a450*/  LDSM.16.M88.4 R176, [R0+0xf800] ;  /* 0x00f8000000b0783b */ /* 0x000eee0000000200 */
[----:B----4-:R-:W-:Y:S01]  /*a460*/  HMMA.16816.F32 R188, R4, R18, R168 ;  /* 0x0000001204bc723c */ /* 0x010fe200000018a8 */
[----:B------:R4:W5:Y:S01]  /*a470*/  LDSM.16.M88.4 R168, [R0+0xe000] ;  /* 0x00e0000000a8783b */ /* 0x0009620000000200 */
[----:B------:R-:W-:-:S06]  /*a480*/  DEPBAR.LE SB0, 0x0 ;  /* 0x000080000000791a */ /* 0x000fcc0000000000 */
[C---:B------:R-:W-:Y:S08]  /*a490*/  HMMA.16816.F32 R180, R4.reuse, R16, R180 ;  /* 0x0000001004b4723c */ /* 0x040ff000000018b4 */
[C---:B------:R-:W-:Y:S08]  /*a4a0*/  HMMA.16816.F32 R20, R4.reuse, R222, R216 ;  /* 0x000000de0414723c */ /* 0x040ff000000018d8 */
[C---:B-1----:R-:W-:Y:S08]  /*a4b0*/  HMMA.16816.F32 R16, R4.reuse, R12, R196 ;  /* 0x0000000c0410723c */ /* 0x042ff000000018c4 */
[----:B------:R-:W-:Y:S01]  /*a4c0*/  HMMA.16816.F32 R4, R4, R14, R192 ;  /* 0x0000000e0404723c */ /* 0x000fe200000018c0 */
[----:B----4-:R-:W-:-:S07]  /*a4d0*/  IMAD.U32 R0, RZ, RZ, UR23 ;  /* 0x00000017ff007e24 */ /* 0x010fce000f8e00ff */
[----:B--2---:R-:W-:Y:S01]  /*a4e0*/  HMMA.16816.F32 R24, R8, R28, R24 ;  /* 0x0000001c0818723c */ /* 0x004fe20000001818 */
[----:B------:R-:W-:-:S07]  /*a4f0*/  IMAD R0, R0, 0x40, R243 ;  /* 0x0000004000007824 */ /* 0x000fce00078e02f3 */
[----:B---3--:R-:W-:Y:S01]  /*a500*/  HMMA.16816.F32 R16, R8, R176, R16 ;  /* 0x000000b00810723c */ /* 0x008fe20000001810 */
[----:B------:R-:W-:-:S07]  /*a510*/  UISETP.GT.U32.AND UP1, UPT, UR22, UR20, UPT ;  /* 0x000000141600728c */ /* 0x000fce000bf24070 */
[C---:B-----5:R-:W-:Y:S08]  /*a520*/  HMMA.16816.F32 R180, R8.reuse, R168, R180 ;  /* 0x000000a808b4723c */ /* 0x060ff000000018b4 */
[C---:B------:R-:W-:Y:S08]  /*a530*/  HMMA.16816.F32 R188, R8.reuse, R170, R188 ;  /* 0x000000aa08bc723c */ /* 0x040ff000000018bc */
[C---:B------:R-:W-:Y:S08]  /*a540*/  HMMA.16816.F32 R184, R8.reuse, R32, R184 ;  /* 0x0000002008b8723c */ /* 0x040ff000000018b8 */
[C---:B------:R-:W-:Y:S08]  /*a550*/  HMMA.16816.F32 R172, R8.reuse, R34, R172 ;  /* 0x0000002208ac723c */ /* 0x040ff000000018ac */
[C---:B------:R-:W-:Y:S08]  /*a560*/  HMMA.16816.F32 R28, R8.reuse, R30, R20 ;  /* 0x0000001e081c723c */ /* 0x040ff00000001814 */
[----:B------:R-:W-:Y:S01]  /*a570*/  HMMA.16816.F32 R176, R8, R178, R4 ;  /* 0x000000b208b0723c */ /* 0x000fe20000001804 */
[----:B------:R-:W-:Y:S01]  /*a580*/  VIADD R13, R0, 0xffffff80 ;  /* 0xffffff80000d7836 */ /* 0x000fe20000000000 */
[----:B------:R-:W-:Y:S04]  /*a590*/  BAR.SYNC.DEFER_BLOCKING 0x0 ;  /* 0x0000000000007b1d */ /* 0x000fe80000010000 */
[C---:B------:R-:W-:Y:S01]  /*a5a0*/  ISETP.GE.AND P4, PT, R13.reuse, R213, PT ;  /* 0x000000d50d00720c */ /* 0x040fe20003f86270 */
[C---:B------:R-:W-:Y:S01]  /*a5b0*/  VIADD R2, R212.reuse, 0x8 ;  /* 0x00000008d4027836 */ /* 0x040fe20000000000 */
[----:B------:R-:W-:Y:S01]  /*a5c0*/  ISETP.GT.AND P6, PT, R212, R13, PT ;  /* 0x0000000dd400720c */ /* 0x000fe20003fc4270 */
[----:B------:R-:W-:Y:S01]  /*a5d0*/  VIADD R12, R0, 0xffffff81 ;  /* 0xffffff81000c7836 */ /* 0x000fe20000000000 */
[----:B------:R-:W-:-:S02]  /*a5e0*/  ISETP.GE.AND P5, PT, R13, R215, PT ;  /* 0x000000d70d00720c */ /* 0x000fc40003fa6270 */
[----:B------:R-:W-:Y:S01]  /*a5f0*/  P2R R14, PR, RZ, 0x10 ;  /* 0x00000010ff0e7803 */ /* 0x000fe20000000000 */
[----:B------:R-:W-:Y:S10]  /*a600*/  BRA.U !UP1, `(.L_x_1313) ;  /* 0x0000000509bc7547 */ /* 0x000ff4000b800000 */
[----:B------:R-:W2:Y:S04]  /*a610*/  LDL R242, [R1+0x44] ;  /* 0x0000440001f27983 */ /* 0x000ea80000100800 */
[----:B------:R-:W3:Y:S01]  /*a620*/  LDL R243, [R1+0x40] ;  /* 0x0000400001f37983 */ /* 0x000ee20000100800 */
        /* <DEDUP_REMOVED lines=8> */
[----:B------:R-:W-:-:S04]  /*a6b0*/  ULEA UR4, UP0, UR8, UR33, 0x6 ;  /* 0x0000002108047291 */ /* 0x000fc8000f8030ff */
[----:B------:R-:W-:Y:S02]  /*a6c0*/  ULEA.HI.X UR6, UR8, UR17, UR6, 0x6, UP0 ;  /* 0x0000001108067291 */ /* 0x000fe400080f3406 */
[----:B------:R-:W-:-:S04]  /*a6d0*/  UIADD3 UR33, UP0, UPT, UR33, UR4, URZ ;  /* 0x0000000421217290 */ /* 0x000fc8000ff1e0ff */
[----:B------:R-:W-:Y:S01]  /*a6e0*/  UIADD3.X UR17, UPT, UPT, UR17, UR6, URZ, UP0, !UPT ;  /* 0x0000000611117290 */ /* 0x000fe200087fe4ff */
[----:B--2---:R-:W-:-:S04]  /*a6f0*/  LEA R10, P4, R4, R242, 0x7 ;  /* 0x000000f2040a7211 */ /* 0x004fc800078838ff */
[-C--:B---3--:R-:W-:Y:S01]  /*a700*/  LEA.HI.X R11, R4, R243.reuse, R5, 0x7, P4 ;  /* 0x000000f3040b7211 */ /* 0x088fe200020f3c05 */
[----:B------:R-:W-:Y:S01]  /*a710*/  IMAD.U32 R5, RZ, RZ, UR4 ;  /* 0x00000004ff057e24 */ /* 0x000fe2000f8e00ff */
[----:B------:R-:W-:Y:S01]  /*a720*/  MOV R4, UR6 ;  /* 0x0000000600047c02 */ /* 0x000fe20008000f00 */
[----:B------:R-:W-:Y:S02]  /*a730*/  ULEA UR4, UP0, UR10, UR4, 0x5 ;  /* 0x000000040a047291 */ /* 0x000fe4000f8028ff */
[----:B------:R-:W-:Y:S01]  /*a740*/  @!PT LDS RZ, [RZ] ;  /* 0x00000000fffff984 */ /* 0x000fe20000000800 */
[----:B------:R-:W-:Y:S01]  /*a750*/  @!PT LDS RZ, [RZ] ;  /* 0x00000000fffff984 */ /* 0x000fe20000000800 */
[----:B------:R-:W-:Y:S01]  /*a760*/  @!PT LDS RZ, [RZ] ;  /* 0x00000000fffff984 */ /* 0x000fe20000000800 */
[----:B------:R1:W-:Y:S01]  /*a770*/  @!P3 LDGSTS.E.BYPASS.LTC128B.128 [R211+0x8000], desc[UR28][R10.64] ;  /* 0x080000000ad3bfae */ /* 0x0003e2000b981a1c */
[C---:B------:R-:W-:Y:S01]  /*a780*/  LEA R8, P4, R5.reuse, R242, 0x1 ;  /* 0x000000f205087211 */ /* 0x040fe200078808ff */
[----:B------:R-:W-:Y:S02]  /*a790*/  ULEA.HI.X UR6, UR10, UR6, UR11, 0x5, UP0 ;  /* 0x000000060a067291 */ /* 0x000fe400080f2c0b */
[----:B------:R1:W-:Y:S01]  /*a7a0*/  @P3 STS.128 [R211+0x8000], RZ ;  /* 0x008000ffd3003388 */ /* 0x0003e20000000c00 */
[----:B------:R-:W-:Y:S01]  /*a7b0*/  LEA.HI.X R9, R5, R243, R4, 0x1, P4 ;  /* 0x000000f305097211 */ /* 0x000fe200020f0c04 */
[----:B------:R-:W-:-:S02]  /*a7c0*/  IMAD.U32 R4, RZ, RZ, UR33 ;  /* 0x00000021ff047e24 */ /* 0x000fc4000f8e00ff */
[----:B------:R-:W-:Y:S01]  /*a7d0*/  @!PT LDS RZ, [RZ] ;  /* 0x00000000fffff984 */ /* 0x000fe20000000800 */
[----:B------:R-:W-:Y:S01]  /*a7e0*/  @!PT LDS RZ, [RZ] ;  /* 0x00000000fffff984 */ /* 0x000fe20000000800 */
[----:B------:R-:W-:Y:S01]  /*a7f0*/  @!PT LDS RZ, [RZ] ;  /* 0x00000000fffff984 */ /* 0x000fe20000000800 */
[----:B------:R1:W-:Y:S01]  /*a800*/  @!P2 LDGSTS.E.BYPASS.LTC128B.128 [R211+0xa000], desc[UR28][R10.64+0x80] ;  /* 0x0a0000800ad3afae */ /* 0x0003e2000b981a1c */
[----:B------:R-:W-:Y:S02]  /*a810*/  IMAD.U32 R5, RZ, RZ, UR17 ;  /* 0x00000011ff057e24 */ /* 0x000fe4000f8e00ff */
[C---:B------:R-:W-:Y:S01]  /*a820*/  LEA R6, P4, R4.reuse, R242, 0x1 ;  /* 0x000000f204067211 */ /* 0x040fe200078808ff */
[----:B------:R1:W-:Y:S01]  /*a830*/  @P2 STS.128 [R211+0xa000], RZ ;  /* 0x00a000ffd3002388 */ /* 0x0003e20000000c00 */
[----:B------:R-:W-:Y:S02]  /*a840*/  IMAD.U32 R15, RZ, RZ, UR6 ;  /* 0x00000006ff0f7e24 */ /* 0x000fe4000f8e00ff */
[----:B------:R-:W-:Y:S01]  /*a850*/  LEA.HI.X R7, R4, R243, R5, 0x1, P4 ;  /* 0x000000f304077211 */ /* 0x000fe200020f0c05 */
[----:B------:R-:W-:Y:S01]  /*a860*/  @!PT LDS RZ, [RZ] ;  /* 0x00000000fffff984 */ /* 0x000fe20000000800 */
[----:B------:R-:W-:Y:S01]  /*a870*/  @!PT LDS RZ, [RZ] ;  /* 0x00000000fffff984 */ /* 0x000fe20000000800 */
[----:B------:R-:W-:Y:S01]  /*a880*/  @!PT LDS RZ, [RZ] ;  /* 0x00000000fffff984 */ /* 0x000fe20000000800 */
[----:B------:R1:W-:Y:S01]  /*a890*/  @!P1 LDGSTS.E.BYPASS.LTC128B.128 [R211+0xc000], desc[UR28][R10.64+0x100] ;  /* 0x0c0001000ad39fae */ /* 0x0003e2000b981a1c */
[----:B------:R-:W-:-:S03]  /*a8a0*/  MOV R5, UR4 ;  /* 0x0000000400057c02 */ /* 0x000fc60008000f00 */
[----:B------:R1:W-:Y:S01]  /*a8b0*/  @P1 STS.128 [R211+0xc000], RZ ;  /* 0x00c000ffd3001388 */ /* 0x0003e20000000c00 */
[----:B------:R-:W-:-:S03]  /*a8c0*/  LEA R4, P4, R5, R242, 0x1 ;  /* 0x000000f205047211 */ /* 0x000fc600078808ff */
        /* <DEDUP_REMOVED lines=67> */
.L_x_1313:
[----:B------:R-:W2:Y:S04]  /*ad00*/  LDL.64 R224, [R1+0x58] ;  /* 0x0000580001e07983 */ /* 0x000ea80000100a00 */
[----:B------:R-:W3:Y:S01]  /*ad10*/  LDL.64 R222, [R1+0x50] ;  /* 0x0000500001de7983 */ /* 0x000ee20000100a00 */
[----:B------:R-:W-:Y:S01]  /*ad20*/  ISETP.GT.AND P0, PT, R2, R13, PT ;  /* 0x0000000d0200720c */ /* 0x000fe20003f04270 */
[----:B-1----:R-:W-:Y:S01]  /*ad30*/  VIADD R4, R0, 0xffffff88 ;  /* 0xffffff8800047836 */ /* 0x002fe20000000000 */
[----:B------:R-:W-:Y:S01]  /*ad40*/  FSEL R6, R180, -INF , !P6 ;  /* 0xff800000b4067808 */ /* 0x000fe20007000000 */
[----:B------:R-:W1:Y:S01]  /*ad50*/  S2R R22, SR_CTAID.X ;  /* 0x0000000000167919 */ /* 0x000e620000002500 */
[-C--:B------:R-:W-:Y:S01]  /*ad60*/  ISETP.GT.AND P1, PT, R212, R12.reuse, PT ;  /* 0x0000000cd400720c */ /* 0x080fe20003f24270 */
[----:B------:R-:W-:Y:S01]  /*ad70*/  ULEA UR9, UR23, 0xfffffffc, 0x1 ;  /* 0xfffffffc17097891 */ /* 0x000fe2000f8e08ff */
[----:B------:R-:W-:Y:S01]  /*ad80*/  ISETP.NE.AND P6, PT, R14, RZ, PT ;  /* 0x000000ff0e00720c */ /* 0x000fe20003fc5270 */
[----:B------:R-:W-:Y:S01]  /*ad90*/  UIADD3 UR4, UPT, UPT, UR35, -0x4498517b, URZ ;  /* 0xbb67ae8523047890 */ /* 0x000fe2000fffe0ff */
[----:B------:R-:W-:Y:S01]  /*ada0*/  FSEL R5, R182, -INF , !P0 ;  /* 0xff800000b6057808 */ /* 0x000fe20004000000 */
[----:B------:R-:W-:Y:S01]  /*adb0*/  ULEA UR8, UR23, 0xfffffffd, 0x1 ;  /* 0xfffffffd17087891 */ /* 0x000fe2000f8e08ff */
[----:B------:R-:W-:Y:S01]  /*adc0*/  ISETP.GT.AND P3, PT, R2, R12, PT ;  /* 0x0000000c0200720c */ /* 0x000fe20003f64270 */
[----:B------:R-:W-:Y:S01]  /*add0*/  UIADD3 UR7, UPT, UPT, UR34, -0x61c88647, URZ ;  /* 0x9e3779b922077890 */ /* 0x000fe2000fffe0ff */
[----:B------:R-:W-:Y:S01]  /*ade0*/  ISETP.GE.AND P2, PT, R12, R213, PT ;  /* 0x000000d50c00720c */ /* 0x000fe20003f46270 */
[----:B------:R-:W-:Y:S01]  /*adf0*/  UIADD3 UR6, UPT, UPT, UR34, 0x3c6ef372, URZ ;  /* 0x3c6ef37222067890 */ /* 0x000fe2000fffe0ff */
[----:B------:R-:W-:Y:S01]  /*ae00*/  FSEL R220, R6, -INF , !P6 ;  /* 0xff80000006dc7808 */ /* 0x000fe20007000000 */
[----:B------:R-:W-:Y:S01]  /*ae10*/  STL [R1+0x10c], R200 ;  /* 0x00010cc801007387 */ /* 0x000fe20000100800 */
[----:B------:R-:W-:Y:S01]  /*ae20*/  FSEL R20, R5, -INF , !P5 ;  /* 0xff80000005147808 */ /* 0x000fe20006800000 */
[----:B------:R-:W-:Y:S01]  /*ae30*/  VIADD R5, R0, 0xffffff89 ;  /* 0xffffff8900057836 */ /* 0x000fe20000000000 */
[----:B------:R-:W-:Y:S01]  /*ae40*/  FSEL R7, R181, -INF , !P1 ;  /* 0xff800000b5077808 */ /* 0x000fe20004800000 */
[----:B------:R-:W-:Y:S01]  /*ae50*/  STL [R1+0x108], R201 ;  /* 0x000108c901007387 */ /* 0x000fe20000100800 */
[----:B------:R-:W-:-:S02]  /*ae60*/  ISETP.GE.AND P4, PT, R12, R215, PT ;  /* 0x000000d70c00720c */ /* 0x000fc40003f86270 */
[-C--:B------:R-:W-:Y:S01]  /*ae70*/  ISETP.GT.AND P0, PT, R212, R4.reuse, PT ;  /* 0x00000004d400720c */ /* 0x080fe20003f04270 */
[----:B------:R-:W-:Y:S01]  /*ae80*/  STL [R1+0x104], R211 ;  /* 0x000104d301007387 */ /* 0x000fe20000100800 */
[----:B------:R-:W-:Y:S02]  /*ae90*/  FSEL R6, R183, -INF , !P3 ;  /* 0xff800000b7067808 */ /* 0x000fe40005800000 */
[----:B------:R-:W-:Y:S01]  /*aea0*/  ISETP.GT.AND P1, PT, R2, R4, PT ;  /* 0x000000040200720c */ /* 0x000fe20003f24270 */
[----:B------:R-:W-:Y:S01]  /*aeb0*/  STL [R1+0x100], R205 ;  /* 0x000100cd01007387 */ /* 0x000fe20000100800 */
[----:B------:R-:W-:Y:S02]  /*aec0*/  FSEL R218, R7, -INF , !P2 ;  /* 0xff80000007da7808 */ /* 0x000fe40005000000 */
[----:B------:R-:W-:Y:S01]  /*aed0*/  FSEL R7, R188, -INF , !P0 ;  /* 0xff800000bc077808 */ /* 0x000fe20004000000 */
[----:B------:R-:W-:Y:S01]  /*aee0*/  STL [R1+0xfc], R204 ;  /* 0x0000fccc01007387 */ /* 0x000fe20000100800 */
[----:B------:R-:W-:-:S02]  /*aef0*/  FSEL R219, R6, -INF , !P4 ;  /* 0xff80000006db7808 */ /* 0x000fc40006000000 */
[C---:B------:R-:W-:Y:S01]  /*af00*/  ISETP.GE.AND P6, PT, R4.reuse, R213, PT ;  /* 0x000000d50400720c */ /* 0x040fe20003fc6270 */
[----:B------:R-:W-:Y:S01]  /*af10*/  STL [R1+0xf8], R202 ;  /* 0x0000f8ca01007387 */ /* 0x000fe20000100800 */
[----:B------:R-:W-:Y:S01]  /*af20*/  ISETP.GE.AND P5, PT, R4, R215, PT ;  /* 0x000000d70400720c */ /* 0x000fe20003fa6270 */
[----:B------:R-:W-:Y:S01]  /*af30*/  VIADD R4, R0, 0xffffff90 ;  /* 0xffffff9000047836 */ /* 0x000fe20000000000 */
[----:B------:R-:W-:Y:S01]  /*af40*/  ISETP.GT.AND P2, PT, R212, R5, PT ;  /* 0x00000005d400720c */ /* 0x000fe20003f44270 */
[----:B------:R-:W-:Y:S01]  /*af50*/  STL [R1+0x110], R212 ;  /* 0x000110d401007387 */ /* 0x000fe20000100800 */
[C---:B------:R-:W-:Y:S02]  /*af60*/  ISETP.GE.AND P3, PT, R5.reuse, R213, PT ;  /* 0x000000d50500720c */ /* 0x040fe40003f66270 */
[----:B------:R-:W-:Y:S01]  /*af70*/  ISETP.GE.AND P4, PT, R5, R215, PT ;  /* 0x000000d70500720c */ /* 0x000fe20003f86270 */
[----:B------:R-:W-:Y:S01]  /*af80*/  STL [R1+0x114], R213 ;  /* 0x000114d501007387 */ /* 0x000fe20000100800 */
[----:B------:R-:W-:-:S02]  /*af90*/  ISETP.GT.AND P0, PT, R2, R5, PT ;  /* 0x000000050200720c */ /* 0x000fc40003f04270 */
[----:B------:R-:W-:Y:S01]  /*afa0*/  FSEL R5, R190, -INF , !P1 ;  /* 0xff800000be057808 */ /* 0x000fe20004800000 */
[----:B------:R-:W-:Y:S01]  /*afb0*/  STL [R1+0x118], R215 ;  /* 0x000118d701007387 */ /* 0x000fe20000100800 */
[----:B------:R-:W-:Y:S02]  /*afc0*/  FSEL R33, R7, -INF , !P6 ;  /* 0xff80000007217808 */ /* 0x000fe40007000000 */
[----:B------:R-:W-:Y:S01]  /*afd0*/  FSEL R182, R5, -INF , !P5 ;  /* 0xff80000005b67808 */ /* 0x000fe20006800000 */
[----:B------:R-:W-:Y:S01]  /*afe0*/  VIADD R5, R0, 0xffffff91 ;  /* 0xffffff9100057836 */ /* 0x000fe20000000000 */
[----:B------:R-:W-:Y:S02]  /*aff0*/  FSEL R7, R189, -INF , !P2 ;  /* 0xff800000bd077808 */ /* 0x000fe40005000000 */
[----:B------:R-:W-:Y:S02]  /*b000*/  ISETP.GT.AND P1, PT, R212, R4, PT ;  /* 0x00000004d400720c */ /* 0x000fe40003f24270 */
[----:B------:R-:W-:-:S02]  /*b010*/  FSEL R6, R191, -INF , !P0 ;  /* 0xff800000bf067808 */ /* 0x000fc40004000000 */
[----:B------:R-:W-:Y:S02]  /*b020*/  ISETP.GT.AND P2, PT, R2, R4, PT ;  /* 0x000000040200720c */ /* 0x000fe40003f44270 */
[----:B------:R-:W-:Y:S02]  /*b030*/  FSEL R21, R7, -INF , !P3 ;  /* 0xff80000007157808 */ /* 0x000fe40005800000 */
[----:B------:R-:W-:Y:S02]  /*b040*/  FSEL R7, R184, -INF , !P1 ;  /* 0xff800000b8077808 */ /* 0x000fe40004800000 */
[----:B------:R-:W-:Y:S02]  /*b050*/  FSEL R180, R6, -INF , !P4 ;  /* 0xff80000006b47808 */ /* 0x000fe40006000000 */
[----:B------:R-:W-:Y:S02]  /*b060*/  ISETP.GE.AND P6, PT, R4, R213, PT ;  /* 0x000000d50400720c */ /* 0x000fe40003fc6270 */
[----:B------:R-:W-:-:S02]  /*b070*/  ISETP.GT.AND P0, PT, R212, R5, PT ;  /* 0x00000005d400720c */ /* 0x000fc40003f04270 */
[C---:B------:R-:W-:Y:S02]  /*b080*/  ISETP.GE.AND P3, PT, R5.reuse, R213, PT ;  /* 0x000000d50500720c */ /* 0x040fe40003f66270 */
[----:B------:R-:W-:Y:S02]  /*b090*/  ISETP.GE.AND P4, PT, R5, R215, PT ;  /* 0x000000d70500720c */ /* 0x000fe40003f86270 */
[----:B------:R-:W-:Y:S02]  /*b0a0*/  ISETP.GT.AND P1, PT, R2, R5, PT ;  /* 0x000000050200720c */ /* 0x000fe40003f24270 */
[----:B------:R-:W-:Y:S02]  /*b0b0*/  ISETP.GE.AND P5, PT, R4, R215, PT ;  /* 0x000000d70400720c */ /* 0x000fe40003fa6270 */
[----:B------:R-:W-:Y:S02]  /*b0c0*/  FSEL R5, R186, -INF , !P2 ;  /* 0xff800000ba057808 */ /* 0x000fe40005000000 */
[----:B------:R-:W-:-:S02]  /*b0d0*/  IADD3 R4, PT, PT, R0, -0x68, RZ ;  /* 0xffffff9800047810 */ /* 0x000fc40007ffe0ff */
[----:B------:R-:W-:Y:S02]  /*b0e0*/  FSEL R183, R7, -INF , !P6 ;  /* 0xff80000007b77808 */ /* 0x000fe40007000000 */
[----:B------:R-:W-:Y:S01]  /*b0f0*/  FSEL R188, R5, -INF , !P5 ;  /* 0xff80000005bc7808 */ /* 0x000fe20006800000 */
[----:B------:R-:W-:Y:S01]  /*b100*/  VIADD R5, R0, 0xffffff99 ;  /* 0xffffff9900057836 */ /* 0x000fe20000000000 */
[----:B------:R-:W-:Y:S02]  /*b110*/  FSEL R7, R185, -INF , !P0 ;  /* 0xff800000b9077808 */ /* 0x000fe40004000000 */
[-C--:B------:R-:W-:Y:S02]  /*b120*/  ISETP.GT.AND P2, PT, R212, R4.reuse, PT ;  /* 0x00000004d400720c */ /* 0x080fe40003f44270 */
[----:B------:R-:W-:Y:S02]  /*b130*/  FSEL R6, R187, -INF , !P1 ;  /* 0xff800000bb067808 */ /* 0x000fe40004800000 */
[----:B------:R-:W-:-:S02]  /*b140*/  ISETP.GT.AND P0, PT, R2, R4, PT ;  /* 0x000000040200720c */ /* 0x000fc40003f04270 */
[----:B------:R-:W-:Y:S02]  /*b150*/  FSEL R181, R7, -INF , !P3 ;  /* 0xff80000007b57808 */ /* 0x000fe40005800000 */
[----:B------:R-:W-:Y:S02]  /*b160*/  FSEL R7, R172, -INF , !P2 ;  /* 0xff800000ac077808 */ /* 0x000fe40005000000 */
[----:B------:R-:W-:Y:S02]  /*b170*/  FSEL R184, R6, -INF , !P4 ;  /* 0xff80000006b87808 */ /* 0x000fe40006000000 */
[C---:B------:R-:W-:Y:S02]  /*b180*/  ISETP.GE.AND P6, PT, R4.reuse, R213, PT ;  /* 0x000000d50400720c */ /* 0x040fe40003fc6270 */
[----:B------:R-:W-:Y:S01]  /*b190*/  ISETP.GE.AND P5, PT, R4, R215, PT ;  /* 0x000000d70400720c */ /* 0x000fe20003fa6270 */
[----:B------:R-:W-:Y:S01]  /*b1a0*/  VIADD R4, R0, 0xffffffa0 ;  /* 0xffffffa000047836 */ /* 0x000fe20000000000 */
[----:B------:R-:W-:-:S02]  /*b1b0*/  ISETP.GT.AND P1, PT, R212, R5, PT ;  /* 0x00000005d400720c */ /* 0x000fc40003f24270 */
[C---:B------:R-:W-:Y:S02]  /*b1c0*/  ISETP.GE.AND P3, PT, R5.reuse, R213, PT ;  /* 0x000000d50500720c */ /* 0x040fe40003f66270 */
[----:B------:R-:W-:Y:S02]  /*b1d0*/  ISETP.GE.AND P4, PT, R5, R215, PT ;  /* 0x000000d70500720c */ /* 0x000fe40003f86270 */
[----:B------:R-:W-:Y:S02]  /*b1e0*/  ISETP.GT.AND P2, PT, R2, R5, PT ;  /* 0x000000050200720c */ /* 0x000fe40003f44270 */
        /* <DEDUP_REMOVED lines=10> */
[----:B------:R-:W-:Y:S01]  /*b290*/  FSEL R186, R6, -INF , !P4 ;  /* 0xff80000006ba7808 */ /* 0x000fe20006000000 */
[----:B------:R-:W-:Y:S01]  /*b2a0*/  VIADD R6, R0, 0xffffffb0 ;  /* 0xffffffb000067836 */ /* 0x000fe20000000000 */
[----:B------:R-:W-:-:S02]  /*b2b0*/  ISETP.GE.AND P6, PT, R4, R213, PT ;  /* 0x000000d50400720c */ /* 0x000fc40003fc6270 */
[----:B------:R-:W-:Y:S02]  /*b2c0*/  ISETP.GT.AND P2, PT, R212, R5, PT ;  /* 0x00000005d400720c */ /* 0x000fe40003f44270 */
[C---:B------:R-:W-:Y:S02]  /*b2d0*/  ISETP.GE.AND P3, PT, R5.reuse, R213, PT ;  /* 0x000000d50500720c */ /* 0x040fe40003f66270 */
[----:B------:R-:W-:Y:S02]  /*b2e0*/  ISETP.GE.AND P4, PT, R5, R215, PT ;  /* 0x000000d70500720c */ /* 0x000fe40003f86270 */
[----:B------:R-:W-:Y:S02]  /*b2f0*/  ISETP.GT.AND P0, PT, R2, R5, PT ;  /* 0x000000050200720c */ /* 0x000fe40003f04270 */
[----:B------:R-:W-:Y:S02]  /*b300*/  ISETP.GE.AND P5, PT, R4, R215, PT ;  /* 0x000000d70400720c */ /* 0x000fe40003fa6270 */
[----:B------:R-:W-:-:S02]  /*b310*/  FSEL R5, R26, -INF , !P1 ;  /* 0xff8000001a057808 */ /* 0x000fc40004800000 */
[----:B------:R-:W-:Y:S02]  /*b320*/  IADD3 R4, PT, PT, R0, -0x58, RZ ;  /* 0xffffffa800047810 */ /* 0x000fe40007ffe0ff */
[----:B------:R-:W-:Y:S02]  /*b330*/  FSEL R192, R7, -INF , !P6 ;  /* 0xff80000007c07808 */ /* 0x000fe40007000000 */
[----:B------:R-:W-:Y:S02]  /*b340*/  FSEL R194, R5, -INF , !P5 ;  /* 0xff80000005c27808 */ /* 0x000fe40006800000 */
[----:B------:R-:W-:Y:S02]  /*b350*/  FSEL R7, R25, -INF , !P2 ;  /* 0xff80000019077808 */ /* 0x000fe40005000000 */
[----:B------:R-:W-:Y:S02]  /*b360*/  ISETP.GT.AND P1, PT, R212, R4, PT ;  /* 0x00000004d400720c */ /* 0x000fe40003f24270 */
[----:B------:R-:W-:-:S02]  /*b370*/  ISETP.GE.AND P6, PT, R4, R213, PT ;  /* 0x000000d50400720c */ /* 0x000fc40003fc6270 */
[----:B------:R-:W-:Y:S02]  /*b380*/  ISETP.GE.AND P5, PT, R4, R215, PT ;  /* 0x000000d70400720c */ /* 0x000fe40003fa6270 */
[----:B------:R-:W-:Y:S01]  /*b390*/  ISETP.GT.AND P2, PT, R2, R4, PT ;  /* 0x000000040200720c */ /* 0x000fe20003f44270 */
[----:B------:R-:W-:Y:S01]  /*b3a0*/  VIADD R4, R0, 0xffffffa9 ;  /* 0xffffffa900047836 */ /* 0x000fe20000000000 */
[----:B------:R-:W-:Y:S02]  /*b3b0*/  FSEL R5, R27, -INF , !P0 ;  /* 0xff8000001b057808 */ /* 0x000fe40004000000 */
[----:B------:R-:W-:Y:S02]  /*b3c0*/  FSEL R190, R7, -INF , !P3 ;  /* 0xff80000007be7808 */ /* 0x000fe40005800000 */
[----:B------:R-:W-:Y:S02]  /*b3d0*/  ISETP.GT.AND P0, PT, R212, R4, PT ;  /* 0x00000004d400720c */ /* 0x000fe40003f04270 */
[----:B------:R-:W-:Y:S01]  /*b3e0*/  FSEL R193, R5, -INF , !P4 ;  /* 0xff80000005c17808 */ /* 0x000fe20006000000 */
[----:B------:R-:W-:Y:S01]  /*b3f0*/  VIADD R5, R0, 0xffffffb1 ;  /* 0xffffffb100057836 */ /* 0x000fe20000000000 */
[----:B------:R-:W-:-:S02]  /*b400*/  FSEL R7, R28, -INF , !P1 ;  /* 0xff8000001c077808 */ /* 0x000fc40004800000 */
[C---:B------:R-:W-:Y:S02]  /*b410*/  ISETP.GE.AND P3, PT, R4.reuse, R213, PT ;  /* 0x000000d50400720c */ /* 0x040fe40003f66270 */
[----:B------:R-:W-:Y:S02]  /*b420*/  ISETP.GE.AND P4, PT, R4, R215, PT ;  /* 0x000000d70400720c */ /* 0x000fe40003f86270 */
[----:B------:R-:W-:Y:S02]  /*b430*/  ISETP.GT.AND P1, PT, R2, R4, PT ;  /* 0x000000040200720c */ /* 0x000fe40003f24270 */
[----:B------:R-:W-:Y:S02]  /*b440*/  FSEL R13, R30, -INF , !P2 ;  /* 0xff8000001e0d7808 */ /* 0x000fe40005000000 */
[----:B------:R-:W-:Y:S02]  /*b450*/  ISETP.GT.AND P2, PT, R212, R6, PT ;  /* 0x00000006d400720c */ /* 0x000fe40003f44270 */
[----:B------:R-:W-:-:S02]  /*b460*/  FSEL R4, R29, -INF , !P0 ;  /* 0xff8000001d047808 */ /* 0x000fc40004000000 */
[----:B------:R-:W-:Y:S02]  /*b470*/  FSEL R189, R7, -INF , !P6 ;  /* 0xff80000007bd7808 */ /* 0x000fe40007000000 */
[----:B------:R-:W-:Y:S02]  /*b480*/  FSEL R187, R4, -INF , !P3 ;  /* 0xff80000004bb7808 */ /* 0x000fe40005800000 */
[----:B------:R-:W-:Y:S02]  /*b490*/  FSEL R7, R16, -INF , !P2 ;  /* 0xff80000010077808 */ /* 0x000fe40005000000 */
[C---:B------:R-:W-:Y:S02]  /*b4a0*/  ISETP.GT.AND P3, PT, R2.reuse, R6, PT ;  /* 0x000000060200720c */ /* 0x040fe40003f64270 */
[----:B------:R-:W-:Y:S02]  /*b4b0*/  FSEL R10, R31, -INF , !P1 ;  /* 0xff8000001f0a7808 */ /* 0x000fe40004800000 */
[----:B------:R-:W-:-:S02]  /*b4c0*/  ISETP.GT.AND P2, PT, R2, R5, PT ;  /* 0x000000050200720c */ /* 0x000fc40003f44270 */
[C---:B------:R-:W-:Y:S01]  /*b4d0*/  IADD3 R4, PT, PT, R0.reuse, -0x48, RZ ;  /* 0xffffffb800047810 */ /* 0x040fe20007ffe0ff */
[----:B------:R-:W-:Y:S01]  /*b4e0*/  VIADD R0, R0, 0xffffffb9 ;  /* 0xffffffb900007836 */ /* 0x000fe20000000000 */
[----:B------:R-:W-:Y:S02]  /*b4f0*/  ISETP.GT.AND P1, PT, R212, R5, PT ;  /* 0x00000005d400720c */ /* 0x000fe40003f24270 */
[C---:B------:R-:W-:Y:S02]  /*b500*/  ISETP.GE.AND P6, PT, R6.reuse, R213, PT ;  /* 0x000000d50600720c */ /* 0x040fe40003fc6270 */
[----:B------:R-:W-:Y:S02]  /*b510*/  ISETP.GE.AND P0, PT, R6, R215, PT ;  /* 0x000000d70600720c */ /* 0x000fe40003f06270 */
[----:B------:R-:W-:Y:S02]  /*b520*/  FSEL R11, R18, -INF , !P3 ;  /* 0xff800000120b7808 */ /* 0x000fe40005800000 */
[----:B------:R-:W-:-:S02]  /*b530*/  FSEL R12, R19, -INF , !P2 ;  /* 0xff800000130c7808 */ /* 0x000fc40005000000 */
[----:B------:R-:W-:Y:S02]  /*b540*/  ISETP.GE.AND P3, PT, R5, R213, PT ;  /* 0x000000d50500720c */ /* 0x000fe40003f66270 */
[----:B------:R-:W-:Y:S02]  /*b550*/  FSEL R6, R17, -INF , !P1 ;  /* 0xff80000011067808 */ /* 0x000fe40004800000 */
[----:B------:R-:W-:Y:S02]  /*b560*/  ISETP.GT.AND P2, PT, R212, R4, PT ;  /* 0x00000004d400720c */ /* 0x000fe40003f44270 */
[----:B------:R-:W-:Y:S02]  /*b570*/  ISETP.GE.AND P1, PT, R5, R215, PT ;  /* 0x000000d70500720c */ /* 0x000fe40003f26270 */
[----:B------:R-:W-:Y:S01]  /*b580*/  FSEL R174, R7, -INF , !P6 ;  /* 0xff80000007ae7808 */ /* 0x000fe20007000000 */
[----:B------:R-:W-:Y:S01]  /*b590*/  IMAD.U32 R7, RZ, RZ, UR35 ;  /* 0x00000023ff077e24 */ /* 0x000fe2000f8e00ff */
[----:B------:R-:W-:-:S02]  /*b5a0*/  FSEL R135, R6, -INF , !P3 ;  /* 0xff80000006877808 */ /* 0x000fc40005800000 */
[----:B------:R-:W-:Y:S02]  /*b5b0*/  FSEL R5, R176, -INF , !P2 ;  /* 0xff800000b0057808 */ /* 0x000fe40005000000 */
[C---:B------:R-:W-:Y:S02]  /*b5c0*/  ISETP.GE.AND P6, PT, R4.reuse, R213, PT ;  /* 0x000000d50400720c */ /* 0x040fe40003fc6270 */
[----:B------:R-:W-:Y:S02]  /*b5d0*/  ISETP.GE.AND P3, PT, R4, R215, PT ;  /* 0x000000d70400720c */ /* 0x000fe40003f66270 */
[----:B------:R-:W-:Y:S02]  /*b5e0*/  ISETP.GT.AND P2, PT, R2, R4, PT ;  /* 0x000000040200720c */ /* 0x000fe40003f44270 */
[----:B------:R-:W-:Y:S02]  /*b5f0*/  FMNMX3.FTZ R4, R132, R220, R218, !PT ;  /* 0x000000dc84047276 */ /* 0x000fe400078100da */
[----:B------:R-:W-:-:S02]  /*b600*/  FSEL R134, R5, -INF , !P6 ;  /* 0xff80000005867808 */ /* 0x000fc40007000000 */
[----:B------:R-:W-:Y:S02]  /*b610*/  ISETP.GT.AND P6, PT, R212, R0, PT ;  /* 0x00000000d400720c */ /* 0x000fe40003fc4270 */
[----:B------:R-:W-:Y:S02]  /*b620*/  FMNMX3.FTZ R4, R4, R33, R21, !PT ;  /* 0x0000002104047276 */ /* 0x000fe40007810015 */
[----:B------:R-:W-:Y:S02]  /*b630*/  FSEL R9, R178, -INF , !P2 ;  /* 0xff800000b2097808 */ /* 0x000fe40005000000 */
[----:B------:R-:W-:Y:S02]  /*b640*/  ISETP.GE.AND P2, PT, R0, R213, PT ;  /* 0x000000d50000720c */ /* 0x000fe40003f46270 */
[----:B------:R-:W-:Y:S02]  /*b650*/  FSEL R5, R177, -INF , !P6 ;  /* 0xff800000b1057808 */ /* 0x000fe40007000000 */
[----:B------:R-:W-:-:S02]  /*b660*/  FMNMX3.FTZ R4, R4, R183, R181, !PT ;  /* 0x000000b704047276 */ /* 0x000fc400078100b5 */
[----:B------:R-:W-:Y:S02]  /*b670*/  FSEL R133, R5, -INF , !P2 ;  /* 0xff80000005857808 */ /* 0x000fe40005000000 */
[----:B------:R-:W-:Y:S02]  /*b680*/  FMNMX3.FTZ R4, R4, R185, R175, !PT ;  /* 0x000000b904047276 */ /* 0x000fe400078100af */
[----:B------:R-:W-:Y:S01]  /*b690*/  ISETP.GT.AND P6, PT, R2, R0, PT ;  /* 0x000000000200720c */ /* 0x000fe20003fc4270 */
[----:B------:R-:W-:Y:S01]  /*b6a0*/  IMAD.U32 R2, RZ, RZ, UR35 ;  /* 0x00000023ff027e24 */ /* 0x000fe2000f8e00ff */
[----:B------:R-:W-:Y:S02]  /*b6b0*/  ISETP.GE.AND P2, PT, R0, R215, PT ;  /* 0x000000d70000720c */ /* 0x000fe40003f46270 */
[----:B------:R-:W-:Y:S02]  /*b6c0*/  FMNMX3.FTZ R0, R3, R20, R219, !PT ;  /* 0x0000001403007276 */ /* 0x000fe400078100db */
[----:B------:R-:W-:-:S02]  /*b6d0*/  FMNMX3.FTZ R4, R4, R192, R190, !PT ;  /* 0x000000c004047276 */ /* 0x000fc400078100be */
[----:B------:R-:W-:Y:S02]  /*b6e0*/  FMNMX3.FTZ R0, R0, R182, R180, !PT ;  /* 0x000000b600007276 */ /* 0x000fe400078100b4 */
[----:B------:R-:W-:Y:S02]  /*b6f0*/  FMNMX3.FTZ R4, R4, R189, R187, !PT ;  /* 0x000000bd04047276 */ /* 0x000fe400078100bb */
[----:B------:R-:W-:Y:S02]  /*b700*/  FMNMX3.FTZ R0, R0, R188, R184, !PT ;  /* 0x000000bc00007276 */ /* 0x000fe400078100b8 */
[----:B------:R-:W-:Y:S02]  /*b710*/  FMNMX3.FTZ R4, R4, R174, R135, !PT ;  /* 0x000000ae04047276 */ /* 0x000fe40007810087 */
[----:B------:R-:W-:Y:S02]  /*b720*/  FSEL R173, R13, -INF , !P5 ;  /* 0xff8000000dad7808 */ /* 0x000fe40006800000 */
[----:B------:R-:W-:-:S02]  /*b730*/  FSEL R172, R10, -INF , !P4 ;  /* 0xff8000000aac7808 */ /* 0x000fc40006000000 */
[----:B------:R-:W-:Y:S02]  /*b740*/  SHF.R.U32.HI R15, RZ, 0x5, R206 ;  /* 0x00000005ff0f7819 */ /* 0x000fe400000116ce */
[----:B------:R-:W-:Y:S02]  /*b750*/  FSEL R171, R11, -INF , !P0 ;  /* 0xff8000000bab7808 */ /* 0x000fe40004000000 */
[----:B------:R-:W-:Y:S02]  /*b760*/  FSEL R8, R179, -INF , !P6 ;  /* 0xff800000b3087808 */ /* 0x000fe40007000000 */
[----:B------:R-:W-:Y:S02]  /*b770*/  FSEL R170, R12, -INF , !P1 ;  /* 0xff8000000caa7808 */ /* 0x000fe40004800000 */
[----:B-1----:R-:W-:Y:S02]  /*b780*/  LEA R22, R22, R15, 0x2 ;  /* 0x0000000f16167211 */ /* 0x002fe400078e10ff */
[----:B------:R-:W-:-:S02]  /*b790*/  FSEL R169, R9, -INF , !P3 ;  /* 0xff80000009a97808 */ /* 0x000fc40005800000 */
[----:B------:R-:W-:Y:S01]  /*b7a0*/  FSEL R168, R8, -INF , !P2 ;  /* 0xff80000008a87808 */ /* 0x000fe20005000000 */
[----:B------:R-:W-:Y:S01]  /*b7b0*/  IMAD.WIDE.U32 R22, R22, -0x326172a9, RZ ;  /* 0xcd9e8d5716167825 */ /* 0x000fe200078e00ff */
[----:B--2---:R-:W-:Y:S02]  /*b7c0*/  LOP3.LUT R5, R2, UR9, R225, 0x96, !PT ;  /* 0x0000000902057c12 */ /* 0x004fe4000f8e96e1 */
[----:B------:R-:W-:Y:S02]  /*b7d0*/  FMNMX3.FTZ R2, R0, R191, R186, !PT ;  /* 0x000000bf00027276 */ /* 0x000fe400078100ba */
[----:B------:R-:W-:Y:S01]  /*b7e0*/  FMNMX3.FTZ R0, R4, R134, R133, !PT ;  /* 0x0000008604007276 */ /* 0x000fe20007810085 */
[----:B------:R-:W-:Y:S01]  /*b7f0*/  IMAD.WIDE.U32 R4, R5, -0x326172a9, RZ ;  /* 0xcd9e8d5705047825 */ /* 0x000fe200078e00ff */
[----:B------:R-:W-:Y:S02]  /*b800*/  FMNMX3.FTZ R2, R2, R194, R193, !PT ;  /* 0x000000c202027276 */ /* 0x000fe400078100c1 */
[----:B---3--:R-:W-:Y:S01]  /*b810*/  LOP3.LUT R6, R224, UR4, R223, 0x96, !PT ;  /* 0x00000004e0067c12 */ /* 0x008fe2000f8e96df */
[----:B------:R-:W1:Y:S01]  /*b820*/  SHFL.BFLY PT, R11, R0, 0x2, 0x1f ;  /* 0x0c401f00000b7f89 */ /* 0x000e6200000e0000 */
[----:B------:R-:W-:Y:S01]  /*b830*/  FMNMX3.FTZ R2, R2, R173, R172, !PT ;  /* 0x000000ad02027276 */ /* 0x000fe200078100ac */
[----:B------:R-:W-:-:S02]  /*b840*/  UIADD3 UR4, UPT, UPT, UR35, 0x76cf5d0a, URZ ;  /* 0x76cf5d0a23047890 */ /* 0x000fc4000fffe0ff */
[----:B------:R-:W-:Y:S01]  /*b850*/  IMAD.WIDE.U32 R18, R6, -0x326172a9, RZ ;  /* 0xcd9e8d5706127825 */ /* 0x000fe200078e00ff */
[----:B------:R-:W-:Y:S02]  /*b860*/  FMNMX3.FTZ R2, R2, R171, R170, !PT ;  /* 0x000000ab02027276 */ /* 0x000fe400078100aa */
[----:B------:R-:W-:Y:S01]  /*b870*/  LOP3.LUT R6, R7, UR8, R225, 0x96, !PT ;  /* 0x0000000807067c12 */ /* 0x000fe2000f8e96e1 */
[----:B------:R-:W-:Y:S01]  /*b880*/  UIADD3 UR8, UPT, UPT, UR35, 0x32370b8f, URZ ;  /* 0x32370b8f23087890 */ /* 0x000fe2000fffe0ff */
[----:B------:R-:W-:Y:S02]  /*b890*/  FMNMX3.FTZ R2, R2, R169, R168, !PT ;  /* 0x000000a902027276 */ /* 0x000fe400078100a8 */
[----:B------:R-:W-:Y:S02]  /*b8a0*/  LOP3.LUT R7, R22, UR7, R5, 0x96, !PT ;  /* 0x0000000716077c12 */ /* 0x000fe4000f8e9605 */
[----:B------:R-:W-:Y:S01]  /*b8b0*/  LOP3.LUT R12, R4, UR6, R19, 0x96, !PT ;  /* 0x00000006040c7c12 */ /* 0x000fe2000f8e9613 */
[----:B------:R-:W-:Y:S01]  /*b8c0*/  IMAD.WIDE.U32 R4, R6, -0x326172a9, RZ ;  /* 0xcd9e8d5706047825 */ /* 0x000fe200078e00ff */
[----:B------:R-:W2:Y:S03]  /*b8d0*/  SHFL.BFLY PT, R17, R2, 0x2, 0x1f ;  /* 0x0c401f0002117f89 */ /* 0x000ea600000e0000 */
[----:B------:R-:W-:Y:S01]  /*b8e0*/  IMAD.WIDE.U32 R6, R7, -0x2daee0ad, RZ ;  /* 0xd2511f5307067825 */ /* 0x000fe200078e00ff */
[----:B------:R-:W-:Y:S01]  /*b8f0*/  LOP3.LUT R5, R22, UR7, R5, 0x96, !PT ;  /* 0x0000000716057c12 */ /* 0x000fe2000f8e9605 */
[----:B------:R-:W-:Y:S01]  /*b900*/  UIADD3 UR7, UPT, UPT, UR34, -0x255992d5, URZ ;  /* 0xdaa66d2b22077890 */ /* 0x000fe2000fffe0ff */
[----:B------:R-:W-:Y:S01]  /*b910*/  LOP3.LUT R8, R4, UR6, R19, 0x96, !PT ;  /* 0x0000000604087c12 */ /* 0x000fe2000f8e9613 */
[----:B------:R-:W-:Y:S01]  /*b920*/  IMAD.WIDE.U32 R12, R12, -0x2daee0ad, RZ ;  /* 0xd2511f530c0c7825 */ /* 0x000fe200078e00ff */
[----:B------:R-:W-:Y:S01]  /*b930*/  LOP3.LUT R7, R222, UR4, R7, 0x96, !PT ;  /* 0x00000004de077c12 */ /* 0x000fe2000f8e9607 */
[----:B------:R-:W-:Y:S01]  /*b940*/  UIADD3 UR6, UPT, UPT, UR34, 0x78dde6e4, URZ ;  /* 0x78dde6e422067890 */ /* 0x000fe2000fffe0ff */
[----:B-1----:R-:W-:Y:S01]  /*b950*/  FMNMX.FTZ R0, R0, R11, !PT ;  /* 0x0000000b00007209 */ /* 0x002fe20007810000 */
[----:B------:R-:W-:Y:S01]  /*b960*/  IMAD.WIDE.U32 R4, R5, -0x2daee0ad, RZ ;  /* 0xd2511f5305047825 */ /* 0x000fe200078e00ff */
[----:B------:R-:W-:-:S03]  /*b970*/  LOP3.LUT R10, R6, UR8, R13, 0x96, !PT ;  /* 0x00000008060a7c12 */ /* 0x000fc6000f8e960d */
[----:B------:R-:W-:Y:S01]  /*b980*/  IMAD.WIDE.U32 R8, R8, -0x2daee0ad, RZ ;  /* 0xd2511f5308087825 */ /* 0x000fe200078e00ff */
[----:B------:R-:W-:Y:S01]  /*b990*/  LOP3.LUT R5, R222, UR4, R5, 0x96, !PT ;  /* 0x00000004de057c12 */ /* 0x000fe2000f8e9605 */
[----:B------:R-:W-:Y:S02]  /*b9a0*/  UIADD3 UR4, UPT, UPT, UR35, -0x56f99767, URZ ;  /* 0xa906689923047890 */ /* 0x000fe4000fffe0ff */
[----:B------:R-:W-:Y:S01]  /*b9b0*/  IMAD.WIDE.U32 R22, R7, -0x326172a9, RZ ;  /* 0xcd9e8d5707167825 */ /* 0x000fe200078e00ff */
[----:B------:R-:W-:Y:S01]  /*b9c0*/  LOP3.LUT R14, R4, UR8, R9, 0x96, !PT ;  /* 0x00000008040e7c12 */ /* 0x000fe2000f8e9609 */
[----:B------:R-:W-:Y:S01]  /*b9d0*/  UIADD3 UR8, UPT, UPT, UR35, -0x126145ec, URZ ;  /* 0xed9eba1423087890 */ /* 0x000fe2000fffe0ff */
[----:B------:R-:W1:Y:S01]  /*b9e0*/  SHFL.BFLY PT, R9, R0, 0x1, 0x1f ;  /* 0x0c201f0000097f89 */ /* 0x000e6200000e0000 */
[----:B------:R-:W-:Y:S01]  /*b9f0*/  IMAD.WIDE.U32 R10, R10, -0x326172a9, RZ ;  /* 0xcd9e8d570a0a7825 */ /* 0x000fe200078e00ff */
[----:B------:R-:W-:Y:S02]  /*ba00*/  LOP3.LUT R6, R18, UR7, R23, 0x96, !PT ;  /* 0x0000000712067c12 */ /* 0x000fe4000f8e9617 */
[----:B--2---:R-:W-:Y:S01]  /*ba10*/  FMNMX.FTZ R2, R2, R17, !PT ;  /* 0x0000001102027209 */ /* 0x004fe20007810000 */
[----:B------:R-:W-:Y:S01]  /*ba20*/  IMAD.WIDE.U32 R14, R14, -0x326172a9, RZ ;  /* 0xcd9e8d570e0e7825 */ /* 0x000fe200078e00ff */
[----:B------:R-:W-:-:S03]  /*ba30*/  LOP3.LUT R16, R22, UR6, R11, 0x96, !PT ;  /* 0x0000000616107c12 */ /* 0x000fc6000f8e960b */
[----:B------:R-:W-:Y:S01]  /*ba40*/  IMAD.WIDE.U32 R22, R5, -0x326172a9, RZ ;  /* 0xcd9e8d5705167825 */ /* 0x000fe200078e00ff */
[----:B------:R-:W2:Y:S03]  /*ba50*/  SHFL.BFLY PT, R11, R2, 0x1, 0x1f ;  /* 0x0c201f00020b7f89 */ /* 0x000ea600000e0000 */
[----:B------:R-:W-:Y:S01]  /*ba60*/  IMAD.WIDE.U32 R6, R6, -0x2daee0ad, RZ ;  /* 0xd2511f5306067825 */ /* 0x000fe200078e00ff */
[----:B------:R-:W-:Y:S01]  /*ba70*/  LOP3.LUT R4, R18, UR7, R23, 0x96, !PT ;  /* 0x0000000712047c12 */ /* 0x000fe2000f8e9617 */
[----:B------:R-:W-:Y:S01]  /*ba80*/  UIADD3 UR7, UPT, UPT, UR34, 0x1715609d, URZ ;  /* 0x1715609d22077890 */ /* 0x000fe2000fffe0ff */
[----:B------:R-:W-:Y:S01]  /*ba90*/  LOP3.LUT R18, R22, UR6, R15, 0x96, !PT ;  /* 0x0000000616127c12 */ /* 0x000fe2000f8e960f */
[----:B------:R-:W3:Y:S01]  /*baa0*/  LDCU UR6, c[0x0][0x45c] ;  /* 0x00008b80ff0677ac */ /* 0x000ee20008000800 */
[----:B------:R-:W-:Y:S01]  /*bab0*/  IMAD.WIDE.U32 R16, R16, -0x2daee0ad, RZ ;  /* 0xd2511f5310107825 */ /* 0x000fe200078e00ff */
[----:B------:R-:W-:-:S03]  /*bac0*/  LOP3.LUT R12, R12, UR8, R7, 0x96, !PT ;  /* 0x000000080c0c7c12 */ /* 0x000fc6000f8e9607 */
[----:B------:R-:W-:Y:S01]  /*bad0*/  IMAD.WIDE.U32 R4, R4, -0x2daee0ad, RZ ;  /* 0xd2511f5304047825 */ /* 0x000fe200078e00ff */
[----:B------:R-:W-:Y:S02]  /*bae0*/  LOP3.LUT R6, R6, UR4, R17, 0x96, !PT ;  /* 0x0000000406067c12 */ /* 0x000fe4000f8e9611 */
[----:B-1----:R-:W-:Y:S01]  /*baf0*/  FMNMX.FTZ R207, R0, R9, !PT ;  /* 0x0000000900cf7209 */ /* 0x002fe20007810000 */
[----:B------:R-:W-:Y:S01]  /*bb00*/  IMAD.WIDE.U32 R18, R18, -0x2daee0ad, RZ ;  /* 0xd2511f5312127825 */ /* 0x000fe200078e00ff */
[----:B------:R-:W-:Y:S01]  /*bb10*/  LOP3.LUT R24, R8, UR8, R5, 0x96, !PT ;  /* 0x0000000808187c12 */ /* 0x000fe2000f8e9605 */
[----:B------:R-:W-:Y:S01]  /*bb20*/  UIADD3 UR8, UPT, UPT, UR34, -0x4ab325aa, URZ ;  /* 0xb54cda5622087890 */ /* 0x000fe2000fffe0ff */
[C---:B------:R-:W-:Y:S01]  /*bb30*/  FSETP.NEU.FTZ.AND P3, PT, R207.reuse, -INF , PT ;  /* 0xff800000cf00780b */ /* 0x040fe20003f7d000 */
[----:B------:R-:W-:Y:S01]  /*bb40*/  IMAD.WIDE.U32 R12, R12, -0x326172a9, RZ ;  /* 0xcd9e8d570c0c7825 */ /* 0x000fe200078e00ff */
[----:B------:R-:W-:Y:S01]  /*bb50*/  LOP3.LUT R22, R4, UR4, R19, 0x96, !PT ;  /* 0x0000000404167c12 */ /* 0x000fe2000f8e9613 */
[----:B------:R-:W1:Y:S01]  /*bb60*/  LDCU.U8 UR4, c[0x0][0x4f8] ;  /* 0x00009f00ff0477ac */ /* 0x000e620008000000 */
[----:B------:R-:W-:Y:S01]  /*bb70*/  FSEL R19, R207, RZ, P3 ;  /* 0x000000ffcf137208 */ /* 0x000fe20001800000 */
[----:B------:R-:W-:-:S04]  /*bb80*/  IMAD.WIDE.U32 R4, R6, -0x326172a9, RZ ;  /* 0xcd9e8d5706047825 */ /* 0x000fc800078e00ff */
[----:B---3--:R-:W-:Y:S01]  /*bb90*/  FMUL.FTZ R0, R207, UR6 ;  /* 0x00000006cf007c20 */ /* 0x008fe20008410000 */
[----:B------:R-:W-:Y:S01]  /*bba0*/  LOP3.LUT R15, R10, UR7, R13, 0x96, !PT ;  /* 0x000000070a0f7c12 */ /* 0x000fe2000f8e960d */
[----:B------:R3:W-:Y:S01]  /*bbb0*/  STL [R1+0x11c], R207 ;  /* 0x00011ccf01007387 */ /* 0x0007e20000100800 */
[----:B--2---:R-:W-:Y:S01]  /*bbc0*/  FMNMX.FTZ R203, R2, R11, !PT ;  /* 0x0000000b02cb7209 */ /* 0x004fe20007810000 */
[--C-:B------:R-:W-:Y:S01]  /*bbd0*/  IMAD.MOV.U32 R13, RZ, RZ, R4.reuse ;  /* 0x000000ffff0d7224 */ /* 0x100fe200078e0004 */
[----:B------:R-:W-:Y:S01]  /*bbe0*/  LOP3.LUT R8, R12, UR8, R5, 0x96, !PT ;  /* 0x000000080c087c12 */ /* 0x000fe2000f8e9605 */
[----:B------:R-:W-:Y:S01]  /*bbf0*/  IMAD.MOV.U32 R222, RZ, RZ, R4 ;  /* 0x000000ffffde7224 */ /* 0x000fe200078e0004 */
[----:B------:R-:W-:Y:S01]  /*bc00*/  FSEL R5, R0, RZ, P3 ;  /* 0x000000ff00057208 */ /* 0x000fe20001800000 */
[----:B------:R-:W-:Y:S01]  /*bc10*/  IMAD.WIDE.U32 R22, R22, -0x326172a9, RZ ;  /* 0xcd9e8d5716167825 */ /* 0x000fe200078e00ff */
[C---:B------:R-:W-:Y:S01]  /*bc20*/  PRMT R0, R4.reuse, 0x7771, RZ ;  /* 0x0000777104007816 */ /* 0x040fe200000000ff */
[----:B------:R-:W-:Y:S01]  /*bc30*/  STL [R1+0x120], R203 ;  /* 0x000120cb01007387 */ /* 0x000fe20000100800 */
[----:B------:R-:W-:Y:S01]  /*bc40*/  PRMT R2, R4, 0x7772, RZ ;  /* 0x0000777204027816 */ /* 0x000fe200000000ff */
[--C-:B------:R-:W-:Y:S01]  /*bc50*/  FFMA.FTZ R10, R220, UR6, -R5.reuse ;  /* 0x00000006dc0a7c23 */ /* 0x100fe20008010805 */
[----:B------:R-:W-:Y:S01]  /*bc60*/  FFMA.FTZ R11, R218, UR6, -R5 ;  /* 0x00000006da0b7c23 */ /* 0x000fe20008010805 */
[----:B------:R-:W-:Y:S01]  /*bc70*/  PRMT R9, R4, 0x7773, RZ ;  /* 0x0000777304097816 */ /* 0x000fe200000000ff */
[----:B------:R-:W-:Y:S01]  /*bc80*/  IMAD.WIDE.U32 R24, R24, -0x326172a9, RZ ;  /* 0xcd9e8d5718187825 */ /* 0x000fe200078e00ff */
[----:B------:R-:W-:-:S03]  /*bc90*/  PRMT R221, R4, 0x7771, RZ ;  /* 0x0000777104dd7816 */ /* 0x000fc600000000ff */
[----:B------:R-:W-:Y:S01]  /*bca0*/  FFMA.FTZ R215, R134, UR6, -R5 ;  /* 0x0000000686d77c23 */ /* 0x000fe20008010805 */
[C---:B------:R-:W-:Y:S01]  /*bcb0*/  PRMT R7, R4.reuse, 0x7773, RZ ;  /* 0x0000777304077816 */ /* 0x040fe200000000ff */
[----:B------:R-:W-:Y:S01]  /*bcc0*/  MUFU.EX2 R10, R10 ;  /* 0x0000000a000a7308 */ /* 0x000fe20000000800 */
[----:B------:R-:W-:Y:S01]  /*bcd0*/  PRMT R6, R4, 0x7772, RZ ;  /* 0x0000777204067816 */ /* 0x000fe200000000ff */
[C---:B------:R-:W-:Y:S01]  /*bce0*/  FMUL.FTZ R4, R203.reuse, UR6 ;  /* 0x00000006cb047c20 */ /* 0x040fe20008410000 */
[----:B------:R-:W-:Y:S01]  /*bcf0*/  FSETP.NEU.FTZ.AND P2, PT, R203, -INF , PT ;  /* 0xff800000cb00780b */ /* 0x000fe20003f5d000 */
[----:B------:R-:W2:Y:S01]  /*bd00*/  MUFU.EX2 R11, R11 ;  /* 0x0000000b000b7308 */ /* 0x000ea20000000800 */
[----:B-1----:R-:W-:Y:S02]  /*bd10*/  ISETP.GT.U32.AND P4, PT, R2, UR4, PT ;  /* 0x0000000402007c0c */ /* 0x002fe4000bf84070 */
[----:B------:R-:W-:Y:S02]  /*bd20*/  FSEL R4, R4, RZ, P2 ;  /* 0x000000ff04047208 */ /* 0x000fe40001000000 */
[----:B------:R-:W-:-:S02]  /*bd30*/  ISETP.GT.U32.AND P6, PT, R0, UR4, PT ;  /* 0x0000000400007c0c */ /* 0x000fc4000bfc4070 */
[C---:B------:R-:W-:Y:S01]  /*bd40*/  LOP3.LUT R2, R8.reuse, 0xff, RZ, 0xc0, !PT ;  /* 0x000000ff08027812 */ /* 0x040fe200078ec0ff */
[--C-:B------:R-:W-:Y:S01]  /*bd50*/  FFMA.FTZ R12, R219, UR6, -R4.reuse ;  /* 0x00000006db0c7c23 */ /* 0x100fe20008010804 */
[----:B------:R-:W-:Y:S02]  /*bd60*/  LOP3.LUT R0, R8, 0xffff, RZ, 0xc0, !PT ;  /* 0x0000ffff08007812 */ /* 0x000fe400078ec0ff */
[----:B------:R-:W-:Y:S01]  /*bd70*/  ISETP.GT.U32.AND P5, PT, R9, UR4, PT ;  /* 0x0000000409007c0c */ /* 0x000fe2000bfa4070 */
[----:B------:R-:W-:Y:S01]  /*bd80*/  FFMA.FTZ R9, R20, UR6, -R4 ;  /* 0x0000000614097c23 */ /* 0x000fe20008010804 */
[----:B------:R-:W-:Y:S01]  /*bd90*/  ISETP.LE.U32.AND P1, PT, R2, UR4, PT ;  /* 0x0000000402007c0c */ /* 0x000fe2000bf23070 */
[----:B------:R-:W-:Y:S01]  /*bda0*/  MUFU.EX2 R12, R12 ;  /* 0x0000000c000c7308 */ /* 0x000fe20000000800 */
[----:B------:R-:W-:Y:S02]  /*bdb0*/  SHF.R.U32.HI R0, RZ, 0x8, R0 ;  /* 0x00000008ff007819 */ /* 0x000fe40000011600 */
[----:B--2---:R-:W-:Y:S01]  /*bdc0*/  F2FP.F16.F32.PACK_AB R2, R11, R10 ;  /* 0x0000000a0b02723e */ /* 0x004fe200000000ff */
[----:B------:R-:W1:Y:S01]  /*bdd0*/  MUFU.EX2 R9, R9 ;  /* 0x0000000900097308 */ /* 0x000e620000000800 */
[----:B------:R-:W-:-:S02]  /*bde0*/  PRMT R211, R6, 0x5410, R7 ;  /* 0x0000541006d37816 */ /* 0x000fc40000000007 */
[----:B------:R-:W-:Y:S02]  /*bdf0*/  LOP3.LUT R0, R0, 0xffff, RZ, 0xc0, !PT ;  /* 0x0000ffff00007812 */ /* 0x000fe400078ec0ff */
[----:B------:R-:W-:Y:S02]  /*be00*/  PRMT R6, R8, 0x7632, R6 ;  /* 0x0000763208067816 */ /* 0x000fe40000000006 */
[----:B------:R-:W-:Y:S02]  /*be10*/  PRMT R212, R2, 0x7610, R212 ;  /* 0x0000761002d47816 */ /* 0x000fe400000000d4 */
[----:B------:R-:W-:Y:S01]  /*be20*/  ISETP.LE.U32.AND P0, PT, R0, UR4, PT ;  /* 0x0000000400007c0c */ /* 0x000fe2000bf03070 */
[----:B------:R-:W-:Y:S01]  /*be30*/  IMAD.MOV.U32 R0, RZ, RZ, R22 ;  /* 0x000000ffff007224 */ /* 0x000fe200078e0016 */
[----:B------:R-:W-:Y:S01]  /*be40*/  LOP3.LUT R6, R6, 0xff, RZ, 0xc0, !PT ;  /* 0x000000ff06067812 */ /* 0x000fe200078ec0ff */
[----:B------:R-:W-:Y:S01]  /*be50*/  @!P1 HADD2 R176, -R212.H0_H0, -RZ.H0_H0 ;  /* 0xa00000ffd4b09230 */ /* 0x000fe20000000900 */
[----:B------:R-:W-:-:S02]  /*be60*/  PRMT R205, R2, 0x7632, R205 ;  /* 0x0000763202cd7816 */ /* 0x000fc400000000cd */
[----:B------:R-:W-:Y:S02]  /*be70*/  LOP3.LUT R2, R13, 0xff, RZ, 0xc0, !PT ;  /* 0x000000ff0d027812 */ /* 0x000fe400078ec0ff */
[----:B------:R-:W-:Y:S02]  /*be80*/  FSEL R17, R203, RZ, P2 ;  /* 0x000000ffcb117208 */ /* 0x000fe40001000000 */
[----:B------:R-:W-:Y:S01]  /*be90*/  ISETP.LE.U32.AND P2, PT, R6, UR4, PT ;  /* 0x0000000406007c0c */ /* 0x000fe2000bf43070 */
[----:B------:R-:W-:Y:S01]  /*bea0*/  IMAD.WIDE.U32 R6, R15, -0x2daee0ad, RZ ;  /* 0xd2511f530f067825 */ /* 0x000fe200078e00ff */
[----:B------:R-:W-:-:S03]  /*beb0*/  LOP3.LUT R0, R0, 0xff, RZ, 0xc0, !PT ;  /* 0x000000ff00007812 */ /* 0x000fc600078ec0ff */
[----:B------:R-:W-:Y:S01]  /*bec0*/  @!P0 HADD2 R177, -R205.H0_H0, -RZ.H0_H0 ;  /* 0xa00000ffcdb18230 */ /* 0x000fe20000000900 */
[----:B------:R-:W-:Y:S02]  /*bed0*/  LOP3.LUT R24, R24, UR8, R23, 0x96, !PT ;  /* 0x0000000818187c12 */ /* 0x000fe4000f8e9617 */
[----:B------:R-:W-:Y:S02]  /*bee0*/  ISETP.LE.U32.AND P3, PT, R2, UR4, PT ;  /* 0x0000000402007c0c */ /* 0x000fe4000bf63070 */
[----:B------:R-:W-:Y:S02]  /*bef0*/  PRMT R201, R212, 0x5410, R205 ;  /* 0x00005410d4c97816 */ /* 0x000fe400000000cd */
[----:B------:R-:W-:Y:S02]  /*bf00*/  @!P1 PRMT R212, R176, 0x5410, RZ ;  /* 0x00005410b0d49816 */ /* 0x000fe400000000ff */
[----:B-1----:R-:W-:Y:S02]  /*bf10*/  F2FP.F16.F32.PACK_AB R2, R12, R9 ;  /* 0x000000090c02723e */ /* 0x002fe400000000ff */
[----:B------:R-:W-:-:S02]  /*bf20*/  ISETP.LE.U32.AND P1, PT, R0, UR4, PT ;  /* 0x0000000400007c0c */ /* 0x000fc4000bf23070 */
[----:B------:R-:W-:Y:S02]  /*bf30*/  PRMT R0, R24, 0x7632, R0 ;  /* 0x0000763218007816 */ /* 0x000fe40000000000 */
[----:B------:R-:W-:Y:S02]  /*bf40*/  PRMT R200, R2, 0x7610, R200 ;  /* 0x0000761002c87816 */ /* 0x000fe400000000c8 */
[----:B------:R-:W-:Y:S02]  /*bf50*/  LOP3.LUT R0, R0, 0xff, RZ, 0xc0, !PT ;  /* 0x000000ff00007812 */ /* 0x000fe400078ec0ff */
[----:B------:R-:W-:Y:S01]  /*bf60*/  @!P0 PRMT R205, R177, 0x5410, RZ ;  /* 0x00005410b1cd8816 */ /* 0x000fe200000000ff */
[----:B------:R-:W-:Y:S01]  /*bf70*/  @!P2 HADD2 R178, -R200.H0_H0, -RZ.H0_H0 ;  /* 0xa00000ffc8b2a230 */ /* 0x000fe20000000900 */
[----:B------:R-:W-:Y:S02]  /*bf80*/  PRMT R176, R2, 0x7632, R176 ;  /* 0x0000763202b07816 */ /* 0x000fe400000000b0 */
[----:B------:R-:W-:Y:S01]  /*bf90*/  ISETP.LE.U32.AND P0, PT, R0, UR4, PT ;  /* 0x0000000400007c0c */ /* 0x000fe2000bf03070 */
[----:B------:R1:W-:Y:S01]  /*bfa0*/  STL [R1+0xb0], R205 ;  /* 0x0000b0cd01007387 */ /* 0x0003e20000100800 */
[----:B------:R-:W-:-:S02]  /*bfb0*/  SHF.R.U32.HI R0, RZ, 0x18, R8 ;  /* 0x00000018ff007819 */ /* 0x000fc40000011608 */
[----:B------:R-:W-:Y:S01]  /*bfc0*/  LOP3.LUT R32, R14, UR7, R25, 0x96, !PT ;  /* 0x000000070e207c12 */ /* 0x000fe2000f8e9619 */
[----:B------:R-:W-:Y:S01]  /*bfd0*/  FFMA.FTZ R14, R33, UR6, -R5 ;  /* 0x00000006210e7c23 */ /* 0x000fe20008010805 */
[----:B------:R-:W-:Y:S01]  /*bfe0*/  PRMT R25, R200, 0x5410, R176 ;  /* 0x00005410c8197816 */ /* 0x000fe200000000b0 */
[----:B------:R-:W-:Y:S01]  /*bff0*/  UIADD3 UR7, UPT, UPT, UR35, 0x646e171e, URZ ;  /* 0x646e171e23077890 */ /* 0x000fe2000fffe0ff */
[----:B------:R-:W-:Y:S01]  /*c000*/  @!P2 PRMT R200, R178, 0x5410, RZ ;  /* 0x00005410b2c8a816 */ /* 0x000fe200000000ff */
[----:B------:R-:W-:Y:S01]  /*c010*/  IMAD.WIDE.U32 R32, R32, -0x2daee0ad, RZ ;  /* 0xd2511f5320207825 */ /* 0x000fe200078e00ff */
[----:B------:R-:W-:-:S03]  /*c020*/  ISETP.LE.U32.AND P2, PT, R0, UR4, PT ;  /* 0x0000000400007c0c */ /* 0x000fc6000bf43070 */
[----:B------:R-:W-:Y:S01]  /*c030*/  FFMA.FTZ R0, R21, UR6, -R5 ;  /* 0x0000000615007c23 */ /* 0x000fe20008010805 */
[----:B------:R-:W-:Y:S01]  /*c040*/  MUFU.EX2 R14, R14 ;  /* 0x0000000e000e7308 */ /* 0x000fe20000000800 */
[----:B------:R2:W-:Y:S01]  /*c050*/  STL [R1+0xa8], R200 ;  /* 0x0000a8c801007387 */ /* 0x0005e20000100800 */
[----:B------:R-:W-:Y:S01]  /*c060*/  LOP3.LUT R13, R16, UR7, R7, 0x96, !PT ;  /* 0x00000007100d7c12 */ /* 0x000fe2000f8e9607 */
[----:B------:R-:W-:Y:S01]  /*c070*/  FFMA.FTZ R7, R182, UR6, -R4 ;  /* 0x00000006b6077c23 */ /* 0x000fe20008010804 */
[----:B------:R-:W-:Y:S01]  /*c080*/  LOP3.LUT R33, R18, UR7, R33, 0x96, !PT ;  /* 0x0000000712217c12 */ /* 0x000fe2000f8e9621 */
[----:B------:R-:W-:Y:S02]  /*c090*/  FFMA.FTZ R21, R174, UR6, -R5 ;  /* 0x00000006ae157c23 */ /* 0x000fe40008010805 */
[----:B---3--:R3:W-:Y:S02]  /*c0a0*/  MUFU.EX2 R207, R7 ;  /* 0x0000000700cf7308 */ /* 0x0087e40000000800 */
[----:B------:R-:W-:-:S02]  /*c0b0*/  @!P2 HADD2 R179, -R176.H0_H0, -RZ.H0_H0 ;  /* 0xa00000ffb0b3a230 */ /* 0x000fc40000000900 */
[----:B-1----:R-:W-:-:S03]  /*c0c0*/  FFMA.FTZ R205, R168, UR6, -R4 ;  /* 0x00000006a8cd7c23 */ /* 0x002fc60008010804 */
[----:B------:R-:W-:Y:S01]  /*c0d0*/  @!P2 PRMT R176, R179, 0x5410, RZ ;  /* 0x00005410b3b0a816 */ /* 0x000fe200000000ff */
[----:B---3--:R-:W-:Y:S01]  /*c0e0*/  FFMA.FTZ R7, R192, UR6, -R5 ;  /* 0x00000006c0077c23 */ /* 0x008fe20008010805 */
[----:B--2---:R1:W2:Y:S02]  /*c0f0*/  MUFU.EX2 R200, R0 ;  /* 0x0000000000c87308 */ /* 0x0042a40000000800 */
[----:B-1----:R-:W-:Y:S01]  /*c100*/  MOV R0, R6 ;  /* 0x0000000600007202 */ /* 0x002fe20000000f00 */
[----:B--2---:R1:W-:Y:S01]  /*c110*/  STL [R1+0x124], R200 ;  /* 0x000124c801007387 */ /* 0x0043e20000100800 */
[----:B------:R-:W-:Y:S02]  /*c120*/  F2FP.F16.F32.PACK_AB R2, R200, R14 ;  /* 0x0000000ec802723e */ /* 0x000fe400000000ff */
[----:B------:R-:W-:Y:S02]  /*c130*/  LOP3.LUT R0, R0, 0xff, RZ, 0xc0, !PT ;  /* 0x000000ff00007812 */ /* 0x000fe400078ec0ff */
[----:B------:R-:W-:-:S02]  /*c140*/  PRMT R204, R2, 0x7610, R204 ;  /* 0x0000761002cc7816 */ /* 0x000fc400000000cc */
[----:B------:R-:W-:Y:S02]  /*c150*/  ISETP.LE.U32.AND P2, PT, R0, UR4, PT ;  /* 0x0000000400007c0c */ /* 0x000fe4000bf43070 */
[----:B------:R-:W-:Y:S01]  /*c160*/  LOP3.LUT R0, R24, 0xffff, RZ, 0xc0, !PT ;  /* 0x0000ffff18007812 */ /* 0x000fe200078ec0ff */
[----:B------:R-:W-:Y:S01]  /*c170*/  @!P3 HADD2 R196, -R204.H0_H0, -RZ.H0_H0 ;  /* 0xa00000ffccc4b230 */ /* 0x000fe20000000900 */
[----:B------:R-:W-:Y:S01]  /*c180*/  PRMT R202, R2, 0x7632, R202 ;  /* 0x0000763202ca7816 */ /* 0x000fe200000000ca */
[----:B------:R-:W-:Y:S01]  /*c190*/  FFMA.FTZ R2, R180, UR6, -R4 ;  /* 0x00000006b4027c23 */ /* 0x000fe20008010804 */
[----:B------:R-:W-:Y:S02]  /*c1a0*/  SHF.R.U32.HI R0, RZ, 0x8, R0 ;  /* 0x00000008ff007819 */ /* 0x000fe40000011600 */
[----:B------:R-:W-:Y:S01]  /*c1b0*/  PRMT R203, R204, 0x5410, R202 ;  /* 0x00005410cccb7816 */ /* 0x000fe200000000ca */
[----:B------:R-:W2:Y:S01]  /*c1c0*/  MUFU.EX2 R23, R2 ;  /* 0x0000000200177308 */ /* 0x000ea20000000800 */
[----:B------:R-:W-:Y:S01]  /*c1d0*/  LOP3.LUT R0, R0, 0xffff, RZ, 0xc0, !PT ;  /* 0x0000ffff00007812 */ /* 0x000fe200078ec0ff */
[----:B------:R-:W-:Y:S01]  /*c1e0*/  @P6 HADD2 R195, -R202.H0_H0, -RZ.H0_H0 ;  /* 0xa00000ffcac36230 */ /* 0x000fe20000000900 */
[----:B------:R-:W-:-:S02]  /*c1f0*/  @!P3 PRMT R204, R196, 0x5410, RZ ;  /* 0x00005410c4ccb816 */ /* 0x000fc400000000ff */
[----:B------:R-:W-:Y:S02]  /*c200*/  ISETP.LE.U32.AND P3, PT, R0, UR4, PT ;  /* 0x0000000400007c0c */ /* 0x000fe4000bf63070 */
[----:B------:R-:W-:Y:S02]  /*c210*/  PRMT R0, R13, 0x7632, R0 ;  /* 0x000076320d007816 */ /* 0x000fe40000000000 */
[----:B------:R-:W-:Y:S01]  /*c220*/  @P6 PRMT R202, R195, 0x5410, RZ ;  /* 0x00005410c3ca6816 */ /* 0x000fe200000000ff */
[----:B-1----:R-:W-:Y:S01]  /*c230*/  IMAD.MOV.U32 R200, RZ, RZ, R201 ;  /* 0x000000ffffc87224 */ /* 0x002fe200078e00c9 */
[----:B------:R-:W-:Y:S01]  /*c240*/  LOP3.LUT R0, R0, 0xff, RZ, 0xc0, !PT ;  /* 0x000000ff00007812 */ /* 0x000fe200078ec0ff */
[----:B------:R-:W-:Y:S01]  /*c250*/  FFMA.FTZ R201, R169, UR6, -R4 ;  /* 0x00000006a9c97c23 */ /* 0x000fe20008010804 */
[----:B--2---:R-:W-:Y:S01]  /*c260*/  F2FP.F16.F32.PACK_AB R2, R23, R207 ;  /* 0x000000cf1702723e */ /* 0x004fe200000000ff */
[----:B------:R1:W-:Y:S01]  /*c270*/  STL [R1+0xcc], R23 ;  /* 0x0000cc1701007387 */ /* 0x0003e20000100800 */
[----:B------:R-:W-:-:S02]  /*c280*/  ISETP.LE.U32.AND P6, PT, R0, UR4, PT ;  /* 0x0000000400007c0c */ /* 0x000fc4000bfc3070 */
[----:B------:R-:W-:Y:S01]  /*c290*/  LOP3.LUT R0, R13, 0xffff, RZ, 0xc0, !PT ;  /* 0x0000ffff0d007812 */ /* 0x000fe200078ec0ff */
[----:B------:R2:W-:Y:S01]  /*c2a0*/  STL [R1+0x80], R204 ;  /* 0x000080cc01007387 */ /* 0x0005e20000100800 */
[C---:B------:R-:W-:Y:S02]  /*c2b0*/  PRMT R15, R2.reuse, 0x7610, R15 ;  /* 0x00007610020f7816 */ /* 0x040fe4000000000f */
[----:B------:R-:W-:Y:S01]  /*c2c0*/  SHF.R.U32.HI R0, RZ, 0x8, R0 ;  /* 0x00000008ff007819 */ /* 0x000fe20000011600 */
[----:B------:R3:W-:Y:S01]  /*c2d0*/  STL [R1+0x70], R202 ;  /* 0x000070ca01007387 */ /* 0x0007e20000100800 */
[----:B------:R-:W-:Y:S01]  /*c2e0*/  PRMT R177, R2, 0x7632, R177 ;  /* 0x0000763202b17816 */ /* 0x000fe200000000b1 */
[----:B------:R-:W-:Y:S01]  /*c2f0*/  @P4 HADD2 R198, -R15.H0_H0, -RZ.H0_H0 ;  /* 0xa00000ff0fc64230 */ /* 0x000fe20000000900 */
[----:B------:R-:W-:Y:S01]  /*c300*/  LOP3.LUT R0, R0, 0xffff, RZ, 0xc0, !PT ;  /* 0x0000ffff00007812 */ /* 0x000fe200078ec0ff */
[----:B------:R-:W-:Y:S01]  /*c310*/  FFMA.FTZ R2, R183, UR6, -R5 ;  /* 0x00000006b7027c23 */ /* 0x000fe20008010805 */
[----:B------:R-:W-:Y:S01]  /*c320*/  PRMT R16, R15, 0x5410, R177 ;  /* 0x000054100f107816 */ /* 0x000fe200000000b1 */
[----:B------:R-:W-:Y:S01]  /*c330*/  @P5 HADD2 R197, -R177.H0_H0, -RZ.H0_H0 ;  /* 0xa00000ffb1c55230 */ /* 0x000fe20000000900 */
[----:B------:R-:W-:-:S02]  /*c340*/  @P4 PRMT R15, R198, 0x5410, RZ ;  /* 0x00005410c60f4816 */ /* 0x000fc400000000ff */
[----:B------:R-:W-:Y:S01]  /*c350*/  ISETP.LE.U32.AND P4, PT, R0, UR4, PT ;  /* 0x0000000400007c0c */ /* 0x000fe2000bf83070 */
[----:B------:R-:W-:Y:S01]  /*c360*/  FFMA.FTZ R0, R181, UR6, -R5 ;  /* 0x00000006b5007c23 */ /* 0x000fe20008010805 */
[----:B------:R-:W-:-:S03]  /*c370*/  @P5 PRMT R177, R197, 0x5410, RZ ;  /* 0x00005410c5b15816 */ /* 0x000fc600000000ff */
[----:B------:R4:W-:Y:S01]  /*c380*/  MUFU.EX2 R196, R0 ;  /* 0x0000000000c47308 */ /* 0x0009e20000000800 */
[----:B-1----:R-:W-:-:S03]  /*c390*/  FFMA.FTZ R23, R135, UR6, -R5 ;  /* 0x0000000687177c23 */ /* 0x002fc60008010805 */
[----:B--2---:R-:W1:Y:S01]  /*c3a0*/  MUFU.EX2 R204, R2 ;  /* 0x0000000200cc7308 */ /* 0x004e620000000800 */
[----:B----4-:R-:W-:-:S04]  /*c3b0*/  LOP3.LUT R0, R13, 0xff, RZ, 0xc0, !PT ;  /* 0x000000ff0d007812 */ /* 0x010fc800078ec0ff */
[----:B------:R-:W-:Y:S02]  /*c3c0*/  ISETP.LE.U32.AND P5, PT, R0, UR4, PT ;  /* 0x0000000400007c0c */ /* 0x000fe4000bfa3070 */
[----:B-1----:R-:W-:Y:S01]  /*c3d0*/  F2FP.F16.F32.PACK_AB R0, R196, R204 ;  /* 0x000000ccc400723e */ /* 0x002fe200000000ff */
[----:B------:R-:W-:Y:S01]  /*c3e0*/  FFMA.FTZ R2, R188, UR6, -R4 ;  /* 0x00000006bc027c23 */ /* 0x000fe20008010804 */
[----:B------:R-:W-:Y:S02]  /*c3f0*/  STL [R1+0x128], R204 ;  /* 0x000128cc01007387 */ /* 0x000fe40000100800 */
[C---:B------:R-:W-:Y:S01]  /*c400*/  PRMT R179, R0.reuse, 0x7610, R179 ;  /* 0x0000761000b37816 */ /* 0x040fe200000000b3 */
[----:B---3--:R1:W2:Y:S01]  /*c410*/  MUFU.EX2 R202, R2 ;  /* 0x0000000200ca7308 */ /* 0x0082a20000000800 */
[----:B------:R-:W-:Y:S01]  /*c420*/  PRMT R20, R0, 0x7632, R20 ;  /* 0x0000763200147816 */ /* 0x000fe20000000014 */
[----:B------:R-:W-:Y:S01]  /*c430*/  FFMA.FTZ R0, R184, UR6, -R4 ;  /* 0x00000006b8007c23 */ /* 0x000fe20008010804 */
[----:B------:R3:W-:Y:S03]  /*c440*/  STL [R1+0x134], R13 ;  /* 0x0001340d01007387 */ /* 0x0007e60000100800 */
[----:B------:R-:W-:Y:S01]  /*c450*/  @!P5 HADD2 R208, -R179.H0_H0, -RZ.H0_H0 ;  /* 0xa00000ffb3d0d230 */ /* 0x000fe20000000900 */
[----:B------:R4:W3:Y:S01]  /*c460*/  MUFU.EX2 R218, R0 ;  /* 0x0000000000da7308 */ /* 0x0008e20000000800 */
[----:B------:R-:W-:Y:S01]  /*c470*/  @!P4 HADD2 R199, -R20.H0_H0, -RZ.H0_H0 ;  /* 0xa00000ff14c7c230 */ /* 0x000fe20000000900 */
[----:B------:R-:W-:-:S02]  /*c480*/  PRMT R195, R179, 0x5410, R20 ;  /* 0x00005410b3c37816 */ /* 0x000fc40000000014 */
[----:B------:R-:W-:Y:S02]  /*c490*/  @!P5 PRMT R179, R208, 0x5410, RZ ;  /* 0x00005410d0b3d816 */ /* 0x000fe400000000ff */
[----:B------:R-:W-:Y:S02]  /*c4a0*/  @!P4 PRMT R20, R199, 0x5410, RZ ;  /* 0x00005410c714c816 */ /* 0x000fe400000000ff */
[----:B-1----:R-:W-:Y:S01]  /*c4b0*/  SHF.R.U32.HI R2, RZ, 0x18, R13 ;  /* 0x00000018ff027819 */ /* 0x002fe2000001160d */
[----:B--2---:R-:W-:Y:S03]  /*c4c0*/  STL [R1+0x12c], R202 ;  /* 0x00012cca01007387 */ /* 0x004fe60000100800 */
[----:B------:R-:W-:Y:S01]  /*c4d0*/  ISETP.LE.U32.AND P5, PT, R2, UR4, PT ;  /* 0x0000000402007c0c */ /* 0x000fe2000bfa3070 */
[----:B------:R-:W-:Y:S01]  /*c4e0*/  FFMA.FTZ R2, R185, UR6, -R5 ;  /* 0x00000006b9027c23 */ /* 0x000fe20008010805 */
[----:B----4-:R-:W-:Y:S01]  /*c4f0*/  IMAD.MOV.U32 R0, RZ, RZ, R32 ;  /* 0x000000ffff007224 */ /* 0x010fe200078e0020 */
[----:B------:R1:W-:Y:S02]  /*c500*/  STL [R1+0x1c], R20 ;  /* 0x00001c1401007387 */ /* 0x0003e40000100800 */
[----:B------:R2:W-:Y:S02]  /*c510*/  MUFU.EX2 R180, R2 ;  /* 0x0000000200b47308 */ /* 0x0005e40000000800 */
[----:B------:R-:W-:-:S04]  /*c520*/  LOP3.LUT R0, R0, 0xff, RZ, 0xc0, !PT ;  /* 0x000000ff00007812 */ /* 0x000fc800078ec0ff */
[----:B------:R-:W-:Y:S02]  /*c530*/  ISETP.LE.U32.AND P4, PT, R0, UR4, PT ;  /* 0x0000000400007c0c */ /* 0x000fe4000bf83070 */
[----:B---3--:R-:W-:-:S04]  /*c540*/  F2FP.F16.F32.PACK_AB R0, R218, R202 ;  /* 0x000000cada00723e */ /* 0x008fc800000000ff */
[C---:B------:R-:W-:Y:S02]  /*c550*/  PRMT R213, R0.reuse, 0x7610, R213 ;  /* 0x0000761000d57816 */ /* 0x040fe400000000d5 */
[----:B------:R-:W-:Y:S01]  /*c560*/  PRMT R178, R0, 0x7632, R178 ;  /* 0x0000763200b27816 */ /* 0x000fe200000000b2 */
[--C-:B------:R-:W-:Y:S01]  /*c570*/  FFMA.FTZ R0, R175, UR6, -R5.reuse ;  /* 0x00000006af007c23 */ /* 0x100fe20008010805 */
[----:B--2---:R-:W-:Y:S01]  /*c580*/  PRMT R2, R6, 0x7771, RZ ;  /* 0x0000777106027816 */ /* 0x004fe200000000ff */
[----:B------:R-:W-:Y:S01]  /*c590*/  @!P6 HADD2 R210, -R213.H0_H0, -RZ.H0_H0 ;  /* 0xa00000ffd5d2e230 */ /* 0x000fe20000000900 */
[----:B------:R-:W-:Y:S01]  /*c5a0*/  PRMT R18, R213, 0x5410, R178 ;  /* 0x00005410d5127816 */ /* 0x000fe200000000b2 */
[----:B------:R2:W3:Y:S01]  /*c5b0*/  MUFU.EX2 R13, R0 ;  /* 0x00000000000d7308 */ /* 0x0004e20000000800 */
[----:B------:R-:W-:Y:S02]  /*c5c0*/  @!P5 HADD2 R209, -R178.H0_H0, -RZ.H0_H0 ;  /* 0xa00000ffb2d1d230 */ /* 0x000fe40000000900 */
[----:B------:R-:W-:Y:S01]  /*c5d0*/  FFMA.FTZ R175, R133, UR6, -R5 ;  /* 0x0000000685af7c23 */ /* 0x000fe20008010805 */
[----:B------:R-:W-:Y:S01]  /*c5e0*/  @!P6 PRMT R213, R210, 0x5410, RZ ;  /* 0x00005410d2d5e816 */ /* 0x000fe200000000ff */
[--C-:B-1----:R-:W-:Y:S01]  /*c5f0*/  FFMA.FTZ R20, R172, UR6, -R4.reuse ;  /* 0x00000006ac147c23 */ /* 0x102fe20008010804 */
[----:B------:R-:W-:Y:S01]  /*c600*/  ISETP.GT.U32.AND P6, PT, R2, UR4, PT ;  /* 0x0000000402007c0c */ /* 0x000fe2000bfc4070 */
[----:B------:R-:W-:Y:S01]  /*c610*/  FFMA.FTZ R2, R191, UR6, -R4 ;  /* 0x00000006bf027c23 */ /* 0x000fe20008010804 */
[----:B------:R-:W-:Y:S01]  /*c620*/  @!P5 PRMT R178, R209, 0x5410, RZ ;  /* 0x00005410d1b2d816 */ /* 0x000fe200000000ff */
[----:B------:R1:W-:Y:S02]  /*c630*/  STL [R1+0x130], R213 ;  /* 0x000130d501007387 */ /* 0x0003e40000100800 */
[----:B------:R4:W-:Y:S02]  /*c640*/  MUFU.EX2 R181, R2 ;  /* 0x0000000200b57308 */ /* 0x0009e40000000800 */
[----:B------:R1:W-:Y:S01]  /*c650*/  STL [R1+0xc8], R18 ;  /* 0x0000c81201007387 */ /* 0x0003e20000100800 */
[----:B--2---:R-:W-:-:S03]  /*c660*/  PRMT R0, R33, 0x7632, R0 ;  /* 0x0000763221007816 */ /* 0x004fc60000000000 */
[----:B---3--:R2:W-:Y:S01]  /*c670*/  STL [R1+0x138], R13 ;  /* 0x0001380d01007387 */ /* 0x0085e20000100800 */
[----:B------:R-:W-:-:S04]  /*c680*/  LOP3.LUT R0, R0, 0xff, RZ, 0xc0, !PT ;  /* 0x000000ff00007812 */ /* 0x000fc800078ec0ff */
[----:B------:R-:W-:Y:S02]  /*c690*/  ISETP.LE.U32.AND P5, PT, R0, UR4, PT ;  /* 0x0000000400007c0c */ /* 0x000fe4000bfa3070 */
[----:B------:R-:W-:Y:S02]  /*c6a0*/  F2FP.F16.F32.PACK_AB R0, R13, R180 ;  /* 0x000000b40d00723e */ /* 0x000fe400000000ff */
[----:B----4-:R-:W-:Y:S02]  /*c6b0*/  PRMT R2, R6, 0x7772, RZ ;  /* 0x0000777206027816 */ /* 0x010fe400000000ff */
[C---:B------:R-:W-:Y:S02]  /*c6c0*/  PRMT R182, R0.reuse, 0x7610, R182 ;  /* 0x0000761000b67816 */ /* 0x040fe400000000b6 */
[----:B------:R-:W-:Y:S01]  /*c6d0*/  PRMT R252, R0, 0x7632, R252 ;  /* 0x0000763200fc7816 */ /* 0x000fe200000000fc */
[----:B------:R-:W-:Y:S02]  /*c6e0*/  FFMA.FTZ R0, R186, UR6, -R4 ;  /* 0x00000006ba007c23 */ /* 0x000fe40008010804 */
[----:B------:R-:W-:Y:S01]  /*c6f0*/  @!P2 HADD2 R214, -R182.H0_H0, -RZ.H0_H0 ;  /* 0xa00000ffb6d6a230 */ /* 0x000fe20000000900 */
[----:B------:R-:W-:Y:S01]  /*c700*/  PRMT R202, R182, 0x5410, R252 ;  /* 0x00005410b6ca7816 */ /* 0x000fe200000000fc */
[----:B------:R-:W-:-:S02]  /*c710*/  @P6 HADD2 R216, -R252.H0_H0, -RZ.H0_H0 ;  /* 0xa00000fffcd86230 */ /* 0x000fc40000000900 */
[----:B-1----:R-:W-:Y:S01]  /*c720*/  IMAD.MOV.U32 R213, RZ, RZ, R16 ;  /* 0x000000ffffd57224 */ /* 0x002fe200078e0010 */
[----:B------:R1:W3:Y:S01]  /*c730*/  MUFU.EX2 R18, R0 ;  /* 0x0000000000127308 */ /* 0x0002e20000000800 */
[----:B------:R-:W-:Y:S01]  /*c740*/  @!P2 PRMT R182, R214, 0x5410, RZ ;  /* 0x00005410d6b6a816 */ /* 0x000fe200000000ff */
[--C-:B------:R-:W-:Y:S01]  /*c750*/  FFMA.FTZ R16, R193, UR6, -R4.reuse ;  /* 0x00000006c1107c23 */ /* 0x100fe20008010804 */
[----:B------:R-:W-:Y:S01]  /*c760*/  ISETP.GT.U32.AND P2, PT, R2, UR4, PT ;  /* 0x0000000402007c0c */ /* 0x000fe2000bf44070 */
[----:B------:R-:W-:Y:S01]  /*c770*/  FADD.FTZ R2, R132, -R19 ;  /* 0x8000001384027221 */ /* 0x000fe20000010000 */
[----:B------:R-:W-:Y:S01]  /*c780*/  @P6 PRMT R252, R216, 0x5410, RZ ;  /* 0x00005410d8fc6816 */ /* 0x000fe200000000ff */
[--C-:B------:R-:W-:Y:S01]  /*c790*/  FFMA.FTZ R19, R173, UR6, -R4.reuse ;  /* 0x00000006ad137c23 */ /* 0x100fe20008010804 */
[----:B--2---:R-:W-:Y:S01]  /*c7a0*/  FFMA.FTZ R13, R171, UR6, -R4 ;  /* 0x00000006ab0d7c23 */ /* 0x004fe20008010804 */
[----:B------:R-:W-:Y:S01]  /*c7b0*/  FMUL.FTZ R2, R2, UR6 ;  /* 0x0000000602027c20 */ /* 0x000fe20008410000 */
[----:B-1----:R-:W-:-:S05]  /*c7c0*/  LOP3.LUT R0, R33, 0xffff, RZ, 0xc0, !PT ;  /* 0x0000ffff21007812 */ /* 0x002fca00078ec0ff */
[----:B------:R-:W1:Y:S01]  /*c7d0*/  MUFU.EX2 R2, R2 ;  /* 0x0000000200027308 */ /* 0x000e620000000800 */
[----:B---3--:R2:W-:Y:S01]  /*c7e0*/  STL [R1+0xd0], R18 ;  /* 0x0000d01201007387 */ /* 0x0085e20000100800 */
[----:B------:R-:W-:-:S03]  /*c7f0*/  SHF.R.U32.HI R0, RZ, 0x8, R0 ;  /* 0x00000008ff007819 */ /* 0x000fc60000011600 */
[----:B------:R-:W-:Y:S01]  /*c800*/  STL [R1+0x13c], R202 ;  /* 0x00013cca01007387 */ /* 0x000fe20000100800 */
[----:B------:R-:W-:-:S03]  /*c810*/  LOP3.LUT R0, R0, 0xffff, RZ, 0xc0, !PT ;  /* 0x0000ffff00007812 */ /* 0x000fc600078ec0ff */
[----:B------:R3:W-:Y:S01]  /*c820*/  STL [R1+0x140], R252 ;  /* 0x000140fc01007387 */ /* 0x0007e20000100800 */
[----:B------:R-:W-:Y:S02]  /*c830*/  ISETP.LE.U32.AND P6, PT, R0, UR4, PT ;  /* 0x0000000400007c0c */ /* 0x000fe4000bfc3070 */
[----:B------:R-:W-:Y:S01]  /*c840*/  F2FP.F16.F32.PACK_AB R0, R18, R181 ;  /* 0x000000b51200723e */ /* 0x000fe200000000ff */
[-C--:B-1----:R-:W-:Y:S01]  /*c850*/  FMUL.FTZ R228, R92, R2.reuse ;  /* 0x000000025ce47220 */ /* 0x082fe20000410000 */
[-C--:B------:R-:W-:Y:S01]  /*c860*/  FMUL.FTZ R193, R73, R2.reuse ;  /* 0x0000000249c17220 */ /* 0x080fe20000410000 */
[----:B------:R-:W-:Y:S01]  /*c870*/  IMAD.MOV.U32 R73, RZ, RZ, R207 ;  /* 0x000000ffff497224 */ /* 0x000fe200078e00cf */
[C---:B------:R-:W-:Y:S01]  /*c880*/  PRMT R239, R0.reuse, 0x7610, R239 ;  /* 0x0000761000ef7816 */ /* 0x040fe200000000ef */
[-C--:B------:R-:W-:Y:S01]  /*c890*/  FMUL.FTZ R185, R61, R2.reuse ;  /* 0x000000023db97220 */ /* 0x080fe20000410000 */
[----:B------:R-:W-:Y:S01]  /*c8a0*/  PRMT R238, R0, 0x7632, R238 ;  /* 0x0000763200ee7816 */ /* 0x000fe200000000ee */
[----:B------:R-:W-:Y:S01]  /*c8b0*/  FMUL.FTZ R173, R49, R2 ;  /* 0x0000000231ad7220 */ /* 0x000fe20000410000 */
[----:B------:R-:W-:Y:S01]  /*c8c0*/  PRMT R0, R6, 0x7773, RZ ;  /* 0x0000777306007816 */ /* 0x000fe200000000ff */
[----:B------:R-:W-:Y:S01]  /*c8d0*/  @P2 HADD2 R217, -R239.H0_H0, -RZ.H0_H0 ;  /* 0xa00000ffefd92230 */ /* 0x000fe20000000900 */
[----:B------:R-:W-:Y:S01]  /*c8e0*/  PRMT R204, R239, 0x5410, R238 ;  /* 0x00005410efcc7816 */ /* 0x000fe200000000ee */
[----:B------:R-:W-:-:S02]  /*c8f0*/  IMAD.MOV.U32 R61, RZ, RZ, R196 ;  /* 0x000000ffff3d7224 */ /* 0x000fc400078e00c4 */
[-C--:B------:R-:W-:Y:S01]  /*c900*/  FMUL.FTZ R196, R76, R2.reuse ;  /* 0x000000024cc47220 */ /* 0x080fe20000410000 */
[----:B--2---:R-:W-:Y:S01]  /*c910*/  FFMA.FTZ R18, R189, UR6, -R5 ;  /* 0x00000006bd127c23 */ /* 0x004fe20008010805 */
[----:B------:R-:W-:Y:S01]  /*c920*/  @P2 PRMT R239, R217, 0x5410, RZ ;  /* 0x00005410d9ef2816 */ /* 0x000fe200000000ff */
[----:B------:R1:W-:Y:S01]  /*c930*/  STL [R1+0x144], R204 ;  /* 0x000144cc01007387 */ /* 0x0003e20000100800 */
[----:B------:R-:W-:Y:S01]  /*c940*/  ISETP.GT.U32.AND P2, PT, R0, UR4, PT ;  /* 0x0000000400007c0c */ /* 0x000fe2000bf44070 */
[----:B------:R-:W-:Y:S01]  /*c950*/  FADD.FTZ R0, R3, -R17 ;  /* 0x8000001103007221 */ /* 0x000fe20000010000 */
[----:B------:R-:W-:Y:S01]  /*c960*/  FMUL.FTZ R217, R81, R2 ;  /* 0x0000000251d97220 */ /* 0x000fe20000410000 */
[----:B------:R-:W2:Y:S01]  /*c970*/  LDL.LU R92, [R1+0xd4] ;  /* 0x0000d400015c7983 */ /* 0x000ea20000300800 */
[----:B------:R-:W-:Y:S01]  /*c980*/  FFMA.FTZ R17, R187, UR6, -R5 ;  /* 0x00000006bb117c23 */ /* 0x000fe20008010805 */
[----:B------:R-:W-:Y:S01]  /*c990*/  FMUL.FTZ R0, R0, UR6 ;  /* 0x0000000600007c20 */ /* 0x000fe20008410000 */
[----:B------:R-:W-:Y:S01]  /*c9a0*/  MUFU.EX2 R81, R7 ;  /* 0x0000000700517308 */ /* 0x000fe20000000800 */
[----:B---3--:R-:W-:Y:S01]  /*c9b0*/  FFMA.FTZ R252, R170, UR6, -R4 ;  /* 0x00000006aafc7c23 */ /* 0x008fe20008010804 */
[----:B------:R-:W-:-:S02]  /*c9c0*/  IMAD.MOV.U32 R49, RZ, RZ, R176 ;  /* 0x000000ffff317224 */ /* 0x000fc400078e00b0 */
[-C--:B------:R-:W-:Y:S01]  /*c9d0*/  FMUL.FTZ R172, R48, R2.reuse ;  /* 0x0000000230ac7220 */ /* 0x080fe20000410000 */
[-C--:B------:R-:W-:Y:S01]  /*c9e0*/  FMUL.FTZ R176, R52, R2.reuse ;  /* 0x0000000234b07220 */ /* 0x080fe20000410000 */
[----:B------:R-:W3:Y:S01]  /*c9f0*/  MUFU.EX2 R0, R0 ;  /* 0x0000000000007308 */ /* 0x000ee20000000800 */
[-C--:B------:R-:W-:Y:S01]  /*ca00*/  FMUL.FTZ R192, R72, R2.reuse ;  /* 0x0000000248c07220 */ /* 0x080fe20000410000 */
[----:B------:R-:W-:Y:S01]  /*ca10*/  @P2 HADD2 R132, -R238.H0_H0, -RZ.H0_H0 ;  /* 0xa00000ffee842230 */ /* 0x000fe20000000900 */
[----:B------:R-:W-:Y:S01]  /*ca20*/  MOV R76, R211 ;  /* 0x000000d3004c7202 */ /* 0x000fe20000000f00 */
[----:B------:R-:W-:Y:S01]  /*ca30*/  IMAD.MOV.U32 R48, RZ, RZ, R180 ;  /* 0x000000ffff307224 */ /* 0x000fe200078e00b4 */
[----:B------:R-:W-:Y:S01]  /*ca40*/  MOV R52, R177 ;  /* 0x000000b100347202 */ /* 0x000fe20000000f00 */
[----:B------:R-:W-:Y:S01]  /*ca50*/  IMAD.MOV.U32 R72, RZ, RZ, R221 ;  /* 0x000000ffff487224 */ /* 0x000fe200078e00dd */
[----:B------:R-:W-:Y:S01]  /*ca60*/  @P2 PRMT R238, R132, 0x5410, RZ ;  /* 0x0000541084ee2816 */ /* 0x000fe200000000ff */
[-C--:B------:R-:W-:Y:S01]  /*ca70*/  FMUL.FTZ R240, R96, R2.reuse ;  /* 0x0000000260f07220 */ /* 0x080fe20000410000 */
[-C--:B------:R-:W-:Y:S01]  /*ca80*/  FMUL.FTZ R241, R97, R2.reuse ;  /* 0x0000000261f17220 */ /* 0x080fe20000410000 */
[----:B------:R-:W-:Y:S01]  /*ca90*/  MUFU.EX2 R202, R16 ;  /* 0x0000001000ca7308 */ /* 0x000fe20000000800 */
[-C--:B------:R-:W-:Y:S01]  /*caa0*/  FFMA.FTZ R3, R231, R2.reuse, R10 ;  /* 0x00000002e7037223 */ /* 0x080fe2000001000a */
[----:B------:R-:W-:Y:S01]  /*cab0*/  FMUL.FTZ R164, R164, R2 ;  /* 0x00000002a4a47220 */ /* 0x000fe20000410000 */
[----:B-1----:R-:W-:Y:S01]  /*cac0*/  MOV R204, R15 ;  /* 0x0000000f00cc7202 */ /* 0x002fe20000000f00 */
[----:B------:R-:W-:Y:S01]  /*cad0*/  FFMA.FTZ R15, R190, UR6, -R5 ;  /* 0x00000006be0f7c23 */ /* 0x000fe20008010805 */
[----:B------:R-:W-:Y:S01]  /*cae0*/  FFMA.FTZ R5, R194, UR6, -R4 ;  /* 0x00000006c2057c23 */ /* 0x000fe20008010804 */
[----:B---3--:R-:W-:Y:S01]  /*caf0*/  FFMA.FTZ R4, R232, R0, R9 ;  /* 0x00000000e8047223 */ /* 0x008fe20000010009 */
[----:B------:R-:W-:Y:S01]  /*cb00*/  IMAD.MOV.U32 R9, RZ, RZ, R181 ;  /* 0x000000ffff097224 */ /* 0x000fe200078e00b5 */
[----:B------:R-:W1:Y:S01]  /*cb10*/  MUFU.EX2 R207, R15 ;  /* 0x0000000f00cf7308 */ /* 0x000e620000000800 */
[-C--:B------:R-:W-:Y:S01]  /*cb20*/  FMUL.FTZ R165, R165, R2.reuse ;  /* 0x00000002a5a57220 */ /* 0x080fe20000410000 */
[-C--:B------:R-:W-:Y:S01]  /*cb30*/  FMUL.FTZ R160, R160, R2.reuse ;  /* 0x00000002a0a07220 */ /* 0x080fe20000410000 */
[-C--:B------:R-:W-:Y:S01]  /*cb40*/  FMUL.FTZ R161, R161, R2.reuse ;  /* 0x00000002a1a17220 */ /* 0x080fe20000410000 */
[----:B------:R-:W3:Y:S01]  /*cb50*/  MUFU.EX2 R211, R5 ;  /* 0x0000000500d37308 */ /* 0x000ee20000000800 */
        /* <DEDUP_REMOVED lines=48> */
[----:B------:R-:W-:Y:S01]  /*ce60*/  FMUL.FTZ R129, R129, R2 ;  /* 0x0000000281817220 */ /* 0x000fe20000410000 */
[----:B------:R-:W-:Y:S01]  /*ce70*/  LOP3.LUT R2, R24, 0xff, RZ, 0xc0, !PT ;  /* 0x000000ff18027812 */ /* 0x000fe200078ec0ff */
[----:B------:R-:W-:Y:S01]  /*ce80*/  IMAD.MOV.U32 R53, RZ, RZ, R222 ;  /* 0x000000ffff357224 */ /* 0x000fe200078e00de */
[----:B------:R-:W-:Y:S01]  /*ce90*/  MOV R64, R195 ;  /* 0x000000c300407202 */ /* 0x000fe20000000f00 */
[----:B------:R-:W-:Y:S01]  /*cea0*/  IMAD.MOV.U32 R60, RZ, RZ, R218 ;  /* 0x000000ffff3c7224 */ /* 0x000fe200078e00da */
[----:B------:R-:W-:Y:S01]  /*ceb0*/  ISETP.LE.U32.AND P2, PT, R2, UR4, PT ;  /* 0x0000000402007c0c */ /* 0x000fe2000bf43070 */
[----:B------:R-:W-:Y:S01]  /*cec0*/  IMAD.MOV.U32 R65, RZ, RZ, R182 ;  /* 0x000000ffff417224 */ /* 0x000fe200078e00b6 */
[----:B------:R-:W-:Y:S01]  /*ced0*/  MOV R56, R179 ;  /* 0x000000b300387202 */ /* 0x000fe20000000f00 */
[----:B------:R-:W-:-:S02]  /*cee0*/  IMAD.MOV.U32 R45, RZ, RZ, R178 ;  /* 0x000000ffff2d7224 */ /* 0x000fc400078e00b2 */
[-C--:B------:R-:W-:Y:S01]  /*cef0*/  FMUL.FTZ R166, R166, R0.reuse ;  /* 0x00000000a6a67220 */ /* 0x080fe20000410000 */
[----:B------:R-:W-:Y:S02]  /*cf00*/  IMAD.MOV.U32 R37, RZ, RZ, R175 ;  /* 0x000000ffff257224 */ /* 0x000fe400078e00af */
        /* <DEDUP_REMOVED lines=63> */
[----:B-1----:R-:W-:Y:S01]  /*d300*/  F2FP.F16.F32.PACK_AB R0, R207, R81 ;  /* 0x00000051cf00723e */ /* 0x002fe200000000ff */
[----:B------:R-:W1:Y:S01]  /*d310*/  MUFU.EX2 R18, R18 ;  /* 0x0000001200127308 */ /* 0x000e620000000800 */
[----:B------:R-:W-:Y:S01]  /*d320*/  IMAD.MOV.U32 R10, RZ, RZ, R203 ;  /* 0x000000ffff0a7224 */ /* 0x000fe200078e00cb */
[----:B------:R-:W-:Y:S01]  /*d330*/  SHF.R.U32.HI R2, RZ, 0x18, R24 ;  /* 0x00000018ff027819 */ /* 0x000fe20000011618 */
[----:B------:R-:W-:Y:S01]  /*d340*/  IMAD.MOV.U32 R80, RZ, RZ, R76 ;  /* 0x000000ffff507224 */ /* 0x000fe200078e004c */
[C---:B------:R-:W-:Y:S01]  /*d350*/  PRMT R237, R0.reuse, 0x7610, R237 ;  /* 0x0000761000ed7816 */ /* 0x040fe200000000ed */
[----:B------:R-:W4:Y:S01]  /*d360*/  MUFU.EX2 R203, R17 ;  /* 0x0000001100cb7308 */ /* 0x000f220000000800 */
[----:B------:R-:W-:Y:S01]  /*d370*/  PRMT R236, R0, 0x7632, R236 ;  /* 0x0000763200ec7816 */ /* 0x000fe200000000ec */
[----:B------:R-:W-:Y:S01]  /*d380*/  IMAD.MOV.U32 R88, RZ, RZ, R72 ;  /* 0x000000ffff587224 */ /* 0x000fe200078e0048 */
[----:B---3--:R-:W-:Y:S01]  /*d390*/  F2FP.F16.F32.PACK_AB R0, R202, R211 ;  /* 0x000000d3ca00723e */ /* 0x008fe200000000ff */
[----:B------:R-:W-:Y:S01]  /*d3a0*/  @!P2 HADD2 R29, -R237.H0_H0, -RZ.H0_H0 ;  /* 0xa00000ffed1da230 */ /* 0x000fe20000000900 */
[----:B------:R-:W-:Y:S01]  /*d3b0*/  PRMT R114, R237, 0x5410, R236 ;  /* 0x00005410ed727816 */ /* 0x000fe200000000ec */
[----:B------:R-:W-:Y:S01]  /*d3c0*/  @!P3 HADD2 R27, -R236.H0_H0, -RZ.H0_H0 ;  /* 0xa00000ffec1bb230 */ /* 0x000fe20000000900 */
[C---:B------:R-:W-:Y:S01]  /*d3d0*/  PRMT R235, R0.reuse, 0x7610, R235 ;  /* 0x0000761000eb7816 */ /* 0x040fe200000000eb */
[----:B------:R-:W-:Y:S01]  /*d3e0*/  IMAD.MOV.U32 R89, RZ, RZ, R53 ;  /* 0x000000ffff597224 */ /* 0x000fe200078e0035 */
[----:B------:R-:W-:Y:S01]  /*d3f0*/  PRMT R234, R0, 0x7632, R234 ;  /* 0x0000763200ea7816 */ /* 0x000fe200000000ea */
[----:B------:R-:W-:Y:S01]  /*d400*/  IMAD.MOV.U32 R72, RZ, RZ, R52 ;  /* 0x000000ffff487224 */ /* 0x000fe200078e0034 */
[----:B------:R-:W-:Y:S01]  /*d410*/  @!P2 PRMT R237, R29, 0x5410, RZ ;  /* 0x000054101deda816 */ /* 0x000fe200000000ff */
[----:B------:R-:W-:Y:S01]  /*d420*/  @!P0 HADD2 R26, -R235.H0_H0, -RZ.H0_H0 ;  /* 0xa00000ffeb1a8230 */ /* 0x000fe20000000900 */
[----:B------:R-:W-:Y:S01]  /*d430*/  ISETP.LE.U32.AND P2, PT, R2, UR4, PT ;  /* 0x0000000402007c0c */ /* 0x000fe2000bf43070 */
[----:B------:R-:W-:Y:S01]  /*d440*/  IMAD.MOV.U32 R53, RZ, RZ, R9 ;  /* 0x000000ffff357224 */ /* 0x000fe200078e0009 */
[----:B------:R-:W-:Y:S01]  /*d450*/  @!P3 PRMT R236, R27, 0x5410, RZ ;  /* 0x000054101becb816 */ /* 0x000fe200000000ff */
[----:B------:R-:W-:Y:S01]  /*d460*/  IMAD.MOV.U32 R52, RZ, RZ, R204 ;  /* 0x000000ffff347224 */ /* 0x000fe200078e00cc */
[----:B------:R-:W-:Y:S01]  /*d470*/  PRMT R27, R235, 0x5410, R234 ;  /* 0x00005410eb1b7816 */ /* 0x000fe200000000ea */
[----:B------:R-:W-:Y:S01]  /*d480*/  IMAD.MOV.U32 R9, RZ, RZ, R200 ;  /* 0x000000ffff097224 */ /* 0x000fe200078e00c8 */
[----:B------:R-:W-:Y:S01]  /*d490*/  @!P0 PRMT R235, R26, 0x5410, RZ ;  /* 0x000054101aeb8816 */ /* 0x000fe200000000ff */
[----:B-1----:R-:W-:Y:S01]  /*d4a0*/  IMAD.MOV.U32 R26, RZ, RZ, R18 ;  /* 0x000000ffff1a7224 */ /* 0x002fe200078e0012 */
[----:B------:R-:W-:Y:S01]  /*d4b0*/  MOV R77, R73 ;  /* 0x00000049004d7202 */ /* 0x000fe20000000f00 */
[----:B------:R-:W-:Y:S01]  /*d4c0*/  IMAD.MOV.U32 R73, RZ, RZ, R65 ;  /* 0x000000ffff497224 */ /* 0x000fe200078e0041 */
[----:B------:R-:W-:Y:S01]  /*d4d0*/  PRMT R0, R22, 0x7771, RZ ;  /* 0x0000777116007816 */ /* 0x000fe200000000ff */
[----:B------:R-:W-:Y:S01]  /*d4e0*/  IMAD.MOV.U32 R65, RZ, RZ, R64 ;  /* 0x000000ffff417224 */ /* 0x000fe200078e0040 */
[----:B----4-:R-:W-:Y:S01]  /*d4f0*/  F2FP.F16.F32.PACK_AB R2, R203, R26 ;  /* 0x0000001acb02723e */ /* 0x010fe200000000ff */
[----:B------:R-:W-:Y:S01]  /*d500*/  IMAD.MOV.U32 R64, RZ, RZ, R60 ;  /* 0x000000ffff407224 */ /* 0x000fe200078e003c */
[----:B------:R-:W-:Y:S01]  /*d510*/  MOV R76, R61 ;  /* 0x0000003d004c7202 */ /* 0x000fe20000000f00 */
[----:B------:R-:W-:Y:S01]  /*d520*/  IMAD.MOV.U32 R60, RZ, RZ, R48 ;  /* 0x000000ffff3c7224 */ /* 0x000fe200078e0030 */
[----:B------:R-:W-:Y:S01]  /*d530*/  MOV R61, R49 ;  /* 0x00000031003d7202 */ /* 0x000fe20000000f00 */
[----:B------:R-:W-:Y:S01]  /*d540*/  IMAD.MOV.U32 R48, RZ, RZ, R13 ;  /* 0x000000ffff307224 */ /* 0x000fe200078e000d */
[----:B------:R-:W-:Y:S01]  /*d550*/  MOV R49, R213 ;  /* 0x000000d500317202 */ /* 0x000fe20000000f00 */
[----:B------:R-:W-:Y:S01]  /*d560*/  @!P2 HADD2 R31, -R234.H0_H0, -RZ.H0_H0 ;  /* 0xa00000ffea1fa230 */ /* 0x000fe20000000900 */
[----:B------:R-:W-:Y:S01]  /*d570*/  PRMT R233, R2, 0x7610, R233 ;  /* 0x0000761002e97816 */ /* 0x000fe200000000e9 */
[----:B------:R-:W-:Y:S01]  /*d580*/  MUFU.EX2 R13, R19 ;  /* 0x00000013000d7308 */ /* 0x000fe20000000800 */
[----:B------:R-:W-:Y:S01]  /*d590*/  ISETP.GT.U32.AND P0, PT, R0, UR4, PT ;  /* 0x0000000400007c0c */ /* 0x000fe2000bf04070 */
[----:B------:R-:W-:Y:S01]  /*d5a0*/  FADD.FTZ R44, R12, R4 ;  /* 0x000000040c2c7221 */ /* 0x000fe20000010000 */
[----:B------:R-:W-:Y:S01]  /*d5b0*/  PRMT R0, R22, 0x7772, RZ ;  /* 0x0000777216007816 */ /* 0x000fe200000000ff */
[----:B------:R1:W3:Y:S01]  /*d5c0*/  MUFU.EX2 R213, R20 ;  /* 0x0000001400d57308 */ /* 0x0002e20000000800 */
[----:B------:R-:W-:Y:S01]  /*d5d0*/  @!P2 PRMT R234, R31, 0x5410, RZ ;  /* 0x000054101feaa816 */ /* 0x000fe200000000ff */
[----:B------:R-:W-:Y:S01]  /*d5e0*/  @!P1 HADD2 R28, -R233.H0_H0, -RZ.H0_H0 ;  /* 0xa00000ffe91c9230 */ /* 0x000fe20000000900 */
[----:B------:R-:W-:Y:S01]  /*d5f0*/  PRMT R232, R2, 0x7632, R232 ;  /* 0x0000763202e87816 */ /* 0x000fe200000000e8 */
[----:B------:R-:W-:Y:S01]  /*d600*/  FADD.FTZ R3, R11, R3 ;  /* 0x000000030b037221 */ /* 0x000fe20000010000 */
[----:B------:R-:W-:Y:S01]  /*d610*/  ISETP.GT.U32.AND P2, PT, R0, UR4, PT ;  /* 0x0000000400007c0c */ /* 0x000fe2000bf44070 */
[----:B------:R-:W-:Y:S01]  /*d620*/  IMAD.MOV.U32 R57, RZ, RZ, R212 ;  /* 0x000000ffff397224 */ /* 0x000fe200078e00d4 */
[----:B------:R-:W-:Y:S01]  /*d630*/  PRMT R0, R22, 0x7773, RZ ;  /* 0x0000777316007816 */ /* 0x000fe200000000ff */
[----:B------:R-:W-:Y:S01]  /*d640*/  MUFU.EX2 R200, R21 ;  /* 0x0000001500c87308 */ /* 0x000fe20000000800 */
[----:B------:R-:W-:-:S03]  /*d650*/  PRMT R115, R233, 0x5410, R232 ;  /* 0x00005410e9737816 */ /* 0x000fc600000000e8 */
[----:B------:R-:W4:Y:S01]  /*d660*/  MUFU.EX2 R204, R23 ;  /* 0x0000001700cc7308 */ /* 0x000f220000000800 */
[----:B------:R-:W-:Y:S01]  /*d670*/  @!P1 PRMT R233, R28, 0x5410, RZ ;  /* 0x000054101ce99816 */ /* 0x000fe200000000ff */
[----:B------:R-:W-:Y:S01]  /*d680*/  @P0 HADD2 R34, -R232.H0_H0, -RZ.H0_H0 ;  /* 0xa00000ffe8220230 */ /* 0x000fe20000000900 */
[----:B------:R-:W-:Y:S01]  /*d690*/  ISETP.GT.U32.AND P1, PT, R0, UR4, PT ;  /* 0x0000000400007c0c */ /* 0x000fe2000bf24070 */
[----:B-1----:R-:W1:Y:S01]  /*d6a0*/  LDC R20, c[0x0][0x4f8] ;  /* 0x00013e00ff147b82 */ /* 0x002e620000000800 */
[----:B---3--:R-:W-:Y:S01]  /*d6b0*/  F2FP.F16.F32.PACK_AB R2, R213, R13 ;  /* 0x0000000dd502723e */ /* 0x008fe200000000ff */
[----:B------:R-:W-:Y:S01]  /*d6c0*/  FADD.FTZ R212, R14, R3 ;  /* 0x000000030ed47221 */ /* 0x000fe20000010000 */
[----:B------:R-:W-:Y:S02]  /*d6d0*/  LOP3.LUT R0, R33, 0xff, RZ, 0xc0, !PT ;  /* 0x000000ff21007812 */ /* 0x000fe400078ec0ff */
[----:B------:R-:W-:Y:S02]  /*d6e0*/  @P0 PRMT R232, R34, 0x5410, RZ ;  /* 0x0000541022e80816 */ /* 0x000fe400000000ff */
[----:B------:R-:W-:-:S02]  /*d6f0*/  PRMT R214, R2, 0x7610, R214 ;  /* 0x0000761002d67816 */ /* 0x000fc400000000d6 */
[----:B------:R-:W-:Y:S02]  /*d700*/  PRMT R210, R2, 0x7632, R210 ;  /* 0x0000763202d27816 */ /* 0x000fe400000000d2 */
[----:B------:R-:W-:Y:S02]  /*d710*/  ISETP.LE.U32.AND P0, PT, R0, UR4, PT ;  /* 0x0000000400007c0c */ /* 0x000fe4000bf03070 */
[----:B------:R-:W-:Y:S01]  /*d720*/  PRMT R0, R32, 0x7771, RZ ;  /* 0x0000777120007816 */ /* 0x000fe200000000ff */
[----:B------:R-:W-:Y:S01]  /*d730*/  @P2 HADD2 R30, -R214.H0_H0, -RZ.H0_H0 ;  /* 0xa00000ffd61e2230 */ /* 0x000fe20000000900 */
[----:B----4-:R-:W-:Y:S01]  /*d740*/  F2FP.F16.F32.PACK_AB R2, R204, R200 ;  /* 0x000000c8cc02723e */ /* 0x010fe200000000ff */
[----:B------:R-:W-:Y:S01]  /*d750*/  @P1 HADD2 R36, -R210.H0_H0, -RZ.H0_H0 ;  /* 0xa00000ffd2241230 */ /* 0x000fe20000000900 */
[----:B------:R-:W-:Y:S02]  /*d760*/  ISETP.GT.U32.AND P3, PT, R0, UR4, PT ;  /* 0x0000000400007c0c */ /* 0x000fe4000bf64070 */
[----:B------:R-:W-:-:S02]  /*d770*/  PRMT R209, R2, 0x7610, R209 ;  /* 0x0000761002d17816 */ /* 0x000fc400000000d1 */
[----:B------:R-:W-:Y:S02]  /*d780*/  PRMT R113, R214, 0x5410, R210 ;  /* 0x00005410d6717816 */ /* 0x000fe400000000d2 */
[----:B------:R-:W-:Y:S02]  /*d790*/  @P2 PRMT R214, R30, 0x5410, RZ ;  /* 0x000054101ed62816 */ /* 0x000fe400000000ff */
[----:B------:R-:W-:Y:S02]  /*d7a0*/  @P1 PRMT R210, R36, 0x5410, RZ ;  /* 0x0000541024d21816 */ /* 0x000fe400000000ff */
[----:B------:R-:W-:Y:S01]  /*d7b0*/  R2P PR, R206, 0x6 ;  /* 0x00000006ce007804 */ /* 0x000fe20000000000 */
[----:B------:R-:W-:Y:S01]  /*d7c0*/  @!P0 HADD2 R35, -R209.H0_H0, -RZ.H0_H0 ;  /* 0xa00000ffd1238230 */ /* 0x000fe20000000900 */
[----:B------:R-:W-:Y:S02]  /*d7d0*/  PRMT R208, R2, 0x7632, R208 ;  /* 0x0000763202d07816 */ /* 0x000fe400000000d0 */
[----:B------:R-:W-:-:S02]  /*d7e0*/  PRMT R0, R32, 0x7772, RZ ;  /* 0x0000777220007816 */ /* 0x000fc400000000ff */
[----:B------:R-:W-:Y:S02]  /*d7f0*/  PRMT R28, R209, 0x5410, R208 ;  /* 0x00005410d11c7816 */ /* 0x000fe400000000d0 */
[----:B------:R-:W-:Y:S02]  /*d800*/  @!P0 PRMT R209, R35, 0x5410, RZ ;  /* 0x0000541023d18816 */ /* 0x000fe400000000ff */
[----:B------:R-:W-:Y:S02]  /*d810*/  ISETP.GT.U32.AND P0, PT, R0, UR4, PT ;  /* 0x0000000400007c0c */ /* 0x000fe4000bf04070 */
[----:B------:R-:W-:Y:S02]  /*d820*/  PRMT R2, R6, 0x7773, RZ ;  /* 0x0000777306027816 */ /* 0x000fe400000000ff */
[----:B-1----:R-:W-:Y:S02]  /*d830*/  LOP3.LUT R20, R20, 0xff, RZ, 0xc0, !PT ;  /* 0x000000ff14147812 */ /* 0x002fe400078ec0ff */
[----:B--2---:R-:W-:-:S05]  /*d840*/  LEA R112, R92, UR5, 0x1 ;  /* 0x000000055c707c11 */ /* 0x004fca000f8e08ff */
[C---:B------:R-:W-:Y:S01]  /*d850*/  VIADD R0, R112.reuse, 0x10000 ;  /* 0x0001000070007836 */ /* 0x040fe20000000000 */
[----:B------:R-:W-:-:S03]  /*d860*/  IADD3 R21, PT, PT, R112, 0x10040, RZ ;  /* 0x0001004070157810 */ /* 0x000fc60007ffe0ff */
[----:B------:R-:W-:Y:S01]  /*d870*/  @P2 VIADD R21, R0, 0xffffffc0 ;  /* 0xffffffc000152836 */ /* 0x000fe20000000000 */
[----:B------:R-:W-:Y:S01]  /*d880*/  PRMT R0, R32, 0x7773, RZ ;  /* 0x0000777320007816 */ /* 0x000fe200000000ff */
[----:B------:R-:W-:-:S03]  /*d890*/  IMAD.MOV.U32 R92, RZ, RZ, 0x20 ;  /* 0x00000020ff5c7424 */ /* 0x000fc600078e00ff */
[----:B------:R-:W-:Y:S02]  /*d8a0*/  ISETP.GT.U32.AND P2, PT, R0, UR4, PT ;  /* 0x0000000400007c0c */ /* 0x000fe4000bf44070 */
[----:B------:R-:W-:Y:S02]  /*d8b0*/  SHF.R.U32.HI R0, RZ, 0x18, R33 ;  /* 0x00000018ff007819 */ /* 0x000fe40000011621 */
[----:B------:R-:W-:Y:S01]  /*d8c0*/  SEL R12, R92, 0xffffffe0, !P1 ;  /* 0xffffffe05c0c7807 */ /* 0x000fe20004800000 */
[----:B------:R-:W-:Y:S01]  /*d8d0*/  IMAD.MOV.U32 R92, RZ, RZ, R89 ;  /* 0x000000ffff5c7224 */ /* 0x000fe200078e0059 */
[----:B------:R-:W-:Y:S02]  /*d8e0*/  ISETP.LE.U32.AND P1, PT, R0, UR4, PT ;  /* 0x0000000400007c0c */ /* 0x000fe4000bf23070 */
[----:B------:R-:W-:Y:S02]  /*d8f0*/  PRMT R0, R6, 0x7772, RZ ;  /* 0x0000777206007816 */ /* 0x000fe400000000ff */
[----:B------:R-:W-:Y:S01]  /*d900*/  MOV R89, R88 ;  /* 0x0000005800597202 */ /* 0x000fe20000000f00 */
[----:B------:R-:W-:-:S02]  /*d910*/  IMAD.MOV.U32 R88, RZ, RZ, R9 ;  /* 0x000000ffff587224 */ /* 0x000fc400078e0009 */
[----:B------:R-:W-:Y:S01]  /*d920*/  IMAD.MOV.U32 R9, RZ, RZ, R25 ;  /* 0x000000ffff097224 */ /* 0x000fe200078e0019 */
[----:B------:R-:W-:Y:S02]  /*d930*/  PRMT R25, R0, 0x5410, R2 ;  /* 0x0000541000197816 */ /* 0x000fe40000000002 */
[C---:B------:R-:W-:Y:S02]  /*d940*/  LOP3.LUT R0, R8.reuse, 0xffff, RZ, 0xc0, !PT ;  /* 0x0000ffff08007812 */ /* 0x040fe400078ec0ff */
[----:B------:R-:W-:Y:S02]  /*d950*/  LOP3.LUT R2, R8, 0xff, RZ, 0xc0, !PT ;  /* 0x000000ff08027812 */ /* 0x000fe400078ec0ff */
[----:B------:R-:W-:-:S04]  /*d960*/  SHF.R.U32.HI R0, RZ, 0x8, R0 ;  /* 0x00000008ff007819 */ /* 0x000fc80000011600 */
[--C-:B------:R-:W-:Y:S02]  /*d970*/  PRMT R4, R2, 0x5410, R0.reuse ;  /* 0x0000541002047816 */ /* 0x100fe40000000000 */
[----:B------:R-:W-:Y:S02]  /*d980*/  PRMT R0, R8, 0x7632, R0 ;  /* 0x0000763208007816 */ /* 0x000fe40000000000 */
[----:B------:R-:W-:Y:S02]  /*d990*/  SHF.R.U32.HI R2, RZ, 0x18, R8 ;  /* 0x00000018ff027819 */ /* 0x000fe40000011608 */
[----:B------:R-:W-:-:S04]  /*d9a0*/  LOP3.LUT R0, R0, 0xff, RZ, 0xc0, !PT ;  /* 0x000000ff00007812 */ /* 0x000fc800078ec0ff */
[----:B------:R-:W-:Y:S02]  /*d9b0*/  PRMT R2, R0, 0x5410, R2 ;  /* 0x0000541000027816 */ /* 0x000fe40000000002 */
[----:B------:R-:W-:Y:S02]  /*d9c0*/  LOP3.LUT R0, R92, 0xff, RZ, 0xc0, !PT ;  /* 0x000000ff5c007812 */ /* 0x000fe400078ec0ff */
[----:B------:R-:W-:Y:S02]  /*d9d0*/  LEA R20, R20, R20, 0x10 ;  /* 0x0000001414147211 */ /* 0x000fe400078e80ff */
[----:B------:R-:W-:-:S03]  /*d9e0*/  PRMT R3, R0, 0x5410, R89 ;  /* 0x0000541000037816 */ /* 0x000fc60000000059 */
[--C-:B------:R-:W-:Y:S02]  /*d9f0*/  HSET2.LE.AND R2, R2, R20.reuse, PT ;  /* 0x0000001402027233 */ /* 0x100fe40003803000 */
[--C-:B------:R-:W-:Y:S01]  /*da00*/  HSET2.LE.AND R3, R3, R20.reuse, PT ;  /* 0x0000001403037233 */ /* 0x100fe20003803000 */
[----:B------:R-:W-:Y:S01]  /*da10*/  IMAD.MOV.U32 R14, RZ, RZ, R6 ;  /* 0x000000ffff0e7224 */ /* 0x000fe200078e0006 */
[----:B------:R-:W-:Y:S02]  /*da20*/  PRMT R15, R6, 0x7771, RZ ;  /* 0x00007771060f7816 */ /* 0x000fe400000000ff */
[----:B------:R-:W-:Y:S02]  /*da30*/  LOP3.LUT R5, R9, R2, RZ, 0xc0, !PT ;  /* 0x0000000209057212 */ /* 0x000fe400078ec0ff */
[----:B------:R-:W-:Y:S02]  /*da40*/  LOP3.LUT R6, R10, R3, RZ, 0xc0, !PT ;  /* 0x000000030a067212 */ /* 0x000fe400078ec0ff */
[----:B------:R-:W1:Y:S01]  /*da50*/  LDSM.16.MT88.4 R8, [R112+0x10000] ;  /* 0x010000007008783b */ /* 0x000e620000004200 */
[----:B------:R-:W-:-:S05]  /*da60*/  HSET2.LE.AND R0, R4, R20, PT ;  /* 0x0000001404007233 */ /* 0x000fca0003803000 */
[----:B------:R-:W-:Y:S02]  /*da70*/  LOP3.LUT R4, R88, R0, RZ, 0xc0, !PT ;  /* 0x0000000058047212 */ /* 0x000fe400078ec0ff */
[----:B------:R-:W-:-:S05]  /*da80*/  LOP3.LUT R0, R80, 0xff00ff, RZ, 0xc0, !PT ;  /* 0x00ff00ff50007812 */ /* 0x000fca00078ec0ff */
[----:B------:R-:W-:Y:S01]  /*da90*/  HSET2.LE.AND R0, R0, R20, PT ;  /* 0x0000001400007233 */ /* 0x000fe20003803000 */
[----:B------:R-:W-:-:S04]  /*daa0*/  IMAD.IADD R23, R112, 0x1, R12 ;  /* 0x0000000170177824 */ /* 0x000fc800078e020c */
[----:B------:R-:W-:Y:S01]  /*dab0*/  LOP3.LUT R7, R49, R0, RZ, 0xc0, !PT ;  /* 0x0000000031077212 */ /* 0x000fe200078ec0ff */
[----:B------:R-:W-:-:S06]  /*dac0*/  IMAD.MOV.U32 R35, RZ, RZ, R48 ;  /* 0x000000ffff237224 */ /* 0x000fcc00078e0030 */
[C---:B-1----:R-:W-:Y:S08]  /*dad0*/  HMMA.16816.F32 R48, R4.reuse, R8, R164 ;  /* 0x000000080430723c */ /* 0x042ff000000018a4 */
[----:B------:R-:W-:Y:S01]  /*dae0*/  HMMA.16816.F32 R16, R4, R10, R160 ;  /* 0x0000000a0410723c */ /* 0x000fe200000018a0 */
[----:B------:R-:W1:Y:S01]  /*daf0*/  LDSM.16.MT88.4 R8, [R23+0x10000] ;  /* 0x010000001708783b */ /* 0x000e620000004200 */
[----:B------:R-:W-:-:S06]  /*db00*/  IMAD.MOV.U32 R88, RZ, RZ, R77 ;  /* 0x000000ffff587224 */ /* 0x000fcc00078e004d */
[----:B-1----:R-:W-:Y:S01]  /*db10*/  HMMA.16816.F32 R92, R4, R8, R156 ;  /* 0x00000008045c723c */ /* 0x002fe2000000189c */
[----:B------:R-:W-:-:S07]  /*db20*/  MOV R159, R76 ;  /* 0x0000004c009f7202 */ /* 0x000fce0000000f00 */
[C---:B------:R-:W-:Y:S01]  /*db30*/  HMMA.16816.F32 R76, R4.reuse, R10, R152 ;  /* 0x0000000a044c723c */ /* 0x040fe20000001898 */
[----:B------:R-:W1:Y:S01]  /*db40*/  LDSM.16.MT88.4 R8, [R21] ;  /* 0x000000001508783b */ /* 0x000e620000004200 */
[----:B------:R-:W-:Y:S01]  /*db50*/  IADD3 R34, PT, PT, R12, R21, RZ ;  /* 0x000000150c227210 */ /* 0x000fe20007ffe0ff */
[----:B------:R-:W-:Y:S01]  /*db60*/  IMAD.MOV.U32 R158, RZ, RZ, R65 ;  /* 0x000000ffff9e7224 */ /* 0x000fe200078e0041 */
[----:B------:R-:W-:Y:S01]  /*db70*/  MOV R154, R56 ;  /* 0x00000038009a7202 */ /* 0x000fe20000000f00 */
[----:B------:R-:W-:Y:S02]  /*db80*/  IMAD.MOV.U32 R157, RZ, RZ, R64 ;  /* 0x000000ffff9d7224 */ /* 0x000fe400078e0040 */
[----:B------:R-:W-:Y:S01]  /*db90*/  IMAD.MOV.U32 R155, RZ, RZ, R57 ;  /* 0x000000ffff9b7224 */ /* 0x000fe200078e0039 */
[C---:B-1----:R-:W-:Y:S08]  /*dba0*/  HMMA.16816.F32 R64, R4.reuse, R8, R148 ;  /* 0x000000080440723c */ /* 0x042ff00000001894 */
[----:B------:R-:W-:Y:S01]  /*dbb0*/  HMMA.16816.F32 R56, R4, R10, R144 ;  /* 0x0000000a0438723c */ /* 0x000fe20000001890 */
[----:B------:R-:W1:Y:S01]  /*dbc0*/  LDSM.16.MT88.4 R8, [R34] ;  /* 0x000000002208783b */ /* 0x000e620000004200 */
[----:B------:R-:W-:-:S02]  /*dbd0*/  IMAD.MOV.U32 R153, RZ, RZ, R45 ;  /* 0x000000ffff997224 */ /* 0x000fc400078e002d */
[----:B------:R-:W-:Y:S02]  /*dbe0*/  IMAD.MOV.U32 R152, RZ, RZ, R44 ;  /* 0x000000ffff987224 */ /* 0x000fe400078e002c */
[----:B------:R-:W-:Y:S02]  /*dbf0*/  IMAD.MOV.U32 R80, RZ, RZ, R37 ;  /* 0x000000ffff507224 */ /* 0x000fe400078e0025 */
[C---:B-1----:R-:W-:Y:S08]  /*dc00*/  HMMA.16816.F32 R44, R4.reuse, R8, R140 ;  /* 0x00000008042c723c */ /* 0x042ff0000000188c */
[----:B------:R-:W-:Y:S01]  /*dc10*/  HMMA.16816.F32 R36, R4, R10, R136 ;  /* 0x0000000a0424723c */ /* 0x000fe20000001888 */
[----:B------:R-:W1:Y:S01]  /*dc20*/  LDSM.16.MT88.4 R8, [R112+0x12000] ;  /* 0x012000007008783b */ /* 0x000e620000004200 */
[----:B------:R-:W-:-:S02]  /*dc30*/  IMAD.MOV.U32 R139, RZ, RZ, R88 ;  /* 0x000000ffff8b7224 */ /* 0x000fc400078e0058 */
[----:B------:R-:W-:Y:S02]  /*dc40*/  IMAD.MOV.U32 R12, RZ, RZ, R73 ;  /* 0x000000ffff0c7224 */ /* 0x000fe400078e0049 */
[----:B------:R-:W-:Y:S02]  /*dc50*/  IMAD.MOV.U32 R148, RZ, RZ, R72 ;  /* 0x000000ffff947224 */ /* 0x000fe400078e0048 */
[C---:B-1----:R-:W-:Y:S08]  /*dc60*/  HMMA.16816.F32 R88, R4.reuse, R8, R132 ;  /* 0x000000080458723c */ /* 0x042ff00000001884 */
[----:B------:R-:W-:Y:S01]  /*dc70*/  HMMA.16816.F32 R72, R4, R10, R40 ;  /* 0x0000000a0448723c */ /* 0x000fe20000001828 */
[----:B------:R-:W1:Y:S01]  /*dc80*/  LDSM.16.MT88.4 R8, [R23+0x12000] ;  /* 0x012000001708783b */ /* 0x000e620000004200 */
[----:B------:R-:W-:Y:S01]  /*dc90*/  MOV R149, R61 ;  /* 0x0000003d00957202 */ /* 0x000fe20000000f00 */
[----:B------:R-:W-:-:S02]  /*dca0*/  IMAD.MOV.U32 R150, RZ, RZ, R60 ;  /* 0x000000ffff967224 */ /* 0x000fc400078e003c */
[----:B------:R-:W-:Y:S02]  /*dcb0*/  IMAD.MOV.U32 R151, RZ, RZ, R53 ;  /* 0x000000ffff977224 */ /* 0x000fe400078e0035 */
[----:B------:R-:W-:Y:S01]  /*dcc0*/  IMAD.MOV.U32 R156, RZ, RZ, R52 ;  /* 0x000000ffff9c7224 */ /* 0x000fe200078e0034 */
[C---:B-1----:R-:W-:Y:S08]  /*dcd0*/  HMMA.16816.F32 R60, R4.reuse, R8, R168 ;  /* 0x00000008043c723c */ /* 0x042ff000000018a8 */
[----:B------:R-:W-:Y:S01]  /*dce0*/  HMMA.16816.F32 R52, R4, R10, R172 ;  /* 0x0000000a0434723c */ /* 0x000fe200000018ac */
[----:B------:R-:W1:Y:S01]  /*dcf0*/  LDSM.16.MT88.4 R8, [R21+0x2000] ;  /* 0x002000001508783b */ /* 0x000e620000004200 */
[----:B------:R-:W-:-:S06]  /*dd00*/  IMAD.MOV.U32 R2, RZ, RZ, R28 ;  /* 0x000000ffff027224 */ /* 0x000fcc00078e001c */
[C---:B-1----:R-:W-:Y:S08]  /*dd10*/  HMMA.16816.F32 R40, R4.reuse, R8, R176 ;  /* 0x000000080428723c */ /* 0x042ff000000018b0 */
[----:B------:R-:W-:Y:S01]  /*dd20*/  HMMA.16816.F32 R28, R4, R10, R180 ;  /* 0x0000000a041c723c */ /* 0x000fe200000018b4 */
[----:B------:R-:W1:Y:S01]  /*dd30*/  LDSM.16.MT88.4 R8, [R34+0x2000] ;  /* 0x002000002208783b */ /* 0x000e620000004200 */
[----:B------:R-:W-:Y:S01]  /*dd40*/  IMAD.MOV.U32 R173, RZ, RZ, R122 ;  /* 0x000000ffffad7224 */ /* 0x000fe200078e007a */
[----:B------:R-:W-:Y:S01]  /*dd50*/  MOV R174, R123 ;  /* 0x0000007b00ae7202 */ /* 0x000fe20000000f00 */
[----:B------:R-:W-:-:S02]  /*dd60*/  IMAD.MOV.U32 R169, RZ, RZ, R126 ;  /* 0x000000ffffa97224 */ /* 0x000fc400078e007e */
[----:B------:R-:W-:Y:S02]  /*dd70*/  IMAD.MOV.U32 R137, RZ, RZ, R130 ;  /* 0x000000ffff897224 */ /* 0x000fe400078e0082 */
[----:B------:R-:W-:Y:S02]  /*dd80*/  IMAD.MOV.U32 R166, RZ, RZ, R85 ;  /* 0x000000ffffa67224 */ /* 0x000fe400078e0055 */
[----:B------:R-:W-:Y:S02]  /*dd90*/  IMAD.MOV.U32 R167, RZ, RZ, R84 ;  /* 0x000000ffffa77224 */ /* 0x000fe400078e0054 */
[----:B------:R-:W-:Y:S02]  /*dda0*/  IMAD.MOV.U32 R170, RZ, RZ, R127 ;  /* 0x000000ffffaa7224 */ /* 0x000fe400078e007f */
[----:B------:R-:W-:Y:S02]  /*ddb0*/  IMAD.MOV.U32 R138, RZ, RZ, R131 ;  /* 0x000000ffff8a7224 */ /* 0x000fe400078e0083 */
[----:B------:R-:W-:Y:S01]  /*ddc0*/  IMAD.MOV.U32 R172, RZ, RZ, R121 ;  /* 0x000000ffffac7224 */ /* 0x000fe200078e0079 */
[----:B------:R-:W-:-:S02]  /*ddd0*/  MOV R168, R125 ;  /* 0x0000007d00a87202 */ /* 0x000fc40000000f00 */
[----:B------:R-:W-:Y:S01]  /*dde0*/  MOV R136, R129 ;  /* 0x0000008100887202 */ /* 0x000fe20000000f00 */
[----:B-1----:R-:W-:Y:S01]  /*ddf0*/  HMMA.16816.F32 R84, R4, R8, R184 ;  /* 0x000000080454723c */ /* 0x002fe200000018b8 */
[----:B------:R-:W-:Y:S02]  /*de00*/  IMAD.MOV.U32 R186, RZ, RZ, R173 ;  /* 0x000000ffffba7224 */ /* 0x000fe400078e00ad */
[----:B------:R-:W-:Y:S02]  /*de10*/  IMAD.MOV.U32 R173, RZ, RZ, R169 ;  /* 0x000000ffffad7224 */ /* 0x000fe400078e00a9 */
[----:B------:R-:W-:Y:S02]  /*de20*/  IMAD.MOV.U32 R187, RZ, RZ, R174 ;  /* 0x000000ffffbb7224 */ /* 0x000fe400078e00ae */
[----:B------:R-:W-:Y:S01]  /*de30*/  IMAD.MOV.U32 R169, RZ, RZ, R137 ;  /* 0x000000ffffa97224 */ /* 0x000fe200078e0089 */
[----:B------:R-:W-:Y:S01]  /*de40*/  MOV R137, R153 ;  /* 0x0000009900897202 */ /* 0x000fe20000000f00 */
        /* <DEDUP_REMOVED lines=10> */
[----:B------:R-:W2:Y:S01]  /*def0*/  LDL.LU R204, [R1+0x144] ;  /* 0x0001440001cc7983 */ /* 0x000ea20000300800 */
[----:B------:R-:W-:Y:S02]  /*df00*/  IMAD.MOV.U32 R157, RZ, RZ, R252 ;  /* 0x000000ffff9d7224 */ /* 0x000fe400078e00fc */
[----:B------:R-:W-:Y:S01]  /*df10*/  IMAD.MOV.U32 R136, RZ, RZ, R154 ;  /* 0x000000ffff887224 */ /* 0x000fe200078e009a */
[----:B------:R-:W3:Y:S04]  /*df20*/  LDL.LU R252, [R1+0x140] ;  /* 0x0001400001fc7983 */ /* 0x000ee80000300800 */
[----:B------:R-:W4:Y:S01]  /*df30*/  LDL.LU R154, [R1+0xc8] ;  /* 0x0000c800019a7983 */ /* 0x000f220000300800 */
[----:B------:R-:W-:-:S02]  /*df40*/  IMAD.MOV.U32 R175, RZ, RZ, R124 ;  /* 0x000000ffffaf7224 */ /* 0x000fc400078e007c */
[----:B------:R-:W-:Y:S02]  /*df50*/  IMAD.MOV.U32 R171, RZ, RZ, R128 ;  /* 0x000000ffffab7224 */ /* 0x000fe400078e0080 */
[----:B------:R-:W-:Y:S01]  /*df60*/  IMAD.MOV.U32 R183, RZ, RZ, R175 ;  /* 0x000000ffffb77224 */ /* 0x000fe200078e00af */
[----:B------:R-:W-:Y:S01]  /*df70*/  MOV R164, R97 ;  /* 0x0000006100a47202 */ /* 0x000fe20000000f00 */
[----:B------:R-:W-:Y:S02]  /*df80*/  IMAD.MOV.U32 R175, RZ, RZ, R171 ;  /* 0x000000ffffaf7224 */ /* 0x000fe400078e00ab */
[----:B------:R-:W-:Y:S01]  /*df90*/  IMAD.MOV.U32 R165, RZ, RZ, R96 ;  /* 0x000000ffffa57224 */ /* 0x000fe200078e0060 */
[----:B------:R-:W-:Y:S01]  /*dfa0*/  MOV R3, R81 ;  /* 0x0000005100037202 */ /* 0x000fe20000000f00 */
[----:B------:R-:W-:Y:S01]  /*dfb0*/  IMAD.MOV.U32 R0, RZ, RZ, R80 ;  /* 0x000000ffff007224 */ /* 0x000fe200078e0050 */
[----:B------:R-:W-:Y:S01]  /*dfc0*/  HMMA.16816.F32 R96, R4, R10, R188 ;  /* 0x0000000a0460723c */ /* 0x000fe200000018bc */
[----:B------:R-:W-:Y:S01]  /*dfd0*/  IMAD.MOV.U32 R189, RZ, RZ, R172 ;  /* 0x000000ffffbd7224 */ /* 0x000fe200078e00ac */
[----:B------:R-:W-:Y:S01]  /*dfe0*/  MOV R188, R183 ;  /* 0x000000b700bc7202 */ /* 0x000fe20000000f00 */
[----:B------:R-:W-:Y:S01]  /*dff0*/  IMAD.MOV.U32 R191, RZ, RZ, R174 ;  /* 0x000000ffffbf7224 */ /* 0x000fe200078e00ae */
[----:B------:R-:W-:Y:S01]  /*e000*/  MOV R183, R175 ;  /* 0x000000af00b77202 */ /* 0x000fe20000000f00 */
[----:B------:R-:W-:Y:S01]  /*e010*/  IMAD.MOV.U32 R171, RZ, RZ, R155 ;  /* 0x000000ffffab7224 */ /* 0x000fe200078e009b */
[----:B------:R-:W1:Y:S01]  /*e020*/  LDSM.16.MT88.4 R8, [R112+0x14000] ;  /* 0x014000007008783b */ /* 0x000e620000004200 */
[----:B------:R-:W-:-:S02]  /*e030*/  IMAD.MOV.U32 R172, RZ, RZ, R168 ;  /* 0x000000ffffac7224 */ /* 0x000fc400078e00a8 */
[----:B------:R-:W-:Y:S01]  /*e040*/  IMAD.MOV.U32 R174, RZ, RZ, R170 ;  /* 0x000000ffffae7224 */ /* 0x000fe200078e00aa */
[----:B------:R-:W2:Y:S01]  /*e050*/  LDL.LU R155, [R1+0x1c] ;  /* 0x00001c00019b7983 */ /* 0x000ea20000300800 */
[----:B------:R-:W-:Y:S01]  /*e060*/  IMAD.MOV.U32 R190, RZ, RZ, R173 ;  /* 0x000000ffffbe7224 */ /* 0x000fe200078e00ad */
[----:B------:R-:W-:Y:S01]  /*e070*/  MOV R170, R152 ;  /* 0x0000009800aa7202 */ /* 0x000fe20000000f00 */
[----:B------:R-:W-:Y:S01]  /*e080*/  IMAD.MOV.U32 R173, RZ, RZ, R169 ;  /* 0x000000ffffad7224 */ /* 0x000fe200078e00a9 */
[----:B------:R-:W3:Y:S01]  /*e090*/  LDL.LU R152, [R1+0xcc] ;  /* 0x0000cc0001987983 */ /* 0x000ee20000300800 */
[----:B------:R-:W-:Y:S01]  /*e0a0*/  IMAD.MOV.U32 R175, RZ, RZ, R153 ;  /* 0x000000ffffaf7224 */ /* 0x000fe200078e0099 */
[----:B------:R-:W-:Y:S01]  /*e0b0*/  MOV R153, R3 ;  /* 0x0000000300997202 */ /* 0x000fe20000000f00 */
[----:B------:R-:W-:Y:S01]  /*e0c0*/  IMAD.MOV.U32 R3, RZ, RZ, R13 ;  /* 0x000000ffff037224 */ /* 0x000fe200078e000d */
[----:B------:R-:W2:Y:S01]  /*e0d0*/  LDL.LU R169, [R1+0xd0] ;  /* 0x0000d00001a97983 */ /* 0x000ea20000300800 */
[C---:B-1----:R-:W-:Y:S08]  /*e0e0*/  HMMA.16816.F32 R80, R4.reuse, R8, R68 ;  /* 0x000000080450723c */ /* 0x042ff00000001844 */
[C---:B------:R-:W-:Y:S01]  /*e0f0*/  HMMA.16816.F32 R68, R4.reuse, R10, R192 ;  /* 0x0000000a0444723c */ /* 0x040fe200000018c0 */
[----:B------:R-:W1:Y:S07]  /*e100*/  LDSM.16.MT88.4 R8, [R23+0x14000] ;  /* 0x014000001708783b */ /* 0x000e6e0000004200 */
[C---:B-1----:R-:W-:Y:S08]  /*e110*/  HMMA.16816.F32 R100, R4.reuse, R8, R196 ;  /* 0x000000080464723c */ /* 0x042ff000000018c4 */
[----:B------:R-:W-:Y:S01]  /*e120*/  HMMA.16816.F32 R108, R4, R10, R216 ;  /* 0x0000000a046c723c */ /* 0x000fe200000018d8 */
[----:B------:R-:W1:Y:S01]  /*e130*/  LDSM.16.MT88.4 R8, [R21+0x4000] ;  /* 0x004000001508783b */ /* 0x000e620000004200 */
[----:B------:R-:W-:-:S06]  /*e140*/  IMAD.MOV.U32 R179, RZ, RZ, R120 ;  /* 0x000000ffffb37224 */ /* 0x000fcc00078e0078 */
[C---:B-1----:R-:W-:Y:S08]  /*e150*/  HMMA.16816.F32 R120, R4.reuse, R8, R220 ;  /* 0x000000080478723c */ /* 0x042ff000000018dc */
[----:B------:R-:W-:Y:S01]  /*e160*/  HMMA.16816.F32 R124, R4, R10, R224 ;  /* 0x0000000a047c723c */ /* 0x000fe200000018e0 */
[----:B------:R-:W1:Y:S01]  /*e170*/  LDSM.16.MT88.4 R8, [R34+0x4000] ;  /* 0x004000002208783b */ /* 0x000e620000004200 */
[----:B----4-:R-:W-:-:S02]  /*e180*/  IMAD.MOV.U32 R168, RZ, RZ, R154 ;  /* 0x000000ffffa87224 */ /* 0x010fc400078e009a */
[----:B------:R-:W-:Y:S02]  /*e190*/  IMAD.MOV.U32 R154, RZ, RZ, R0 ;  /* 0x000000ffff9a7224 */ /* 0x000fe400078e0000 */
[----:B------:R-:W-:Y:S02]  /*e1a0*/  IMAD.MOV.U32 R0, RZ, RZ, R202 ;  /* 0x000000ffff007224 */ /* 0x000fe400078e00ca */
[----:B------:R-:W4:Y:S04]  /*e1b0*/  LDL.LU R202, [R1+0x13c] ;  /* 0x00013c0001ca7983 */ /* 0x000f280000300800 */
[----:B------:R-:W3:Y:S01]  /*e1c0*/  LDL.LU R13, [R1+0x138] ;  /* 0x00013800010d7983 */ /* 0x000ee20000300800 */
        /* <DEDUP_REMOVED lines=12> */
[----:B------:R-:W-:Y:S01]  /*e290*/  IMAD.MOV.U32 R168, RZ, RZ, R3 ;  /* 0x000000ffffa87224 */ /* 0x000fe200078e0003 */
[----:B------:R-:W-:Y:S01]  /*e2a0*/  MOV R181, R172 ;  /* 0x000000ac00b57202 */ /* 0x000fe20000000f00 */
[----:B------:R-:W-:-:S02]  /*e2b0*/  IMAD.MOV.U32 R172, RZ, RZ, R175 ;  /* 0x000000ffffac7224 */ /* 0x000fc400078e00af */
[----:B--2---:R-:W-:Y:S01]  /*e2c0*/  IMAD.MOV.U32 R175, RZ, RZ, R169 ;  /* 0x000000ffffaf7224 */ /* 0x004fe200078e00a9 */
[----:B------:R-:W-:Y:S01]  /*e2d0*/  MOV R169, R2 ;  /* 0x0000000200a97202 */ /* 0x000fe20000000f00 */
[C---:B-1----:R-:W-:Y:S08]  /*e2e0*/  HMMA.16816.F32 R176, R4.reuse, R8, R116 ;  /* 0x0000000804b0723c */ /* 0x042ff00000001874 */
[----:B------:R-:W-:Y:S01]  /*e2f0*/  HMMA.16816.F32 R184, R4, R10, R184 ;  /* 0x0000000a04b8723c */ /* 0x000fe200000018b8 */
[----:B------:R-:W1:Y:S01]  /*e300*/  LDSM.16.MT88.4 R8, [R34+0x6000] ;  /* 0x006000002208783b */ /* 0x000e620000004200 */
[----:B------:R-:W-:-:S02]  /*e310*/  IMAD.MOV.U32 R180, RZ, RZ, R183 ;  /* 0x000000ffffb47224 */ /* 0x000fc400078e00b7 */
[----:B------:R-:W-:Y:S02]  /*e320*/  IMAD.MOV.U32 R183, RZ, RZ, R174 ;  /* 0x000000ffffb77224 */ /* 0x000fe400078e00ae */
[----:B------:R-:W-:Y:S02]  /*e330*/  IMAD.MOV.U32 R174, RZ, RZ, R0 ;  /* 0x000000ffffae7224 */ /* 0x000fe400078e0000 */
[----:B------:R-:W-:Y:S01]  /*e340*/  IMAD.MOV.U32 R0, RZ, RZ, R26 ;  /* 0x000000ffff007224 */ /* 0x000fe200078e001a */
[C---:B-1----:R-:W-:Y:S01]  /*e350*/  HMMA.16816.F32 R192, R4.reuse, R8, R188 ;  /* 0x0000000804c0723c */ /* 0x042fe200000018bc */
[----:B------:R-:W-:Y:S02]  /*e360*/  IMAD.MOV.U32 R190, RZ, RZ, R169 ;  /* 0x000000ffffbe7224 */ /* 0x000fe400078e00a9 */
[----:B---3--:R-:W-:Y:S02]  /*e370*/  IMAD.MOV.U32 R3, RZ, RZ, R13 ;  /* 0x000000ffff037224 */ /* 0x008fe400078e000d */
[----:B------:R-:W2:Y:S04]  /*e380*/  LDL.LU R13, [R1+0x134] ;  /* 0x00013400010d7983 */ /* 0x000ea80000300800 */
[----:B------:R-:W3:Y:S04]  /*e390*/  LDL.LU R2, [R1+0x70] ;  /* 0x0000700001027983 */ /* 0x000ee80000300800 */
[----:B------:R-:W4:Y:S04]  /*e3a0*/  LDL.LU R26, [R1+0xb0] ;  /* 0x0000b000011a7983 */ /* 0x000f280000300800 */
[----:B------:R-:W4:Y:S01]  /*e3b0*/  LDL.LU R169, [R1+0x80] ;  /* 0x0000800001a97983 */ /* 0x000f220000300800 */
[----:B------:R-:W-:Y:S01]  /*e3c0*/  IMAD.MOV.U32 R191, RZ, RZ, R0 ;  /* 0x000000ffffbf7224 */ /* 0x000fe200078e0000 */
[----:B------:R-:W-:Y:S01]  /*e3d0*/  HMMA.16816.F32 R180, R4, R10, R180 ;  /* 0x0000000a04b4723c */ /* 0x000fe200000018b4 */
[----:B------:R-:W-:Y:S01]  /*e3e0*/  MOV R189, R173 ;  /* 0x000000ad00bd7202 */ /* 0x000fe20000000f00 */
[----:B------:R-:W-:Y:S01]  /*e3f0*/  IMAD.MOV.U32 R173, RZ, RZ, R168 ;  /* 0x000000ffffad7224 */ /* 0x000fe200078e00a8 */
[----:B------:R-:W1:Y:S01]  /*e400*/  LDSM.16.MT88.4 R8, [R112+0x10800] ;  /* 0x010800007008783b */ /* 0x000e620000004200 */
[----:B------:R-:W-:Y:S01]  /*e410*/  IMAD.MOV.U32 R188, RZ, RZ, R172 ;  /* 0x000000ffffbc7224 */ /* 0x000fe200078e00ac */
[----:B------:R-:W-:-:S02]  /*e420*/  MOV R172, R3 ;  /* 0x0000000300ac7202 */ /* 0x000fc40000000f00 */
[----:B------:R-:W-:-:S04]  /*e430*/  LOP3.LUT R4, R14, 0xff, RZ, 0xc0, !PT ;  /* 0x000000ff0e047812 */ /* 0x000fc800078ec0ff */
[----:B------:R-:W-:Y:S01]  /*e440*/  PRMT R6, R4, 0x5410, R15 ;  /* 0x0000541004067816 */ /* 0x000fe2000000000f */
[----:B------:R-:W-:Y:S01]  /*e450*/  IMAD.MOV.U32 R248, RZ, RZ, R175 ;  /* 0x000000fffff87224 */ /* 0x000fe200078e00af */
[----:B------:R-:W-:Y:S01]  /*e460*/  MOV R246, R154 ;  /* 0x0000009a00f67202 */ /* 0x000fe20000000f00 */
[----:B------:R-:W-:Y:S02]  /*e470*/  IMAD.MOV.U32 R244, RZ, RZ, R152 ;  /* 0x000000fffff47224 */ /* 0x000fe400078e0098 */
[----:B------:R-:W-:Y:S02]  /*e480*/  IMAD.MOV.U32 R245, RZ, RZ, R153 ;  /* 0x000000fffff57224 */ /* 0x000fe400078e0099 */
[----:B------:R-:W-:Y:S01]  /*e490*/  IMAD.MOV.U32 R247, RZ, RZ, R155 ;  /* 0x000000fffff77224 */ /* 0x000fe200078e009b */
[----:B--2---:R-:W-:Y:S01]  /*e4a0*/  LOP3.LUT R0, R13, 0xffff, RZ, 0xc0, !PT ;  /* 0x0000ffff0d007812 */ /* 0x004fe200078ec0ff */
[----:B---3--:R-:W-:-:S03]  /*e4b0*/  IMAD.MOV.U32 R168, RZ, RZ, R2 ;  /* 0x000000ffffa87224 */ /* 0x008fc600078e0002 */
[----:B------:R-:W-:Y:S02]  /*e4c0*/  SHF.R.U32.HI R0, RZ, 0x8, R0 ;  /* 0x00000008ff007819 */ /* 0x000fe40000011600 */
[----:B------:R-:W-:-:S04]  /*e4d0*/  LOP3.LUT R2, R13, 0xff, RZ, 0xc0, !PT ;  /* 0x000000ff0d027812 */ /* 0x000fc800078ec0ff */
[--C-:B------:R-:W-:Y:S02]  /*e4e0*/  PRMT R3, R2, 0x5410, R0.reuse ;  /* 0x0000541002037816 */ /* 0x100fe40000000000 */
[----:B------:R-:W-:Y:S02]  /*e4f0*/  PRMT R0, R13, 0x7632, R0 ;  /* 0x000076320d007816 */ /* 0x000fe40000000000 */
[----:B------:R-:W-:Y:S02]  /*e500*/  SHF.R.U32.HI R5, RZ, 0x18, R13 ;  /* 0x00000018ff057819 */ /* 0x000fe4000001160d */
[----:B------:R-:W-:Y:S02]  /*e510*/  LOP3.LUT R2, R0, 0xff, RZ, 0xc0, !PT ;  /* 0x000000ff00027812 */ /* 0x000fe400078ec0ff */
[----:B------:R-:W-:Y:S02]  /*e520*/  HSET2.LE.AND R0, R3, R20, PT ;  /* 0x0000001403007233 */ /* 0x000fe40003803000 */
[----:B------:R-:W-:-:S03]  /*e530*/  PRMT R2, R2, 0x5410, R5 ;  /* 0x0000541002027816 */ /* 0x000fc60000000005 */
[----:B------:R-:W-:Y:S01]  /*e540*/  LOP3.LUT R4, R188, R0, RZ, 0xc0, !PT ;  /* 0x00000000bc047212 */ /* 0x000fe200078ec0ff */
[----:B------:R-:W-:Y:S01]  /*e550*/  IMAD.MOV.U32 R188, RZ, RZ, R189 ;  /* 0x000000ffffbc7224 */ /* 0x000fe200078e00bd */
[--C-:B------:R-:W-:Y:S01]  /*e560*/  HSET2.LE.AND R0, R2, R20.reuse, PT ;  /* 0x0000001402007233 */ /* 0x100fe20003803000 */
[----:B------:R-:W-:Y:S01]  /*e570*/  IMAD.MOV.U32 R189, RZ, RZ, R190 ;  /* 0x000000ffffbd7224 */ /* 0x000fe200078e00be */
[----:B------:R-:W-:Y:S01]  /*e580*/  MOV R190, R191 ;  /* 0x000000bf00be7202 */ /* 0x000fe20000000f00 */
[----:B------:R-:W-:Y:S01]  /*e590*/  IMAD.MOV.U32 R191, RZ, RZ, R172 ;  /* 0x000000ffffbf7224 */ /* 0x000fe200078e00ac */
[----:B------:R-:W-:Y:S01]  /*e5a0*/  LOP3.LUT R3, R25, 0xff00ff, RZ, 0xc0, !PT ;  /* 0x00ff00ff19037812 */ /* 0x000fe200078ec0ff */
[----:B------:R-:W-:Y:S01]  /*e5b0*/  IMAD.MOV.U32 R172, RZ, RZ, R168 ;  /* 0x000000ffffac7224 */ /* 0x000fe200078e00a8 */
[----:B------:R-:W-:Y:S01]  /*e5c0*/  LOP3.LUT R5, R188, R0, RZ, 0xc0, !PT ;  /* 0x00000000bc057212 */ /* 0x000fe200078ec0ff */
[----:B----4-:R-:W-:Y:S01]  /*e5d0*/  IMAD.MOV.U32 R168, RZ, RZ, R169 ;  /* 0x000000ffffa87224 */ /* 0x010fe200078e00a9 */
[----:B------:R-:W-:Y:S01]  /*e5e0*/  MOV R169, R170 ;  /* 0x000000aa00a97202 */ /* 0x000fe20000000f00 */
[----:B------:R-:W-:Y:S01]  /*e5f0*/  IMAD.MOV.U32 R188, RZ, RZ, R189 ;  /* 0x000000ffffbc7224 */ /* 0x000fe200078e00bd */
[--C-:B------:R-:W-:Y:S01]  /*e600*/  HSET2.LE.AND R2, R6, R20.reuse, PT ;  /* 0x0000001406027233 */ /* 0x100fe20003803000 */
[----:B------:R-:W-:Y:S01]  /*e610*/  IMAD.MOV.U32 R170, RZ, RZ, R171 ;  /* 0x000000ffffaa7224 */ /* 0x000fe200078e00ab */
[----:B------:R-:W-:Y:S01]  /*e620*/  HSET2.LE.AND R3, R3, R20, PT ;  /* 0x0000001403037233 */ /* 0x000fe20003803000 */
[----:B------:R-:W-:-:S02]  /*e630*/  IMAD.MOV.U32 R189, RZ, RZ, R190 ;  /* 0x000000ffffbd7224 */ /* 0x000fc400078e00be */
[----:B------:R-:W-:Y:S02]  /*e640*/  IMAD.MOV.U32 R171, RZ, RZ, R136 ;  /* 0x000000ffffab7224 */ /* 0x000fe400078e0088 */
[----:B------:R-:W-:Y:S01]  /*e650*/  IMAD.MOV.U32 R190, RZ, RZ, R191 ;  /* 0x000000ffffbe7224 */ /* 0x000fe200078e00bf */
[----:B------:R-:W-:Y:S01]  /*e660*/  MOV R191, R172 ;  /* 0x000000ac00bf7202 */ /* 0x000fe20000000f00 */
[----:B------:R-:W-:Y:S01]  /*e670*/  IMAD.MOV.U32 R136, RZ, RZ, R137 ;  /* 0x000000ffff887224 */ /* 0x000fe200078e0089 */
[----:B------:R-:W-:Y:S01]  /*e680*/  MOV R137, R138 ;  /* 0x0000008a00897202 */ /* 0x000fe20000000f00 */
[----:B------:R-:W-:Y:S02]  /*e690*/  IMAD.MOV.U32 R172, RZ, RZ, R168 ;  /* 0x000000ffffac7224 */ /* 0x000fe400078e00a8 */
[----:B------:R-:W-:Y:S02]  /*e6a0*/  IMAD.MOV.U32 R138, RZ, RZ, R139 ;  /* 0x000000ffff8a7224 */ /* 0x000fe400078e008b */
[----:B------:R-:W-:Y:S01]  /*e6b0*/  IMAD.MOV.U32 R168, RZ, RZ, R169 ;  /* 0x000000ffffa87224 */ /* 0x000fe200078e00a9 */
[----:B------:R-:W-:Y:S01]  /*e6c0*/  LOP3.LUT R6, R202, R2, RZ, 0xc0, !PT ;  /* 0x00000002ca067212 */ /* 0x000fe200078ec0ff */
[----:B------:R-:W-:Y:S01]  /*e6d0*/  IMAD.MOV.U32 R139, RZ, RZ, R12 ;  /* 0x000000ffff8b7224 */ /* 0x000fe200078e000c */
[----:B------:R-:W-:Y:S01]  /*e6e0*/  LOP3.LUT R7, R204, R3, RZ, 0xc0, !PT ;  /* 0x00000003cc077212 */ /* 0x000fe200078ec0ff */
[----:B------:R-:W-:Y:S01]  /*e6f0*/  IMAD.MOV.U32 R169, RZ, RZ, R170 ;  /* 0x000000ffffa97224 */ /* 0x000fe200078e00aa */
[----:B------:R-:W-:Y:S01]  /*e700*/  MOV R170, R171 ;  /* 0x000000ab00aa7202 */ /* 0x000fe20000000f00 */
[----:B------:R-:W-:-:S02]  /*e710*/  IMAD.MOV.U32 R12, RZ, RZ, R148 ;  /* 0x000000ffff0c7224 */ /* 0x000fc400078e0094 */
[----:B------:R-:W-:Y:S02]  /*e720*/  IMAD.MOV.U32 R171, RZ, RZ, R136 ;  /* 0x000000ffffab7224 */ /* 0x000fe400078e0088 */
[----:B------:R-:W-:Y:S02]  /*e730*/  IMAD.MOV.U32 R136, RZ, RZ, R137 ;  /* 0x000000ffff887224 */ /* 0x000fe400078e0089 */
[----:B------:R-:W-:Y:S01]  /*e740*/  IMAD.MOV.U32 R137, RZ, RZ, R138 ;  /* 0x000000ffff897224 */ /* 0x000fe200078e008a */
[----:B------:R-:W-:Y:S01]  /*e750*/  MOV R138, R139 ;  /* 0x0000008b008a7202 */ /* 0x000fe20000000f00 */
[----:B------:R-:W-:Y:S01]  /*e760*/  IMAD.MOV.U32 R139, RZ, RZ, R12 ;  /* 0x000000ffff8b7224 */ /* 0x000fe200078e000c */
[C---:B-1----:R-:W-:Y:S01]  /*e770*/  HMMA.16816.F32 R224, R4.reuse, R10, R16 ;  /* 0x0000000a04e0723c */ /* 0x042fe20000001810 */
[----:B------:R-:W1:Y:S04]  /*e780*/  LDSM.16.MT88.4 R12, [R21+0x800] ;  /* 0x00080000150c783b */ /* 0x000e680000004200 */
[----:B------:R-:W2:Y:S03]  /*e790*/  LDSM.16.MT88.4 R16, [R23+0x10800] ;  /* 0x010800001710783b */ /* 0x000ea60000004200 */
[----:B------:R-:W-:Y:S01]  /*e7a0*/  HMMA.16816.F32 R228, R4, R8, R48 ;  /* 0x0000000804e4723c */ /* 0x000fe20000001830 */
[----:B------:R-:W3:Y:S01]  /*e7b0*/  LDSM.16.MT88.4 R8, [R34+0x800] ;  /* 0x000800002208783b */ /* 0x000ee20000004200 */
[----:B------:R-:W-:Y:S01]  /*e7c0*/  IMAD.MOV.U32 R243, RZ, RZ, R172 ;  /* 0x000000fffff37224 */ /* 0x000fe200078e00ac */
[----:B------:R-:W-:Y:S01]  /*e7d0*/  MOV R241, R190 ;  /* 0x000000be00f17202 */ /* 0x000fe20000000f00 */
[----:B------:R-:W-:-:S04]  /*e7e0*/  IMAD.MOV.U32 R242, RZ, RZ, R191 ;  /* 0x000000fffff27224 */ /* 0x000fc800078e00bf */
[----:B-1----:R-:W-:Y:S01]  /*e7f0*/  HMMA.16816.F32 R196, R4, R12, R64 ;  /* 0x0000000c04c4723c */ /* 0x002fe20000001840 */
[----:B------:R-:W-:Y:S01]  /*e800*/  IMAD.MOV.U32 R65, RZ, RZ, R173 ;  /* 0x000000ffff417224 */ /* 0x000fe200078e00ad */
[----:B------:R-:W-:Y:S01]  /*e810*/  MOV R64, R174 ;  /* 0x000000ae00407202 */ /* 0x000fe20000000f00 */
[----:B------:R-:W-:Y:S02]  /*e820*/  IMAD.MOV.U32 R67, RZ, RZ, R188 ;  /* 0x000000ffff437224 */ /* 0x000fe400078e00bc */
[----:B------:R-:W-:-:S03]  /*e830*/  IMAD.MOV.U32 R66, RZ, RZ, R189 ;  /* 0x000000ffff427224 */ /* 0x000fc600078e00bd */
[C---:B--2---:R-:W-:Y:S08]  /*e840*/  HMMA.16816.F32 R220, R4.reuse, R16, R92 ;  /* 0x0000001004dc723c */ /* 0x044ff0000000185c */
[C---:B------:R-:W-:Y:S01]  /*e850*/  HMMA.16816.F32 R216, R4.reuse, R18, R76 ;  /* 0x0000001204d8723c */ /* 0x040fe2000000184c */
[----:B------:R-:W1:Y:S07]  /*e860*/  LDSM.16.MT88.4 R16, [R112+0x12800] ;  /* 0x012800007010783b */ /* 0x000e6e0000004200 */
[C---:B------:R-:W-:Y:S01]  /*e870*/  HMMA.16816.F32 R172, R4.reuse, R14, R56 ;  /* 0x0000000e04ac723c */ /* 0x040fe20000001838 */
[----:B------:R-:W2:Y:S07]  /*e880*/  LDSM.16.MT88.4 R12, [R23+0x12800] ;  /* 0x01280000170c783b */ /* 0x000eae0000004200 */
[C---:B---3--:R-:W-:Y:S08]  /*e890*/  HMMA.16816.F32 R152, R4.reuse, R8, R44 ;  /* 0x000000080498723c */ /* 0x048ff0000000182c */
[----:B------:R-:W-:Y:S01]  /*e8a0*/  HMMA.16816.F32 R188, R4, R10, R36 ;  /* 0x0000000a04bc723c */ /* 0x000fe20000001824 */
[----:B------:R-:W3:Y:S01]  /*e8b0*/  LDSM.16.MT88.4 R8, [R21+0x2800] ;  /* 0x002800001508783b */ /* 0x000ee20000004200 */
[----:B------:R-:W-:Y:S01]  /*e8c0*/  MOV R148, R149 ;  /* 0x0000009500947202 */ /* 0x000fe20000000f00 */
[----:B------:R-:W-:-:S02]  /*e8d0*/  IMAD.MOV.U32 R149, RZ, RZ, R150 ;  /* 0x000000ffff957224 */ /* 0x000fc400078e0096 */
        /* <DEDUP_REMOVED lines=14> */
[----:B-1----:R-:W-:Y:S01]  /*e9c0*/  HMMA.16816.F32 R168, R4, R16, R88 ;  /* 0x0000001004a8723c */ /* 0x002fe20000001858 */
[----:B------:R-:W-:Y:S01]  /*e9d0*/  IMAD.MOV.U32 R251, RZ, RZ, R137 ;  /* 0x000000fffffb7224 */ /* 0x000fe200078e0089 */
[----:B------:R-:W4:Y:S01]  /*e9e0*/  LDL.LU R213, [R1+0x130] ;  /* 0x0001300001d57983 */ /* 0x000f220000300800 */
[----:B------:R-:W-:-:S02]  /*e9f0*/  IMAD.MOV.U32 R240, RZ, RZ, R138 ;  /* 0x000000fffff07224 */ /* 0x000fc400078e008a */
[----:B------:R-:W-:Y:S01]  /*ea00*/  IMAD.MOV.U32 R77, RZ, RZ, R148 ;  /* 0x000000ffff4d7224 */ /* 0x000fe200078e0094 */
[----:B------:R-:W4:Y:S01]  /*ea10*/  LDL.LU R202, [R1+0x12c] ;  /* 0x00012c0001ca7983 */ /* 0x000f220000300800 */
[----:B------:R-:W-:Y:S01]  /*ea20*/  IMAD.MOV.U32 R78, RZ, RZ, R149 ;  /* 0x000000ffff4e7224 */ /* 0x000fe200078e0095 */
[C---:B--2---:R-:W-:Y:S01]  /*ea30*/  HMMA.16816.F32 R136, R4.reuse, R14, R52 ;  /* 0x0000000e0488723c */ /* 0x044fe20000001834 */
[----:B------:R-:W-:Y:S01]  /*ea40*/  IMAD.MOV.U32 R79, RZ, RZ, R150 ;  /* 0x000000ffff4f7224 */ /* 0x000fe200078e0096 */
[----:B------:R-:W2:Y:S01]  /*ea50*/  LDL.LU R204, [R1+0x128] ;  /* 0x0001280001cc7983 */ /* 0x000ea20000300800 */
[----:B------:R-:W-:Y:S02]  /*ea60*/  IMAD.MOV.U32 R249, RZ, RZ, R156 ;  /* 0x000000fffff97224 */ /* 0x000fe400078e009c */
[----:B------:R-:W-:Y:S02]  /*ea70*/  IMAD.MOV.U32 R243, RZ, RZ, R157 ;  /* 0x000000fffff37224 */ /* 0x000fe400078e009d */
[----:B------:R-:W-:Y:S01]  /*ea80*/  IMAD.MOV.U32 R242, RZ, RZ, R158 ;  /* 0x000000fffff27224 */ /* 0x000fe200078e009e */
[C---:B------:R-:W-:Y:S01]  /*ea90*/  HMMA.16816.F32 R148, R4.reuse, R12, R60 ;  /* 0x0000000c0494723c */ /* 0x040fe2000000183c */
[----:B------:R-:W1:Y:S07]  /*eaa0*/  LDSM.16.MT88.4 R12, [R112+0x14800] ;  /* 0x01480000700c783b */ /* 0x000e6e0000004200 */
[C---:B------:R-:W-:Y:S01]  /*eab0*/  HMMA.16816.F32 R156, R4.reuse, R18, R72 ;  /* 0x00000012049c723c */ /* 0x040fe20000001848 */
[----:B------:R-:W1:Y:S07]  /*eac0*/  LDSM.16.MT88.4 R16, [R34+0x2800] ;  /* 0x002800002210783b */ /* 0x000e6e0000004200 */
[C---:B---3--:R-:W-:Y:S08]  /*ead0*/  HMMA.16816.F32 R116, R4.reuse, R8, R40 ;  /* 0x000000080474723c */ /* 0x048ff00000001828 */
[C---:B------:R-:W-:Y:S01]  /*eae0*/  HMMA.16816.F32 R104, R4.reuse, R10, R28 ;  /* 0x0000000a0468723c */ /* 0x040fe2000000181c */
[----:B------:R-:W3:Y:S07]  /*eaf0*/  LDSM.16.MT88.4 R8, [R23+0x14800] ;  /* 0x014800001708783b */ /* 0x000eee0000004200 */
[C---:B-1----:R-:W-:Y:S08]  /*eb00*/  HMMA.16816.F32 R92, R4.reuse, R12, R80 ;  /* 0x0000000c045c723c */ /* 0x042ff00000001850 */
[C---:B------:R-:W-:Y:S08]  /*eb10*/  HMMA.16816.F32 R44, R4.reuse, R16, R84 ;  /* 0x00000010042c723c */ /* 0x040ff00000001854 */
[C---:B------:R-:W-:Y:S01]  /*eb20*/  HMMA.16816.F32 R96, R4.reuse, R18, R96 ;  /* 0x000000120460723c */ /* 0x040fe20000001860 */
[----:B------:R-:W1:Y:S07]  /*eb30*/  LDSM.16.MT88.4 R16, [R21+0x4800] ;  /* 0x004800001510783b */ /* 0x000e6e0000004200 */
[C---:B------:R-:W-:Y:S01]  /*eb40*/  HMMA.16816.F32 R68, R4.reuse, R14, R68 ;  /* 0x0000000e0444723c */ /* 0x040fe20000001844 */
[----:B------:R-:W1:Y:S07]  /*eb50*/  LDSM.16.MT88.4 R12, [R34+0x4800] ;  /* 0x00480000220c783b */ /* 0x000e6e0000004200 */
[C---:B---3--:R-:W-:Y:S08]  /*eb60*/  HMMA.16816.F32 R60, R4.reuse, R8, R100 ;  /* 0x00000008043c723c */ /* 0x048ff00000001864 */
[----:B------:R-:W-:Y:S01]  /*eb70*/  HMMA.16816.F32 R56, R4, R10, R108 ;  /* 0x0000000a0438723c */ /* 0x000fe2000000186c */
[----:B------:R-:W3:Y:S01]  /*eb80*/  LDSM.16.MT88.4 R8, [R112+0x16800] ;  /* 0x016800007008783b */ /* 0x000ee20000004200 */
[----:B------:R-:W-:Y:S01]  /*eb90*/  IMAD.MOV.U32 R76, RZ, RZ, R78 ;  /* 0x000000ffff4c7224 */ /* 0x000fe200078e004e */
[----:B------:R-:W-:-:S05]  /*eba0*/  MOV R78, R48 ;  /* 0x00000030004e7202 */ /* 0x000fca0000000f00 */
[----:B-1----:R-:W-:Y:S01]  /*ebb0*/  HMMA.16816.F32 R52, R4, R16, R120 ;  /* 0x000000100434723c */ /* 0x002fe20000001878 */
[----:B------:R-:W-:Y:S02]  /*ebc0*/  IMAD.MOV.U32 R122, RZ, RZ, R77 ;  /* 0x000000ffff7a7224 */ /* 0x000fe400078e004d */
[----:B------:R-:W-:Y:S02]  /*ebd0*/  IMAD.MOV.U32 R77, RZ, RZ, R79 ;  /* 0x000000ffff4d7224 */ /* 0x000fe400078e004f */
[----:B------:R-:W-:-:S03]  /*ebe0*/  IMAD.MOV.U32 R79, RZ, RZ, R49 ;  /* 0x000000ffff4f7224 */ /* 0x000fc600078e0031 */
[----:B------:R-:W-:Y:S01]  /*ebf0*/  HMMA.16816.F32 R40, R4, R12, R128 ;  /* 0x0000000c0428723c */ /* 0x000fe20000001880 */
[----:B------:R-:W-:Y:S02]  /*ec00*/  IMAD.MOV.U32 R121, RZ, RZ, R50 ;  /* 0x000000ffff797224 */ /* 0x000fe400078e0032 */
[----:B------:R-:W-:-:S05]  /*ec10*/  IMAD.MOV.U32 R120, RZ, RZ, R51 ;  /* 0x000000ffff787224 */ /* 0x000fca00078e0033 */
        /* <DEDUP_REMOVED lines=8> */
[----:B------:R-:W-:Y:S01]  /*eca0*/  MOV R124, R67 ;  /* 0x00000043007c7202 */ /* 0x000fe20000000f00 */
[----:B------:R-:W-:-:S02]  /*ecb0*/  IMAD.MOV.U32 R126, RZ, RZ, R65 ;  /* 0x000000ffff7e7224 */ /* 0x000fc400078e0041 */
[----:B------:R-:W-:Y:S02]  /*ecc0*/  IMAD.MOV.U32 R125, RZ, RZ, R66 ;  /* 0x000000ffff7d7224 */ /* 0x000fe400078e0042 */
[----:B------:R-:W-:Y:S01]  /*ecd0*/  IMAD.MOV.U32 R29, RZ, RZ, R2 ;  /* 0x000000ffff1d7224 */ /* 0x000fe200078e0002 */
[C---:B------:R-:W-:Y:S01]  /*ece0*/  PRMT R2, R22.reuse, 0x7773, RZ ;  /* 0x0000777316027816 */ /* 0x040fe200000000ff */
[----:B------:R-:W-:Y:S01]  /*ecf0*/  IMAD.MOV.U32 R28, RZ, RZ, R0 ;  /* 0x000000ffff1c7224 */ /* 0x000fe200078e0000 */
[----:B------:R-:W-:Y:S01]  /*ed00*/  PRMT R0, R22, 0x7772, RZ ;  /* 0x0000777216007816 */ /* 0x000fe200000000ff */
[----:B------:R-:W-:Y:S01]  /*ed10*/  IMAD.MOV.U32 R131, RZ, RZ, R76 ;  /* 0x000000ffff837224 */ /* 0x000fe200078e004c */
[----:B------:R-:W-:Y:S01]  /*ed20*/  MOV R127, R39 ;  /* 0x00000027007f7202 */ /* 0x000fe20000000f00 */
[----:B------:R-:W-:Y:S01]  /*ed30*/  IMAD.MOV.U32 R130, RZ, RZ, R77 ;  /* 0x000000ffff827224 */ /* 0x000fe200078e004d */
[----:B-1----:R-:W-:Y:S01]  /*ed40*/  HMMA.16816.F32 R72, R4, R12, R176 ;  /* 0x0000000c0448723c */ /* 0x002fe200000018b0 */
[----:B------:R-:W-:Y:S01]  /*ed50*/  IMAD.MOV.U32 R129, RZ, RZ, R78 ;  /* 0x000000ffff817224 */ /* 0x000fe200078e004e */
[----:B------:R-:W-:-:S06]  /*ed60*/  MOV R128, R79 ;  /* 0x0000004f00807202 */ /* 0x000fcc0000000f00 */
[C---:B------:R-:W-:Y:S01]  /*ed70*/  HMMA.16816.F32 R64, R4.reuse, R14, R184 ;  /* 0x0000000e0440723c */ /* 0x040fe200000018b8 */
[----:B------:R-:W1:Y:S07]  /*ed80*/  LDSM.16.MT88.4 R12, [R23+0x11000] ;  /* 0x01100000170c783b */ /* 0x000e6e0000004200 */
[C---:B------:R-:W-:Y:S08]  /*ed90*/  HMMA.16816.F32 R88, R4.reuse, R16, R160 ;  /* 0x000000100458723c */ /* 0x040ff000000018a0 */
[C---:B------:R-:W-:Y:S01]  /*eda0*/  HMMA.16816.F32 R76, R4.reuse, R18, R164 ;  /* 0x00000012044c723c */ /* 0x040fe200000018a4 */
[----:B------:R-:W-:Y:S01]  /*edb0*/  IMAD.MOV.U32 R30, RZ, RZ, R3 ;  /* 0x000000ffff1e7224 */ /* 0x000fe200078e0003 */
[----:B------:R-:W1:Y:S06]  /*edc0*/  LDSM.16.MT88.4 R16, [R112+0x11000] ;  /* 0x011000007010783b */ /* 0x000e6c0000004200 */
[C---:B---3--:R-:W-:Y:S08]  /*edd0*/  HMMA.16816.F32 R36, R4.reuse, R8, R192 ;  /* 0x000000080424723c */ /* 0x048ff000000018c0 */
[----:B------:R-:W-:Y:S01]  /*ede0*/  HMMA.16816.F32 R108, R4, R10, R180 ;  /* 0x0000000a046c723c */ /* 0x000fe200000018b4 */
[----:B------:R-:W-:Y:S01]  /*edf0*/  PRMT R7, R0, 0x5410, R2 ;  /* 0x0000541000077816 */ /* 0x000fe20000000002 */
[----:B------:R-:W-:Y:S01]  /*ee00*/  IMAD.MOV.U32 R4, RZ, RZ, R22 ;  /* 0x000000ffff047224 */ /* 0x000fe200078e0016 */
[C---:B------:R-:W-:Y:S01]  /*ee10*/  LOP3.LUT R0, R24.reuse, 0xffff, RZ, 0xc0, !PT ;  /* 0x0000ffff18007812 */ /* 0x040fe200078ec0ff */
[----:B------:R-:W3:Y:S01]  /*ee20*/  LDSM.16.MT88.4 R8, [R21+0x1000] ;  /* 0x001000001508783b */ /* 0x000ee20000004200 */
[----:B------:R-:W-:-:S02]  /*ee30*/  LOP3.LUT R2, R24, 0xff, RZ, 0xc0, !PT ;  /* 0x000000ff18027812 */ /* 0x000fc400078ec0ff */
[----:B------:R-:W-:-:S04]  /*ee40*/  SHF.R.U32.HI R0, RZ, 0x8, R0 ;  /* 0x00000008ff007819 */ /* 0x000fc80000011600 */
[--C-:B------:R-:W-:Y:S02]  /*ee50*/  PRMT R3, R2, 0x5410, R0.reuse ;  /* 0x0000541002037816 */ /* 0x100fe40000000000 */
[----:B------:R-:W-:Y:S02]  /*ee60*/  PRMT R0, R24, 0x7632, R0 ;  /* 0x0000763218007816 */ /* 0x000fe40000000000 */
[----:B------:R-:W-:Y:S02]  /*ee70*/  SHF.R.U32.HI R5, RZ, 0x18, R24 ;  /* 0x00000018ff057819 */ /* 0x000fe40000011618 */
[----:B------:R-:W-:Y:S02]  /*ee80*/  LOP3.LUT R2, R0, 0xff, RZ, 0xc0, !PT ;  /* 0x000000ff00027812 */ /* 0x000fe400078ec0ff */
[----:B------:R-:W-:Y:S02]  /*ee90*/  PRMT R6, R22, 0x7771, RZ ;  /* 0x0000777116067816 */ /* 0x000fe400000000ff */
[----:B------:R-:W-:-:S02]  /*eea0*/  LOP3.LUT R4, R4, 0xff, RZ, 0xc0, !PT ;  /* 0x000000ff04047812 */ /* 0x000fc400078ec0ff */
[--C-:B------:R-:W-:Y:S02]  /*eeb0*/  HSET2.LE.AND R0, R3, R20.reuse, PT ;  /* 0x0000001403007233 */ /* 0x100fe40003803000 */
[----:B------:R-:W-:Y:S02]  /*eec0*/  PRMT R2, R2, 0x5410, R5 ;  /* 0x0000541002027816 */ /* 0x000fe40000000005 */
[----:B------:R-:W-:Y:S02]  /*eed0*/  PRMT R6, R4, 0x5410, R6 ;  /* 0x0000541004067816 */ /* 0x000fe40000000006 */
[----:B------:R-:W-:Y:S02]  /*eee0*/  LOP3.LUT R3, R7, 0xff00ff, RZ, 0xc0, !PT ;  /* 0x00ff00ff07037812 */ /* 0x000fe400078ec0ff */
[----:B------:R-:W-:Y:S01]  /*eef0*/  LOP3.LUT R4, R114, R0, RZ, 0xc0, !PT ;  /* 0x0000000072047212 */ /* 0x000fe200078ec0ff */
[----:B------:R-:W-:Y:S01]  /*ef00*/  IMAD.MOV.U32 R134, RZ, RZ, R27 ;  /* 0x000000ffff867224 */ /* 0x000fe200078e001b */
[----:B------:R-:W-:-:S02]  /*ef10*/  HSET2.LE.AND R0, R2, R20, PT ;  /* 0x0000001402007233 */ /* 0x000fc40003803000 */
[--C-:B------:R-:W-:Y:S02]  /*ef20*/  HSET2.LE.AND R2, R6, R20.reuse, PT ;  /* 0x0000001406027233 */ /* 0x100fe40003803000 */
[----:B------:R-:W-:Y:S02]  /*ef30*/  HSET2.LE.AND R3, R3, R20, PT ;  /* 0x0000001403037233 */ /* 0x000fe40003803000 */
[----:B------:R-:W-:Y:S02]  /*ef40*/  LOP3.LUT R5, R134, R0, RZ, 0xc0, !PT ;  /* 0x0000000086057212 */ /* 0x000fe400078ec0ff */
[----:B------:R-:W-:Y:S02]  /*ef50*/  LOP3.LUT R6, R115, R2, RZ, 0xc0, !PT ;  /* 0x0000000273067212 */ /* 0x000fe400078ec0ff */
[----:B------:R-:W-:-:S07]  /*ef60*/  LOP3.LUT R7, R113, R3, RZ, 0xc0, !PT ;  /* 0x0000000371077212 */ /* 0x000fce00078ec0ff */
[C---:B-1----:R-:W-:Y:S08]  /*ef70*/  HMMA.16816.F32 R220, R4.reuse, R12, R220 ;  /* 0x0000000c04dc723c */ /* 0x042ff000000018dc */
[----:B------:R-:W-:Y:S01]  /*ef80*/  HMMA.16816.F32 R216, R4, R14, R216 ;  /* 0x0000000e04d8723c */ /* 0x000fe200000018d8 */
[----:B------:R-:W1:Y:S01]  /*ef90*/  LDSM.16.MT88.4 R12, [R23+0x13000] ;  /* 0x01300000170c783b */ /* 0x000e620000004200 */
[----:B------:R-:W-:-:S05]  /*efa0*/  IMAD.MOV.U32 R135, RZ, RZ, R26 ;  /* 0x000000ffff877224 */ /* 0x000fca00078e001a */
[----:B------:R-:W-:Y:S01]  /*efb0*/  MOV R146, R135 ;  /* 0x0000008700927202 */ /* 0x000fe20000000f00 */
[C---:B------:R-:W-:Y:S08]  /*efc0*/  HMMA.16816.F32 R164, R4.reuse, R16, R228 ;  /* 0x0000001004a4723c */ /* 0x040ff000000018e4 */
[C---:B------:R-:W-:Y:S01]  /*efd0*/  HMMA.16816.F32 R132, R4.reuse, R18, R224 ;  /* 0x000000120484723c */ /* 0x040fe200000018e0 */
[----:B------:R-:W4:Y:S07]  /*efe0*/  LDSM.16.MT88.4 R16, [R112+0x13000] ;  /* 0x013000007010783b */ /* 0x000f2e0000004200 */
[C---:B---3--:R-:W-:Y:S08]  /*eff0*/  HMMA.16816.F32 R196, R4.reuse, R8, R196 ;  /* 0x0000000804c4723c */ /* 0x048ff000000018c4 */
[C---:B------:R-:W-:Y:S01]  /*f000*/  HMMA.16816.F32 R192, R4.reuse, R10, R172 ;  /* 0x0000000a04c0723c */ /* 0x040fe200000018ac */
[----:B------:R-:W3:Y:S07]  /*f010*/  LDSM.16.MT88.4 R8, [R21+0x3000] ;  /* 0x003000001508783b */ /* 0x000eee0000004200 */
[C---:B-1----:R-:W-:Y:S08]  /*f020*/  HMMA.16816.F32 R148, R4.reuse, R12, R148 ;  /* 0x0000000c0494723c */ /* 0x042ff00000001894 */
[----:B------:R-:W-:Y:S01]  /*f030*/  HMMA.16816.F32 R136, R4, R14, R136 ;  /* 0x0000000e0488723c */ /* 0x000fe20000001888 */
[----:B------:R-:W1:Y:S01]  /*f040*/  LDSM.16.MT88.4 R12, [R23+0x15000] ;  /* 0x01500000170c783b */ /* 0x000e620000004200 */
[----:B------:R-:W-:-:S02]  /*f050*/  IMAD.MOV.U32 R179, RZ, RZ, R29 ;  /* 0x000000ffffb37224 */ /* 0x000fc400078e001d */
[----:B------:R-:W-:Y:S01]  /*f060*/  IMAD.MOV.U32 R178, RZ, RZ, R28 ;  /* 0x000000ffffb27224 */ /* 0x000fe200078e001c */
[----:B------:R-:W-:Y:S01]  /*f070*/  MOV R160, R127 ;  /* 0x0000007f00a07202 */ /* 0x000fe20000000f00 */
[----:B------:R-:W-:Y:S01]  /*f080*/  IMAD.MOV.U32 R145, RZ, RZ, R128 ;  /* 0x000000ffff917224 */ /* 0x000fe200078e0080 */
[----:B------:R-:W-:Y:S01]  /*f090*/  MOV R123, R25 ;  /* 0x00000019007b7202 */ /* 0x000fe20000000f00 */
[----:B------:R-:W-:Y:S01]  /*f0a0*/  IMAD.MOV.U32 R128, RZ, RZ, R124 ;  /* 0x000000ffff807224 */ /* 0x000fe200078e007c */
[----:B------:R-:W2:Y:S01]  /*f0b0*/  LDSM.16.MT88.4 R24, [R34+0x1000] ;  /* 0x001000002218783b */ /* 0x000ea20000004200 */
[----:B------:R-:W-:Y:S02]  /*f0c0*/  IMAD.MOV.U32 R162, RZ, RZ, R125 ;  /* 0x000000ffffa27224 */ /* 0x000fe400078e007d */
[----:B------:R-:W-:Y:S02]  /*f0d0*/  IMAD.MOV.U32 R161, RZ, RZ, R126 ;  /* 0x000000ffffa17224 */ /* 0x000fe400078e007e */
[----:B----4-:R-:W-:Y:S01]  /*f0e0*/  HMMA.16816.F32 R124, R4, R18, R156 ;  /* 0x00000012047c723c */ /* 0x010fe2000000189c */
[----:B------:R-:W-:Y:S01]  /*f0f0*/  IMAD.MOV.U32 R159, RZ, RZ, R178 ;  /* 0x000000ffff9f7224 */ /* 0x000fe200078e00b2 */
[----:B------:R-:W-:-:S06]  /*f100*/  MOV R158, R179 ;  /* 0x000000b3009e7202 */ /* 0x000fcc0000000f00 */
[C---:B---3--:R-:W-:Y:S08]  /*f110*/  HMMA.16816.F32 R180, R4.reuse, R8, R116 ;  /* 0x0000000804b4723c */ /* 0x048ff00000001874 */
[C---:B------:R-:W-:Y:S01]  /*f120*/  HMMA.16816.F32 R176, R4.reuse, R10, R104 ;  /* 0x0000000a04b0723c */ /* 0x040fe20000001868 */
[----:B------:R-:W3:Y:S07]  /*f130*/  LDSM.16.MT88.4 R8, [R21+0x5000] ;  /* 0x005000001508783b */ /* 0x000eee0000004200 */
[C---:B-1----:R-:W-:Y:S08]  /*f140*/  HMMA.16816.F32 R60, R4.reuse, R12, R60 ;  /* 0x0000000c043c723c */ /* 0x042ff0000000183c */
[----:B------:R-:W-:Y:S01]  /*f150*/  HMMA.16816.F32 R56, R4, R14, R56 ;  /* 0x0000000e0438723c */ /* 0x000fe20000001838 */
[----:B------:R-:W1:Y:S01]  /*f160*/  LDSM.16.MT88.4 R12, [R23+0x17000] ;  /* 0x01700000170c783b */ /* 0x000e620000004200 */
[----:B------:R-:W-:Y:S01]  /*f170*/  MOV R141, R251 ;  /* 0x000000fb008d7202 */ /* 0x000fe20000000f00 */
[----:B------:R-:W-:Y:S01]  /*f180*/  IMAD.MOV.U32 R143, RZ, RZ, R242 ;  /* 0x000000ffff8f7224 */ /* 0x000fe200078e00f2 */
[----:B------:R-:W-:Y:S01]  /*f190*/  MOV R142, R243 ;  /* 0x000000f3008e7202 */ /* 0x000fe20000000f00 */
        /* <DEDUP_REMOVED lines=8> */
[----:B--2---:R-:W-:Y:S01]  /*f220*/  HMMA.16816.F32 R240, R4, R24, R152 ;  /* 0x0000001804f0723c */ /* 0x004fe20000001898 */
[----:B------:R-:W-:Y:S02]  /*f230*/  IMAD.MOV.U32 R129, RZ, RZ, R121 ;  /* 0x000000ffff817224 */ /* 0x000fe400078e0079 */
[----:B------:R-:W-:-:S02]  /*f240*/  IMAD.MOV.U32 R130, RZ, RZ, R122 ;  /* 0x000000ffff827224 */ /* 0x000fc400078e007a */
[----:B------:R-:W-:Y:S02]  /*f250*/  IMAD.MOV.U32 R155, RZ, RZ, R31 ;  /* 0x000000ffff9b7224 */ /* 0x000fe400078e001f */
[----:B------:R-:W-:Y:S01]  /*f260*/  IMAD.MOV.U32 R157, RZ, RZ, R140 ;  /* 0x000000ffff9d7224 */ /* 0x000fe200078e008c */
[C---:B------:R-:W-:Y:S01]  /*f270*/  HMMA.16816.F32 R120, R4.reuse, R16, R168 ;  /* 0x000000100478723c */ /* 0x040fe200000018a8 */
[----:B------:R-:W-:Y:S01]  /*f280*/  IMAD.MOV.U32 R156, RZ, RZ, R141 ;  /* 0x000000ffff9c7224 */ /* 0x000fe200078e008d */
[----:B------:R-:W2:Y:S01]  /*f290*/  LDSM.16.MT88.4 R28, [R34+0x3000] ;  /* 0x00300000221c783b */ /* 0x000ea20000004200 */
[----:B------:R-:W-:Y:S02]  /*f2a0*/  IMAD.MOV.U32 R107, RZ, RZ, R142 ;  /* 0x000000ffff6b7224 */ /* 0x000fe400078e008e */
[----:B------:R-:W-:Y:S01]  /*f2b0*/  IMAD.MOV.U32 R153, RZ, RZ, R244 ;  /* 0x000000ffff997224 */ /* 0x000fe200078e00f4 */
[----:B------:R-:W-:Y:S01]  /*f2c0*/  MOV R163, R131 ;  /* 0x0000008300a37202 */ /* 0x000fe20000000f00 */
[----:B------:R-:W-:Y:S01]  /*f2d0*/  IMAD.MOV.U32 R152, RZ, RZ, R246 ;  /* 0x000000ffff987224 */ /* 0x000fe200078e00f6 */
[C---:B---3--:R-:W-:Y:S01]  /*f2e0*/  HMMA.16816.F32 R168, R4.reuse, R8, R52 ;  /* 0x0000000804a8723c */ /* 0x048fe20000001834 */
[----:B------:R-:W-:Y:S01]  /*f2f0*/  IMAD.MOV.U32 R154, RZ, RZ, R248 ;  /* 0x000000ffff9a7224 */ /* 0x000fe200078e00f8 */
[C---:B------:R-:W-:Y:S01]  /*f300*/  PRMT R2, R32.reuse, 0x7773, RZ ;  /* 0x0000777320027816 */ /* 0x040fe200000000ff */
[----:B------:R-:W-:Y:S01]  /*f310*/  IMAD.MOV.U32 R3, RZ, RZ, R32 ;  /* 0x000000ffff037224 */ /* 0x000fe200078e0020 */
[----:B------:R-:W-:Y:S01]  /*f320*/  PRMT R0, R32, 0x7772, RZ ;  /* 0x0000777220007816 */ /* 0x000fe200000000ff */
[----:B------:R-:W3:Y:S03]  /*f330*/  LDL.LU R131, [R1+0xa8] ;  /* 0x0000a80001837983 */ /* 0x000ee60000300800 */
[C---:B------:R-:W-:Y:S01]  /*f340*/  HMMA.16816.F32 R140, R4.reuse, R10, R48 ;  /* 0x0000000a048c723c */ /* 0x040fe20000001830 */
[----:B------:R-:W4:Y:S04]  /*f350*/  LDSM.16.MT88.4 R8, [R21+0x7000] ;  /* 0x007000001508783b */ /* 0x000f280000004200 */
[----:B------:R-:W4:Y:S03]  /*f360*/  LDSM.16.MT88.4 R16, [R112+0x15000] ;  /* 0x015000007010783b */ /* 0x000f260000004200 */
[C---:B-1----:R-:W-:Y:S01]  /*f370*/  HMMA.16816.F32 R52, R4.reuse, R14, R76 ;  /* 0x0000000e0434723c */ /* 0x042fe2000000184c */
[----:B------:R1:W-:Y:S07]  /*f380*/  MUFU.EX2 R14, R106 ;  /* 0x0000006a000e7308 */ /* 0x0003ee0000000800 */
[----:B--2---:R-:W-:Y:S01]  /*f390*/  HMMA.16816.F32 R224, R4, R30, R96 ;  /* 0x0000001e04e0723c */ /* 0x004fe20000001860 */
[----:B-1----:R-:W-:Y:S01]  /*f3a0*/  IMAD.MOV.U32 R106, RZ, RZ, R107 ;  /* 0x000000ffff6a7224 */ /* 0x002fe200078e006b */
[----:B------:R-:W-:Y:S01]  /*f3b0*/  MOV R22, R245 ;  /* 0x000000f500167202 */ /* 0x000fe20000000f00 */
[----:B------:R-:W-:Y:S01]  /*f3c0*/  IMAD.MOV.U32 R107, RZ, RZ, R156 ;  /* 0x000000ffff6b7224 */ /* 0x000fe200078e009c */
[----:B------:R-:W-:Y:S01]  /*f3d0*/  MOV R156, R157 ;  /* 0x0000009d009c7202 */ /* 0x000fe20000000f00 */
[----:B------:R-:W-:Y:S01]  /*f3e0*/  IMAD.MOV.U32 R157, RZ, RZ, R158 ;  /* 0x000000ffff9d7224 */ /* 0x000fe200078e009e */
[----:B------:R-:W-:Y:S01]  /*f3f0*/  LDSM.16.MT88.4 R48, [R23+0x13800] ;  /* 0x013800001730783b */ /* 0x000fe20000004200 */
[----:B------:R-:W-:-:S02]  /*f400*/  IMAD.MOV.U32 R158, RZ, RZ, R159 ;  /* 0x000000ffff9e7224 */ /* 0x000fc400078e009f */
[----:B------:R-:W-:Y:S01]  /*f410*/  IMAD.MOV.U32 R159, RZ, RZ, R152 ;  /* 0x000000ffff9f7224 */ /* 0x000fe200078e0098 */
[----:B------:R-:W-:Y:S01]  /*f420*/  MOV R152, R153 ;  /* 0x0000009900987202 */ /* 0x000fe20000000f00 */
[----:B------:R-:W-:Y:S02]  /*f430*/  IMAD.MOV.U32 R153, RZ, RZ, R154 ;  /* 0x000000ffff997224 */ /* 0x000fe400078e009a */
[----:B------:R-:W-:Y:S02]  /*f440*/  IMAD.MOV.U32 R154, RZ, RZ, R155 ;  /* 0x000000ffff9a7224 */ /* 0x000fe400078e009b */
[----:B------:R-:W-:Y:S01]  /*f450*/  IMAD.MOV.U32 R155, RZ, RZ, R113 ;  /* 0x000000ffff9b7224 */ /* 0x000fe200078e0071 */
[----:B------:R-:W-:Y:S01]  /*f460*/  MOV R113, R115 ;  /* 0x0000007300717202 */ /* 0x000fe20000000f00 */
[----:B------:R-:W-:Y:S02]  /*f470*/  IMAD.MOV.U32 R115, RZ, RZ, R114 ;  /* 0x000000ffff737224 */ /* 0x000fe400078e0072 */
[----:B------:R-:W-:-:S02]  /*f480*/  IMAD.MOV.U32 R114, RZ, RZ, R160 ;  /* 0x000000ffff727224 */ /* 0x000fc400078e00a0 */
[----:B------:R-:W-:Y:S01]  /*f490*/  IMAD.MOV.U32 R160, RZ, RZ, R161 ;  /* 0x000000ffffa07224 */ /* 0x000fe200078e00a1 */
[----:B------:R-:W-:Y:S01]  /*f4a0*/  MOV R161, R162 ;  /* 0x000000a200a17202 */ /* 0x000fe20000000f00 */
[----:B------:R-:W-:Y:S02]  /*f4b0*/  IMAD.MOV.U32 R162, RZ, RZ, R163 ;  /* 0x000000ffffa27224 */ /* 0x000fe400078e00a3 */
[----:B------:R-:W-:Y:S01]  /*f4c0*/  IMAD.MOV.U32 R163, RZ, RZ, R144 ;  /* 0x000000ffffa37224 */ /* 0x000fe200078e0090 */
[----:B----4-:R-:W-:Y:S01]  /*f4d0*/  HMMA.16816.F32 R96, R4, R10, R64 ;  /* 0x0000000a0460723c */ /* 0x010fe20000001840 */
[----:B------:R-:W-:Y:S01]  /*f4e0*/  IMAD.MOV.U32 R144, RZ, RZ, R145 ;  /* 0x000000ffff907224 */ /* 0x000fe200078e0091 */
[----:B------:R-:W-:Y:S01]  /*f4f0*/  MOV R145, R146 ;  /* 0x0000009200917202 */ /* 0x000fe20000000f00 */
[----:B------:R-:W-:Y:S01]  /*f500*/  IMAD.MOV.U32 R146, RZ, RZ, R200 ;  /* 0x000000ffff927224 */ /* 0x000fe200078e00c8 */
[----:B------:R-:W-:Y:S01]  /*f510*/  PRMT R11, R0, 0x5410, R2 ;  /* 0x00005410000b7816 */ /* 0x000fe20000000002 */
[----:B------:R-:W2:Y:S01]  /*f520*/  LDL.LU R200, [R1+0x124] ;  /* 0x0001240001c87983 */ /* 0x000ea20000300800 */
[----:B------:R-:W-:-:S03]  /*f530*/  LOP3.LUT R0, R3, 0xff, RZ, 0xc0, !PT ;  /* 0x000000ff03007812 */ /* 0x000fc600078ec0ff */
[----:B------:R1:W4:Y:S01]  /*f540*/  LDL.LU.S16 R3, [R1+0xd8] ;  /* 0x0000d80001037983 */ /* 0x0003220000300600 */
[----:B------:R-:W-:Y:S02]  /*f550*/  IMAD.MOV.U32 R248, RZ, RZ, R247 ;  /* 0x000000fffff87224 */ /* 0x000fe400078e00f7 */
[C---:B------:R-:W-:Y:S01]  /*f560*/  HMMA.16816.F32 R244, R4.reuse, R26, R188 ;  /* 0x0000001a04f4723c */ /* 0x040fe200000018bc */
[----:B------:R-:W1:Y:S07]  /*f570*/  LDSM.16.MT88.4 R24, [R34+0x5000] ;  /* 0x005000002218783b */ /* 0x000e6e0000004200 */
[C---:B------:R-:W-:Y:S01]  /*f580*/  HMMA.16816.F32 R228, R4.reuse, R28, R44 ;  /* 0x0000001c04e4723c */ /* 0x040fe2000000182c */
[----:B------:R-:W-:Y:S07]  /*f590*/  LDSM.16.MT88.4 R28, [R34+0x7000] ;  /* 0x00700000221c783b */ /* 0x000fee0000004200 */
[C---:B------:R-:W-:Y:S08]  /*f5a0*/  HMMA.16816.F32 R92, R4.reuse, R16, R92 ;  /* 0x00000010045c723c */ /* 0x040ff0000000185c */
[----:B------:R-:W-:Y:S01]  /*f5b0*/  HMMA.16816.F32 R44, R4, R18, R68 ;  /* 0x00000012042c723c */ /* 0x000fe20000001844 */
[----:B------:R-:W1:Y:S01]  /*f5c0*/  LDSM.16.MT88.4 R16, [R112+0x17000] ;  /* 0x017000007010783b */ /* 0x000e620000004200 */
[----:B------:R-:W-:-:S06]  /*f5d0*/  LOP3.LUT R2, R33, 0xffff, RZ, 0xc0, !PT ;  /* 0x0000ffff21027812 */ /* 0x000fcc00078ec0ff */
[C---:B------:R-:W-:Y:S01]  /*f5e0*/  HMMA.16816.F32 R116, R4.reuse, R8, R72 ;  /* 0x000000080474723c */ /* 0x040fe20000001848 */
[----:B------:R-:W-:Y:S01]  /*f5f0*/  PRMT R8, R32, 0x7771, RZ ;  /* 0x0000777120087816 */ /* 0x000fe200000000ff */
[----:B------:R-:W-:Y:S01]  /*f600*/  IMAD.MOV.U32 R105, RZ, RZ, R156 ;  /* 0x000000ffff697224 */ /* 0x000fe200078e009c */
[----:B------:R-:W-:Y:S01]  /*f610*/  MOV R156, R157 ;  /* 0x0000009d009c7202 */ /* 0x000fe20000000f00 */
[----:B------:R-:W-:Y:S01]  /*f620*/  LDSM.16.MT88.4 R72, [R112+0x15800] ;  /* 0x015800007048783b */ /* 0x000fe20000004200 */
[----:B------:R-:W-:Y:S02]  /*f630*/  PRMT R8, R0, 0x5410, R8 ;  /* 0x0000541000087816 */ /* 0x000fe40000000008 */
[----:B------:R-:W-:Y:S01]  /*f640*/  SHF.R.U32.HI R0, RZ, 0x8, R2 ;  /* 0x00000008ff007819 */ /* 0x000fe20000011602 */
[----:B-1----:R-:W-:Y:S01]  /*f650*/  HMMA.16816.F32 R184, R4, R26, R84 ;  /* 0x0000001a04b8723c */ /* 0x002fe20000001854 */
[----:B------:R-:W-:Y:S01]  /*f660*/  LOP3.LUT R2, R33, 0xff, RZ, 0xc0, !PT ;  /* 0x000000ff21027812 */ /* 0x000fe200078ec0ff */
[----:B------:R1:W1:Y:S01]  /*f670*/  MUFU.EX2 R26, R106 ;  /* 0x0000006a001a7308 */ /* 0x0002620000000800 */
[----:B------:R-:W-:-:S02]  /*f680*/  IMAD.MOV.U32 R157, RZ, RZ, R158 ;  /* 0x000000ffff9d7224 */ /* 0x000fc400078e009e */
[----:B------:R-:W-:Y:S01]  /*f690*/  IMAD.MOV.U32 R158, RZ, RZ, R152 ;  /* 0x000000ffff9e7224 */ /* 0x000fe200078e0098 */
[----:B------:R-:W-:Y:S01]  /*f6a0*/  MOV R152, R153 ;  /* 0x0000009900987202 */ /* 0x000fe20000000f00 */
[----:B------:R-:W-:Y:S01]  /*f6b0*/  IMAD.MOV.U32 R153, RZ, RZ, R154 ;  /* 0x000000ffff997224 */ /* 0x000fe200078e009a */
[--C-:B------:R-:W-:Y:S01]  /*f6c0*/  PRMT R10, R2, 0x5410, R0.reuse ;  /* 0x00005410020a7816 */ /* 0x100fe20000000000 */
[----:B------:R-:W-:Y:S01]  /*f6d0*/  IMAD.MOV.U32 R154, RZ, RZ, R113 ;  /* 0x000000ffff9a7224 */ /* 0x000fe200078e0071 */
[----:B------:R-:W-:Y:S02]  /*f6e0*/  PRMT R0, R33, 0x7632, R0 ;  /* 0x0000763221007816 */ /* 0x000fe40000000000 */
[----:B------:R-:W-:Y:S01]  /*f6f0*/  MOV R113, R114 ;  /* 0x0000007200717202 */ /* 0x000fe20000000f00 */
[----:B-1----:R-:W-:Y:S02]  /*f700*/  IMAD.MOV.U32 R106, RZ, RZ, R107 ;  /* 0x000000ffff6a7224 */ /* 0x002fe400078e006b */
[----:B------:R-:W-:-:S02]  /*f710*/  IMAD.MOV.U32 R107, RZ, RZ, R159 ;  /* 0x000000ffff6b7224 */ /* 0x000fc400078e009f */
[----:B------:R-:W-:Y:S02]  /*f720*/  IMAD.MOV.U32 R159, RZ, RZ, R155 ;  /* 0x000000ffff9f7224 */ /* 0x000fe400078e009b */
[----:B------:R-:W-:Y:S02]  /*f730*/  IMAD.MOV.U32 R155, RZ, RZ, R160 ;  /* 0x000000ffff9b7224 */ /* 0x000fe400078e00a0 */
[----:B------:R-:W-:Y:S01]  /*f740*/  IMAD.MOV.U32 R114, RZ, RZ, R161 ;  /* 0x000000ffff727224 */ /* 0x000fe200078e00a1 */
[----:B------:R-:W-:Y:S01]  /*f750*/  MOV R161, R163 ;  /* 0x000000a300a17202 */ /* 0x000fe20000000f00 */
[----:B------:R-:W-:Y:S01]  /*f760*/  IMAD.MOV.U32 R160, RZ, RZ, R162 ;  /* 0x000000ffffa07224 */ /* 0x000fe200078e00a2 */
[----:B------:R-:W-:Y:S01]  /*f770*/  SHF.R.U32.HI R2, RZ, 0x18, R33 ;  /* 0x00000018ff027819 */ /* 0x000fe20000011621 */
[----:B------:R-:W-:Y:S01]  /*f780*/  IMAD.MOV.U32 R162, RZ, RZ, R249 ;  /* 0x000000ffffa27224 */ /* 0x000fe200078e00f9 */
[----:B------:R-:W-:Y:S01]  /*f790*/  LOP3.LUT R0, R0, 0xff, RZ, 0xc0, !PT ;  /* 0x000000ff00007812 */ /* 0x000fe200078ec0ff */
[----:B------:R-:W-:Y:S01]  /*f7a0*/  IMAD.MOV.U32 R249, RZ, RZ, R207 ;  /* 0x000000fffff97224 */ /* 0x000fe200078e00cf */
[----:B------:R-:W-:Y:S01]  /*f7b0*/  MOV R70, R107 ;  /* 0x0000006b00467202 */ /* 0x000fe20000000f00 */
[----:B------:R-:W-:-:S02]  /*f7c0*/  IMAD.MOV.U32 R71, RZ, RZ, R158 ;  /* 0x000000ffff477224 */ /* 0x000fc400078e009e */
[----:B------:R-:W-:Y:S01]  /*f7d0*/  IMAD.MOV.U32 R104, RZ, RZ, R159 ;  /* 0x000000ffff687224 */ /* 0x000fe200078e009f */
[C---:B------:R-:W-:Y:S01]  /*f7e0*/  HMMA.16816.F32 R188, R4.reuse, R24, R40 ;  /* 0x0000001804bc723c */ /* 0x040fe20000001828 */
[----:B------:R-:W-:Y:S01]  /*f7f0*/  PRMT R9, R0, 0x5410, R2 ;  /* 0x0000541000097816 */ /* 0x000fe20000000002 */
[----:B------:R1:W-:Y:S01]  /*f800*/  MUFU.EX2 R24, R70 ;  /* 0x0000004600187308 */ /* 0x0003e20000000800 */
[----:B------:R-:W-:Y:S01]  /*f810*/  F2FP.F16.F32.PACK_AB R0, R26, R14 ;  /* 0x0000000e1a00723e */ /* 0x000fe200000000ff */
[----:B------:R-:W-:Y:S01]  /*f820*/  IMAD.MOV.U32 R107, RZ, RZ, R249 ;  /* 0x000000ffff6b7224 */ /* 0x000fe200078e00f9 */
[----:B------:R-:W-:Y:S01]  /*f830*/  LDSM.16.MT88.4 R40, [R112+0x13800] ;  /* 0x013800007028783b */ /* 0x000fe20000004200 */
[----:B------:R-:W-:Y:S02]  /*f840*/  IMAD.MOV.U32 R163, RZ, RZ, R203 ;  /* 0x000000ffffa37224 */ /* 0x000fe400078e00cb */
[C---:B------:R-:W-:Y:S01]  /*f850*/  HMMA.16816.F32 R88, R4.reuse, R12, R88 ;  /* 0x0000000c0458723c */ /* 0x040fe20000001858 */
[----:B------:R-:W3:Y:S01]  /*f860*/  LDL.LU R203, [R1+0x120] ;  /* 0x0001200001cb7983 */ /* 0x000ee20000300800 */
[C---:B------:R-:W-:Y:S01]  /*f870*/  PRMT R13, R0.reuse, 0x7610, R13 ;  /* 0x00007610000d7816 */ /* 0x040fe2000000000d */
[----:B------:R1:W3:Y:S01]  /*f880*/  MUFU.EX2 R25, R215 ;  /* 0x000000d700197308 */ /* 0x0002e20000000800 */
[----:B------:R-:W-:Y:S01]  /*f890*/  PRMT R12, R0, 0x7632, R12 ;  /* 0x00007632000c7816 */ /* 0x000fe2000000000c */
[----:B------:R-:W3:Y:S01]  /*f8a0*/  LDL.LU R207, [R1+0x11c] ;  /* 0x00011c0001cf7983 */ /* 0x000ee20000300800 */
[----:B-1----:R-:W-:Y:S01]  /*f8b0*/  IMAD.MOV.U32 R70, RZ, RZ, R71 ;  /* 0x000000ffff467224 */ /* 0x002fe200078e0047 */
[----:B------:R-:W-:Y:S01]  /*f8c0*/  MOV R71, R104 ;  /* 0x0000006800477202 */ /* 0x000fe20000000f00 */
[----:B------:R-:W-:Y:S01]  /*f8d0*/  IMAD.MOV.U32 R249, RZ, RZ, R213 ;  /* 0x000000fffff97224 */ /* 0x000fe200078e00d5 */
[C---:B------:R-:W-:Y:S01]  /*f8e0*/  HMMA.16816.F32 R100, R4.reuse, R16, R100 ;  /* 0x000000100464723c */ /* 0x040fe20000001864 */
[----:B------:R1:W5:Y:S07]  /*f8f0*/  LDL.LU R215, [R1+0x118] ;  /* 0x0001180001d77983 */ /* 0x00036e0000300800 */
[C---:B------:R-:W-:Y:S01]  /*f900*/  HMMA.16816.F32 R172, R4.reuse, R28, R36 ;  /* 0x0000001c04ac723c */ /* 0x040fe20000001824 */
[----:B------:R1:W5:Y:S07]  /*f910*/  LDL.LU R213, [R1+0x114] ;  /* 0x0001140001d57983 */ /* 0x00036e0000300800 */
[----:B------:R-:W-:Y:S01]  /*f920*/  HMMA.16816.F32 R16, R4, R18, R80 ;  /* 0x000000120410723c */ /* 0x000fe20000001850 */
[----:B----4-:R-:W-:-:S02]  /*f930*/  @!P6 HADD2 R3, -R208.H0_H0, -RZ.H0_H0 ;  /* 0xa00000ffd003e230 */ /* 0x010fc40000000900 */
[----:B--2---:R-:W-:-:S05]  /*f940*/  FADD.FTZ R2, R200, R212 ;  /* 0x000000d4c8027221 */ /* 0x004fca0000010000 */
[----:B------:R-:W-:Y:S01]  /*f950*/  HMMA.16816.F32 R28, R4, R30, R108 ;  /* 0x0000001e041c723c */ /* 0x000fe2000000186c */
[----:B------:R1:W5:Y:S01]  /*f960*/  LDL.LU R212, [R1+0x110] ;  /* 0x0001100001d47983 */ /* 0x0003620000300800 */
[----:B------:R-:W-:Y:S01]  /*f970*/  PRMT R15, R3, 0x7610, R15 ;  /* 0x00007610030f7816 */ /* 0x000fe2000000000f */
[----:B------:R-:W-:Y:S01]  /*f980*/  FADD.FTZ R3, R106, R105 ;  /* 0x000000696a037221 */ /* 0x000fe20000010000 */
[----:B------:R-:W-:Y:S01]  /*f990*/  IMAD.MOV.U32 R105, RZ, RZ, R154 ;  /* 0x000000ffff697224 */ /* 0x000fe200078e009a */
[----:B------:R-:W2:Y:S01]  /*f9a0*/  LDL.LU R200, [R1+0x10c] ;  /* 0x00010c0001c87983 */ /* 0x000ea20000300800 */
[----:B------:R-:W-:Y:S02]  /*f9b0*/  IMAD.MOV.U32 R106, RZ, RZ, R161 ;  /* 0x000000ffff6a7224 */ /* 0x000fe400078e00a1 */
[----:B------:R-:W-:Y:S02]  /*f9c0*/  IMAD.MOV.U32 R104, RZ, RZ, R105 ;  /* 0x000000ffff687224 */ /* 0x000fe400078e0069 */
[----:B------:R-:W-:Y:S01]  /*f9d0*/  FADD.FTZ R0, R70, R3 ;  /* 0x0000000346007221 */ /* 0x000fe20000010000 */
[----:B------:R-:W-:Y:S01]  /*f9e0*/  IMAD.MOV.U32 R105, RZ, RZ, R106 ;  /* 0x000000ffff697224 */ /* 0x000fe200078e006a */
[----:B------:R-:W-:Y:S01]  /*f9f0*/  @!P6 PRMT R208, R15, 0x5410, RZ ;  /* 0x000054100fd0e816 */ /* 0x000fe200000000ff */
[----:B------:R-:W-:Y:S01]  /*fa00*/  IMAD.MOV.U32 R106, RZ, RZ, R107 ;  /* 0x000000ffff6a7224 */ /* 0x000fe200078e006b */
[----:B------:R-:W-:Y:S01]  /*fa10*/  MOV R107, R156 ;  /* 0x0000009c006b7202 */ /* 0x000fe20000000f00 */
[----:B------:R-:W-:Y:S01]  /*fa20*/  IMAD.MOV.U32 R70, RZ, RZ, R71 ;  /* 0x000000ffff467224 */ /* 0x000fe200078e0047 */
[----:B------:R1:W4:Y:S01]  /*fa30*/  LDL.LU.S16 R7, [R1+0xdc] ;  /* 0x0000dc0001077983 */ /* 0x0003220000300600 */
[----:B------:R-:W-:Y:S01]  /*fa40*/  IMAD.MOV.U32 R71, RZ, RZ, R104 ;  /* 0x000000ffff477224 */ /* 0x000fe200078e0068 */
[----:B------:R-:W-:Y:S01]  /*fa50*/  MOV R104, R105 ;  /* 0x0000006900687202 */ /* 0x000fe20000000f00 */
[----:B------:R-:W-:Y:S01]  /*fa60*/  IMAD.MOV.U32 R105, RZ, RZ, R106 ;  /* 0x000000ffff697224 */ /* 0x000fe200078e006a */
[----:B------:R1:W-:Y:S01]  /*fa70*/  MUFU.EX2 R15, R201 ;  /* 0x000000c9000f7308 */ /* 0x0003e20000000800 */
[----:B------:R-:W-:Y:S01]  /*fa80*/  IMAD.MOV.U32 R106, RZ, RZ, R107 ;  /* 0x000000ffff6a7224 */ /* 0x000fe200078e006b */
[----:B------:R-:W-:Y:S01]  /*fa90*/  MOV R158, R163 ;  /* 0x000000a3009e7202 */ /* 0x000fe20000000f00 */
[----:B------:R-:W-:Y:S01]  /*faa0*/  IMAD.MOV.U32 R156, RZ, RZ, R211 ;  /* 0x000000ffff9c7224 */ /* 0x000fe200078e00d3 */
[----:B------:R-:W-:Y:S01]  /*fab0*/  LDSM.16.MT88.4 R80, [R23+0x15800] ;  /* 0x015800001750783b */ /* 0x000fe20000004200 */
[----:B------:R-:W-:-:S02]  /*fac0*/  IMAD.MOV.U32 R107, RZ, RZ, R22 ;  /* 0x000000ffff6b7224 */ /* 0x000fc400078e0016 */
[----:B------:R1:W3:Y:S02]  /*fad0*/  MUFU.EX2 R22, R205 ;  /* 0x000000cd00167308 */ /* 0x0002e40000000800 */
[----:B-1----:R-:W2:Y:S04]  /*fae0*/  LDL.LU R201, [R1+0x108] ;  /* 0x0001080001c97983 */ /* 0x002ea80000300800 */
[----:B------:R1:W5:Y:S04]  /*faf0*/  LDL.LU R211, [R1+0x104] ;  /* 0x0001040001d37983 */ /* 0x0003680000300800 */
[----:B------:R1:W5:Y:S04]  /*fb00*/  LDL.LU R205, [R1+0x100] ;  /* 0x0001000001cd7983 */ /* 0x0003680000300800 */
[----:B------:R1:W3:Y:S01]  /*fb10*/  LDL.LU.S16 R3, [R1+0xe0] ;  /* 0x0000e00001037983 */ /* 0x0002e20000300600 */
[----:B------:R-:W-:Y:S01]  /*fb20*/  FADD.FTZ R2, R204, R2 ;  /* 0x00000002cc027221 */ /* 0x000fe20000010000 */
[----:B------:R-:W-:-:S02]  /*fb30*/  FADD.FTZ R0, R202, R0 ;  /* 0x00000000ca007221 */ /* 0x000fc40000010000 */
[----:B------:R1:W5:Y:S04]  /*fb40*/  LDL.LU R204, [R1+0xfc] ;  /* 0x0000fc0001cc7983 */ /* 0x0003680000300800 */
[----:B------:R1:W5:Y:S01]  /*fb50*/  LDL.LU R202, [R1+0xf8] ;  /* 0x0000f80001ca7983 */ /* 0x0003620000300800 */
[----:B------:R-:W-:Y:S01]  /*fb60*/  MOV R154, R114 ;  /* 0x00000072009a7202 */ /* 0x000fe20000000f00 */
[----:B----4-:R-:W-:-:S05]  /*fb70*/  @!P5 HADD2 R7, -R13.H0_H0, -RZ.H0_H0 ;  /* 0xa00000ff0d07d230 */ /* 0x010fca0000000900 */
[----:B------:R-:W-:Y:S02]  /*fb80*/  PRMT R27, R7, 0x7610, R27 ;  /* 0x00007610071b7816 */ /* 0x000fe4000000001b */
[----:B------:R-:W-:Y:S01]  /*fb90*/  PRMT R7, R13, 0x5410, R12 ;  /* 0x000054100d077816 */ /* 0x000fe2000000000c */
[----:B---3--:R-:W-:-:S05]  /*fba0*/  @!P1 HADD2 R3, -R12.H0_H0, -RZ.H0_H0 ;  /* 0xa00000ff0c039230 */ /* 0x008fca0000000900 */
[----:B------:R-:W-:-:S04]  /*fbb0*/  PRMT R4, R3, 0x7610, R4 ;  /* 0x0000761003047816 */ /* 0x000fc80000000004 */
[----:B------:R-:W-:Y:S02]  /*fbc0*/  @!P1 PRMT R12, R4, 0x5410, RZ ;  /* 0x00005410040c9816 */ /* 0x000fe400000000ff */
[----:B------:R-:W-:-:S05]  /*fbd0*/  HSET2.LE.AND R4, R10, R20, PT ;  /* 0x000000140a047233 */ /* 0x000fca0003803000 */
[----:B------:R-:W-:Y:S02]  /*fbe0*/  LOP3.LUT R128, R128, R4, RZ, 0xc0, !PT ;  /* 0x0000000480807212 */ /* 0x000fe400078ec0ff */
[----:B------:R1:W3:Y:S01]  /*fbf0*/  LDL.LU.S16 R4, [R1+0xe4] ;  /* 0x0000e40001047983 */ /* 0x0002e20000300600 */
[----:B------:R-:W-:Y:S01]  /*fc00*/  @!P5 PRMT R13, R27, 0x5410, RZ ;  /* 0x000054101b0dd816 */ /* 0x000fe200000000ff */
[----:B------:R-:W-:Y:S01]  /*fc10*/  FADD.FTZ R27, R71, R0 ;  /* 0x00000000471b7221 */ /* 0x000fe20000010000 */
[----:B------:R-:W-:Y:S01]  /*fc20*/  LOP3.LUT R3, R11, 0xff00ff, RZ, 0xc0, !PT ;  /* 0x00ff00ff0b037812 */ /* 0x000fe200078ec0ff */
[----:B------:R-:W-:Y:S01]  /*fc30*/  FADD.FTZ R11, R70, R2 ;  /* 0x00000002460b7221 */ /* 0x000fe20000010000 */
        /* <DEDUP_REMOVED lines=9> */
[----:B------:R-:W-:Y:S01]  /*fcd0*/  MOV R153, R113 ;  /* 0x0000007100997202 */ /* 0x000fe20000000f00 */
[----:B------:R-:W-:Y:S02]  /*fce0*/  IMAD.MOV.U32 R65, RZ, RZ, R105 ;  /* 0x000000ffff417224 */ /* 0x000fe400078e0069 */
[----:B------:R-:W-:-:S02]  /*fcf0*/  IMAD.MOV.U32 R66, RZ, RZ, R106 ;  /* 0x000000ffff427224 */ /* 0x000fc400078e006a */
[----:B------:R-:W-:Y:S02]  /*fd00*/  IMAD.MOV.U32 R67, RZ, RZ, R107 ;  /* 0x000000ffff437224 */ /* 0x000fe400078e006b */
[----:B------:R-:W-:Y:S01]  /*fd10*/  IMAD.MOV.U32 R154, RZ, RZ, R115 ;  /* 0x000000ffff9a7224 */ /* 0x000fe200078e0073 */
[----:B------:R-:W4:Y:S01]  /*fd20*/  LDSM.16.MT88.4 R104, [R112+0x17800] ;  /* 0x017800007068783b */ /* 0x000f220000004200 */
[----:B------:R-:W-:Y:S01]  /*fd30*/  IMAD.MOV.U32 R155, RZ, RZ, R129 ;  /* 0x000000ffff9b7224 */ /* 0x000fe200078e0081 */
[----:B------:R-:W-:Y:S01]  /*fd40*/  MOV R76, R152 ;  /* 0x00000098004c7202 */ /* 0x000fe20000000f00 */
[----:B------:R-:W-:Y:S02]  /*fd50*/  IMAD.MOV.U32 R77, RZ, RZ, R153 ;  /* 0x000000ffff4d7224 */ /* 0x000fe400078e0099 */
[----:B------:R-:W-:Y:S02]  /*fd60*/  IMAD.MOV.U32 R78, RZ, RZ, R154 ;  /* 0x000000ffff4e7224 */ /* 0x000fe400078e009a */
[----:B------:R-:W-:-:S02]  /*fd70*/  IMAD.MOV.U32 R79, RZ, RZ, R155 ;  /* 0x000000ffff4f7224 */ /* 0x000fc400078e009b */
[----:B------:R-:W2:Y:S01]  /*fd80*/  LDSM.16.MT88.4 R152, [R23+0x11800] ;  /* 0x011800001798783b */ /* 0x000ea20000004200 */
[----:B------:R-:W-:Y:S02]  /*fd90*/  F2FP.F16.F32.PACK_AB R6, R24, R25 ;  /* 0x000000191806723e */ /* 0x000fe400000000ff */
[--C-:B------:R-:W-:Y:S02]  /*fda0*/  HSET2.LE.AND R0, R3, R20.reuse, PT ;  /* 0x0000001403007233 */ /* 0x100fe40003803000 */
[--C-:B------:R-:W-:Y:S02]  /*fdb0*/  HSET2.LE.AND R3, R9, R20.reuse, PT ;  /* 0x0000001409037233 */ /* 0x100fe40003803000 */
[----:B------:R-:W-:Y:S02]  /*fdc0*/  PRMT R10, R6, 0x7632, R10 ;  /* 0x00007632060a7816 */ /* 0x000fe4000000000a */
[----:B------:R-:W-:Y:S02]  /*fdd0*/  F2FP.F16.F32.PACK_AB R5, R22, R15 ;  /* 0x0000000f1605723e */ /* 0x000fe400000000ff */
[----:B------:R-:W-:-:S02]  /*fde0*/  HSET2.LE.AND R2, R8, R20, PT ;  /* 0x0000001408027233 */ /* 0x000fc40003803000 */
[----:B------:R-:W-:Y:S02]  /*fdf0*/  LOP3.LUT R129, R7, R3, RZ, 0xc0, !PT ;  /* 0x0000000307817212 */ /* 0x000fe400078ec0ff */
[----:B------:R-:W-:Y:S02]  /*fe00*/  PRMT R3, R6, 0x5410, R10 ;  /* 0x0000541006037816 */ /* 0x000fe4000000000a */
[C---:B------:R-:W-:Y:S02]  /*fe10*/  PRMT R9, R5.reuse, 0x7610, R9 ;  /* 0x0000761005097816 */ /* 0x040fe40000000009 */
[----:B------:R-:W-:Y:S01]  /*fe20*/  PRMT R8, R5, 0x7632, R8 ;  /* 0x0000763205087816 */ /* 0x000fe20000000008 */
[----:B------:R-:W-:Y:S01]  /*fe30*/  IMAD.MOV.U32 R113, RZ, RZ, R130 ;  /* 0x000000ffff717224 */ /* 0x000fe200078e0082 */
[----:B------:R-:W-:Y:S02]  /*fe40*/  LOP3.LUT R130, R3, R2, RZ, 0xc0, !PT ;  /* 0x0000000203827212 */ /* 0x000fe400078ec0ff */
[----:B------:R-:W-:-:S02]  /*fe50*/  PRMT R2, R9, 0x5410, R8 ;  /* 0x0000541009027816 */ /* 0x000fc40000000008 */
[----:B------:R-:W-:Y:S02]  /*fe60*/  MOV R115, R131 ;  /* 0x0000008300737202 */ /* 0x000fe40000000f00 */
[----:B------:R-:W-:Y:S01]  /*fe70*/  LOP3.LUT R131, R2, R0, RZ, 0xc0, !PT ;  /* 0x0000000002837212 */ /* 0x000fe200078ec0ff */
[----:B------:R-:W-:Y:S02]  /*fe80*/  IMAD.MOV.U32 R159, RZ, RZ, R162 ;  /* 0x000000ffff9f7224 */ /* 0x000fe400078e00a2 */
[----:B------:R-:W-:-:S04]  /*fe90*/  IMAD.MOV.U32 R2, RZ, RZ, R69 ;  /* 0x000000ffff027224 */ /* 0x000fc800078e0045 */
[----:B----4-:R-:W-:Y:S01]  /*fea0*/  HMMA.16816.F32 R100, R128, R104, R100 ;  /* 0x000000688064723c */ /* 0x010fe20000001864 */
[----:B------:R-:W-:Y:S02]  /*feb0*/  IMAD.MOV.U32 R32, RZ, RZ, R70 ;  /* 0x000000ffff207224 */ /* 0x000fe400078e0046 */
[----:B------:R-:W-:-:S05]  /*fec0*/  IMAD.MOV.U32 R64, RZ, RZ, R71 ;  /* 0x000000ffff407224 */ /* 0x000fca00078e0047 */
[----:B------:R-:W-:Y:S01]  /*fed0*/  HMMA.16816.F32 R104, R128, R106, R16 ;  /* 0x0000006a8068723c */ /* 0x000fe20000001810 */
[----:B------:R-:W-:Y:S02]  /*fee0*/  IMAD.MOV.U32 R19, RZ, RZ, R65 ;  /* 0x000000ffff137224 */ /* 0x000fe400078e0041 */
[----:B------:R-:W-:-:S05]  /*fef0*/  IMAD.MOV.U32 R7, RZ, RZ, R158 ;  /* 0x000000ffff077224 */ /* 0x000fca00078e009e */
[----:B------:R-:W-:Y:S01]  /*ff00*/  HMMA.16816.F32 R36, R128, R40, R120 ;  /* 0x000000288024723c */ /* 0x000fe20000001878 */
[----:B---3--:R-:W-:-:S07]  /*ff10*/  @!P4 HADD2 R4, -R6.H0_H0, -RZ.H0_H0 ;  /* 0xa00000ff0604c230 */ /* 0x008fce0000000900 */
[----:B------:R-:W-:Y:S01]  /*ff20*/  HMMA.16816.F32 R40, R128, R42, R124 ;  /* 0x0000002a8028723c */ /* 0x000fe2000000187c */
[----:B------:R-:W-:Y:S02]  /*ff30*/  IMAD.MOV.U32 R124, RZ, RZ, R157 ;  /* 0x000000ffff7c7224 */ /* 0x000fe400078e009d */
[----:B------:R-:W-:Y:S01]  /*ff40*/  IMAD.MOV.U32 R114, RZ, RZ, R160 ;  /* 0x000000ffff727224 */ /* 0x000fe200078e00a0 */
[----:B------:R-:W-:Y:S01]  /*ff50*/  MOV R84, R113 ;  /* 0x0000007100547202 */ /* 0x000fe20000000f00 */
[----:B------:R-:W-:-:S03]  /*ff60*/  IMAD.MOV.U32 R125, RZ, RZ, R159 ;  /* 0x000000ffff7d7224 */ /* 0x000fc600078e009f */
[C---:B------:R-:W-:Y:S01]  /*ff70*/  HMMA.16816.F32 R68, R128.reuse, R72, R92 ;  /* 0x000000488044723c */ /* 0x040fe2000000185c */
[----:B------:R-:W-:Y:S01]  /*ff80*/  MOV R93, R156 ;  /* 0x0000009c005d7202 */ /* 0x000fe20000000f00 */
[----:B------:R-:W3:Y:S01]  /*ff90*/  LDSM.16.MT88.4 R160, [R112+0x11800] ;  /* 0x0118000070a0783b */ /* 0x000ee20000004200 */
[----:B------:R-:W-:Y:S01]  /*ffa0*/  PRMT R17, R4, 0x7610, R17 ;  /* 0x0000761004117816 */ /* 0x000fe20000000011 */
[----:B------:R-:W-:Y:S02]  /*ffb0*/  IMAD.MOV.U32 R85, RZ, RZ, R115 ;  /* 0x000000ffff557224 */ /* 0x000fe400078e0073 */
[----:B------:R-:W-:Y:S01]  /*ffc0*/  IMAD.MOV.U32 R3, RZ, RZ, R77 ;  /* 0x000000ffff037224 */ /* 0x000fe200078e004d */
[----:B------:R-:W-:Y:S01]  /*ffd0*/  LDSM.16.MT88.4 R120, [R21+0x7800] ;  /* 0x007800001578783b */ /* 0x000fe20000004200 */
[C---:B--2---:R-:W-:Y:S01]  /*ffe0*/  HMMA.16816.F32 R156, R128.reuse, R152, R220 ;  /* 0x00000098809c723c */ /* 0x044fe200000018dc */
[----:B------:R-:W-:Y:S01]  /*fff0*/  MOV R223, R19 ;  /* 0x0000001300df7202 */ /* 0x000fe20000000f00 */
[----:B------:R-:W-:Y:S01]  /*10000*/  IMAD.MOV.U32 R86, RZ, RZ, R114 ;  /* 0x000000ffff567224 */ /* 0x000fe200078e0072 */
[----:B------:R1:W2:Y:S01]  /*10010*/  LDL.LU.S16 R19, [R1+0xf0] ;  /* 0x0000f00001137983 */ /* 0x0002a20000300600 */
[----:B------:R-:W-:Y:S01]  /*10020*/  @!P4 PRMT R6, R17, 0x5410, RZ ;  /* 0x000054101106c816 */ /* 0x000fe200000000ff */
[----:B------:R-:W-:Y:S01]  /*10030*/  FADD.FTZ R2, R2, R27 ;  /* 0x0000001b02027221 */ /* 0x000fe20000010000 */
[----:B------:R-:W-:Y:S01]  /*10040*/  IMAD.MOV.U32 R92, RZ, RZ, R87 ;  /* 0x000000ffff5c7224 */ /* 0x000fe200078e0057 */
[----:B------:R1:W4:Y:S01]  /*10050*/  LDL.LU.S16 R18, [R1+0xec] ;  /* 0x0000ec0001127983 */ /* 0x0003220000300600 */
[C---:B------:R-:W-:Y:S01]  /*10060*/  HMMA.16816.F32 R72, R128.reuse, R74, R44 ;  /* 0x0000004a8048723c */ /* 0x040fe2000000182c */
[----:B------:R-:W-:Y:S01]  /*10070*/  MOV R5, R76 ;  /* 0x0000004c00057202 */ /* 0x000fe20000000f00 */
[----:B------:R-:W-:Y:S01]  /*10080*/  IMAD.MOV.U32 R94, RZ, RZ, R32 ;  /* 0x000000ffff5e7224 */ /* 0x000fe200078e0020 */
[----:B------:R1:W4:Y:S01]  /*10090*/  LDL.LU.S16 R17, [R1+0xe8] ;  /* 0x0000e80001117983 */ /* 0x0003220000300600 */
[----:B------:R-:W-:Y:S01]  /*100a0*/  IMAD.MOV.U32 R95, RZ, RZ, R66 ;  /* 0x000000ffff5f7224 */ /* 0x000fe200078e0042 */
[----:B------:R-:W-:Y:S01]  /*100b0*/  MOV R33, R144 ;  /* 0x0000009000217202 */ /* 0x000fe20000000f00 */
[----:B------:R-:W-:Y:S01]  /*100c0*/  IMAD.MOV.U32 R126, RZ, RZ, R145 ;  /* 0x000000ffff7e7224 */ /* 0x000fe200078e0091 */
[----:B------:R1:W1:Y:S01]  /*100d0*/  LDSM.16.MT88.4 R112, [R23+0x17800] ;  /* 0x017800001770783b */ /* 0x0002620000004200 */
[----:B------:R-:W-:Y:S01]  /*100e0*/  IMAD.MOV.U32 R0, RZ, RZ, R86 ;  /* 0x000000ffff007224 */ /* 0x000fe200078e0056 */
[----:B------:R-:W4:Y:S03]  /*100f0*/  LDC R4, c[0x0][0x448] ;  /* 0x00011200ff047b82 */ /* 0x000f260000000800 */
[----:B------:R-:W-:Y:S01]  /*10100*/  FADD.FTZ R0, R0, R11 ;  /* 0x0000000b00007221 */ /* 0x000fe20000010000 */
[----:B------:R-:W-:Y:S03]  /*10110*/  HMMA.16816.F32 R44, R128, R48, R148 ;  /* 0x00000030802c723c */ /* 0x000fe60000001894 */
[----:B------:R-:W-:Y:S01]  /*10120*/  FADD.FTZ R3, R3, R0 ;  /* 0x0000000003037221 */ /* 0x000fe20000010000 */
[----:B------:R-:W-:Y:S01]  /*10130*/  FADD.FTZ R0, R223, R2 ;  /* 0x00000002df007221 */ /* 0x000fe20000010000 */
[----:B------:R-:W-:Y:S01]  /*10140*/  MOV R32, R64 ;  /* 0x0000004000207202 */ /* 0x000fe20000000f00 */
[----:B------:R-:W-:-:S02]  /*10150*/  IMAD.MOV.U32 R127, RZ, RZ, R146 ;  /* 0x000000ffff7f7224 */ /* 0x000fc400078e0092 */
[----:B------:R-:W-:Y:S01]  /*10160*/  FADD.FTZ R2, R92, R3 ;  /* 0x000000035c027221 */ /* 0x000fe20000010000 */
[----:B------:R-:W-:Y:S01]  /*10170*/  IMAD.MOV.U32 R20, RZ, RZ, R147 ;  /* 0x000000ffff147224 */ /* 0x000fe200078e0093 */
[C---:B------:R-:W-:Y:S01]  /*10180*/  HMMA.16816.F32 R48, R128.reuse, R50, R136 ;  /* 0x000000328030723c */ /* 0x040fe20000001888 */
[----:B------:R-:W-:Y:S04]  /*10190*/  LDSM.16.MT88.4 R144, [R21+0x1800] ;  /* 0x001800001590783b */ /* 0x000fe80000004200 */
[----:B------:R-:W-:Y:S03]  /*101a0*/  LDSM.16.MT88.4 R136, [R34+0x1800] ;  /* 0x001800002288783b */ /* 0x000fe60000004200 */
[----:B---3--:R-:W-:Y:S01]  /*101b0*/  HMMA.16816.F32 R164, R128, R160, R164 ;  /* 0x000000a080a4723c */ /* 0x008fe200000018a4 */
[----:B-1----:R-:W-:-:S02]  /*101c0*/  IMAD.MOV.U32 R23, RZ, RZ, R67 ;  /* 0x000000ffff177224 */ /* 0x002fc400078e0043 */
[----:B------:R-:W-:Y:S05]  /*101d0*/  LDSM.16.MT88.4 R64, [R34+0x3800] ;  /* 0x003800002240783b */ /* 0x000fea0000004200 */
[----:B------:R-:W-:Y:S01]  /*101e0*/  HMMA.16816.F32 R160, R128, R162, R132 ;  /* 0x000000a280a0723c */ /* 0x000fe20000001884 */
[----:B------:R-:W-:Y:S02]  /*101f0*/  IMAD.MOV.U32 R135, RZ, RZ, R78 ;  /* 0x000000ffff877224 */ /* 0x000fe400078e004e */
[----:B------:R-:W-:-:S05]  /*10200*/  IMAD.MOV.U32 R134, RZ, RZ, R79 ;  /* 0x000000ffff867224 */ /* 0x000fca00078e004f */
[C---:B------:R-:W-:Y:S08]  /*10210*/  HMMA.16816.F32 R76, R128.reuse, R80, R60 ;  /* 0x00000050804c723c */ /* 0x040ff0000000183c */
[C---:B------:R-:W-:Y:S01]  /*10220*/  HMMA.16816.F32 R108, R128.reuse, R112, R88 ;  /* 0x00000070806c723c */ /* 0x040fe20000001858 */
[----:B------:R-:W1:Y:S07]  /*10230*/  LDSM.16.MT88.4 R88, [R21+0x5800] ;  /* 0x005800001558783b */ /* 0x000e6e0000004200 */
[C---:B------:R-:W-:Y:S08]  /*10240*/  HMMA.16816.F32 R116, R128.reuse, R120, R116 ;  /* 0x000000788074723c */ /* 0x040ff00000001874 */
[C---:B------:R-:W-:Y:S01]  /*10250*/  HMMA.16816.F32 R80, R128.reuse, R82, R56 ;  /* 0x000000528050723c */ /* 0x040fe20000001838 */
[----:B------:R-:W3:Y:S07]  /*10260*/  LDSM.16.MT88.4 R56, [R21+0x3800] ;  /* 0x003800001538783b */ /* 0x000eee0000004200 */
[----:B------:R-:W-:Y:S01]  /*10270*/  HMMA.16816.F32 R120, R128, R122, R96 ;  /* 0x0000007a8078723c */ /* 0x000fe20000001860 */
[----:B------:R-:W3:Y:S01]  /*10280*/  LDSM.16.MT88.4 R96, [R34+0x5800] ;  /* 0x005800002260783b */ /* 0x000ee20000004200 */
[----:B------:R-:W-:Y:S01]  /*10290*/  FADD.FTZ R0, R93, R0 ;  /* 0x000000005d007221 */ /* 0x000fe20000010000 */
[----:B------:R-:W-:-:S03]  /*102a0*/  FADD.FTZ R2, R94, R2 ;  /* 0x000000025e027221 */ /* 0x000fc60000010000 */
[----:B------:R-:W-:Y:S01]  /*102b0*/  FADD.FTZ R0, R95, R0 ;  /* 0x000000005f007221 */ /* 0x000fe20000010000 */
[----:B------:R-:W-:-:S03]  /*102c0*/  FADD.FTZ R2, R23, R2 ;  /* 0x0000000217027221 */ /* 0x000fc60000010000 */
[----:B------:R-:W-:Y:S01]  /*102d0*/  FADD.FTZ R0, R5, R0 ;  /* 0x0000000005007221 */ /* 0x000fe20000010000 */
[----:B------:R-:W-:Y:S01]  /*102e0*/  MOV R5, R201 ;  /* 0x000000c900057202 */ /* 0x000fe20000000f00 */
[----:B------:R-:W-:Y:S01]  /*102f0*/  FADD.FTZ R7, R7, R2 ;  /* 0x0000000207077221 */ /* 0x000fe20000010000 */
[----:B------:R-:W-:Y:S01]  /*10300*/  MOV R133, R84 ;  /* 0x0000005400857202 */ /* 0x000fe20000000f00 */
[----:B------:R-:W-:Y:S01]  /*10310*/  IMAD.MOV.U32 R132, RZ, RZ, R85 ;  /* 0x000000ffff847224 */ /* 0x000fe200078e0055 */
[----:B------:R-:W-:Y:S01]  /*10320*/  HMMA.16816.F32 R112, R128, R114, R52 ;  /* 0x000000728070723c */ /* 0x000fe20000001834 */
[----:B------:R-:W-:-:S07]  /*10330*/  FADD.FTZ R0, R125, R0 ;  /* 0x000000007d007221 */ /* 0x000fce0000010000 */
[C---:B-1----:R-:W-:Y:S08]  /*10340*/  HMMA.16816.F32 R84, R128.reuse, R88, R168 ;  /* 0x000000588054723c */ /* 0x042ff000000018a8 */
        /* <DEDUP_REMOVED lines=11> */
[----:B------:R-:W-:Y:S01]  /*10400*/  HMMA.16816.F32 R96, R128, R98, R184 ;  /* 0x000000628060723c */ /* 0x000fe200000018b8 */
[----:B------:R-:W-:Y:S01]  /*10410*/  @UP1 UIADD3 UR23, UPT, UPT, UR23, -0x3, URZ ;  /* 0xfffffffd17171890 */ /* 0x000fe2000fffe0ff */
[----:B--2---:R-:W-:-:S02]  /*10420*/  @P3 HADD2 R19, -R10.H0_H0, -RZ.H0_H0 ;  /* 0xa00000ff0a133230 */ /* 0x004fc40000000900 */
[----:B----4-:R-:W-:-:S03]  /*10430*/  @P0 HADD2 R18, -R9.H0_H0, -RZ.H0_H0 ;  /* 0xa00000ff09120230 */ /* 0x010fc60000000900 */
[----:B------:R-:W-:Y:S01]  /*10440*/  PRMT R16, R19, 0x7610, R16 ;  /* 0x0000761013107816 */ /* 0x000fe20000000010 */
[----:B------:R-:W-:Y:S01]  /*10450*/  @P2 HADD2 R17, -R8.H0_H0, -RZ.H0_H0 ;  /* 0xa00000ff08112230 */ /* 0x000fe20000000900 */
[----:B------:R-:W-:Y:S02]  /*10460*/  PRMT R11, R18, 0x7610, R11 ;  /* 0x00007610120b7816 */ /* 0x000fe4000000000b */
[----:B------:R-:W-:Y:S02]  /*10470*/  @P3 PRMT R10, R16, 0x5410, RZ ;  /* 0x00005410100a3816 */ /* 0x000fe400000000ff */
[----:B------:R-:W-:Y:S02]  /*10480*/  PRMT R3, R17, 0x7610, R3 ;  /* 0x0000761011037816 */ /* 0x000fe40000000003 */
[----:B------:R-:W1:Y:S02]  /*10490*/  LDSM.16.MT88.4 R16, [R34+0x7800] ;  /* 0x007800002210783b */ /* 0x000e640000004200 */
[----:B------:R-:W-:Y:S01]  /*104a0*/  @P2 PRMT R8, R3, 0x5410, RZ ;  /* 0x0000541003082816 */ /* 0x000fe200000000ff */
[----:B------:R-:W-:-:S02]  /*104b0*/  IMAD.SHL.U32 R3, R4, 0x8, RZ ;  /* 0x0000000804037824 */ /* 0x000fc400078e00ff */
[----:B------:R-:W-:-:S04]  /*104c0*/  IMAD.MOV.U32 R4, RZ, RZ, R200 ;  /* 0x000000ffff047224 */ /* 0x000fc800078e00c8 */
[----:B------:R-:W-:Y:S01]  /*104d0*/  IMAD.WIDE R2, R3, 0x2, R4 ;  /* 0x0000000203027825 */ /* 0x000fe200078e0204 */
[----:B------:R-:W-:Y:S01]  /*104e0*/  STG.E.U16 desc[UR28][R4.64+-0x80], R124 ;  /* 0xffff807c04007986 */ /* 0x000fe2000c10151c */
[----:B------:R-:W-:-:S03]  /*104f0*/  @P0 PRMT R9, R11, 0x5410, RZ ;  /* 0x000054100b090816 */ /* 0x000fc600000000ff */
[----:B------:R1:W-:Y:S01]  /*10500*/  STG.E.U16 desc[UR28][R4.64+-0x7e], R126 ;  /* 0xffff827e04007986 */ /* 0x0003e2000c10151c */
[----:B------:R-:W-:-:S03]  /*10510*/  FADD.FTZ R11, R127, R7 ;  /* 0x000000077f0b7221 */ /* 0x000fc60000010000 */
[----:B------:R-:W-:Y:S04]  /*10520*/  STG.E.U16 desc[UR28][R2.64+-0x80], R132 ;  /* 0xffff808402007986 */ /* 0x000fe8000c10151c */
[----:B------:R-:W-:Y:S04]  /*10530*/  STG.E.U16 desc[UR28][R2.64+-0x7e], R133 ;  /* 0xffff828502007986 */ /* 0x000fe8000c10151c */
[----:B------:R-:W-:Y:S04]  /*10540*/  STG.E.U16 desc[UR28][R4.64+-0x70], R134 ;  /* 0xffff908604007986 */ /* 0x000fe8000c10151c */
[----:B------:R-:W-:Y:S04]  /*10550*/  STG.E.U16 desc[UR28][R4.64+-0x6e], R135 ;  /* 0xffff928704007986 */ /* 0x000fe8000c10151c */
[----:B------:R-:W-:Y:S04]  /*10560*/  STG.E.U16 desc[UR28][R2.64+-0x70], R20 ;  /* 0xffff901402007986 */ /* 0x000fe8000c10151c */
[----:B------:R-:W-:Y:S01]  /*10570*/  STG.E.U16 desc[UR28][R2.64+-0x6e], R33 ;  /* 0xffff922102007986 */ /* 0x000fe2000c10151c */
[C---:B-1----:R-:W-:Y:S03]  /*10580*/  HMMA.16816.F32 R124, R128.reuse, R16, R172 ;  /* 0x00000010807c723c */ /* 0x042fe600000018ac */
[----:B------:R-:W-:Y:S04]  /*10590*/  STG.E.U16 desc[UR28][R4.64+-0x60], R32 ;  /* 0xffffa02004007986 */ /* 0x000fe8000c10151c */
[----:B------:R-:W-:Y:S01]  /*105a0*/  STG.E.U16 desc[UR28][R4.64+-0x5e], R248 ;  /* 0xffffa2f804007986 */ /* 0x000fe2000c10151c */
[----:B------:R-:W-:Y:S03]  /*105b0*/  HMMA.16816.F32 R128, R128, R18, R28 ;  /* 0x000000128080723c */ /* 0x000fe6000000181c */
[----:B------:R-:W-:Y:S04]  /*105c0*/  STG.E.U16 desc[UR28][R2.64+-0x60], R249 ;  /* 0xffffa0f902007986 */ /* 0x000fe8000c10151c */
[----:B------:R-:W-:Y:S04]  /*105d0*/  STG.E.U16 desc[UR28][R2.64+-0x5e], R250 ;  /* 0xffffa2fa02007986 */ /* 0x000fe8000c10151c */
[----:B------:R-:W-:Y:S04]  /*105e0*/  STG.E.U16 desc[UR28][R4.64+-0x50], R251 ;  /* 0xffffb0fb04007986 */ /* 0x000fe8000c10151c */
[----:B------:R-:W-:Y:S04]  /*105f0*/  STG.E.U16 desc[UR28][R4.64+-0x4e], R252 ;  /* 0xffffb2fc04007986 */ /* 0x000fe8000c10151c */
[----:B------:R-:W-:Y:S04]  /*10600*/  STG.E.U16 desc[UR28][R2.64+-0x50], R239 ;  /* 0xffffb0ef02007986 */ /* 0x000fe8000c10151c */
[----:B------:R-:W-:Y:S01]  /*10610*/  STG.E.U16 desc[UR28][R2.64+-0x4e], R238 ;  /* 0xffffb2ee02007986 */ /* 0x000fe2000c10151c */
[----:B------:R-:W-:-:S03]  /*10620*/  PLOP3.LUT P0, PT, PT, PT, UP1, 0x80, 0x8 ;  /* 0x000000000008781c */ /* 0x000fc60003f0f018 */
[----:B------:R-:W-:Y:S04]  /*10630*/  STG.E.U16 desc[UR28][R4.64+-0x40], R237 ;  /* 0xffffc0ed04007986 */ /* 0x000fe8000c10151c */
[----:B------:R1:W-:Y:S01]  /*10640*/  STG.E.U16 desc[UR28][R4.64+-0x3e], R236 ;  /* 0xffffc2ec04007986 */ /* 0x0003e2000c10151c */
[----:B------:R-:W-:-:S03]  /*10650*/  FADD.FTZ R7, R14, R0 ;  /* 0x000000000e077221 */ /* 0x000fc60000010000 */
[----:B------:R-:W-:Y:S04]  /*10660*/  STG.E.U16 desc[UR28][R2.64+-0x40], R235 ;  /* 0xffffc0eb02007986 */ /* 0x000fe8000c10151c */
[----:B------:R-:W-:Y:S04]  /*10670*/  STG.E.U16 desc[UR28][R2.64+-0x3e], R234 ;  /* 0xffffc2ea02007986 */ /* 0x000fe8000c10151c */
[----:B------:R2:W-:Y:S04]  /*10680*/  STG.E.U16 desc[UR28][R4.64+-0x30], R233 ;  /* 0xffffd0e904007986 */ /* 0x0005e8000c10151c */
        /* <DEDUP_REMOVED lines=11> */
[----:B------:R3:W-:Y:S01]  /*10740*/  STG.E.U16 desc[UR28][R2.64+-0xe], R8 ;  /* 0xfffff20802007986 */ /* 0x0007e2000c10151c */
[----:B------:R-:W-:Y:S01]  /*10750*/  FADD.FTZ R231, R25, R0 ;  /* 0x0000000019e77221 */ /* 0x000fe20000010000 */
[----:B-1----:R-:W-:Y:S01]  /*10760*/  IADD3 R236, P1, PT, R200, -0x100, RZ ;  /* 0xffffff00c8ec7810 */ /* 0x002fe20007f3e0ff */
[----:B------:R-:W-:-:S02]  /*10770*/  IMAD.MOV.U32 R132, RZ, RZ, R207 ;  /* 0x000000ffff847224 */ /* 0x000fc400078e00cf */
[----:B------:R-:W-:Y:S02]  /*10780*/  @P0 IMAD.MOV.U32 R132, RZ, RZ, R207 ;  /* 0x000000ffff840224 */ /* 0x000fe400078e00cf */
[----:B------:R-:W-:Y:S01]  /*10790*/  FADD.FTZ R231, R24, R231 ;  /* 0x000000e718e77221 */ /* 0x000fe20000010000 */
[----:B--2---:R-:W-:Y:S01]  /*107a0*/  IADD3.X R233, PT, PT, R201, -0x1, RZ, P1, !PT ;  /* 0xffffffffc9e97810 */ /* 0x004fe20000ffe4ff */
[----:B---3--:R-:W-:Y:S01]  /*107b0*/  FADD.FTZ R2, R26, R7 ;  /* 0x000000071a027221 */ /* 0x008fe20000010000 */
[----:B------:R-:W-:-:S03]  /*107c0*/  IMAD.MOV.U32 R3, RZ, RZ, R203 ;  /* 0x000000ffff037224 */ /* 0x000fc600078e00cb */
[----:B------:R-:W-:Y:S01]  /*107d0*/  FADD.FTZ R232, R15, R2 ;  /* 0x000000020fe87221 */ /* 0x000fe20000010000 */
[----:B------:R-:W-:-:S03]  /*107e0*/  @P0 MOV R3, R203 ;  /* 0x000000cb00030202 */ /* 0x000fc60000000f00 */
[----:B------:R-:W-:Y:S01]  /*107f0*/  FADD.FTZ R232, R22, R232 ;  /* 0x000000e816e87221 */ /* 0x000fe20000010000 */
[----:B------:R-:W-:Y:S06]  /*10800*/  BRA.U UP1, `(.L_x_1314) ;  /* 0x0000000101047547 */ /* 0x000fec000b800000 */
.L_x_1312:
[----:B------:R-:W-:-:S12]  /*10810*/  UIADD3 UR23, UPT, UPT, UR22, -0x1, URZ ;  /* 0xffffffff16177890 */ /* 0x000fd8000fffe0ff */
.L_x_1314:
[----:B------:R-:W-:-:S09]  /*10820*/  UISETP.GE.AND UP0, UPT, UR23, UR20, UPT ;  /* 0x000000141700728c */ /* 0x000fd2000bf06270 */
[----:B------:R-:W-:Y:S05]  /*10830*/  BRA.U !UP0, `(.L_x_1315) ;  /* 0x0000005d08947547 */ /* 0x000fea000b800000 */
[----:B------:R-:W2:Y:S01]  /*10840*/  LDL.LU R2, [R1+0xf4] ;  /* 0x0000f40001027983 */ /* 0x000ea20000300800 */
[----:B------:R-:W-:Y:S01]  /*10850*/  LOP3.LUT P0, RZ, R206, 0x2, RZ, 0xc0, !PT ;  /* 0x00000002ceff7812 */ /* 0x000fe2000780c0ff */
[----:B------:R-:W1:Y:S01]  /*10860*/  LDC.64 R234, c[0x0][0x3c0] ;  /* 0x0000f000ffea7b82 */ /* 0x000e620000000a00 */
[----:B------:R-:W-:Y:S01]  /*10870*/  SHF.R.U32.HI R200, RZ, 0x1, R206 ;  /* 0x00000001ffc87819 */ /* 0x000fe200000116ce */
[----:B------:R-:W3:Y:S01]  /*10880*/  LDCU UR4, c[0x0][0x440] ;  /* 0x00008800ff0477ac */ /* 0x000ee20008000800 */
[----:B------:R-:W4:Y:S01]  /*10890*/  S2R R206, SR_TID.X ;  /* 0x0000000000ce7919 */ /* 0x000f220000002100 */
[----:B------:R-:W-:Y:S01]  /*108a0*/  IMAD.MOV.U32 R201, RZ, RZ, 0x20 ;  /* 0x00000020ffc97424 */ /* 0x000fe200078e00ff */
[----:B------:R-:W3:Y:S01]  /*108b0*/  LDCU UR15, c[0x0][0x448] ;  /* 0x00008900ff0f77ac */ /* 0x000ee20008000800 */
[----:B------:R-:W-:Y:S02]  /*108c0*/  IMAD.MOV.U32 R207, RZ, RZ, 0x40 ;  /* 0x00000040ffcf7424 */ /* 0x000fe400078e00ff */
[----:B------:R-:W4:Y:S01]  /*108d0*/  LDC R214, c[0x0][0x4f8] ;  /* 0x00013e00ffd67b82 */ /* 0x000f220000000800 */
[----:B------:R-:W-:Y:S01]  /*108e0*/  IMAD.MOV.U32 R203, RZ, RZ, 0x20 ;  /* 0x00000020ffcb7424 */ /* 0x000fe200078e00ff */
[----:B------:R-:W-:Y:S01]  /*108f0*/  SEL R201, R201, 0xffffffe0, !P0 ;  /* 0xffffffe0c9c97807 */ /* 0x000fe20004000000 */
[----:B------:R-:W-:Y:S01]  /*10900*/  IMAD.MOV.U32 R134, RZ, RZ, R3 ;  /* 0x000000ffff867224 */ /* 0x000fe200078e0003 */
[----:B------:R-:W-:Y:S01]  /*10910*/  UMOV UR6, 0x400 ;  /* 0x0000040000067882 */ /* 0x000fe20000000000 */
[----:B------:R-:W-:Y:S01]  /*10920*/  IMAD.MOV.U32 R133, RZ, RZ, R132 ;  /* 0x000000ffff857224 */ /* 0x000fe200078e0084 */
[----:B------:R-:W1:Y:S01]  /*10930*/  LDCU UR13, c[0x0][0x440] ;  /* 0x00008800ff0d77ac */ /* 0x000e620008000800 */
[----:B-----5:R-:W-:Y:S01]  /*10940*/  VIADD R210, R212, 0x8 ;  /* 0x00000008d4d27836 */ /* 0x020fe20000000000 */
[----:B------:R-:W4:Y:S01]  /*10950*/  S2UR UR9, SR_CgaCtaId ;  /* 0x00000000000979c3 */ /* 0x000f220000008800 */
[----:B------:R-:W1:Y:S01]  /*10960*/  LDCU.U8 UR10, c[0x0][0x4f8] ;  /* 0x00009f00ff0a77ac */ /* 0x000e620008000000 */
[----:B---3--:R-:W-:Y:S01]  /*10970*/  ISETP.GE.AND P3, PT, R202, UR4, PT ;  /* 0x00000004ca007c0c */ /* 0x008fe2000bf66270 */
[----:B------:R-:W3:Y:S01]  /*10980*/  LDCU UR4, c[0x0][0x45c] ;  /* 0x00008b80ff0477ac */ /* 0x000ee20008000800 */
[----:B------:R-:W-:Y:S01]  /*10990*/  USHF.L.U32 UR15, UR15, 0x3, URZ ;  /* 0x000000030f0f7899 */ /* 0x000fe200080006ff */
[----:B----4-:R-:W-:Y:S01]  /*109a0*/  LOP3.LUT R214, R214, 0xff, RZ, 0xc0, !PT ;  /* 0x000000ffd6d67812 */ /* 0x010fe200078ec0ff */
[C---:B------:R-:W-:Y:S01]  /*109b0*/  IMAD.SHL.U32 R0, R206.reuse, 0x40, RZ ;  /* 0x00000040ce007824 */ /* 0x040fe200078e00ff */
[C---:B------:R-:W-:Y:S01]  /*109c0*/  LOP3.LUT P2, RZ, R206.reuse, 0x4, RZ, 0xc0, !PT ;  /* 0x00000004ceff7812 */ /* 0x040fe2000784c0ff */
[C---:B------:R-:W-:Y:S01]  /*109d0*/  IMAD.SHL.U32 R208, R206.reuse, 0x40, RZ ;  /* 0x00000040ced07824 */ /* 0x040fe200078e00ff */
[----:B------:R-:W-:Y:S01]  /*109e0*/  LOP3.LUT P0, RZ, R206, 0x2, RZ, 0xc0, !PT ;  /* 0x00000002ceff7812 */ /* 0x000fe2000780c0ff */
[----:B------:R-:W-:Y:S01]  /*109f0*/  IMAD R214, R214, 0x10000, R214 ;  /* 0x00010000d6d67824 */ /* 0x000fe200078e02d6 */
[----:B------:R-:W-:Y:S01]  /*10a00*/  SEL R207, R207, 0xffffffc0, !P2 ;  /* 0xffffffc0cfcf7807 */ /* 0x000fe20005000000 */
[----:B------:R-:W-:Y:S01]  /*10a10*/  ULEA UR9, UR9, UR6, 0x18 ;  /* 0x0000000609097291 */ /* 0x000fe2000f8ec0ff */
[----:B------:R-:W-:-:S02]  /*10a20*/  SEL R203, R203, 0xffffffe0, !P0 ;  /* 0xffffffe0cbcb7807 */ /* 0x000fc40004000000 */
[----:B------:R-:W-:Y:S02]  /*10a30*/  LOP3.LUT R209, R208, 0x400, RZ, 0xc0, !PT ;  /* 0x00000400d0d17812 */ /* 0x000fe400078ec0ff */
[----:B--2---:R-:W-:Y:S02]  /*10a40*/  LOP3.LUT R200, R2, 0x8, R200, 0x78, !PT ;  /* 0x0000000802c87812 */ /* 0x004fe400078e78c8 */
[----:B-1----:R-:W-:Y:S02]  /*10a50*/  SHF.L.U64.HI R2, R234, 0x4, R235 ;  /* 0x00000004ea027819 */ /* 0x002fe400000102eb */
[----:B------:R-:W-:Y:S01]  /*10a60*/  LOP3.LUT R200, R200, 0x200, R0, 0xf8, !PT ;  /* 0x00000200c8c87812 */ /* 0x000fe200078ef800 */
[----:B------:R-:W-:-:S03]  /*10a70*/  IMAD.SHL.U32 R0, R234, 0x10, RZ ;  /* 0x00000010ea007824 */ /* 0x000fc600078e00ff */
[----:B------:R-:W-:-:S05]  /*10a80*/  LEA R200, R200, UR5, 0x1 ;  /* 0x00000005c8c87c11 */ /* 0x000fca000f8e08ff */
[C---:B------:R-:W-:Y:S02]  /*10a90*/  VIADD R0, R200.reuse, 0x10000 ;  /* 0x00010000c8007836 */ /* 0x040fe40000000000 */
[----:B------:R-:W-:-:S03]  /*10aa0*/  IMAD.IADD R201, R200, 0x1, R201 ;  /* 0x00000001c8c97824 */ /* 0x000fc600078e02c9 */
[----:B------:R1:W-:Y:S01]  /*10ab0*/  STL [R1+0x70], R0 ;  /* 0x0000700001007387 */ /* 0x0003e20000100800 */
[----:B---3--:R-:W-:Y:S05]  /*10ac0*/  BRA `(.L_x_1316) ;  /* 0x0000000400b07947 */ /* 0x008fea0003800000 */
.L_x_1318:
[----:B------:R-:W2:Y:S01]  /*10ad0*/  LDL R221, [R1+0x44] ;  /* 0x0000440001dd7983 */ /* 0x000ea20000100800 */
[----:B------:R-:W1:Y:S01]  /*10ae0*/  LDC.64 R4, c[0x0][0x3b8] ;  /* 0x0000ee00ff047b82 */ /* 0x000e620000000a00 */
[----:B------:R-:W-:Y:S01]  /*10af0*/  UIADD3 UR6, UPT, UPT, UR23, -0x1, URZ ;  /* 0xffffffff17067890 */ /* 0x000fe2000fffe0ff */
[----:B------:R-:W-:Y:S01]  /*10b00*/  LOP3.LUT R26, R222, 0x1f8, RZ, 0xc0, !PT ;  /* 0x000001f8de1a7812 */ /* 0x000fe200078ec0ff */
[----:B------:R-:W3:Y:S04]  /*10b10*/  LDL R185, [R1+0x40] ;  /* 0x0000400001b97983 */ /* 0x000ee80000100800 */
[C---:B-1----:R-:W-:Y:S01]  /*10b20*/  IMAD.WIDE.U32 R2, R4.reuse, UR6, RZ ;  /* 0x0000000604027c25 */ /* 0x042fe2000f8e00ff */
[C---:B------:R-:W-:Y:S03]  /*10b30*/  SHF.L.U64.HI R35, R4.reuse, 0x4, R5 ;  /* 0x0000000404237819 */ /* 0x040fe60000010205 */
[----:B------:R-:W-:Y:S02]  /*10b40*/  IMAD.SHL.U32 R6, R4, 0x10, RZ ;  /* 0x0000001004067824 */ /* 0x000fe400078e00ff */
[----:B------:R-:W-:Y:S03]  /*10b50*/  IMAD R3, R5, UR6, R3 ;  /* 0x0000000605037c24 */ /* 0x000fe6000f8e0203 */
[C---:B------:R-:W-:Y:S04]  /*10b60*/  LEA R0, P5, R2.reuse, R6, 0x6 ;  /* 0x0000000602007211 */ /* 0x040fe800078a30ff */
[--C-:B------:R-:W-:Y:S02]  /*10b70*/  LEA.HI.X R7, R2, R35, R3.reuse, 0x6, P5 ;  /* 0x0000002302077211 */ /* 0x100fe400028f3403 */
[-C--:B------:R-:W-:Y:S02]  /*10b80*/  LEA R16, P5, R4, R0.reuse, 0x5 ;  /* 0x0000000004107211 */ /* 0x080fe400078a28ff */
[C---:B--2---:R-:W-:Y:S04]  /*10b90*/  LEA R8, P6, R2.reuse, R221, 0x7 ;  /* 0x000000dd02087211 */ /* 0x044fe800078c38ff */
[----:B---3--:R-:W-:Y:S02]  /*10ba0*/  LEA.HI.X R9, R2, R185, R3, 0x7, P6 ;  /* 0x000000b902097211 */ /* 0x008fe400030f3c03 */
[----:B------:R-:W-:Y:S02]  /*10bb0*/  LOP3.LUT R2, R26, 0x38, R206, 0x78, !PT ;  /* 0x000000381a027812 */ /* 0x000fe400078e78ce */
[----:B------:R-:W-:Y:S02]  /*10bc0*/  LEA.HI.X R26, R4, R7, R5, 0x5, P5 ;  /* 0x00000007041a7211 */ /* 0x000fe400028f2c05 */
[----:B------:R-:W-:Y:S02]  /*10bd0*/  LOP3.LUT R211, R2, 0x1e00, R222, 0xf8, !PT ;  /* 0x00001e0002d37812 */ /* 0x000fe400078ef8de */
[----:B------:R-:W-:Y:S02]  /*10be0*/  IADD3 R3, P5, PT, R6, R0, RZ ;  /* 0x0000000006037210 */ /* 0x000fe40007fbe0ff */
[----:B------:R-:W-:Y:S02]  /*10bf0*/  LEA R211, R211, UR5, 0x1 ;  /* 0x00000005d3d37c11 */ /* 0x000fe4000f8e08ff */
[-C--:B------:R-:W-:Y:S01]  /*10c00*/  LEA R6, P6, R0, R221.reuse, 0x1 ;  /* 0x000000dd00067211 */ /* 0x080fe200078c08ff */
[--C-:B------:R-:W-:Y:S01]  /*10c10*/  IMAD.X R5, R35, 0x1, R7.reuse, P5 ;  /* 0x0000000123057824 */ /* 0x100fe200028e0607 */
[----:B------:R-:W-:Y:S01]  /*10c20*/  LEA R2, P5, R16, R221, 0x1 ;  /* 0x000000dd10027211 */ /* 0x000fe200078a08ff */
[----:B------:R-:W-:Y:S01]  /*10c30*/  @!PT LDS RZ, [RZ] ;  /* 0x00000000fffff984 */ /* 0x000fe20000000800 */
[----:B------:R-:W-:Y:S01]  /*10c40*/  @!PT LDS RZ, [RZ] ;  /* 0x00000000fffff984 */ /* 0x000fe20000000800 */
[----:B------:R-:W-:Y:S01]  /*10c50*/  @!PT LDS RZ, [RZ] ;  /* 0x00000000fffff984 */ /* 0x000fe20000000800 */
[----:B------:R1:W-:Y:S01]  /*10c60*/  @!P3 LDGSTS.E.BYPASS.LTC128B.128 [R211+0x8000], desc[UR28][R8.64] ;  /* 0x0800000008d3bfae */ /* 0x0003e2000b981a1c */
[----:B------:R-:W-:Y:S02]  /*10c70*/  LEA.HI.X R7, R0, R185, R7, 0x1, P6 ;  /* 0x000000b900077211 */ /* 0x000fe400030f0c07 */
        /* <DEDUP_REMOVED lines=81> */
.L_x_1316:
[----:B------:R-:W2:Y:S01]  /*11190*/  LDL R10, [R1+0x4c] ;  /* 0x00004c00010a7983 */ /* 0x000ea20000100800 */
[----:B------:R-:W-:Y:S01]  /*111a0*/  IMAD.SHL.U32 R222, R206, 0x8, RZ ;  /* 0x00000008cede7824 */ /* 0x000fe200078e00ff */
[----:B------:R-:W-:Y:S04]  /*111b0*/  DEPBAR.LE SB0, 0x0 ;  /* 0x000080000000791a */ /* 0x000fe80000000000 */
[----:B------:R-:W3:Y:S01]  /*111c0*/  LDL R14, [R1+0x48] ;  /* 0x00004800010e7983 */ /* 0x000ee20000100800 */
[----:B------:R-:W-:Y:S01]  /*111d0*/  LOP3.LUT R202, R222, 0x38, RZ, 0xc0, !PT ;  /* 0x00000038deca7812 */ /* 0x000fe200078ec0ff */
[C---:B------:R-:W-:Y:S01]  /*111e0*/  IMAD.WIDE.U32 R2, R234.reuse, UR23, RZ ;  /* 0x00000017ea027c25 */ /* 0x040fe2000f8e00ff */
[----:B------:R-:W-:Y:S02]  /*111f0*/  SHF.L.U64.HI R12, R234, 0x4, R235 ;  /* 0x00000004ea0c7819 */ /* 0x000fe400000102eb */
[----:B------:R-:W-:Y:S01]  /*11200*/  STL [R1+0x60], R222 ;  /* 0x000060de01007387 */ /* 0x000fe20000100800 */
[----:B------:R-:W-:Y:S01]  /*11210*/  LOP3.LUT R13, R202, 0x40, RZ, 0xfc, !PT ;  /* 0x00000040ca0d7812 */ /* 0x000fe200078efcff */
[----:B-1----:R-:W-:Y:S01]  /*11220*/  IMAD.SHL.U32 R0, R234, 0x10, RZ ;  /* 0x00000010ea007824 */ /* 0x002fe200078e00ff */
[----:B------:R-:W-:Y:S01]  /*11230*/  LOP3.LUT R16, R202, 0x80, RZ, 0xfc, !PT ;  /* 0x00000080ca107812 */ /* 0x000fe200078efcff */
[----:B------:R-:W-:Y:S01]  /*11240*/  BAR.SYNC.DEFER_BLOCKING 0x0 ;  /* 0x0000000000007b1d */ /* 0x000fe20000010000 */
[----:B------:R-:W-:Y:S01]  /*11250*/  IMAD R8, R235, UR23, R3 ;  /* 0x00000017eb087c24 */ /* 0x000fe2000f8e0203 */
[----:B------:R-:W-:Y:S01]  /*11260*/  ISETP.GE.AND P4, PT, R13, UR13, PT ;  /* 0x0000000d0d007c0c */ /* 0x000fe2000bf86270 */
[----:B------:R-:W-:Y:S01]  /*11270*/  IMAD.SHL.U32 R4, R206, 0x20, RZ ;  /* 0x00000020ce047824 */ /* 0x000fe200078e00ff */
[----:B------:R-:W-:Y:S01]  /*11280*/  LEA R5, P0, R2, R0, 0x6 ;  /* 0x0000000002057211 */ /* 0x000fe200078030ff */
[----:B------:R-:W-:Y:S01]  /*11290*/  IMAD.SHL.U32 R216, R206, 0x2, RZ ;  /* 0x00000002ced87824 */ /* 0x000fe200078e00ff */
[----:B------:R-:W-:Y:S01]  /*112a0*/  LOP3.LUT R15, R202, 0xc0, RZ, 0xfc, !PT ;  /* 0x000000c0ca0f7812 */ /* 0x000fe200078efcff */
[----:B------:R-:W-:Y:S01]  /*112b0*/  USHF.L.U32 UR6, UR23, 0x1, URZ ;  /* 0x0000000117067899 */ /* 0x000fe200080006ff */
[----:B------:R1:W-:Y:S01]  /*112c0*/  STL [R1+0x68], R13 ;  /* 0x0000680d01007387 */ /* 0x0003e20000100800 */
[----:B------:R-:W-:Y:S01]  /*112d0*/  LOP3.LUT R205, R4, 0x7c00, RZ, 0xc0, !PT ;  /* 0x00007c0004cd7812 */ /* 0x000fe200078ec0ff */
[----:B------:R-:W-:Y:S01]  /*112e0*/  UMOV UR5, UR9 ;  /* 0x0000000900057c82 */ /* 0x000fe20008000000 */
[----:B------:R-:W-:Y:S02]  /*112f0*/  SHF.R.U32.HI R204, RZ, 0x1, R206 ;  /* 0x00000001ffcc7819 */ /* 0x000fe400000116ce */
[----:B------:R-:W-:Y:S01]  /*11300*/  STL [R1+0x64], R16 ;  /* 0x0000641001007387 */ /* 0x000fe20000100800 */
[----:B------:R-:W-:Y:S01]  /*11310*/  LOP3.LUT R3, R205, 0x200, R208, 0xf8, !PT ;  /* 0x00000200cd037812 */ /* 0x000fe200078ef8d0 */
[----:B------:R-:W-:Y:S01]  /*11320*/  UIADD3 UR8, UPT, UPT, UR35, -0x4498517b, URZ ;  /* 0xbb67ae8523087890 */ /* 0x000fe2000fffe0ff */
[----:B------:R-:W-:Y:S02]  /*11330*/  SHF.R.U32.HI R220, RZ, 0x5, R206 ;  /* 0x00000005ffdc7819 */ /* 0x000fe400000116ce */
[----:B------:R-:W-:Y:S01]  /*11340*/  STL [R1+0x6c], R15 ;  /* 0x00006c0f01007387 */ /* 0x000fe20000100800 */
[----:B------:R-:W-:Y:S02]  /*11350*/  UIADD3 UR7, UPT, UPT, UR34, -0x61c88647, URZ ;  /* 0x9e3779b922077890 */ /* 0x000fe4000fffe0ff */
[----:B------:R-:W-:Y:S02]  /*11360*/  UISETP.GT.AND UP0, UPT, UR23, UR20, UPT ;  /* 0x000000141700728c */ /* 0x000fe4000bf04270 */
[----:B------:R-:W-:Y:S01]  /*11370*/  STL [R1+0x78], R216 ;  /* 0x000078d801007387 */ /* 0x000fe20000100800 */
[----:B------:R-:W-:Y:S02]  /*11380*/  UIADD3 UR12, UPT, UPT, UR35, 0x76cf5d0a, URZ ;  /* 0x76cf5d0a230c7890 */ /* 0x000fe4000fffe0ff */
[----:B------:R-:W-:Y:S01]  /*11390*/  UIADD3 UR11, UPT, UPT, UR35, 0x32370b8f, URZ ;  /* 0x32370b8f230b7890 */ /* 0x000fe2000fffe0ff */
[----:B------:R-:W4:Y:S02]  /*113a0*/  S2R R218, SR_CTAID.X ;  /* 0x0000000000da7919 */ /* 0x000f240000002500 */
[----:B----4-:R-:W-:Y:S04]  /*113b0*/  IMAD R218, R218, 0x4, R220 ;  /* 0x00000004dada7824 */ /* 0x010fe800078e02dc */
[----:B------:R-:W-:Y:S01]  /*113c0*/  IMAD.WIDE.U32 R218, R218, -0x326172a9, RZ ;  /* 0xcd9e8d57dada7825 */ /* 0x000fe200078e00ff */
[CC--:B--2---:R-:W-:Y:S02]  /*113d0*/  LEA R6, P1, R2.reuse, R10.reuse, 0x7 ;  /* 0x0000000a02067211 */ /* 0x0c4fe400078238ff */
[C---:B------:R-:W-:Y:S02]  /*113e0*/  LEA R4, P5, R5.reuse, R10, 0x1 ;  /* 0x0000000a05047211 */ /* 0x040fe400078a08ff */
[C-C-:B---3--:R-:W-:Y:S02]  /*113f0*/  LEA.HI.X R7, R2.reuse, R14, R8.reuse, 0x7, P1 ;  /* 0x0000000e02077211 */ /* 0x148fe400008f3c08 */
[----:B------:R-:W-:Y:S02]  /*11400*/  LEA.HI.X R8, R2, R12, R8, 0x6, P0 ;  /* 0x0000000c02087211 */ /* 0x000fe400000f3408 */
[C---:B------:R-:W-:Y:S01]  /*11410*/  IADD3 R9, P1, PT, R5.reuse, R0, RZ ;  /* 0x0000000005097210 */ /* 0x040fe20007f3e0ff */
[----:B------:R-:W-:Y:S01]  /*11420*/  @!PT LDS RZ, [RZ] ;  /* 0x00000000fffff984 */ /* 0x000fe20000000800 */
[----:B------:R-:W-:Y:S01]  /*11430*/  @!PT LDS RZ, [RZ] ;  /* 0x00000000fffff984 */ /* 0x000fe20000000800 */
[----:B------:R-:W-:Y:S01]  /*11440*/  @!PT LDS RZ, [RZ] ;  /* 0x00000000fffff984 */ /* 0x000fe20000000800 */
[----:B------:R-:W-:Y:S01]  /*11450*/  @!P3 LDGSTS.E.BYPASS.LTC128B.128 [R211+0x10000], desc[UR28][R6.64] ;  /* 0x1000000006d3bfae */ /* 0x000fe2000b981a1c */
[----:B------:R-:W-:Y:S02]  /*11460*/  LEA R11, P0, R234, R5, 0x5 ;  /* 0x00000005ea0b7211 */ /* 0x000fe400078028ff */
[----:B------:R-:W-:Y:S01]  /*11470*/  LEA.HI.X R5, R5, R14, R8, 0x1, P5 ;  /* 0x0000000e05057211 */ /* 0x000fe200028f0c08 */
[----:B-1----:R-:W-:Y:S01]  /*11480*/  IMAD.X R13, R8, 0x1, R12, P1 ;  /* 0x00000001080d7824 */ /* 0x002fe200008e060c */
[----:B------:R-:W-:Y:S01]  /*11490*/  ISETP.GE.AND P1, PT, R16, UR13, PT ;  /* 0x0000000d10007c0c */ /* 0x000fe2000bf26270 */
[----:B------:R-:W-:Y:S01]  /*114a0*/  @P3 STS.128 [R211+0x10000], RZ ;  /* 0x010000ffd3003388 */ /* 0x000fe20000000c00 */
[----:B------:R-:W-:Y:S02]  /*114b0*/  LEA.HI.X R12, R234, R8, R235, 0x5, P0 ;  /* 0x00000008ea0c7211 */ /* 0x000fe400000f2ceb */
[----:B------:R-:W-:Y:S02]  /*114c0*/  ISETP.GE.AND P0, PT, R15, UR13, PT ;  /* 0x0000000d0f007c0c */ /* 0x000fe4000bf06270 */
[----:B------:R-:W-:Y:S01]  /*114d0*/  @!PT LDS RZ, [RZ] ;  /* 0x00000000fffff984 */ /* 0x000fe20000000800 */
[----:B------:R-:W-:Y:S01]  /*114e0*/  @!PT LDS RZ, [RZ] ;  /* 0x00000000fffff984 */ /* 0x000fe20000000800 */
[----:B------:R-:W-:Y:S01]  /*114f0*/  @!PT LDS RZ, [RZ] ;  /* 0x00000000fffff984 */ /* 0x000fe20000000800 */
[----:B------:R-:W-:Y:S01]  /*11500*/  @!P4 LDGSTS.E.BYPASS.LTC128B.128 [R211+0x12000], desc[UR28][R6.64+0x80] ;  /* 0x1200008006d3cfae */ /* 0x000fe2000b981a1c */
[----:B------:R-:W-:Y:S02]  /*11510*/  ISETP.GE.AND P3, PT, R202, UR13, PT ;  /* 0x0000000dca007c0c */ /* 0x000fe4000bf66270 */
[-C--:B------:R-:W-:Y:S02]  /*11520*/  LEA R8, P6, R9, R10.reuse, 0x1 ;  /* 0x0000000a09087211 */ /* 0x080fe400078c08ff */
[----:B------:R-:W-:Y:S01]  /*11530*/  @P4 STS.128 [R211+0x12000], RZ ;  /* 0x012000ffd3004388 */ /* 0x000fe20000000c00 */
[----:B------:R-:W-:Y:S02]  /*11540*/  LEA R10, P5, R11, R10, 0x1 ;  /* 0x0000000a0b0a7211 */ /* 0x000fe400078a08ff */
[-C--:B------:R-:W-:Y:S02]  /*11550*/  LEA.HI.X R9, R9, R14.reuse, R13, 0x1, P6 ;  /* 0x0000000e09097211 */ /* 0x080fe400030f0c0d */
[----:B------:R-:W-:Y:S01]  /*11560*/  @!PT LDS RZ, [RZ] ;  /* 0x00000000fffff984 */ /* 0x000fe20000000800 */
[----:B------:R-:W-:Y:S01]  /*11570*/  @!PT LDS RZ, [RZ] ;  /* 0x00000000fffff984 */ /* 0x000fe20000000800 */
[----:B------:R-:W-:Y:S01]  /*11580*/  @!PT LDS RZ, [RZ] ;  /* 0x00000000fffff984 */ /* 0x000fe20000000800 */
[----:B------:R-:W-:Y:S01]  /*11590*/  @!P1 LDGSTS.E.BYPASS.LTC128B.128 [R211+0x14000], desc[UR28][R6.64+0x100] ;  /* 0x1400010006d39fae */ /* 0x000fe2000b981a1c */
[----:B------:R-:W-:Y:S02]  /*115a0*/  LEA.HI.X R11, R11, R14, R12, 0x1, P5 ;  /* 0x0000000e0b0b7211 */ /* 0x000fe400028f0c0c */
[----:B------:R-:W-:Y:S02]  /*115b0*/  LOP3.LUT R2, R204, 0x8, RZ, 0xc0, !PT ;  /* 0x00000008cc027812 */ /* 0x000fe400078ec0ff */
[----:B------:R-:W-:Y:S01]  /*115c0*/  @P1 STS.128 [R211+0x14000], RZ ;  /* 0x014000ffd3001388 */ /* 0x000fe20000000c00 */
[----:B------:R-:W-:Y:S04]  /*115d0*/  LOP3.LUT R0, R202, 0x1c0, R208, 0xf8, !PT ;  /* 0x000001c0ca007812 */ /* 0x000fe800078ef8d0 */
[----:B------:R-:W-:Y:S01]  /*115e0*/  @!PT LDS RZ, [RZ] ;  /* 0x00000000fffff984 */ /* 0x000fe20000000800 */
[----:B------:R-:W-:Y:S01]  /*115f0*/  @!PT LDS RZ, [RZ] ;  /* 0x00000000fffff984 */ /* 0x000fe20000000800 */
[----:B------:R-:W-:Y:S01]  /*11600*/  @!PT LDS RZ, [RZ] ;  /* 0x00000000fffff984 */ /* 0x000fe20000000800 */
[----:B------:R-:W-:Y:S01]  /*11610*/  @!P0 LDGSTS.E.BYPASS.LTC128B.128 [R211+0x16000], desc[UR28][R6.64+0x180] ;  /* 0x1600018006d38fae */ /* 0x000fe2000b981a1c */
[----:B------:R-:W-:Y:S02]  /*11620*/  LOP3.LUT R2, R3, R0, R2, 0xf6, !PT ;  /* 0x0000000003027212 */ /* 0x000fe400078ef602 */
[----:B------:R-:W-:Y:S02]  /*11630*/  LOP3.LUT R0, R0, 0x8, R206, 0x78, !PT ;  /* 0x0000000800007812 */ /* 0x000fe400078e78ce */
[----:B------:R-:W-:Y:S01]  /*11640*/  @P0 STS.128 [R211+0x16000], RZ ;  /* 0x016000ffd3000388 */ /* 0x000fe20000000c00 */
[----:B------:R-:W-:Y:S04]  /*11650*/  LEA R132, R2, UR5, 0x1 ;  /* 0x0000000502847c11 */ /* 0x000fe8000f8e08ff */
[----:B------:R-:W-:Y:S01]  /*11660*/  @!PT LDS RZ, [RZ] ;  /* 0x00000000fffff984 */ /* 0x000fe20000000800 */
[----:B------:R-:W-:Y:S01]  /*11670*/  @!PT LDS RZ, [RZ] ;  /* 0x00000000fffff984 */ /* 0x000fe20000000800 */
[----:B------:R-:W-:Y:S01]  /*11680*/  @!PT LDS RZ, [RZ] ;  /* 0x00000000fffff984 */ /* 0x000fe20000000800 */
[----:B------:R-:W-:Y:S01]  /*11690*/  @!P3 LDGSTS.E.BYPASS.LTC128B.128 [R211+0x10800], desc[UR28][R4.64] ;  /* 0x1080000004d3bfae */ /* 0x000fe2000b981a1c */
[----:B------:R-:W-:Y:S02]  /*116a0*/  IMAD R0, R0, 0x2, R209 ;  /* 0x0000000200007824 */ /* 0x000fe400078e02d1 */
[----:B------:R-:W-:Y:S02]  /*116b0*/  IMAD.IADD R193, R132, 0x1, R203 ;  /* 0x0000000184c17824 */ /* 0x000fe400078e02cb */
[----:B------:R-:W-:Y:S01]  /*116c0*/  @P3 STS.128 [R211+0x10800], RZ ;  /* 0x010800ffd3003388 */ /* 0x000fe20000000c00 */
[----:B------:R-:W-:Y:S02]  /*116d0*/  VIADD R2, R0, UR5 ;  /* 0x0000000500027c36 */ /* 0x000fe40008000000 */
        /* <DEDUP_REMOVED lines=70> */
[----:B------:R-:W5:Y:S01]  /*11b40*/  LDSM.16.M88.4 R188, [R192+0x9800] ;  /* 0x00980000c0bc783b */ /* 0x000f620000000200 */
        /* <DEDUP_REMOVED lines=8> */
[----:B------:R-:W-:Y:S07]  /*11bd0*/  LDSM.16.M88.4 R168, [R135] ;  /* 0x0000000087a8783b */ /* 0x000fee0000000200 */
        /* <DEDUP_REMOVED lines=11> */
[----:B------:R-:W4:Y:S05]  /*11c90*/  LDSM.16.M88.4 R172, [R2+0x9800] ;  /* 0x0098000002ac783b */ /* 0x000f2a0000000200 */
[----:B------:R-:W-:Y:S02]  /*11ca0*/  LDSM.16.M88.4 R188, [R3+0x9000] ;  /* 0x0090000003bc783b */ /* 0x000fe40000000200 */
[C---:B-1----:R-:W-:Y:S08]  /*11cb0*/  HMMA.16816.F32 R4, R168.reuse, R176, R4 ;  /* 0x000000b0a804723c */ /* 0x042ff00000001804 */
[C---:B------:R-:W-:Y:S01]  /*11cc0*/  HMMA.16816.F32 R8, R168.reuse, R178, R8 ;  /* 0x000000b2a808723c */ /* 0x040fe20000001808 */
        /* <DEDUP_REMOVED lines=8> */
[----:B------:R-:W-:Y:S01]  /*11d50*/  HMMA.16816.F32 R32, R168, R174, R32 ;  /* 0x000000aea820723c */ /* 0x000fe20000001820 */
[----:B------:R-:W3:Y:S05]  /*11d60*/  LDSM.16.M88.4 R168, [R3+0x9800] ;  /* 0x0098000003a8783b */ /* 0x000eea0000000200 */
[----:B------:R-:W-:Y:S02]  /*11d70*/  LDSM.16.M88.4 R172, [R132+0x2000] ;  /* 0x0020000084ac783b */ /* 0x000fe40000000200 */
        /* <DEDUP_REMOVED lines=8> */
[----:B------:R-:W4:Y:S07]  /*11e00*/  LDSM.16.M88.4 R188, [R0+UR5+0xb000] ;  /* 0x00b0000500bc783b */ /* 0x000f2e0008000200 */
[C---:B---3--:R-:W-:Y:S08]  /*11e10*/  HMMA.16816.F32 R28, R176.reuse, R168, R28 ;  /* 0x000000a8b01c723c */ /* 0x048ff0000000181c */
[----:B------:R-:W-:Y:S01]  /*11e20*/  HMMA.16816.F32 R32, R176, R170, R32 ;  /* 0x000000aab020723c */ /* 0x000fe20000001820 */
[----:B------:R-:W3:Y:S05]  /*11e30*/  LDSM.16.M88.4 R168, [R0+UR5+0xb800] ;  /* 0x00b8000500a8783b */ /* 0x000eea0008000200 */
        /* <DEDUP_REMOVED lines=103> */
[----:B------:R3:W5:Y:S05]  /*124b0*/  LDSM.16.M88.4 R168, [R0+UR5+0xf800] ;  /* 0x00f8000500a8783b */ /* 0x00076a0008000200 */
[----:B------:R-:W-:Y:S02]  /*124c0*/  LDSM.16.M88.4 R176, [R193+0x6000] ;  /* 0x00600000c1b0783b */ /* 0x000fe40000000200 */
[C---:B-1----:R-:W-:Y:S08]  /*124d0*/  HMMA.16816.F32 R4, R172.reuse, R180, R4 ;  /* 0x000000b4ac04723c */ /* 0x042ff00000001804 */
[C---:B------:R-:W-:Y:S01]  /*124e0*/  HMMA.16816.F32 R8, R172.reuse, R182, R8 ;  /* 0x000000b6ac08723c */ /* 0x040fe20000001808 */
[----:B------:R-:W1:Y:S07]  /*124f0*/  LDSM.16.M88.4 R180, [R192+0xe000] ;  /* 0x00e00000c0b4783b */ /* 0x000e6e0000000200 */
[C---:B--2---:R-:W-:Y:S01]  /*12500*/  HMMA.16816.F32 R12, R172.reuse, R184, R12 ;  /* 0x000000b8ac0c723c */ /* 0x044fe2000000180c */
[----:B---3--:R-:W-:Y:S07]  /*12510*/  IMAD.U32 R0, RZ, RZ, UR23 ;  /* 0x00000017ff007e24 */ /* 0x008fee000f8e00ff */
[C---:B------:R-:W-:Y:S01]  /*12520*/  HMMA.16816.F32 R16, R172.reuse, R186, R16 ;  /* 0x000000baac10723c */ /* 0x040fe20000001810 */
[----:B------:R-:W2:Y:S07]  /*12530*/  LDSM.16.M88.4 R184, [R192+0xe800] ;  /* 0x00e80000c0b8783b */ /* 0x000eae0000000200 */
[C---:B----4-:R-:W-:Y:S08]  /*12540*/  HMMA.16816.F32 R20, R172.reuse, R188, R20 ;  /* 0x000000bcac14723c */ /* 0x050ff00000001814 */
[C---:B------:R-:W-:Y:S01]  /*12550*/  HMMA.16816.F32 R24, R172.reuse, R190, R24 ;  /* 0x000000beac18723c */ /* 0x040fe20000001818 */
[----:B------:R-:W3:Y:S05]  /*12560*/  LDSM.16.M88.4 R188, [R192+0xf000] ;  /* 0x00f00000c0bc783b */ /* 0x000eea0000000200 */
[----:B------:R-:W4:Y:S02]  /*12570*/  LDSM.16.M88.4 R192, [R192+0xf800] ;  /* 0x00f80000c0c0783b */ /* 0x000f240000000200 */
[C---:B-----5:R-:W-:Y:S08]  /*12580*/  HMMA.16816.F32 R28, R172.reuse, R168, R28 ;  /* 0x000000a8ac1c723c */ /* 0x060ff0000000181c */
[----:B------:R-:W-:Y:S01]  /*12590*/  HMMA.16816.F32 R32, R172, R170, R32 ;  /* 0x000000aaac20723c */ /* 0x000fe20000001820 */
[----:B------:R-:W-:Y:S05]  /*125a0*/  LDSM.16.M88.4 R172, [R2+0xe000] ;  /* 0x00e0000002ac783b */ /* 0x000fea0000000200 */
[----:B------:R-:W5:Y:S02]  /*125b0*/  LDSM.16.M88.4 R168, [R135+0x6000] ;  /* 0x0060000087a8783b */ /* 0x000f640000000200 */
        /* <DEDUP_REMOVED lines=8> */
[----:B------:R3:W2:Y:S07]  /*12640*/  LDSM.16.M88.4 R188, [R2+0xf800] ;  /* 0x00f8000002bc783b */ /* 0x0006ae0000000200 */
[C---:B----4-:R-:W-:Y:S08]  /*12650*/  HMMA.16816.F32 R28, R176.reuse, R192, R28 ;  /* 0x000000c0b01c723c */ /* 0x050ff0000000181c */
[----:B------:R-:W-:Y:S01]  /*12660*/  HMMA.16816.F32 R32, R176, R194, R32 ;  /* 0x000000c2b020723c */ /* 0x000fe20000001820 */
[----:B------:R-:W-:Y:S05]  /*12670*/  LDSM.16.M88.4 R176, [R196+0x6000] ;  /* 0x00600000c4b0783b */ /* 0x000fea0000000200 */
[----:B------:R-:W4:Y:S01]  /*12680*/  LDSM.16.M88.4 R192, [R3+0xe000] ;  /* 0x00e0000003c0783b */ /* 0x000f220000000200 */
[----:B---3--:R-:W-:Y:S01]  /*12690*/  LOP3.LUT R2, R216, 0x6, RZ, 0xc0, !PT ;  /* 0x00000006d8027812 */ /* 0x008fe200078ec0ff */
[C---:B-----5:R-:W-:Y:S03]  /*126a0*/  HMMA.16816.F32 R4, R168.reuse, R172, R4 ;  /* 0x000000aca804723c */ /* 0x060fe60000001804 */
[----:B------:R-:W3:Y:S02]  /*126b0*/  LDSM.16.M88.4 R196, [R3+0xe800] ;  /* 0x00e8000003c4783b */ /* 0x000ee40000000200 */
[----:B------:R-:W-:Y:S03]  /*126c0*/  IMAD R0, R0, 0x40, R2 ;  /* 0x0000004000007824 */ /* 0x000fe600078e0202 */
[----:B------:R5:W-:Y:S01]  /*126d0*/  STL [R1+0x74], R2 ;  /* 0x0000740201007387 */ /* 0x000be20000100800 */
[C---:B------:R-:W-:Y:S03]  /*126e0*/  HMMA.16816.F32 R8, R168.reuse, R174, R8 ;  /* 0x000000aea808723c */ /* 0x040fe60000001808 */
[----:B------:R-:W-:Y:S01]  /*126f0*/  ISETP.GT.AND P6, PT, R212, R0, PT ;  /* 0x00000000d400720c */ /* 0x000fe20003fc4270 */
[----:B------:R-:W3:Y:S01]  /*12700*/  LDL.64 R224, [R1+0x58] ;  /* 0x0000580001e07983 */ /* 0x000ee20000100a00 */
[C---:B------:R-:W-:Y:S02]  /*12710*/  VIADD R135, R0.reuse, 0x10 ;  /* 0x0000001000877836 */ /* 0x040fe40000000000 */
[C---:B------:R-:W-:Y:S02]  /*12720*/  VIADD R132, R0.reuse, 0x11 ;  /* 0x0000001100847836 */ /* 0x040fe40000000000 */
[----:B------:R-:W3:Y:S01]  /*12730*/  LDL.64 R216, [R1+0x50] ;  /* 0x0000500001d87983 */ /* 0x000ee20000100a00 */
[C---:B-1----:R-:W-:Y:S04]  /*12740*/  HMMA.16816.F32 R12, R168.reuse, R180, R12 ;  /* 0x000000b4a80c723c */ /* 0x042fe8000000180c */
[----:B------:R-:W-:Y:S01]  /*12750*/  LDSM.16.M88.4 R172, [R3+0xf800] ;  /* 0x00f8000003ac783b */ /* 0x000fe20000000200 */
[C---:B------:R-:W-:Y:S02]  /*12760*/  VIADD R181, R0.reuse, 0x8 ;  /* 0x0000000800b57836 */ /* 0x040fe40000000000 */
[C---:B------:R-:W-:Y:S01]  /*12770*/  VIADD R180, R0.reuse, 0x9 ;  /* 0x0000000900b47836 */ /* 0x040fe20000000000 */
[C---:B------:R-:W-:Y:S03]  /*12780*/  HMMA.16816.F32 R16, R168.reuse, R182, R16 ;  /* 0x000000b6a810723c */ /* 0x040fe60000001810 */
[C---:B------:R-:W-:Y:S02]  /*12790*/  VIADD R182, R0.reuse, 0x1 ;  /* 0x0000000100b67836 */ /* 0x040fe40000000000 */
[----:B-----5:R-:W-:Y:S03]  /*127a0*/  VIADD R2, R0, 0x39 ;  /* 0x0000003900027836 */ /* 0x020fe60000000000 */
[----:B------:R-:W-:Y:S01]  /*127b0*/  ISETP.GT.AND P5, PT, R212, R182, PT ;  /* 0x000000b6d400720c */ /* 0x000fe20003fa4270 */
[C---:B--2---:R-:W-:Y:S08]  /*127c0*/  HMMA.16816.F32 R20, R168.reuse, R184, R20 ;  /* 0x000000b8a814723c */ /* 0x044ff00000001814 */
[C---:B------:R-:W-:Y:S08]  /*127d0*/  HMMA.16816.F32 R24, R168.reuse, R186, R24 ;  /* 0x000000baa818723c */ /* 0x040ff00000001818 */
[C---:B------:R-:W-:Y:S08]  /*127e0*/  HMMA.16816.F32 R28, R168.reuse, R188, R28 ;  /* 0x000000bca81c723c */ /* 0x040ff0000000181c */
[----:B------:R-:W-:Y:S01]  /*127f0*/  HMMA.16816.F32 R32, R168, R190, R32 ;  /* 0x000000bea820723c */ /* 0x000fe20000001820 */
[----:B------:R1:W2:Y:S01]  /*12800*/  LDSM.16.M88.4 R168, [R3+0xf000] ;  /* 0x00f0000003a8783b */ /* 0x0002a20000000200 */
[----:B------:R-:W-:Y:S04]  /*12810*/  DEPBAR.LE SB0, 0x0 ;  /* 0x000080000000791a */ /* 0x000fe80000000000 */
[----:B------:R-:W-:Y:S02]  /*12820*/  BAR.SYNC.DEFER_BLOCKING 0x0 ;  /* 0x0000000000007b1d */ /* 0x000fe40000010000 */
[C---:B----4-:R-:W-:Y:S08]  /*12830*/  HMMA.16816.F32 R4, R176.reuse, R192, R4 ;  /* 0x000000c0b004723c */ /* 0x050ff00000001804 */
[C---:B------:R-:W-:Y:S08]  /*12840*/  HMMA.16816.F32 R8, R176.reuse, R194, R8 ;  /* 0x000000c2b008723c */ /* 0x040ff00000001808 */
[C---:B---3--:R-:W-:Y:S03]  /*12850*/  HMMA.16816.F32 R12, R176.reuse, R196, R12 ;  /* 0x000000c4b00c723c */ /* 0x048fe6000000180c */
[----:B------:R-:W-:Y:S01]  /*12860*/  FSEL R193, R4, -INF , !P6 ;  /* 0xff80000004c17808 */ /* 0x000fe20007000000 */
[----:B------:R-:W-:Y:S01]  /*12870*/  VIADD R4, R0, 0x31 ;  /* 0x0000003100047836 */ /* 0x000fe20000000000 */
[----:B------:R-:W-:Y:S01]  /*12880*/  ISETP.GT.AND P6, PT, R210, R0, PT ;  /* 0x00000000d200720c */ /* 0x000fe20003fc4270 */
[----:B-1----:R-:W-:Y:S01]  /*12890*/  VIADD R3, R0, 0x38 ;  /* 0x0000003800037836 */ /* 0x002fe20000000000 */
[----:B------:R-:W-:Y:S01]  /*128a0*/  FSEL R192, R5, -INF , !P5 ;  /* 0xff80000005c07808 */ /* 0x000fe20006800000 */
[C---:B------:R-:W-:Y:S03]  /*128b0*/  HMMA.16816.F32 R16, R176.reuse, R198, R16 ;  /* 0x000000c6b010723c */ /* 0x040fe60000001810 */
[----:B------:R-:W-:Y:S01]  /*128c0*/  FSEL R191, R6, -INF , !P6 ;  /* 0xff80000006bf7808 */ /* 0x000fe20007000000 */
[----:B------:R-:W-:Y:S01]  /*128d0*/  VIADD R6, R0, 0x29 ;  /* 0x0000002900067836 */ /* 0x000fe20000000000 */
[----:B------:R-:W-:Y:S01]  /*128e0*/  ISETP.GT.AND P5, PT, R210, R182, PT ;  /* 0x000000b6d200720c */ /* 0x000fe20003fa4270 */
[----:B------:R-:W-:Y:S01]  /*128f0*/  VIADD R5, R0, 0x30 ;  /* 0x0000003000057836 */ /* 0x000fe20000000000 */
[-C--:B------:R-:W-:Y:S02]  /*12900*/  ISETP.GT.AND P6, PT, R212, R181.reuse, PT ;  /* 0x000000b5d400720c */ /* 0x080fe40003fc4270 */
[----:B------:R-:W-:Y:S01]  /*12910*/  FSEL R190, R7, -INF , !P5 ;  /* 0xff80000007be7808 */ /* 0x000fe20006800000 */
[C---:B--2---:R-:W-:Y:S03]  /*12920*/  HMMA.16816.F32 R20, R176.reuse, R168, R20 ;  /* 0x000000a8b014723c */ /* 0x044fe60000001814 */
[----:B------:R-:W-:Y:S01]  /*12930*/  FSEL R188, R8, -INF , !P6 ;  /* 0xff80000008bc7808 */ /* 0x000fe20007000000 */
[----:B------:R-:W-:Y:S01]  /*12940*/  VIADD R8, R0, 0x21 ;  /* 0x0000002100087836 */ /* 0x000fe20000000000 */
[-C--:B------:R-:W-:Y:S01]  /*12950*/  ISETP.GT.AND P5, PT, R212, R180.reuse, PT ;  /* 0x000000b4d400720c */ /* 0x080fe20003fa4270 */
[----:B------:R-:W-:Y:S01]  /*12960*/  VIADD R7, R0, 0x28 ;  /* 0x0000002800077836 */ /* 0x000fe20000000000 */
[----:B------:R-:W-:Y:S01]  /*12970*/  ISETP.GT.AND P6, PT, R210, R181, PT ;  /* 0x000000b5d200720c */ /* 0x000fe20003fc4270 */
[C---:B------:R-:W-:Y:S03]  /*12980*/  HMMA.16816.F32 R24, R176.reuse, R170, R24 ;  /* 0x000000aab018723c */ /* 0x040fe60000001818 */
[----:B------:R-:W-:Y:S01]  /*12990*/  FSEL R187, R9, -INF , !P5 ;  /* 0xff80000009bb7808 */ /* 0x000fe20006800000 */
[----:B------:R-:W-:Y:S01]  /*129a0*/  VIADD R9, R0, 0x20 ;  /* 0x0000002000097836 */ /* 0x000fe20000000000 */
[----:B------:R-:W-:Y:S01]  /*129b0*/  FSEL R186, R10, -INF , !P6 ;  /* 0xff8000000aba7808 */ /* 0x000fe20007000000 */
[----:B------:R-:W-:Y:S01]  /*129c0*/  VIADD R10, R0, 0x19 ;  /* 0x00000019000a7836 */ /* 0x000fe20000000000 */
[----:B------:R-:W-:Y:S01]  /*129d0*/  ISETP.GT.AND P5, PT, R210, R180, PT ;  /* 0x000000b4d200720c */ /* 0x000fe20003fa4270 */
[C---:B------:R-:W-:Y:S03]  /*129e0*/  HMMA.16816.F32 R28, R176.reuse, R172, R28 ;  /* 0x000000acb01c723c */ /* 0x040fe6000000181c */
[-C--:B------:R-:W-:Y:S02]  /*129f0*/  ISETP.GT.AND P6, PT, R212, R135.reuse, PT ;  /* 0x00000087d400720c */ /* 0x080fe40003fc4270 */
[----:B------:R-:W-:Y:S01]  /*12a00*/  FSEL R183, R11, -INF , !P5 ;  /* 0xff8000000bb77808 */ /* 0x000fe20006800000 */
[----:B------:R-:W-:Y:S01]  /*12a10*/  VIADD R11, R0, 0x18 ;  /* 0x00000018000b7836 */ /* 0x000fe20000000000 */
[----:B------:R-:W-:Y:S01]  /*12a20*/  FSEL R185, R12, -INF , !P6 ;  /* 0xff8000000cb97808 */ /* 0x000fe20007000000 */
[----:B------:R-:W-:Y:S03]  /*12a30*/  HMMA.16816.F32 R32, R176, R174, R32 ;  /* 0x000000aeb020723c */ /* 0x000fe60000001820 */
[----:B------:R-:W-:Y:S02]  /*12a40*/  ISETP.GT.AND P6, PT, R210, R135, PT ;  /* 0x00000087d200720c */ /* 0x000fe40003fc4270 */
[-C--:B------:R-:W-:Y:S02]  /*12a50*/  ISETP.GT.AND P5, PT, R212, R132.reuse, PT ;  /* 0x00000084d400720c */ /* 0x080fe40003fa4270 */
[----:B------:R-:W-:Y:S02]  /*12a60*/  FSEL R169, R14, -INF , !P6 ;  /* 0xff8000000ea97808 */ /* 0x000fe40007000000 */
[----:B------:R-:W-:Y:S02]  /*12a70*/  FSEL R184, R13, -INF , !P5 ;  /* 0xff8000000db87808 */ /* 0x000fe40006800000 */
[-C--:B------:R-:W-:Y:S02]  /*12a80*/  ISETP.GT.AND P6, PT, R212, R11.reuse, PT ;  /* 0x0000000bd400720c */ /* 0x080fe40003fc4270 */
[----:B------:R-:W-:Y:S02]  /*12a90*/  ISETP.GT.AND P5, PT, R210, R132, PT ;  /* 0x00000084d200720c */ /* 0x000fe40003fa4270 */
[----:B------:R-:W-:Y:S02]  /*12aa0*/  FSEL R16, R16, -INF , !P6 ;  /* 0xff80000010107808 */ /* 0x000fe40007000000 */
[----:B------:R-:W-:Y:S02]  /*12ab0*/  FSEL R168, R15, -INF , !P5 ;  /* 0xff8000000fa87808 */ /* 0x000fe40006800000 */
        /* <DEDUP_REMOVED lines=36> */
[----:B------:R-:W-:Y:S02]  /*12d00*/  ISETP.GE.AND P6, PT, R0, R213, PT ;  /* 0x000000d50000720c */ /* 0x000fe40003fc6270 */
[----:B------:R-:W-:Y:S02]  /*12d10*/  ISETP.GT.AND P5, PT, R210, R2, PT ;  /* 0x00000002d200720c */ /* 0x000fe40003fa4270 */
[----:B------:R-:W-:Y:S02]  /*12d20*/  FSEL R32, R193, -INF , !P6 ;  /* 0xff800000c1207808 */ /* 0x000fe40007000000 */
[----:B------:R-:W-:Y:S02]  /*12d30*/  FSEL R35, R35, -INF , !P5 ;  /* 0xff80000023237808 */ /* 0x000fe40006800000 */
[----:B------:R-:W-:Y:S01]  /*12d40*/  ISETP.GE.AND P6, PT, R0, R215, PT ;  /* 0x000000d70000720c */ /* 0x000fe20003fc6270 */
[----:B------:R-:W-:Y:S01]  /*12d50*/  IMAD.U32 R0, RZ, RZ, UR35 ;  /* 0x00000023ff007e24 */ /* 0x000fe2000f8e00ff */
[-C--:B------:R-:W-:Y:S02]  /*12d60*/  ISETP.GE.AND P5, PT, R182, R213.reuse, PT ;  /* 0x000000d5b600720c */ /* 0x080fe40003fa6270 */
[----:B------:R-:W-:Y:S02]  /*12d70*/  FSEL R30, R191, -INF , !P6 ;  /* 0xff800000bf1e7808 */ /* 0x000fe40007000000 */
[----:B------:R-:W-:Y:S02]  /*12d80*/  FSEL R31, R192, -INF , !P5 ;  /* 0xff800000c01f7808 */ /* 0x000fe40006800000 */
[C---:B------:R-:W-:Y:S02]  /*12d90*/  ISETP.GE.AND P6, PT, R181.reuse, R213, PT ;  /* 0x000000d5b500720c */ /* 0x040fe40003fc6270 */
[-C--:B------:R-:W-:Y:S02]  /*12da0*/  ISETP.GE.AND P5, PT, R182, R215.reuse, PT ;  /* 0x000000d7b600720c */ /* 0x080fe40003fa6270 */
[----:B------:R-:W-:Y:S02]  /*12db0*/  FSEL R182, R188, -INF , !P6 ;  /* 0xff800000bcb67808 */ /* 0x000fe40007000000 */
[----:B------:R-:W-:Y:S02]  /*12dc0*/  FSEL R34, R190, -INF , !P5 ;  /* 0xff800000be227808 */ /* 0x000fe40006800000 */
[----:B------:R-:W-:Y:S02]  /*12dd0*/  ISETP.GE.AND P6, PT, R181, R215, PT ;  /* 0x000000d7b500720c */ /* 0x000fe40003fc6270 */
        /* <DEDUP_REMOVED lines=16> */
[CC--:B------:R-:W-:Y:S02]  /*12ee0*/  ISETP.GE.AND P5, PT, R10.reuse, R213.reuse, PT ;  /* 0x000000d50a00720c */ /* 0x0c0fe40003fa6270 */
        /* <DEDUP_REMOVED lines=19> */
[----:B------:R-:W-:Y:S02]  /*13020*/  ISETP.GE.AND P5, PT, R6, R215, PT ;  /* 0x000000d70600720c */ /* 0x000fe40003fa6270 */
[----:B------:R-:W-:Y:S02]  /*13030*/  FSEL R23, R23, -INF , !P6 ;  /* 0xff80000017177808 */ /* 0x000fe40007000000 */
[----:B------:R-:W-:Y:S02]  /*13040*/  FSEL R27, R27, -INF , !P5 ;  /* 0xff8000001b1b7808 */ /* 0x000fe40006800000 */
[----:B------:R-:W-:Y:S02]  /*13050*/  ISETP.GE.AND P6, PT, R4, R213, PT ;  /* 0x000000d50400720c */ /* 0x000fe40003fc6270 */
[-C--:B------:R-:W-:Y:S02]  /*13060*/  ISETP.GE.AND P5, PT, R5, R215.reuse, PT ;  /* 0x000000d70500720c */ /* 0x080fe40003fa6270 */
[----:B------:R-:W-:Y:S02]  /*13070*/  FSEL R22, R22, -INF , !P6 ;  /* 0xff80000016167808 */ /* 0x000fe40007000000 */
[----:B------:R-:W-:Y:S02]  /*13080*/  ISETP.GE.AND P6, PT, R4, R215, PT ;  /* 0x000000d70400720c */ /* 0x000fe40003fc6270 */
[----:B------:R-:W-:Y:S02]  /*13090*/  FSEL R24, R12, -INF , !P5 ;  /* 0xff8000000c187808 */ /* 0x000fe40006800000 */
[----:B------:R-:W-:Y:S01]  /*130a0*/  LOP3.LUT R0, R225, UR6, R0, 0x96, !PT ;  /* 0x00000006e1007c12 */ /* 0x000fe2000f8e9600 */
[----:B------:R-:W-:Y:S01]  /*130b0*/  UIADD3 UR6, UPT, UPT, UR6, 0x1, URZ ;  /* 0x0000000106067890 */ /* 0x000fe2000fffe0ff */
[-C--:B------:R-:W-:Y:S02]  /*130c0*/  ISETP.GE.AND P5, PT, R3, R213.reuse, PT ;  /* 0x000000d50300720c */ /* 0x080fe40003fa6270 */
[----:B------:R-:W-:Y:S01]  /*130d0*/  FSEL R25, R13, -INF , !P6 ;  /* 0xff8000000d197808 */ /* 0x000fe20007000000 */
[----:B------:R-:W-:Y:S01]  /*130e0*/  IMAD.WIDE.U32 R14, R0, -0x326172a9, RZ ;  /* 0xcd9e8d57000e7825 */ /* 0x000fe200078e00ff */
[----:B------:R-:W-:Y:S02]  /*130f0*/  ISETP.GE.AND P6, PT, R2, R213, PT ;  /* 0x000000d50200720c */ /* 0x000fe40003fc6270 */
[----:B------:R-:W-:Y:S02]  /*13100*/  FSEL R19, R19, -INF , !P5 ;  /* 0xff80000013137808 */ /* 0x000fe40006800000 */
[-C--:B------:R-:W-:Y:S02]  /*13110*/  ISETP.GE.AND P5, PT, R3, R215.reuse, PT ;  /* 0x000000d70300720c */ /* 0x080fe40003fa6270 */
[----:B------:R-:W-:Y:S02]  /*13120*/  FMNMX3.FTZ R3, R133, R32, R31, !PT ;  /* 0x0000002085037276 */ /* 0x000fe4000781001f */
[----:B------:R-:W-:Y:S02]  /*13130*/  FMNMX3.FTZ R0, R134, R30, R34, !PT ;  /* 0x0000001e86007276 */ /* 0x000fe40007810022 */
[----:B------:R-:W-:Y:S02]  /*13140*/  FSEL R18, R18, -INF , !P6 ;  /* 0xff80000012127808 */ /* 0x000fe40007000000 */
[----:B------:R-:W-:Y:S02]  /*13150*/  ISETP.GE.AND P6, PT, R2, R215, PT ;  /* 0x000000d70200720c */ /* 0x000fe40003fc6270 */
[----:B------:R-:W-:Y:S01]  /*13160*/  FMNMX3.FTZ R2, R3, R182, R179, !PT ;  /* 0x000000b603027276 */ /* 0x000fe200078100b3 */
[----:B------:R-:W-:Y:S01]  /*13170*/  IMAD.U32 R3, RZ, RZ, UR6 ;  /* 0x00000006ff037e24 */ /* 0x000fe2000f8e00ff */
[----:B------:R-:W-:Y:S02]  /*13180*/  FMNMX3.FTZ R0, R0, R181, R183, !PT ;  /* 0x000000b500007276 */ /* 0x000fe400078100b7 */
[----:B------:R-:W-:Y:S01]  /*13190*/  LOP3.LUT R10, R224, UR8, R217, 0x96, !PT ;  /* 0x00000008e00a7c12 */ /* 0x000fe2000f8e96d9 */
[----:B------:R-:W-:Y:S01]  /*131a0*/  UIADD3 UR8, UPT, UPT, UR34, 0x3c6ef372, URZ ;  /* 0x3c6ef37222087890 */ /* 0x000fe2000fffe0ff */
[----:B------:R-:W-:Y:S02]  /*131b0*/  FMNMX3.FTZ R2, R2, R178, R176, !PT ;  /* 0x000000b202027276 */ /* 0x000fe400078100b0 */
[----:B------:R-:W-:Y:S01]  /*131c0*/  FMNMX3.FTZ R0, R0, R177, R180, !PT ;  /* 0x000000b100007276 */ /* 0x000fe200078100b4 */
[----:B------:R-:W-:Y:S01]  /*131d0*/  IMAD.WIDE.U32 R10, R10, -0x326172a9, RZ ;  /* 0xcd9e8d570a0a7825 */ /* 0x000fe200078e00ff */
[----:B------:R-:W-:Y:S02]  /*131e0*/  FMNMX3.FTZ R2, R2, R173, R172, !PT ;  /* 0x000000ad02027276 */ /* 0x000fe400078100ac */
[----:B------:R-:W-:Y:S02]  /*131f0*/  FMNMX3.FTZ R0, R0, R175, R174, !PT ;  /* 0x000000af00007276 */ /* 0x000fe400078100ae */
[----:B------:R-:W-:Y:S02]  /*13200*/  FMNMX3.FTZ R2, R2, R169, R168, !PT ;  /* 0x000000a902027276 */ /* 0x000fe400078100a8 */
[----:B------:R-:W-:Y:S02]  /*13210*/  FMNMX3.FTZ R0, R0, R171, R170, !PT ;  /* 0x000000ab00007276 */ /* 0x000fe400078100aa */
[----:B------:R-:W-:Y:S02]  /*13220*/  LOP3.LUT R4, R218, UR7, R15, 0x96, !PT ;  /* 0x00000007da047c12 */ /* 0x000fe4000f8e960f */
[----:B------:R-:W-:Y:S02]  /*13230*/  LOP3.LUT R14, R11, UR8, R14, 0x96, !PT ;  /* 0x000000080b0e7c12 */ /* 0x000fe4000f8e960e */
[----:B------:R-:W-:Y:S01]  /*13240*/  FMNMX3.FTZ R2, R2, R33, R28, !PT ;  /* 0x0000002102027276 */ /* 0x000fe2000781001c */
[----:B------:R-:W-:Y:S01]  /*13250*/  IMAD.WIDE.U32 R4, R4, -0x2daee0ad, RZ ;  /* 0xd2511f5304047825 */ /* 0x000fe200078e00ff */
[----:B------:R-:W-:Y:S02]  /*13260*/  FMNMX3.FTZ R0, R0, R29, R27, !PT ;  /* 0x0000001d00007276 */ /* 0x000fe4000781001b */
[----:B------:R-:W-:Y:S01]  /*13270*/  LOP3.LUT R3, R225, UR35, R3, 0x96, !PT ;  /* 0x00000023e1037c12 */ /* 0x000fe2000f8e9603 */
[----:B------:R-:W-:Y:S01]  /*13280*/  IMAD.WIDE.U32 R14, R14, -0x2daee0ad, RZ ;  /* 0xd2511f530e0e7825 */ /* 0x000fe200078e00ff */
[----:B------:R-:W-:Y:S02]  /*13290*/  FMNMX3.FTZ R2, R2, R23, R22, !PT ;  /* 0x0000001702027276 */ /* 0x000fe40007810016 */
[----:B------:R-:W-:Y:S01]  /*132a0*/  FSEL R21, R189, -INF , !P5 ;  /* 0xff800000bd157808 */ /* 0x000fe20006800000 */
[----:B------:R-:W-:Y:S01]  /*132b0*/  IMAD.WIDE.U32 R12, R3, -0x326172a9, RZ ;  /* 0xcd9e8d57030c7825 */ /* 0x000fe200078e00ff */
[----:B------:R-:W-:Y:S02]  /*132c0*/  FSEL R20, R35, -INF , !P6 ;  /* 0xff80000023147808 */ /* 0x000fe40007000000 */
[----:B------:R-:W-:Y:S02]  /*132d0*/  FMNMX3.FTZ R17, R0, R24, R25, !PT ;  /* 0x0000001800117276 */ /* 0x000fe40007810019 */
[----:B------:R-:W-:Y:S02]  /*132e0*/  LOP3.LUT R184, R216, UR12, R5, 0x96, !PT ;  /* 0x0000000cd8b87c12 */ /* 0x000fe4000f8e9605 */
[----:B------:R-:W-:Y:S02]  /*132f0*/  LOP3.LUT R135, R4, UR11, R15, 0x96, !PT ;  /* 0x0000000b04877c12 */ /* 0x000fe4000f8e960f */
[----:B------:R-:W-:Y:S02]  /*13300*/  FMNMX3.FTZ R132, R2, R19, R18, !PT ;  /* 0x0000001302847276 */ /* 0x000fe40007810012 */
[----:B------:R-:W-:Y:S01]  /*13310*/  FMNMX3.FTZ R17, R17, R21, R20, !PT ;  /* 0x0000001511117276 */ /* 0x000fe20007810014 */
[----:B------:R-:W-:Y:S06]  /*13320*/  BRA.U.ANY UP0, `(.L_x_1318) ;  /* 0xffffffd500e87547 */ /* 0x000fec000b93ffff */
.L_x_1317:
[----:B------:R-:W2:Y:S01]  /*13330*/  SHFL.BFLY PT, R15, R132, 0x2, 0x1f ;  /* 0x0c401f00840f7f89 */ /* 0x000ea200000e0000 */
[----:B------:R-:W-:Y:S01]  /*13340*/  LOP3.LUT R0, R218, UR7, R13, 0x96, !PT ;  /* 0x00000007da007c12 */ /* 0x000fe2000f8e960d */
[----:B------:R-:W-:Y:S01]  /*13350*/  UIADD3 UR6, UPT, UPT, UR34, -0x255992d5, URZ ;  /* 0xdaa66d2b22067890 */ /* 0x000fe2000fffe0ff */
[----:B-1----:R-:W-:Y:S05]  /*13360*/  IMAD.WIDE.U32 R2, R184, -0x326172a9, RZ ;  /* 0xcd9e8d57b8027825 */ /* 0x002fea00078e00ff */
[----:B------:R-:W1:Y:S01]  /*13370*/  SHFL.BFLY PT, R16, R17, 0x2, 0x1f ;  /* 0x0c401f0011107f89 */ /* 0x000e6200000e0000 */
[----:B------:R-:W-:Y:S01]  /*13380*/  UIADD3 UR7, UPT, UPT, UR34, 0x78dde6e4, URZ ;  /* 0x78dde6e422077890 */ /* 0x000fe2000fffe0ff */
[----:B------:R-:W-:Y:S01]  /*13390*/  LOP3.LUT R12, R11, UR8, R12, 0x96, !PT ;  /* 0x000000080b0c7c12 */ /* 0x000fe2000f8e960c */
[----:B------:R-:W-:Y:S01]  /*133a0*/  IMAD.WIDE.U32 R4, R135, -0x326172a9, RZ ;  /* 0xcd9e8d5787047825 */ /* 0x000fe200078e00ff */
[----:B------:R-:W-:Y:S01]  /*133b0*/  LOP3.LUT R3, R10, UR6, R3, 0x96, !PT ;  /* 0x000000060a037c12 */ /* 0x000fe2000f8e9603 */
[----:B------:R-:W-:Y:S02]  /*133c0*/  UIADD3 UR8, UPT, UPT, UR35, -0x126145ec, URZ ;  /* 0xed9eba1423087890 */ /* 0x000fe4000fffe0ff */
[----:B------:R-:W-:Y:S01]  /*133d0*/  IMAD.WIDE.U32 R8, R0, -0x2daee0ad, RZ ;  /* 0xd2511f5300087825 */ /* 0x000fe200078e00ff */
[----:B------:R-:W-:Y:S01]  /*133e0*/  LOP3.LUT R6, R2, UR7, R5, 0x96, !PT ;  /* 0x0000000702067c12 */ /* 0x000fe2000f8e9605 */
[----:B------:R-:W-:Y:S02]  /*133f0*/  UISETP.GT.AND UP0, UPT, UR23, UR20, UPT ;  /* 0x000000141700728c */ /* 0x000fe4000bf04270 */
[----:B------:R-:W-:Y:S01]  /*13400*/  IMAD.WIDE.U32 R186, R12, -0x2daee0ad, RZ ;  /* 0xd2511f530cba7825 */ /* 0x000fe200078e00ff */
[----:B------:R-:W-:Y:S01]  /*13410*/  LOP3.LUT R0, R216, UR12, R9, 0x96, !PT ;  /* 0x0000000cd8007c12 */ /* 0x000fe2000f8e9609 */
[----:B------:R-:W-:Y:S02]  /*13420*/  UIADD3 UR12, UPT, UPT, UR35, -0x56f99767, URZ ;  /* 0xa9066899230c7890 */ /* 0x000fe4000fffe0ff */
[----:B------:R-:W-:Y:S01]  /*13430*/  IMAD.WIDE.U32 R12, R3, -0x2daee0ad, RZ ;  /* 0xd2511f53030c7825 */ /* 0x000fe200078e00ff */
[----:B------:R-:W-:Y:S01]  /*13440*/  LOP3.LUT R3, R8, UR11, R187, 0x96, !PT ;  /* 0x0000000b08037c12 */ /* 0x000fe2000f8e96bb */
[----:B------:R-:W-:Y:S01]  /*13450*/  UIADD3 UR11, UPT, UPT, UR34, 0x1715609d, URZ ;  /* 0x1715609d220b7890 */ /* 0x000fe2000fffe0ff */
[----:B------:R3:W4:Y:S01]  /*13460*/  LDL.S16 R187, [R1+0x3c] ;  /* 0x00003c0001bb7983 */ /* 0x0007220000100600 */
[----:B------:R-:W-:Y:S01]  /*13470*/  IMAD.WIDE.U32 R6, R6, -0x2daee0ad, RZ ;  /* 0xd2511f5306067825 */ /* 0x000fe200078e00ff */
[----:B------:R-:W-:Y:S01]  /*13480*/  LOP3.LUT R14, R14, UR8, R13, 0x96, !PT ;  /* 0x000000080e0e7c12 */ /* 0x000fe2000f8e960d */
[----:B------:R-:W-:Y:S02]  /*13490*/  UIADD3 UR23, UPT, UPT, UR23, -0x1, URZ ;  /* 0xffffffff17177890 */ /* 0x000fe4000fffe0ff */
[----:B------:R-:W-:Y:S01]  /*134a0*/  IMAD.WIDE.U32 R184, R0, -0x326172a9, RZ ;  /* 0xcd9e8d5700b87825 */ /* 0x000fe200078e00ff */
[----:B------:R-:W-:Y:S03]  /*134b0*/  LOP3.LUT R2, R12, UR12, R7, 0x96, !PT ;  /* 0x0000000c0c027c12 */ /* 0x000fe6000f8e9607 */
[----:B------:R-:W-:Y:S01]  /*134c0*/  IMAD.WIDE.U32 R216, R3, -0x326172a9, RZ ;  /* 0xcd9e8d5703d87825 */ /* 0x000fe200078e00ff */
[----:B------:R-:W-:Y:S01]  /*134d0*/  LOP3.LUT R10, R10, UR6, R185, 0x96, !PT ;  /* 0x000000060a0a7c12 */ /* 0x000fe2000f8e96b9 */
[----:B------:R-:W-:Y:S02]  /*134e0*/  UIADD3 UR6, UPT, UPT, UR34, -0x4ab325aa, URZ ;  /* 0xb54cda5622067890 */ /* 0x000fe4000fffe0ff */
[----:B------:R-:W-:Y:S01]  /*134f0*/  IMAD.WIDE.U32 R2, R2, -0x326172a9, RZ ;  /* 0xcd9e8d5702027825 */ /* 0x000fe200078e00ff */
[----:B------:R-:W-:Y:S01]  /*13500*/  LOP3.LUT R5, R184, UR7, R217, 0x96, !PT ;  /* 0x00000007b8057c12 */ /* 0x000fe2000f8e96d9 */
[----:B------:R-:W-:Y:S02]  /*13510*/  UIADD3 UR7, UPT, UPT, UR35, 0x646e171e, URZ ;  /* 0x646e171e23077890 */ /* 0x000fe4000fffe0ff */
[----:B------:R-:W-:Y:S01]  /*13520*/  IMAD.MOV.U32 R185, RZ, RZ, R2 ;  /* 0x000000ffffb97224 */ /* 0x000fe200078e0002 */
[C---:B------:R-:W-:Y:S01]  /*13530*/  PRMT R190, R2.reuse, 0x7772, RZ ;  /* 0x0000777202be7816 */ /* 0x040fe200000000ff */
[----:B------:R-:W-:Y:S01]  /*13540*/  IMAD.WIDE.U32 R198, R5, -0x2daee0ad, RZ ;  /* 0xd2511f5305c67825 */ /* 0x000fe200078e00ff */
[C---:B------:R-:W-:Y:S02]  /*13550*/  PRMT R189, R2.reuse, 0x7771, RZ ;  /* 0x0000777102bd7816 */ /* 0x040fe400000000ff */
[----:B------:R-:W-:Y:S01]  /*13560*/  PRMT R192, R2, 0x7773, RZ ;  /* 0x0000777302c07816 */ /* 0x000fe200000000ff */
[----:B------:R-:W-:Y:S03]  /*13570*/  IMAD.WIDE.U32 R10, R10, -0x2daee0ad, RZ ;  /* 0xd2511f530a0a7825 */ /* 0x000fe600078e00ff */
[----:B------:R-:W-:Y:S02]  /*13580*/  LOP3.LUT R219, R10, UR12, R199, 0x96, !PT ;  /* 0x0000000c0adb7c12 */ /* 0x000fe4000f8e96c7 */
[----:B------:R-:W-:Y:S02]  /*13590*/  LOP3.LUT R197, R186, UR8, R11, 0x96, !PT ;  /* 0x00000008bac57c12 */ /* 0x000fe4000f8e960b */
[----:B--2---:R-:W-:Y:S01]  /*135a0*/  FMNMX.FTZ R132, R132, R15, !PT ;  /* 0x0000000f84847209 */ /* 0x004fe20007810000 */
[----:B------:R-:W-:Y:S01]  /*135b0*/  IMAD.WIDE.U32 R14, R14, -0x326172a9, RZ ;  /* 0xcd9e8d570e0e7825 */ /* 0x000fe200078e00ff */
[----:B-1----:R-:W-:Y:S03]  /*135c0*/  FMNMX.FTZ R0, R17, R16, !PT ;  /* 0x0000001011007209 */ /* 0x002fe60007810000 */
[----:B------:R-:W1:Y:S01]  /*135d0*/  SHFL.BFLY PT, R7, R132, 0x1, 0x1f ;  /* 0x0c201f0084077f89 */ /* 0x000e6200000e0000 */
[----:B------:R-:W-:Y:S02]  /*135e0*/  LOP3.LUT R135, R14, UR6, R3, 0x96, !PT ;  /* 0x000000060e877c12 */ /* 0x000fe4000f8e9603 */
[----:B------:R-:W-:Y:S05]  /*135f0*/  LOP3.LUT R4, R4, UR11, R15, 0x96, !PT ;  /* 0x0000000b04047c12 */ /* 0x000fea000f8e960f */
[----:B------:R-:W2:Y:S01]  /*13600*/  SHFL.BFLY PT, R8, R0, 0x1, 0x1f ;  /* 0x0c201f0000087f89 */ /* 0x000ea200000e0000 */
[----:B------:R-:W-:Y:S01]  /*13610*/  LOP3.LUT R2, R135, 0xffff, RZ, 0xc0, !PT ;  /* 0x0000ffff87027812 */ /* 0x000fe200078ec0ff */
[----:B------:R-:W-:Y:S03]  /*13620*/  IMAD.WIDE.U32 R4, R4, -0x2daee0ad, RZ ;  /* 0xd2511f5304047825 */ /* 0x000fe600078e00ff */
[----:B------:R-:W-:Y:S01]  /*13630*/  SHF.R.U32.HI R184, RZ, 0x8, R2 ;  /* 0x00000008ffb87819 */ /* 0x000fe20000011602 */
[----:B------:R-:W-:Y:S01]  /*13640*/  IMAD.MOV.U32 R194, RZ, RZ, R4 ;  /* 0x000000ffffc27224 */ /* 0x000fe200078e0004 */
[C---:B------:R-:W-:Y:S02]  /*13650*/  PRMT R195, R4.reuse, 0x7772, RZ ;  /* 0x0000777204c37816 */ /* 0x040fe400000000ff */
[C---:B------:R-:W-:Y:S02]  /*13660*/  PRMT R193, R4.reuse, 0x7771, RZ ;  /* 0x0000777104c17816 */ /* 0x040fe400000000ff */
[----:B------:R-:W-:Y:S02]  /*13670*/  PRMT R196, R4, 0x7773, RZ ;  /* 0x0000777304c47816 */ /* 0x000fe400000000ff */
[----:B------:R-:W-:Y:S02]  /*13680*/  LOP3.LUT R4, R184, 0xffff, RZ, 0xc0, !PT ;  /* 0x0000ffffb8047812 */ /* 0x000fe400078ec0ff */
[----:B------:R-:W-:Y:S02]  /*13690*/  LOP3.LUT R188, R6, UR7, R5, 0x96, !PT ;  /* 0x0000000706bc7c12 */ /* 0x000fe4000f8e9605 */
[----:B------:R-:W-:Y:S02]  /*136a0*/  ISETP.LE.U32.AND P5, PT, R4, UR10, PT ;  /* 0x0000000a04007c0c */ /* 0x000fe4000bfa3070 */
[----:B-1----:R-:W-:Y:S02]  /*136b0*/  FMNMX.FTZ R132, R132, R7, !PT ;  /* 0x0000000784847209 */ /* 0x002fe40007810000 */
[----:B------:R-:W-:Y:S02]  /*136c0*/  LOP3.LUT R2, R188, 0xffff, RZ, 0xc0, !PT ;  /* 0x0000ffffbc027812 */ /* 0x000fe400078ec0ff */
[C---:B------:R-:W-:Y:S01]  /*136d0*/  FSETP.NEU.FTZ.AND P1, PT, R132.reuse, -INF , PT ;  /* 0xff8000008400780b */ /* 0x040fe20003f3d000 */
[----:B------:R-:W-:Y:S01]  /*136e0*/  FMUL.FTZ R4, R132, UR4 ;  /* 0x0000000484047c20 */ /* 0x000fe20008410000 */
[----:B--2---:R-:W-:Y:S02]  /*136f0*/  FMNMX.FTZ R3, R0, R8, !PT ;  /* 0x0000000800037209 */ /* 0x004fe40007810000 */
[----:B------:R-:W-:Y:S02]  /*13700*/  FSEL R0, R132, RZ, P1 ;  /* 0x000000ff84007208 */ /* 0x000fe40000800000 */
[----:B------:R-:W-:Y:S01]  /*13710*/  FSEL R4, R4, RZ, P1 ;  /* 0x000000ff04047208 */ /* 0x000fe20000800000 */
[C---:B------:R-:W-:Y:S01]  /*13720*/  FMUL.FTZ R6, R3.reuse, UR4 ;  /* 0x0000000403067c20 */ /* 0x040fe20008410000 */
[C---:B------:R-:W-:Y:S01]  /*13730*/  FSETP.NEU.FTZ.AND P0, PT, R3.reuse, -INF , PT ;  /* 0xff8000000300780b */ /* 0x040fe20003f1d000 */
[----:B------:R-:W-:Y:S01]  /*13740*/  FADD.FTZ R0, -R0, R133 ;  /* 0x0000008500007221 */ /* 0x000fe20000010100 */
[----:B------:R-:W-:Y:S01]  /*13750*/  SHF.R.U32.HI R191, RZ, 0x8, R2 ;  /* 0x00000008ffbf7819 */ /* 0x000fe20000011602 */
[--C-:B------:R-:W-:Y:S01]  /*13760*/  FFMA.FTZ R8, R32, UR4, -R4.reuse ;  /* 0x0000000420087c23 */ /* 0x100fe20008010804 */
[--C-:B------:R-:W-:Y:S01]  /*13770*/  FFMA.FTZ R217, R168, UR4, -R4.reuse ;  /* 0x00000004a8d97c23 */ /* 0x100fe20008010804 */
[----:B------:R-:W-:Y:S01]  /*13780*/  FMUL.FTZ R0, R0, UR4 ;  /* 0x0000000400007c20 */ /* 0x000fe20008410000 */
[----:B------:R-:W-:Y:S01]  /*13790*/  FSEL R2, R3, RZ, P0 ;  /* 0x000000ff03027208 */ /* 0x000fe20000000000 */
[----:B------:R-:W-:Y:S01]  /*137a0*/  MUFU.EX2 R14, R8 ;  /* 0x00000008000e7308 */ /* 0x000fe20000000800 */
[----:B------:R-:W-:Y:S01]  /*137b0*/  LOP3.LUT R5, R191, 0xffff, RZ, 0xc0, !PT ;  /* 0x0000ffffbf057812 */ /* 0x000fe200078ec0ff */
[--C-:B------:R-:W-:Y:S01]  /*137c0*/  FFMA.FTZ R10, R179, UR4, -R4.reuse ;  /* 0x00000004b30a7c23 */ /* 0x100fe20008010804 */
[----:B------:R-:W-:Y:S07]  /*137d0*/  FFMA.FTZ R179, R173, UR4, -R4 ;  /* 0x00000004adb37c23 */ /* 0x000fee0008010804 */
[----:B------:R-:W1:Y:S01]  /*137e0*/  MUFU.EX2 R0, R0 ;  /* 0x0000000000007308 */ /* 0x000e620000000800 */
[----:B------:R-:W-:Y:S01]  /*137f0*/  FADD.FTZ R2, -R2, R134 ;  /* 0x0000008602027221 */ /* 0x000fe20000010100 */
[----:B------:R-:W-:Y:S01]  /*13800*/  ISETP.LE.U32.AND P4, PT, R5, UR10, PT ;  /* 0x0000000a05007c0c */ /* 0x000fe2000bf83070 */
[--C-:B------:R-:W-:Y:S01]  /*13810*/  FFMA.FTZ R7, R31, UR4, -R4.reuse ;  /* 0x000000041f077c23 */ /* 0x100fe20008010804 */
[----:B------:R-:W-:Y:S01]  /*13820*/  FSEL R5, R6, RZ, P0 ;  /* 0x000000ff06057208 */ /* 0x000fe20000000000 */
        /* <DEDUP_REMOVED lines=8> */
[----:B------:R-:W-:Y:S01]  /*138b0*/  FFMA.FTZ R178, R178, UR4, -R4 ;  /* 0x00000004b2b27c23 */ /* 0x000fe20008010804 */
[----:B-1----:R-:W-:Y:S01]  /*138c0*/  FFMA.FTZ R168, R0, R231, R14 ;  /* 0x000000e700a87223 */ /* 0x002fe2000001000e */
[--C-:B------:R-:W-:Y:S01]  /*138d0*/  FFMA.FTZ R226, R22, UR4, -R4.reuse ;  /* 0x0000000416e27c23 */ /* 0x100fe20008010804 */
[----:B------:R-:W2:Y:S01]  /*138e0*/  LDL R231, [R1+0x70] ;  /* 0x0000700001e77983 */ /* 0x000ea20000100800 */
[--C-:B------:R-:W-:Y:S01]  /*138f0*/  FFMA.FTZ R229, R19, UR4, -R4.reuse ;  /* 0x0000000413e57c23 */ /* 0x100fe20008010804 */
[----:B------:R-:W-:Y:S01]  /*13900*/  FFMA.FTZ R230, R18, UR4, -R4 ;  /* 0x0000000412e67c23 */ /* 0x000fe20008010804 */
[--C-:B------:R-:W-:Y:S01]  /*13910*/  FFMA.FTZ R4, R181, UR4, -R5.reuse ;  /* 0x00000004b5047c23 */ /* 0x100fe20008010805 */
[--C-:B------:R-:W-:Y:S01]  /*13920*/  FFMA.FTZ R181, R171, UR4, -R5.reuse ;  /* 0x00000004abb57c23 */ /* 0x100fe20008010805 */
        /* <DEDUP_REMOVED lines=14> */
[----:B-1----:R-:W-:Y:S01]  /*13a10*/  FMUL.FTZ R15, R2, R159 ;  /* 0x0000009f020f7220 */ /* 0x002fe20000410000 */
[--C-:B------:R-:W-:Y:S07]  /*13a20*/  FFMA.FTZ R224, R24, UR4, -R5.reuse ;  /* 0x0000000418e07c23 */ /* 0x100fee0008010805 */
[----:B------:R-:W1:Y:S01]  /*13a30*/  MUFU.EX2 R172, R7 ;  /* 0x0000000700ac7308 */ /* 0x000e620000000800 */
[--C-:B------:R-:W-:Y:S01]  /*13a40*/  FFMA.FTZ R223, R25, UR4, -R5.reuse ;  /* 0x0000000419df7c23 */ /* 0x100fe20008010805 */
[----:B-----5:R-:W-:Y:S01]  /*13a50*/  FMUL.FTZ R10, R2, R162 ;  /* 0x000000a2020a7220 */ /* 0x020fe20000410000 */
[--C-:B------:R-:W-:Y:S01]  /*13a60*/  FFMA.FTZ R227, R21, UR4, -R5.reuse ;  /* 0x0000000415e37c23 */ /* 0x100fe20008010805 */
[----:B------:R1:W5:Y:S01]  /*13a70*/  LDL.S16 R162, [R1+0x34] ;  /* 0x0000340001a27983 */ /* 0x0003620000100600 */
[----:B------:R-:W-:Y:S01]  /*13a80*/  FFMA.FTZ R228, R20, UR4, -R5 ;  /* 0x0000000414e47c23 */ /* 0x000fe20008010805 */
[C---:B------:R-:W-:Y:S01]  /*13a90*/  FMUL.FTZ R13, R0.reuse, R157 ;  /* 0x0000009d000d7220 */ /* 0x040fe20000410000 */
[C---:B------:R-:W-:Y:S01]  /*13aa0*/  FMUL.FTZ R17, R0.reuse, R153 ;  /* 0x0000009900117220 */ /* 0x040fe20000410000 */
[----:B------:R1:W5:Y:S01]  /*13ab0*/  LDL.S16 R159, [R1+0x38] ;  /* 0x00003800019f7983 */ /* 0x0003620000100600 */
[C---:B------:R-:W-:Y:S01]  /*13ac0*/  FMUL.FTZ R28, R0.reuse, R140 ;  /* 0x0000008c001c7220 */ /* 0x040fe20000410000 */
[C---:B------:R-:W-:Y:S01]  /*13ad0*/  FMUL.FTZ R29, R0.reuse, R141 ;  /* 0x0000008d001d7220 */ /* 0x040fe20000410000 */
[C---:B---3--:R-:W-:Y:S01]  /*13ae0*/  FMUL.FTZ R4, R0.reuse, R164 ;  /* 0x000000a400047220 */ /* 0x048fe20000410000 */
        /* <DEDUP_REMOVED lines=59> */
[----:B-1----:R-:W-:Y:S01]  /*13ea0*/  F2FP.F16.F32.PACK_AB R0, R172, R14 ;  /* 0x0000000eac00723e */ /* 0x002fe200000000ff */
[C---:B------:R-:W-:Y:S01]  /*13eb0*/  FMUL.FTZ R14, R2.reuse, R158 ;  /* 0x0000009e020e7220 */ /* 0x040fe20000410000 */
[----:B------:R3:W3:Y:S01]  /*13ec0*/  LDL.S16 R157, [R1+0x2c] ;  /* 0x00002c00019d7983 */ /* 0x0006e20000100600 */
[----:B------:R-:W1:Y:S01]  /*13ed0*/  MUFU.EX2 R134, R6 ;  /* 0x0000000600867308 */ /* 0x000e620000000800 */
[C---:B------:R-:W-:Y:S01]  /*13ee0*/  FMUL.FTZ R30, R2.reuse, R142 ;  /* 0x0000008e021e7220 */ /* 0x040fe20000410000 */
[C---:B------:R-:W-:Y:S01]  /*13ef0*/  FMUL.FTZ R31, R2.reuse, R143 ;  /* 0x0000008f021f7220 */ /* 0x040fe20000410000 */
[----:B------:R2:W3:Y:S07]  /*13f00*/  LDL.S16 R158, [R1+0x30] ;  /* 0x00003000019e7983 */ /* 0x0004ee0000100600 */
[----:B------:R1:W4:Y:S01]  /*13f10*/  MUFU.EX2 R186, R11 ;  /* 0x0000000b00ba7308 */ /* 0x0003220000000800 */
[C---:B------:R-:W-:Y:S01]  /*13f20*/  FMUL.FTZ R34, R2.reuse, R138 ;  /* 0x0000008a02227220 */ /* 0x040fe20000410000 */
[C---:B------:R-:W-:Y:S01]  /*13f30*/  LOP3.LUT R144, R135.reuse, 0xff, RZ, 0xc0, !PT ;  /* 0x000000ff87907812 */ /* 0x040fe200078ec0ff */
[----:B------:R-:W4:Y:S01]  /*13f40*/  LDSM.16.MT88.4 R140, [R200+0x10000] ;  /* 0x01000000c88c783b */ /* 0x000f220000004200 */
[----:B------:R-:W-:Y:S01]  /*13f50*/  PRMT R138, R135, 0x7632, R138 ;  /* 0x00007632878a7816 */ /* 0x000fe2000000008a */
[----:B------:R-:W-:Y:S05]  /*13f60*/  FMUL.FTZ R23, R2, R151 ;  /* 0x0000009702177220 */ /* 0x000fea0000410000 */
[----:B------:R-:W4:Y:S01]  /*13f70*/  MUFU.EX2 R152, R183 ;  /* 0x000000b700987308 */ /* 0x000f220000000800 */
[----:B------:R-:W-:Y:S01]  /*13f80*/  PRMT R137, R190, 0x5410, R192 ;  /* 0x00005410be897816 */ /* 0x000fe200000000c0 */
[C---:B------:R-:W-:Y:S01]  /*13f90*/  FMUL.FTZ R7, R2.reuse, R167 ;  /* 0x000000a702077220 */ /* 0x040fe20000410000 */
[C---:B------:R-:W-:Y:S01]  /*13fa0*/  FMUL.FTZ R18, R2.reuse, R154 ;  /* 0x0000009a02127220 */ /* 0x040fe20000410000 */
[C---:B-1----:R-:W-:Y:S01]  /*13fb0*/  FFMA.FTZ R136, R2.reuse, R232, R134 ;  /* 0x000000e802887223 */ /* 0x042fe20000010086 */
[C---:B------:R-:W-:Y:S01]  /*13fc0*/  FMUL.FTZ R6, R2.reuse, R166 ;  /* 0x000000a602067220 */ /* 0x040fe20000410000 */
[C---:B------:R-:W-:Y:S01]  /*13fd0*/  FMUL.FTZ R19, R2.reuse, R155 ;  /* 0x0000009b02137220 */ /* 0x040fe20000410000 */
[C---:B------:R-:W-:Y:S01]  /*13fe0*/  FMUL.FTZ R22, R2.reuse, R150 ;  /* 0x0000009602167220 */ /* 0x040fe20000410000 */
[C---:B------:R-:W-:Y:S01]  /*13ff0*/  FADD.FTZ R151, R169.reuse, R136 ;  /* 0x00000088a9977221 */ /* 0x040fe20000010000 */
        /* <DEDUP_REMOVED lines=52> */
[----:B------:R-:W-:Y:S01]  /*14340*/  PRMT R136, R144, 0x5410, R184 ;  /* 0x0000541090887816 */ /* 0x000fe200000000b8 */
[----:B------:R1:W3:Y:S01]  /*14350*/  LDL.S16 R153, [R1+0x28] ;  /* 0x0000280001997983 */ /* 0x0002e20000100600 */
[----:B------:R-:W-:Y:S01]  /*14360*/  LOP3.LUT R147, R138, 0xff, RZ, 0xc0, !PT ;  /* 0x000000ff8a937812 */ /* 0x000fe200078ec0ff */
[----:B------:R-:W-:Y:S01]  /*14370*/  FADD.FTZ R150, R172, R168 ;  /* 0x000000a8ac967221 */ /* 0x000fe20000010000 */
[----:B------:R-:W-:Y:S01]  /*14380*/  PRMT R2, R0, 0x7610, R2 ;  /* 0x0000761000027816 */ /* 0x000fe20000000002 */
[----:B------:R-:W-:Y:S01]  /*14390*/  FADD.FTZ R151, R170, R151 ;  /* 0x00000097aa977221 */ /* 0x000fe20000010000 */
[----:B------:R-:W-:Y:S01]  /*143a0*/  SHF.R.U32.HI R145, RZ, 0x18, R135 ;  /* 0x00000018ff917819 */ /* 0x000fe20000011687 */
[----:B----4-:R-:W-:Y:S01]  /*143b0*/  FADD.FTZ R150, R186, R150 ;  /* 0x00000096ba967221 */ /* 0x010fe20000010000 */
[----:B------:R-:W-:Y:S01]  /*143c0*/  PRMT R0, R0, 0x7632, R0 ;  /* 0x0000763200007816 */ /* 0x000fe20000000000 */
[----:B------:R-:W-:Y:S01]  /*143d0*/  FADD.FTZ R151, R152, R151 ;  /* 0x0000009798977221 */ /* 0x000fe20000010000 */
[----:B------:R-:W-:Y:S01]  /*143e0*/  F2FP.F16.F32.PACK_AB R134, R169, R134 ;  /* 0x00000086a986723e */ /* 0x000fe200000000ff */
[----:B------:R-:W-:Y:S01]  /*143f0*/  FADD.FTZ R150, R171, R150 ;  /* 0x00000096ab967221 */ /* 0x000fe20000010000 */
[----:B------:R-:W-:Y:S01]  /*14400*/  LOP3.LUT R139, R137, 0xff00ff, RZ, 0xc0, !PT ;  /* 0x00ff00ff898b7812 */ /* 0x000fe200078ec0ff */
[----:B------:R-:W-:Y:S01]  /*14410*/  MUFU.EX2 R173, R173 ;  /* 0x000000ad00ad7308 */ /* 0x000fe20000000800 */
[----:B------:R-:W-:Y:S02]  /*14420*/  PRMT R137, R147, 0x5410, R145 ;  /* 0x0000541093897816 */ /* 0x000fe40000000091 */
[--C-:B------:R-:W-:Y:S02]  /*14430*/  HSET2.LE.AND R136, R136, R214.reuse, PT ;  /* 0x000000d688887233 */ /* 0x100fe40003803000 */
[----:B------:R-:W-:Y:S01]  /*14440*/  LOP3.LUT R146, R185, 0xff, RZ, 0xc0, !PT ;  /* 0x000000ffb9927812 */ /* 0x000fe200078ec0ff */
[----:B------:R-:W-:Y:S01]  /*14450*/  IMAD.MOV.U32 R185, RZ, RZ, R233 ;  /* 0x000000ffffb97224 */ /* 0x000fe200078e00e9 */
[----:B------:R-:W-:Y:S02]  /*14460*/  PRMT R135, R2, 0x5410, R0 ;  /* 0x0000541002877816 */ /* 0x000fe40000000000 */
[----:B------:R-:W-:Y:S02]  /*14470*/  PRMT R133, R134, 0x7632, R133 ;  /* 0x0000763286857816 */ /* 0x000fe40000000085 */
[----:B------:R-:W-:Y:S01]  /*14480*/  F2FP.F16.F32.PACK_AB R148, R171, R186 ;  /* 0x000000baab94723e */ /* 0x000fe200000000ff */
[----:B------:R-:W-:Y:S01]  /*14490*/  IMAD.U32 R186, RZ, RZ, UR15 ;  /* 0x0000000fffba7e24 */ /* 0x000fe2000f8e00ff */
[----:B------:R-:W-:Y:S02]  /*144a0*/  LOP3.LUT R136, R135, R136, RZ, 0xc0, !PT ;  /* 0x0000008887887212 */ /* 0x000fe400078ec0ff */
[----:B------:R-:W-:Y:S02]  /*144b0*/  PRMT R138, R146, 0x5410, R189 ;  /* 0x00005410928a7816 */ /* 0x000fe400000000bd */
[--C-:B------:R-:W-:Y:S02]  /*144c0*/  HSET2.LE.AND R137, R137, R214.reuse, PT ;  /* 0x000000d689897233 */ /* 0x100fe40003803000 */
[----:B------:R-:W-:Y:S02]  /*144d0*/  PRMT R135, R134, 0x5410, R133 ;  /* 0x0000541086877816 */ /* 0x000fe40000000085 */
[----:B------:R-:W-:Y:S02]  /*144e0*/  PRMT R149, R148, 0x7632, R149 ;  /* 0x0000763294957816 */ /* 0x000fe40000000095 */
[----:B------:R-:W-:Y:S02]  /*144f0*/  F2FP.F16.F32.PACK_AB R155, R152, R170 ;  /* 0x000000aa989b723e */ /* 0x000fe400000000ff */
[----:B------:R-:W-:Y:S01]  /*14500*/  LOP3.LUT R137, R135, R137, RZ, 0xc0, !PT ;  /* 0x0000008987897212 */ /* 0x000fe200078ec0ff */
[----:B------:R-:W-:Y:S01]  /*14510*/  MUFU.EX2 R170, R174 ;  /* 0x000000ae00aa7308 */ /* 0x000fe20000000800 */
[--C-:B------:R-:W-:Y:S02]  /*14520*/  HSET2.LE.AND R138, R138, R214.reuse, PT ;  /* 0x000000d68a8a7233 */ /* 0x100fe40003803000 */
[----:B------:R-:W-:Y:S02]  /*14530*/  PRMT R135, R148, 0x5410, R149 ;  /* 0x0000541094877816 */ /* 0x000fe40000000095 */
[----:B------:R-:W-:Y:S02]  /*14540*/  PRMT R156, R155, 0x7632, R156 ;  /* 0x000076329b9c7816 */ /* 0x000fe4000000009c */
[----:B------:R-:W-:Y:S02]  /*14550*/  LOP3.LUT R138, R135, R138, RZ, 0xc0, !PT ;  /* 0x0000008a878a7212 */ /* 0x000fe400078ec0ff */
[--C-:B------:R-:W-:Y:S02]  /*14560*/  HSET2.LE.AND R139, R139, R214.reuse, PT ;  /* 0x000000d68b8b7233 */ /* 0x100fe40003803000 */
[----:B------:R-:W-:Y:S02]  /*14570*/  PRMT R135, R155, 0x5410, R156 ;  /* 0x000054109b877816 */ /* 0x000fe4000000009c */
[----:B------:R-:W-:Y:S01]  /*14580*/  ISETP.LE.U32.AND P6, PT, R144, UR10, PT ;  /* 0x0000000a90007c0c */ /* 0x000fe2000bfc3070 */
[----:B------:R-:W-:Y:S01]  /*14590*/  IMAD.U32 R144, RZ, RZ, UR15 ;  /* 0x0000000fff907e24 */ /* 0x000fe2000f8e00ff */
[----:B------:R-:W-:Y:S01]  /*145a0*/  LOP3.LUT R139, R135, R139, RZ, 0xc0, !PT ;  /* 0x0000008b878b7212 */ /* 0x000fe200078ec0ff */
[----:B------:R-:W-:Y:S01]  /*145b0*/  VIADD R135, R200, 0x10040 ;  /* 0x00010040c8877836 */ /* 0x000fe20000000000 */
[----:B------:R-:W-:Y:S02]  /*145c0*/  MOV R184, R236 ;  /* 0x000000ec00b87202 */ /* 0x000fe40000000f00 */
[----:B------:R-:W-:Y:S02]  /*145d0*/  ISETP.LE.U32.AND P1, PT, R145, UR10, PT ;  /* 0x0000000a91007c0c */ /* 0x000fe4000bf23070 */
[----:B------:R-:W-:Y:S01]  /*145e0*/  LEA R186, P0, R186, R184, 0x1 ;  /* 0x000000b8baba7211 */ /* 0x000fe200078008ff */
[C---:B------:R-:W-:Y:S05]  /*145f0*/  HMMA.16816.F32 R4, R136.reuse, R140, R4 ;  /* 0x0000008c8804723c */ /* 0x040fea0000001804 */
[----:B------:R-:W-:Y:S03]  /*14600*/  @!P6 HADD2 R187, -R2.H0_H0, -RZ.H0_H0 ;  /* 0xa00000ff02bbe230 */ /* 0x000fe60000000900 */
[C---:B------:R-:W-:Y:S01]  /*14610*/  HMMA.16816.F32 R8, R136.reuse, R142, R8 ;  /* 0x0000008e8808723c */ /* 0x040fe20000001808 */
[----:B------:R-:W4:Y:S02]  /*14620*/  LDSM.16.MT88.4 R140, [R201+0x10000] ;  /* 0x01000000c98c783b */ /* 0x000f240000004200 */
[----:B------:R-:W-:Y:S04]  /*14630*/  PRMT R163, R187, 0x7610, R163 ;  /* 0x00007610bba37816 */ /* 0x000fe800000000a3 */
[----:B------:R-:W-:Y:S02]  /*14640*/  @!P6 PRMT R2, R163, 0x5410, RZ ;  /* 0x00005410a302e816 */ /* 0x000fe400000000ff */
[----:B------:R1:W-:Y:S01]  /*14650*/  @!P6 STL.S16 [R1+0x3c], R187 ;  /* 0x00003cbb0100e387 */ /* 0x0003e20000100600 */
[----:B------:R-:W-:Y:S01]  /*14660*/  ISETP.LE.U32.AND P6, PT, R147, UR10, PT ;  /* 0x0000000a93007c0c */ /* 0x000fe2000bfc3070 */
[----:B------:R-:W2:Y:S02]  /*14670*/  MUFU.EX2 R163, R175 ;  /* 0x000000af00a37308 */ /* 0x000ea40000000800 */
[----:B------:R-:W-:Y:S01]  /*14680*/  STG.E.U16 desc[UR28][R184.64], R2 ;  /* 0x00000002b8007986 */ /* 0x000fe2000c10151c */
[----:B--2---:R-:W-:Y:S04]  /*14690*/  F2FP.F16.F32.PACK_AB R166, R170, R163 ;  /* 0x000000a3aaa6723e */ /* 0x004fe800000000ff */
[----:B------:R-:W-:Y:S02]  /*146a0*/  PRMT R167, R166, 0x7632, R167 ;  /* 0x00007632a6a77816 */ /* 0x000fe400000000a7 */
[----:B-1----:R-:W-:Y:S02]  /*146b0*/  LEA.HI.X.SX32 R187, R144, R185, 0x1, P0 ;  /* 0x000000b990bb7211 */ /* 0x002fe400000f0eff */
[----:B------:R-:W-:Y:S01]  /*146c0*/  ISETP.LE.U32.AND P0, PT, R146, UR10, PT ;  /* 0x0000000a92007c0c */ /* 0x000fe2000bf03070 */
[C---:B----4-:R-:W-:Y:S08]  /*146d0*/  HMMA.16816.F32 R12, R136.reuse, R140, R12 ;  /* 0x0000008c880c723c */ /* 0x050ff0000000180c */
[C---:B------:R-:W-:Y:S03]  /*146e0*/  HMMA.16816.F32 R16, R136.reuse, R142, R16 ;  /* 0x0000008e8810723c */ /* 0x040fe60000001810 */
[----:B------:R-:W-:Y:S04]  /*146f0*/  @P2 VIADD R135, R231, 0xffffffc0 ;  /* 0xffffffc0e7872836 */ /* 0x000fe80000000000 */
[----:B------:R-:W-:Y:S01]  /*14700*/  IMAD.IADD R183, R203, 0x1, R135 ;  /* 0x00000001cbb77824 */ /* 0x000fe200078e0287 */
[----:B------:R-:W1:Y:S01]  /*14710*/  LDSM.16.MT88.4 R140, [R135] ;  /* 0x00000000878c783b */ /* 0x000e620000004200 */
[----:B-----5:R-:W-:Y:S02]  /*14720*/  @!P5 HADD2 R162, -R0.H0_H0, -RZ.H0_H0 ;  /* 0xa00000ff00a2d230 */ /* 0x020fe40000000900 */
[----:B------:R-:W-:Y:S05]  /*14730*/  @!P6 HADD2 R159, -R134.H0_H0, -RZ.H0_H0 ;  /* 0xa00000ff869fe230 */ /* 0x000fea0000000900 */
[----:B------:R2:W-:Y:S01]  /*14740*/  @!P5 STL.S16 [R1+0x34], R162 ;  /* 0x000034a20100d387 */ /* 0x0005e20000100600 */
[----:B------:R-:W-:Y:S03]  /*14750*/  PRMT R145, R162, 0x7610, R145 ;  /* 0x00007610a2917816 */ /* 0x000fe60000000091 */
[----:B------:R4:W-:Y:S01]  /*14760*/  @!P6 STL.S16 [R1+0x38], R159 ;  /* 0x0000389f0100e387 */ /* 0x0009e20000100600 */
[----:B------:R-:W-:Y:S02]  /*14770*/  @!P5 PRMT R0, R145, 0x5410, RZ ;  /* 0x000054109100d816 */ /* 0x000fe400000000ff */
[----:B------:R-:W-:Y:S02]  /*14780*/  ISETP.GT.U32.AND P5, PT, R189, UR10, PT ;  /* 0x0000000abd007c0c */ /* 0x000fe4000bfa4070 */
[----:B------:R-:W-:Y:S01]  /*14790*/  PRMT R144, R159, 0x7610, R144 ;  /* 0x000076109f907816 */ /* 0x000fe20000000090 */
[----:B------:R-:W-:Y:S03]  /*147a0*/  STG.E.U16 desc[UR28][R184.64+0x2], R0 ;  /* 0x00000200b8007986 */ /* 0x000fe6000c10151c */
[----:B------:R-:W-:Y:S01]  /*147b0*/  @!P6 PRMT R134, R144, 0x5410, RZ ;  /* 0x000054109086e816 */ /* 0x000fe200000000ff */
[C---:B-1----:R-:W-:Y:S01]  /*147c0*/  HMMA.16816.F32 R20, R136.reuse, R140, R20 ;  /* 0x0000008c8814723c */ /* 0x042fe20000001814 */
[----:B------:R-:W-:Y:S02]  /*147d0*/  LDSM.16.MT88.4 R144, [R135+0x6000] ;  /* 0x006000008790783b */ /* 0x000fe40000004200 */
[----:B------:R-:W-:Y:S05]  /*147e0*/  ISETP.GT.U32.AND P6, PT, R190, UR10, PT ;  /* 0x0000000abe007c0c */ /* 0x000fea000bfc4070 */
[C---:B------:R-:W-:Y:S01]  /*147f0*/  HMMA.16816.F32 R24, R136.reuse, R142, R24 ;  /* 0x0000008e8818723c */ /* 0x040fe20000001818 */
[----:B------:R-:W1:Y:S01]  /*14800*/  LDSM.16.MT88.4 R140, [R183] ;  /* 0x00000000b78c783b */ /* 0x000e620000004200 */
[----:B--2---:R-:W2:Y:S10]  /*14810*/  MUFU.EX2 R162, R179 ;  /* 0x000000b300a27308 */ /* 0x004eb40000000800 */
[----:B----4-:R-:W-:Y:S01]  /*14820*/  MUFU.EX2 R159, R176 ;  /* 0x000000b0009f7308 */ /* 0x010fe20000000800 */
[----:B------:R-:W-:Y:S01]  /*14830*/  STG.E.U16 desc[UR28][R186.64], R134 ;  /* 0x00000086ba007986 */ /* 0x000fe2000c10151c */
[----:B--2---:R-:W-:Y:S04]  /*14840*/  F2FP.F16.F32.PACK_AB R164, R173, R162 ;  /* 0x000000a2ada4723e */ /* 0x004fe800000000ff */
[----:B------:R-:W-:Y:S01]  /*14850*/  PRMT R165, R164, 0x7632, R165 ;  /* 0x00007632a4a57816 */ /* 0x000fe200000000a5 */
[C---:B-1----:R-:W-:Y:S03]  /*14860*/  HMMA.16816.F32 R28, R136.reuse, R140, R28 ;  /* 0x0000008c881c723c */ /* 0x042fe6000000181c */
[----:B---3--:R-:W-:Y:S02]  /*14870*/  @!P0 HADD2 R157, -R148.H0_H0, -RZ.H0_H0 ;  /* 0xa00000ff949d8230 */ /* 0x008fe40000000900 */
[----:B------:R-:W-:Y:S03]  /*14880*/  @!P1 HADD2 R158, -R133.H0_H0, -RZ.H0_H0 ;  /* 0xa00000ff859e9230 */ /* 0x000fe60000000900 */
[C---:B------:R-:W-:Y:S01]  /*14890*/  HMMA.16816.F32 R32, R136.reuse, R142, R32 ;  /* 0x0000008e8820723c */ /* 0x040fe20000001820 */
[----:B------:R-:W1:Y:S02]  /*148a0*/  LDSM.16.MT88.4 R140, [R200+0x12000] ;  /* 0x01200000c88c783b */ /* 0x000e640000004200 */
[----:B------:R-:W-:Y:S02]  /*148b0*/  PRMT R161, R157, 0x7610, R161 ;  /* 0x000076109da17816 */ /* 0x000fe400000000a1 */
[----:B------:R-:W-:Y:S02]  /*148c0*/  PRMT R160, R158, 0x7610, R160 ;  /* 0x000076109ea07816 */ /* 0x000fe400000000a0 */
[----:B------:R-:W-:Y:S02]  /*148d0*/  @!P0 PRMT R148, R161, 0x5410, RZ ;  /* 0x00005410a1948816 */ /* 0x000fe400000000ff */
[----:B------:R2:W-:Y:S01]  /*148e0*/  @!P1 STL.S16 [R1+0x30], R158 ;  /* 0x0000309e01009387 */ /* 0x0005e20000100600 */
[----:B------:R-:W-:Y:S02]  /*148f0*/  @!P1 PRMT R133, R160, 0x5410, RZ ;  /* 0x00005410a0859816 */ /* 0x000fe400000000ff */
[----:B------:R-:W-:Y:S01]  /*14900*/  LOP3.LUT R160, R188, 0xff, RZ, 0xc0, !PT ;  /* 0x000000ffbca07812 */ /* 0x000fe200078ec0ff */
[----:B------:R3:W-:Y:S01]  /*14910*/  @!P0 STL.S16 [R1+0x2c], R157 ;  /* 0x00002c9d01008387 */ /* 0x0007e20000100600 */
[----:B------:R-:W-:Y:S02]  /*14920*/  ISETP.GT.U32.AND P0, PT, R192, UR10, PT ;  /* 0x0000000ac0007c0c */ /* 0x000fe4000bf04070 */
[----:B------:R-:W-:Y:S01]  /*14930*/  SHF.R.U32.HI R161, RZ, 0x18, R188 ;  /* 0x00000018ffa17819 */ /* 0x000fe200000116bc */
[----:B------:R4:W-:Y:S04]  /*14940*/  STG.E.U16 desc[UR28][R186.64+0x2], R133 ;  /* 0x00000285ba007986 */ /* 0x0009e8000c10151c */
[----:B------:R-:W-:Y:S01]  /*14950*/  STG.E.U16 desc[UR28][R184.64+0x10], R148 ;  /* 0x00001094b8007986 */ /* 0x000fe2000c10151c */
[----:B--2---:R-:W2:Y:S10]  /*14960*/  MUFU.EX2 R158, R177 ;  /* 0x000000b1009e7308 */ /* 0x004eb40000000800 */
[----:B---3--:R-:W3:Y:S01]  /*14970*/  MUFU.EX2 R157, R180 ;  /* 0x000000b4009d7308 */ /* 0x008ee20000000800 */
[C---:B-1----:R-:W-:Y:S03]  /*14980*/  HMMA.16816.F32 R36, R136.reuse, R140, R36 ;  /* 0x0000008c8824723c */ /* 0x042fe60000001824 */
[----:B----4-:R-:W-:Y:S01]  /*14990*/  PRMT R133, R188, 0x7632, R133 ;  /* 0x00007632bc857816 */ /* 0x010fe20000000085 */
[----:B--2---:R-:W-:Y:S04]  /*149a0*/  FADD.FTZ R0, R158, R151 ;  /* 0x000000979e007221 */ /* 0x004fe80000010000 */
[C---:B------:R-:W-:Y:S01]  /*149b0*/  HMMA.16816.F32 R40, R136.reuse, R142, R40 ;  /* 0x0000008e8828723c */ /* 0x040fe20000001828 */
[----:B------:R-:W1:Y:S02]  /*149c0*/  LDSM.16.MT88.4 R140, [R201+0x12000] ;  /* 0x01200000c98c783b */ /* 0x000e640000004200 */
[C---:B---3--:R-:W-:Y:S01]  /*149d0*/  FADD.FTZ R134, R157.reuse, R0 ;  /* 0x000000009d867221 */ /* 0x048fe20000010000 */
[----:B------:R-:W-:Y:S02]  /*149e0*/  PRMT R0, R160, 0x5410, R191 ;  /* 0x00005410a0007816 */ /* 0x000fe400000000bf */
[----:B------:R-:W-:Y:S01]  /*149f0*/  F2FP.F16.F32.PACK_AB R154, R157, R158 ;  /* 0x0000009e9d9a723e */ /* 0x000fe200000000ff */
[----:B------:R-:W-:Y:S01]  /*14a00*/  FADD.FTZ R134, R163, R134 ;  /* 0x00000086a3867221 */ /* 0x000fe20000010000 */
[----:B------:R-:W-:Y:S02]  /*14a10*/  LOP3.LUT R157, R133, 0xff, RZ, 0xc0, !PT ;  /* 0x000000ff859d7812 */ /* 0x000fe400078ec0ff */
[--C-:B------:R-:W-:Y:S02]  /*14a20*/  HSET2.LE.AND R0, R0, R214.reuse, PT ;  /* 0x000000d600007233 */ /* 0x100fe40003803000 */
[----:B------:R-:W-:Y:S02]  /*14a30*/  LOP3.LUT R133, R194, 0xff, RZ, 0xc0, !PT ;  /* 0x000000ffc2857812 */ /* 0x000fe400078ec0ff */
[----:B------:R-:W-:Y:S01]  /*14a40*/  MUFU.EX2 R194, R228 ;  /* 0x000000e400c27308 */ /* 0x000fe20000000800 */
[----:B------:R-:W-:Y:S05]  /*14a50*/  @P5 HADD2 R153, -R149.H0_H0, -RZ.H0_H0 ;  /* 0xa00000ff95995230 */ /* 0x000fea0000000900 */
[----:B------:R2:W-:Y:S01]  /*14a60*/  @P5 STL.S16 [R1+0x28], R153 ;  /* 0x0000289901005387 */ /* 0x0005e20000100600 */
[----:B------:R-:W-:Y:S03]  /*14a70*/  PRMT R168, R153, 0x7610, R168 ;  /* 0x0000761099a87816 */ /* 0x000fe600000000a8 */
[----:B------:R3:W4:Y:S01]  /*14a80*/  LDL.S16 R174, [R1+0x24] ;  /* 0x0000240001ae7983 */ /* 0x0007220000100600 */
[----:B------:R-:W-:Y:S01]  /*14a90*/  @P5 PRMT R149, R168, 0x5410, RZ ;  /* 0x00005410a8955816 */ /* 0x000fe200000000ff */
[----:B------:R-:W-:Y:S01]  /*14aa0*/  IMAD.WIDE.U32 R168, R197, -0x326172a9, RZ ;  /* 0xcd9e8d57c5a87825 */ /* 0x000fe200078e00ff */
[----:B------:R-:W-:Y:S01]  /*14ab0*/  ISETP.LE.U32.AND P5, PT, R160, UR10, PT ;  /* 0x0000000aa0007c0c */ /* 0x000fe2000bfa3070 */
[----:B------:R3:W5:Y:S01]  /*14ac0*/  LDL.S16 R171, [R1+0x1c] ;  /* 0x00001c0001ab7983 */ /* 0x0007620000100600 */
[----:B------:R-:W-:Y:S02]  /*14ad0*/  MUFU.EX2 R197, R224 ;  /* 0x000000e000c57308 */ /* 0x000fe40000000800 */
[----:B------:R-:W-:Y:S01]  /*14ae0*/  LOP3.LUT R179, R216, UR11, R169, 0x96, !PT ;  /* 0x0000000bd8b37c12 */ /* 0x000fe2000f8e96a9 */
[----:B------:R3:W3:Y:S07]  /*14af0*/  LDL.S16 R180, [R1+0x18] ;  /* 0x0000180001b47983 */ /* 0x0006ee0000100600 */
[----:B------:R-:W-:Y:S01]  /*14b00*/  MUFU.EX2 R216, R223 ;  /* 0x000000df00d87308 */ /* 0x000fe20000000800 */
[----:B------:R3:W3:Y:S01]  /*14b10*/  LDL.S16 R172, [R1+0x20] ;  /* 0x0000200001ac7983 */ /* 0x0006e20000100600 */
[C---:B-1----:R-:W-:Y:S03]  /*14b20*/  HMMA.16816.F32 R44, R136.reuse, R140, R44 ;  /* 0x0000008c882c723c */ /* 0x042fe6000000182c */
[----:B------:R-:W-:Y:S05]  /*14b30*/  STG.E.U16 desc[UR28][R184.64+0x12], R149 ;  /* 0x00001295b8007986 */ /* 0x000fea000c10151c */
[----:B--2---:R-:W1:Y:S01]  /*14b40*/  MUFU.EX2 R153, R178 ;  /* 0x000000b200997308 */ /* 0x004e620000000800 */
[C---:B------:R-:W-:Y:S01]  /*14b50*/  HMMA.16816.F32 R48, R136.reuse, R142, R48 ;  /* 0x0000008e8830723c */ /* 0x040fe20000001830 */
[----:B------:R-:W2:Y:S02]  /*14b60*/  LDSM.16.MT88.4 R140, [R135+0x2000] ;  /* 0x00200000878c783b */ /* 0x000ea40000004200 */
[----:B-1----:R-:W-:Y:S01]  /*14b70*/  F2FP.F16.F32.PACK_AB R2, R159, R153 ;  /* 0x000000999f02723e */ /* 0x002fe200000000ff */
[----:B------:R-:W-:Y:S01]  /*14b80*/  FADD.FTZ R150, R153, R150 ;  /* 0x0000009699967221 */ /* 0x000fe20000010000 */
[----:B------:R-:W-:Y:S02]  /*14b90*/  PRMT R153, R154, 0x7632, R153 ;  /* 0x000076329a997816 */ /* 0x000fe40000000099 */
[----:B------:R-:W-:Y:S01]  /*14ba0*/  PRMT R152, R2, 0x7632, R152 ;  /* 0x0000763202987816 */ /* 0x000fe20000000098 */
[----:B------:R-:W-:Y:S01]  /*14bb0*/  FADD.FTZ R150, R159, R150 ;  /* 0x000000969f967221 */ /* 0x000fe20000010000 */
[----:B------:R-:W-:Y:S04]  /*14bc0*/  IMAD.WIDE.U32 R158, R219, -0x326172a9, RZ ;  /* 0xcd9e8d57db9e7825 */ /* 0x000fe800078e00ff */
[----:B------:R-:W-:Y:S02]  /*14bd0*/  FADD.FTZ R162, R162, R150 ;  /* 0x00000096a2a27221 */ /* 0x000fe40000010000 */
[----:B------:R-:W-:Y:S01]  /*14be0*/  LDSM.16.MT88.4 R148, [R135+0x800] ;  /* 0x000800008794783b */ /* 0x000fe20000004200 */
[C---:B------:R-:W-:Y:S02]  /*14bf0*/  PRMT R175, R158.reuse, 0x7772, RZ ;  /* 0x000077729eaf7816 */ /* 0x040fe400000000ff */
[----:B------:R-:W-:Y:S02]  /*14c00*/  PRMT R176, R158, 0x7773, RZ ;  /* 0x000077739eb07816 */ /* 0x000fe400000000ff */
[----:B------:R-:W-:Y:S01]  /*14c10*/  LOP3.LUT R168, R168, UR6, R159, 0x96, !PT ;  /* 0x00000006a8a87c12 */ /* 0x000fe2000f8e969f */
[C---:B--2---:R-:W-:Y:S08]  /*14c20*/  HMMA.16816.F32 R52, R136.reuse, R140, R52 ;  /* 0x0000008c8834723c */ /* 0x044ff00000001834 */
        /* <DEDUP_REMOVED lines=14> */
[----:B----4-:R-:W-:Y:S02]  /*14d10*/  @P6 HADD2 R174, -R155.H0_H0, -RZ.H0_H0 ;  /* 0xa00000ff9bae6230 */ /* 0x010fe40000000900 */
[----:B-----5:R-:W-:Y:S04]  /*14d20*/  @P0 HADD2 R171, -R156.H0_H0, -RZ.H0_H0 ;  /* 0xa00000ff9cab0230 */ /* 0x020fe80000000900 */
[----:B------:R-:W-:Y:S01]  /*14d30*/  @P6 STL.S16 [R1+0x24], R174 ;  /* 0x000024ae01006387 */ /* 0x000fe20000100600 */
[----:B---3--:R-:W-:Y:S03]  /*14d40*/  @!P5 HADD2 R180, -R2.H0_H0, -RZ.H0_H0 ;  /* 0xa00000ff02b4d230 */ /* 0x008fe60000000900 */
[----:B------:R2:W-:Y:S01]  /*14d50*/  @P0 STL.S16 [R1+0x1c], R171 ;  /* 0x00001cab01000387 */ /* 0x0005e20000100600 */
[C---:B-1----:R-:W-:Y:S03]  /*14d60*/  HMMA.16816.F32 R92, R136.reuse, R140, R92 ;  /* 0x0000008c885c723c */ /* 0x042fe6000000185c */
[----:B------:R3:W4:Y:S01]  /*14d70*/  LDL.S16 R191, [R1+0x14] ;  /* 0x0000140001bf7983 */ /* 0x0007220000100600 */
[----:B------:R-:W-:Y:S01]  /*14d80*/  @!P4 HADD2 R172, -R152.H0_H0, -RZ.H0_H0 ;  /* 0xa00000ff98acc230 */ /* 0x000fe20000000900 */
[----:B------:R-:W-:Y:S02]  /*14d90*/  PRMT R178, R180, 0x7610, R178 ;  /* 0x00007610b4b27816 */ /* 0x000fe400000000b2 */
[----:B------:R3:W5:Y:S01]  /*14da0*/  LDL.S16 R190, [R1+0x10] ;  /* 0x0000100001be7983 */ /* 0x0007620000100600 */
[C---:B------:R-:W-:Y:S03]  /*14db0*/  HMMA.16816.F32 R96, R136.reuse, R142, R96 ;  /* 0x0000008e8860723c */ /* 0x040fe60000001860 */
[----:B------:R-:W1:Y:S01]  /*14dc0*/  LDSM.16.MT88.4 R140, [R200+0x16000] ;  /* 0x01600000c88c783b */ /* 0x000e620000004200 */
[----:B------:R-:W-:Y:S02]  /*14dd0*/  PRMT R177, R172, 0x7610, R177 ;  /* 0x00007610acb17816 */ /* 0x000fe400000000b1 */
[----:B------:R-:W-:Y:S04]  /*14de0*/  PRMT R159, R171, 0x7610, R159 ;  /* 0x00007610ab9f7816 */ /* 0x000fe8000000009f */
[----:B------:R-:W-:Y:S01]  /*14df0*/  @P0 PRMT R156, R159, 0x5410, RZ ;  /* 0x000054109f9c0816 */ /* 0x000fe200000000ff */
[----:B------:R3:W-:Y:S01]  /*14e00*/  @!P5 STL.S16 [R1+0x18], R180 ;  /* 0x000018b40100d387 */ /* 0x0007e20000100600 */
[----:B------:R-:W-:Y:S01]  /*14e10*/  ISETP.GT.U32.AND P0, PT, R193, UR10, PT ;  /* 0x0000000ac1007c0c */ /* 0x000fe2000bf04070 */
[----:B------:R-:W-:Y:S02]  /*14e20*/  MUFU.EX2 R159, R199 ;  /* 0x000000c7009f7308 */ /* 0x000fe40000000800 */
[----:B------:R1:W-:Y:S08]  /*14e30*/  @!P4 STL.S16 [R1+0x20], R172 ;  /* 0x000020ac0100c387 */ /* 0x0003f00000100600 */
[----:B--2---:R-:W-:Y:S01]  /*14e40*/  MUFU.EX2 R171, R217 ;  /* 0x000000d900ab7308 */ /* 0x004fe20000000800 */
[----:B------:R2:W2:Y:S09]  /*14e50*/  LDL.S16 R189, [R1+0xc] ;  /* 0x00000c0001bd7983 */ /* 0x0004b20000100600 */
[----:B------:R-:W-:Y:S01]  /*14e60*/  MUFU.EX2 R199, R229 ;  /* 0x000000e500c77308 */ /* 0x000fe20000000800 */
[----:B------:R2:W5:Y:S04]  /*14e70*/  LDL.S16 R188, [R1+0x8] ;  /* 0x0000080001bc7983 */ /* 0x0005680000100600 */
[----:B------:R1:W-:Y:S05]  /*14e80*/  STG.E.U16 desc[UR28][R186.64+0x12], R156 ;  /* 0x0000129cba007986 */ /* 0x0003ea000c10151c */
[----:B---3--:R-:W-:Y:S10]  /*14e90*/  MUFU.EX2 R180, R222 ;  /* 0x000000de00b47308 */ /* 0x008ff40000000800 */
[----:B-1----:R-:W-:Y:S01]  /*14ea0*/  MUFU.EX2 R172, R182 ;  /* 0x000000b600ac7308 */ /* 0x002fe20000000800 */
[C---:B------:R-:W-:Y:S08]  /*14eb0*/  HMMA.16816.F32 R100, R136.reuse, R140, R100 ;  /* 0x0000008c8864723c */ /* 0x040ff00000001864 */
[C---:B------:R-:W-:Y:S01]  /*14ec0*/  HMMA.16816.F32 R104, R136.reuse, R142, R104 ;  /* 0x0000008e8868723c */ /* 0x040fe20000001868 */
[----:B------:R-:W1:Y:S02]  /*14ed0*/  LDSM.16.MT88.4 R140, [R201+0x16000] ;  /* 0x01600000c98c783b */ /* 0x000e640000004200 */
[----:B------:R-:W-:Y:S01]  /*14ee0*/  FADD.FTZ R156, R173, R162 ;  /* 0x000000a2ad9c7221 */ /* 0x000fe20000010000 */
[----:B------:R-:W-:Y:S04]  /*14ef0*/  IMAD.MOV.U32 R173, RZ, RZ, R158 ;  /* 0x000000ffffad7224 */ /* 0x000fe800078e009e */
[C---:B-1----:R-:W-:Y:S08]  /*14f00*/  HMMA.16816.F32 R108, R136.reuse, R140, R108 ;  /* 0x0000008c886c723c */ /* 0x042ff0000000186c */
[C---:B------:R-:W-:Y:S01]  /*14f10*/  HMMA.16816.F32 R112, R136.reuse, R142, R112 ;  /* 0x0000008e8870723c */ /* 0x040fe20000001870 */
[----:B------:R-:W1:Y:S07]  /*14f20*/  LDSM.16.MT88.4 R140, [R183+0x6000] ;  /* 0x00600000b78c783b */ /* 0x000e6e0000004200 */
[C---:B------:R-:W-:Y:S08]  /*14f30*/  HMMA.16816.F32 R116, R136.reuse, R144, R116 ;  /* 0x000000908874723c */ /* 0x040ff00000001874 */
[C---:B------:R-:W-:Y:S01]  /*14f40*/  HMMA.16816.F32 R120, R136.reuse, R146, R120 ;  /* 0x000000928878723c */ /* 0x040fe20000001878 */
[----:B------:R-:W3:Y:S07]  /*14f50*/  LDSM.16.MT88.4 R144, [R200+0x10800] ;  /* 0x01080000c890783b */ /* 0x000eee0000004200 */
[C---:B-1----:R-:W-:Y:S03]  /*14f60*/  HMMA.16816.F32 R124, R136.reuse, R140, R124 ;  /* 0x0000008c887c723c */ /* 0x042fe6000000187c */
[----:B------:R-:W-:Y:S02]  /*14f70*/  PRMT R140, R2, 0x5410, R152 ;  /* 0x00005410028c7816 */ /* 0x000fe40000000098 */
[----:B------:R-:W-:Y:S02]  /*14f80*/  PRMT R141, R157, 0x5410, R161 ;  /* 0x000054109d8d7816 */ /* 0x000fe400000000a1 */
[----:B------:R-:W-:Y:S01]  /*14f90*/  LOP3.LUT R140, R140, R0, RZ, 0xc0, !PT ;  /* 0x000000008c8c7212 */ /* 0x000fe200078ec0ff */
[----:B------:R-:W-:Y:S01]  /*14fa0*/  HMMA.16816.F32 R128, R136, R142, R128 ;  /* 0x0000008e8880723c */ /* 0x000fe20000001880 */
[----:B------:R-:W1:Y:S02]  /*14fb0*/  LDSM.16.MT88.4 R136, [R201+0x10800] ;  /* 0x01080000c988783b */ /* 0x000e640000004200 */
[----:B------:R-:W-:Y:S02]  /*14fc0*/  PRMT R0, R195, 0x5410, R196 ;  /* 0x00005410c3007816 */ /* 0x000fe400000000c4 */
[--C-:B------:R-:W-:Y:S02]  /*14fd0*/  HSET2.LE.AND R141, R141, R214.reuse, PT ;  /* 0x000000d68d8d7233 */ /* 0x100fe40003803000 */
[----:B------:R-:W-:Y:S02]  /*14fe0*/  LOP3.LUT R143, R0, 0xff00ff, RZ, 0xc0, !PT ;  /* 0x00ff00ff008f7812 */ /* 0x000fe400078ec0ff */
[----:B------:R-:W-:Y:S02]  /*14ff0*/  PRMT R142, R133, 0x5410, R193 ;  /* 0x00005410858e7816 */ /* 0x000fe400000000c1 */
[----:B------:R-:W-:Y:S01]  /*15000*/  PRMT R0, R154, 0x5410, R153 ;  /* 0x000054109a007816 */ /* 0x000fe20000000099 */
[----:B------:R-:W-:Y:S01]  /*15010*/  MUFU.EX2 R193, R220 ;  /* 0x000000dc00c17308 */ /* 0x000fe20000000800 */
[--C-:B------:R-:W-:Y:S02]  /*15020*/  HSET2.LE.AND R143, R143, R214.reuse, PT ;  /* 0x000000d68f8f7233 */ /* 0x100fe40003803000 */
[----:B------:R-:W-:Y:S02]  /*15030*/  LOP3.LUT R141, R0, R141, RZ, 0xc0, !PT ;  /* 0x0000008d008d7212 */ /* 0x000fe400078ec0ff */
[--C-:B------:R-:W-:Y:S02]  /*15040*/  HSET2.LE.AND R142, R142, R214.reuse, PT ;  /* 0x000000d68e8e7233 */ /* 0x100fe40003803000 */
[----:B------:R-:W-:Y:S02]  /*15050*/  PRMT R0, R164, 0x5410, R165 ;  /* 0x00005410a4007816 */ /* 0x000fe400000000a5 */
[----:B------:R-:W-:Y:S02]  /*15060*/  @!P4 PRMT R152, R177, 0x5410, RZ ;  /* 0x00005410b198c816 */ /* 0x000fe400000000ff */
[----:B------:R-:W-:Y:S01]  /*15070*/  LOP3.LUT R142, R0, R142, RZ, 0xc0, !PT ;  /* 0x0000008e008e7212 */ /* 0x000fe200078ec0ff */
[----:B------:R-:W1:Y:S01]  /*15080*/  MUFU.EX2 R177, R218 ;  /* 0x000000da00b17308 */ /* 0x000e620000000800 */
[----:B------:R-:W-:Y:S02]  /*15090*/  PRMT R0, R166, 0x5410, R167 ;  /* 0x00005410a6007816 */ /* 0x000fe400000000a7 */
[----:B------:R-:W-:Y:S02]  /*150a0*/  ISETP.LE.U32.AND P4, PT, R157, UR10, PT ;  /* 0x0000000a9d007c0c */ /* 0x000fe4000bf83070 */
[----:B------:R-:W-:Y:S02]  /*150b0*/  LOP3.LUT R143, R0, R143, RZ, 0xc0, !PT ;  /* 0x0000008f008f7212 */ /* 0x000fe400078ec0ff */
[----:B------:R-:W-:Y:S02]  /*150c0*/  @!P5 PRMT R2, R178, 0x5410, RZ ;  /* 0x00005410b202d816 */ /* 0x000fe400000000ff */
[----:B------:R-:W-:Y:S01]  /*150d0*/  ISETP.LE.U32.AND P5, PT, R133, UR10, PT ;  /* 0x0000000a85007c0c */ /* 0x000fe2000bfa3070 */
[----:B------:R-:W-:Y:S01]  /*150e0*/  MUFU.EX2 R178, R221 ;  /* 0x000000dd00b27308 */ /* 0x000fe20000000800 */
[----:B------:R-:W-:Y:S01]  /*150f0*/  LOP3.LUT R0, R168, 0xffff, RZ, 0xc0, !PT ;  /* 0x0000ffffa8007812 */ /* 0x000fe200078ec0ff */
[C---:B---3--:R-:W-:Y:S05]  /*15100*/  HMMA.16816.F32 R4, R140.reuse, R144, R4 ;  /* 0x000000908c04723c */ /* 0x048fea0000001804 */
[----:B-1----:R-:W-:Y:S01]  /*15110*/  F2FP.F16.F32.PACK_AB R160, R193, R177 ;  /* 0x000000b1c1a0723e */ /* 0x002fe200000000ff */
[----:B------:R-:W-:Y:S01]  /*15120*/  FADD.FTZ R133, R170, R134 ;  /* 0x00000086aa857221 */ /* 0x000fe20000010000 */
[----:B------:R-:W-:Y:S01]  /*15130*/  LOP3.LUT R170, R168, 0xff, RZ, 0xc0, !PT ;  /* 0x000000ffa8aa7812 */ /* 0x000fe200078ec0ff */
[C---:B------:R-:W-:Y:S01]  /*15140*/  HMMA.16816.F32 R8, R140.reuse, R146, R8 ;  /* 0x000000928c08723c */ /* 0x040fe20000001808 */
[----:B------:R-:W1:Y:S02]  /*15150*/  LDSM.16.MT88.4 R144, [R183+0x800] ;  /* 0x00080000b790783b */ /* 0x000e640000004200 */
[----:B------:R-:W-:Y:S05]  /*15160*/  PRMT R162, R160, 0x7632, R162 ;  /* 0x00007632a0a27816 */ /* 0x000fea00000000a2 */
[C---:B------:R-:W-:Y:S08]  /*15170*/  HMMA.16816.F32 R12, R140.reuse, R136, R12 ;  /* 0x000000888c0c723c */ /* 0x040ff0000000180c */
[C---:B------:R-:W-:Y:S01]  /*15180*/  HMMA.16816.F32 R16, R140.reuse, R138, R16 ;  /* 0x0000008a8c10723c */ /* 0x040fe20000001810 */
[----:B------:R-:W3:Y:S07]  /*15190*/  LDSM.16.MT88.4 R136, [R200+0x12800] ;  /* 0x01280000c888783b */ /* 0x000eee0000004200 */
[C---:B------:R-:W-:Y:S08]  /*151a0*/  HMMA.16816.F32 R20, R140.reuse, R148, R20 ;  /* 0x000000948c14723c */ /* 0x040ff00000001814 */
[C---:B------:R-:W-:Y:S01]  /*151b0*/  HMMA.16816.F32 R24, R140.reuse, R150, R24 ;  /* 0x000000968c18723c */ /* 0x040fe20000001818 */
[----:B------:R-:W3:Y:S07]  /*151c0*/  LDSM.16.MT88.4 R148, [R201+0x12800] ;  /* 0x01280000c994783b */ /* 0x000eee0000004200 */
        /* <DEDUP_REMOVED lines=8> */
[----:B------:R-:W2:Y:S07]  /*15250*/  LDSM.16.MT88.4 R148, [R200+0x14800] ;  /* 0x01480000c894783b */ /* 0x000eae0000004200 */
[C---:B-1----:R-:W-:Y:S08]  /*15260*/  HMMA.16816.F32 R52, R140.reuse, R144, R52 ;  /* 0x000000908c34723c */ /* 0x042ff00000001834 */
[C---:B------:R-:W-:Y:S01]  /*15270*/  HMMA.16816.F32 R56, R140.reuse, R146, R56 ;  /* 0x000000928c38723c */ /* 0x040fe20000001838 */
[----:B------:R-:W1:Y:S02]  /*15280*/  LDSM.16.MT88.4 R144, [R201+0x14800] ;  /* 0x01480000c990783b */ /* 0x000e640000004200 */
[----:B----4-:R-:W-:Y:S05]  /*15290*/  @!P4 HADD2 R191, -R154.H0_H0, -RZ.H0_H0 ;  /* 0xa00000ff9abfc230 */ /* 0x010fea0000000900 */
[C---:B---3--:R-:W-:Y:S01]  /*152a0*/  HMMA.16816.F32 R60, R140.reuse, R136, R60 ;  /* 0x000000888c3c723c */ /* 0x048fe2000000183c */
[----:B------:R-:W-:Y:S02]  /*152b0*/  @!P4 STL.S16 [R1+0x14], R191 ;  /* 0x000014bf0100c387 */ /* 0x000fe40000100600 */
[----:B------:R-:W-:Y:S04]  /*152c0*/  PRMT R157, R191, 0x7610, R157 ;  /* 0x00007610bf9d7816 */ /* 0x000fe8000000009d */
[----:B------:R-:W-:Y:S01]  /*152d0*/  @!P4 PRMT R154, R157, 0x5410, RZ ;  /* 0x000054109d9ac816 */ /* 0x000fe200000000ff */
[C---:B------:R-:W-:Y:S01]  /*152e0*/  HMMA.16816.F32 R64, R140.reuse, R138, R64 ;  /* 0x0000008a8c40723c */ /* 0x040fe20000001840 */
[----:B------:R-:W3:Y:S07]  /*152f0*/  LDSM.16.MT88.4 R136, [R135+0x4800] ;  /* 0x004800008788783b */ /* 0x000eee0000004200 */
[C---:B--2---:R-:W-:Y:S03]  /*15300*/  HMMA.16816.F32 R68, R140.reuse, R148, R68 ;  /* 0x000000948c44723c */ /* 0x044fe60000001844 */
[----:B------:R-:W-:Y:S05]  /*15310*/  @!P5 HADD2 R189, -R164.H0_H0, -RZ.H0_H0 ;  /* 0xa00000ffa4bdd230 */ /* 0x000fea0000000900 */
[C---:B------:R-:W-:Y:S01]  /*15320*/  HMMA.16816.F32 R72, R140.reuse, R150, R72 ;  /* 0x000000968c48723c */ /* 0x040fe20000001848 */
[----:B------:R-:W2:Y:S02]  /*15330*/  LDSM.16.MT88.4 R148, [R183+0x4800] ;  /* 0x00480000b794783b */ /* 0x000ea40000004200 */
[----:B-----5:R-:W-:Y:S01]  /*15340*/  @P0 HADD2 R188, -R165.H0_H0, -RZ.H0_H0 ;  /* 0xa00000ffa5bc0230 */ /* 0x020fe20000000900 */
[----:B------:R-:W-:Y:S04]  /*15350*/  PRMT R169, R189, 0x7610, R169 ;  /* 0x00007610bda97816 */ /* 0x000fe800000000a9 */
[----:B------:R-:W-:Y:S01]  /*15360*/  @!P5 PRMT R164, R169, 0x5410, RZ ;  /* 0x00005410a9a4d816 */ /* 0x000fe200000000ff */
[C---:B-1----:R-:W-:Y:S03]  /*15370*/  HMMA.16816.F32 R76, R140.reuse, R144, R76 ;  /* 0x000000908c4c723c */ /* 0x042fe6000000184c */
[----:B------:R-:W-:Y:S04]  /*15380*/  SHF.R.U32.HI R169, RZ, 0x18, R168 ;  /* 0x00000018ffa97819 */ /* 0x000fe800000116a8 */
[----:B------:R-:W-:Y:S01]  /*15390*/  ISETP.LE.U32.AND P4, PT, R169, UR10, PT ;  /* 0x0000000aa9007c0c */ /* 0x000fe2000bf83070 */
[C---:B------:R-:W-:Y:S01]  /*153a0*/  HMMA.16816.F32 R80, R140.reuse, R146, R80 ;  /* 0x000000928c50723c */ /* 0x040fe20000001850 */
[----:B------:R-:W1:Y:S07]  /*153b0*/  LDSM.16.MT88.4 R144, [R200+0x16800] ;  /* 0x01680000c890783b */ /* 0x000e6e0000004200 */
[C---:B---3--:R-:W-:Y:S03]  /*153c0*/  HMMA.16816.F32 R84, R140.reuse, R136, R84 ;  /* 0x000000888c54723c */ /* 0x048fe60000001854 */
[----:B------:R-:W-:Y:S02]  /*153d0*/  PRMT R136, R174, 0x7610, R136 ;  /* 0x00007610ae887816 */ /* 0x000fe40000000088 */
[----:B------:R-:W-:Y:S02]  /*153e0*/  PRMT R174, R158, 0x7771, RZ ;  /* 0x000077719eae7816 */ /* 0x000fe400000000ff */
[----:B------:R-:W-:Y:S01]  /*153f0*/  @P6 PRMT R155, R136, 0x5410, RZ ;  /* 0x00005410889b6816 */ /* 0x000fe200000000ff */
[C---:B------:R-:W-:Y:S01]  /*15400*/  HMMA.16816.F32 R88, R140.reuse, R138, R88 ;  /* 0x0000008a8c58723c */ /* 0x040fe20000001858 */
[----:B------:R-:W3:Y:S01]  /*15410*/  LDSM.16.MT88.4 R136, [R201+0x16800] ;  /* 0x01680000c988783b */ /* 0x000ee20000004200 */
[----:B------:R-:W4:Y:S01]  /*15420*/  MUFU.EX2 R158, R181 ;  /* 0x000000b5009e7308 */ /* 0x000f220000000800 */
[----:B------:R-:W-:Y:S05]  /*15430*/  ISETP.LE.U32.AND P6, PT, R161, UR10, PT ;  /* 0x0000000aa1007c0c */ /* 0x000fea000bfc3070 */
[C---:B--2---:R-:W-:Y:S01]  /*15440*/  HMMA.16816.F32 R92, R140.reuse, R148, R92 ;  /* 0x000000948c5c723c */ /* 0x044fe2000000185c */
[----:B------:R2:W-:Y:S04]  /*15450*/  STG.E.U16 desc[UR28][R186.64+0x10], R155 ;  /* 0x0000109bba007986 */ /* 0x0005e8000c10151c */
[----:B------:R5:W-:Y:S03]  /*15460*/  STG.E.U16 desc[UR28][R184.64+0x22], R152 ;  /* 0x00002298b8007986 */ /* 0x000be6000c10151c */
[C---:B------:R-:W-:Y:S01]  /*15470*/  HMMA.16816.F32 R96, R140.reuse, R150, R96 ;  /* 0x000000968c60723c */ /* 0x040fe20000001860 */
[----:B------:R-:W3:Y:S02]  /*15480*/  LDSM.16.MT88.4 R148, [R135+0x6800] ;  /* 0x006800008794783b */ /* 0x000ee40000004200 */
[----:B------:R-:W-:Y:S01]  /*15490*/  @!P6 HADD2 R190, -R153.H0_H0, -RZ.H0_H0 ;  /* 0xa00000ff99bee230 */ /* 0x000fe20000000900 */
[----:B----4-:R-:W-:Y:S04]  /*154a0*/  F2FP.F16.F32.PACK_AB R134, R172, R158 ;  /* 0x0000009eac86723e */ /* 0x010fe800000000ff */
[----:B------:R-:W-:Y:S01]  /*154b0*/  PRMT R161, R134, 0x7632, R161 ;  /* 0x0000763286a17816 */ /* 0x000fe200000000a1 */
[C---:B-1----:R-:W-:Y:S01]  /*154c0*/  HMMA.16816.F32 R100, R140.reuse, R144, R100 ;  /* 0x000000908c64723c */ /* 0x042fe20000001864 */
[----:B------:R-:W-:Y:S03]  /*154d0*/  @!P6 STL.S16 [R1+0x10], R190 ;  /* 0x000010be0100e387 */ /* 0x000fe60000100600 */
[----:B------:R-:W-:Y:S01]  /*154e0*/  @!P4 HADD2 R246, -R161.H0_H0, -RZ.H0_H0 ;  /* 0xa00000ffa1f6c230 */ /* 0x000fe20000000900 */
[----:B------:R1:W-:Y:S01]  /*154f0*/  @!P5 STL.S16 [R1+0xc], R189 ;  /* 0x00000cbd0100d387 */ /* 0x0003e20000100600 */
[----:B------:R-:W-:Y:S02]  /*15500*/  ISETP.LE.U32.AND P5, PT, R170, UR10, PT ;  /* 0x0000000aaa007c0c */ /* 0x000fe4000bfa3070 */
[C---:B------:R-:W-:Y:S01]  /*15510*/  HMMA.16816.F32 R104, R140.reuse, R146, R104 ;  /* 0x000000928c68723c */ /* 0x040fe20000001868 */
[----:B------:R4:W-:Y:S02]  /*15520*/  @P0 STL.S16 [R1+0x8], R188 ;  /* 0x000008bc01000387 */ /* 0x0009e40000100600 */
[----:B--2---:R-:W-:Y:S02]  /*15530*/  SHF.R.U32.HI R155, RZ, 0x8, R0 ;  /* 0x00000008ff9b7819 */ /* 0x004fe40000011600 */
[----:B------:R-:W2:Y:S01]  /*15540*/  LDSM.16.MT88.4 R144, [R183+0x6800] ;  /* 0x00680000b790783b */ /* 0x000ea20000004200 */
[----:B-----5:R-:W-:Y:S02]  /*15550*/  PRMT R152, R190, 0x7610, R152 ;  /* 0x00007610be987816 */ /* 0x020fe40000000098 */
[C---:B---3--:R-:W-:Y:S03]  /*15560*/  HMMA.16816.F32 R108, R140.reuse, R136, R108 ;  /* 0x000000888c6c723c */ /* 0x048fe6000000186c */
[----:B------:R-:W-:Y:S01]  /*15570*/  @!P6 PRMT R153, R152, 0x5410, RZ ;  /* 0x000054109899e816 */ /* 0x000fe200000000ff */
[----:B------:R-:W-:Y:S01]  /*15580*/  FADD.FTZ R136, R158, R133 ;  /* 0x000000859e887221 */ /* 0x000fe20000010000 */
[----:B------:R3:W-:Y:S01]  /*15590*/  STG.E.U16 desc[UR28][R184.64+0x20], R2 ;  /* 0x00002002b8007986 */ /* 0x0007e2000c10151c */
[----:B------:R-:W-:Y:S01]  /*155a0*/  LOP3.LUT R0, R155, 0xffff, RZ, 0xc0, !PT ;  /* 0x0000ffff9b007812 */ /* 0x000fe200078ec0ff */
[----:B------:R-:W-:Y:S01]  /*155b0*/  FADD.FTZ R137, R159, R156 ;  /* 0x0000009c9f897221 */ /* 0x000fe20000010000 */
[C---:B------:R-:W-:Y:S01]  /*155c0*/  HMMA.16816.F32 R112, R140.reuse, R138, R112 ;  /* 0x0000008a8c70723c */ /* 0x040fe20000001870 */
[----:B------:R-:W-:Y:S02]  /*155d0*/  STG.E.U16 desc[UR28][R186.64+0x20], R154 ;  /* 0x0000209aba007986 */ /* 0x000fe4000c10151c */
[----:B------:R-:W-:Y:S01]  /*155e0*/  PRMT R139, R188, 0x7610, R139 ;  /* 0x00007610bc8b7816 */ /* 0x000fe2000000008b */
[----:B------:R-:W-:Y:S01]  /*155f0*/  FADD.FTZ R172, R172, R136 ;  /* 0x00000088acac7221 */ /* 0x000fe20000010000 */
[----:B------:R-:W-:Y:S01]  /*15600*/  STG.E.U16 desc[UR28][R186.64+0x22], R153 ;  /* 0x00002299ba007986 */ /* 0x000fe2000c10151c */
[----:B------:R-:W-:Y:S02]  /*15610*/  ISETP.LE.U32.AND P1, PT, R0, UR10, PT ;  /* 0x0000000a00007c0c */ /* 0x000fe4000bf23070 */
[C---:B------:R-:W-:Y:S01]  /*15620*/  HMMA.16816.F32 R116, R140.reuse, R148, R116 ;  /* 0x000000948c74723c */ /* 0x040fe20000001874 */
[----:B-1----:R1:W5:Y:S02]  /*15630*/  LDL.S16 R189, [R1+0x4] ;  /* 0x0000040001bd7983 */ /* 0x0023640000100600 */
[----:B------:R-:W-:Y:S01]  /*15640*/  @P0 PRMT R165, R139, 0x5410, RZ ;  /* 0x000054108ba50816 */ /* 0x000fe200000000ff */
[----:B------:R-:W-:Y:S01]  /*15650*/  FADD.FTZ R172, R177, R172 ;  /* 0x000000acb1ac7221 */ /* 0x000fe20000010000 */
[----:B----4-:R1:W4:Y:S01]  /*15660*/  LDL.S16 R188, [R1] ;  /* 0x0000000001bc7983 */ /* 0x0103220000100600 */
[C---:B------:R-:W-:Y:S01]  /*15670*/  F2FP.F16.F32.PACK_AB R0, R171.reuse, R159 ;  /* 0x0000009fab00723e */ /* 0x040fe200000000ff */
[----:B------:R-:W-:Y:S01]  /*15680*/  FADD.FTZ R171, R171, R137 ;  /* 0x00000089abab7221 */ /* 0x000fe20000010000 */
[C---:B------:R-:W-:Y:S01]  /*15690*/  HMMA.16816.F32 R120, R140.reuse, R150, R120 ;  /* 0x000000968c78723c */ /* 0x040fe20000001878 */
[----:B------:R1:W-:Y:S02]  /*156a0*/  STG.E.U16 desc[UR28][R184.64+0x32], R165 ;  /* 0x000032a5b8007986 */ /* 0x0003e4000c10151c */
[----:B------:R-:W-:Y:S01]  /*156b0*/  PRMT R136, R170, 0x5410, R155 ;  /* 0x00005410aa887816 */ /* 0x000fe2000000009b */
[----:B------:R-:W-:Y:S01]  /*156c0*/  FADD.FTZ R171, R178, R171 ;  /* 0x000000abb2ab7221 */ /* 0x000fe20000010000 */
[----:B------:R-:W1:Y:S01]  /*156d0*/  LDSM.16.MT88.4 R148, [R200+0x11000] ;  /* 0x01100000c894783b */ /* 0x000e620000004200 */
[----:B------:R-:W-:Y:S01]  /*156e0*/  PRMT R138, R168, 0x7632, R138 ;  /* 0x00007632a88a7816 */ /* 0x000fe2000000008a */
[----:B------:R-:W-:Y:S01]  /*156f0*/  FADD.FTZ R193, R193, R172 ;  /* 0x000000acc1c17221 */ /* 0x000fe20000010000 */
[C---:B---3--:R-:W-:Y:S01]  /*15700*/  PRMT R2, R0.reuse, 0x7632, R2 ;  /* 0x0000763200027816 */ /* 0x048fe20000000002 */
[----:B------:R-:W-:Y:S01]  /*15710*/  @!P5 HADD2 R251, -R0.H0_H0, -RZ.H0_H0 ;  /* 0xa00000ff00fbd230 */ /* 0x000fe20000000900 */
[--C-:B------:R-:W-:Y:S02]  /*15720*/  HSET2.LE.AND R136, R136, R214.reuse, PT ;  /* 0x000000d688887233 */ /* 0x100fe40003803000 */
[----:B------:R-:W-:Y:S01]  /*15730*/  PRMT R137, R0, 0x5410, R2 ;  /* 0x0000541000897816 */ /* 0x000fe20000000002 */
[C---:B--2---:R-:W-:Y:S01]  /*15740*/  HMMA.16816.F32 R124, R140.reuse, R144, R124 ;  /* 0x000000908c7c723c */ /* 0x044fe2000000187c */
[----:B------:R2:W-:Y:S02]  /*15750*/  STG.E.U16 desc[UR28][R184.64+0x30], R164 ;  /* 0x000030a4b8007986 */ /* 0x0005e4000c10151c */
[----:B------:R-:W-:Y:S02]  /*15760*/  LOP3.LUT R168, R138, 0xff, RZ, 0xc0, !PT ;  /* 0x000000ff8aa87812 */ /* 0x000fe400078ec0ff */
[----:B------:R-:W3:Y:S01]  /*15770*/  LDSM.16.MT88.4 R152, [R201+0x11000] ;  /* 0x01100000c998783b */ /* 0x000ee20000004200 */
[----:B------:R-:W-:Y:S02]  /*15780*/  LOP3.LUT R136, R137, R136, RZ, 0xc0, !PT ;  /* 0x0000008889887212 */ /* 0x000fe400078ec0ff */
[----:B------:R-:W-:Y:S03]  /*15790*/  HMMA.16816.F32 R128, R140, R146, R128 ;  /* 0x000000928c80723c */ /* 0x000fe60000001880 */
[----:B------:R-:W-:Y:S02]  /*157a0*/  PRMT R137, R168, 0x5410, R169 ;  /* 0x00005410a8897816 */ /* 0x000fe400000000a9 */
[----:B------:R-:W-:Y:S01]  /*157b0*/  PRMT R144, R175, 0x5410, R176 ;  /* 0x00005410af907816 */ /* 0x000fe200000000b0 */
[----:B------:R-:W3:Y:S01]  /*157c0*/  LDSM.16.MT88.4 R156, [R135+0x1000] ;  /* 0x00100000879c783b */ /* 0x000ee20000004200 */
[----:B-1----:R-:W-:Y:S02]  /*157d0*/  LOP3.LUT R165, R173, 0xff, RZ, 0xc0, !PT ;  /* 0x000000ffada57812 */ /* 0x002fe400078ec0ff */
[----:B------:R-:W-:Y:S02]  /*157e0*/  F2FP.F16.F32.PACK_AB R133, R180, R178 ;  /* 0x000000b2b485723e */ /* 0x000fe400000000ff */
[--C-:B------:R-:W-:Y:S02]  /*157f0*/  HSET2.LE.AND R137, R137, R214.reuse, PT ;  /* 0x000000d689897233 */ /* 0x100fe40003803000 */
[----:B------:R-:W-:Y:S01]  /*15800*/  PRMT R138, R165, 0x5410, R174 ;  /* 0x00005410a58a7816 */ /* 0x000fe200000000ae */
[----:B------:R-:W1:Y:S01]  /*15810*/  LDSM.16.MT88.4 R140, [R183+0x1000] ;  /* 0x00100000b78c783b */ /* 0x000e620000004200 */
[----:B------:R-:W-:Y:S02]  /*15820*/  LOP3.LUT R144, R144, 0xff00ff, RZ, 0xc0, !PT ;  /* 0x00ff00ff90907812 */ /* 0x000fe400078ec0ff */
[----:B------:R-:W-:Y:S02]  /*15830*/  PRMT R139, R134, 0x5410, R161 ;  /* 0x00005410868b7816 */ /* 0x000fe400000000a1 */
[----:B------:R-:W-:Y:S02]  /*15840*/  PRMT R163, R133, 0x7632, R163 ;  /* 0x0000763285a37816 */ /* 0x000fe400000000a3 */
[----:B------:R-:W-:Y:S02]  /*15850*/  LOP3.LUT R137, R139, R137, RZ, 0xc0, !PT ;  /* 0x000000898b897212 */ /* 0x000fe400078ec0ff */
[--C-:B------:R-:W-:Y:S02]  /*15860*/  HSET2.LE.AND R138, R138, R214.reuse, PT ;  /* 0x000000d68a8a7233 */ /* 0x100fe40003803000 */
[--C-:B------:R-:W-:Y:S02]  /*15870*/  HSET2.LE.AND R139, R144, R214.reuse, PT ;  /* 0x000000d6908b7233 */ /* 0x100fe40003803000 */
[----:B------:R-:W-:Y:S02]  /*15880*/  PRMT R144, R133, 0x5410, R163 ;  /* 0x0000541085907816 */ /* 0x000fe400000000a3 */
[----:B--2---:R-:W-:Y:S02]  /*15890*/  PRMT R164, R160, 0x5410, R162 ;  /* 0x00005410a0a47816 */ /* 0x004fe400000000a2 */
[----:B------:R-:W-:Y:S02]  /*158a0*/  LOP3.LUT R138, R144, R138, RZ, 0xc0, !PT ;  /* 0x0000008a908a7212 */ /* 0x000fe400078ec0ff */
[----:B------:R-:W-:Y:S01]  /*158b0*/  LOP3.LUT R139, R164, R139, RZ, 0xc0, !PT ;  /* 0x0000008ba48b7212 */ /* 0x000fe200078ec0ff */
[----:B------:R-:W2:Y:S01]  /*158c0*/  LDSM.16.MT88.4 R144, [R200+0x13000] ;  /* 0x01300000c890783b */ /* 0x000ea20000004200 */
[----:B------:R-:W-:Y:S02]  /*158d0*/  ISETP.GT.U32.AND P6, PT, R195, UR10, PT ;  /* 0x0000000ac3007c0c */ /* 0x000fe4000bfc4070 */
[----:B------:R-:W-:Y:S01]  /*158e0*/  @!P5 PRMT R0, R251, 0x5410, RZ ;  /* 0x00005410fb00d816 */ /* 0x000fe200000000ff */
[----:B------:R-:W-:Y:S01]  /*158f0*/  MUFU.EX2 R195, R227 ;  /* 0x000000e300c37308 */ /* 0x000fe20000000800 */
[----:B------:R-:W-:Y:S01]  /*15900*/  @!P4 PRMT R161, R246, 0x5410, RZ ;  /* 0x00005410f6a1c816 */ /* 0x000fe200000000ff */
[C---:B------:R-:W-:Y:S05]  /*15910*/  HMMA.16816.F32 R4, R136.reuse, R148, R4 ;  /* 0x000000948804723c */ /* 0x040fea0000001804 */
[----:B------:R-:W-:Y:S02]  /*15920*/  ISETP.GT.U32.AND P0, PT, R196, UR10, PT ;  /* 0x0000000ac4007c0c */ /* 0x000fe4000bf04070 */
[----:B------:R-:W-:Y:S01]  /*15930*/  ISETP.LE.U32.AND P5, PT, R165, UR10, PT ;  /* 0x0000000aa5007c0c */ /* 0x000fe2000bfa3070 */
[C---:B------:R-:W-:Y:S01]  /*15940*/  HMMA.16816.F32 R8, R136.reuse, R150, R8 ;  /* 0x000000968808723c */ /* 0x040fe20000001808 */
[----:B------:R-:W2:Y:S01]  /*15950*/  LDSM.16.MT88.4 R148, [R201+0x13000] ;  /* 0x01300000c994783b */ /* 0x000ea20000004200 */
[----:B------:R-:W1:Y:S06]  /*15960*/  MUFU.EX2 R196, R230 ;  /* 0x000000e600c47308 */ /* 0x000e6c0000000800 */
[C---:B---3--:R-:W-:Y:S03]  /*15970*/  HMMA.16816.F32 R12, R136.reuse, R152, R12 ;  /* 0x00000098880c723c */ /* 0x048fe6000000180c */
[----:B------:R-:W-:Y:S02]  /*15980*/  @P0 HADD2 R252, -R167.H0_H0, -RZ.H0_H0 ;  /* 0xa00000ffa7fc0230 */ /* 0x000fe40000000900 */
[----:B------:R-:W-:Y:S03]  /*15990*/  @!P5 HADD2 R244, -R133.H0_H0, -RZ.H0_H0 ;  /* 0xa00000ff85f4d230 */ /* 0x000fe60000000900 */
[C---:B------:R-:W-:Y:S01]  /*159a0*/  HMMA.16816.F32 R16, R136.reuse, R154, R16 ;  /* 0x0000009a8810723c */ /* 0x040fe20000001810 */
[----:B------:R-:W3:Y:S02]  /*159b0*/  LDSM.16.MT88.4 R152, [R135+0x3000] ;  /* 0x003000008798783b */ /* 0x000ee40000004200 */
[----:B------:R-:W-:Y:S02]  /*159c0*/  @P0 PRMT R167, R252, 0x5410, RZ ;  /* 0x00005410fca70816 */ /* 0x000fe400000000ff */
[----:B------:R-:W-:Y:S02]  /*159d0*/  ISETP.GT.U32.AND P0, PT, R174, UR10, PT ;  /* 0x0000000aae007c0c */ /* 0x000fe4000bf04070 */
[----:B------:R-:W-:Y:S01]  /*159e0*/  @!P5 PRMT R133, R244, 0x5410, RZ ;  /* 0x00005410f485d816 */ /* 0x000fe200000000ff */
[C---:B------:R-:W-:Y:S01]  /*159f0*/  HMMA.16816.F32 R20, R136.reuse, R156, R20 ;  /* 0x0000009c8814723c */ /* 0x040fe20000001814 */
[----:B------:R-:W-:Y:S02]  /*15a00*/  STG.E.U16 desc[UR28][R186.64+0x32], R167 ;  /* 0x000032a7ba007986 */ /* 0x000fe4000c10151c */
[----:B-1----:R-:W-:Y:S04]  /*15a10*/  F2FP.F16.F32.PACK_AB R182, R196, R199 ;  /* 0x000000c7c4b6723e */ /* 0x002fe800000000ff */
[----:B------:R-:W-:Y:S01]  /*15a20*/  PRMT R181, R182, 0x7632, R181 ;  /* 0x00007632b6b57816 */ /* 0x000fe200000000b5 */
[C---:B------:R-:W-:Y:S01]  /*15a30*/  HMMA.16816.F32 R24, R136.reuse, R158, R24 ;  /* 0x0000009e8818723c */ /* 0x040fe20000001818 */
[----:B------:R-:W1:Y:S02]  /*15a40*/  LDSM.16.MT88.4 R156, [R183+0x3000] ;  /* 0x00300000b79c783b */ /* 0x000e640000004200 */
[----:B------:R-:W-:Y:S05]  /*15a50*/  @P0 HADD2 R242, -R163.H0_H0, -RZ.H0_H0 ;  /* 0xa00000ffa3f20230 */ /* 0x000fea0000000900 */
[C---:B------:R-:W-:Y:S03]  /*15a60*/  HMMA.16816.F32 R28, R136.reuse, R140, R28 ;  /* 0x0000008c881c723c */ /* 0x040fe6000000181c */
[----:B------:R-:W-:Y:S05]  /*15a70*/  @P0 PRMT R163, R242, 0x5410, RZ ;  /* 0x00005410f2a30816 */ /* 0x000fea00000000ff */
        /* <DEDUP_REMOVED lines=10> */
[C---:B-1----:R-:W-:Y:S08]  /*15b20*/  HMMA.16816.F32 R60, R136.reuse, R156, R60 ;  /* 0x0000009c883c723c */ /* 0x042ff0000000183c */
[C---:B------:R-:W-:Y:S08]  /*15b30*/  HMMA.16816.F32 R64, R136.reuse, R158, R64 ;  /* 0x0000009e8840723c */ /* 0x040ff00000001840 */
[C---:B------:R-:W-:Y:S08]  /*15b40*/  HMMA.16816.F32 R68, R136.reuse, R140, R68 ;  /* 0x0000008c8844723c */ /* 0x040ff00000001844 */
[C---:B------:R-:W-:Y:S01]  /*15b50*/  HMMA.16816.F32 R72, R136.reuse, R142, R72 ;  /* 0x0000008e8848723c */ /* 0x040fe20000001848 */
[----:B------:R-:W1:Y:S07]  /*15b60*/  LDSM.16.MT88.4 R140, [R183+0x5000] ;  /* 0x00500000b78c783b */ /* 0x000e6e0000004200 */
[C---:B--2---:R-:W-:Y:S08]  /*15b70*/  HMMA.16816.F32 R76, R136.reuse, R144, R76 ;  /* 0x00000090884c723c */ /* 0x044ff0000000184c */
[C---:B------:R-:W-:Y:S01]  /*15b80*/  HMMA.16816.F32 R80, R136.reuse, R146, R80 ;  /* 0x000000928850723c */ /* 0x040fe20000001850 */
[----:B------:R-:W2:Y:S07]  /*15b90*/  LDSM.16.MT88.4 R144, [R200+0x17000] ;  /* 0x01700000c890783b */ /* 0x000eae0000004200 */
[C---:B------:R-:W-:Y:S08]  /*15ba0*/  HMMA.16816.F32 R84, R136.reuse, R148, R84 ;  /* 0x000000948854723c */ /* 0x040ff00000001854 */
[C---:B------:R-:W-:Y:S08]  /*15bb0*/  HMMA.16816.F32 R88, R136.reuse, R150, R88 ;  /* 0x000000968858723c */ /* 0x040ff00000001858 */
[C---:B-1----:R-:W-:Y:S08]  /*15bc0*/  HMMA.16816.F32 R92, R136.reuse, R140, R92 ;  /* 0x0000008c885c723c */ /* 0x042ff0000000185c */
[C---:B------:R-:W-:Y:S01]  /*15bd0*/  HMMA.16816.F32 R96, R136.reuse, R142, R96 ;  /* 0x0000008e8860723c */ /* 0x040fe20000001860 */
[----:B------:R-:W-:Y:S07]  /*15be0*/  LDSM.16.MT88.4 R140, [R135+0x7000] ;  /* 0x00700000878c783b */ /* 0x000fee0000004200 */
[C---:B--2---:R-:W-:Y:S08]  /*15bf0*/  HMMA.16816.F32 R100, R136.reuse, R144, R100 ;  /* 0x000000908864723c */ /* 0x044ff00000001864 */
[C---:B------:R-:W-:Y:S01]  /*15c00*/  HMMA.16816.F32 R104, R136.reuse, R146, R104 ;  /* 0x000000928868723c */ /* 0x040fe20000001868 */
[----:B------:R-:W-:Y:S02]  /*15c10*/  LDSM.16.MT88.4 R144, [R183+0x7000] ;  /* 0x00700000b790783b */ /* 0x000fe40000004200 */
[----:B-----5:R-:W-:Y:S02]  /*15c20*/  @P6 HADD2 R189, -R166.H0_H0, -RZ.H0_H0 ;  /* 0xa00000ffa6bd6230 */ /* 0x020fe40000000900 */
[----:B----4-:R-:W-:Y:S03]  /*15c30*/  @!P1 HADD2 R188, -R2.H0_H0, -RZ.H0_H0 ;  /* 0xa00000ff02bc9230 */ /* 0x010fe60000000900 */
[----:B------:R-:W-:Y:S01]  /*15c40*/  PRMT R152, R189, 0x7610, R152 ;  /* 0x00007610bd987816 */ /* 0x000fe20000000098 */
[----:B------:R1:W-:Y:S03]  /*15c50*/  @P6 STL.S16 [R1+0x4], R189 ;  /* 0x000004bd01006387 */ /* 0x0003e60000100600 */
[----:B------:R-:W-:Y:S01]  /*15c60*/  @P6 PRMT R166, R152, 0x5410, RZ ;  /* 0x0000541098a66816 */ /* 0x000fe200000000ff */
[----:B------:R-:W-:Y:S01]  /*15c70*/  IMAD.WIDE.U32 R152, R179, -0x2daee0ad, RZ ;  /* 0xd2511f53b3987825 */ /* 0x000fe200078e00ff */
[----:B------:R2:W-:Y:S01]  /*15c80*/  @!P1 STL.S16 [R1], R188 ;  /* 0x000000bc01009387 */ /* 0x0005e20000100600 */
[----:B------:R-:W-:Y:S02]  /*15c90*/  ISETP.LE.U32.AND P6, PT, R168, UR10, PT ;  /* 0x0000000aa8007c0c */ /* 0x000fe4000bfc3070 */
[----:B------:R-:W-:Y:S01]  /*15ca0*/  PRMT R155, R188, 0x7610, R155 ;  /* 0x00007610bc9b7816 */ /* 0x000fe2000000009b */
[----:B------:R-:W-:Y:S01]  /*15cb0*/  STG.E.U16 desc[UR28][R186.64+0x30], R166 ;  /* 0x000030a6ba007986 */ /* 0x000fe2000c10151c */
[----:B------:R-:W-:Y:S02]  /*15cc0*/  LOP3.LUT R153, R198, UR7, R153, 0x96, !PT ;  /* 0x00000007c6997c12 */ /* 0x000fe4000f8e9699 */
[----:B------:R-:W-:Y:S01]  /*15cd0*/  @!P1 PRMT R2, R155, 0x5410, RZ ;  /* 0x000054109b029816 */ /* 0x000fe200000000ff */
[----:B------:R3:W-:Y:S01]  /*15ce0*/  STG.E.U16 desc[UR28][R184.64+0x40], R0 ;  /* 0x00004000b8007986 */ /* 0x0007e2000c10151c */
[----:B------:R-:W-:Y:S01]  /*15cf0*/  LOP3.LUT R154, R153, 0xffff, RZ, 0xc0, !PT ;  /* 0x0000ffff999a7812 */ /* 0x000fe200078ec0ff */
[----:B------:R-:W-:Y:S01]  /*15d00*/  MUFU.EX2 R198, R226 ;  /* 0x000000e200c67308 */ /* 0x000fe20000000800 */
[----:B------:R-:W-:Y:S01]  /*15d10*/  ISETP.GT.U32.AND P1, PT, R175, UR10, PT ;  /* 0x0000000aaf007c0c */ /* 0x000fe2000bf24070 */
[----:B------:R4:W-:Y:S01]  /*15d20*/  STG.E.U16 desc[UR28][R184.64+0x42], R2 ;  /* 0x00004202b8007986 */ /* 0x0009e2000c10151c */
[----:B------:R-:W-:Y:S01]  /*15d30*/  SHF.R.U32.HI R154, RZ, 0x8, R154 ;  /* 0x00000008ff9a7819 */ /* 0x000fe2000001169a */
[----:B------:R-:W-:Y:S01]  /*15d40*/  @!P6 HADD2 R247, -R134.H0_H0, -RZ.H0_H0 ;  /* 0xa00000ff86f7e230 */ /* 0x000fe20000000900 */
[----:B------:R-:W-:Y:S01]  /*15d50*/  PRMT R191, R152, 0x7772, RZ ;  /* 0x0000777298bf7816 */ /* 0x000fe200000000ff */
[----:B------:R-:W-:Y:S01]  /*15d60*/  STG.E.U16 desc[UR28][R186.64+0x42], R161 ;  /* 0x000042a1ba007986 */ /* 0x000fe2000c10151c */
[----:B------:R-:W-:Y:S01]  /*15d70*/  LOP3.LUT R148, R154, 0xffff, RZ, 0xc0, !PT ;  /* 0x0000ffff9a947812 */ /* 0x000fe200078ec0ff */
[----:B------:R-:W-:Y:S01]  /*15d80*/  FADD.FTZ R155, R180, R171 ;  /* 0x000000abb49b7221 */ /* 0x000fe20000010000 */
[----:B------:R-:W-:Y:S01]  /*15d90*/  PRMT R190, R152, 0x7773, RZ ;  /* 0x0000777398be7816 */ /* 0x000fe200000000ff */
[----:B------:R-:W-:Y:S01]  /*15da0*/  LDSM.16.MT88.4 R172, [R183+0x1800] ;  /* 0x00180000b7ac783b */ /* 0x000fe20000004200 */
[----:B------:R-:W-:Y:S02]  /*15db0*/  ISETP.LE.U32.AND P4, PT, R148, UR10, PT ;  /* 0x0000000a94007c0c */ /* 0x000fe4000bf83070 */
[----:B-1----:R-:W-:Y:S01]  /*15dc0*/  PRMT R189, R152, 0x7771, RZ ;  /* 0x0000777198bd7816 */ /* 0x002fe200000000ff */
[----:B------:R-:W-:Y:S01]  /*15dd0*/  @P1 HADD2 R241, -R160.H0_H0, -RZ.H0_H0 ;  /* 0xa00000ffa0f11230 */ /* 0x000fe20000000900 */
[----:B--2---:R-:W-:Y:S02]  /*15de0*/  MOV R188, R152 ;  /* 0x0000009800bc7202 */ /* 0x004fe40000000f00 */
[----:B------:R-:W1:Y:S01]  /*15df0*/  MUFU.EX2 R152, R225 ;  /* 0x000000e100987308 */ /* 0x000e620000000800 */
[----:B------:R-:W2:Y:S01]  /*15e00*/  LDSM.16.MT88.4 R148, [R201+0x17000] ;  /* 0x01700000c994783b */ /* 0x000ea20000004200 */
[----:B------:R-:W-:Y:S02]  /*15e10*/  @!P6 PRMT R134, R247, 0x5410, RZ ;  /* 0x00005410f786e816 */ /* 0x000fe400000000ff */
[----:B------:R-:W-:Y:S02]  /*15e20*/  ISETP.GT.U32.AND P6, PT, R176, UR10, PT ;  /* 0x0000000ab0007c0c */ /* 0x000fe4000bfc4070 */
[----:B------:R-:W-:Y:S02]  /*15e30*/  @P1 PRMT R160, R241, 0x5410, RZ ;  /* 0x00005410f1a01816 */ /* 0x000fe400000000ff */
[C---:B---3--:R-:W-:Y:S01]  /*15e40*/  LOP3.LUT R0, R153.reuse, 0xff, RZ, 0xc0, !PT ;  /* 0x000000ff99007812 */ /* 0x048fe200078ec0ff */
[----:B------:R-:W-:Y:S01]  /*15e50*/  STG.E.U16 desc[UR28][R186.64+0x40], R134 ;  /* 0x00004086ba007986 */ /* 0x000fe2000c10151c */
[----:B------:R-:W-:Y:S02]  /*15e60*/  F2FP.F16.F32.PACK_AB R180, R194, R195 ;  /* 0x000000c3c2b4723e */ /* 0x000fe400000000ff */
[C---:B------:R-:W-:Y:S01]  /*15e70*/  PRMT R168, R0.reuse, 0x5410, R154 ;  /* 0x0000541000a87816 */ /* 0x040fe2000000009a */
[----:B------:R3:W-:Y:S01]  /*15e80*/  STG.E.U16 desc[UR28][R184.64+0x50], R133 ;  /* 0x00005085b8007986 */ /* 0x0007e2000c10151c */
[----:B------:R-:W-:Y:S01]  /*15e90*/  ISETP.LE.U32.AND P5, PT, R0, UR10, PT ;  /* 0x0000000a00007c0c */ /* 0x000fe2000bfa3070 */
[----:B-1----:R-:W-:Y:S01]  /*15ea0*/  FADD.FTZ R192, R152, R155 ;  /* 0x0000009b98c07221 */ /* 0x002fe20000010000 */
[----:B------:R-:W-:Y:S01]  /*15eb0*/  PRMT R0, R153, 0x7632, R0 ;  /* 0x0000763299007816 */ /* 0x000fe20000000000 */
[----:B------:R-:W-:Y:S01]  /*15ec0*/  @P6 HADD2 R243, -R162.H0_H0, -RZ.H0_H0 ;  /* 0xa00000ffa2f36230 */ /* 0x000fe20000000900 */
[----:B------:R-:W-:Y:S01]  /*15ed0*/  SHF.R.U32.HI R153, RZ, 0x18, R153 ;  /* 0x00000018ff997819 */ /* 0x000fe20000011699 */
[----:B------:R-:W-:Y:S01]  /*15ee0*/  STG.E.U16 desc[UR28][R184.64+0x52], R163 ;  /* 0x000052a3b8007986 */ /* 0x000fe2000c10151c */
[----:B------:R-:W-:Y:S02]  /*15ef0*/  LOP3.LUT R0, R0, 0xff, RZ, 0xc0, !PT ;  /* 0x000000ff00007812 */ /* 0x000fe400078ec0ff */
[----:B------:R-:W-:Y:S01]  /*15f00*/  @P6 PRMT R162, R243, 0x5410, RZ ;  /* 0x00005410f3a26816 */ /* 0x000fe200000000ff */
[----:B------:R-:W-:Y:S01]  /*15f10*/  LDSM.16.MT88.4 R176, [R200+0x13800] ;  /* 0x01380000c8b0783b */ /* 0x000fe20000004200 */
[C---:B------:R-:W-:Y:S02]  /*15f20*/  PRMT R169, R0.reuse, 0x5410, R153 ;  /* 0x0000541000a97816 */ /* 0x040fe40000000099 */
[----:B------:R-:W-:Y:S02]  /*15f30*/  ISETP.LE.U32.AND P1, PT, R0, UR10, PT ;  /* 0x0000000a00007c0c */ /* 0x000fe4000bf23070 */
[----:B------:R-:W-:Y:S02]  /*15f40*/  F2FP.F16.F32.PACK_AB R0, R198, R152 ;  /* 0x00000098c600723e */ /* 0x000fe400000000ff */
[----:B------:R-:W-:Y:S01]  /*15f50*/  ISETP.LE.U32.AND P0, PT, R153, UR10, PT ;  /* 0x0000000a99007c0c */ /* 0x000fe2000bf03070 */
[----:B------:R-:W-:Y:S01]  /*15f60*/  STG.E.U16 desc[UR28][R186.64+0x50], R160 ;  /* 0x000050a0ba007986 */ /* 0x000fe2000c10151c */
[----:B----4-:R-:W-:Y:S01]  /*15f70*/  PRMT R2, R0, 0x7632, R2 ;  /* 0x0000763200027816 */ /* 0x010fe20000000002 */
[----:B------:R-:W-:Y:S01]  /*15f80*/  @!P5 HADD2 R245, -R0.H0_H0, -RZ.H0_H0 ;  /* 0xa00000ff00f5d230 */ /* 0x000fe20000000900 */
[----:B------:R-:W-:Y:S01]  /*15f90*/  LOP3.LUT R188, R188, 0xff, RZ, 0xc0, !PT ;  /* 0x000000ffbcbc7812 */ /* 0x000fe200078ec0ff */
[----:B------:R-:W-:Y:S01]  /*15fa0*/  LDSM.16.MT88.4 R152, [R201+0x11800] ;  /* 0x01180000c998783b */ /* 0x000fe20000004200 */
[--C-:B------:R-:W-:Y:S01]  /*15fb0*/  HSET2.LE.AND R169, R169, R214.reuse, PT ;  /* 0x000000d6a9a97233 */ /* 0x100fe20003803000 */
[----:B------:R-:W-:Y:S01]  /*15fc0*/  @!P4 HADD2 R250, -R2.H0_H0, -RZ.H0_H0 ;  /* 0xa00000ff02fac230 */ /* 0x000fe20000000900 */
[--C-:B------:R-:W-:Y:S02]  /*15fd0*/  HSET2.LE.AND R168, R168, R214.reuse, PT ;  /* 0x000000d6a8a87233 */ /* 0x100fe40003803000 */
[----:B---3--:R-:W-:Y:S01]  /*15fe0*/  F2FP.F16.F32.PACK_AB R133, R216, R197 ;  /* 0x000000c5d885723e */ /* 0x008fe200000000ff */
[C---:B--2---:R-:W-:Y:S02]  /*15ff0*/  HMMA.16816.F32 R108, R136.reuse, R148, R108 ;  /* 0x00000094886c723c */ /* 0x044fe4000000186c */
[----:B------:R-:W-:Y:S01]  /*16000*/  STG.E.U16 desc[UR28][R186.64+0x52], R162 ;  /* 0x000052a2ba007986 */ /* 0x000fe2000c10151c */
[----:B------:R-:W-:Y:S01]  /*16010*/  PRMT R148, R0, 0x5410, R2 ;  /* 0x0000541000947816 */ /* 0x000fe20000000002 */
[----:B------:R-:W-:Y:S01]  /*16020*/  @!P1 HADD2 R249, -R133.H0_H0, -RZ.H0_H0 ;  /* 0xa00000ff85f99230 */ /* 0x000fe20000000900 */
[----:B------:R-:W-:Y:S01]  /*16030*/  @!P4 PRMT R2, R250, 0x5410, RZ ;  /* 0x00005410fa02c816 */ /* 0x000fe200000000ff */
[----:B------:R-:W1:Y:S01]  /*16040*/  LDSM.16.MT88.4 R160, [R200+0x11800] ;  /* 0x01180000c8a0783b */ /* 0x000e620000004200 */
[----:B------:R-:W-:Y:S01]  /*16050*/  @!P5 PRMT R0, R245, 0x5410, RZ ;  /* 0x00005410f500d816 */ /* 0x000fe200000000ff */
[C---:B------:R-:W-:Y:S03]  /*16060*/  HMMA.16816.F32 R112, R136.reuse, R150, R112 ;  /* 0x000000968870723c */ /* 0x040fe60000001870 */
[----:B------:R-:W-:Y:S02]  /*16070*/  PRMT R134, R133, 0x7632, R134 ;  /* 0x0000763285867816 */ /* 0x000fe40000000086 */
[----:B------:R-:W-:Y:S01]  /*16080*/  LOP3.LUT R168, R148, R168, RZ, 0xc0, !PT ;  /* 0x000000a894a87212 */ /* 0x000fe200078ec0ff */
[----:B------:R2:W-:Y:S01]  /*16090*/  STG.E.U16 desc[UR28][R184.64+0x62], R2 ;  /* 0x00006202b8007986 */ /* 0x0005e2000c10151c */
[C---:B------:R-:W-:Y:S01]  /*160a0*/  ISETP.LE.U32.AND P5, PT, R188.reuse, UR10, PT ;  /* 0x0000000abc007c0c */ /* 0x040fe2000bfa3070 */
[C---:B------:R-:W-:Y:S02]  /*160b0*/  HMMA.16816.F32 R116, R136.reuse, R140, R116 ;  /* 0x0000008c8874723c */ /* 0x040fe40000001874 */
[----:B------:R3:W-:Y:S01]  /*160c0*/  STG.E.U16 desc[UR28][R184.64+0x60], R0 ;  /* 0x00006000b8007986 */ /* 0x0007e2000c10151c */
[----:B------:R-:W-:Y:S01]  /*160d0*/  @!P0 HADD2 R248, -R134.H0_H0, -RZ.H0_H0 ;  /* 0xa00000ff86f88230 */ /* 0x000fe20000000900 */
[----:B------:R-:W-:Y:S02]  /*160e0*/  ISETP.GT.U32.AND P4, PT, R189, UR10, PT ;  /* 0x0000000abd007c0c */ /* 0x000fe4000bf84070 */
[----:B------:R-:W-:Y:S02]  /*160f0*/  PRMT R170, R188, 0x5410, R189 ;  /* 0x00005410bcaa7816 */ /* 0x000fe400000000bd */
[C---:B------:R-:W-:Y:S01]  /*16100*/  HMMA.16816.F32 R120, R136.reuse, R142, R120 ;  /* 0x0000008e8878723c */ /* 0x040fe20000001878 */
[----:B------:R-:W4:Y:S02]  /*16110*/  LDSM.16.MT88.4 R140, [R135+0x1800] ;  /* 0x00180000878c783b */ /* 0x000f240000004200 */
[----:B------:R-:W-:Y:S01]  /*16120*/  PRMT R171, R191, 0x5410, R190 ;  /* 0x00005410bfab7816 */ /* 0x000fe200000000be */
[----:B------:R-:W-:Y:S01]  /*16130*/  @!P5 HADD2 R240, -R182.H0_H0, -RZ.H0_H0 ;  /* 0xa00000ffb6f0d230 */ /* 0x000fe20000000900 */
[--C-:B------:R-:W-:Y:S02]  /*16140*/  HSET2.LE.AND R170, R170, R214.reuse, PT ;  /* 0x000000d6aaaa7233 */ /* 0x100fe40003803000 */
[----:B------:R-:W-:Y:S01]  /*16150*/  LOP3.LUT R171, R171, 0xff00ff, RZ, 0xc0, !PT ;  /* 0x00ff00ffabab7812 */ /* 0x000fe200078ec0ff */
[C---:B------:R-:W-:Y:S03]  /*16160*/  HMMA.16816.F32 R124, R136.reuse, R144, R124 ;  /* 0x00000090887c723c */ /* 0x040fe6000000187c */
[----:B------:R-:W-:Y:S01]  /*16170*/  @P4 HADD2 R239, -R181.H0_H0, -RZ.H0_H0 ;  /* 0xa00000ffb5ef4230 */ /* 0x000fe20000000900 */
[----:B------:R-:W-:Y:S04]  /*16180*/  HSET2.LE.AND R171, R171, R214, PT ;  /* 0x000000d6abab7233 */ /* 0x000fe80003803000 */
[----:B------:R-:W-:Y:S03]  /*16190*/  HMMA.16816.F32 R128, R136, R146, R128 ;  /* 0x000000928880723c */ /* 0x000fe60000001880 */
[----:B--2---:R-:W-:Y:S02]  /*161a0*/  PRMT R2, R133, 0x5410, R134 ;  /* 0x0000541085027816 */ /* 0x004fe40000000086 */
[----:B---3--:R-:W-:Y:S02]  /*161b0*/  PRMT R0, R180, 0x7632, R0 ;  /* 0x00007632b4007816 */ /* 0x008fe40000000000 */
[----:B------:R-:W-:Y:S02]  /*161c0*/  LOP3.LUT R169, R2, R169, RZ, 0xc0, !PT ;  /* 0x000000a902a97212 */ /* 0x000fe400078ec0ff */
[----:B------:R-:W-:Y:S02]  /*161d0*/  PRMT R2, R182, 0x5410, R181 ;  /* 0x00005410b6027816 */ /* 0x000fe400000000b5 */
[----:B------:R-:W-:Y:S02]  /*161e0*/  @!P0 PRMT R134, R248, 0x5410, RZ ;  /* 0x00005410f8868816 */ /* 0x000fe400000000ff */
[----:B------:R-:W-:Y:S02]  /*161f0*/  LOP3.LUT R170, R2, R170, RZ, 0xc0, !PT ;  /* 0x000000aa02aa7212 */ /* 0x000fe400078ec0ff */
[----:B------:R-:W-:Y:S01]  /*16200*/  PRMT R2, R180, 0x5410, R0 ;  /* 0x00005410b4027816 */ /* 0x000fe20000000000 */
[----:B------:R2:W-:Y:S01]  /*16210*/  STG.E.U16 desc[UR28][R186.64+0x62], R134 ;  /* 0x00006286ba007986 */ /* 0x0005e2000c10151c */
[----:B------:R-:W-:Y:S02]  /*16220*/  @!P1 PRMT R133, R249, 0x5410, RZ ;  /* 0x00005410f9859816 */ /* 0x000fe400000000ff */
[----:B------:R-:W-:Y:S01]  /*16230*/  LOP3.LUT R171, R2, R171, RZ, 0xc0, !PT ;  /* 0x000000ab02ab7212 */ /* 0x000fe200078ec0ff */
[----:B------:R-:W-:Y:S01]  /*16240*/  FADD.FTZ R2, R198, R192 ;  /* 0x000000c0c6027221 */ /* 0x000fe20000010000 */
[----:B------:R-:W-:Y:S01]  /*16250*/  @!P5 PRMT R182, R240, 0x5410, RZ ;  /* 0x00005410f0b6d816 */ /* 0x000fe200000000ff */
[----:B------:R3:W-:Y:S01]  /*16260*/  STG.E.U16 desc[UR28][R186.64+0x60], R133 ;  /* 0x00006085ba007986 */ /* 0x0007e2000c10151c */
[----:B------:R-:W-:Y:S01]  /*16270*/  @P4 PRMT R181, R239, 0x5410, RZ ;  /* 0x00005410efb54816 */ /* 0x000fe200000000ff */
[----:B------:R-:W-:Y:S01]  /*16280*/  FADD.FTZ R2, R199, R2 ;  /* 0x00000002c7027221 */ /* 0x000fe20000010000 */
[----:B------:R-:W-:Y:S01]  /*16290*/  ISETP.GT.U32.AND P0, PT, R190, UR10, PT ;  /* 0x0000000abe007c0c */ /* 0x000fe2000bf04070 */
[C---:B-1----:R-:W-:Y:S01]  /*162a0*/  HMMA.16816.F32 R164, R168.reuse, R160, R4 ;  /* 0x000000a0a8a4723c */ /* 0x042fe20000001804 */
[----:B------:R-:W1:Y:S04]  /*162b0*/  LDSM.16.MT88.4 R4, [R201+0x13800] ;  /* 0x01380000c904783b */ /* 0x000e680000004200 */
[----:B------:R-:W-:Y:S01]  /*162c0*/  ISETP.GT.U32.AND P1, PT, R191, UR10, PT ;  /* 0x0000000abf007c0c */ /* 0x000fe2000bf24070 */
[----:B------:R-:W-:Y:S02]  /*162d0*/  FADD.FTZ R231, R196, R2 ;  /* 0x00000002c4e77221 */ /* 0x000fe40000010000 */
[C---:B------:R-:W-:Y:S01]  /*162e0*/  HMMA.16816.F32 R160, R168.reuse, R162, R8 ;  /* 0x000000a2a8a0723c */ /* 0x040fe20000001808 */
[----:B------:R-:W5:Y:S03]  /*162f0*/  LDSM.16.MT88.4 R8, [R135+0x3800] ;  /* 0x003800008708783b */ /* 0x000f660000004200 */
[----:B------:R-:W-:Y:S04]  /*16300*/  @P0 HADD2 R237, -R0.H0_H0, -RZ.H0_H0 ;  /* 0xa00000ff00ed0230 */ /* 0x000fe80000000900 */
[C---:B------:R-:W-:Y:S01]  /*16310*/  HMMA.16816.F32 R156, R168.reuse, R152, R12 ;  /* 0x00000098a89c723c */ /* 0x040fe2000000180c */
[----:B------:R-:W5:Y:S02]  /*16320*/  LDSM.16.MT88.4 R12, [R183+0x3800] ;  /* 0x00380000b70c783b */ /* 0x000f640000004200 */
[----:B------:R-:W-:Y:S01]  /*16330*/  @P0 PRMT R0, R237, 0x5410, RZ ;  /* 0x00005410ed000816 */ /* 0x000fe200000000ff */
[----:B------:R-:W-:Y:S02]  /*16340*/  @P1 HADD2 R238, -R180.H0_H0, -RZ.H0_H0 ;  /* 0xa00000ffb4ee1230 */ /* 0x000fe40000000900 */
[----:B--2---:R-:W-:Y:S01]  /*16350*/  IMAD.MOV.U32 R134, RZ, RZ, R3 ;  /* 0x000000ffff867224 */ /* 0x004fe200078e0003 */
[----:B------:R-:W-:Y:S01]  /*16360*/  IADD3 R236, P0, PT, R184, -0x80, RZ ;  /* 0xffffff80b8ec7810 */ /* 0x000fe20007f1e0ff */
[----:B---3--:R-:W-:Y:S01]  /*16370*/  IMAD.MOV.U32 R133, RZ, RZ, R132 ;  /* 0x000000ffff857224 */ /* 0x008fe200078e0084 */
[C---:B------:R-:W-:Y:S01]  /*16380*/  HMMA.16816.F32 R152, R168.reuse, R154, R16 ;  /* 0x0000009aa898723c */ /* 0x040fe20000001810 */
[----:B------:R-:W2:Y:S02]  /*16390*/  LDSM.16.MT88.4 R16, [R200+0x15800] ;  /* 0x01580000c810783b */ /* 0x000ea40000004200 */
[----:B------:R-:W-:Y:S02]  /*163a0*/  @P1 PRMT R180, R238, 0x5410, RZ ;  /* 0x00005410eeb41816 */ /* 0x000fe400000000ff */
[----:B------:R-:W-:Y:S03]  /*163b0*/  IADD3.X R233, PT, PT, R185, -0x1, RZ, P0, !PT ;  /* 0xffffffffb9e97810 */ /* 0x000fe600007fe4ff */
[C---:B----4-:R-:W-:Y:S01]  /*163c0*/  HMMA.16816.F32 R148, R168.reuse, R140, R20 ;  /* 0x0000008ca894723c */ /* 0x050fe20000001814 */
[----:B------:R-:W3:Y:S07]  /*163d0*/  LDSM.16.MT88.4 R20, [R201+0x15800] ;  /* 0x01580000c914783b */ /* 0x000eee0000004200 */
[C---:B------:R-:W-:Y:S01]  /*163e0*/  HMMA.16816.F32 R144, R168.reuse, R142, R24 ;  /* 0x0000008ea890723c */ /* 0x040fe20000001818 */
[----:B------:R-:W4:Y:S07]  /*163f0*/  LDSM.16.MT88.4 R24, [R135+0x5800] ;  /* 0x005800008718783b */ /* 0x000f2e0000004200 */
[C---:B------:R-:W-:Y:S01]  /*16400*/  HMMA.16816.F32 R140, R168.reuse, R172, R28 ;  /* 0x000000aca88c723c */ /* 0x040fe2000000181c */
[----:B------:R-:W4:Y:S07]  /*16410*/  LDSM.16.MT88.4 R28, [R183+0x5800] ;  /* 0x00580000b71c783b */ /* 0x000f2e0000004200 */
[C---:B------:R-:W-:Y:S01]  /*16420*/  HMMA.16816.F32 R136, R168.reuse, R174, R32 ;  /* 0x000000aea888723c */ /* 0x040fe20000001820 */
[----:B------:R-:W4:Y:S07]  /*16430*/  LDSM.16.MT88.4 R32, [R200+0x17800] ;  /* 0x01780000c820783b */ /* 0x000f2e0000004200 */
[C---:B------:R-:W-:Y:S01]  /*16440*/  HMMA.16816.F32 R36, R168.reuse, R176, R36 ;  /* 0x000000b0a824723c */ /* 0x040fe20000001824 */
[----:B------:R-:W4:Y:S07]  /*16450*/  LDSM.16.MT88.4 R172, [R201+0x17800] ;  /* 0x01780000c9ac783b */ /* 0x000f2e0000004200 */
[C---:B------:R-:W-:Y:S01]  /*16460*/  HMMA.16816.F32 R40, R168.reuse, R178, R40 ;  /* 0x000000b2a828723c */ /* 0x040fe20000001828 */
[----:B------:R-:W-:Y:S04]  /*16470*/  STG.E.U16 desc[UR28][R184.64+0x70], R182 ;  /* 0x000070b6b8007986 */ /* 0x000fe8000c10151c */
[----:B------:R-:W-:Y:S03]  /*16480*/  STG.E.U16 desc[UR28][R184.64+0x72], R181 ;  /* 0x000072b5b8007986 */ /* 0x000fe6000c10151c */
[C---:B-1----:R-:W-:Y:S01]  /*16490*/  HMMA.16816.F32 R44, R168.reuse, R4, R44 ;  /* 0x00000004a82c723c */ /* 0x042fe2000000182c */
[----:B------:R1:W-:Y:S04]  /*164a0*/  STG.E.U16 desc[UR28][R186.64+0x72], R0 ;  /* 0x00007200ba007986 */ /* 0x0003e8000c10151c */
[----:B------:R-:W-:Y:S03]  /*164b0*/  STG.E.U16 desc[UR28][R186.64+0x70], R180 ;  /* 0x000070b4ba007986 */ /* 0x000fe6000c10151c */
[C---:B------:R-:W-:Y:S01]  /*164c0*/  HMMA.16816.F32 R48, R168.reuse, R6, R48 ;  /* 0x00000006a830723c */ /* 0x040fe20000001830 */
[----:B------:R-:W4:Y:S07]  /*164d0*/  LDSM.16.MT88.4 R4, [R135+0x7800] ;  /* 0x007800008704783b */ /* 0x000f2e0000004200 */
[C---:B-----5:R-:W-:Y:S08]  /*164e0*/  HMMA.16816.F32 R52, R168.reuse, R8, R52 ;  /* 0x00000008a834723c */ /* 0x060ff00000001834 */
[C---:B------:R-:W-:Y:S01]  /*164f0*/  HMMA.16816.F32 R56, R168.reuse, R10, R56 ;  /* 0x0000000aa838723c */ /* 0x040fe20000001838 */
[----:B------:R-:W5:Y:S02]  /*16500*/  LDSM.16.MT88.4 R8, [R183+0x7800] ;  /* 0x00780000b708783b */ /* 0x000f640000004200 */
[----:B-1----:R-:W-:Y:S05]  /*16510*/  FADD.FTZ R0, R197, R193 ;  /* 0x000000c1c5007221 */ /* 0x002fea0000010000 */
[C---:B------:R-:W-:Y:S03]  /*16520*/  HMMA.16816.F32 R60, R168.reuse, R12, R60 ;  /* 0x0000000ca83c723c */ /* 0x040fe6000000183c */
[----:B------:R-:W-:Y:S04]  /*16530*/  FADD.FTZ R0, R216, R0 ;  /* 0x00000000d8007221 */ /* 0x000fe80000010000 */
[----:B------:R-:W-:Y:S01]  /*16540*/  FADD.FTZ R0, R195, R0 ;  /* 0x00000000c3007221 */ /* 0x000fe20000010000 */
[C---:B------:R-:W-:Y:S03]  /*16550*/  HMMA.16816.F32 R64, R168.reuse, R14, R64 ;  /* 0x0000000ea840723c */ /* 0x040fe60000001840 */
[----:B------:R-:W-:Y:S05]  /*16560*/  FADD.FTZ R232, R194, R0 ;  /* 0x00000000c2e87221 */ /* 0x000fea0000010000 */
[C---:B--2---:R-:W-:Y:S08]  /*16570*/  HMMA.16816.F32 R68, R168.reuse, R16, R68 ;  /* 0x00000010a844723c */ /* 0x044ff00000001844 */
[C---:B------:R-:W-:Y:S08]  /*16580*/  HMMA.16816.F32 R72, R168.reuse, R18, R72 ;  /* 0x00000012a848723c */ /* 0x040ff00000001848 */
        /* <DEDUP_REMOVED lines=13> */
[----:B------:R-:W-:Y:S01]  /*16660*/  HMMA.16816.F32 R128, R168, R10, R128 ;  /* 0x0000000aa880723c */ /* 0x000fe20000001880 */
[----:B------:R-:W-:Y:S08]  /*16670*/  @!UPT UIADD3 URZ, UPT, UPT, URZ, URZ, URZ ;  /* 0x000000fffffff290 */ /* 0x000ff0000fffe0ff */
[----:B------:R-:W-:Y:S11]  /*16680*/  BRA.U UP0, `(.L_x_1316) ;  /* 0xffffffa900c07547 */ /* 0x000ff6000b83ffff */
.L_x_1315:
[----:B------:R-:W2:Y:S01]  /*16690*/  LDL.LU R7, [R1+0x78] ;  /* 0x0000780001077983 */ /* 0x000ea20000300800 */
[----:B------:R-:W1:Y:S03]  /*166a0*/  LDCU UR4, c[0x0][0x4fc] ;  /* 0x00009f80ff0477ac */ /* 0x000e660008000800 */
[----:B------:R-:W3:Y:S04]  /*166b0*/  LDL.LU R6, [R1+0x74] ;  /* 0x0000740001067983 */ /* 0x000ee80000300800 */
[----:B------:R-:W4:Y:S04]  /*166c0*/  SHFL.BFLY PT, R0, R231, 0x2, 0x1f ;  /* 0x0c401f00e7007f89 */ /* 0x000f2800000e0000 */
[----:B------:R-:W1:Y:S01]  /*166d0*/  SHFL.BFLY PT, R2, R232, 0x2, 0x1f ;  /* 0x0c401f00e8027f89 */ /* 0x000e6200000e0000 */
[----:B------:R-:W-:Y:S01]  /*166e0*/  UISETP.NE.AND UP3, UPT, UR21, -0x1, UPT ;  /* 0xffffffff1500788c */ /* 0x000fe2000bf65270 */
[C---:B------:R-:W-:Y:S01]  /*166f0*/  LOP3.LUT P1, RZ, R206.reuse, 0x10, RZ, 0xc0, !PT ;  /* 0x00000010ceff7812 */ /* 0x040fe2000782c0ff */
[----:B------:R-:W1:Y:S01]  /*16700*/  S2UR UR11, SR_CTAID.Y ;  /* 0x00000000000b79c3 */ /* 0x000e620000002600 */
[----:B------:R-:W3:Y:S01]  /*16710*/  LDL.LU R5, [R1+0x60] ;  /* 0x0000600001057983 */ /* 0x000ee20000300800 */
[C---:B------:R-:W-:Y:S01]  /*16720*/  LOP3.LUT P0, RZ, R206.reuse, 0x4, RZ, 0xc0, !PT ;  /* 0x00000004ceff7812 */ /* 0x040fe2000780c0ff */
[----:B------:R-:W1:Y:S01]  /*16730*/  LDCU UR9, c[0x0][0x434] ;  /* 0x00008680ff0977ac */ /* 0x000e620008000800 */
[----:B------:R-:W-:Y:S01]  /*16740*/  LOP3.LUT P2, RZ, R206, 0x8, RZ, 0xc0, !PT ;  /* 0x00000008ceff7812 */ /* 0x000fe2000784c0ff */
[----:B------:R-:W1:Y:S04]  /*16750*/  LDCU.U8 UR10, c[0x0][0x548] ;  /* 0x0000a900ff0a77ac */ /* 0x000e680008000000 */
[----:B------:R-:W1:Y:S01]  /*16760*/  @!UP3 LDCU.64 UR6, c[0x0][0x400] ;  /* 0x00008000ff06b7ac */ /* 0x000e620008000a00 */
[----:B------:R-:W-:Y:S01]  /*16770*/  UISETP.NE.AND UP2, UPT, UR21, -0x1, UPT ;  /* 0xffffffff1500788c */ /* 0x000fe2000bf45270 */
[----:B----4-:R-:W-:Y:S01]  /*16780*/  FADD.FTZ R231, R0, R231 ;  /* 0x000000e700e77221 */ /* 0x010fe20000010000 */
[----:B------:R-:W4:Y:S01]  /*16790*/  LDCU UR13, c[0x0][0x434] ;  /* 0x00008680ff0d77ac */ /* 0x000f220008000800 */
[----:B-1----:R-:W-:-:S03]  /*167a0*/  FADD.FTZ R232, R2, R232 ;  /* 0x000000e802e87221 */ /* 0x002fc60000010000 */
[----:B------:R-:W1:Y:S04]  /*167b0*/  SHFL.BFLY PT, R0, R231, 0x1, 0x1f ;  /* 0x0c201f00e7007f89 */ /* 0x000e6800000e0000 */
[----:B------:R-:W4:Y:S01]  /*167c0*/  SHFL.BFLY PT, R4, R232, 0x1, 0x1f ;  /* 0x0c201f00e8047f89 */ /* 0x000f2200000e0000 */
[----:B------:R-:W-:-:S04]  /*167d0*/  @!UP3 UIMAD.WIDE.U32 UR16, UR11, UR6, URZ ;  /* 0x000000060b10b2a5 */ /* 0x000fc8000f8e00ff */
[----:B------:R-:W-:Y:S01]  /*167e0*/  @!UP3 UIMAD UR12, UR11, UR7, UR17 ;  /* 0x000000070b0cb2a4 */ /* 0x000fe2000f8e0211 */
[----:B------:R-:W4:Y:S01]  /*167f0*/  @UP3 LDCU.64 UR6, c[0x0][0x408] ;  /* 0x00008100ff0637ac */ /* 0x000f220008000a00 */
[----:B-1----:R-:W-:Y:S01]  /*16800*/  FADD.FTZ R231, R231, R0 ;  /* 0x00000000e7e77221 */ /* 0x002fe20000010000 */
[----:B----4-:R-:W-:-:S03]  /*16810*/  FADD.FTZ R232, R232, R4 ;  /* 0x00000004e8e87221 */ /* 0x010fc60000010000 */
[----:B------:R-:W1:Y:S01]  /*16820*/  MUFU.RCP R2, R231 ;  /* 0x000000e700027308 */ /* 0x000e620000001000 */
[----:B------:R-:W-:Y:S01]  /*16830*/  FSETP.NE.FTZ.AND P4, PT, R231, RZ, PT ;  /* 0x000000ffe700720b */ /* 0x000fe20003f95000 */
[----:B------:R-:W-:Y:S01]  /*16840*/  @UP3 UIMAD.WIDE.U32 UR18, UR21, UR6, URZ ;  /* 0x00000006151232a5 */ /* 0x000fe2000f8e00ff */
[----:B------:R-:W-:Y:S01]  /*16850*/  SHF.L.U32 R4, R206, 0x4, RZ ;  /* 0x00000004ce047819 */ /* 0x000fe200000006ff */
[----:B------:R-:W4:Y:S01]  /*16860*/  S2UR UR6, SR_CTAID.Z ;  /* 0x00000000000679c3 */ /* 0x000f220000002700 */
[----:B------:R-:W-:Y:S01]  /*16870*/  FSETP.NE.FTZ.AND P3, PT, R232, RZ, PT ;  /* 0x000000ffe800720b */ /* 0x000fe20003f75000 */
[----:B------:R-:W-:Y:S01]  /*16880*/  @UP3 UIMAD UR12, UR21, UR7, UR19 ;  /* 0x00000007150c32a4 */ /* 0x000fe2000f8e0213 */
[----:B------:R-:W-:Y:S01]  /*16890*/  LOP3.LUT R4, R4, 0x1c0, RZ, 0xc0, !PT ;  /* 0x000001c004047812 */ /* 0x000fe200078ec0ff */
[----:B------:R-:W4:Y:S01]  /*168a0*/  MUFU.RCP R0, R232 ;  /* 0x000000e800007308 */ /* 0x000f220000001000 */
[----:B------:R-:W-:Y:S01]  /*168b0*/  @!UP2 UIMAD UR21, UR11, UR9, URZ ;  /* 0x000000090b15a2a4 */ /* 0x000fe2000f8e02ff */
[----:B------:R-:W-:Y:S01]  /*168c0*/  @UP3 UMOV UR16, UR18 ;  /* 0x0000001200103c82 */ /* 0x000fe20008000000 */
[----:B-1----:R-:W-:-:S05]  /*168d0*/  FSEL R2, R2, 1, P4 ;  /* 0x3f80000002027808 */ /* 0x002fca0002000000 */
[----:B------:R-:W-:Y:S01]  /*168e0*/  FMUL.FTZ R2, R2, UR4 ;  /* 0x0000000402027c20 */ /* 0x000fe20008410000 */
        /* <DEDUP_REMOVED lines=8> */
[----:B------:R-:W-:Y:S01]  /*16970*/  FMUL.FTZ R174, R2, R160 ;  /* 0x000000a002ae7220 */ /* 0x000fe20000410000 */
        /* <DEDUP_REMOVED lines=118> */
[----:B------:R-:W-:-:S02]  /*170e0*/  F2FP.F16.F32.PACK_AB R2, R2, R166 ;  /* 0x000000a60202723e */ /* 0x000fc400000000ff */
[----:B------:R-:W-:Y:S02]  /*170f0*/  SEL R9, R9, 0xffffffe0, !P2 ;  /* 0xffffffe009097807 */ /* 0x000fe40005000000 */
[----:B------:R-:W-:Y:S02]  /*17100*/  F2FP.F16.F32.PACK_AB R8, R8, R174 ;  /* 0x000000ae0808723e */ /* 0x000fe400000000ff */
[----:B------:R-:W-:Y:S02]  /*17110*/  F2FP.F16.F32.PACK_AB R13, R13, R162 ;  /* 0x000000a20d0d723e */ /* 0x000fe400000000ff */
[----:B------:R-:W-:Y:S02]  /*17120*/  F2FP.F16.F32.PACK_AB R12, R12, R173 ;  /* 0x000000ad0c0c723e */ /* 0x000fe400000000ff */
[----:B------:R-:W-:Y:S02]  /*17130*/  F2FP.F16.F32.PACK_AB R11, R11, R158 ;  /* 0x0000009e0b0b723e */ /* 0x000fe400000000ff */
[----:B------:R-:W-:-:S02]  /*17140*/  F2FP.F16.F32.PACK_AB R10, R10, R172 ;  /* 0x000000ac0a0a723e */ /* 0x000fc400000000ff */
[----:B------:R-:W-:Y:S02]  /*17150*/  F2FP.F16.F32.PACK_AB R16, R16, R154 ;  /* 0x0000009a1010723e */ /* 0x000fe400000000ff */
[----:B------:R-:W-:Y:S01]  /*17160*/  F2FP.F16.F32.PACK_AB R15, R15, R171 ;  /* 0x000000ab0f0f723e */ /* 0x000fe200000000ff */
[----:B-1----:R-:W-:Y:S01]  /*17170*/  UISETP.NE.AND UP1, UPT, UR4, URZ, UPT ;  /* 0x000000ff0400728c */ /* 0x002fe2000bf25270 */
[----:B------:R-:W-:Y:S01]  /*17180*/  F2FP.F16.F32.PACK_AB R14, R14, R150 ;  /* 0x000000960e0e723e */ /* 0x000fe200000000ff */
[----:B------:R-:W1:Y:S01]  /*17190*/  S2UR UR4, SR_CTAID.X ;  /* 0x00000000000479c3 */ /* 0x000e620000002500 */
[----:B------:R-:W-:Y:S01]  /*171a0*/  F2FP.F16.F32.PACK_AB R69, R69, R146 ;  /* 0x000000924545723e */ /* 0x000fe200000000ff */
[----:B------:R-:W-:Y:S01]  /*171b0*/  UISETP.NE.AND UP0, UPT, UR10, URZ, !UP1 ;  /* 0x000000ff0a00728c */ /* 0x000fe2000cf05270 */
[----:B------:R-:W-:Y:S02]  /*171c0*/  F2FP.F16.F32.PACK_AB R68, R144, R169 ;  /* 0x000000a99044723e */ /* 0x000fe400000000ff */
[----:B------:R-:W-:-:S02]  /*171d0*/  F2FP.F16.F32.PACK_AB R67, R143, R142 ;  /* 0x0000008e8f43723e */ /* 0x000fc400000000ff */
[----:B------:R-:W-:Y:S02]  /*171e0*/  F2FP.F16.F32.PACK_AB R65, R65, R138 ;  /* 0x0000008a4141723e */ /* 0x000fe400000000ff */
[----:B------:R-:W-:Y:S01]  /*171f0*/  F2FP.F16.F32.PACK_AB R64, R140, R164 ;  /* 0x000000a48c40723e */ /* 0x000fe200000000ff */
[----:B------:R-:W4:Y:S01]  /*17200*/  @UP1 LDCU UR8, c[0x0][0x430] ;  /* 0x00008600ff0817ac */ /* 0x000f220008000800 */
[----:B------:R-:W-:Y:S02]  /*17210*/  F2FP.F16.F32.PACK_AB R62, R137, R161 ;  /* 0x000000a1893e723e */ /* 0x000fe400000000ff */
[----:B------:R-:W-:Y:S01]  /*17220*/  F2FP.F16.F32.PACK_AB R61, R61, R42 ;  /* 0x0000002a3d3d723e */ /* 0x000fe200000000ff */
[----:B------:R-:W1:Y:S01]  /*17230*/  @UP1 LDCU UR15, c[0x0][0x430] ;  /* 0x00008600ff0f17ac */ /* 0x000e620008000800 */
[----:B------:R-:W-:Y:S02]  /*17240*/  F2FP.F16.F32.PACK_AB R60, R136, R160 ;  /* 0x000000a0883c723e */ /* 0x000fe400000000ff */
[----:B------:R-:W-:Y:S01]  /*17250*/  F2FP.F16.F32.PACK_AB R58, R135, R157 ;  /* 0x0000009d873a723e */ /* 0x000fe200000000ff */
[----:B------:R-:W-:Y:S01]  /*17260*/  @UP1 UMOV UR7, 0x1 ;  /* 0x0000000100071882 */ /* 0x000fe20000000000 */
[----:B------:R-:W-:-:S02]  /*17270*/  F2FP.F16.F32.PACK_AB R57, R57, R50 ;  /* 0x000000323939723e */ /* 0x000fc400000000ff */
[----:B------:R-:W-:Y:S02]  /*17280*/  F2FP.F16.F32.PACK_AB R56, R134, R156 ;  /* 0x0000009c8638723e */ /* 0x000fe400000000ff */
[----:B------:R-:W-:Y:S02]  /*17290*/  F2FP.F16.F32.PACK_AB R55, R55, R54 ;  /* 0x000000363737723e */ /* 0x000fe400000000ff */
[----:B------:R-:W-:Y:S02]  /*172a0*/  F2FP.F16.F32.PACK_AB R54, R133, R153 ;  /* 0x000000998536723e */ /* 0x000fe400000000ff */
[----:B------:R-:W-:Y:S01]  /*172b0*/  F2FP.F16.F32.PACK_AB R53, R53, R17 ;  /* 0x000000113535723e */ /* 0x000fe200000000ff */
[----:B----4-:R-:W-:Y:S01]  /*172c0*/  @UP1 UIMAD UR13, UR8, UR9, URZ ;  /* 0x00000009080d12a4 */ /* 0x010fe2000f8e02ff */
[----:B------:R-:W-:Y:S02]  /*172d0*/  F2FP.F16.F32.PACK_AB R52, R52, R152 ;  /* 0x000000983434723e */ /* 0x000fe400000000ff */
[----:B------:R-:W-:-:S02]  /*172e0*/  F2FP.F16.F32.PACK_AB R50, R18, R149 ;  /* 0x000000951232723e */ /* 0x000fc400000000ff */
[----:B------:R-:W-:Y:S02]  /*172f0*/  F2FP.F16.F32.PACK_AB R48, R48, R148 ;  /* 0x000000943030723e */ /* 0x000fe400000000ff */
[----:B------:R-:W-:Y:S02]  /*17300*/  F2FP.F16.F32.PACK_AB R45, R45, R74 ;  /* 0x0000004a2d2d723e */ /* 0x000fe400000000ff */
[----:B------:R-:W-:Y:S02]  /*17310*/  F2FP.F16.F32.PACK_AB R44, R44, R76 ;  /* 0x0000004c2c2c723e */ /* 0x000fe400000000ff */
[----:B------:R-:W-:Y:S02]  /*17320*/  F2FP.F16.F32.PACK_AB R43, R43, R78 ;  /* 0x0000004e2b2b723e */ /* 0x000fe400000000ff */
        /* <DEDUP_REMOVED lines=11> */
[----:B--2---:R-:W-:Y:S01]  /*173e0*/  LOP3.LUT R4, R4, 0x38, R7, 0xf8, !PT ;  /* 0x0000003804047812 */ /* 0x004fe200078ef807 */
[----:B------:R-:W-:Y:S01]  /*173f0*/  FMUL.FTZ R7, R0, R66 ;  /* 0x0000004200077220 */ /* 0x000fe20000410000 */
[----:B------:R-:W-:Y:S02]  /*17400*/  F2FP.F16.F32.PACK_AB R66, R141, R168 ;  /* 0x000000a88d42723e */ /* 0x000fe400000000ff */
[----:B---3-5:R-:W-:Y:S01]  /*17410*/  LOP3.LUT R205, R4, R6, R205, 0xfe, !PT ;  /* 0x0000000604cd7212 */ /* 0x028fe200078efecd */
[C---:B------:R-:W-:Y:S01]  /*17420*/  FMUL.FTZ R4, R0.reuse, R47 ;  /* 0x0000002f00047220 */ /* 0x040fe20000410000 */
[C---:B------:R-:W-:Y:S01]  /*17430*/  FMUL.FTZ R6, R0.reuse, R70 ;  /* 0x0000004600067220 */ /* 0x040fe20000410000 */
[----:B------:R-:W-:Y:S01]  /*17440*/  FMUL.FTZ R47, R0, R71 ;  /* 0x00000047002f7220 */ /* 0x000fe20000410000 */
[----:B------:R-:W-:-:S02]  /*17450*/  F2FP.F16.F32.PACK_AB R49, R49, R7 ;  /* 0x000000073131723e */ /* 0x000fc400000000ff */
[----:B------:R-:W-:Y:S02]  /*17460*/  LEA R7, R205, UR5, 0x1 ;  /* 0x00000005cd077c11 */ /* 0x000fe4000f8e08ff */
[----:B------:R-:W-:Y:S02]  /*17470*/  F2FP.F16.F32.PACK_AB R47, R47, R6 ;  /* 0x000000062f2f723e */ /* 0x000fe400000000ff */
[----:B------:R-:W-:Y:S01]  /*17480*/  MOV R6, 0x10 ;  /* 0x0000001000067802 */ /* 0x000fe20000000f00 */
[----:B------:R2:W-:Y:S01]  /*17490*/  STS [R7+0x400], R2 ;  /* 0x0004000207007388 */ /* 0x0005e20000000800 */
[----:B------:R-:W-:Y:S01]  /*174a0*/  MOV R176, R5 ;  /* 0x0000000500b07202 */ /* 0x000fe20000000f00 */
[C---:B------:R-:W-:Y:S01]  /*174b0*/  FMUL.FTZ R5, R0.reuse, R39 ;  /* 0x0000002700057220 */ /* 0x040fe20000410000 */
[----:B------:R-:W-:Y:S01]  /*174c0*/  FMUL.FTZ R39, R0, R87 ;  /* 0x0000005700277220 */ /* 0x000fe20000410000 */
[----:B------:R-:W-:Y:S02]  /*174d0*/  F2FP.F16.F32.PACK_AB R0, R165, R175 ;  /* 0x000000afa500723e */ /* 0x000fe400000000ff */
[----:B------:R-:W-:-:S02]  /*174e0*/  SEL R6, R6, 0xfffffff0, !P0 ;  /* 0xfffffff006067807 */ /* 0x000fc40004000000 */
[----:B------:R-:W-:Y:S01]  /*174f0*/  F2FP.F16.F32.PACK_AB R63, R5, R38 ;  /* 0x00000026053f723e */ /* 0x000fe200000000ff */
[----:B------:R3:W-:Y:S01]  /*17500*/  STS [R7], R0 ;  /* 0x0000000007007388 */ /* 0x0007e20000000800 */
[----:B------:R-:W-:Y:S02]  /*17510*/  F2FP.F16.F32.PACK_AB R59, R4, R46 ;  /* 0x0000002e043b723e */ /* 0x000fe400000000ff */
[C---:B------:R-:W-:Y:S02]  /*17520*/  IADD3 R5, PT, PT, R7.reuse, R6, RZ ;  /* 0x0000000607057210 */ /* 0x040fe40007ffe0ff */
[----:B------:R-:W-:Y:S02]  /*17530*/  IADD3 R4, PT, PT, R7, R9, RZ ;  /* 0x0000000907047210 */ /* 0x000fe40007ffe0ff */
[----:B------:R-:W-:Y:S01]  /*17540*/  F2FP.F16.F32.PACK_AB R70, R145, R170 ;  /* 0x000000aa9146723e */ /* 0x000fe200000000ff */
[----:B------:R4:W-:Y:S01]  /*17550*/  STS [R5], R8 ;  /* 0x0000000805007388 */ /* 0x0009e20000000800 */
[----:B------:R-:W-:-:S02]  /*17560*/  F2FP.F16.F32.PACK_AB R46, R73, R72 ;  /* 0x00000048492e723e */ /* 0x000fc400000000ff */
[----:B------:R-:W-:Y:S01]  /*17570*/  F2FP.F16.F32.PACK_AB R39, R39, R86 ;  /* 0x000000562727723e */ /* 0x000fe200000000ff */
[----:B------:R-:W-:Y:S01]  /*17580*/  STS [R5+0x400], R13 ;  /* 0x0004000d05007388 */ /* 0x000fe20000000800 */
[----:B------:R-:W-:Y:S02]  /*17590*/  F2FP.F16.F32.PACK_AB R38, R89, R88 ;  /* 0x000000585926723e */ /* 0x000fe400000000ff */
[----:B------:R-:W-:Y:S01]  /*175a0*/  F2FP.F16.F32.PACK_AB R29, R29, R106 ;  /* 0x0000006a1d1d723e */ /* 0x000fe200000000ff */
[----:B------:R1:W-:Y:S01]  /*175b0*/  STS [R4], R12 ;  /* 0x0000000c04007388 */ /* 0x0003e20000000800 */
[----:B--2---:R-:W-:Y:S02]  /*175c0*/  IADD3 R2, PT, PT, R6, R4, RZ ;  /* 0x0000000406027210 */ /* 0x004fe40007ffe0ff */
[----:B------:R-:W-:Y:S01]  /*175d0*/  F2FP.F16.F32.PACK_AB R28, R28, R108 ;  /* 0x0000006c1c1c723e */ /* 0x000fe200000000ff */
[----:B------:R2:W-:Y:S01]  /*175e0*/  STS [R4+0x400], R11 ;  /* 0x0004000b04007388 */ /* 0x0005e20000000800 */
[----:B------:R-:W-:-:S02]  /*175f0*/  F2FP.F16.F32.PACK_AB R27, R27, R110 ;  /* 0x0000006e1b1b723e */ /* 0x000fc400000000ff */
[----:B------:R-:W-:Y:S01]  /*17600*/  F2FP.F16.F32.PACK_AB R26, R26, R112 ;  /* 0x000000701a1a723e */ /* 0x000fe200000000ff */
[----:B------:R2:W-:Y:S01]  /*17610*/  STS [R2], R10 ;  /* 0x0000000a02007388 */ /* 0x0005e20000000800 */
[C---:B---3--:R-:W-:Y:S02]  /*17620*/  IADD3 R0, PT, PT, R7.reuse, 0x40, RZ ;  /* 0x0000004007007810 */ /* 0x048fe40007ffe0ff */
[----:B------:R-:W-:Y:S01]  /*17630*/  @P1 IADD3 R0, PT, PT, R7, -0x40, RZ ;  /* 0xffffffc007001810 */ /* 0x000fe20007ffe0ff */
[----:B------:R2:W-:Y:S01]  /*17640*/  STS [R2+0x400], R16 ;  /* 0x0004001002007388 */ /* 0x0005e20000000800 */
[----:B------:R-:W-:Y:S02]  /*17650*/  F2FP.F16.F32.PACK_AB R25, R25, R114 ;  /* 0x000000721919723e */ /* 0x000fe400000000ff */
[-C--:B------:R-:W-:Y:S01]  /*17660*/  IADD3 R9, PT, PT, R9, R0.reuse, RZ ;  /* 0x0000000009097210 */ /* 0x080fe20007ffe0ff */
[----:B------:R2:W-:Y:S01]  /*17670*/  STS [R0], R15 ;  /* 0x0000000f00007388 */ /* 0x0005e20000000800 */
[----:B----4-:R-:W-:-:S02]  /*17680*/  IADD3 R8, PT, PT, R6, R0, RZ ;  /* 0x0000000006087210 */ /* 0x010fc40007ffe0ff */
[----:B------:R-:W-:Y:S01]  /*17690*/  IADD3 R6, PT, PT, R6, R9, RZ ;  /* 0x0000000906067210 */ /* 0x000fe20007ffe0ff */
[----:B------:R2:W-:Y:S01]  /*176a0*/  STS [R0+0x400], R14 ;  /* 0x0004000e00007388 */ /* 0x0005e20000000800 */
[----:B------:R-:W-:Y:S02]  /*176b0*/  F2FP.F16.F32.PACK_AB R24, R24, R116 ;  /* 0x000000741818723e */ /* 0x000fe400000000ff */
[----:B------:R-:W-:Y:S01]  /*176c0*/  F2FP.F16.F32.PACK_AB R23, R23, R118 ;  /* 0x000000761717723e */ /* 0x000fe200000000ff */
[----:B------:R2:W-:Y:S01]  /*176d0*/  STS [R8], R70 ;  /* 0x0000004608007388 */ /* 0x0005e20000000800 */
[----:B------:R-:W-:Y:S02]  /*176e0*/  F2FP.F16.F32.PACK_AB R22, R22, R120 ;  /* 0x000000781616723e */ /* 0x000fe400000000ff */
[----:B------:R-:W-:Y:S01]  /*176f0*/  F2FP.F16.F32.PACK_AB R21, R21, R122 ;  /* 0x0000007a1515723e */ /* 0x000fe200000000ff */
[----:B------:R2:W-:Y:S01]  /*17700*/  STS [R8+0x400], R69 ;  /* 0x0004004508007388 */ /* 0x0005e20000000800 */
[----:B------:R-:W-:-:S02]  /*17710*/  F2FP.F16.F32.PACK_AB R20, R20, R124 ;  /* 0x0000007c1414723e */ /* 0x000fc400000000ff */
[----:B------:R-:W-:Y:S01]  /*17720*/  F2FP.F16.F32.PACK_AB R19, R19, R126 ;  /* 0x0000007e1313723e */ /* 0x000fe200000000ff */
[----:B------:R2:W-:Y:S01]  /*17730*/  STS [R9], R68 ;  /* 0x0000004409007388 */ /* 0x0005e20000000800 */
[----:B------:R-:W-:Y:S02]  /*17740*/  F2FP.F16.F32.PACK_AB R18, R129, R128 ;  /* 0x000000808112723e */ /* 0x000fe400000000ff */
[----:B------:R-:W-:Y:S01]  /*17750*/  F2FP.F16.F32.PACK_AB R17, R131, R130 ;  /* 0x000000828311723e */ /* 0x000fe200000000ff */
[----:B------:R2:W-:Y:S01]  /*17760*/  STS [R9+0x400], R67 ;  /* 0x0004004309007388 */ /* 0x0005e20000000800 */
[----:B-1----:R-:W-:-:S03]  /*17770*/  LOP3.LUT R12, R176, 0x1f8, RZ, 0xc0, !PT ;  /* 0x000001f8b00c7812 */ /* 0x002fc600078ec0ff */
[----:B------:R2:W-:Y:S01]  /*17780*/  STS [R6], R66 ;  /* 0x0000004206007388 */ /* 0x0005e20000000800 */
        /* <DEDUP_REMOVED lines=52> */
[----:B------:R2:W-:Y:S01]  /*17ad0*/  STS [R6+0x6400], R17 ;  /* 0x0064001106007388 */ /* 0x0005e20000000800 */
[----:B------:R-:W-:Y:S05]  /*17ae0*/  BRA.U UP1, `(.L_x_1319) ;  /* 0x0000000101207547 */ /* 0x000fea000b800000 */
        /* <DEDUP_REMOVED lines=8> */
.L_x_1319:
[----:B------:R-:W-:Y:S01]  /*17b70*/  BAR.SYNC.DEFER_BLOCKING 0x0 ;  /* 0x0000000000007b1d */ /* 0x000fe20000010000 */
[----:B------:R-:W-:Y:S01]  /*17b80*/  UIMAD UR13, UR6, UR13, URZ ;  /* 0x0000000d060d72a4 */ /* 0x000fe2000f8e02ff */
[----:B------:R-:W-:Y:S01]  /*17b90*/  LOP3.LUT P0, RZ, R206, 0x3, RZ, 0xc0, !PT ;  /* 0x00000003ceff7812 */ /* 0x000fe2000780c0ff */
[----:B------:R-:W-:Y:S01]  /*17ba0*/  UIMAD UR9, UR4, UR15, URZ ;  /* 0x0000000f040972a4 */ /* 0x000fe2000f8e02ff */
[----:B------:R-:W-:Y:S01]  /*17bb0*/  MOV R13, 0x7f800000 ;  /* 0x7f800000000d7802 */ /* 0x000fe20000000f00 */
[----:B------:R-:W-:-:S03]  /*17bc0*/  USEL UR21, UR21, URZ, UP0 ;  /* 0x000000ff15157287 */ /* 0x000fc60008000000 */
[----:B--2---:R-:W1:Y:S01]  /*17bd0*/  @P4 LDC R5, c[0x0][0x458] ;  /* 0x00011600ff054b82 */ /* 0x004e620000000800 */
[----:B------:R-:W2:Y:S01]  /*17be0*/  @P4 MUFU.LG2 R2, R231 ;  /* 0x000000e700024308 */ /* 0x000ea20000000c00 */
[----:B------:R-:W3:Y:S01]  /*17bf0*/  S2R R14, SR_CTAID.X ;  /* 0x00000000000e7919 */ /* 0x000ee20000002500 */
[----:B------:R-:W-:Y:S01]  /*17c00*/  @!UP0 UIMAD UR13, UR11, UR7, UR13 ;  /* 0x000000070b0d82a4 */ /* 0x000fe2000f8e020d */
[----:B------:R-:W-:Y:S01]  /*17c10*/  BSSY.RECONVERGENT B0, `(.L_x_1320) ;  /* 0x0000024000007945 */ /* 0x000fe20003800200 */
[----:B------:R-:W-:Y:S01]  /*17c20*/  USHF.L.U32 UR9, UR9, 0x6, URZ ;  /* 0x0000000609097899 */ /* 0x000fe200080006ff */
[----:B------:R-:W-:Y:S01]  /*17c30*/  MOV R7, 0x7f800000 ;  /* 0x7f80000000077802 */ /* 0x000fe20000000f00 */
[----:B------:R-:W-:Y:S01]  /*17c40*/  USEL UR5, UR5, URZ, UP0 ;  /* 0x000000ff05057287 */ /* 0x000fe20008000000 */
[----:B------:R-:W4:Y:S01]  /*17c50*/  @P3 LDC R4, c[0x0][0x458] ;  /* 0x00011600ff043b82 */ /* 0x000f220000000800 */
[----:B------:R-:W5:Y:S01]  /*17c60*/  @P3 MUFU.LG2 R0, R232 ;  /* 0x000000e800003308 */ /* 0x000f620000000c00 */
[----:B------:R-:W-:-:S02]  /*17c70*/  USHF.R.S32.HI UR8, URZ, 0x1f, UR13 ;  /* 0x0000001fff087899 */ /* 0x000fc4000801140d */
[----:B------:R-:W-:Y:S02]  /*17c80*/  USHF.R.S32.HI UR7, URZ, 0x1f, UR9 ;  /* 0x0000001fff077899 */ /* 0x000fe40008011409 */
[----:B------:R-:W-:Y:S01]  /*17c90*/  UIADD3 UR21, UP1, UP0, UR9, UR21, UR13 ;  /* 0x0000001509157290 */ /* 0x000fe2000f83e00d */
[----:B------:R1:W3:Y:S01]  /*17ca0*/  LDS.128 R32, [R12+0x1800] ;  /* 0x001800000c207984 */ /* 0x0002e20000000c00 */
[----:B--2---:R-:W-:Y:S02]  /*17cb0*/  @P4 FMUL.FTZ R2, R2, 0.69314718246459960938 ;  /* 0x3f31721802024820 */ /* 0x004fe40000410000 */
[----:B------:R-:W-:Y:S02]  /*17cc0*/  UIADD3.X UR5, UPT, UPT, UR7, UR5, UR8, UP1, UP0 ;  /* 0x0000000507057290 */ /* 0x000fe40008fe0408 */
[----:B-1----:R-:W-:Y:S01]  /*17cd0*/  @P4 FFMA.FTZ R13, R132, R5, R2 ;  /* 0x00000005840d4223 */ /* 0x002fe20000010002 */
[----:B-----5:R-:W-:-:S04]  /*17ce0*/  @P3 FMUL.FTZ R0, R0, 0.69314718246459960938 ;  /* 0x3f31721800003820 */ /* 0x020fc80000410000 */
[----:B----4-:R-:W-:Y:S01]  /*17cf0*/  @P3 FFMA.FTZ R7, R3, R4, R0 ;  /* 0x0000000403073223 */ /* 0x010fe20000010000 */
        /* <DEDUP_REMOVED lines=21> */
.L_x_1321:
[----:B------:R-:W-:Y:S05]  /*17e50*/  BSYNC.RECONVERGENT B0 ;  /* 0x0000000000007941 */ /* 0x000fea0003800200 */
.L_x_1320:
[----:B------:R2:W5:Y:S01]  /*17e60*/  LDL R36, [R1+0x6c] ;  /* 0x00006c0001247983 */ /* 0x0005620000100800 */
[----:B------:R-:W3:Y:S03]  /*17e70*/  LDCU.64 UR4, c[0x0][0x410] ;  /* 0x00008200ff0477ac */ /* 0x000ee60008000a00 */
[----:B------:R2:W5:Y:S04]  /*17e80*/  LDL R37, [R1+0x64] ;  /* 0x0000640001257983 */ /* 0x0005680000100800 */
[----:B------:R2:W5:Y:S01]  /*17e90*/  LDL R38, [R1+0x68] ;  /* 0x0000680001267983 */ /* 0x0005620000100800 */
[----:B-1----:R-:W-:Y:S01]  /*17ea0*/  SHF.R.U32.HI R2, RZ, 0x3, R206 ;  /* 0x00000003ff027819 */ /* 0x002fe200000116ce */
[----:B------:R-:W-:Y:S01]  /*17eb0*/  IMAD.MOV.U32 R3, RZ, RZ, RZ ;  /* 0x000000ffff037224 */ /* 0x000fe200078e00ff */
[----:B------:R-:W-:Y:S01]  /*17ec0*/  IADD3 R6, P0, PT, R202, UR16, RZ ;  /* 0x00000010ca067c10 */ /* 0x000fe2000ff1e0ff */
[----:B------:R2:W1:Y:S01]  /*17ed0*/  LDS.128 R28, [R12] ;  /* 0x000000000c1c7984 */ /* 0x0004620000000c00 */
[----:B------:R-:W-:Y:S01]  /*17ee0*/  ISETP.GE.AND P3, PT, R2, UR14, PT ;  /* 0x0000000e02007c0c */ /* 0x000fe2000bf66270 */
[----:B------:R-:W-:Y:S01]  /*17ef0*/  IMAD.WIDE.U32 R4, R14, 0x40, R2 ;  /* 0x000000400e047825 */ /* 0x000fe200078e0002 */
[----:B------:R-:W-:Y:S01]  /*17f00*/  IADD3.X R7, PT, PT, RZ, UR12, RZ, P0, !PT ;  /* 0x0000000cff077c10 */ /* 0x000fe200087fe4ff */
[----:B------:R2:W4:Y:S01]  /*17f10*/  LDS.128 R24, [R12+0x2000] ;  /* 0x002000000c187984 */ /* 0x0005220000000c00 */
[C---:B------:R-:W-:Y:S01]  /*17f20*/  IADD3 R3, PT, PT, R2.reuse, 0x20, RZ ;  /* 0x0000002002037810 */ /* 0x040fe20007ffe0ff */
[C---:B------:R-:W-:Y:S01]  /*17f30*/  VIADD R8, R2.reuse, 0x10 ;  /* 0x0000001002087836 */ /* 0x040fe20000000000 */
[----:B------:R-:W-:Y:S01]  /*17f40*/  BSSY.RECONVERGENT B0, `(.L_x_1322) ;  /* 0x000001e000007945 */ /* 0x000fe20003800200 */
[----:B------:R2:W1:Y:S01]  /*17f50*/  LDS.128 R20, [R12+0x4000] ;  /* 0x004000000c147984 */ /* 0x0004620000000c00 */
[----:B---3--:R-:W-:Y:S01]  /*17f60*/  IMAD.U32 R0, RZ, RZ, UR4 ;  /* 0x00000004ff007e24 */ /* 0x008fe2000f8e00ff */
[----:B------:R-:W-:Y:S01]  /*17f70*/  ISETP.GE.AND P1, PT, R3, UR14, PT ;  /* 0x0000000e03007c0c */ /* 0x000fe2000bf26270 */
[----:B------:R-:W-:Y:S01]  /*17f80*/  VIADD R2, R2, 0x30 ;  /* 0x0000003002027836 */ /* 0x000fe20000000000 */
[----:B------:R2:W3:Y:S01]  /*17f90*/  LDS.128 R16, [R12+0x6000] ;  /* 0x006000000c107984 */ /* 0x0004e20000000c00 */
[----:B------:R-:W-:Y:S01]  /*17fa0*/  IMAD.WIDE.U32 R10, R0, UR6, R6 ;  /* 0x00000006000a7c25 */ /* 0x000fe2000f8e0006 */
[----:B------:R-:W-:-:S02]  /*17fb0*/  MOV R0, UR5 ;  /* 0x0000000500007c02 */ /* 0x000fc40008000f00 */
[----:B------:R-:W-:Y:S02]  /*17fc0*/  ISETP.GE.AND P2, PT, R8, UR14, PT ;  /* 0x0000000e08007c0c */ /* 0x000fe4000bf46270 */
[----:B------:R-:W-:Y:S01]  /*17fd0*/  ISETP.GE.AND P0, PT, R2, UR14, PT ;  /* 0x0000000e02007c0c */ /* 0x000fe2000bf06270 */
[----:B------:R-:W-:Y:S01]  /*17fe0*/  IMAD R9, R0, UR6, R11 ;  /* 0x0000000600097c24 */ /* 0x000fe2000f8e020b */
[----:B------:R-:W-:Y:S11]  /*17ff0*/  @P3 BRA `(.L_x_1323) ;  /* 0x0000000000483947 */ /* 0x000ff60003800000 */
        /* <DEDUP_REMOVED lines=18> */
.L_x_1323:
[----:B------:R-:W-:Y:S05]  /*18120*/  BSYNC.RECONVERGENT B0 ;  /* 0x0000000000007941 */ /* 0x000fea0003800200 */
.L_x_1322:
        /* <DEDUP_REMOVED lines=27> */
.L_x_1325:
[----:B------:R-:W-:Y:S05]  /*182e0*/  BSYNC.RECONVERGENT B0 ;  /* 0x0000000000007941 */ /* 0x000fea0003800200 */
.L_x_1324:
        /* <DEDUP_REMOVED lines=27> */
.L_x_1327:
[----:B------:R-:W-:Y:S05]  /*184a0*/  BSYNC.RECONVERGENT B0 ;  /* 0x0000000000007941 */ /* 0x000fea0003800200 */
.L_x_1326:
        /* <DEDUP_REMOVED lines=27> */
.L_x_1328:
        /* <DEDUP_REMOVED lines=10> */
.L_x_2357:


//--------------------- .text._ZN5flash16flash_fwd_kernelI23Flash_fwd_kernel_traitsILi256ELi64ELi64ELi4ELb0ELb0EN7cutlass6half_tE19Flash_kernel_traitsILi256ELi64ELi64ELi4ES3_EELb0ELb0ELb1ELb0ELb0ELb0ELb1ELb0EEEvNS_16Flash_fwd_paramsE --------------------------
	.section	.text._ZN5flash16flash_fwd_kernelI23Flash_fwd_kernel_traitsILi256ELi64ELi64ELi4ELb0ELb0EN7cutlass6half_tE19Flash_kernel_traitsILi256ELi64ELi64ELi4ES3_EELb0ELb0ELb1ELb0ELb0ELb0ELb1ELb0EEEvNS_16Flash_fwd_paramsE,"ax",@progbits
	.align	128
        .global         _ZN5flash16flash_fwd_kernelI23Flash_fwd_kernel_traitsILi256ELi64ELi64ELi4ELb0ELb0EN7cutlass6half_tE19Flash_kernel_traitsILi256ELi64ELi64ELi4ES3_EELb0ELb0ELb1ELb0ELb0ELb0ELb1ELb0EEEvNS_16Flash_fwd_paramsE
        .type           _ZN5flash16flash_fwd_kernelI23Flash_fwd_kernel_traitsILi256ELi64ELi64ELi4ELb0ELb0EN7cutlass6half_tE19Flash_kernel_traitsILi256ELi64ELi64ELi4ES3_EELb0ELb0ELb1ELb0ELb0ELb0ELb1ELb0EEEvNS_16Flash_fwd_paramsE,@function
        .size           _ZN5flash16flash_fwd_kernelI23Flash_fwd_kernel_traitsILi256ELi64ELi64ELi4ELb0ELb0EN7cutlass6half_tE19Flash_kernel_traitsILi256ELi64ELi64ELi4ES3_EELb0ELb0ELb1ELb0ELb0ELb0ELb1ELb0EEEvNS_16Flash_fwd_paramsE,(.L_x_2358 - _ZN5flash16flash_fwd_kernelI23Flash_fwd_kernel_traitsILi256ELi64ELi64ELi4ELb0ELb0EN7cutlass6half_tE19Flash_kernel_traitsILi256ELi64ELi64ELi4ES3_EELb0ELb0ELb1ELb0ELb0ELb0ELb1ELb0EEEvNS_16Flash_fwd_paramsE)
        .other          _ZN5flash16flash_fwd_kernelI23Flash_fwd_kernel_traitsILi256ELi64ELi64ELi4ELb0ELb0EN7cutlass6half_tE19Flash_kernel_traitsILi256ELi64ELi64ELi4ES3_EELb0ELb0ELb1ELb0ELb0ELb0ELb1ELb0EEEvNS_16Flash_fwd_paramsE,@"STO_CUDA_ENTRY STV_DEFAULT"
_ZN5flash16flash_fwd_kernelI23Flash_fwd_kernel_traitsILi256ELi64ELi64ELi4ELb0ELb0EN7cutlass6half_tE19Flash_kernel_traitsILi256ELi64ELi64ELi4ES3_EELb0ELb0ELb1ELb0ELb0ELb0ELb1ELb0EEEvNS_16Flash_fwd_paramsE:
.text._ZN5flash16flash_fwd_kernelI23Flash_fwd_kernel_traitsILi256ELi64ELi64ELi4ELb0ELb0EN7cutlass6half_tE19Flash_kernel_traitsILi256ELi64ELi64ELi4ES3_EELb0ELb0ELb1ELb0ELb0ELb0ELb1ELb0EEEvNS_16Flash_fwd_paramsE:
        /* <DEDUP_REMOVED lines=71> */
.L_x_1329:
        /* <DEDUP_REMOVED lines=58> */
.L_x_1331:
        /* <DEDUP_REMOVED lines=57> */
.L_x_1333:
[----:B------:R-:W-:Y:S05]  /*0ba0*/  BSYNC.RECONVERGENT B0 ;  /* 0x0000000000007941 */ /* 0x000fea0003800200 */
.L_x_1332:
        /* <DEDUP_REMOVED lines=24> */
.L_x_1335:
[----:B------:R-:W-:Y:S05]  /*0d30*/  BSYNC.RECONVERGENT B0 ;  /* 0x0000000000007941 */ /* 0x000fea0003800200 */
.L_x_1334:
        /* <DEDUP_REMOVED lines=24> */
.L_x_1337:
[----:B------:R-:W-:Y:S05]  /*0ec0*/  BSYNC.RECONVERGENT B0 ;  /* 0x0000000000007941 */ /* 0x000fea0003800200 */
.L_x_1336:
        /* <DEDUP_REMOVED lines=26> */
.L_x_1339:
[----:B------:R-:W-:Y:S05]  /*1070*/  BSYNC.RECONVERGENT B0 ;  /* 0x0000000000007941 */ /* 0x000fea0003800200 */
.L_x_1338:
        /* <DEDUP_REMOVED lines=10> */
.L_x_1341:
[----:B------:R-:W-:Y:S05]  /*1120*/  BSYNC.RECONVERGENT B0 ;  /* 0x0000000000007941 */ /* 0x000fea0003800200 */
.L_x_1340:
        /* <DEDUP_REMOVED lines=10> */
.L_x_1343:
[----:B------:R-:W-:Y:S05]  /*11d0*/  BSYNC.RECONVERGENT B0 ;  /* 0x0000000000007941 */ /* 0x000fea0003800200 */
.L_x_1342:
        /* <DEDUP_REMOVED lines=10> */
.L_x_1345:
[----:B------:R-:W-:Y:S05]  /*1280*/  BSYNC.RECONVERGENT B0 ;  /* 0x0000000000007941 */ /* 0x000fea0003800200 */
.L_x_1344:
        /* <DEDUP_REMOVED lines=10> */
.L_x_1330:
        /* <DEDUP_REMOVED lines=21> */
.L_x_1346:
[----:B------:R-:W1:Y:S01]  /*1480*/  LDCU.64 UR10, c[0x0][0x3b8] ;  /* 0x00007700ff0a77ac */ /* 0x000e620008000a00 */
[----:B------:R-:W-:-:S04]  /*1490*/  UIADD3 UR14, UPT, UPT, UR13, UR15, URZ ;  /* 0x0000000f0d0e7290 */ /* 0x000fc8000fffe0ff */
[----:B-1----:R-:W-:Y:S02]  /*14a0*/  UIMAD.WIDE.U32 UR6, UR14, UR10, URZ ;  /* 0x0000000a0e0672a5 */ /* 0x002fe4000f8e00ff */
[----:B------:R-:W-:-:S04]  /*14b0*/  UIMAD UR14, UR14, UR11, URZ ;  /* 0x0000000b0e0e72a4 */ /* 0x000fc8000f8e02ff */
[----:B------:R-:W-:Y:S02]  /*14c0*/  UIADD3 UR14, UPT, UPT, UR7, UR14, URZ ;  /* 0x0000000e070e7290 */ /* 0x000fe4000fffe0ff */
.L_x_1347:
        /* <DEDUP_REMOVED lines=38> */
.L_x_1348:
[----:B------:R-:W1:Y:S01]  /*1730*/  LDCU.64 UR8, c[0x0][0x3c0] ;  /* 0x00007800ff0877ac */ /* 0x000e620008000a00 */
[----:B------:R-:W-:-:S04]  /*1740*/  UIADD3 UR13, UPT, UPT, UR13, UR15, URZ ;  /* 0x0000000f0d0d7290 */ /* 0x000fc8000fffe0ff */
[----:B-1----:R-:W-:Y:S02]  /*1750*/  UIMAD.WIDE.U32 UR4, UR13, UR8, URZ ;  /* 0x000000080d0472a5 */ /* 0x002fe4000f8e00ff */
[----:B------:R-:W-:-:S04]  /*1760*/  UIMAD UR13, UR13, UR9, URZ ;  /* 0x000000090d0d72a4 */ /* 0x000fc8000f8e02ff */
[----:B------:R-:W-:Y:S01]  /*1770*/  UIADD3 UR15, UPT, UPT, UR5, UR13, URZ ;  /* 0x0000000d050f7290 */ /* 0x000fe2000fffe0ff */
[----:B------:R-:W-:-:S11]  /*1780*/  UMOV UR12, UR4 ;  /* 0x00000004000c7c82 */ /* 0x000fd60008000000 */
.L_x_1349:
        /* <DEDUP_REMOVED lines=93> */
.L_x_1351:
[----:B------:R-:W-:Y:S05]  /*1d60*/  BSYNC.RECONVERGENT B0 ;  /* 0x0000000000007941 */ /* 0x000fea0003800200 */
.L_x_1350:
        /* <DEDUP_REMOVED lines=42> */
.L_x_1353:
[----:B------:R-:W-:Y:S05]  /*2010*/  BSYNC.RECONVERGENT B0 ;  /* 0x0000000000007941 */ /* 0x000fea0003800200 */
.L_x_1352:
        /* <DEDUP_REMOVED lines=41> */
.L_x_1355:
[----:B------:R-:W-:Y:S05]  /*22b0*/  BSYNC.RECONVERGENT B0 ;  /* 0x0000000000007941 */ /* 0x000fea0003800200 */
.L_x_1354:
        /* <DEDUP_REMOVED lines=41> */
.L_x_1357:
[----:B------:R-:W-:Y:S05]  /*2550*/  BSYNC.RECONVERGENT B0 ;  /* 0x0000000000007941 */ /* 0x000fea0003800200 */
.L_x_1356:
        /* <DEDUP_REMOVED lines=34> */
.L_x_1359:
[----:B------:R-:W-:Y:S05]  /*2780*/  BSYNC.RECONVERGENT B0 ;  /* 0x0000000000007941 */ /* 0x000fea0003800200 */
.L_x_1358:
        /* <DEDUP_REMOVED lines=37> */
.L_x_1361:
[----:B------:R-:W-:Y:S05]  /*29e0*/  BSYNC.RECONVERGENT B0 ;  /* 0x0000000000007941 */ /* 0x000fea0003800200 */
.L_x_1360:
        /* <DEDUP_REMOVED lines=37> */
.L_x_1363:
[----:B------:R-:W-:Y:S05]  /*2c40*/  BSYNC.RECONVERGENT B0 ;  /* 0x0000000000007941 */ /* 0x000fea0003800200 */
.L_x_1362:
        /* <DEDUP_REMOVED lines=37> */
.L_x_1365:
[----:B------:R-:W-:Y:S05]  /*2ea0*/  BSYNC.RECONVERGENT B0 ;  /* 0x0000000000007941 */ /* 0x000fea0003800200 */
.L_x_1364:
        /* <DEDUP_REMOVED lines=50> */
.L_x_1367:
[----:B------:R1:W-:Y:S04]  /*31d0*/  STS.128 [R238+0x10000], RZ ;  /* 0x010000ffee007388 */ /* 0x0003e80000000c00 */
[----:B------:R1:W-:Y:S04]  /*31e0*/  STS.128 [R238+0x12000], RZ ;  /* 0x012000ffee007388 */ /* 0x0003e80000000c00 */
[----:B------:R1:W-:Y:S04]  /*31f0*/  STS.128 [R238+0x14000], RZ ;  /* 0x014000ffee007388 */ /* 0x0003e80000000c00 */
[----:B------:R1:W-:Y:S02]  /*3200*/  STS.128 [R238+0x16000], RZ ;  /* 0x016000ffee007388 */ /* 0x0003e40000000c00 */
.L_x_1368:
[----:B------:R-:W-:Y:S05]  /*3210*/  BSYNC.RECONVERGENT B0 ;  /* 0x0000000000007941 */ /* 0x000fea0003800200 */
.L_x_1366:
        /* <DEDUP_REMOVED lines=46> */
.L_x_1370:
[----:B------:R-:W-:Y:S05]  /*3500*/  BSYNC.RECONVERGENT B0 ;  /* 0x0000000000007941 */ /* 0x000fea0003800200 */
.L_x_1369:
        /* <DEDUP_REMOVED lines=39> */
.L_x_1372:
[----:B------:R-:W-:Y:S05]  /*3780*/  BSYNC.RECONVERGENT B0 ;  /* 0x0000000000007941 */ /* 0x000fea0003800200 */
.L_x_1371:
        /* <DEDUP_REMOVED lines=41> */
.L_x_1374:
[----:B------:R-:W-:Y:S05]  /*3a20*/  BSYNC.RECONVERGENT B0 ;  /* 0x0000000000007941 */ /* 0x000fea0003800200 */
.L_x_1373:
[----:B------:R-:W-:Y:S01]  /*3a30*/  LDSM.16.M88.4 R76, [R102] ;  /* 0x00000000664c783b */ /* 0x000fe20000000200 */
[----:B------:R-:W-:Y:S01]  /*3a40*/  IMAD.MOV.U32 R93, RZ, RZ, 0x20 ;  /* 0x00000020ff5d7424 */ /* 0x000fe200078e00ff */
[C---:B-1----:R-:W-:Y:S01]  /*3a50*/  LOP3.LUT P0, R2, R216.reuse, 0x2, RZ, 0xc0, !PT ;  /* 0x00000002d8027812 */ /* 0x042fe2000780c0ff */
[----:B------:R-:W-:Y:S01]  /*3a60*/  VIADD R222, R97, UR5 ;  /* 0x0000000561de7c36 */ /* 0x000fe20008000000 */
[----:B------:R-:W1:Y:S01]  /*3a70*/  LDSM.16.M88.4 R48, [R97+UR5+0x8800] ;  /* 0x008800056130783b */ /* 0x000e620008000200 */
[----:B------:R-:W-:Y:S01]  /*3a80*/  LOP3.LUT R0, R216, 0x4, RZ, 0xc0, !PT ;  /* 0x00000004d8007812 */ /* 0x000fe200078ec0ff */
[----:B------:R-:W-:Y:S01]  /*3a90*/  IMAD.MOV.U32 R95, RZ, RZ, 0x40 ;  /* 0x00000040ff5f7424 */ /* 0x000fe200078e00ff */
[----:B------:R-:W-:Y:S01]  /*3aa0*/  SEL R93, R93, 0xffffffe0, !P0 ;  /* 0xffffffe05d5d7807 */ /* 0x000fe20004000000 */
[----:B------:R-:W5:Y:S01]  /*3ab0*/  LDSM.16.M88.4 R40, [R97+UR5+0x9000] ;  /* 0x009000056128783b */ /* 0x000f620008000200 */
[----:B------:R-:W-:Y:S01]  /*3ac0*/  ISETP.NE.AND P5, PT, R0, RZ, PT ;  /* 0x000000ff0000720c */ /* 0x000fe20003fa5270 */
[----:B------:R-:W5:Y:S01]  /*3ad0*/  LDCU UR4, c[0x0][0x50c] ;  /* 0x0000a180ff0477ac */ /* 0x000f620008000800 */
[----:B------:R-:W-:Y:S01]  /*3ae0*/  IMAD.U32 R232, RZ, RZ, UR22 ;  /* 0x00000016ffe87e24 */ /* 0x000fe2000f8e00ff */
[----:B------:R-:W5:Y:S01]  /*3af0*/  LDSM.16.M88.4 R56, [R97+UR5+0x8000] ;  /* 0x008000056138783b */ /* 0x000f620008000200 */
[--C-:B------:R-:W-:Y:S01]  /*3b00*/  IMAD.IADD R100, R102, 0x1, R93.reuse ;  /* 0x0000000166647824 */ /* 0x100fe200078e025d */
[----:B------:R-:W-:Y:S01]  /*3b10*/  SEL R95, R95, 0xffffffc0, !P5 ;  /* 0xffffffc05f5f7807 */ /* 0x000fe20006800000 */
[----:B------:R-:W-:Y:S01]  /*3b20*/  IMAD.IADD R96, R222, 0x1, R93 ;  /* 0x00000001de607824 */ /* 0x000fe200078e025d */
[----:B------:R-:W5:Y:S01]  /*3b30*/  LDSM.16.M88.4 R32, [R97+UR5+0x9800] ;  /* 0x009800056120783b */ /* 0x000f620008000200 */
[----:B------:R-:W-:-:S02]  /*3b40*/  UISETP.GT.U32.AND UP0, UPT, UR13, UR18, UPT ;  /* 0x000000120d00728c */ /* 0x000fc4000bf04070 */
[--C-:B------:R-:W-:Y:S01]  /*3b50*/  IMAD.IADD R98, R102, 0x1, R95.reuse ;  /* 0x0000000166627824 */ /* 0x100fe200078e025f */
[----:B--23--:R-:W-:Y:S01]  /*3b60*/  LDSM.16.M88.4 R8, [R100] ;  /* 0x000000006408783b */ /* 0x00cfe20000000200 */
[----:B------:R-:W-:Y:S02]  /*3b70*/  IMAD.IADD R94, R222, 0x1, R95 ;  /* 0x00000001de5e7824 */ /* 0x000fe400078e025f */
[C---:B------:R-:W-:Y:S01]  /*3b80*/  IMAD.IADD R0, R93.reuse, 0x1, R98 ;  /* 0x000000015d007824 */ /* 0x040fe200078e0262 */
[----:B------:R-:W2:Y:S01]  /*3b90*/  LDSM.16.M88.4 R20, [R96+0x8800] ;  /* 0x008800006014783b */ /* 0x000ea20000000200 */
[----:B------:R-:W-:-:S03]  /*3ba0*/  IMAD.IADD R3, R93, 0x1, R94 ;  /* 0x000000015d037824 */ /* 0x000fc600078e025e */
[----:B----4-:R-:W3:Y:S04]  /*3bb0*/  LDSM.16.M88.4 R4, [R96+0x9000] ;  /* 0x009000006004783b */ /* 0x010ee80000000200 */
[----:B------:R-:W4:Y:S04]  /*3bc0*/  LDSM.16.M88.4 R28, [R96+0x8000] ;  /* 0x00800000601c783b */ /* 0x000f280000000200 */
[----:B------:R-:W4:Y:S04]  /*3bd0*/  LDSM.16.M88.4 R24, [R96+0x9800] ;  /* 0x009800006018783b */ /* 0x000f280000000200 */
[----:B------:R-:W-:Y:S01]  /*3be0*/  LDSM.16.M88.4 R60, [R98] ;  /* 0x00000000623c783b */ /* 0x000fe20000000200 */
[C---:B-1----:R-:W-:Y:S03]  /*3bf0*/  HMMA.16816.F32 R52, R76.reuse, R48, RZ ;  /* 0x000000304c34723c */ /* 0x042fe600000018ff */
[----:B------:R-:W1:Y:S04]  /*3c00*/  LDSM.16.M88.4 R16, [R94+0x8000] ;  /* 0x008000005e10783b */ /* 0x000e680000000200 */
[----:B------:R-:W-:Y:S01]  /*3c10*/  LDSM.16.M88.4 R68, [R94+0x9800] ;  /* 0x009800005e44783b */ /* 0x000fe20000000200 */
[C---:B-----5:R-:W-:Y:S03]  /*3c20*/  HMMA.16816.F32 R44, R76.reuse, R40, RZ ;  /* 0x000000284c2c723c */ /* 0x060fe600000018ff */
[----:B------:R-:W-:Y:S04]  /*3c30*/  LDSM.16.M88.4 R64, [R3+0x9800] ;  /* 0x009800000340783b */ /* 0x000fe80000000200 */
[----:B------:R-:W-:Y:S01]  /*3c40*/  LDSM.16.M88.4 R72, [R98+0x2000] ;  /* 0x002000006248783b */ /* 0x000fe20000000200 */
[C---:B------:R-:W-:Y:S03]  /*3c50*/  HMMA.16816.F32 R48, R76.reuse, R50, RZ ;  /* 0x000000324c30723c */ /* 0x040fe600000018ff */
[----:B------:R-:W-:Y:S04]  /*3c60*/  LDSM.16.M88.4 R80, [R96+0xb800] ;  /* 0x00b800006050783b */ /* 0x000fe80000000200 */
[----:B------:R-:W-:Y:S01]  /*3c70*/  LDSM.16.M88.4 R84, [R3+0xa000] ;  /* 0x00a000000354783b */ /* 0x000fe20000000200 */
[C---:B------:R-:W-:Y:S03]  /*3c80*/  HMMA.16816.F32 R40, R76.reuse, R42, RZ ;  /* 0x0000002a4c28723c */ /* 0x040fe600000018ff */
[----:B------:R-:W-:Y:S04]  /*3c90*/  LDSM.16.M88.4 R88, [R94+0xb800] ;  /* 0x00b800005e58783b */ /* 0x000fe80000000200 */
[----:B------:R-:W0:Y:S01]  /*3ca0*/  LDGDEPBAR ;  /* 0x00000000000079af */ /* 0x000e220000000000 */
[C---:B------:R-:W-:Y:S08]  /*3cb0*/  HMMA.16816.F32 R12, R76.reuse, R56, RZ ;  /* 0x000000384c0c723c */ /* 0x040ff000000018ff */
[C---:B------:R-:W-:Y:S08]  /*3cc0*/  HMMA.16816.F32 R56, R76.reuse, R58, RZ ;  /* 0x0000003a4c38723c */ /* 0x040ff000000018ff */
[C---:B------:R-:W-:Y:S08]  /*3cd0*/  HMMA.16816.F32 R36, R76.reuse, R32, RZ ;  /* 0x000000204c24723c */ /* 0x040ff000000018ff */
[----:B------:R-:W-:Y:S01]  /*3ce0*/  HMMA.16816.F32 R76, R76, R34, RZ ;  /* 0x000000224c4c723c */ /* 0x000fe200000018ff */
[----:B------:R-:W-:Y:S07]  /*3cf0*/  LDSM.16.M88.4 R32, [R97+UR5+0xa800] ;  /* 0x00a800056120783b */ /* 0x000fee0008000200 */
        /* <DEDUP_REMOVED lines=11> */
[----:B------:R-:W-:Y:S04]  /*3db0*/  LDSM.16.M88.4 R8, [R0] ;  /* 0x000000000008783b */ /* 0x000fe80000000200 */
[----:B------:R-:W4:Y:S03]  /*3dc0*/  LDSM.16.M88.4 R24, [R3+0x8800] ;  /* 0x008800000318783b */ /* 0x000f260000000200 */
        /* <DEDUP_REMOVED lines=8> */
[----:B------:R-:W2:Y:S07]  /*3e50*/  LDSM.16.M88.4 R4, [R97+UR5+0xa000] ;  /* 0x00a000056104783b */ /* 0x000eae0008000200 */
[C---:B------:R-:W-:Y:S08]  /*3e60*/  HMMA.16816.F32 R36, R60.reuse, R68, R36 ;  /* 0x000000443c24723c */ /* 0x040ff00000001824 */
[----:B------:R-:W-:Y:S01]  /*3e70*/  HMMA.16816.F32 R76, R60, R70, R76 ;  /* 0x000000463c4c723c */ /* 0x000fe2000000184c */
[----:B------:R-:W-:Y:S04]  /*3e80*/  LDSM.16.M88.4 R60, [R97+UR5+0xb000] ;  /* 0x00b00005613c783b */ /* 0x000fe80008000200 */
[----:B------:R-:W-:Y:S03]  /*3e90*/  LDSM.16.M88.4 R68, [R3+0xb800] ;  /* 0x00b800000344783b */ /* 0x000fe60000000200 */
[C---:B----4-:R-:W-:Y:S08]  /*3ea0*/  HMMA.16816.F32 R52, R8.reuse, R24, R52 ;  /* 0x000000180834723c */ /* 0x050ff00000001834 */
        /* <DEDUP_REMOVED lines=17> */
[----:B------:R-:W5:Y:S07]  /*3fc0*/  LDSM.16.M88.4 R32, [R94+0xa000] ;  /* 0x00a000005e20783b */ /* 0x000f6e0000000200 */
[C---:B---3--:R-:W-:Y:S08]  /*3fd0*/  HMMA.16816.F32 R36, R20.reuse, R24, R36 ;  /* 0x000000181424723c */ /* 0x048ff00000001824 */
[C---:B------:R-:W-:Y:S01]  /*3fe0*/  HMMA.16816.F32 R76, R20.reuse, R26, R76 ;  /* 0x0000001a144c723c */ /* 0x040fe2000000184c */
[----:B------:R-:W3:Y:S07]  /*3ff0*/  LDSM.16.M88.4 R24, [R94+0xa800] ;  /* 0x00a800005e18783b */ /* 0x000eee0000000200 */
[C---:B------:R-:W-:Y:S08]  /*4000*/  HMMA.16816.F32 R44, R20.reuse, R60, R44 ;  /* 0x0000003c142c723c */ /* 0x040ff0000000182c */
        /* <DEDUP_REMOVED lines=8> */
[----:B------:R-:W1:Y:S07]  /*4090*/  LDSM.16.M88.4 R8, [R3+0xa800] ;  /* 0x00a800000308783b */ /* 0x000e6e0000000200 */
[C---:B--2---:R-:W-:Y:S08]  /*40a0*/  HMMA.16816.F32 R44, R28.reuse, R4, R44 ;  /* 0x000000041c2c723c */ /* 0x044ff0000000182c */
[----:B------:R-:W-:Y:S01]  /*40b0*/  HMMA.16816.F32 R40, R28, R6, R40 ;  /* 0x000000061c28723c */ /* 0x000fe20000001828 */
[----:B------:R-:W2:Y:S07]  /*40c0*/  LDSM.16.M88.4 R4, [R3+0xb000] ;  /* 0x00b000000304783b */ /* 0x000eae0000000200 */
[C---:B-----5:R-:W-:Y:S08]  /*40d0*/  HMMA.16816.F32 R12, R72.reuse, R32, R12 ;  /* 0x00000020480c723c */ /* 0x060ff0000000180c */
[----:B------:R-:W-:Y:S01]  /*40e0*/  HMMA.16816.F32 R56, R72, R34, R56 ;  /* 0x000000224838723c */ /* 0x000fe20000001838 */
[----:B------:R-:W4:Y:S07]  /*40f0*/  LDSM.16.M88.4 R32, [R97+UR5+0xc800] ;  /* 0x00c800056120783b */ /* 0x000f2e0008000200 */
[C---:B------:R-:W-:Y:S08]  /*4100*/  HMMA.16816.F32 R36, R28.reuse, R80, R36 ;  /* 0x000000501c24723c */ /* 0x040ff00000001824 */
[----:B------:R-:W-:Y:S01]  /*4110*/  HMMA.16816.F32 R76, R28, R82, R76 ;  /* 0x000000521c4c723c */ /* 0x000fe2000000184c */
[----:B------:R-:W5:Y:S04]  /*4120*/  LDSM.16.M88.4 R28, [R97+UR5+0xd000] ;  /* 0x00d00005611c783b */ /* 0x000f680008000200 */
[----:B------:R-:W-:Y:S03]  /*4130*/  LDSM.16.M88.4 R80, [R100+0x4000] ;  /* 0x004000006450783b */ /* 0x000fe60000000200 */
[C---:B---3--:R-:W-:Y:S08]  /*4140*/  HMMA.16816.F32 R52, R72.reuse, R24, R52 ;  /* 0x000000184834723c */ /* 0x048ff00000001834 */
[C---:B------:R-:W-:Y:S01]  /*4150*/  HMMA.16816.F32 R48, R72.reuse, R26, R48 ;  /* 0x0000001a4830723c */ /* 0x040fe20000001830 */
[----:B------:R-:W-:Y:S07]  /*4160*/  LDSM.16.M88.4 R24, [R97+UR5+0xd800] ;  /* 0x00d800056118783b */ /* 0x000fee0008000200 */
[C---:B------:R-:W-:Y:S08]  /*4170*/  HMMA.16816.F32 R44, R72.reuse, R20, R44 ;  /* 0x00000014482c723c */ /* 0x040ff0000000182c */
[----:B------:R-:W-:Y:S01]  /*4180*/  HMMA.16816.F32 R40, R72, R22, R40 ;  /* 0x000000164828723c */ /* 0x000fe20000001828 */
[----:B------:R-:W3:Y:S07]  /*4190*/  LDSM.16.M88.4 R20, [R96+0xc000] ;  /* 0x00c000006014783b */ /* 0x000eee0000000200 */
[C---:B------:R-:W-:Y:S08]  /*41a0*/  HMMA.16816.F32 R12, R60.reuse, R84, R12 ;  /* 0x000000543c0c723c */ /* 0x040ff0000000180c */
[----:B------:R-:W-:Y:S01]  /*41b0*/  HMMA.16816.F32 R56, R60, R86, R56 ;  /* 0x000000563c38723c */ /* 0x000fe20000001838 */
        /* <DEDUP_REMOVED lines=9> */
[----:B------:R-:W-:Y:S01]  /*4250*/  HMMA.16816.F32 R40, R60, R6, R40 ;  /* 0x000000063c28723c */ /* 0x000fe20000001828 */
[----:B------:R-:W2:Y:S07]  /*4260*/  LDSM.16.M88.4 R4, [R96+0xd000] ;  /* 0x00d000006004783b */ /* 0x000eae0000000200 */
[C---:B------:R-:W-:Y:S08]  /*4270*/  HMMA.16816.F32 R12, R16.reuse, R64, R12 ;  /* 0x00000040100c723c */ /* 0x040ff0000000180c */
[----:B------:R-:W-:Y:S01]  /*4280*/  HMMA.16816.F32 R56, R16, R66, R56 ;  /* 0x000000421038723c */ /* 0x000fe20000001838 */
[----:B------:R-:W-:Y:S07]  /*4290*/  LDSM.16.M88.4 R64, [R94+0xd000] ;  /* 0x00d000005e40783b */ /* 0x000fee0000000200 */
[C---:B------:R-:W-:Y:S08]  /*42a0*/  HMMA.16816.F32 R36, R60.reuse, R68, R36 ;  /* 0x000000443c24723c */ /* 0x040ff00000001824 */
[----:B------:R-:W-:Y:S01]  /*42b0*/  HMMA.16816.F32 R76, R60, R70, R76 ;  /* 0x000000463c4c723c */ /* 0x000fe2000000184c */
[----:B------:R-:W2:Y:S04]  /*42c0*/  LDSM.16.M88.4 R68, [R94+0xc800] ;  /* 0x00c800005e44783b */ /* 0x000ea80000000200 */
[----:B------:R-:W-:Y:S03]  /*42d0*/  LDSM.16.M88.4 R60, [R94+0xd800] ;  /* 0x00d800005e3c783b */ /* 0x000fe60000000200 */
[C---:B----4-:R-:W-:Y:S08]  /*42e0*/  HMMA.16816.F32 R52, R16.reuse, R32, R52 ;  /* 0x000000201034723c */ /* 0x050ff00000001834 */
[C---:B------:R-:W-:Y:S01]  /*42f0*/  HMMA.16816.F32 R48, R16.reuse, R34, R48 ;  /* 0x000000221030723c */ /* 0x040fe20000001830 */
[----:B------:R-:W-:Y:S07]  /*4300*/  LDSM.16.M88.4 R32, [R0+0x4000] ;  /* 0x004000000020783b */ /* 0x000fee0000000200 */
[C---:B-----5:R-:W-:Y:S08]  /*4310*/  HMMA.16816.F32 R44, R16.reuse, R28, R44 ;  /* 0x0000001c102c723c */ /* 0x060ff0000000182c */
[----:B------:R-:W-:Y:S01]  /*4320*/  HMMA.16816.F32 R40, R16, R30, R40 ;  /* 0x0000001e1028723c */ /* 0x000fe20000001828 */
[----:B------:R-:W4:Y:S07]  /*4330*/  LDSM.16.M88.4 R28, [R3+0xc000] ;  /* 0x00c00000031c783b */ /* 0x000f2e0000000200 */
[C---:B---3--:R-:W-:Y:S08]  /*4340*/  HMMA.16816.F32 R12, R80.reuse, R20, R12 ;  /* 0x00000014500c723c */ /* 0x048ff0000000180c */
[----:B------:R-:W-:Y:S01]  /*4350*/  HMMA.16816.F32 R56, R80, R22, R56 ;  /* 0x000000165038723c */ /* 0x000fe20000001838 */
[----:B------:R-:W-:Y:S07]  /*4360*/  LDSM.16.M88.4 R20, [R3+0xd000] ;  /* 0x00d000000314783b */ /* 0x000fee0000000200 */
[C---:B------:R-:W-:Y:S08]  /*4370*/  HMMA.16816.F32 R36, R16.reuse, R24, R36 ;  /* 0x000000181024723c */ /* 0x040ff00000001824 */
[----:B------:R-:W-:Y:S01]  /*4380*/  HMMA.16816.F32 R76, R16, R26, R76 ;  /* 0x0000001a104c723c */ /* 0x000fe2000000184c */
[----:B------:R-:W3:Y:S04]  /*4390*/  LDSM.16.M88.4 R24, [R3+0xc800] ;  /* 0x00c800000318783b */ /* 0x000ee80000000200 */
[----:B------:R-:W-:Y:S03]  /*43a0*/  LDSM.16.M88.4 R16, [R3+0xd800] ;  /* 0x00d800000310783b */ /* 0x000fe60000000200 */
[C---:B-1----:R-:W-:Y:S08]  /*43b0*/  HMMA.16816.F32 R52, R80.reuse, R8, R52 ;  /* 0x000000085034723c */ /* 0x042ff00000001834 */
[C---:B------:R-:W-:Y:S01]  /*43c0*/  HMMA.16816.F32 R48, R80.reuse, R10, R48 ;  /* 0x0000000a5030723c */ /* 0x040fe20000001830 */
[----:B------:R-:W-:Y:S07]  /*43d0*/  LDSM.16.M88.4 R8, [R102+0x6000] ;  /* 0x006000006608783b */ /* 0x000fee0000000200 */
[C---:B--2---:R-:W-:Y:S08]  /*43e0*/  HMMA.16816.F32 R44, R80.reuse, R4, R44 ;  /* 0x00000004502c723c */ /* 0x044ff0000000182c */
[----:B------:R-:W-:Y:S01]  /*43f0*/  HMMA.16816.F32 R40, R80, R6, R40 ;  /* 0x000000065028723c */ /* 0x000fe20000001828 */
[----:B------:R-:W1:Y:S07]  /*4400*/  LDSM.16.M88.4 R4, [R97+UR5+0xe000] ;  /* 0x00e000056104783b */ /* 0x000e6e0008000200 */
[C---:B------:R-:W-:Y:S08]  /*4410*/  HMMA.16816.F32 R12, R72.reuse, R84, R12 ;  /* 0x00000054480c723c */ /* 0x040ff0000000180c */
[C---:B------:R-:W-:Y:S08]  /*4420*/  HMMA.16816.F32 R56, R72.reuse, R86, R56 ;  /* 0x000000564838723c */ /* 0x040ff00000001838 */
[C---:B------:R-:W-:Y:S08]  /*4430*/  HMMA.16816.F32 R52, R72.reuse, R68, R52 ;  /* 0x000000444834723c */ /* 0x040ff00000001834 */
[----:B------:R-:W-:Y:S08]  /*4440*/  HMMA.16816.F32 R48, R72, R70, R48 ;  /* 0x000000464830723c */ /* 0x000ff00000001830 */
[C---:B------:R-:W-:Y:S08]  /*4450*/  HMMA.16816.F32 R36, R80.reuse, R88, R36 ;  /* 0x000000585024723c */ /* 0x040ff00000001824 */
[----:B------:R-:W-:Y:S01]  /*4460*/  HMMA.16816.F32 R76, R80, R90, R76 ;  /* 0x0000005a504c723c */ /* 0x000fe2000000184c */
[----:B------:R-:W-:Y:S07]  /*4470*/  LDSM.16.M88.4 R80, [R97+UR5+0xe800] ;  /* 0x00e800056150783b */ /* 0x000fee0008000200 */
[C---:B------:R-:W-:Y:S08]  /*4480*/  HMMA.16816.F32 R44, R72.reuse, R64, R44 ;  /* 0x00000040482c723c */ /* 0x040ff0000000182c */
[----:B------:R-:W-:Y:S01]  /*4490*/  HMMA.16816.F32 R40, R72, R66, R40 ;  /* 0x000000424828723c */ /* 0x000fe20000001828 */
[----:B------:R-:W-:Y:S07]  /*44a0*/  LDSM.16.M88.4 R64, [R96+0xe000] ;  /* 0x00e000006040783b */ /* 0x000fee0000000200 */
[C---:B----4-:R-:W-:Y:S01]  /*44b0*/  HMMA.16816.F32 R68, R32.reuse, R28, R12 ;  /* 0x0000001c2044723c */ /* 0x050fe2000000180c */
[----:B------:R-:W2:Y:S07]  /*44c0*/  LDSM.16.M88.4 R12, [R100+0x6000] ;  /* 0x00600000640c783b */ /* 0x000eae0000000200 */
[----:B------:R-:W-:Y:S01]  /*44d0*/  HMMA.16816.F32 R56, R32, R30, R56 ;  /* 0x0000001e2038723c */ /* 0x000fe20000001838 */
[----:B------:R-:W-:Y:S07]  /*44e0*/  LDSM.16.M88.4 R28, [R94+0xe000] ;  /* 0x00e000005e1c783b */ /* 0x000fee0000000200 */
[C---:B------:R-:W-:Y:S08]  /*44f0*/  HMMA.16816.F32 R36, R72.reuse, R60, R36 ;  /* 0x0000003c4824723c */ /* 0x040ff00000001824 */
[----:B------:R-:W-:Y:S08]  /*4500*/  HMMA.16816.F32 R76, R72, R62, R76 ;  /* 0x0000003e484c723c */ /* 0x000ff0000000184c */
[C---:B---3--:R-:W-:Y:S08]  /*4510*/  HMMA.16816.F32 R52, R32.reuse, R24, R52 ;  /* 0x000000182034723c */ /* 0x048ff00000001834 */
[----:B------:R-:W-:Y:S01]  /*4520*/  HMMA.16816.F32 R48, R32, R26, R48 ;  /* 0x0000001a2030723c */ /* 0x000fe20000001830 */
[----:B------:R-:W3:Y:S07]  /*4530*/  LDSM.16.M88.4 R24, [R98+0x6000] ;  /* 0x006000006218783b */ /* 0x000eee0000000200 */
[C---:B-1----:R-:W-:Y:S08]  /*4540*/  HMMA.16816.F32 R68, R8.reuse, R4, R68 ;  /* 0x000000040844723c */ /* 0x042ff00000001844 */
[----:B------:R-:W-:Y:S01]  /*4550*/  HMMA.16816.F32 R56, R8, R6, R56 ;  /* 0x000000060838723c */ /* 0x000fe20000001838 */
[----:B------:R-:W-:Y:S07]  /*4560*/  LDSM.16.M88.4 R4, [R96+0xe800] ;  /* 0x00e800006004783b */ /* 0x000fee0000000200 */
[C---:B------:R-:W-:Y:S08]  /*4570*/  HMMA.16816.F32 R44, R32.reuse, R20, R44 ;  /* 0x00000014202c723c */ /* 0x040ff0000000182c */
[C---:B------:R-:W-:Y:S01]  /*4580*/  HMMA.16816.F32 R40, R32.reuse, R22, R40 ;  /* 0x000000162028723c */ /* 0x040fe20000001828 */
[----:B------:R-:W-:Y:S07]  /*4590*/  LDSM.16.M88.4 R20, [R97+UR5+0xf000] ;  /* 0x00f000056114783b */ /* 0x000fee0008000200 */
[C---:B------:R-:W-:Y:S08]  /*45a0*/  HMMA.16816.F32 R36, R32.reuse, R16, R36 ;  /* 0x000000102024723c */ /* 0x040ff00000001824 */
[----:B------:R-:W-:Y:S01]  /*45b0*/  HMMA.16816.F32 R76, R32, R18, R76 ;  /* 0x00000012204c723c */ /* 0x000fe2000000184c */
[----:B------:R1:W-:Y:S04]  /*45c0*/  LDSM.16.M88.4 R16, [R0+0x6000] ;  /* 0x006000000010783b */ /* 0x0003e80000000200 */
[----:B------:R-:W4:Y:S03]  /*45d0*/  LDSM.16.M88.4 R32, [R3+0xe000] ;  /* 0x00e000000320783b */ /* 0x000f260000000200 */
[C---:B--2---:R-:W-:Y:S08]  /*45e0*/  HMMA.16816.F32 R68, R12.reuse, R64, R68 ;  /* 0x000000400c44723c */ /* 0x044ff00000001844 */
[----:B------:R-:W-:Y:S08]  /*45f0*/  HMMA.16816.F32 R56, R12, R66, R56 ;  /* 0x000000420c38723c */ /* 0x000ff00000001838 */
[----:B------:R-:W-:Y:S01]  /*4600*/  HMMA.16816.F32 R52, R8, R80, R52 ;  /* 0x000000500834723c */ /* 0x000fe20000001834 */
[----:B-1----:R-:W-:-:S04]  /*4610*/  SHF.R.U32.HI R0, RZ, 0x2, R216 ;  /* 0x00000002ff007819 */ /* 0x002fc800000116d8 */
[----:B------:R-:W-:-:S03]  /*4620*/  LOP3.LUT R0, R0, 0x7, RZ, 0xc0, !PT ;  /* 0x0000000700007812 */ /* 0x000fc600078ec0ff */
[----:B---3--:R-:W-:Y:S01]  /*4630*/  HMMA.16816.F32 R68, R24, R28, R68 ;  /* 0x0000001c1844723c */ /* 0x008fe20000001844 */
[----:B------:R-:W-:Y:S01]  /*4640*/  IADD3 R99, PT, PT, R0, UR23, R99 ;  /* 0x0000001700637c10 */ /* 0x000fe2000fffe063 */
[----:B------:R-:W-:-:S03]  /*4650*/  IMAD.SHL.U32 R0, R216, 0x2, RZ ;  /* 0x00000002d8007824 */ /* 0x000fc600078e00ff */
[----:B------:R-:W-:Y:S02]  /*4660*/  IADD3 R232, PT, PT, R99, 0x1, R232 ;  /* 0x0000000163e87810 */ /* 0x000fe40007ffe0e8 */
[----:B------:R-:W-:Y:S01]  /*4670*/  LOP3.LUT R0, R0, 0x6, RZ, 0xc0, !PT ;  /* 0x0000000600007812 */ /* 0x000fe200078ec0ff */
[----:B------:R-:W-:Y:S01]  /*4680*/  HMMA.16816.F32 R56, R24, R30, R56 ;  /* 0x0000001e1838723c */ /* 0x000fe20000001838 */
[----:B------:R-:W-:Y:S07]  /*4690*/  LDSM.16.M88.4 R28, [R3+0xe800] ;  /* 0x00e80000031c783b */ /* 0x000fee0000000200 */
[----:B------:R-:W-:Y:S08]  /*46a0*/  HMMA.16816.F32 R48, R8, R82, R48 ;  /* 0x000000520830723c */ /* 0x000ff00000001830 */
[C---:B----4-:R-:W-:Y:S08]  /*46b0*/  HMMA.16816.F32 R68, R16.reuse, R32, R68 ;  /* 0x000000201044723c */ /* 0x050ff00000001844 */
[----:B------:R-:W-:Y:S01]  /*46c0*/  HMMA.16816.F32 R56, R16, R34, R56 ;  /* 0x000000221038723c */ /* 0x000fe20000001838 */
[----:B------:R-:W1:Y:S07]  /*46d0*/  LDSM.16.M88.4 R32, [R96+0xf000] ;  /* 0x00f000006020783b */ /* 0x000e6e0000000200 */
[----:B------:R-:W-:Y:S01]  /*46e0*/  HMMA.16816.F32 R60, R8, R20, R44 ;  /* 0x00000014083c723c */ /* 0x000fe2000000182c */
[----:B------:R-:W2:Y:S02]  /*46f0*/  LDSM.16.M88.4 R44, [R94+0xe800] ;  /* 0x00e800005e2c783b */ /* 0x000ea40000000200 */
[----:B------:R-:W-:Y:S01]  /*4700*/  FMUL.FTZ R64, R69, UR4 ;  /* 0x0000000445407c20 */ /* 0x000fe20008410000 */
[----:B------:R-:W-:-:S04]  /*4710*/  FMUL.FTZ R65, R71, UR4 ;  /* 0x0000000447417c20 */ /* 0x000fc80008410000 */
[----:B------:R-:W-:Y:S01]  /*4720*/  HMMA.16816.F32 R40, R8, R22, R40 ;  /* 0x000000160828723c */ /* 0x000fe20000001828 */
[----:B------:R-:W3:Y:S01]  /*4730*/  LDSM.16.M88.4 R20, [R97+UR5+0xf800] ;  /* 0x00f800056114783b */ /* 0x000ee20008000200 */
[----:B------:R-:W4:Y:S01]  /*4740*/  MUFU.TANH R64, R64 ;  /* 0x0000004000407308 */ /* 0x000f220000002400 */
[----:B------:R-:W-:-:S05]  /*4750*/  FMUL.FTZ R56, R56, UR4 ;  /* 0x0000000438387c20 */ /* 0x000fca0008410000 */
[C---:B------:R-:W-:Y:S02]  /*4760*/  HMMA.16816.F32 R52, R12.reuse, R4, R52 ;  /* 0x000000040c34723c */ /* 0x040fe40000001834 */
[----:B------:R-:W5:Y:S06]  /*4770*/  MUFU.TANH R65, R65 ;  /* 0x0000004100417308 */ /* 0x000f6c0000002400 */
[C---:B------:R-:W-:Y:S01]  /*4780*/  HMMA.16816.F32 R48, R12.reuse, R6, R48 ;  /* 0x000000060c30723c */ /* 0x040fe20000001830 */
[----:B------:R-:W4:Y:S01]  /*4790*/  LDSM.16.M88.4 R4, [R94+0xf000] ;  /* 0x00f000005e04783b */ /* 0x000f220000000200 */
[----:B------:R-:W5:Y:S06]  /*47a0*/  MUFU.TANH R56, R56 ;  /* 0x0000003800387308 */ /* 0x000f6c0000002400 */
[----:B-1----:R-:W-:Y:S01]  /*47b0*/  HMMA.16816.F32 R60, R12, R32, R60 ;  /* 0x000000200c3c723c */ /* 0x002fe2000000183c */
[----:B------:R-:W-:-:S06]  /*47c0*/  FMUL.FTZ R32, R59, UR4 ;  /* 0x000000043b207c20 */ /* 0x000fcc0008410000 */
[----:B------:R-:W-:Y:S01]  /*47d0*/  MUFU.TANH R32, R32 ;  /* 0x0000002000207308 */ /* 0x000fe20000002400 */
[C---:B--2---:R-:W-:Y:S08]  /*47e0*/  HMMA.16816.F32 R52, R24.reuse, R44, R52 ;  /* 0x0000002c1834723c */ /* 0x044ff00000001834 */
[----:B------:R-:W-:Y:S01]  /*47f0*/  HMMA.16816.F32 R48, R24, R46, R48 ;  /* 0x0000002e1830723c */ /* 0x000fe20000001830 */
[----:B------:R-:W1:Y:S07]  /*4800*/  LDSM.16.M88.4 R44, [R3+0xf000] ;  /* 0x00f00000032c783b */ /* 0x000e6e0000000200 */
[----:B---3--:R-:W-:Y:S01]  /*4810*/  HMMA.16816.F32 R36, R8, R20, R36 ;  /* 0x000000140824723c */ /* 0x008fe20000001824 */
[----:B------:R-:W-:-:S05]  /*4820*/  IMAD.U32 R21, RZ, RZ, UR26 ;  /* 0x0000001aff157e24 */ /* 0x000fca000f8e00ff */
[C---:B------:R-:W-:Y:S02]  /*4830*/  VIADDMNMX R228, R232.reuse, 0x8, R21, PT ;  /* 0x00000008e8e47846 */ /* 0x040fe40003800115 */
[----:B------:R-:W-:Y:S01]  /*4840*/  HMMA.16816.F32 R76, R8, R22, R76 ;  /* 0x00000016084c723c */ /* 0x000fe2000000184c */
[----:B------:R-:W2:Y:S01]  /*4850*/  LDSM.16.M88.4 R8, [R96+0xf800] ;  /* 0x00f800006008783b */ /* 0x000ea20000000200 */
[----:B------:R-:W-:-:S03]  /*4860*/  VIMNMX R232, PT, PT, R232, UR26, PT ;  /* 0x0000001ae8e87c48 */ /* 0x000fc6000bfe0100 */
[----:B------:R-:W3:Y:S03]  /*4870*/  LDSM.16.M88.4 R20, [R94+0xf800] ;  /* 0x00f800005e14783b */ /* 0x000ee60000000200 */
[----:B----4-:R-:W-:Y:S01]  /*4880*/  HMMA.16816.F32 R60, R24, R4, R60 ;  /* 0x00000004183c723c */ /* 0x010fe2000000183c */
[----:B------:R-:W-:-:S05]  /*4890*/  IMAD.U32 R4, RZ, RZ, UR21 ;  /* 0x00000015ff047e24 */ /* 0x000fca000f8e00ff */
[----:B------:R-:W-:Y:S02]  /*48a0*/  IADD3 R233, PT, PT, R99, UR26, -R4 ;  /* 0x0000001a63e97c10 */ /* 0x000fe4000fffe804 */
[----:B------:R-:W-:Y:S01]  /*48b0*/  HMMA.16816.F32 R48, R16, R30, R48 ;  /* 0x0000001e1030723c */ /* 0x000fe20000001830 */
[----:B------:R-:W-:-:S05]  /*48c0*/  LOP3.LUT R31, R0, UR16, RZ, 0xfc, !PT ;  /* 0x00000010001f7c12 */ /* 0x000fca000f8efcff */
[----:B------:R-:W-:Y:S02]  /*48d0*/  VIADD R5, R31, 0x1 ;  /* 0x000000011f057836 */ /* 0x000fe40000000000 */
[----:B------:R-:W-:Y:S01]  /*48e0*/  HMMA.16816.F32 R40, R12, R34, R40 ;  /* 0x000000220c28723c */ /* 0x000fe20000001828 */
[C---:B------:R-:W-:Y:S02]  /*48f0*/  VIADD R34, R233.reuse, 0x8 ;  /* 0x00000008e9227836 */ /* 0x040fe40000000000 */
[-C--:B------:R-:W-:Y:S02]  /*4900*/  ISETP.GT.AND P2, PT, R233, R5.reuse, PT ;  /* 0x00000005e900720c */ /* 0x080fe40003f44270 */
[C---:B------:R-:W-:Y:S02]  /*4910*/  ISETP.GE.AND P0, PT, R5.reuse, R232, PT ;  /* 0x000000e80500720c */ /* 0x040fe40003f06270 */
[----:B------:R-:W-:Y:S01]  /*4920*/  ISETP.GT.AND P6, PT, R34, R5, PT ;  /* 0x000000052200720c */ /* 0x000fe20003fc4270 */
[C---:B------:R-:W-:Y:S01]  /*4930*/  HMMA.16816.F32 R52, R16.reuse, R28, R52 ;  /* 0x0000001c1034723c */ /* 0x040fe20000001834 */
[----:B------:R-:W-:Y:S01]  /*4940*/  ISETP.GE.AND P1, PT, R5, R228, PT ;  /* 0x000000e40500720c */ /* 0x000fe20003f26270 */
[----:B------:R-:W-:Y:S01]  /*4950*/  VIADD R5, R31, 0x8 ;  /* 0x000000081f057836 */ /* 0x000fe20000000000 */
[----:B------:R-:W-:Y:S01]  /*4960*/  FSEL R30, R64, -INF , !P2 ;  /* 0xff800000401e7808 */ /* 0x000fe20005000000 */
[----:B------:R-:W-:Y:S01]  /*4970*/  FMUL.FTZ R28, R57, UR4 ;  /* 0x00000004391c7c20 */ /* 0x000fe20008410000 */
[----:B------:R-:W-:Y:S01]  /*4980*/  FMUL.FTZ R29, R58, UR4 ;  /* 0x000000043a1d7c20 */ /* 0x000fe20008410000 */
[----:B-----5:R-:W-:Y:S01]  /*4990*/  FSEL R33, R65, -INF , !P6 ;  /* 0xff80000041217808 */ /* 0x020fe20007000000 */
[----:B------:R-:W-:Y:S01]  /*49a0*/  FMUL.FTZ R57, R48, UR4 ;  /* 0x0000000430397c20 */ /* 0x000fe20008410000 */
[-C--:B------:R-:W-:Y:S01]  /*49b0*/  ISETP.GT.AND P4, PT, R233, R5.reuse, PT ;  /* 0x00000005e900720c */ /* 0x080fe20003f84270 */
[----:B-1----:R-:W-:Y:S01]  /*49c0*/  HMMA.16816.F32 R60, R16, R44, R60 ;  /* 0x0000002c103c723c */ /* 0x002fe2000000183c */
[----:B------:R-:W-:Y:S01]  /*49d0*/  FSEL R30, R30, -INF , !P0 ;  /* 0xff8000001e1e7808 */ /* 0x000fe20004000000 */
[----:B------:R-:W1:Y:S01]  /*49e0*/  MUFU.TANH R28, R28 ;  /* 0x0000001c001c7308 */ /* 0x000e620000002400 */
[----:B------:R-:W-:Y:S01]  /*49f0*/  ISETP.GE.AND P2, PT, R5, R232, PT ;  /* 0x000000e80500720c */ /* 0x000fe20003f46270 */
[----:B------:R-:W-:Y:S01]  /*4a00*/  FMUL.FTZ R48, R49, UR4 ;  /* 0x0000000431307c20 */ /* 0x000fe20008410000 */
[----:B------:R-:W-:Y:S01]  /*4a10*/  ISETP.GT.AND P3, PT, R34, R5, PT ;  /* 0x000000052200720c */ /* 0x000fe20003f64270 */
[----:B------:R-:W-:Y:S01]  /*4a20*/  FMUL.FTZ R49, R50, UR4 ;  /* 0x0000000432317c20 */ /* 0x000fe20008410000 */
[----:B------:R-:W-:Y:S01]  /*4a30*/  ISETP.GE.AND P0, PT, R5, R228, PT ;  /* 0x000000e40500720c */ /* 0x000fe20003f06270 */
[----:B------:R-:W-:Y:S01]  /*4a40*/  VIADD R5, R31, 0x9 ;  /* 0x000000091f057836 */ /* 0x000fe20000000000 */
[----:B------:R-:W-:Y:S01]  /*4a50*/  FSEL R44, R56, -INF , !P4 ;  /* 0xff800000382c7808 */ /* 0x000fe20006000000 */
[----:B------:R-:W4:Y:S01]  /*4a60*/  MUFU.TANH R29, R29 ;  /* 0x0000001d001d7308 */ /* 0x000f220000002400 */
[----:B------:R-:W-:Y:S01]  /*4a70*/  FSEL R33, R33, -INF , !P1 ;  /* 0xff80000021217808 */ /* 0x000fe20004800000 */
[----:B------:R-:W-:Y:S01]  /*4a80*/  FMUL.FTZ R52, R52, UR4 ;  /* 0x0000000434347c20 */ /* 0x000fe20008410000 */
[----:B------:R-:W-:Y:S01]  /*4a90*/  FSEL R44, R44, -INF , !P2 ;  /* 0xff8000002c2c7808 */ /* 0x000fe20005000000 */
[----:B------:R-:W-:Y:S01]  /*4aa0*/  HMMA.16816.F32 R40, R24, R6, R40 ;  /* 0x000000061828723c */ /* 0x000fe20000001828 */
[-C--:B------:R-:W-:Y:S01]  /*4ab0*/  ISETP.GT.AND P6, PT, R233, R5.reuse, PT ;  /* 0x00000005e900720c */ /* 0x080fe20003fc4270 */
[----:B------:R-:W-:Y:S01]  /*4ac0*/  FMUL.FTZ R53, R53, UR4 ;  /* 0x0000000435357c20 */ /* 0x000fe20008410000 */
[C---:B------:R-:W-:Y:S01]  /*4ad0*/  ISETP.GE.AND P1, PT, R5.reuse, R232, PT ;  /* 0x000000e80500720c */ /* 0x040fe20003f26270 */
[----:B------:R-:W5:Y:S01]  /*4ae0*/  MUFU.TANH R52, R52 ;  /* 0x0000003400347308 */ /* 0x000f620000002400 */
[----:B------:R-:W-:Y:S01]  /*4af0*/  ISETP.GT.AND P4, PT, R34, R5, PT ;  /* 0x000000052200720c */ /* 0x000fe20003f84270 */
[----:B------:R-:W-:Y:S01]  /*4b00*/  FMUL.FTZ R54, R54, UR4 ;  /* 0x0000000436367c20 */ /* 0x000fe20008410000 */
[----:B------:R-:W-:Y:S01]  /*4b10*/  ISETP.GE.AND P2, PT, R5, R228, PT ;  /* 0x000000e40500720c */ /* 0x000fe20003f46270 */
[C---:B--2---:R-:W-:Y:S01]  /*4b20*/  HMMA.16816.F32 R36, R12.reuse, R8, R36 ;  /* 0x000000080c24723c */ /* 0x044fe20000001824 */
[----:B------:R-:W2:Y:S01]  /*4b30*/  LDSM.16.M88.4 R4, [R3+0xf800] ;  /* 0x00f800000304783b */ /* 0x000ea20000000200 */
[----:B------:R-:W-:Y:S01]  /*4b40*/  FMUL.FTZ R55, R55, UR4 ;  /* 0x0000000437377c20 */ /* 0x000fe20008410000 */
[----:B------:R-:W-:Y:S01]  /*4b50*/  VIADD R9, R31, 0x10 ;  /* 0x000000101f097836 */ /* 0x000fe20000000000 */
[----:B------:R-:W-:Y:S01]  /*4b60*/  MUFU.TANH R53, R53 ;  /* 0x0000003500357308 */ /* 0x000fe20000002400 */
[----:B-1----:R-:W-:Y:S01]  /*4b70*/  FSEL R28, R28, -INF , !P6 ;  /* 0xff8000001c1c7808 */ /* 0x002fe20007000000 */
[----:B------:R-:W-:Y:S01]  /*4b80*/  FMUL.FTZ R50, R51, UR4 ;  /* 0x0000000433327c20 */ /* 0x000fe20008410000 */
[----:B----4-:R-:W-:Y:S01]  /*4b90*/  FSEL R29, R29, -INF , !P3 ;  /* 0xff8000001d1d7808 */ /* 0x010fe20005800000 */
[----:B------:R-:W-:Y:S01]  /*4ba0*/  HMMA.16816.F32 R76, R12, R10, R76 ;  /* 0x0000000a0c4c723c */ /* 0x000fe2000000184c */
[----:B------:R-:W-:Y:S01]  /*4bb0*/  FSEL R28, R28, -INF , !P1 ;  /* 0xff8000001c1c7808 */ /* 0x000fe20004800000 */
[----:B------:R-:W-:Y:S01]  /*4bc0*/  FMUL.FTZ R51, R60, UR4 ;  /* 0x000000043c337c20 */ /* 0x000fe20008410000 */
[----:B------:R-:W-:Y:S01]  /*4bd0*/  FSEL R35, R29, -INF , !P0 ;  /* 0xff8000001d237808 */ /* 0x000fe20004000000 */
[----:B------:R-:W1:Y:S01]  /*4be0*/  MUFU.TANH R54, R54 ;  /* 0x0000003600367308 */ /* 0x000e620000002400 */
[-C--:B------:R-:W-:Y:S01]  /*4bf0*/  ISETP.GT.AND P3, PT, R233, R9.reuse, PT ;  /* 0x00000009e900720c */ /* 0x080fe20003f64270 */
[----:B------:R-:W-:Y:S01]  /*4c00*/  FMUL.FTZ R61, R61, UR4 ;  /* 0x000000043d3d7c20 */ /* 0x000fe20008410000 */
[C---:B------:R-:W-:Y:S01]  /*4c10*/  ISETP.GE.AND P0, PT, R9.reuse, R232, PT ;  /* 0x000000e80900720c */ /* 0x040fe20003f06270 */
[----:B------:R-:W-:Y:S01]  /*4c20*/  HMMA.16816.F32 R40, R16, R46, R40 ;  /* 0x0000002e1028723c */ /* 0x000fe20000001828 */
[----:B------:R-:W-:Y:S01]  /*4c30*/  ISETP.GT.AND P6, PT, R34, R9, PT ;  /* 0x000000092200720c */ /* 0x000fe20003fc4270 */
[----:B------:R-:W-:Y:S01]  /*4c40*/  FMUL.FTZ R62, R62, UR4 ;  /* 0x000000043e3e7c20 */ /* 0x000fe20008410000 */
[----:B------:R-:W-:Y:S01]  /*4c50*/  ISETP.GE.AND P1, PT, R9, R228, PT ;  /* 0x000000e40900720c */ /* 0x000fe20003f26270 */
[----:B------:R-:W4:Y:S01]  /*4c60*/  MUFU.TANH R55, R55 ;  /* 0x0000003700377308 */ /* 0x000f220000002400 */
[C---:B------:R-:W-:Y:S01]  /*4c70*/  VIADD R9, R31.reuse, 0x11 ;  /* 0x000000111f097836 */ /* 0x040fe20000000000 */
[----:B------:R-:W-:Y:S01]  /*4c80*/  FSEL R32, R32, -INF , !P4 ;  /* 0xff80000020207808 */ /* 0x000fe20006000000 */
[C---:B------:R-:W-:Y:S01]  /*4c90*/  VIADD R13, R31.reuse, 0x19 ;  /* 0x000000191f0d7836 */ /* 0x040fe20000000000 */
[C---:B---3--:R-:W-:Y:S01]  /*4ca0*/  HMMA.16816.F32 R36, R24.reuse, R20, R36 ;  /* 0x000000141824723c */ /* 0x048fe20000001824 */
[----:B-----5:R-:W-:Y:S01]  /*4cb0*/  FSEL R8, R52, -INF , !P3 ;  /* 0xff80000034087808 */ /* 0x020fe20005800000 */
[----:B------:R-:W-:Y:S01]  /*4cc0*/  VIADD R21, R31, 0x18 ;  /* 0x000000181f157836 */ /* 0x000fe20000000000 */
[-C--:B------:R-:W-:Y:S01]  /*4cd0*/  ISETP.GT.AND P4, PT, R233, R9.reuse, PT ;  /* 0x00000009e900720c */ /* 0x080fe20003f84270 */
[----:B------:R-:W-:Y:S01]  /*4ce0*/  MUFU.TANH R48, R48 ;  /* 0x0000003000307308 */ /* 0x000fe20000002400 */
[----:B------:R-:W-:Y:S01]  /*4cf0*/  FSEL R45, R32, -INF , !P2 ;  /* 0xff800000202d7808 */ /* 0x000fe20005000000 */
[----:B------:R-:W-:Y:S01]  /*4d00*/  FMUL.FTZ R63, R63, UR4 ;  /* 0x000000043f3f7c20 */ /* 0x000fe20008410000 */
[----:B------:R-:W-:Y:S01]  /*4d10*/  FSEL R8, R8, -INF , !P0 ;  /* 0xff80000008087808 */ /* 0x000fe20004000000 */
[----:B------:R-:W-:Y:S01]  /*4d20*/  HMMA.16816.F32 R76, R24, R22, R76 ;  /* 0x00000016184c723c */ /* 0x000fe2000000184c */
[----:B------:R-:W-:Y:S01]  /*4d30*/  ISETP.GE.AND P2, PT, R9, R232, PT ;  /* 0x000000e80900720c */ /* 0x000fe20003f46270 */
[----:B------:R-:W-:Y:S01]  /*4d40*/  VIADD R15, R31, 0x21 ;  /* 0x000000211f0f7836 */ /* 0x000fe20000000000 */
[----:B------:R-:W-:Y:S01]  /*4d50*/  ISETP.GT.AND P3, PT, R34, R9, PT ;  /* 0x000000092200720c */ /* 0x000fe20003f64270 */
[----:B------:R-:W3:Y:S01]  /*4d60*/  MUFU.TANH R49, R49 ;  /* 0x0000003100317308 */ /* 0x000ee20000002400 */
[----:B------:R-:W-:Y:S01]  /*4d70*/  ISETP.GE.AND P0, PT, R9, R228, PT ;  /* 0x000000e40900720c */ /* 0x000fe20003f06270 */
[----:B------:R-:W-:Y:S01]  /*4d80*/  FMUL.FTZ R41, R41, UR4 ;  /* 0x0000000429297c20 */ /* 0x000fe20008410000 */
[----:B-1----:R-:W-:Y:S01]  /*4d90*/  FSEL R9, R54, -INF , !P6 ;  /* 0xff80000036097808 */ /* 0x002fe20007000000 */
[----:B------:R-:W-:Y:S01]  /*4da0*/  FMUL.FTZ R40, R40, UR4 ;  /* 0x0000000428287c20 */ /* 0x000fe20008410000 */
[----:B------:R-:W-:Y:S01]  /*4db0*/  FSEL R12, R53, -INF , !P4 ;  /* 0xff800000350c7808 */ /* 0x000fe20006000000 */
[----:B------:R-:W-:-:S04]  /*4dc0*/  DEPBAR.LE SB0, 0x0 ;  /* 0x000080000000791a */ /* 0x000fc80000000000 */
[----:B------:R-:W1:Y:S01]  /*4dd0*/  MUFU.TANH R57, R57 ;  /* 0x0000003900397308 */ /* 0x000e620000002400 */
[----:B------:R-:W-:Y:S01]  /*4de0*/  FSEL R9, R9, -INF , !P1 ;  /* 0xff80000009097808 */ /* 0x000fe20004800000 */
[C---:B--2---:R-:W-:Y:S01]  /*4df0*/  HMMA.16816.F32 R36, R16.reuse, R4, R36 ;  /* 0x000000041024723c */ /* 0x044fe20000001824 */
[----:B------:R-:W-:Y:S01]  /*4e00*/  FSEL R12, R12, -INF , !P2 ;  /* 0xff8000000c0c7808 */ /* 0x000fe20005000000 */
[----:B------:R-:W-:Y:S01]  /*4e10*/  FMUL.FTZ R5, R42, UR4 ;  /* 0x000000042a057c20 */ /* 0x000fe20008410000 */
[----:B----4-:R-:W-:Y:S02]  /*4e20*/  FSEL R29, R55, -INF , !P3 ;  /* 0xff800000371d7808 */ /* 0x010fe40005800000 */
[-C--:B------:R-:W-:Y:S01]  /*4e30*/  ISETP.GT.AND P6, PT, R233, R21.reuse, PT ;  /* 0x00000015e900720c */ /* 0x080fe20003fc4270 */
[----:B------:R-:W2:Y:S01]  /*4e40*/  MUFU.TANH R50, R50 ;  /* 0x0000003200327308 */ /* 0x000ea20000002400 */
[----:B------:R-:W-:Y:S01]  /*4e50*/  ISETP.GE.AND P1, PT, R21, R232, PT ;  /* 0x000000e81500720c */ /* 0x000fe20003f26270 */
[----:B------:R-:W-:Y:S01]  /*4e60*/  HMMA.16816.F32 R76, R16, R6, R76 ;  /* 0x00000006104c723c */ /* 0x000fe2000000184c */
[----:B------:R-:W-:Y:S01]  /*4e70*/  ISETP.GT.AND P4, PT, R34, R21, PT ;  /* 0x000000152200720c */ /* 0x000fe20003f84270 */
[----:B------:R-:W-:Y:S01]  /*4e80*/  VIADD R7, R31, 0x30 ;  /* 0x000000301f077836 */ /* 0x000fe20000000000 */
[----:B------:R-:W-:Y:S01]  /*4e90*/  ISETP.GE.AND P2, PT, R21, R228, PT ;  /* 0x000000e41500720c */ /* 0x000fe20003f46270 */
[----:B------:R-:W-:Y:S01]  /*4ea0*/  VIADD R21, R31, 0x20 ;  /* 0x000000201f157836 */ /* 0x000fe20000000000 */
[----:B------:R-:W-:Y:S01]  /*4eb0*/  ISETP.GT.AND P3, PT, R233, R13, PT ;  /* 0x0000000de900720c */ /* 0x000fe20003f64270 */
[----:B------:R-:W4:Y:S01]  /*4ec0*/  MUFU.TANH R51, R51 ;  /* 0x0000003300337308 */ /* 0x000f220000002400 */
[----:B------:R-:W-:-:S02]  /*4ed0*/  FSEL R29, R29, -INF , !P0 ;  /* 0xff8000001d1d7808 */ /* 0x000fc40004000000 */
[-C--:B------:R-:W-:Y:S02]  /*4ee0*/  ISETP.GE.AND P0, PT, R13, R232.reuse, PT ;  /* 0x000000e80d00720c */ /* 0x080fe40003f06270 */
[----:B---3--:R-:W-:Y:S01]  /*4ef0*/  FSEL R23, R49, -INF , !P4 ;  /* 0xff80000031177808 */ /* 0x008fe20006000000 */
[----:B------:R-:W-:Y:S01]  /*4f00*/  FMUL.FTZ R14, R36, UR4 ;  /* 0x00000004240e7c20 */ /* 0x000fe20008410000 */
[----:B------:R-:W-:Y:S01]  /*4f10*/  FSEL R20, R48, -INF , !P3 ;  /* 0xff80000030147808 */ /* 0x000fe20005800000 */
[----:B------:R-:W-:Y:S01]  /*4f20*/  MUFU.TANH R46, R61 ;  /* 0x0000003d002e7308 */ /* 0x000fe20000002400 */
[----:B-1----:R-:W-:Y:S01]  /*4f30*/  FSEL R10, R57, -INF , !P6 ;  /* 0xff800000390a7808 */ /* 0x002fe20007000000 */
[----:B------:R-:W-:Y:S01]  /*4f40*/  FMUL.FTZ R37, R37, UR4 ;  /* 0x0000000425257c20 */ /* 0x000fe20008410000 */
[----:B------:R-:W-:Y:S01]  /*4f50*/  ISETP.GT.AND P6, PT, R34, R13, PT ;  /* 0x0000000d2200720c */ /* 0x000fe20003fc4270 */
[----:B------:R-:W-:Y:S01]  /*4f60*/  FMUL.FTZ R6, R39, UR4 ;  /* 0x0000000427067c20 */ /* 0x000fe20008410000 */
[-C--:B------:R-:W-:Y:S01]  /*4f70*/  ISETP.GT.AND P4, PT, R233, R21.reuse, PT ;  /* 0x00000015e900720c */ /* 0x080fe20003f84270 */
[----:B------:R-:W-:Y:S01]  /*4f80*/  FMUL.FTZ R78, R78, UR4 ;  /* 0x000000044e4e7c20 */ /* 0x000fe20008410000 */
[----:B------:R-:W-:Y:S01]  /*4f90*/  FSEL R23, R23, -INF , !P2 ;  /* 0xff80000017177808 */ /* 0x000fe20005000000 */
[----:B------:R-:W1:Y:S01]  /*4fa0*/  MUFU.TANH R3, R62 ;  /* 0x0000003e00037308 */ /* 0x000e620000002400 */
[----:B------:R-:W-:Y:S01]  /*4fb0*/  FSEL R20, R20, -INF , !P0 ;  /* 0xff80000014147808 */ /* 0x000fe20004000000 */
[----:B------:R-:W-:Y:S01]  /*4fc0*/  FMUL.FTZ R38, R38, UR4 ;  /* 0x0000000426267c20 */ /* 0x000fe20008410000 */
[----:B------:R-:W-:Y:S01]  /*4fd0*/  FSEL R10, R10, -INF , !P1 ;  /* 0xff8000000a0a7808 */ /* 0x000fe20004800000 */
[----:B------:R-:W-:Y:S01]  /*4fe0*/  FMUL.FTZ R76, R76, UR4 ;  /* 0x000000044c4c7c20 */ /* 0x000fe20008410000 */
[----:B------:R-:W-:Y:S01]  /*4ff0*/  ISETP.GE.AND P2, PT, R21, R232, PT ;  /* 0x000000e81500720c */ /* 0x000fe20003f46270 */
[----:B------:R-:W-:Y:S01]  /*5000*/  FMUL.FTZ R79, R79, UR4 ;  /* 0x000000044f4f7c20 */ /* 0x000fe20008410000 */
[----:B------:R-:W-:Y:S01]  /*5010*/  ISETP.GT.AND P3, PT, R34, R21, PT ;  /* 0x000000152200720c */ /* 0x000fe20003f64270 */
[----:B------:R-:W3:Y:S01]  /*5020*/  MUFU.TANH R32, R63 ;  /* 0x0000003f00207308 */ /* 0x000ee20000002400 */
[----:B------:R-:W-:-:S02]  /*5030*/  ISETP.GE.AND P0, PT, R21, R228, PT ;  /* 0x000000e41500720c */ /* 0x000fc40003f06270 */
[----:B------:R-:W-:Y:S01]  /*5040*/  ISETP.GE.AND P1, PT, R13, R228, PT ;  /* 0x000000e40d00720c */ /* 0x000fe20003f26270 */
[----:B------:R-:W-:Y:S01]  /*5050*/  FMUL.FTZ R13, R43, UR4 ;  /* 0x000000042b0d7c20 */ /* 0x000fe20008410000 */
[----:B--2---:R-:W-:Y:S02]  /*5060*/  FSEL R21, R50, -INF , !P6 ;  /* 0xff80000032157808 */ /* 0x004fe40007000000 */
[----:B----4-:R-:W-:Y:S01]  /*5070*/  FSEL R51, R51, -INF , !P4 ;  /* 0xff80000033337808 */ /* 0x010fe20006000000 */
[----:B------:R-:W-:Y:S01]  /*5080*/  MUFU.TANH R4, R41 ;  /* 0x0000002900047308 */ /* 0x000fe20000002400 */
[----:B------:R-:W-:Y:S02]  /*5090*/  ISETP.GT.AND P6, PT, R233, R15, PT ;  /* 0x0000000fe900720c */ /* 0x000fe40003fc4270 */
[----:B------:R-:W-:Y:S02]  /*50a0*/  FSEL R21, R21, -INF , !P1 ;  /* 0xff80000015157808 */ /* 0x000fe40004800000 */
[----:B------:R-:W-:-:S02]  /*50b0*/  FSEL R200, R51, -INF , !P2 ;  /* 0xff80000033c87808 */ /* 0x000fc40005000000 */
[C---:B------:R-:W-:Y:S01]  /*50c0*/  ISETP.GE.AND P1, PT, R15.reuse, R232, PT ;  /* 0x000000e80f00720c */ /* 0x040fe20003f26270 */
[----:B------:R-:W2:Y:S01]  /*50d0*/  MUFU.TANH R5, R5 ;  /* 0x0000000500057308 */ /* 0x000ea20000002400 */
[----:B------:R-:W-:Y:S02]  /*50e0*/  ISETP.GT.AND P4, PT, R34, R15, PT ;  /* 0x0000000f2200720c */ /* 0x000fe40003f84270 */
[----:B------:R-:W-:Y:S01]  /*50f0*/  ISETP.GE.AND P2, PT, R15, R228, PT ;  /* 0x000000e40f00720c */ /* 0x000fe20003f46270 */
[----:B------:R-:W-:Y:S01]  /*5100*/  VIADD R15, R31, 0x28 ;  /* 0x000000281f0f7836 */ /* 0x000fe20000000000 */
[----:B-1----:R-:W-:Y:S02]  /*5110*/  FSEL R3, R3, -INF , !P3 ;  /* 0xff80000003037808 */ /* 0x002fe40005800000 */
[----:B------:R-:W-:Y:S01]  /*5120*/  FSEL R46, R46, -INF , !P6 ;  /* 0xff8000002e2e7808 */ /* 0x000fe20007000000 */
[----:B------:R-:W1:Y:S01]  /*5130*/  MUFU.TANH R11, R40 ;  /* 0x00000028000b7308 */ /* 0x000e620000002400 */
[----:B------:R-:W-:-:S02]  /*5140*/  FSEL R199, R3, -INF , !P0 ;  /* 0xff80000003c77808 */ /* 0x000fc40004000000 */
[----:B------:R-:W-:Y:S02]  /*5150*/  FSEL R198, R46, -INF , !P1 ;  /* 0xff8000002ec67808 */ /* 0x000fe40004800000 */
[-C--:B------:R-:W-:Y:S02]  /*5160*/  ISETP.GT.AND P3, PT, R233, R15.reuse, PT ;  /* 0x0000000fe900720c */ /* 0x080fe40003f64270 */
[C---:B------:R-:W-:Y:S01]  /*5170*/  ISETP.GE.AND P0, PT, R15.reuse, R232, PT ;  /* 0x000000e80f00720c */ /* 0x040fe20003f06270 */
[----:B------:R-:W4:Y:S01]  /*5180*/  MUFU.TANH R13, R13 ;  /* 0x0000000d000d7308 */ /* 0x000f220000002400 */
[----:B------:R-:W-:Y:S02]  /*5190*/  ISETP.GT.AND P6, PT, R34, R15, PT ;  /* 0x0000000f2200720c */ /* 0x000fe40003fc4270 */
[----:B------:R-:W-:Y:S01]  /*51a0*/  ISETP.GE.AND P1, PT, R15, R228, PT ;  /* 0x000000e40f00720c */ /* 0x000fe20003f26270 */
[----:B------:R-:W-:Y:S01]  /*51b0*/  VIADD R15, R31, 0x29 ;  /* 0x000000291f0f7836 */ /* 0x000fe20000000000 */
[----:B---3--:R-:W-:-:S02]  /*51c0*/  FSEL R32, R32, -INF , !P4 ;  /* 0xff80000020207808 */ /* 0x008fc40006000000 */
[----:B--2---:R-:W-:Y:S01]  /*51d0*/  FSEL R5, R5, -INF , !P6 ;  /* 0xff80000005057808 */ /* 0x004fe20007000000 */
[----:B------:R-:W2:Y:S01]  /*51e0*/  MUFU.TANH R14, R14 ;  /* 0x0000000e000e7308 */ /* 0x000ea20000002400 */
[----:B------:R-:W-:Y:S02]  /*51f0*/  ISETP.GT.AND P4, PT, R233, R15, PT ;  /* 0x0000000fe900720c */ /* 0x000fe40003f84270 */
[----:B------:R-:W-:Y:S02]  /*5200*/  FSEL R211, R32, -INF , !P2 ;  /* 0xff80000020d37808 */ /* 0x000fe40005000000 */
[----:B------:R-:W-:Y:S02]  /*5210*/  ISETP.GE.AND P2, PT, R15, R232, PT ;  /* 0x000000e80f00720c */ /* 0x000fe40003f46270 */
[----:B------:R-:W-:Y:S01]  /*5220*/  FSEL R176, R4, -INF , !P4 ;  /* 0xff80000004b07808 */ /* 0x000fe20006000000 */
[----:B------:R-:W3:Y:S01]  /*5230*/  MUFU.TANH R37, R37 ;  /* 0x0000002500257308 */ /* 0x000ee20000002400 */
[----:B-1----:R-:W-:-:S02]  /*5240*/  FSEL R11, R11, -INF , !P3 ;  /* 0xff8000000b0b7808 */ /* 0x002fc40005800000 */
[----:B------:R-:W-:Y:S02]  /*5250*/  ISETP.GT.AND P3, PT, R34, R15, PT ;  /* 0x0000000f2200720c */ /* 0x000fe40003f64270 */
[----:B------:R-:W-:Y:S01]  /*5260*/  FSEL R179, R5, -INF , !P1 ;  /* 0xff80000005b37808 */ /* 0x000fe20004800000 */
[----:B------:R-:W-:Y:S01]  /*5270*/  VIADD R5, R31, 0x38 ;  /* 0x000000381f057836 */ /* 0x000fe20000000000 */
[----:B------:R-:W-:Y:S01]  /*5280*/  FSEL R176, R176, -INF , !P2 ;  /* 0xff800000b0b07808 */ /* 0x000fe20005000000 */
[----:B------:R-:W1:Y:S01]  /*5290*/  MUFU.TANH R6, R6 ;  /* 0x0000000600067308 */ /* 0x000e620000002400 */
[-C--:B------:R-:W-:Y:S02]  /*52a0*/  ISETP.GT.AND P6, PT, R233, R7.reuse, PT ;  /* 0x00000007e900720c */ /* 0x080fe40003fc4270 */
[C---:B------:R-:W-:Y:S02]  /*52b0*/  ISETP.GE.AND P1, PT, R7.reuse, R232, PT ;  /* 0x000000e80700720c */ /* 0x040fe40003f26270 */
[----:B------:R-:W-:Y:S01]  /*52c0*/  ISETP.GT.AND P4, PT, R34, R7, PT ;  /* 0x000000072200720c */ /* 0x000fe20003f84270 */
[----:B------:R-:W-:Y:S01]  /*52d0*/  BAR.SYNC.DEFER_BLOCKING 0x0 ;  /* 0x0000000000007b1d */ /* 0x000fe20000010000 */
[----:B------:R-:W-:Y:S01]  /*52e0*/  ISETP.GE.AND P2, PT, R7, R228, PT ;  /* 0x000000e40700720c */ /* 0x000fe20003f46270 */
[----:B------:R-:W-:Y:S01]  /*52f0*/  FMUL.FTZ R7, R68, UR4 ;  /* 0x0000000444077c20 */ /* 0x000fe20008410000 */
[----:B------:R-:W-:-:S02]  /*5300*/  FSEL R178, R11, -INF , !P0 ;  /* 0xff8000000bb27808 */ /* 0x000fc40004000000 */
[----:B------:R-:W-:Y:S01]  /*5310*/  ISETP.GE.AND P0, PT, R15, R228, PT ;  /* 0x000000e40f00720c */ /* 0x000fe20003f06270 */
[----:B------:R-:W5:Y:S01]  /*5320*/  MUFU.TANH R4, R78 ;  /* 0x0000004e00047308 */ /* 0x000f620000002400 */
[----:B----4-:R-:W-:Y:S01]  /*5330*/  FSEL R13, R13, -INF , !P3 ;  /* 0xff8000000d0d7808 */ /* 0x010fe20005800000 */
[----:B------:R-:W-:Y:S01]  /*5340*/  VIADD R15, R31, 0x31 ;  /* 0x000000311f0f7836 */ /* 0x000fe20000000000 */
[----:B--2---:R-:W-:Y:S02]  /*5350*/  FSEL R14, R14, -INF , !P6 ;  /* 0xff8000000e0e7808 */ /* 0x004fe40007000000 */
[----:B------:R-:W-:Y:S01]  /*5360*/  FSEL R177, R13, -INF , !P0 ;  /* 0xff8000000db17808 */ /* 0x000fe20004000000 */
[----:B------:R-:W-:Y:S01]  /*5370*/  FMUL.FTZ R13, R70, UR4 ;  /* 0x00000004460d7c20 */ /* 0x000fe20008410000 */
[-C--:B------:R-:W-:Y:S01]  /*5380*/  ISETP.GT.AND P3, PT, R233, R15.reuse, PT ;  /* 0x0000000fe900720c */ /* 0x080fe20003f64270 */
[----:B------:R-:W2:Y:S01]  /*5390*/  MUFU.TANH R3, R38 ;  /* 0x0000002600037308 */ /* 0x000ea20000002400 */
[----:B------:R-:W-:-:S02]  /*53a0*/  ISETP.GT.AND P6, PT, R34, R15, PT ;  /* 0x0000000f2200720c */ /* 0x000fc40003fc4270 */
[----:B---3--:R-:W-:Y:S02]  /*53b0*/  FSEL R37, R37, -INF , !P3 ;  /* 0xff80000025257808 */ /* 0x008fe40005800000 */
[----:B------:R-:W-:Y:S02]  /*53c0*/  ISETP.GT.AND P3, PT, R34, R5, PT ;  /* 0x000000052200720c */ /* 0x000fe40003f64270 */
[----:B-1----:R-:W-:Y:S01]  /*53d0*/  FSEL R6, R6, -INF , !P6 ;  /* 0xff80000006067808 */ /* 0x002fe20007000000 */
[----:B------:R-:W1:Y:S01]  /*53e0*/  MUFU.TANH R7, R7 ;  /* 0x0000000700077308 */ /* 0x000e620000002400 */
[----:B------:R-:W-:Y:S02]  /*53f0*/  ISETP.GT.AND P6, PT, R233, R31, PT ;  /* 0x0000001fe900720c */ /* 0x000fe40003fc4270 */
[----:B-----5:R-:W-:Y:S02]  /*5400*/  FSEL R202, R4, -INF , !P3 ;  /* 0xff80000004ca7808 */ /* 0x020fe40005800000 */
[----:B------:R-:W-:-:S02]  /*5410*/  ISETP.GE.AND P3, PT, R31, R232, PT ;  /* 0x000000e81f00720c */ /* 0x000fc40003f66270 */
[----:B------:R-:W-:Y:S01]  /*5420*/  ISETP.GE.AND P0, PT, R15, R232, PT ;  /* 0x000000e80f00720c */ /* 0x000fe20003f06270 */
[----:B------:R-:W3:Y:S01]  /*5430*/  MUFU.TANH R11, R76 ;  /* 0x0000004c000b7308 */ /* 0x000ee20000002400 */
[----:B------:R-:W-:Y:S02]  /*5440*/  FSEL R218, R14, -INF , !P1 ;  /* 0xff8000000eda7808 */ /* 0x000fe40004800000 */
[----:B--2---:R-:W-:Y:S02]  /*5450*/  FSEL R3, R3, -INF , !P4 ;  /* 0xff80000003037808 */ /* 0x004fe40006000000 */
[----:B------:R-:W-:Y:S02]  /*5460*/  ISETP.GT.AND P4, PT, R233, R5, PT ;  /* 0x00000005e900720c */ /* 0x000fe40003f84270 */
[----:B------:R-:W-:Y:S01]  /*5470*/  FSEL R214, R37, -INF , !P0 ;  /* 0xff80000025d67808 */ /* 0x000fe20004000000 */
[----:B------:R-:W2:Y:S01]  /*5480*/  MUFU.TANH R13, R13 ;  /* 0x0000000d000d7308 */ /* 0x000ea20000002400 */
[----:B------:R-:W-:-:S02]  /*5490*/  ISETP.GE.AND P0, PT, R5, R228, PT ;  /* 0x000000e40500720c */ /* 0x000fc40003f06270 */
[----:B-1----:R-:W-:Y:S01]  /*54a0*/  FSEL R4, R7, -INF , !P6 ;  /* 0xff80000007047808 */ /* 0x002fe20007000000 */
[----:B------:R-:W-:Y:S01]  /*54b0*/  FMUL.FTZ R7, R77, UR4 ;  /* 0x000000044d077c20 */ /* 0x000fe20008410000 */
[----:B------:R-:W-:Y:S02]  /*54c0*/  ISETP.GT.AND P6, PT, R34, R31, PT ;  /* 0x0000001f2200720c */ /* 0x000fe40003fc4270 */
[----:B------:R-:W-:Y:S01]  /*54d0*/  FSEL R4, R4, -INF , !P3 ;  /* 0xff80000004047808 */ /* 0x000fe20005800000 */
[----:B------:R-:W-:Y:S01]  /*54e0*/  MUFU.TANH R201, R79 ;  /* 0x0000004f00c97308 */ /* 0x000fe20000002400 */
[C---:B------:R-:W-:Y:S01]  /*54f0*/  ISETP.GE.AND P3, PT, R31.reuse, R228, PT ;  /* 0x000000e41f00720c */ /* 0x040fe20003f66270 */
[----:B------:R-:W-:Y:S01]  /*5500*/  VIADD R31, R31, 0x39 ;  /* 0x000000391f1f7836 */ /* 0x000fe20000000000 */
[----:B---3--:R-:W-:Y:S02]  /*5510*/  FSEL R11, R11, -INF , !P4 ;  /* 0xff8000000b0b7808 */ /* 0x008fe40006000000 */
[----:B------:R-:W-:-:S02]  /*5520*/  ISETP.GE.AND P4, PT, R5, R232, PT ;  /* 0x000000e80500720c */ /* 0x000fc40003f86270 */
[----:B------:R-:W-:Y:S01]  /*5530*/  ISETP.GE.AND P1, PT, R15, R228, PT ;  /* 0x000000e40f00720c */ /* 0x000fe20003f26270 */
[----:B------:R-:W1:Y:S01]  /*5540*/  MUFU.TANH R7, R7 ;  /* 0x0000000700077308 */ /* 0x000e620000002400 */
[----:B------:R-:W-:Y:S02]  /*5550*/  FSEL R210, R11, -INF , !P4 ;  /* 0xff8000000bd27808 */ /* 0x000fe40006000000 */
[----:B--2---:R-:W-:Y:S02]  /*5560*/  FSEL R5, R13, -INF , !P6 ;  /* 0xff8000000d057808 */ /* 0x004fe40007000000 */
        /* <DEDUP_REMOVED lines=10> */
[----:B-1----:R-:W-:Y:S02]  /*5610*/  FSEL R208, R7, -INF , !P4 ;  /* 0xff80000007d07808 */ /* 0x002fe40006000000 */
[----:B------:R-:W-:Y:S02]  /*5620*/  ISETP.GE.AND P3, PT, R31, R232, PT ;  /* 0x000000e81f00720c */ /* 0x000fe40003f66270 */
[----:B------:R-:W-:Y:S02]  /*5630*/  FMNMX3.FTZ R14, R14, R21, R199, !PT ;  /* 0x000000150e0e7276 */ /* 0x000fe400078100c7 */
[----:B------:R-:W-:Y:S02]  /*5640*/  FMNMX3.FTZ R7, R11, R176, R218, !PT ;  /* 0x000000b00b077276 */ /* 0x000fe400078100da */
[----:B------:R-:W-:-:S02]  /*5650*/  ISETP.GT.AND P6, PT, R34, R31, PT ;  /* 0x0000001f2200720c */ /* 0x000fc40003fc4270 */
[----:B------:R-:W-:Y:S02]  /*5660*/  FSEL R209, R3, -INF , !P2 ;  /* 0xff80000003d17808 */ /* 0x000fe40005000000 */
[----:B------:R-:W-:Y:S02]  /*5670*/  FSEL R208, R208, -INF , !P3 ;  /* 0xff800000d0d07808 */ /* 0x000fe40005800000 */
[----:B------:R-:W-:Y:S02]  /*5680*/  FMNMX3.FTZ R14, R14, R211, R179, !PT ;  /* 0x000000d30e0e7276 */ /* 0x000fe400078100b3 */
[----:B------:R-:W-:Y:S02]  /*5690*/  FMNMX3.FTZ R7, R7, R214, R210, !PT ;  /* 0x000000d607077276 */ /* 0x000fe400078100d2 */
[----:B------:R-:W-:Y:S02]  /*56a0*/  FSEL R201, R201, -INF , !P6 ;  /* 0xff800000c9c97808 */ /* 0x000fe40007000000 */
[----:B------:R-:W-:-:S02]  /*56b0*/  FSEL R203, R6, -INF , !P1 ;  /* 0xff80000006cb7808 */ /* 0x000fc40004800000 */
        /* <DEDUP_REMOVED lines=118> */
.L_x_1375:
[----:B------:R-:W-:Y:S01]  /*5e20*/  FSEL R201, R201, -INF , !P6 ;  /* 0xff800000c9c97808 */ /* 0x000fe20007000000 */
[----:B------:R-:W2:Y:S01]  /*5e30*/  SHFL.BFLY PT, R7, R6, 0x2, 0x1f ;  /* 0x0c401f0006077f89 */ /* 0x000ea200000e0000 */
[----:B-1----:R-:W-:Y:S01]  /*5e40*/  FMNMX3.FTZ R14, R3, R203, R202, !PT ;  /* 0x000000cb030e7276 */ /* 0x002fe200078100ca */
[----:B------:R-:W1:Y:S01]  /*5e50*/  LDCU UR15, c[0x0][0x45c] ;  /* 0x00008b80ff0f77ac */ /* 0x000e620008000800 */
[----:B------:R-:W-:Y:S02]  /*5e60*/  LOP3.LUT R220, R166, 0x200, R92, 0xf8, !PT ;  /* 0x00000200a6dc7812 */ /* 0x000fe400078ef85c */
[----:B------:R-:W-:Y:S01]  /*5e70*/  FMNMX.FTZ R11, R201, R14, !PT ;  /* 0x0000000ec90b7209 */ /* 0x000fe20007810000 */
[----:B------:R-:W-:Y:S01]  /*5e80*/  UISETP.GT.U32.AND UP0, UPT, UR13, UR18, UPT ;  /* 0x000000120d00728c */ /* 0x000fe2000bf04070 */
[----:B------:R-:W-:-:S03]  /*5e90*/  LEA R220, R220, UR5, 0x1 ;  /* 0x00000005dcdc7c11 */ /* 0x000fc6000f8e08ff */
[----:B------:R-:W3:Y:S01]  /*5ea0*/  SHFL.BFLY PT, R14, R11, 0x2, 0x1f ;  /* 0x0c401f000b0e7f89 */ /* 0x000ee200000e0000 */
[-C--:B------:R-:W-:Y:S02]  /*5eb0*/  IADD3 R196, PT, PT, R95, R220.reuse, RZ ;  /* 0x000000dc5fc47210 */ /* 0x080fe40007ffe0ff */
[C---:B------:R-:W-:Y:S01]  /*5ec0*/  IADD3 R197, PT, PT, R93.reuse, R220, RZ ;  /* 0x000000dc5dc57210 */ /* 0x040fe20007ffe0ff */
[----:B------:R-:W-:Y:S01]  /*5ed0*/  LDSM.16.MT88.4 R156, [R220+0x10000] ;  /* 0x01000000dc9c783b */ /* 0x000fe20000004200 */
[----:B------:R-:W-:-:S03]  /*5ee0*/  IADD3 R195, PT, PT, R93, R196, RZ ;  /* 0x000000c45dc37210 */ /* 0x000fc60007ffe0ff */
[----:B------:R-:W-:Y:S04]  /*5ef0*/  LDSM.16.MT88.4 R148, [R197+0x10000] ;  /* 0x01000000c594783b */ /* 0x000fe80000004200 */
[----:B------:R-:W-:Y:S01]  /*5f00*/  LDSM.16.MT88.4 R140, [R196+0x10000] ;  /* 0x01000000c48c783b */ /* 0x000fe20000004200 */
[----:B--2---:R-:W-:-:S03]  /*5f10*/  FMNMX.FTZ R7, R6, R7, !PT ;  /* 0x0000000706077209 */ /* 0x004fc60007810000 */
[----:B------:R-:W-:Y:S04]  /*5f20*/  LDSM.16.MT88.4 R132, [R195+0x10000] ;  /* 0x01000000c384783b */ /* 0x000fe80000004200 */
[----:B------:R-:W2:Y:S01]  /*5f30*/  SHFL.BFLY PT, R164, R7, 0x1, 0x1f ;  /* 0x0c201f0007a47f89 */ /* 0x000ea200000e0000 */
[----:B---3--:R-:W-:-:S03]  /*5f40*/  FMNMX.FTZ R14, R11, R14, !PT ;  /* 0x0000000e0b0e7209 */ /* 0x008fc60007810000 */
[----:B------:R-:W-:Y:S04]  /*5f50*/  LDSM.16.MT88.4 R40, [R220+0x12000] ;  /* 0x01200000dc28783b */ /* 0x000fe80000004200 */
[----:B------:R-:W3:Y:S04]  /*5f60*/  SHFL.BFLY PT, R3, R14, 0x1, 0x1f ;  /* 0x0c201f000e037f89 */ /* 0x000ee800000e0000 */
[----:B------:R-:W4:Y:S04]  /*5f70*/  LDSM.16.MT88.4 R48, [R197+0x12000] ;  /* 0x01200000c530783b */ /* 0x000f280000004200 */
[----:B------:R-:W5:Y:S04]  /*5f80*/  LDSM.16.MT88.4 R56, [R196+0x12000] ;  /* 0x01200000c438783b */ /* 0x000f680000004200 */
[----:B------:R-:W5:Y:S01]  /*5f90*/  LDSM.16.MT88.4 R64, [R195+0x12000] ;  /* 0x01200000c340783b */ /* 0x000f620000004200 */
[----:B--2---:R-:W-:-:S03]  /*5fa0*/  FMNMX.FTZ R164, R7, R164, !PT ;  /* 0x000000a407a47209 */ /* 0x004fc60007810000 */
[----:B------:R-:W2:Y:S01]  /*5fb0*/  LDSM.16.MT88.4 R72, [R220+0x14000] ;  /* 0x01400000dc48783b */ /* 0x000ea20000004200 */
[C---:B------:R-:W-:Y:S01]  /*5fc0*/  FSETP.NEU.FTZ.AND P0, PT, R164.reuse, -INF , PT ;  /* 0xff800000a400780b */ /* 0x040fe20003f1d000 */
[----:B-1----:R-:W-:Y:S02]  /*5fd0*/  FMUL.FTZ R207, R164, UR15 ;  /* 0x0000000fa4cf7c20 */ /* 0x002fe40008410000 */
[----:B------:R-:W1:Y:S01]  /*5fe0*/  LDSM.16.MT88.4 R80, [R197+0x14000] ;  /* 0x01400000c550783b */ /* 0x000e620000004200 */
        /* <DEDUP_REMOVED lines=31> */
[--C-:B------:R-:W-:Y:S01]  /*61e0*/  FFMA.FTZ R167, R21, UR15, -R204.reuse ;  /* 0x0000000f15a77c23 */ /* 0x100fe200080108cc */
[----:B------:R-:W-:Y:S01]  /*61f0*/  MUFU.EX2 R192, R192 ;  /* 0x000000c000c07308 */ /* 0x000fe20000000800 */
[----:B------:R-:W3:Y:S01]  /*6200*/  LDSM.16.MT88.4 R8, [R197+0x10800] ;  /* 0x01080000c508783b */ /* 0x000ee20000004200 */
[----:B----4-:R-:W-:Y:S01]  /*6210*/  F2FP.F16.F32.PACK_AB R128, R193, R194 ;  /* 0x000000c2c180723e */ /* 0x010fe200000000ff */
[--C-:B------:R-:W-:Y:S01]  /*6220*/  FFMA.FTZ R205, R198, UR15, -R207.reuse ;  /* 0x0000000fc6cd7c23 */ /* 0x100fe200080108cf */
[----:B------:R-:W4:Y:S01]  /*6230*/  MUFU.EX2 R191, R191 ;  /* 0x000000bf00bf7308 */ /* 0x000f220000000800 */
[----:B------:R-:W3:Y:S01]  /*6240*/  LDSM.16.MT88.4 R16, [R195+0x10800] ;  /* 0x01080000c310783b */ /* 0x000ee20000004200 */
[--C-:B------:R-:W-:Y:S01]  /*6250*/  FFMA.FTZ R212, R199, UR15, -R204.reuse ;  /* 0x0000000fc7d47c23 */ /* 0x100fe200080108cc */
[--C-:B------:R-:W-:Y:S01]  /*6260*/  FFMA.FTZ R211, R211, UR15, -R204.reuse ;  /* 0x0000000fd3d37c23 */ /* 0x100fe200080108cc */
[----:B------:R-:W-:Y:S01]  /*6270*/  MUFU.EX2 R188, R188 ;  /* 0x000000bc00bc7308 */ /* 0x000fe20000000800 */
[----:B------:R-:W3:Y:S01]  /*6280*/  LDSM.16.MT88.4 R20, [R196+0x10800] ;  /* 0x01080000c414783b */ /* 0x000ee20000004200 */
        /* <DEDUP_REMOVED lines=8> */
[----:B----4-:R-:W-:Y:S01]  /*6310*/  F2FP.F16.F32.PACK_AB R129, R191, R192 ;  /* 0x000000c0bf81723e */ /* 0x010fe200000000ff */
[----:B------:R-:W-:Y:S01]  /*6320*/  FFMA.FTZ R209, R209, UR15, -R204 ;  /* 0x0000000fd1d17c23 */ /* 0x000fe200080108cc */
[----:B------:R-:W4:Y:S01]  /*6330*/  MUFU.EX2 R185, R185 ;  /* 0x000000b900b97308 */ /* 0x000f220000000800 */
        /* <DEDUP_REMOVED lines=12> */
[----:B------:R-:W-:Y:S01]  /*6400*/  HMMA.16816.F32 R160, R128, R156, RZ ;  /* 0x0000009c80a0723c */ /* 0x000fe200000018ff */
[----:B------:R-:W-:-:S02]  /*6410*/  FADD.FTZ R187, R187, R188 ;  /* 0x000000bcbbbb7221 */ /* 0x000fc40000010000 */
[----:B------:R-:W5:Y:S04]  /*6420*/  MUFU.EX2 R183, R183 ;  /* 0x000000b700b77308 */ /* 0x000f680000000800 */
        /* <DEDUP_REMOVED lines=16> */
[C---:B--2---:R-:W-:Y:S08]  /*6530*/  HMMA.16816.F32 R68, R128.reuse, R72, RZ ;  /* 0x000000488044723c */ /* 0x044ff000000018ff */
[C---:B-1----:R-:W-:Y:S08]  /*6540*/  HMMA.16816.F32 R76, R128.reuse, R80, RZ ;  /* 0x00000050804c723c */ /* 0x042ff000000018ff */
        /* <DEDUP_REMOVED lines=59> */
[----:B------:R-:W-:-:S02]  /*6900*/  FFMA.FTZ R200, R178, UR15, -R207 ;  /* 0x0000000fb2c87c23 */ /* 0x000fc400080108cf */
[----:B------:R-:W-:Y:S01]  /*6910*/  LDSM.16.MT88.4 R176, [R220+0x13000] ;  /* 0x01300000dcb0783b */ /* 0x000fe20000004200 */
[----:B------:R1:W5:Y:S03]  /*6920*/  MUFU.EX2 R198, R12 ;  /* 0x0000000c00c67308 */ /* 0x0003660000000800 */
[C---:B------:R-:W-:Y:S01]  /*6930*/  HMMA.16816.F32 R44, R4.reuse, R172, R44 ;  /* 0x000000ac042c723c */ /* 0x040fe2000000182c */
[----:B------:R-:W3:Y:S07]  /*6940*/  MUFU.EX2 R200, R200 ;  /* 0x000000c800c87308 */ /* 0x000eee0000000800 */
        /* <DEDUP_REMOVED lines=14> */
[C---:B------:R-:W-:Y:S01]  /*6a30*/  HMMA.16816.F32 R112, R4.reuse, R14, R112 ;  /* 0x0000000e0470723c */ /* 0x040fe20000001870 */
[----:B-1----:R-:W-:Y:S07]  /*6a40*/  LDSM.16.MT88.4 R12, [R196+0x11000] ;  /* 0x01100000c40c783b */ /* 0x002fee0000004200 */
[C---:B--2---:R-:W-:Y:S08]  /*6a50*/  HMMA.16816.F32 R116, R4.reuse, R8, R116 ;  /* 0x000000080474723c */ /* 0x044ff00000001874 */
[C---:B------:R-:W-:Y:S01]  /*6a60*/  HMMA.16816.F32 R120, R4.reuse, R10, R120 ;  /* 0x0000000a0478723c */ /* 0x040fe20000001878 */
[----:B------:R-:W1:Y:S07]  /*6a70*/  LDSM.16.MT88.4 R8, [R195+0x11000] ;  /* 0x01100000c308783b */ /* 0x000e6e0000004200 */
[C---:B-----5:R-:W-:Y:S08]  /*6a80*/  HMMA.16816.F32 R124, R4.reuse, R24, R124 ;  /* 0x00000018047c723c */ /* 0x060ff0000000187c */
[----:B------:R-:W-:Y:S01]  /*6a90*/  HMMA.16816.F32 R128, R4, R26, R128 ;  /* 0x0000001a0480723c */ /* 0x000fe20000001880 */
[----:B------:R-:W-:Y:S01]  /*6aa0*/  F2FP.F16.F32.PACK_AB R4, R205, R198 ;  /* 0x000000c6cd04723e */ /* 0x000fe200000000ff */
[----:B------:R-:W-:Y:S01]  /*6ab0*/  LDSM.16.MT88.4 R24, [R196+0x15000] ;  /* 0x01500000c418783b */ /* 0x000fe20000004200 */
[----:B------:R-:W-:Y:S01]  /*6ac0*/  F2FP.F16.F32.PACK_AB R5, R211, R212 ;  /* 0x000000d4d305723e */ /* 0x000fe200000000ff */
[----:B------:R-:W-:Y:S01]  /*6ad0*/  FADD.FTZ R198, R198, R181 ;  /* 0x000000b5c6c67221 */ /* 0x000fe20000010000 */
[----:B---3--:R-:W-:Y:S01]  /*6ae0*/  F2FP.F16.F32.PACK_AB R6, R199, R200 ;  /* 0x000000c8c706723e */ /* 0x008fe200000000ff */
[----:B------:R-:W-:Y:S01]  /*6af0*/  FADD.FTZ R212, R212, R167 ;  /* 0x000000a7d4d47221 */ /* 0x000fe20000010000 */
[----:B------:R-:W-:Y:S01]  /*6b00*/  F2FP.F16.F32.PACK_AB R7, R213, R206 ;  /* 0x000000ced507723e */ /* 0x000fe200000000ff */
[----:B------:R-:W-:-:S02]  /*6b10*/  FADD.FTZ R205, R205, R198 ;  /* 0x000000c6cdcd7221 */ /* 0x000fc40000010000 */
[----:B------:R-:W-:Y:S02]  /*6b20*/  FADD.FTZ R211, R211, R212 ;  /* 0x000000d4d3d37221 */ /* 0x000fe40000010000 */
[----:B------:R-:W-:Y:S02]  /*6b30*/  FADD.FTZ R200, R200, R205 ;  /* 0x000000cdc8c87221 */ /* 0x000fe40000010000 */
[----:B------:R-:W-:Y:S02]  /*6b40*/  HMMA.16816.F32 R152, R4, R16, R152 ;  /* 0x000000100498723c */ /* 0x000fe40000001898 */
        /* <DEDUP_REMOVED lines=27> */
[C---:B------:R-:W-:Y:S01]  /*6d00*/  HMMA.16816.F32 R76, R4.reuse, R28, R76 ;  /* 0x0000001c044c723c */ /* 0x040fe2000000184c */
[--C-:B------:R-:W-:Y:S01]  /*6d10*/  FFMA.FTZ R29, R203, UR15, -R204.reuse ;  /* 0x0000000fcb1d7c23 */ /* 0x100fe200080108cc */
[--C-:B------:R-:W-:Y:S01]  /*6d20*/  FFMA.FTZ R28, R202, UR15, -R204.reuse ;  /* 0x0000000fca1c7c23 */ /* 0x100fe200080108cc */
[----:B------:R-:W-:Y:S01]  /*6d30*/  FFMA.FTZ R204, R201, UR15, -R204 ;  /* 0x0000000fc9cc7c23 */ /* 0x000fe200080108cc */
[----:B------:R-:W-:Y:S04]  /*6d40*/  MUFU.EX2 R203, R209 ;  /* 0x000000d100cb7308 */ /* 0x000fe80000000800 */
[C---:B------:R-:W-:Y:S01]  /*6d50*/  HMMA.16816.F32 R36, R4.reuse, R176, R36 ;  /* 0x000000b00424723c */ /* 0x040fe20000001824 */
[--C-:B------:R-:W-:Y:S01]  /*6d60*/  FFMA.FTZ R176, R218, UR15, -R207.reuse ;  /* 0x0000000fdab07c23 */ /* 0x100fe200080108cf */
[--C-:B------:R-:W-:Y:S01]  /*6d70*/  FFMA.FTZ R177, R214, UR15, -R207.reuse ;  /* 0x0000000fd6b17c23 */ /* 0x100fe200080108cf */
[----:B------:R-:W-:Y:S04]  /*6d80*/  MUFU.EX2 R202, R29 ;  /* 0x0000001d00ca7308 */ /* 0x000fe80000000800 */
[----:B------:R-:W-:Y:S01]  /*6d90*/  MUFU.EX2 R176, R176 ;  /* 0x000000b000b07308 */ /* 0x000fe20000000800 */
[C---:B------:R-:W-:Y:S01]  /*6da0*/  HMMA.16816.F32 R40, R4.reuse, R178, R40 ;  /* 0x000000b20428723c */ /* 0x040fe20000001828 */
[--C-:B------:R-:W-:Y:S01]  /*6db0*/  FFMA.FTZ R178, R210, UR15, -R207.reuse ;  /* 0x0000000fd2b27c23 */ /* 0x100fe200080108cf */
[----:B------:R-:W-:Y:S01]  /*6dc0*/  FFMA.FTZ R179, R208, UR15, -R207 ;  /* 0x0000000fd0b37c23 */ /* 0x000fe200080108cf */
[----:B------:R-:W1:Y:S04]  /*6dd0*/  MUFU.EX2 R177, R177 ;  /* 0x000000b100b17308 */ /* 0x000e680000000800 */
[----:B------:R-:W-:Y:S01]  /*6de0*/  MUFU.EX2 R178, R178 ;  /* 0x000000b200b27308 */ /* 0x000fe20000000800 */
[C---:B------:R-:W-:Y:S03]  /*6df0*/  HMMA.16816.F32 R44, R4.reuse, R172, R44 ;  /* 0x000000ac042c723c */ /* 0x040fe6000000182c */
[----:B------:R-:W3:Y:S04]  /*6e00*/  MUFU.EX2 R179, R179 ;  /* 0x000000b300b37308 */ /* 0x000ee80000000800 */
[----:B------:R4:W-:Y:S01]  /*6e10*/  MUFU.EX2 R201, R28 ;  /* 0x0000001c00c97308 */ /* 0x0009e20000000800 */
[C---:B------:R-:W-:Y:S01]  /*6e20*/  HMMA.16816.F32 R48, R4.reuse, R174, R48 ;  /* 0x000000ae0430723c */ /* 0x040fe20000001830 */
[----:B------:R-:W-:Y:S02]  /*6e30*/  LDSM.16.MT88.4 R172, [R196+0x13800] ;  /* 0x01380000c4ac783b */ /* 0x000fe40000004200 */
[----:B------:R-:W2:Y:S05]  /*6e40*/  MUFU.EX2 R204, R204 ;  /* 0x000000cc00cc7308 */ /* 0x000eaa0000000800 */
        /* <DEDUP_REMOVED lines=17> */
[----:B---3--:R-:W-:-:S02]  /*6f60*/  F2FP.F16.F32.PACK_AB R6, R179, R178 ;  /* 0x000000b2b306723e */ /* 0x008fc400000000ff */
[----:B--2---:R-:W-:Y:S01]  /*6f70*/  F2FP.F16.F32.PACK_AB R7, R204, R201 ;  /* 0x000000c9cc07723e */ /* 0x004fe200000000ff */
        /* <DEDUP_REMOVED lines=55> */
[----:B------:R-:W-:Y:S01]  /*72f0*/  IMAD.MOV.U32 R165, RZ, RZ, 0x20 ;  /* 0x00000020ffa57424 */ /* 0x000fe200078e00ff */
[----:B------:R-:W-:Y:S01]  /*7300*/  USHF.L.U32 UR21, UR8, 0x4, URZ ;  /* 0x0000000408157899 */ /* 0x000fe200080006ff */
[----:B------:R-:W-:Y:S01]  /*7310*/  LEA R208, R208, UR5, 0x1 ;  /* 0x00000005d0d07c11 */ /* 0x000fe2000f8e08ff */
[----:B------:R-:W-:Y:S01]  /*7320*/  USHF.L.U64.HI UR17, UR8, 0x4, UR9 ;  /* 0x0000000408117899 */ /* 0x000fe20008010209 */
[----:B------:R-:W-:Y:S01]  /*7330*/  IMAD.U32 R6, RZ, RZ, UR22 ;  /* 0x00000016ff067e24 */ /* 0x000fe2000f8e00ff */
[----:B------:R-:W-:Y:S01]  /*7340*/  UIADD3 UR7, UPT, UPT, UR16, UR23, URZ ;  /* 0x0000001710077290 */ /* 0x000fe2000fffe0ff */
[----:B------:R-:W-:Y:S01]  /*7350*/  IMAD.U32 R7, RZ, RZ, UR23 ;  /* 0x00000017ff077e24 */ /* 0x000fe2000f8e00ff */
[----:B------:R-:W-:Y:S01]  /*7360*/  ULEA UR12, UP0, UR22, UR21, 0x6 ;  /* 0x00000015160c7291 */ /* 0x000fe2000f8030ff */
[----:B------:R-:W-:Y:S01]  /*7370*/  BAR.SYNC.DEFER_BLOCKING 0x0 ;  /* 0x0000000000007b1d */ /* 0x000fe20000010000 */
[----:B------:R-:W-:Y:S01]  /*7380*/  UIADD3 UR16, UPT, UPT, UR23, UR16, URZ ;  /* 0x0000001017107290 */ /* 0x000fe2000fffe0ff */
[-C--:B------:R-:W-:Y:S01]  /*7390*/  LEA R14, P1, R6, R235.reuse, 0x7 ;  /* 0x000000eb060e7211 */ /* 0x080fe200078238ff */
[----:B------:R-:W-:Y:S01]  /*73a0*/  ULEA.HI.X UR7, UR22, UR17, UR7, 0x6, UP0 ;  /* 0x0000001116077291 */ /* 0x000fe200080f3407 */
[----:B------:R-:W-:Y:S01]  /*73b0*/  ISETP.NE.AND P4, PT, R2, RZ, PT ;  /* 0x000000ff0200720c */ /* 0x000fe20003f85270 */
[----:B------:R-:W-:Y:S01]  /*73c0*/  UIADD3 UR21, UP1, UPT, UR12, UR21, URZ ;  /* 0x000000150c157290 */ /* 0x000fe2000ff3e0ff */
[----:B------:R-:W-:Y:S01]  /*73d0*/  MOV R4, UR12 ;  /* 0x0000000c00047c02 */ /* 0x000fe20008000f00 */
[----:B------:R-:W1:Y:S01]  /*73e0*/  LDCU UR6, c[0x0][0x440] ;  /* 0x00008800ff0677ac */ /* 0x000e620008000800 */
[----:B------:R-:W-:Y:S01]  /*73f0*/  IMAD.U32 R7, RZ, RZ, UR16 ;  /* 0x00000010ff077e24 */ /* 0x000fe2000f8e00ff */
[----:B------:R-:W-:Y:S01]  /*7400*/  SEL R201, R165, 0xffffffe0, !P4 ;  /* 0xffffffe0a5c97807 */ /* 0x000fe20006000000 */
[----:B------:R-:W-:Y:S01]  /*7410*/  IMAD.U32 R5, RZ, RZ, UR7 ;  /* 0x00000007ff057e24 */ /* 0x000fe2000f8e00ff */
[----:B------:R-:W-:Y:S01]  /*7420*/  ULEA UR12, UP0, UR8, UR12, 0x5 ;  /* 0x0000000c080c7291 */ /* 0x000fe2000f8028ff */
[----:B------:R-:W-:Y:S01]  /*7430*/  LEA R12, P0, R4, R235, 0x1 ;  /* 0x000000eb040c7211 */ /* 0x000fe200078008ff */
[----:B------:R-:W-:Y:S01]  /*7440*/  UIADD3.X UR17, UPT, UPT, UR7, UR17, URZ, UP1, !UPT ;  /* 0x0000001107117290 */ /* 0x000fe20008ffe4ff */
[-C--:B------:R-:W-:Y:S01]  /*7450*/  LEA.HI.X R15, R6, R234.reuse, R7, 0x7, P1 ;  /* 0x000000ea060f7211 */ /* 0x080fe200008f3c07 */
[----:B------:R-:W-:Y:S01]  /*7460*/  ULEA.HI.X UR7, UR8, UR7, UR9, 0x5, UP0 ;  /* 0x0000000708077291 */ /* 0x000fe200080f2c09 */
[----:B------:R-:W-:Y:S01]  /*7470*/  LEA.HI.X R13, R4, R234, R5, 0x1, P0 ;  /* 0x000000ea040d7211 */ /* 0x000fe200000f0c05 */
[----:B------:R-:W-:Y:S01]  /*7480*/  IMAD.U32 R4, RZ, RZ, UR12 ;  /* 0x0000000cff047e24 */ /* 0x000fe2000f8e00ff */
[----:B------:R-:W-:Y:S01]  /*7490*/  MOV R6, UR21 ;  /* 0x0000001500067c02 */ /* 0x000fe20008000f00 */
[----:B------:R-:W-:Y:S01]  /*74a0*/  IMAD.U32 R7, RZ, RZ, UR17 ;  /* 0x00000011ff077e24 */ /* 0x000fe2000f8e00ff */
[----:B------:R-:W-:Y:S01]  /*74b0*/  IADD3 R167, PT, PT, R222, R201, RZ ;  /* 0x000000c9dea77210 */ /* 0x000fe20007ffe0ff */
[----:B------:R-:W-:Y:S01]  /*74c0*/  IMAD.IADD R224, R201, 0x1, R208 ;  /* 0x00000001c9e07824 */ /* 0x000fe200078e02d0 */
[----:B------:R-:W-:Y:S01]  /*74d0*/  LEA R10, P1, R6, R235, 0x1 ;  /* 0x000000eb060a7211 */ /* 0x000fe200078208ff */
[----:B------:R-:W-:Y:S01]  /*74e0*/  UISETP.GT.U32.AND UP0, UPT, UR13, UR18, UPT ;  /* 0x000000120d00728c */ /* 0x000fe2000bf04070 */
[----:B------:R-:W-:-:S02]  /*74f0*/  MOV R5, UR7 ;  /* 0x0000000700057c02 */ /* 0x000fc40008000f00 */
[----:B-1----:R-:W-:Y:S02]  /*7500*/  ISETP.GE.AND P3, PT, R217, UR6, PT ;  /* 0x00000006d9007c0c */ /* 0x002fe4000bf66270 */
[----:B------:R-:W-:Y:S02]  /*7510*/  LEA R8, P0, R4, R235, 0x1 ;  /* 0x000000eb04087211 */ /* 0x000fe400078008ff */
[----:B------:R-:W-:Y:S02]  /*7520*/  ISETP.GE.AND P2, PT, R248, UR6, PT ;  /* 0x00000006f8007c0c */ /* 0x000fe4000bf46270 */
[-C--:B------:R-:W-:Y:S02]  /*7530*/  LEA.HI.X R11, R6, R234.reuse, R7, 0x1, P1 ;  /* 0x000000ea060b7211 */ /* 0x080fe400008f0c07 */
[----:B------:R-:W-:Y:S02]  /*7540*/  ISETP.GE.AND P1, PT, R247, UR6, PT ;  /* 0x00000006f7007c0c */ /* 0x000fe4000bf26270 */
[----:B------:R-:W-:-:S02]  /*7550*/  LEA.HI.X R9, R4, R234, R5, 0x1, P0 ;  /* 0x000000ea04097211 */ /* 0x000fc400000f0c05 */
        /* <DEDUP_REMOVED lines=83> */
[----:B------:R-:W-:Y:S04]  /*7a90*/  LDSM.16.M88.4 R20, [R167+0x8000] ;  /* 0x00800000a714783b */ /* 0x000fe80000000200 */
[----:B------:R-:W3:Y:S04]  /*7aa0*/  LDSM.16.M88.4 R32, [R222+0x8800] ;  /* 0x00880000de20783b */ /* 0x000ee80000000200 */
[----:B------:R-:W-:Y:S04]  /*7ab0*/  LDSM.16.M88.4 R24, [R222+0x9000] ;  /* 0x00900000de18783b */ /* 0x000fe80000000200 */
[----:B-1----:R-:W1:Y:S04]  /*7ac0*/  LDSM.16.M88.4 R8, [R224] ;  /* 0x00000000e008783b */ /* 0x002e680000000200 */
[----:B------:R-:W4:Y:S04]  /*7ad0*/  LDSM.16.M88.4 R16, [R222+0x9800] ;  /* 0x00980000de10783b */ /* 0x000f280000000200 */
[----:B------:R-:W5:Y:S04]  /*7ae0*/  LDSM.16.M88.4 R4, [R167+0x8800] ;  /* 0x00880000a704783b */ /* 0x000f680000000200 */
[----:B------:R-:W5:Y:S04]  /*7af0*/  LDSM.16.M88.4 R188, [R167+0x9000] ;  /* 0x00900000a7bc783b */ /* 0x000f680000000200 */
[----:B------:R-:W-:Y:S04]  /*7b00*/  LDSM.16.M88.4 R212, [R222+0xf000] ;  /* 0x00f00000ded4783b */ /* 0x000fe80000000200 */
[----:B------:R-:W0:Y:S01]  /*7b10*/  LDGDEPBAR ;  /* 0x00000000000079af */ /* 0x000e220000000000 */
[C---:B--2---:R-:W-:Y:S08]  /*7b20*/  HMMA.16816.F32 R12, R192.reuse, R172, RZ ;  /* 0x000000acc00c723c */ /* 0x044ff000000018ff */
[C---:B------:R-:W-:Y:S08]  /*7b30*/  HMMA.16816.F32 R172, R192.reuse, R174, RZ ;  /* 0x000000aec0ac723c */ /* 0x040ff000000018ff */
[----:B---3--:R-:W-:Y:S08]  /*7b40*/  HMMA.16816.F32 R168, R192, R32, RZ ;  /* 0x00000020c0a8723c */ /* 0x008ff000000018ff */
[----:B-1----:R-:W-:Y:S01]  /*7b50*/  HMMA.16816.F32 R12, R8, R20, R12 ;  /* 0x00000014080c723c */ /* 0x002fe2000000180c */
[----:B------:R-:W-:-:S05]  /*7b60*/  IMAD.MOV.U32 R21, RZ, RZ, 0x40 ;  /* 0x00000040ff157424 */ /* 0x000fca00078e00ff */
[----:B------:R-:W-:Y:S02]  /*7b70*/  SEL R21, R21, 0xffffffc0, !P5 ;  /* 0xffffffc015157807 */ /* 0x000fe40006800000 */
[----:B------:R-:W-:Y:S02]  /*7b80*/  HMMA.16816.F32 R28, R192, R24, RZ ;  /* 0x00000018c01c723c */ /* 0x000fe400000018ff */
[----:B------:R-:W-:Y:S01]  /*7b90*/  IADD3 R2, PT, PT, R222, R21, RZ ;  /* 0x00000015de027210 */ /* 0x000fe20007ffe0ff */
[----:B------:R-:W-:-:S04]  /*7ba0*/  IMAD.IADD R223, R21, 0x1, R208 ;  /* 0x0000000115df7824 */ /* 0x000fc800078e02d0 */
[----:B------:R-:W-:Y:S01]  /*7bb0*/  LDSM.16.M88.4 R184, [R2+0x8800] ;  /* 0x0088000002b8783b */ /* 0x000fe20000000200 */
[----:B------:R-:W-:Y:S01]  /*7bc0*/  HMMA.16816.F32 R32, R192, R34, RZ ;  /* 0x00000022c020723c */ /* 0x000fe200000018ff */
[C---:B------:R-:W-:Y:S02]  /*7bd0*/  IMAD.IADD R218, R201.reuse, 0x1, R223 ;  /* 0x00000001c9da7824 */ /* 0x040fe400078e02df */
[----:B------:R-:W-:Y:S01]  /*7be0*/  LDSM.16.M88.4 R180, [R2+0x9000] ;  /* 0x0090000002b4783b */ /* 0x000fe20000000200 */
[----:B------:R-:W-:-:S03]  /*7bf0*/  IMAD.IADD R166, R201, 0x1, R2 ;  /* 0x00000001c9a67824 */ /* 0x000fc600078e0202 */
[----:B------:R-:W-:Y:S01]  /*7c00*/  LDSM.16.M88.4 R204, [R2+0x8000] ;  /* 0x0080000002cc783b */ /* 0x000fe20000000200 */
[C---:B------:R-:W-:Y:S03]  /*7c10*/  HMMA.16816.F32 R24, R192.reuse, R26, RZ ;  /* 0x0000001ac018723c */ /* 0x040fe600000018ff */
[----:B------:R-:W-:Y:S04]  /*7c20*/  LDSM.16.M88.4 R176, [R2+0x9800] ;  /* 0x0098000002b0783b */ /* 0x000fe80000000200 */
[----:B------:R-:W-:Y:S01]  /*7c30*/  LDSM.16.M88.4 R200, [R166+0x8000] ;  /* 0x00800000a6c8783b */ /* 0x000fe20000000200 */
[C---:B----4-:R-:W-:Y:S08]  /*7c40*/  HMMA.16816.F32 R196, R192.reuse, R16, RZ ;  /* 0x00000010c0c4723c */ /* 0x050ff000000018ff */
[----:B------:R-:W-:Y:S01]  /*7c50*/  HMMA.16816.F32 R192, R192, R18, RZ ;  /* 0x00000012c0c0723c */ /* 0x000fe200000018ff */
[----:B------:R-:W1:Y:S07]  /*7c60*/  LDSM.16.M88.4 R16, [R167+0x9800] ;  /* 0x00980000a710783b */ /* 0x000e6e0000000200 */
[C---:B------:R-:W-:Y:S01]  /*7c70*/  HMMA.16816.F32 R172, R8.reuse, R22, R172 ;  /* 0x0000001608ac723c */ /* 0x040fe200000018ac */
[----:B------:R-:W2:Y:S07]  /*7c80*/  LDSM.16.M88.4 R20, [R223] ;  /* 0x00000000df14783b */ /* 0x000eae0000000200 */
[C---:B-----5:R-:W-:Y:S08]  /*7c90*/  HMMA.16816.F32 R168, R8.reuse, R4, R168 ;  /* 0x0000000408a8723c */ /* 0x060ff000000018a8 */
        /* <DEDUP_REMOVED lines=21> */
[----:B------:R-:W2:Y:S03]  /*7df0*/  LDSM.16.M88.4 R20, [R222+0xb000] ;  /* 0x00b00000de14783b */ /* 0x000ea60000000200 */
        /* <DEDUP_REMOVED lines=35> */
[C---:B--2---:R-:W-:Y:S08]  /*8030*/  HMMA.16816.F32 R196, R4.reuse, R180, R196 ;  /* 0x000000b404c4723c */ /* 0x044ff000000018c4 */
[----:B------:R-:W-:Y:S01]  /*8040*/  HMMA.16816.F32 R192, R4, R182, R192 ;  /* 0x000000b604c0723c */ /* 0x000fe200000018c0 */
[----:B------:R-:W2:Y:S04]  /*8050*/  LDSM.16.M88.4 R4, [R166+0xa800] ;  /* 0x00a80000a604783b */ /* 0x000ea80000000200 */
[----:B------:R-:W4:Y:S03]  /*8060*/  LDSM.16.M88.4 R180, [R166+0xb000] ;  /* 0x00b00000a6b4783b */ /* 0x000f260000000200 */
[C---:B-----5:R-:W-:Y:S08]  /*8070*/  HMMA.16816.F32 R12, R20.reuse, R176, R12 ;  /* 0x000000b0140c723c */ /* 0x060ff0000000180c */
[C---:B------:R-:W-:Y:S01]  /*8080*/  HMMA.16816.F32 R172, R20.reuse, R178, R172 ;  /* 0x000000b214ac723c */ /* 0x040fe200000018ac */
[----:B------:R-:W5:Y:S07]  /*8090*/  LDSM.16.M88.4 R176, [R166+0xb800] ;  /* 0x00b80000a6b0783b */ /* 0x000f6e0000000200 */
        /* <DEDUP_REMOVED lines=9> */
[----:B------:R-:W-:Y:S03]  /*8130*/  LDSM.16.M88.4 R184, [R222+0xd800] ;  /* 0x00d80000deb8783b */ /* 0x000fe60000000200 */
[C---:B-1----:R-:W-:Y:S01]  /*8140*/  HMMA.16816.F32 R12, R8.reuse, R16, R12 ;  /* 0x00000010080c723c */ /* 0x042fe2000000180c */
[----:B------:R-:W-:Y:S07]  /*8150*/  LDSM.16.M88.4 R208, [R167+0xe000] ;  /* 0x00e00000a7d0783b */ /* 0x000fee0000000200 */
[C---:B------:R-:W-:Y:S01]  /*8160*/  HMMA.16816.F32 R172, R8.reuse, R18, R172 ;  /* 0x0000001208ac723c */ /* 0x040fe200000018ac */
[----:B------:R-:W1:Y:S07]  /*8170*/  LDSM.16.M88.4 R16, [R222+0xc000] ;  /* 0x00c00000de10783b */ /* 0x000e6e0000000200 */
[C---:B--2---:R-:W-:Y:S08]  /*8180*/  HMMA.16816.F32 R168, R8.reuse, R4, R168 ;  /* 0x0000000408a8723c */ /* 0x044ff000000018a8 */
        /* <DEDUP_REMOVED lines=61> */
[C---:B-----5:R-:W-:Y:S08]  /*8560*/  HMMA.16816.F32 R12, R204.reuse, R8, R12 ;  /* 0x00000008cc0c723c */ /* 0x060ff0000000180c */
[C---:B------:R-:W-:Y:S01]  /*8570*/  HMMA.16816.F32 R172, R204.reuse, R10, R172 ;  /* 0x0000000accac723c */ /* 0x040fe200000018ac */
[----:B------:R-:W-:Y:S07]  /*8580*/  LDSM.16.M88.4 R8, [R218+0x6000] ;  /* 0x00600000da08783b */ /* 0x000fee0000000200 */
[C---:B-1----:R-:W-:Y:S08]  /*8590*/  HMMA.16816.F32 R168, R204.reuse, R4, R168 ;  /* 0x00000004cca8723c */ /* 0x042ff000000018a8 */
[----:B------:R-:W-:Y:S01]  /*85a0*/  HMMA.16816.F32 R32, R204, R6, R32 ;  /* 0x00000006cc20723c */ /* 0x000fe20000001820 */
[----:B------:R-:W1:Y:S07]  /*85b0*/  LDSM.16.M88.4 R4, [R166+0xe000] ;  /* 0x00e00000a604783b */ /* 0x000e6e0000000200 */
[----:B------:R-:W-:Y:S08]  /*85c0*/  HMMA.16816.F32 R12, R188, R208, R12 ;  /* 0x000000d0bc0c723c */ /* 0x000ff0000000180c */
[C---:B------:R-:W-:Y:S08]  /*85d0*/  HMMA.16816.F32 R28, R204.reuse, R212, R28 ;  /* 0x000000d4cc1c723c */ /* 0x040ff0000000181c */
[----:B------:R-:W-:Y:S08]  /*85e0*/  HMMA.16816.F32 R24, R204, R214, R24 ;  /* 0x000000d6cc18723c */ /* 0x000ff00000001818 */
[----:B--2---:R-:W-:Y:S08]  /*85f0*/  HMMA.16816.F32 R12, R20, R16, R12 ;  /* 0x00000010140c723c */ /* 0x004ff0000000180c */
[C---:B------:R-:W-:Y:S08]  /*8600*/  HMMA.16816.F32 R168, R188.reuse, R184, R168 ;  /* 0x000000b8bca8723c */ /* 0x040ff000000018a8 */
[C---:B------:R-:W-:Y:S01]  /*8610*/  HMMA.16816.F32 R32, R188.reuse, R186, R32 ;  /* 0x000000babc20723c */ /* 0x040fe20000001820 */
[----:B------:R-:W2:Y:S07]  /*8620*/  LDSM.16.M88.4 R184, [R2+0xe800] ;  /* 0x00e8000002b8783b */ /* 0x000eae0000000200 */
[C---:B------:R-:W-:Y:S08]  /*8630*/  HMMA.16816.F32 R28, R188.reuse, R180, R28 ;  /* 0x000000b4bc1c723c */ /* 0x040ff0000000181c */
[----:B------:R-:W-:Y:S01]  /*8640*/  HMMA.16816.F32 R24, R188, R182, R24 ;  /* 0x000000b6bc18723c */ /* 0x000fe20000001818 */
[----:B------:R-:W3:Y:S07]  /*8650*/  LDSM.16.M88.4 R180, [R2+0xf000] ;  /* 0x00f0000002b4783b */ /* 0x000eee0000000200 */
[C---:B------:R-:W-:Y:S08]  /*8660*/  HMMA.16816.F32 R196, R204.reuse, R200, R196 ;  /* 0x000000c8ccc4723c */ /* 0x040ff000000018c4 */
[----:B------:R-:W-:Y:S08]  /*8670*/  HMMA.16816.F32 R192, R204, R202, R192 ;  /* 0x000000caccc0723c */ /* 0x000ff000000018c0 */
[----:B------:R-:W-:Y:S08]  /*8680*/  HMMA.16816.F32 R172, R188, R210, R172 ;  /* 0x000000d2bcac723c */ /* 0x000ff000000018ac */
[----:B-1----:R-:W-:Y:S08]  /*8690*/  HMMA.16816.F32 R12, R8, R4, R12 ;  /* 0x00000004080c723c */ /* 0x002ff0000000180c */
[----:B------:R-:W-:Y:S08]  /*86a0*/  HMMA.16816.F32 R196, R188, R176, R196 ;  /* 0x000000b0bcc4723c */ /* 0x000ff000000018c4 */
[----:B------:R-:W-:Y:S01]  /*86b0*/  HMMA.16816.F32 R172, R20, R18, R172 ;  /* 0x0000001214ac723c */ /* 0x000fe200000018ac */
[----:B------:R-:W-:Y:S02]  /*86c0*/  LDSM.16.M88.4 R16, [R166+0xe800] ;  /* 0x00e80000a610783b */ /* 0x000fe40000000200 */
[----:B------:R-:W-:Y:S01]  /*86d0*/  FMUL.FTZ R12, R12, UR4 ;  /* 0x000000040c0c7c20 */ /* 0x000fe20008410000 */
[----:B------:R-:W-:-:S03]  /*86e0*/  FMUL.FTZ R13, R13, UR4 ;  /* 0x000000040d0d7c20 */ /* 0x000fc60008410000 */
[----:B------:R-:W1:Y:S01]  /*86f0*/  MUFU.TANH R167, R12 ;  /* 0x0000000c00a77308 */ /* 0x000e620000002400 */
[----:B------:R-:W-:Y:S01]  /*8700*/  HMMA.16816.F32 R192, R188, R178, R192 ;  /* 0x000000b2bcc0723c */ /* 0x000fe200000018c0 */
[----:B------:R4:W5:Y:S07]  /*8710*/  LDSM.16.M88.4 R176, [R2+0xf800] ;  /* 0x00f8000002b0783b */ /* 0x00096e0000000200 */
[C---:B--2---:R-:W-:Y:S01]  /*8720*/  HMMA.16816.F32 R168, R20.reuse, R184, R168 ;  /* 0x000000b814a8723c */ /* 0x044fe200000018a8 */
[----:B------:R2:W1:Y:S07]  /*8730*/  MUFU.TANH R184, R13 ;  /* 0x0000000d00b87308 */ /* 0x00046e0000002400 */
[----:B---3--:R-:W-:Y:S01]  /*8740*/  HMMA.16816.F32 R28, R20, R180, R28 ;  /* 0x000000b4141c723c */ /* 0x008fe2000000181c */
[----:B------:R-:W-:-:S06]  /*8750*/  FMUL.FTZ R180, R14, UR4 ;  /* 0x000000040eb47c20 */ /* 0x000fcc0008410000 */
[----:B------:R-:W3:Y:S01]  /*8760*/  MUFU.TANH R180, R180 ;  /* 0x000000b400b47308 */ /* 0x000ee20000002400 */
[----:B------:R-:W-:Y:S01]  /*8770*/  HMMA.16816.F32 R172, R8, R6, R172 ;  /* 0x0000000608ac723c */ /* 0x000fe200000018ac */
[----:B----4-:R-:W-:Y:S01]  /*8780*/  FMUL.FTZ R2, R15, UR4 ;  /* 0x000000040f027c20 */ /* 0x010fe20008410000 */
[----:B------:R-:W4:Y:S04]  /*8790*/  LDSM.16.M88.4 R4, [R166+0xf000] ;  /* 0x00f00000a604783b */ /* 0x000f280000000200 */
[----:B--2---:R-:W2:Y:S01]  /*87a0*/  LDSM.16.M88.4 R12, [R166+0xf800] ;  /* 0x00f80000a60c783b */ /* 0x004ea20000000200 */
[----:B------:R-:W-:-:S04]  /*87b0*/  DEPBAR.LE SB0, 0x0 ;  /* 0x000080000000791a */ /* 0x000fc80000000000 */
[C---:B------:R-:W-:Y:S01]  /*87c0*/  HMMA.16816.F32 R32, R20.reuse, R186, R32 ;  /* 0x000000ba1420723c */ /* 0x040fe20000001820 */
[----:B------:R-:W1:Y:S07]  /*87d0*/  MUFU.TANH R2, R2 ;  /* 0x0000000200027308 */ /* 0x000e6e0000002400 */
[----:B------:R-:W-:Y:S01]  /*87e0*/  HMMA.16816.F32 R24, R20, R182, R24 ;  /* 0x000000b61418723c */ /* 0x000fe20000001818 */
[----:B------:R-:W-:Y:S01]  /*87f0*/  FMUL.FTZ R181, R172, UR4 ;  /* 0x00000004acb57c20 */ /* 0x000fe20008410000 */
[----:B------:R-:W-:-:S06]  /*8800*/  FMUL.FTZ R172, R174, UR4 ;  /* 0x00000004aeac7c20 */ /* 0x000fcc0008410000 */
[----:B-----5:R-:W-:Y:S01]  /*8810*/  HMMA.16816.F32 R196, R20, R176, R196 ;  /* 0x000000b014c4723c */ /* 0x020fe200000018c4 */
[----:B------:R-:W1:Y:S07]  /*8820*/  MUFU.TANH R172, R172 ;  /* 0x000000ac00ac7308 */ /* 0x000e6e0000002400 */
[----:B------:R-:W-:Y:S01]  /*8830*/  HMMA.16816.F32 R168, R8, R16, R168 ;  /* 0x0000001008a8723c */ /* 0x000fe200000018a8 */
[----:B------:R-:W-:Y:S01]  /*8840*/  FMUL.FTZ R17, R173, UR4 ;  /* 0x00000004ad117c20 */ /* 0x000fe20008410000 */
[----:B------:R1:W1:Y:S06]  /*8850*/  MUFU.TANH R16, R181 ;  /* 0x000000b500107308 */ /* 0x00026c0000002400 */
[----:B------:R-:W-:Y:S01]  /*8860*/  HMMA.16816.F32 R192, R20, R178, R192 ;  /* 0x000000b214c0723c */ /* 0x000fe200000018c0 */
[----:B------:R-:W-:Y:S01]  /*8870*/  FMUL.FTZ R20, R175, UR4 ;  /* 0x00000004af147c20 */ /* 0x000fe20008410000 */
[----:B------:R-:W1:Y:S06]  /*8880*/  MUFU.TANH R17, R17 ;  /* 0x0000001100117308 */ /* 0x000e6c0000002400 */
[----:B------:R-:W-:Y:S02]  /*8890*/  HMMA.16816.F32 R32, R8, R18, R32 ;  /* 0x000000120820723c */ /* 0x000fe40000001820 */
[----:B------:R-:W1:Y:S01]  /*88a0*/  MUFU.TANH R20, R20 ;  /* 0x0000001400147308 */ /* 0x000e620000002400 */
[----:B------:R-:W-:-:S05]  /*88b0*/  FMUL.FTZ R18, R168, UR4 ;  /* 0x00000004a8127c20 */ /* 0x000fca0008410000 */
[C---:B----4-:R-:W-:Y:S01]  /*88c0*/  HMMA.16816.F32 R28, R8.reuse, R4, R28 ;  /* 0x00000004081c723c */ /* 0x050fe2000000181c */
[----:B------:R-:W-:Y:S01]  /*88d0*/  FMUL.FTZ R4, R169, UR4 ;  /* 0x00000004a9047c20 */ /* 0x000fe20008410000 */
[----:B------:R-:W-:Y:S01]  /*88e0*/  MOV R5, UR20 ;  /* 0x0000001400057c02 */ /* 0x000fe20008000f00 */
[----:B------:R-:W4:Y:S04]  /*88f0*/  MUFU.TANH R18, R18 ;  /* 0x0000001200127308 */ /* 0x000f280000002400 */
[----:B------:R-:W-:Y:S01]  /*8900*/  IMAD R0, R5, 0x40, R0 ;  /* 0x0000004005007824 */ /* 0x000fe200078e0200 */
[----:B------:R-:W-:Y:S01]  /*8910*/  HMMA.16816.F32 R24, R8, R6, R24 ;  /* 0x000000060818723c */ /* 0x000fe20000001818 */
[----:B------:R-:W-:Y:S02]  /*8920*/  FMUL.FTZ R6, R170, UR4 ;  /* 0x00000004aa067c20 */ /* 0x000fe40008410000 */
[----:B------:R-:W1:Y:S01]  /*8930*/  MUFU.TANH R4, R4 ;  /* 0x0000000400047308 */ /* 0x000e620000002400 */
[----:B------:R-:W-:-:S02]  /*8940*/  IADD3 R5, PT, PT, R0, -0x80, RZ ;  /* 0xffffff8000057810 */ /* 0x000fc40007ffe0ff */
[----:B------:R-:W-:Y:S02]  /*8950*/  IADD3 R7, PT, PT, R0, -0x7f, RZ ;  /* 0xffffff8100077810 */ /* 0x000fe40007ffe0ff */
[----:B--2---:R-:W-:Y:S01]  /*8960*/  HMMA.16816.F32 R196, R8, R12, R196 ;  /* 0x0000000c08c4723c */ /* 0x004fe200000018c4 */
[----:B------:R-:W-:Y:S01]  /*8970*/  FMUL.FTZ R12, R171, UR4 ;  /* 0x00000004ab0c7c20 */ /* 0x000fe20008410000 */
[----:B------:R-:W-:Y:S01]  /*8980*/  BAR.SYNC.DEFER_BLOCKING 0x0 ;  /* 0x0000000000007b1d */ /* 0x000fe20000010000 */
[----:B------:R-:W-:Y:S02]  /*8990*/  ISETP.GE.AND P4, PT, R5, R232, PT ;  /* 0x000000e80500720c */ /* 0x000fe40003f86270 */
[----:B------:R-:W-:-:S03]  /*89a0*/  ISETP.GT.AND P6, PT, R233, R5, PT ;  /* 0x00000005e900720c */ /* 0x000fc60003fc4270 */
[----:B------:R-:W2:Y:S01]  /*89b0*/  MUFU.TANH R6, R6 ;  /* 0x0000000600067308 */ /* 0x000ea20000002400 */
[----:B------:R-:W-:Y:S01]  /*89c0*/  HMMA.16816.F32 R192, R8, R14, R192 ;  /* 0x0000000e08c0723c */ /* 0x000fe200000018c0 */
[----:B------:R-:W-:Y:S01]  /*89d0*/  VIADD R8, R233, 0x8 ;  /* 0x00000008e9087836 */ /* 0x000fe20000000000 */
[----:B------:R-:W-:-:S05]  /*89e0*/  P2R R9, PR, RZ, 0x10 ;  /* 0x00000010ff097803 */ /* 0x000fca0000000000 */
[----:B------:R-:W1:Y:S01]  /*89f0*/  MUFU.TANH R12, R12 ;  /* 0x0000000c000c7308 */ /* 0x000e620000002400 */
[----:B---34-:R-:W-:-:S12]  /*8a00*/  BRA.U !UP0, `(.L_x_1377) ;  /* 0x0000000508b47547 */ /* 0x018fd8000b800000 */
        /* <DEDUP_REMOVED lines=109> */
.L_x_1377:
[----:B-1----:R-:W-:Y:S01]  /*90e0*/  FSEL R11, R167, -INF , !P6 ;  /* 0xff800000a70b7808 */ /* 0x002fe20007000000 */
[----:B------:R-:W-:Y:S01]  /*90f0*/  FMUL.FTZ R10, R32, UR4 ;  /* 0x00000004200a7c20 */ /* 0x000fe20008410000 */
[----:B------:R-:W-:Y:S01]  /*9100*/  ISETP.NE.AND P6, PT, R9, RZ, PT ;  /* 0x000000ff0900720c */ /* 0x000fe20003fc5270 */
[----:B---3--:R-:W-:Y:S01]  /*9110*/  FMUL.FTZ R14, R33, UR4 ;  /* 0x00000004210e7c20 */ /* 0x008fe20008410000 */
[----:B------:R-:W-:Y:S01]  /*9120*/  ISETP.GE.AND P1, PT, R5, R228, PT ;  /* 0x000000e40500720c */ /* 0x000fe20003f26270 */
[----:B------:R-:W-:Y:S01]  /*9130*/  FMUL.FTZ R21, R34, UR4 ;  /* 0x0000000422157c20 */ /* 0x000fe20008410000 */
[----:B------:R-:W-:Y:S01]  /*9140*/  ISETP.GT.AND P0, PT, R8, R5, PT ;  /* 0x000000050800720c */ /* 0x000fe20003f04270 */
[----:B------:R-:W1:Y:S01]  /*9150*/  MUFU.TANH R10, R10 ;  /* 0x0000000a000a7308 */ /* 0x000e620000002400 */
[----:B------:R-:W-:Y:S01]  /*9160*/  IADD3 R5, PT, PT, R0, -0x78, RZ ;  /* 0xffffff8800057810 */ /* 0x000fe20007ffe0ff */
[----:B------:R-:W-:Y:S01]  /*9170*/  FMUL.FTZ R35, R35, UR4 ;  /* 0x0000000423237c20 */ /* 0x000fe20008410000 */
[-C--:B------:R-:W-:Y:S01]  /*9180*/  ISETP.GT.AND P2, PT, R233, R7.reuse, PT ;  /* 0x00000007e900720c */ /* 0x080fe20003f44270 */
[----:B------:R-:W-:Y:S01]  /*9190*/  FMUL.FTZ R29, R29, UR4 ;  /* 0x000000041d1d7c20 */ /* 0x000fe20008410000 */
[----:B------:R-:W-:Y:S01]  /*91a0*/  FSEL R11, R11, -INF , !P6 ;  /* 0xff8000000b0b7808 */ /* 0x000fe20007000000 */
[----:B------:R-:W-:Y:S01]  /*91b0*/  FMUL.FTZ R30, R30, UR4 ;  /* 0x000000041e1e7c20 */ /* 0x000fe20008410000 */
[C---:B------:R-:W-:Y:S01]  /*91c0*/  ISETP.GE.AND P4, PT, R7.reuse, R232, PT ;  /* 0x000000e80700720c */ /* 0x040fe20003f86270 */
[----:B------:R-:W3:Y:S01]  /*91d0*/  MUFU.TANH R14, R14 ;  /* 0x0000000e000e7308 */ /* 0x000ee20000002400 */
[----:B------:R-:W-:Y:S01]  /*91e0*/  ISETP.GE.AND P3, PT, R7, R228, PT ;  /* 0x000000e40700720c */ /* 0x000fe20003f66270 */
[----:B------:R-:W-:Y:S01]  /*91f0*/  FMUL.FTZ R31, R31, UR4 ;  /* 0x000000041f1f7c20 */ /* 0x000fe20008410000 */
[----:B------:R-:W-:Y:S01]  /*9200*/  ISETP.GT.AND P6, PT, R8, R7, PT ;  /* 0x000000070800720c */ /* 0x000fe20003fc4270 */
[----:B------:R-:W-:Y:S01]  /*9210*/  FMUL.FTZ R24, R24, UR4 ;  /* 0x0000000418187c20 */ /* 0x000fe20008410000 */
[----:B------:R-:W-:Y:S01]  /*9220*/  FSEL R7, R180, -INF , !P0 ;  /* 0xff800000b4077808 */ /* 0x000fe20004000000 */
[----:B------:R-:W-:Y:S01]  /*9230*/  FMUL.FTZ R199, R199, UR4 ;  /* 0x00000004c7c77c20 */ /* 0x000fe20008410000 */
[----:B------:R-:W-:Y:S01]  /*9240*/  ISETP.GT.AND P0, PT, R233, R5, PT ;  /* 0x00000005e900720c */ /* 0x000fe20003f04270 */
[----:B------:R-:W4:Y:S01]  /*9250*/  MUFU.TANH R21, R21 ;  /* 0x0000001500157308 */ /* 0x000f220000002400 */
[----:B------:R-:W-:Y:S01]  /*9260*/  FSEL R13, R184, -INF , !P2 ;  /* 0xff800000b80d7808 */ /* 0x000fe20005000000 */
[----:B------:R-:W-:Y:S01]  /*9270*/  FMUL.FTZ R192, R192, UR4 ;  /* 0x00000004c0c07c20 */ /* 0x000fe20008410000 */
[----:B------:R-:W-:Y:S01]  /*9280*/  IADD3 R9, PT, PT, R0, -0x77, RZ ;  /* 0xffffff8900097810 */ /* 0x000fe20007ffe0ff */
[----:B------:R-:W-:Y:S01]  /*9290*/  FMUL.FTZ R195, R195, UR4 ;  /* 0x00000004c3c37c20 */ /* 0x000fe20008410000 */
[----:B------:R-:W-:Y:S01]  /*92a0*/  ISETP.GE.AND P2, PT, R5, R232, PT ;  /* 0x000000e80500720c */ /* 0x000fe20003f46270 */
[----:B------:R-:W-:Y:S01]  /*92b0*/  FMUL.FTZ R193, R193, UR4 ;  /* 0x00000004c1c17c20 */ /* 0x000fe20008410000 */
[----:B------:R-:W-:Y:S01]  /*92c0*/  FSEL R2, R2, -INF , !P6 ;  /* 0xff80000002027808 */ /* 0x000fe20007000000 */
[----:B------:R-:W-:Y:S01]  /*92d0*/  UISETP.GT.U32.AND UP0, UPT, UR13, UR18, UPT ;  /* 0x000000120d00728c */ /* 0x000fe2000bf04070 */
[----:B------:R-:W-:Y:S01]  /*92e0*/  FSEL R15, R16, -INF , !P0 ;  /* 0xff800000100f7808 */ /* 0x000fe20004000000 */
[----:B------:R-:W-:Y:S01]  /*92f0*/  FMUL.FTZ R16, R28, UR4 ;  /* 0x000000041c107c20 */ /* 0x000fe20008410000 */
[----:B------:R-:W-:Y:S01]  /*9300*/  FSEL R13, R13, -INF , !P4 ;  /* 0xff8000000d0d7808 */ /* 0x000fe20006000000 */
[----:B------:R-:W-:Y:S01]  /*9310*/  MUFU.TANH R195, R195 ;  /* 0x000000c300c37308 */ /* 0x000fe20000002400 */
[----:B------:R-:W-:-:S02]  /*9320*/  FSEL R7, R7, -INF , !P1 ;  /* 0xff80000007077808 */ /* 0x000fc40004800000 */
[----:B------:R-:W-:Y:S02]  /*9330*/  ISETP.GT.AND P4, PT, R8, R5, PT ;  /* 0x000000050800720c */ /* 0x000fe40003f84270 */
[----:B------:R-:W-:Y:S02]  /*9340*/  ISETP.GT.AND P6, PT, R233, R9, PT ;  /* 0x00000009e900720c */ /* 0x000fe40003fc4270 */
[----:B------:R-:W-:Y:S01]  /*9350*/  ISETP.GE.AND P1, PT, R5, R228, PT ;  /* 0x000000e40500720c */ /* 0x000fe20003f26270 */
[----:B------:R-:W-:Y:S01]  /*9360*/  MUFU.TANH R16, R16 ;  /* 0x0000001000107308 */ /* 0x000fe20000002400 */
[----:B------:R-:W-:Y:S01]  /*9370*/  IADD3 R33, PT, PT, R0, -0x70, RZ ;  /* 0xffffff9000217810 */ /* 0x000fe20007ffe0ff */
[----:B------:R-:W-:Y:S01]  /*9380*/  @UP0 UIADD3 UR20, UPT, UPT, UR20, -0x3, URZ ;  /* 0xfffffffd14140890 */ /* 0x000fe2000fffe0ff */
[----:B------:R-:W-:Y:S02]  /*9390*/  FSEL R5, R2, -INF , !P3 ;  /* 0xff80000002057808 */ /* 0x000fe40005800000 */
[----:B------:R-:W-:-:S02]  /*93a0*/  FSEL R15, R15, -INF , !P2 ;  /* 0xff8000000f0f7808 */ /* 0x000fc40005000000 */
[C---:B------:R-:W-:Y:S01]  /*93b0*/  ISETP.GE.AND P3, PT, R9.reuse, R232, PT ;  /* 0x000000e80900720c */ /* 0x040fe20003f66270 */
[----:B------:R-:W5:Y:S01]  /*93c0*/  MUFU.TANH R2, R35 ;  /* 0x0000002300027308 */ /* 0x000f620000002400 */
[----:B------:R-:W-:Y:S02]  /*93d0*/  ISETP.GE.AND P0, PT, R9, R228, PT ;  /* 0x000000e40900720c */ /* 0x000fe40003f06270 */
[----:B------:R-:W-:Y:S02]  /*93e0*/  ISETP.GT.AND P2, PT, R8, R9, PT ;  /* 0x000000090800720c */ /* 0x000fe40003f44270 */
[----:B------:R-:W-:Y:S02]  /*93f0*/  FSEL R9, R172, -INF , !P4 ;  /* 0xff800000ac097808 */ /* 0x000fe40006000000 */
[----:B------:R-:W-:Y:S02]  /*9400*/  FSEL R17, R17, -INF , !P6 ;  /* 0xff80000011117808 */ /* 0x000fe40007000000 */
[----:B------:R-:W-:-:S02]  /*9410*/  ISETP.GT.AND P4, PT, R233, R33, PT ;  /* 0x00000021e900720c */ /* 0x000fc40003f84270 */
[----:B------:R-:W-:Y:S02]  /*9420*/  FSEL R19, R17, -INF , !P3 ;  /* 0xff80000011137808 */ /* 0x000fe40005800000 */
[----:B------:R-:W-:Y:S02]  /*9430*/  IADD3 R23, PT, PT, R0, -0x6f, RZ ;  /* 0xffffff9100177810 */ /* 0x000fe40007ffe0ff */
[----:B------:R-:W-:Y:S02]  /*9440*/  ISETP.GE.AND P6, PT, R33, R232, PT ;  /* 0x000000e82100720c */ /* 0x000fe40003fc6270 */
[----:B------:R-:W-:Y:S02]  /*9450*/  FSEL R17, R20, -INF , !P2 ;  /* 0xff80000014117808 */ /* 0x000fe40005000000 */
[----:B------:R-:W-:Y:S01]  /*9460*/  FSEL R18, R18, -INF , !P4 ;  /* 0xff80000012127808 */ /* 0x000fe20006000000 */
[----:B------:R2:W-:Y:S01]  /*9470*/  MUFU.TANH R20, R29 ;  /* 0x0000001d00147308 */ /* 0x0005e20000002400 */
[----:B------:R-:W-:-:S02]  /*9480*/  ISETP.GT.AND P2, PT, R233, R23, PT ;  /* 0x00000017e900720c */ /* 0x000fc40003f44270 */
[----:B------:R-:W-:Y:S02]  /*9490*/  FSEL R17, R17, -INF , !P0 ;  /* 0xff80000011117808 */ /* 0x000fe40004000000 */
[----:B------:R-:W-:Y:S02]  /*94a0*/  FSEL R231, R18, -INF , !P6 ;  /* 0xff80000012e77808 */ /* 0x000fe40007000000 */
[C---:B------:R-:W-:Y:S01]  /*94b0*/  ISETP.GT.AND P3, PT, R8.reuse, R33, PT ;  /* 0x000000210800720c */ /* 0x040fe20003f64270 */
[----:B------:R-:W5:Y:S01]  /*94c0*/  MUFU.TANH R18, R30 ;  /* 0x0000001e00127308 */ /* 0x000f620000002400 */
[C---:B------:R-:W-:Y:S02]  /*94d0*/  ISETP.GE.AND P4, PT, R23.reuse, R232, PT ;  /* 0x000000e81700720c */ /* 0x040fe40003f86270 */
[----:B------:R-:W-:Y:S02]  /*94e0*/  ISETP.GE.AND P0, PT, R23, R228, PT ;  /* 0x000000e41700720c */ /* 0x000fe40003f06270 */
[----:B------:R-:W-:-:S02]  /*94f0*/  ISETP.GT.AND P6, PT, R8, R23, PT ;  /* 0x000000170800720c */ /* 0x000fc40003fc4270 */
[----:B------:R-:W-:Y:S02]  /*9500*/  IADD3 R23, PT, PT, R0, -0x68, RZ ;  /* 0xffffff9800177810 */ /* 0x000fe40007ffe0ff */
[----:B------:R-:W-:Y:S02]  /*9510*/  FSEL R239, R4, -INF , !P2 ;  /* 0xff80000004ef7808 */ /* 0x000fe40005000000 */
[----:B--2---:R-:W-:Y:S01]  /*9520*/  IADD3 R29, PT, PT, R0, -0x67, RZ ;  /* 0xffffff99001d7810 */ /* 0x004fe20007ffe0ff */
[----:B------:R-:W2:Y:S01]  /*9530*/  MUFU.TANH R4, R31 ;  /* 0x0000001f00047308 */ /* 0x000ea20000002400 */
[----:B------:R-:W-:Y:S02]  /*9540*/  FSEL R9, R9, -INF , !P1 ;  /* 0xff80000009097808 */ /* 0x000fe40004800000 */
[----:B------:R-:W-:Y:S02]  /*9550*/  FSEL R6, R6, -INF , !P3 ;  /* 0xff80000006067808 */ /* 0x000fe40005800000 */
[----:B------:R-:W-:-:S02]  /*9560*/  ISETP.GE.AND P1, PT, R33, R228, PT ;  /* 0x000000e42100720c */ /* 0x000fc40003f26270 */
[C---:B------:R-:W-:Y:S02]  /*9570*/  ISETP.GT.AND P3, PT, R233.reuse, R23, PT ;  /* 0x00000017e900720c */ /* 0x040fe40003f64270 */
[----:B------:R-:W-:Y:S02]  /*9580*/  FSEL R171, R12, -INF , !P6 ;  /* 0xff8000000cab7808 */ /* 0x000fe40007000000 */
[----:B------:R-:W-:Y:S01]  /*9590*/  ISETP.GT.AND P6, PT, R233, R29, PT ;  /* 0x0000001de900720c */ /* 0x000fe20003fc4270 */
[----:B------:R-:W2:Y:S01]  /*95a0*/  MUFU.TANH R12, R24 ;  /* 0x00000018000c7308 */ /* 0x000ea20000002400 */
[----:B------:R-:W-:Y:S02]  /*95b0*/  FSEL R239, R239, -INF , !P4 ;  /* 0xff800000efef7808 */ /* 0x000fe40006000000 */
[----:B------:R-:W-:Y:S02]  /*95c0*/  ISETP.GT.AND P4, PT, R8, R23, PT ;  /* 0x000000170800720c */ /* 0x000fe40003f84270 */
[----:B------:R-:W-:Y:S01]  /*95d0*/  FSEL R173, R6, -INF , !P1 ;  /* 0xff80000006ad7808 */ /* 0x000fe20004800000 */
[----:B------:R-:W-:Y:S01]  /*95e0*/  FMUL.FTZ R6, R25, UR4 ;  /* 0x0000000419067c20 */ /* 0x000fe20008410000 */
[----:B-1----:R-:W-:-:S02]  /*95f0*/  FSEL R10, R10, -INF , !P3 ;  /* 0xff8000000a0a7808 */ /* 0x002fc40005800000 */
[C---:B------:R-:W-:Y:S02]  /*9600*/  ISETP.GE.AND P2, PT, R23.reuse, R232, PT ;  /* 0x000000e81700720c */ /* 0x040fe40003f46270 */
[----:B------:R-:W-:Y:S01]  /*9610*/  ISETP.GE.AND P1, PT, R23, R228, PT ;  /* 0x000000e41700720c */ /* 0x000fe20003f26270 */
[----:B------:R-:W1:Y:S01]  /*9620*/  MUFU.TANH R6, R6 ;  /* 0x0000000600067308 */ /* 0x000e620000002400 */
[----:B------:R-:W-:Y:S02]  /*9630*/  ISETP.GE.AND P3, PT, R29, R232, PT ;  /* 0x000000e81d00720c */ /* 0x000fe40003f66270 */
[----:B---3--:R-:W-:Y:S02]  /*9640*/  FSEL R14, R14, -INF , !P6 ;  /* 0xff8000000e0e7808 */ /* 0x008fe40007000000 */
[----:B------:R-:W-:Y:S02]  /*9650*/  IADD3 R23, PT, PT, R0, -0x60, RZ ;  /* 0xffffffa000177810 */ /* 0x000fe40007ffe0ff */
[----:B----4-:R-:W-:-:S02]  /*9660*/  FSEL R21, R21, -INF , !P4 ;  /* 0xff80000015157808 */ /* 0x010fc40006000000 */
[----:B------:R-:W-:Y:S01]  /*9670*/  FSEL R201, R10, -INF , !P2 ;  /* 0xff8000000ac97808 */ /* 0x000fe20005000000 */
[----:B------:R-:W-:Y:S01]  /*9680*/  FMUL.FTZ R10, R26, UR4 ;  /* 0x000000041a0a7c20 */ /* 0x000fe20008410000 */
[----:B------:R-:W-:Y:S01]  /*9690*/  FSEL R175, R14, -INF , !P3 ;  /* 0xff8000000eaf7808 */ /* 0x000fe20005800000 */
[----:B------:R-:W-:Y:S01]  /*96a0*/  FMUL.FTZ R14, R27, UR4 ;  /* 0x000000041b0e7c20 */ /* 0x000fe20008410000 */
[C---:B------:R-:W-:Y:S02]  /*96b0*/  ISETP.GT.AND P2, PT, R8.reuse, R29, PT ;  /* 0x0000001d0800720c */ /* 0x040fe40003f44270 */
[-C--:B------:R-:W-:Y:S01]  /*96c0*/  ISETP.GT.AND P3, PT, R8, R23.reuse, PT ;  /* 0x000000170800720c */ /* 0x080fe20003f64270 */
[----:B------:R-:W3:Y:S01]  /*96d0*/  MUFU.TANH R10, R10 ;  /* 0x0000000a000a7308 */ /* 0x000ee20000002400 */
[----:B------:R-:W-:Y:S02]  /*96e0*/  ISETP.GT.AND P4, PT, R233, R23, PT ;  /* 0x00000017e900720c */ /* 0x000fe40003f84270 */
[----:B------:R-:W-:-:S02]  /*96f0*/  FSEL R169, R21, -INF , !P1 ;  /* 0xff80000015a97808 */ /* 0x000fc40004800000 */
[C---:B------:R-:W-:Y:S02]  /*9700*/  ISETP.GE.AND P6, PT, R23.reuse, R232, PT ;  /* 0x000000e81700720c */ /* 0x040fe40003fc6270 */
[-C--:B------:R-:W-:Y:S01]  /*9710*/  ISETP.GE.AND P1, PT, R23, R228.reuse, PT ;  /* 0x000000e41700720c */ /* 0x080fe20003f26270 */
[----:B------:R-:W4:Y:S01]  /*9720*/  MUFU.TANH R14, R14 ;  /* 0x0000000e000e7308 */ /* 0x000f220000002400 */
[----:B------:R-:W-:Y:S02]  /*9730*/  FSEL R171, R171, -INF , !P0 ;  /* 0xff800000abab7808 */ /* 0x000fe40004000000 */
[----:B------:R-:W-:Y:S02]  /*9740*/  IADD3 R23, PT, PT, R0, -0x5f, RZ ;  /* 0xffffffa100177810 */ /* 0x000fe40007ffe0ff */
[----:B------:R-:W-:Y:S02]  /*9750*/  ISETP.GE.AND P0, PT, R29, R228, PT ;  /* 0x000000e41d00720c */ /* 0x000fe40003f06270 */
[----:B-----5:R-:W-:-:S02]  /*9760*/  FSEL R2, R2, -INF , !P2 ;  /* 0xff80000002027808 */ /* 0x020fc40005000000 */
[----:B------:R-:W-:Y:S02]  /*9770*/  FSEL R18, R18, -INF , !P3 ;  /* 0xff80000012127808 */ /* 0x000fe40005800000 */
[----:B------:R-:W-:Y:S02]  /*9780*/  FSEL R16, R16, -INF , !P4 ;  /* 0xff80000010107808 */ /* 0x000fe40006000000 */
[-C--:B------:R-:W-:Y:S02]  /*9790*/  ISETP.GT.AND P2, PT, R233, R23.reuse, PT ;  /* 0x00000017e900720c */ /* 0x080fe40003f44270 */
[----:B------:R-:W-:Y:S01]  /*97a0*/  FSEL R167, R2, -INF , !P0 ;  /* 0xff80000002a77808 */ /* 0x000fe20004000000 */
[----:B------:R-:W-:Y:S01]  /*97b0*/  FMUL.FTZ R2, R196, UR4 ;  /* 0x00000004c4027c20 */ /* 0x000fe20008410000 */
[----:B------:R-:W-:Y:S01]  /*97c0*/  FSEL R183, R18, -INF , !P1 ;  /* 0xff80000012b77808 */ /* 0x000fe20004800000 */
[----:B------:R-:W-:Y:S01]  /*97d0*/  FMUL.FTZ R18, R198, UR4 ;  /* 0x00000004c6127c20 */ /* 0x000fe20008410000 */
[----:B------:R-:W-:Y:S01]  /*97e0*/  FSEL R227, R16, -INF , !P6 ;  /* 0xff80000010e37808 */ /* 0x000fe20007000000 */
[----:B------:R-:W-:Y:S01]  /*97f0*/  FMUL.FTZ R16, R197, UR4 ;  /* 0x00000004c5107c20 */ /* 0x000fe20008410000 */
[----:B------:R-:W-:Y:S01]  /*9800*/  ISETP.GT.AND P6, PT, R8, R23, PT ;  /* 0x000000170800720c */ /* 0x000fe20003fc4270 */
[----:B------:R-:W5:Y:S01]  /*9810*/  MUFU.TANH R2, R2 ;  /* 0x0000000200027308 */ /* 0x000f620000002400 */
[----:B------:R-:W-:-:S02]  /*9820*/  IADD3 R21, PT, PT, R0, -0x58, RZ ;  /* 0xffffffa800157810 */ /* 0x000fc40007ffe0ff */
[C---:B------:R-:W-:Y:S02]  /*9830*/  ISETP.GE.AND P4, PT, R23.reuse, R232, PT ;  /* 0x000000e81700720c */ /* 0x040fe40003f86270 */
[----:B------:R-:W-:Y:S02]  /*9840*/  FSEL R20, R20, -INF , !P2 ;  /* 0xff80000014147808 */ /* 0x000fe40005000000 */
[----:B--2---:R-:W-:Y:S01]  /*9850*/  FSEL R4, R4, -INF , !P6 ;  /* 0xff80000004047808 */ /* 0x004fe20007000000 */
[----:B------:R-:W2:Y:S01]  /*9860*/  MUFU.TANH R18, R18 ;  /* 0x0000001200127308 */ /* 0x000ea20000002400 */
[----:B------:R-:W-:Y:S02]  /*9870*/  ISETP.GE.AND P0, PT, R23, R228, PT ;  /* 0x000000e41700720c */ /* 0x000fe40003f06270 */
[----:B------:R-:W-:Y:S02]  /*9880*/  ISETP.GT.AND P3, PT, R233, R21, PT ;  /* 0x00000015e900720c */ /* 0x000fe40003f64270 */
[----:B------:R-:W-:-:S02]  /*9890*/  FSEL R229, R20, -INF , !P4 ;  /* 0xff80000014e57808 */ /* 0x000fc40006000000 */
[C---:B------:R-:W-:Y:S01]  /*98a0*/  ISETP.GE.AND P2, PT, R21.reuse, R232, PT ;  /* 0x000000e81500720c */ /* 0x040fe20003f46270 */
[----:B------:R-:W2:Y:S01]  /*98b0*/  MUFU.TANH R16, R16 ;  /* 0x0000001000107308 */ /* 0x000ea20000002400 */
[----:B------:R-:W-:Y:S02]  /*98c0*/  ISETP.GE.AND P1, PT, R21, R228, PT ;  /* 0x000000e41500720c */ /* 0x000fe40003f26270 */
[----:B------:R-:W-:Y:S02]  /*98d0*/  ISETP.GT.AND P4, PT, R8, R21, PT ;  /* 0x000000150800720c */ /* 0x000fe40003f84270 */
[----:B------:R-:W-:Y:S02]  /*98e0*/  IADD3 R21, PT, PT, R0, -0x57, RZ ;  /* 0xffffffa900157810 */ /* 0x000fe40007ffe0ff */
[----:B------:R-:W-:Y:S02]  /*98f0*/  FSEL R12, R12, -INF , !P3 ;  /* 0xff8000000c0c7808 */ /* 0x000fe40005800000 */
[----:B------:R-:W-:-:S02]  /*9900*/  FSEL R181, R4, -INF , !P0 ;  /* 0xff80000004b57808 */ /* 0x000fc40004000000 */
[----:B------:R-:W2:Y:S01]  /*9910*/  MUFU.TANH R4, R199 ;  /* 0x000000c700047308 */ /* 0x000ea20000002400 */
[-C--:B------:R-:W-:Y:S02]  /*9920*/  ISETP.GT.AND P6, PT, R233, R21.reuse, PT ;  /* 0x00000015e900720c */ /* 0x080fe40003fc4270 */
[----:B------:R-:W-:Y:S02]  /*9930*/  FSEL R225, R12, -INF , !P2 ;  /* 0xff8000000ce17808 */ /* 0x000fe40005000000 */
[----:B------:R-:W-:Y:S02]  /*9940*/  ISETP.GT.AND P2, PT, R8, R21, PT ;  /* 0x000000150800720c */ /* 0x000fe40003f44270 */
[C---:B------:R-:W-:Y:S02]  /*9950*/  ISETP.GE.AND P3, PT, R21.reuse, R232, PT ;  /* 0x000000e81500720c */ /* 0x040fe40003f66270 */
[----:B------:R-:W-:Y:S02]  /*9960*/  ISETP.GE.AND P0, PT, R21, R228, PT ;  /* 0x000000e41500720c */ /* 0x000fe40003f06270 */
[----:B------:R-:W-:-:S02]  /*9970*/  IADD3 R23, PT, PT, R0, -0x50, RZ ;  /* 0xffffffb000177810 */ /* 0x000fc40007ffe0ff */
[----:B-1----:R-:W-:Y:S02]  /*9980*/  FSEL R223, R6, -INF , !P6 ;  /* 0xff80000006df7808 */ /* 0x002fe40007000000 */
[----:B------:R-:W-:Y:S01]  /*9990*/  IADD3 R21, PT, PT, R0, -0x4f, RZ ;  /* 0xffffffb100157810 */ /* 0x000fe20007ffe0ff */
[----:B------:R-:W1:Y:S01]  /*99a0*/  MUFU.TANH R6, R192 ;  /* 0x000000c000067308 */ /* 0x000e620000002400 */
[----:B---3--:R-:W-:Y:S02]  /*99b0*/  FSEL R10, R10, -INF , !P4 ;  /* 0xff8000000a0a7808 */ /* 0x008fe40006000000 */
[----:B----4-:R-:W-:Y:S02]  /*99c0*/  FSEL R14, R14, -INF , !P2 ;  /* 0xff8000000e0e7808 */ /* 0x010fe40005000000 */
[----:B------:R-:W-:Y:S02]  /*99d0*/  ISETP.GT.AND P4, PT, R233, R23, PT ;  /* 0x00000017e900720c */ /* 0x000fe40003f84270 */
[----:B------:R-:W-:-:S02]  /*99e0*/  FSEL R223, R223, -INF , !P3 ;  /* 0xff800000dfdf7808 */ /* 0x000fc40005800000 */
[----:B------:R-:W-:Y:S02]  /*99f0*/  ISETP.GT.AND P2, PT, R8, R23, PT ;  /* 0x000000170800720c */ /* 0x000fe40003f44270 */
[----:B------:R-:W-:Y:S02]  /*9a00*/  ISETP.GT.AND P3, PT, R233, R21, PT ;  /* 0x00000015e900720c */ /* 0x000fe40003f64270 */
[----:B------:R-:W-:Y:S01]  /*9a10*/  FSEL R179, R10, -INF , !P1 ;  /* 0xff8000000ab37808 */ /* 0x000fe20004800000 */
[----:B------:R-:W-:Y:S01]  /*9a20*/  FMUL.FTZ R10, R194, UR4 ;  /* 0x00000004c20a7c20 */ /* 0x000fe20008410000 */
[----:B------:R-:W-:Y:S02]  /*9a30*/  FSEL R177, R14, -INF , !P0 ;  /* 0xff8000000eb17808 */ /* 0x000fe40004000000 */
[----:B-----5:R-:W-:Y:S02]  /*9a40*/  FSEL R215, R2, -INF , !P4 ;  /* 0xff80000002d77808 */ /* 0x020fe40006000000 */
[----:B--2---:R-:W-:Y:S01]  /*9a50*/  FSEL R18, R18, -INF , !P2 ;  /* 0xff80000012127808 */ /* 0x004fe20005000000 */
[----:B------:R-:W2:Y:S01]  /*9a60*/  MUFU.TANH R2, R193 ;  /* 0x000000c100027308 */ /* 0x000ea20000002400 */
[----:B------:R-:W-:-:S02]  /*9a70*/  ISETP.GE.AND P1, PT, R23, R232, PT ;  /* 0x000000e81700720c */ /* 0x000fc40003f26270 */
[C---:B------:R-:W-:Y:S02]  /*9a80*/  ISETP.GE.AND P0, PT, R21.reuse, R232, PT ;  /* 0x000000e81500720c */ /* 0x040fe40003f06270 */
[----:B------:R-:W-:Y:S02]  /*9a90*/  ISETP.GE.AND P4, PT, R21, R228, PT ;  /* 0x000000e41500720c */ /* 0x000fe40003f86270 */
[----:B------:R-:W-:Y:S01]  /*9aa0*/  ISETP.GT.AND P2, PT, R8, R21, PT ;  /* 0x000000150800720c */ /* 0x000fe20003f44270 */
[----:B------:R-:W3:Y:S01]  /*9ab0*/  MUFU.TANH R10, R10 ;  /* 0x0000000a000a7308 */ /* 0x000ee20000002400 */
[----:B------:R-:W-:Y:S02]  /*9ac0*/  FSEL R16, R16, -INF , !P3 ;  /* 0xff80000010107808 */ /* 0x000fe40005800000 */
[----:B------:R-:W-:Y:S02]  /*9ad0*/  IADD3 R21, PT, PT, R0, -0x48, RZ ;  /* 0xffffffb800157810 */ /* 0x000fe40007ffe0ff */
[----:B------:R-:W-:-:S02]  /*9ae0*/  FSEL R215, R215, -INF , !P1 ;  /* 0xff800000d7d77808 */ /* 0x000fc40004800000 */
[----:B------:R-:W-:Y:S02]  /*9af0*/  FSEL R213, R16, -INF , !P0 ;  /* 0xff80000010d57808 */ /* 0x000fe40004000000 */
[----:B------:R-:W-:Y:S02]  /*9b00*/  FSEL R4, R4, -INF , !P2 ;  /* 0xff80000004047808 */ /* 0x000fe40005000000 */
[-C--:B------:R-:W-:Y:S02]  /*9b10*/  ISETP.GT.AND P1, PT, R233, R21.reuse, PT ;  /* 0x00000015e900720c */ /* 0x080fe40003f24270 */
[C---:B------:R-:W-:Y:S02]  /*9b20*/  ISETP.GE.AND P3, PT, R21.reuse, R232, PT ;  /* 0x000000e81500720c */ /* 0x040fe40003f66270 */
[----:B------:R-:W-:Y:S02]  /*9b30*/  ISETP.GE.AND P0, PT, R21, R228, PT ;  /* 0x000000e41500720c */ /* 0x000fe40003f06270 */
[----:B------:R-:W-:-:S02]  /*9b40*/  ISETP.GT.AND P2, PT, R8, R21, PT ;  /* 0x000000150800720c */ /* 0x000fc40003f44270 */
[----:B------:R-:W-:Y:S02]  /*9b50*/  IADD3 R21, PT, PT, R0, -0x47, RZ ;  /* 0xffffffb900157810 */ /* 0x000fe40007ffe0ff */
[----:B------:R-:W-:Y:S02]  /*9b60*/  FMNMX3.FTZ R0, R3, R7, R5, !PT ;  /* 0x0000000703007276 */ /* 0x000fe40007810005 */
[----:B------:R-:W-:Y:S02]  /*9b70*/  FMNMX3.FTZ R12, R164, R11, R13, !PT ;  /* 0x0000000ba40c7276 */ /* 0x000fe4000781000d */
[----:B------:R-:W-:Y:S02]  /*9b80*/  FMNMX3.FTZ R0, R0, R9, R17, !PT ;  /* 0x0000000900007276 */ /* 0x000fe40007810011 */
[----:B-1----:R-:W-:Y:S02]  /*9b90*/  FSEL R211, R6, -INF , !P1 ;  /* 0xff80000006d37808 */ /* 0x002fe40004800000 */
[----:B------:R-:W-:-:S02]  /*9ba0*/  FMNMX3.FTZ R0, R0, R173, R171, !PT ;  /* 0x000000ad00007276 */ /* 0x000fc400078100ab */
[----:B------:R-:W-:Y:S02]  /*9bb0*/  FMNMX3.FTZ R12, R12, R15, R19, !PT ;  /* 0x0000000f0c0c7276 */ /* 0x000fe40007810013 */
[----:B------:R-:W-:Y:S02]  /*9bc0*/  FMNMX3.FTZ R0, R0, R169, R167, !PT ;  /* 0x000000a900007276 */ /* 0x000fe400078100a7 */
[----:B------:R-:W-:Y:S02]  /*9bd0*/  FSEL R211, R211, -INF , !P3 ;  /* 0xff800000d3d37808 */ /* 0x000fe40005800000 */
[-C--:B------:R-:W-:Y:S02]  /*9be0*/  ISETP.GT.AND P3, PT, R233, R21.reuse, PT ;  /* 0x00000015e900720c */ /* 0x080fe40003f64270 */
[----:B------:R-:W-:Y:S02]  /*9bf0*/  ISETP.GE.AND P6, PT, R23, R228, PT ;  /* 0x000000e41700720c */ /* 0x000fe40003fc6270 */
[----:B------:R-:W-:-:S02]  /*9c00*/  ISETP.GT.AND P1, PT, R8, R21, PT ;  /* 0x000000150800720c */ /* 0x000fc40003f24270 */
[----:B------:R-:W-:Y:S02]  /*9c10*/  FMNMX3.FTZ R6, R12, R231, R239, !PT ;  /* 0x000000e70c067276 */ /* 0x000fe400078100ef */
[----:B------:R-:W-:Y:S02]  /*9c20*/  FMNMX3.FTZ R0, R0, R183, R181, !PT ;  /* 0x000000b700007276 */ /* 0x000fe400078100b5 */
[----:B--2---:R-:W-:Y:S02]  /*9c30*/  FSEL R2, R2, -INF , !P3 ;  /* 0xff80000002027808 */ /* 0x004fe40005800000 */
[----:B------:R-:W-:Y:S02]  /*9c40*/  FMNMX3.FTZ R6, R6, R201, R175, !PT ;  /* 0x000000c906067276 */ /* 0x000fe400078100af */
[----:B---3--:R-:W-:Y:S02]  /*9c50*/  FSEL R10, R10, -INF , !P2 ;  /* 0xff8000000a0a7808 */ /* 0x008fe40005000000 */
        /* <DEDUP_REMOVED lines=9> */
[----:B------:R-:W-:Y:S02]  /*9cf0*/  ISETP.GE.AND P2, PT, R21, R232, PT ;  /* 0x000000e81500720c */ /* 0x000fe40003f46270 */
[----:B------:R-:W-:Y:S02]  /*9d00*/  FMNMX3.FTZ R6, R6, R225, R223, !PT ;  /* 0x000000e106067276 */ /* 0x000fe400078100df */
[----:B------:R-:W-:Y:S02]  /*9d10*/  FMNMX3.FTZ R4, R0, R205, R204, !PT ;  /* 0x000000cd00047276 */ /* 0x000fe400078100cc */
[----:B------:R-:W-:-:S02]  /*9d20*/  FSEL R208, R2, -INF , !P2 ;  /* 0xff80000002d07808 */ /* 0x000fc40005000000 */
[----:B------:R-:W-:Y:S01]  /*9d30*/  FMNMX3.FTZ R6, R6, R215, R213, !PT ;  /* 0x000000d706067276 */ /* 0x000fe200078100d5 */
[----:B------:R-:W1:Y:S01]  /*9d40*/  SHFL.BFLY PT, R21, R4, 0x2, 0x1f ;  /* 0x0c401f0004157f89 */ /* 0x000e6200000e0000 */
[----:B------:R-:W-:Y:S02]  /*9d50*/  IADD3 R16, PT, PT, R220, 0x10000, RZ ;  /* 0x00010000dc107810 */ /* 0x000fe40007ffe0ff */
[----:B------:R-:W-:Y:S02]  /*9d60*/  FMNMX3.FTZ R6, R6, R211, R208, !PT ;  /* 0x000000d306067276 */ /* 0x000fe400078100d0 */
[----:B------:R-:W-:Y:S02]  /*9d70*/  IADD3 R202, PT, PT, R220, 0x10040, RZ ;  /* 0x00010040dcca7810 */ /* 0x000fe40007ffe0ff */
[----:B------:R-:W-:Y:S01]  /*9d80*/  @P5 IADD3 R202, PT, PT, R16, -0x40, RZ ;  /* 0xffffffc010ca5810 */ /* 0x000fe20007ffe0ff */
[----:B------:R-:W2:Y:S04]  /*9d90*/  SHFL.BFLY PT, R23, R6, 0x2, 0x1f ;  /* 0x0c401f0006177f89 */ /* 0x000ea800000e0000 */
[----:B------:R-:W-:Y:S01]  /*9da0*/  LDSM.16.MT88.4 R28, [R202] ;  /* 0x00000000ca1c783b */ /* 0x000fe20000004200 */
        /* <DEDUP_REMOVED lines=23> */
[----:B------:R-:W-:Y:S01]  /*9f20*/  IADD3 R203, PT, PT, R220, R165, RZ ;  /* 0x000000a5dccb7210 */ /* 0x000fe20007ffe0ff */
[--C-:B------:R-:W-:Y:S01]  /*9f30*/  FFMA.FTZ R191, R11, UR15, -R210.reuse ;  /* 0x0000000f0bbf7c23 */ /* 0x100fe200080108d2 */
[--C-:B------:R-:W-:Y:S01]  /*9f40*/  FFMA.FTZ R187, R13, UR15, -R210.reuse ;  /* 0x0000000f0dbb7c23 */ /* 0x100fe200080108d2 */
[----:B------:R-:W1:Y:S01]  /*9f50*/  MUFU.EX2 R3, R3 ;  /* 0x0000000300037308 */ /* 0x000e620000000800 */
[--C-:B------:R-:W-:Y:S01]  /*9f60*/  FFMA.FTZ R188, R15, UR15, -R210.reuse ;  /* 0x0000000f0fbc7c23 */ /* 0x100fe200080108d2 */
[----:B------:R-:W-:Y:S01]  /*9f70*/  FFMA.FTZ R185, R19, UR15, -R210 ;  /* 0x0000000f13b97c23 */ /* 0x000fe200080108d2 */
[----:B------:R-:W-:Y:S01]  /*9f80*/  FFMA.FTZ R190, R17, UR15, -R206 ;  /* 0x0000000f11be7c23 */ /* 0x000fe200080108ce */
[----:B------:R-:W2:Y:S01]  /*9f90*/  MUFU.EX2 R193, R193 ;  /* 0x000000c100c17308 */ /* 0x000ea20000000800 */
[----:B------:R-:W-:Y:S01]  /*9fa0*/  IADD3 R194, PT, PT, R165, R202, RZ ;  /* 0x000000caa5c27210 */ /* 0x000fe20007ffe0ff */
        /* <DEDUP_REMOVED lines=11> */
[----:B------:R-:W-:Y:S01]  /*a060*/  FMUL.FTZ R26, R146, R3 ;  /* 0x00000003921a7220 */ /* 0x000fe20000410000 */
[-C--:B--2---:R-:W-:Y:S01]  /*a070*/  FMUL.FTZ R32, R136, R193.reuse ;  /* 0x000000c188207220 */ /* 0x084fe20000410000 */
[-C--:B------:R-:W-:Y:S01]  /*a080*/  FMUL.FTZ R33, R137, R193.reuse ;  /* 0x000000c189217220 */ /* 0x080fe20000410000 */
[----:B------:R-:W1:Y:S01]  /*a090*/  MUFU.EX2 R185, R185 ;  /* 0x000000b900b97308 */ /* 0x000e620000000800 */
[----:B------:R-:W2:Y:S01]  /*a0a0*/  LDSM.16.MT88.4 R136, [R203+0x12000] ;  /* 0x01200000cb88783b */ /* 0x000ea20000004200 */
[-C--:B------:R-:W-:Y:S01]  /*a0b0*/  FMUL.FTZ R24, R144, R193.reuse ;  /* 0x000000c190187220 */ /* 0x080fe20000410000 */
[----:B------:R-:W-:Y:S01]  /*a0c0*/  FMUL.FTZ R25, R145, R193 ;  /* 0x000000c191197220 */ /* 0x000fe20000410000 */
[----:B------:R-:W-:Y:S01]  /*a0d0*/  MUFU.EX2 R186, R186 ;  /* 0x000000ba00ba7308 */ /* 0x000fe20000000800 */
[----:B------:R-:W-:Y:S01]  /*a0e0*/  FMUL.FTZ R27, R147, R3 ;  /* 0x00000003931b7220 */ /* 0x000fe20000410000 */
[----:B---3--:R-:W-:Y:S01]  /*a0f0*/  F2FP.F16.F32.PACK_AB R4, R187, R191 ;  /* 0x000000bfbb04723e */ /* 0x008fe200000000ff */
[----:B------:R-:W3:Y:S01]  /*a100*/  LDSM.16.MT88.4 R144, [R202+0x2000] ;  /* 0x00200000ca90783b */ /* 0x000ee20000004200 */
[----:B------:R-:W4:Y:S01]  /*a110*/  MUFU.EX2 R184, R184 ;  /* 0x000000b800b87308 */ /* 0x000f220000000800 */
[-C--:B------:R-:W-:Y:S01]  /*a120*/  FMUL.FTZ R140, R140, R193.reuse ;  /* 0x000000c18c8c7220 */ /* 0x080fe20000410000 */
[----:B------:R-:W-:Y:S01]  /*a130*/  FMUL.FTZ R141, R141, R193 ;  /* 0x000000c18d8d7220 */ /* 0x000fe20000410000 */
[-C--:B------:R-:W-:Y:S01]  /*a140*/  FMUL.FTZ R142, R142, R3.reuse ;  /* 0x000000038e8e7220 */ /* 0x080fe20000410000 */
[----:B------:R-:W-:Y:S01]  /*a150*/  MUFU.EX2 R189, R189 ;  /* 0x000000bd00bd7308 */ /* 0x000fe20000000800 */
[----:B------:R-:W-:Y:S01]  /*a160*/  FMUL.FTZ R143, R143, R3 ;  /* 0x000000038f8f7220 */ /* 0x000fe20000410000 */
[----:B-1----:R-:W-:Y:S01]  /*a170*/  F2FP.F16.F32.PACK_AB R6, R185, R188 ;  /* 0x000000bcb906723e */ /* 0x002fe200000000ff */
[-C--:B------:R-:W-:Y:S01]  /*a180*/  FMUL.FTZ R44, R44, R193.reuse ;  /* 0x000000c12c2c7220 */ /* 0x080fe20000410000 */
[----:B------:R-:W1:Y:S01]  /*a190*/  MUFU.EX2 R190, R190 ;  /* 0x000000be00be7308 */ /* 0x000e620000000800 */
[----:B------:R-:W-:Y:S01]  /*a1a0*/  FMUL.FTZ R45, R45, R193 ;  /* 0x000000c12d2d7220 */ /* 0x000fe20000410000 */
[-C--:B------:R-:W-:Y:S01]  /*a1b0*/  FMUL.FTZ R46, R46, R3.reuse ;  /* 0x000000032e2e7220 */ /* 0x080fe20000410000 */
[----:B------:R-:W-:Y:S01]  /*a1c0*/  FMUL.FTZ R47, R47, R3 ;  /* 0x000000032f2f7220 */ /* 0x000fe20000410000 */
[-C--:B------:R-:W-:Y:S01]  /*a1d0*/  FMUL.FTZ R48, R48, R193.reuse ;  /* 0x000000c130307220 */ /* 0x080fe20000410000 */
[----:B------:R-:W-:Y:S01]  /*a1e0*/  FMUL.FTZ R49, R49, R193 ;  /* 0x000000c131317220 */ /* 0x000fe20000410000 */
[----:B----4-:R-:W-:Y:S01]  /*a1f0*/  F2FP.F16.F32.PACK_AB R5, R184, R186 ;  /* 0x000000bab805723e */ /* 0x010fe200000000ff */
[-C--:B------:R-:W-:Y:S01]  /*a200*/  FMUL.FTZ R50, R50, R3.reuse ;  /* 0x0000000332327220 */ /* 0x080fe20000410000 */
[----:B------:R-:W-:Y:S01]  /*a210*/  FMUL.FTZ R51, R51, R3 ;  /* 0x0000000333337220 */ /* 0x000fe20000410000 */
[-C--:B------:R-:W-:Y:S01]  /*a220*/  FMUL.FTZ R52, R52, R193.reuse ;  /* 0x000000c134347220 */ /* 0x080fe20000410000 */
[----:B------:R-:W-:Y:S01]  /*a230*/  FMUL.FTZ R53, R53, R193 ;  /* 0x000000c135357220 */ /* 0x000fe20000410000 */
[-C--:B------:R-:W-:Y:S01]  /*a240*/  FMUL.FTZ R54, R54, R3.reuse ;  /* 0x0000000336367220 */ /* 0x080fe20000410000 */
[----:B------:R-:W-:Y:S01]  /*a250*/  FMUL.FTZ R55, R55, R3 ;  /* 0x0000000337377220 */ /* 0x000fe20000410000 */
[----:B------:R-:W-:Y:S01]  /*a260*/  FMUL.FTZ R56, R56, R193 ;  /* 0x000000c138387220 */ /* 0x000fe20000410000 */
[----:B-1----:R-:W-:Y:S01]  /*a270*/  F2FP.F16.F32.PACK_AB R7, R190, R189 ;  /* 0x000000bdbe07723e */ /* 0x002fe200000000ff */
        /* <DEDUP_REMOVED lines=97> */
[--C-:B------:R-:W-:Y:S01]  /*a890*/  FFMA.FTZ R198, R173, UR15, -R206.reuse ;  /* 0x0000000fadc67c23 */ /* 0x100fe200080108ce */
[--C-:B------:R-:W-:Y:S01]  /*a8a0*/  FFMA.FTZ R201, R171, UR15, -R206.reuse ;  /* 0x0000000fabc97c23 */ /* 0x100fe200080108ce */
[--C-:B------:R-:W-:Y:S01]  /*a8b0*/  FFMA.FTZ R197, R169, UR15, -R206.reuse ;  /* 0x0000000fa9c57c23 */ /* 0x100fe200080108ce */
[----:B------:R-:W-:Y:S01]  /*a8c0*/  FFMA.FTZ R200, R167, UR15, -R206 ;  /* 0x0000000fa7c87c23 */ /* 0x000fe200080108ce */
[----:B------:R-:W-:Y:S01]  /*a8d0*/  MUFU.EX2 R199, R199 ;  /* 0x000000c700c77308 */ /* 0x000fe20000000800 */
[-C--:B------:R-:W-:Y:S01]  /*a8e0*/  FMUL.FTZ R8, R160, R193.reuse ;  /* 0x000000c1a0087220 */ /* 0x080fe20000410000 */
[C---:B------:R-:W-:Y:S01]  /*a8f0*/  HMMA.16816.F32 R80, R4.reuse, R146, R80 ;  /* 0x000000920450723c */ /* 0x040fe20000001850 */
[----:B------:R-:W3:Y:S01]  /*a900*/  LDSM.16.MT88.4 R144, [R220+0x16000] ;  /* 0x01600000dc90783b */ /* 0x000ee20000004200 */
[----:B------:R-:W4:Y:S01]  /*a910*/  MUFU.EX2 R196, R196 ;  /* 0x000000c400c47308 */ /* 0x000f220000000800 */
[----:B------:R-:W-:Y:S01]  /*a920*/  FMUL.FTZ R9, R161, R193 ;  /* 0x000000c1a1097220 */ /* 0x000fe20000410000 */
[-C--:B------:R-:W-:Y:S01]  /*a930*/  FMUL.FTZ R10, R162, R3.reuse ;  /* 0x00000003a20a7220 */ /* 0x080fe20000410000 */
[----:B------:R-:W-:Y:S01]  /*a940*/  FMUL.FTZ R11, R163, R3 ;  /* 0x00000003a30b7220 */ /* 0x000fe20000410000 */
[----:B------:R-:W-:Y:S01]  /*a950*/  MUFU.EX2 R195, R195 ;  /* 0x000000c300c37308 */ /* 0x000fe20000000800 */
[-C--:B------:R-:W-:Y:S01]  /*a960*/  FMUL.FTZ R156, R156, R193.reuse ;  /* 0x000000c19c9c7220 */ /* 0x080fe20000410000 */
[C---:B-1----:R-:W-:Y:S01]  /*a970*/  HMMA.16816.F32 R84, R4.reuse, R140, R84 ;  /* 0x0000008c0454723c */ /* 0x042fe20000001854 */
[----:B------:R-:W-:Y:S01]  /*a980*/  FMUL.FTZ R157, R157, R193 ;  /* 0x000000c19d9d7220 */ /* 0x000fe20000410000 */
[----:B------:R-:W-:Y:S01]  /*a990*/  MUFU.EX2 R192, R192 ;  /* 0x000000c000c07308 */ /* 0x000fe20000000800 */
[-C--:B------:R-:W-:Y:S01]  /*a9a0*/  FMUL.FTZ R158, R158, R3.reuse ;  /* 0x000000039e9e7220 */ /* 0x080fe20000410000 */
[----:B------:R-:W-:Y:S01]  /*a9b0*/  FMUL.FTZ R159, R159, R3 ;  /* 0x000000039f9f7220 */ /* 0x000fe20000410000 */
[-C--:B------:R-:W-:Y:S01]  /*a9c0*/  FMUL.FTZ R36, R36, R193.reuse ;  /* 0x000000c124247220 */ /* 0x080fe20000410000 */
[----:B------:R-:W-:Y:S01]  /*a9d0*/  MUFU.EX2 R198, R198 ;  /* 0x000000c600c67308 */ /* 0x000fe20000000800 */
[----:B------:R-:W-:Y:S01]  /*a9e0*/  FMUL.FTZ R37, R37, R193 ;  /* 0x000000c125257220 */ /* 0x000fe20000410000 */
[C---:B------:R-:W-:Y:S01]  /*a9f0*/  HMMA.16816.F32 R88, R4.reuse, R142, R88 ;  /* 0x0000008e0458723c */ /* 0x040fe20000001858 */
[----:B------:R-:W1:Y:S01]  /*aa00*/  LDSM.16.MT88.4 R140, [R203+0x16000] ;  /* 0x01600000cb8c783b */ /* 0x000e620000004200 */
[----:B------:R-:W5:Y:S01]  /*aa10*/  MUFU.EX2 R201, R201 ;  /* 0x000000c900c97308 */ /* 0x000f620000000800 */
[-C--:B------:R-:W-:Y:S01]  /*aa20*/  FMUL.FTZ R38, R38, R3.reuse ;  /* 0x0000000326267220 */ /* 0x080fe20000410000 */
[----:B------:R-:W-:Y:S01]  /*aa30*/  FMUL.FTZ R39, R39, R3 ;  /* 0x0000000327277220 */ /* 0x000fe20000410000 */
[-C--:B------:R-:W-:Y:S01]  /*aa40*/  FMUL.FTZ R40, R40, R193.reuse ;  /* 0x000000c128287220 */ /* 0x080fe20000410000 */
[----:B------:R-:W-:Y:S01]  /*aa50*/  MUFU.EX2 R197, R197 ;  /* 0x000000c500c57308 */ /* 0x000fe20000000800 */
[----:B------:R-:W-:Y:S01]  /*aa60*/  FMUL.FTZ R41, R41, R193 ;  /* 0x000000c129297220 */ /* 0x000fe20000410000 */
[C---:B------:R-:W-:Y:S01]  /*aa70*/  HMMA.16816.F32 R20, R4.reuse, R22, R148 ;  /* 0x000000160414723c */ /* 0x040fe20000001894 */
[----:B------:R-:W-:Y:S01]  /*aa80*/  LDSM.16.MT88.4 R148, [R220+0x12000] ;  /* 0x01200000dc94783b */ /* 0x000fe20000004200 */
        /* <DEDUP_REMOVED lines=12> */
[----:B------:R-:W-:Y:S01]  /*ab50*/  LDSM.16.MT88.4 R172, [R220+0x12800] ;  /* 0x01280000dcac783b */ /* 0x000fe20000004200 */
[--C-:B------:R-:W-:Y:S01]  /*ab60*/  FFMA.FTZ R229, R229, UR15, -R210.reuse ;  /* 0x0000000fe5e57c23 */ /* 0x100fe200080108d2 */
[C---:B------:R-:W-:Y:S01]  /*ab70*/  HMMA.16816.F32 R96, R4.reuse, R138, R96 ;  /* 0x0000008a0460723c */ /* 0x040fe20000001860 */
[--C-:B------:R-:W-:Y:S01]  /*ab80*/  FFMA.FTZ R212, R227, UR15, -R210.reuse ;  /* 0x0000000fe3d47c23 */ /* 0x100fe200080108d2 */
[----:B------:R-:W2:Y:S01]  /*ab90*/  LDSM.16.MT88.4 R136, [R202+0x6000] ;  /* 0x00600000ca88783b */ /* 0x000ea20000004200 */
[----:B------:R-:W-:Y:S01]  /*aba0*/  FFMA.FTZ R214, R223, UR15, -R210 ;  /* 0x0000000fdfd67c23 */ /* 0x000fe200080108d2 */
[--C-:B------:R-:W-:Y:S01]  /*abb0*/  FFMA.FTZ R222, R183, UR15, -R206.reuse ;  /* 0x0000000fb7de7c23 */ /* 0x100fe200080108ce */
[--C-:B------:R-:W-:Y:S01]  /*abc0*/  FFMA.FTZ R227, R181, UR15, -R206.reuse ;  /* 0x0000000fb5e37c23 */ /* 0x100fe200080108ce */
[----:B------:R-:W-:Y:S01]  /*abd0*/  LDSM.16.MT88.4 R168, [R203+0x12800] ;  /* 0x01280000cba8783b */ /* 0x000fe20000004200 */
[--C-:B------:R-:W-:Y:S01]  /*abe0*/  FFMA.FTZ R218, R179, UR15, -R206.reuse ;  /* 0x0000000fb3da7c23 */ /* 0x100fe200080108ce */
[C---:B------:R-:W-:Y:S01]  /*abf0*/  HMMA.16816.F32 R32, R4.reuse, R152, R32 ;  /* 0x000000980420723c */ /* 0x040fe20000001820 */
[----:B------:R-:W-:Y:S01]  /*ac00*/  MUFU.EX2 R212, R212 ;  /* 0x000000d400d47308 */ /* 0x000fe20000000800 */
[----:B------:R-:W-:Y:S01]  /*ac10*/  LDSM.16.MT88.4 R164, [R202+0x2800] ;  /* 0x00280000caa4783b */ /* 0x000fe20000004200 */
[----:B------:R-:W-:Y:S01]  /*ac20*/  FFMA.FTZ R209, R209, UR15, -R206 ;  /* 0x0000000fd1d17c23 */ /* 0x000fe200080108ce */
[----:B------:R-:W-:Y:S01]  /*ac30*/  FFMA.FTZ R250, R250, R193, R191 ;  /* 0x000000c1fafa7223 */ /* 0x000fe200000100bf */
[----:B------:R-:W-:Y:S01]  /*ac40*/  MUFU.EX2 R214, R214 ;  /* 0x000000d600d67308 */ /* 0x000fe20000000800 */
[----:B------:R-:W-:Y:S01]  /*ac50*/  LDSM.16.MT88.4 R160, [R220+0x14800] ;  /* 0x01480000dca0783b */ /* 0x000fe20000004200 */
[----:B------:R-:W-:Y:S01]  /*ac60*/  FFMA.FTZ R3, R251, R3, R186 ;  /* 0x00000003fb037223 */ /* 0x000fe200000100ba */
[C---:B------:R-:W-:Y:S01]  /*ac70*/  HMMA.16816.F32 R132, R4.reuse, R154, R132 ;  /* 0x0000009a0484723c */ /* 0x040fe20000001884 */
[----:B------:R-:W-:Y:S01]  /*ac80*/  MUFU.EX2 R222, R222 ;  /* 0x000000de00de7308 */ /* 0x000fe20000000800 */
[----:B------:R-:W4:Y:S01]  /*ac90*/  LDSM.16.MT88.4 R152, [R194+0x6000] ;  /* 0x00600000c298783b */ /* 0x000f220000004200 */
[----:B------:R-:W-:Y:S01]  /*aca0*/  FADD.FTZ R187, R187, R250 ;  /* 0x000000fabbbb7221 */ /* 0x000fe20000010000 */
[----:B------:R-:W-:Y:S01]  /*acb0*/  FADD.FTZ R184, R184, R3 ;  /* 0x00000003b8b87221 */ /* 0x000fe20000010000 */
[----:B------:R-:W-:Y:S01]  /*acc0*/  MUFU.EX2 R227, R227 ;  /* 0x000000e300e37308 */ /* 0x000fe20000000800 */
[----:B------:R-:W-:Y:S01]  /*acd0*/  LDSM.16.MT88.4 R180, [R220+0x13000] ;  /* 0x01300000dcb4783b */ /* 0x000fe20000004200 */
[----:B------:R-:W-:Y:S01]  /*ace0*/  FADD.FTZ R188, R188, R187 ;  /* 0x000000bbbcbc7221 */ /* 0x000fe20000010000 */
[----:B---3--:R-:W-:Y:S01]  /*acf0*/  HMMA.16816.F32 R100, R4, R144, R100 ;  /* 0x000000900464723c */ /* 0x008fe20000001864 */
[----:B------:R-:W-:Y:S01]  /*ad00*/  MUFU.EX2 R218, R218 ;  /* 0x000000da00da7308 */ /* 0x000fe20000000800 */
[----:B------:R-:W-:Y:S01]  /*ad10*/  FADD.FTZ R3, R189, R184 ;  /* 0x000000b8bd037221 */ /* 0x000fe20000010000 */
[----:B------:R-:W-:Y:S01]  /*ad20*/  FADD.FTZ R188, R185, R188 ;  /* 0x000000bcb9bc7221 */ /* 0x000fe20000010000 */
[----:B------:R-:W-:-:S02]  /*ad30*/  PLOP3.LUT P0, PT, PT, PT, UP0, 0x80, 0x8 ;  /* 0x000000000008781c */ /* 0x000fc40003f0f008 */
[----:B------:R-:W-:Y:S02]  /*ad40*/  FADD.FTZ R3, R190, R3 ;  /* 0x00000003be037221 */ /* 0x000fe40000010000 */
        /* <DEDUP_REMOVED lines=13> */
[----:B------:R-:W2:Y:S07]  /*ae20*/  LDSM.16.MT88.4 R148, [R220+0x10800] ;  /* 0x01080000dc94783b */ /* 0x000eae0000004200 */
[C---:B----4-:R-:W-:Y:S08]  /*ae30*/  HMMA.16816.F32 R124, R4.reuse, R152, R124 ;  /* 0x00000098047c723c */ /* 0x050ff0000000187c */
[----:B------:R-:W-:Y:S01]  /*ae40*/  HMMA.16816.F32 R4, R4, R154, R128 ;  /* 0x0000009a0404723c */ /* 0x000fe20000001880 */
[----:B------:R-:W-:Y:S01]  /*ae50*/  F2FP.F16.F32.PACK_AB R128, R196, R199 ;  /* 0x000000c7c480723e */ /* 0x000fe200000000ff */
[----:B------:R-:W4:Y:S01]  /*ae60*/  LDSM.16.MT88.4 R152, [R194+0x2800] ;  /* 0x00280000c298783b */ /* 0x000f220000004200 */
[----:B-----5:R-:W-:Y:S01]  /*ae70*/  F2FP.F16.F32.PACK_AB R129, R201, R198 ;  /* 0x000000c6c981723e */ /* 0x020fe200000000ff */
        /* <DEDUP_REMOVED lines=18> */
[C---:B----4-:R-:W-:Y:S08]  /*afa0*/  HMMA.16816.F32 R60, R128.reuse, R152, R60 ;  /* 0x00000098803c723c */ /* 0x050ff0000000183c */
        /* <DEDUP_REMOVED lines=12> */
[----:B------:R-:W-:-:S02]  /*b070*/  FFMA.FTZ R136, R225, UR15, -R210 ;  /* 0x0000000fe1887c23 */ /* 0x000fc400080108d2 */
[----:B------:R2:W3:Y:S04]  /*b080*/  MUFU.EX2 R225, R229 ;  /* 0x000000e500e17308 */ /* 0x0004e80000000800 */
[----:B------:R5:W1:Y:S01]  /*b090*/  MUFU.EX2 R223, R136 ;  /* 0x0000008800df7308 */ /* 0x000a620000000800 */
[C---:B------:R-:W-:Y:S08]  /*b0a0*/  HMMA.16816.F32 R112, R128.reuse, R138, R112 ;  /* 0x0000008a8070723c */ /* 0x040ff00000001870 */
[----:B------:R-:W-:Y:S01]  /*b0b0*/  HMMA.16816.F32 R36, R128, R172, R36 ;  /* 0x000000ac8024723c */ /* 0x000fe20000001824 */
[----:B--2---:R-:W-:-:S02]  /*b0c0*/  FFMA.FTZ R229, R177, UR15, -R206 ;  /* 0x0000000fb1e57c23 */ /* 0x004fc400080108ce */
[----:B------:R-:W-:Y:S04]  /*b0d0*/  LDSM.16.MT88.4 R176, [R194+0x1000] ;  /* 0x00100000c2b0783b */ /* 0x000fe80000004200 */
[----:B-----5:R-:W2:Y:S01]  /*b0e0*/  LDSM.16.MT88.4 R136, [R202+0x1000] ;  /* 0x00100000ca88783b */ /* 0x020ea20000004200 */
[----:B------:R-:W5:Y:S01]  /*b0f0*/  MUFU.EX2 R229, R229 ;  /* 0x000000e500e57308 */ /* 0x000f620000000800 */
[C---:B------:R-:W-:Y:S02]  /*b100*/  HMMA.16816.F32 R40, R128.reuse, R174, R40 ;  /* 0x000000ae8028723c */ /* 0x040fe40000001828 */
        /* <DEDUP_REMOVED lines=11> */
[----:B------:R-:W-:Y:S07]  /*b1c0*/  LDSM.16.MT88.4 R148, [R203+0x15000] ;  /* 0x01500000cb94783b */ /* 0x000fee0000004200 */
[C---:B----4-:R-:W-:Y:S08]  /*b1d0*/  HMMA.16816.F32 R116, R128.reuse, R152, R116 ;  /* 0x000000988074723c */ /* 0x050ff00000001874 */
        /* <DEDUP_REMOVED lines=9> */
[----:B-----5:R-:W-:Y:S01]  /*b270*/  F2FP.F16.F32.PACK_AB R7, R229, R218 ;  /* 0x000000dae507723e */ /* 0x020fe200000000ff */
        /* <DEDUP_REMOVED lines=76> */
[C---:B-----5:R-:W-:Y:S08]  /*b740*/  HMMA.16816.F32 R76, R4.reuse, R12, R76 ;  /* 0x0000000c044c723c */ /* 0x060ff0000000184c */
[C---:B------:R-:W-:Y:S01]  /*b750*/  HMMA.16816.F32 R80, R4.reuse, R14, R80 ;  /* 0x0000000e0450723c */ /* 0x040fe20000001850 */
[----:B------:R-:W2:Y:S07]  /*b760*/  LDSM.16.MT88.4 R12, [R194+0x5800] ;  /* 0x00580000c20c783b */ /* 0x000eae0000004200 */
        /* <DEDUP_REMOVED lines=12> */
[----:B------:R-:W-:-:S04]  /*b830*/  FADD.FTZ R12, R198, R3 ;  /* 0x00000003c60c7221 */ /* 0x000fc80000010000 */
        /* <DEDUP_REMOVED lines=37> */
.L_x_1376:
[----:B------:R-:W-:-:S12]  /*ba90*/  UIADD3 UR20, UPT, UPT, UR13, -0x1, URZ ;  /* 0xffffffff0d147890 */ /* 0x000fd8000fffe0ff */
.L_x_1378:
        /* <DEDUP_REMOVED lines=20> */
[----:B------:R-:W1:Y:S01]  /*bbe0*/  LDCU UR6, c[0x0][0x50c] ;  /* 0x0000a180ff0677ac */ /* 0x000e620008000800 */
        /* <DEDUP_REMOVED lines=13> */
.L_x_1382:
        /* <DEDUP_REMOVED lines=14> */
[----:B------:R-:W-:Y:S02]  /*bda0*/  LEA R24, P6, R16, R237, 0x1 ;  /* 0x000000ed10187211 */ /* 0x000fe400078c08ff */
[----:B------:R-:W-:Y:S01]  /*bdb0*/  LEA R3, P5, R4, R16, 0x5 ;  /* 0x0000001004037211 */ /* 0x000fe200078a28ff */
[----:B------:R-:W-:Y:S01]  /*bdc0*/  @!PT LDS RZ, [RZ] ;  /* 0x00000000fffff984 */ /* 0x000fe20000000800 */
[----:B------:R-:W-:Y:S01]  /*bdd0*/  @!PT LDS RZ, [RZ] ;  /* 0x00000000fffff984 */ /* 0x000fe20000000800 */
[----:B------:R-:W-:Y:S01]  /*bde0*/  @!PT LDS RZ, [RZ] ;  /* 0x00000000fffff984 */ /* 0x000fe20000000800 */
[----:B------:R1:W-:Y:S01]  /*bdf0*/  @!P3 LDGSTS.E.BYPASS.LTC128B.128 [R238+0x8000], desc[UR24][R20.64] ;  /* 0x0800000014eebfae */ /* 0x0003e2000b981a18 */
[----:B------:R-:W-:Y:S02]  /*be00*/  LEA.HI.X R25, R16, R236, R15, 0x1, P6 ;  /* 0x000000ec10197211 */ /* 0x000fe400030f0c0f */
[----:B------:R-:W-:Y:S01]  /*be10*/  LEA.HI.X R5, R4, R15, R5, 0x5, P5 ;  /* 0x0000000f04057211 */ /* 0x000fe200028f2c05 */
[----:B------:R1:W-:Y:S01]  /*be20*/  @P3 STS.128 [R238+0x8000], RZ ;  /* 0x008000ffee003388 */ /* 0x0003e20000000c00 */
[----:B------:R-:W-:Y:S03]  /*be30*/  IADD3 R4, P5, PT, R17, R16, RZ ;  /* 0x0000001011047210 */ /* 0x000fe60007fbe0ff */
        /* <DEDUP_REMOVED lines=82> */
.L_x_1380:
        /* <DEDUP_REMOVED lines=9> */
[C---:B------:R-:W-:Y:S02]  /*c3f0*/  LEA R204, P1, R34.reuse, R235, 0x7 ;  /* 0x000000eb22cc7211 */ /* 0x040fe400078238ff */
[----:B------:R-:W-:Y:S02]  /*c400*/  LOP3.LUT R248, R217, 0x40, RZ, 0xfc, !PT ;  /* 0x00000040d9f87812 */ /* 0x000fe400078efcff */
[C---:B------:R-:W-:Y:S02]  /*c410*/  LEA R33, P0, R34.reuse, R240, 0x6 ;  /* 0x000000f022217211 */ /* 0x040fe400078030ff */
[--C-:B------:R-:W-:Y:S02]  /*c420*/  LEA.HI.X R205, R34, R234, R35.reuse, 0x7, P1 ;  /* 0x000000ea22cd7211 */ /* 0x100fe400008f3c23 */
[----:B------:R-:W-:Y:S02]  /*c430*/  ISETP.GE.AND P4, PT, R248, UR7, PT ;  /* 0x00000007f8007c0c */ /* 0x000fe4000bf86270 */
[----:B------:R-:W-:Y:S02]  /*c440*/  LEA.HI.X R35, R34, R241, R35, 0x6, P0 ;  /* 0x000000f122237211 */ /* 0x000fe400000f3423 */
[C---:B------:R-:W-:Y:S02]  /*c450*/  LEA R202, P5, R33.reuse, R235, 0x1 ;  /* 0x000000eb21ca7211 */ /* 0x040fe400078a08ff */
[----:B------:R-:W-:Y:S02]  /*c460*/  IADD3 R34, P1, PT, R33, R240, RZ ;  /* 0x000000f021227210 */ /* 0x000fe40007f3e0ff */
        /* <DEDUP_REMOVED lines=11> */
[----:B------:R-:W-:Y:S03]  /*c520*/  LEA.HI.X R35, R230, R35, R231, 0x5, P0 ;  /* 0x00000023e6237211 */ /* 0x000fe600000f2ce7 */
[----:B------:R-:W-:Y:S01]  /*c530*/  @!PT LDS RZ, [RZ] ;  /* 0x00000000fffff984 */ /* 0x000fe20000000800 */
[----:B------:R-:W-:Y:S01]  /*c540*/  @!PT LDS RZ, [RZ] ;  /* 0x00000000fffff984 */ /* 0x000fe20000000800 */
[----:B------:R-:W-:Y:S01]  /*c550*/  @!PT LDS RZ, [RZ] ;  /* 0x00000000fffff984 */ /* 0x000fe20000000800 */
[----:B------:R-:W-:Y:S01]  /*c560*/  @!P4 LDGSTS.E.BYPASS.LTC128B.128 [R238+0x12000], desc[UR24][R204.64+0x80] ;  /* 0x12000080cceecfae */ /* 0x000fe2000b981a18 */
[----:B------:R-:W-:Y:S02]  /*c570*/  ISETP.GE.AND P0, PT, R246, UR7, PT ;  /* 0x00000007f6007c0c */ /* 0x000fe4000bf06270 */
[C---:B------:R-:W-:Y:S03]  /*c580*/  ISETP.GE.AND P3, PT, R217.reuse, UR7, PT ;  /* 0x00000007d9007c0c */ /* 0x040fe6000bf66270 */
[----:B------:R-:W-:Y:S01]  /*c590*/  @P4 STS.128 [R238+0x12000], RZ ;  /* 0x012000ffee004388 */ /* 0x000fe20000000c00 */
[-C--:B------:R-:W-:Y:S02]  /*c5a0*/  LEA R200, P6, R34, R235.reuse, 0x1 ;  /* 0x000000eb22c87211 */ /* 0x080fe400078c08ff */
[----:B------:R-:W-:Y:S03]  /*c5b0*/  LEA R32, P5, R166, R235, 0x1 ;  /* 0x000000eba6207211 */ /* 0x000fe600078a08ff */
[----:B------:R-:W-:Y:S01]  /*c5c0*/  @!PT LDS RZ, [RZ] ;  /* 0x00000000fffff984 */ /* 0x000fe20000000800 */
[----:B------:R-:W-:Y:S01]  /*c5d0*/  @!PT LDS RZ, [RZ] ;  /* 0x00000000fffff984 */ /* 0x000fe20000000800 */
[----:B------:R-:W-:Y:S01]  /*c5e0*/  @!PT LDS RZ, [RZ] ;  /* 0x00000000fffff984 */ /* 0x000fe20000000800 */
[----:B------:R-:W-:Y:S01]  /*c5f0*/  @!P1 LDGSTS.E.BYPASS.LTC128B.128 [R238+0x14000], desc[UR24][R204.64+0x100] ;  /* 0x14000100ccee9fae */ /* 0x000fe2000b981a18 */
[-C--:B------:R-:W-:Y:S02]  /*c600*/  LEA.HI.X R201, R34, R234.reuse, R33, 0x1, P6 ;  /* 0x000000ea22c97211 */ /* 0x080fe400030f0c21 */
[----:B------:R-:W-:Y:S03]  /*c610*/  LEA.HI.X R33, R166, R234, R35, 0x1, P5 ;  /* 0x000000eaa6217211 */ /* 0x000fe600028f0c23 */
[----:B------:R-:W-:Y:S01]  /*c620*/  @P1 STS.128 [R238+0x14000], RZ ;  /* 0x014000ffee001388 */ /* 0x000fe20000000c00 */
[--C-:B------:R-:W-:Y:S02]  /*c630*/  LOP3.LUT R167, R217, 0x1c0, R214.reuse, 0xf8, !PT ;  /* 0x000001c0d9a77812 */ /* 0x100fe400078ef8d6 */
[----:B------:R-:W-:Y:S03]  /*c640*/  LOP3.LUT R164, R219, 0x200, R214, 0xf8, !PT ;  /* 0x00000200dba47812 */ /* 0x000fe600078ef8d6 */
[----:B------:R-:W-:Y:S01]  /*c650*/  @!PT LDS RZ, [RZ] ;  /* 0x00000000fffff984 */ /* 0x000fe20000000800 */
[----:B------:R-:W-:Y:S01]  /*c660*/  @!PT LDS RZ, [RZ] ;  /* 0x00000000fffff984 */ /* 0x000fe20000000800 */
[----:B------:R-:W-:Y:S01]  /*c670*/  @!PT LDS RZ, [RZ] ;  /* 0x00000000fffff984 */ /* 0x000fe20000000800 */
[----:B------:R-:W-:Y:S01]  /*c680*/  @!P0 LDGSTS.E.BYPASS.LTC128B.128 [R238+0x16000], desc[UR24][R204.64+0x180] ;  /* 0x16000180ccee8fae */ /* 0x000fe2000b981a18 */
[----:B------:R-:W-:Y:S05]  /*c690*/  LOP3.LUT R3, R221, 0x8, RZ, 0xc0, !PT ;  /* 0x00000008dd037812 */ /* 0x000fea00078ec0ff */
[----:B------:R-:W-:Y:S01]  /*c6a0*/  @P0 STS.128 [R238+0x16000], RZ ;  /* 0x016000ffee000388 */ /* 0x000fe20000000c00 */
[----:B------:R-:W-:Y:S02]  /*c6b0*/  LOP3.LUT R3, R164, R167, R3, 0xf6, !PT ;  /* 0x000000a7a4037212 */ /* 0x000fe400078ef603 */
[----:B------:R-:W-:Y:S03]  /*c6c0*/  LOP3.LUT R164, R167, 0x8, R216, 0x78, !PT ;  /* 0x00000008a7a47812 */ /* 0x000fe600078e78d8 */
[----:B------:R-:W-:Y:S01]  /*c6d0*/  @!PT LDS RZ, [RZ] ;  /* 0x00000000fffff984 */ /* 0x000fe20000000800 */
[----:B------:R-:W-:Y:S01]  /*c6e0*/  @!PT LDS RZ, [RZ] ;  /* 0x00000000fffff984 */ /* 0x000fe20000000800 */
[----:B------:R-:W-:Y:S01]  /*c6f0*/  @!PT LDS RZ, [RZ] ;  /* 0x00000000fffff984 */ /* 0x000fe20000000800 */
[----:B------:R-:W-:Y:S01]  /*c700*/  @!P3 LDGSTS.E.BYPASS.LTC128B.128 [R238+0x10800], desc[UR24][R202.64] ;  /* 0x10800000caeebfae */ /* 0x000fe2000b981a18 */
[----:B------:R-:W-:Y:S05]  /*c710*/  LEA R229, R3, UR5, 0x1 ;  /* 0x0000000503e57c11 */ /* 0x000fea000f8e08ff */
[----:B------:R-:W-:Y:S01]  /*c720*/  @P3 STS.128 [R238+0x10800], RZ ;  /* 0x010800ffee003388 */ /* 0x000fe20000000c00 */
[----:B------:R-:W-:Y:S02]  /*c730*/  IMAD R227, R164, 0x2, R213 ;  /* 0x00000002a4e37824 */ /* 0x000fe400078e02d5 */
[----:B------:R-:W-:Y:S03]  /*c740*/  IMAD.IADD R226, R229, 0x1, R212 ;  /* 0x00000001e5e27824 */ /* 0x000fe600078e02d4 */
[----:B------:R-:W-:Y:S01]  /*c750*/  @!PT LDS RZ, [RZ] ;  /* 0x00000000fffff984 */ /* 0x000fe20000000800 */
[----:B------:R-:W-:Y:S01]  /*c760*/  @!PT LDS RZ, [RZ] ;  /* 0x00000000fffff984 */ /* 0x000fe20000000800 */
[----:B------:R-:W-:Y:S01]  /*c770*/  @!PT LDS RZ, [RZ] ;  /* 0x00000000fffff984 */ /* 0x000fe20000000800 */
[----:B------:R-:W-:Y:S01]  /*c780*/  @!P4 LDGSTS.E.BYPASS.LTC128B.128 [R238+0x12800], desc[UR24][R202.64+0x80] ;  /* 0x12800080caeecfae */ /* 0x000fe2000b981a18 */
[----:B------:R-:W-:Y:S02]  /*c790*/  VIADD R223, R227, UR5 ;  /* 0x00000005e3df7c36 */ /* 0x000fe40008000000 */
[----:B------:R-:W-:Y:S03]  /*c7a0*/  IMAD.IADD R225, R229, 0x1, R218 ;  /* 0x00000001e5e17824 */ /* 0x000fe600078e02da */
[----:B------:R-:W-:Y:S01]  /*c7b0*/  @P4 STS.128 [R238+0x12800], RZ ;  /* 0x012800ffee004388 */ /* 0x000fe20000000c00 */
[C---:B------:R-:W-:Y:S02]  /*c7c0*/  IMAD.IADD R224, R223.reuse, 0x1, R212 ;  /* 0x00000001dfe07824 */ /* 0x040fe400078e02d4 */
[----:B------:R-:W-:Y:S03]  /*c7d0*/  IMAD.IADD R223, R223, 0x1, R218 ;  /* 0x00000001dfdf7824 */ /* 0x000fe600078e02da */
[----:B------:R-:W-:Y:S01]  /*c7e0*/  @!PT LDS RZ, [RZ] ;  /* 0x00000000fffff984 */ /* 0x000fe20000000800 */
[----:B------:R-:W-:Y:S01]  /*c7f0*/  @!PT LDS RZ, [RZ] ;  /* 0x00000000fffff984 */ /* 0x000fe20000000800 */
[----:B------:R-:W-:Y:S01]  /*c800*/  @!PT LDS RZ, [RZ] ;  /* 0x00000000fffff984 */ /* 0x000fe20000000800 */
[----:B------:R-:W-:Y:S01]  /*c810*/  @!P1 LDGSTS.E.BYPASS.LTC128B.128 [R238+0x14800], desc[UR24][R202.64+0x100] ;  /* 0x14800100caee9fae */ /* 0x000fe2000b981a18 */
[C---:B------:R-:W-:Y:S02]  /*c820*/  IMAD.IADD R222, R212.reuse, 0x1, R225 ;  /* 0x00000001d4de7824 */ /* 0x040fe400078e02e1 */
[----:B------:R-:W-:Y:S03]  /*c830*/  IMAD.IADD R3, R212, 0x1, R223 ;  /* 0x00000001d4037824 */ /* 0x000fe600078e02df */
        /* <DEDUP_REMOVED lines=47> */
[----:B------:R-:W3:Y:S06]  /*cb30*/  LDSM.16.M88.4 R172, [R227+UR5+0x8000] ;  /* 0x00800005e3ac783b */ /* 0x000eec0008000200 */
[----:B------:R-:W4:Y:S06]  /*cb40*/  LDSM.16.M88.4 R176, [R227+UR5+0x8800] ;  /* 0x00880005e3b0783b */ /* 0x000f2c0008000200 */
[----:B------:R-:W5:Y:S06]  /*cb50*/  LDSM.16.M88.4 R180, [R227+UR5+0x9000] ;  /* 0x00900005e3b4783b */ /* 0x000f6c0008000200 */
[----:B------:R-:W0:Y:S06]  /*cb60*/  LDGDEPBAR ;  /* 0x00000000000079af */ /* 0x000e2c0000000000 */
[----:B------:R-:W2:Y:S06]  /*cb70*/  LDSM.16.M88.4 R184, [R227+UR5+0x9800] ;  /* 0x00980005e3b8783b */ /* 0x000eac0008000200 */
[----:B------:R-:W-:Y:S06]  /*cb80*/  LDSM.16.M88.4 R188, [R226] ;  /* 0x00000000e2bc783b */ /* 0x000fec0000000200 */
[----:B------:R-:W2:Y:S01]  /*cb90*/  LDSM.16.M88.4 R192, [R224+0x8000] ;  /* 0x00800000e0c0783b */ /* 0x000ea20000000200 */
[C---:B---3--:R-:W-:Y:S05]  /*cba0*/  HMMA.16816.F32 R4, R168.reuse, R172, RZ ;  /* 0x000000aca804723c */ /* 0x048fea00000018ff */
[----:B------:R-:W3:Y:S06]  /*cbb0*/  LDSM.16.M88.4 R196, [R224+0x8800] ;  /* 0x00880000e0c4783b */ /* 0x000eec0000000200 */
[----:B------:R-:W-:Y:S01]  /*cbc0*/  LDSM.16.M88.4 R164, [R224+0x9800] ;  /* 0x00980000e0a4783b */ /* 0x000fe20000000200 */
[C---:B------:R-:W-:Y:S05]  /*cbd0*/  HMMA.16816.F32 R8, R168.reuse, R174, RZ ;  /* 0x000000aea808723c */ /* 0x040fea00000018ff */
[----:B------:R-:W3:Y:S03]  /*cbe0*/  LDSM.16.M88.4 R172, [R224+0x9000] ;  /* 0x00900000e0ac783b */ /* 0x000ee60000000200 */
[C---:B----4-:R-:W-:Y:S03]  /*cbf0*/  HMMA.16816.F32 R12, R168.reuse, R176, RZ ;  /* 0x000000b0a80c723c */ /* 0x050fe600000018ff */
[----:B-1----:R-:W-:Y:S05]  /*cc00*/  LDSM.16.M88.4 R200, [R3+0x8000] ;  /* 0x0080000003c8783b */ /* 0x002fea0000000200 */
[C---:B------:R-:W-:Y:S01]  /*cc10*/  HMMA.16816.F32 R16, R168.reuse, R178, RZ ;  /* 0x000000b2a810723c */ /* 0x040fe200000018ff */
[----:B------:R-:W-:Y:S06]  /*cc20*/  LDSM.16.M88.4 R176, [R223+0x8000] ;  /* 0x00800000dfb0783b */ /* 0x000fec0000000200 */
[----:B------:R-:W-:Y:S01]  /*cc30*/  LDSM.16.M88.4 R204, [R223+0xa000] ;  /* 0x00a00000dfcc783b */ /* 0x000fe20000000200 */
[C---:B-----5:R-:W-:Y:S05]  /*cc40*/  HMMA.16816.F32 R20, R168.reuse, R180, RZ ;  /* 0x000000b4a814723c */ /* 0x060fea00000018ff */
[----:B------:R-:W-:Y:S03]  /*cc50*/  LDSM.16.M88.4 R208, [R224+0xc000] ;  /* 0x00c00000e0d0783b */ /* 0x000fe60000000200 */
[C---:B------:R-:W-:Y:S03]  /*cc60*/  HMMA.16816.F32 R24, R168.reuse, R182, RZ ;  /* 0x000000b6a818723c */ /* 0x040fe600000018ff */
[----:B------:R-:W-:Y:S05]  /*cc70*/  LDSM.16.M88.4 R180, [R223+0x8800] ;  /* 0x00880000dfb4783b */ /* 0x000fea0000000200 */
[C---:B--2---:R-:W-:Y:S08]  /*cc80*/  HMMA.16816.F32 R28, R168.reuse, R184, RZ ;  /* 0x000000b8a81c723c */ /* 0x044ff000000018ff */
[----:B------:R-:W-:Y:S01]  /*cc90*/  HMMA.16816.F32 R32, R168, R186, RZ ;  /* 0x000000baa820723c */ /* 0x000fe200000018ff */
[----:B------:R-:W1:Y:S06]  /*cca0*/  LDSM.16.M88.4 R168, [R225] ;  /* 0x00000000e1a8783b */ /* 0x000e6c0000000200 */
[----:B------:R-:W2:Y:S01]  /*ccb0*/  LDSM.16.M88.4 R184, [R223+0x9000] ;  /* 0x00900000dfb8783b */ /* 0x000ea20000000200 */
[C---:B------:R-:W-:Y:S08]  /*ccc0*/  HMMA.16816.F32 R4, R188.reuse, R192, R4 ;  /* 0x000000c0bc04723c */ /* 0x040ff00000001804 */
[C---:B------:R-:W-:Y:S01]  /*ccd0*/  HMMA.16816.F32 R8, R188.reuse, R194, R8 ;  /* 0x000000c2bc08723c */ /* 0x040fe20000001808 */
[----:B------:R-:W4:Y:S07]  /*cce0*/  LDSM.16.M88.4 R192, [R223+0x9800] ;  /* 0x00980000dfc0783b */ /* 0x000f2e0000000200 */
[C---:B---3--:R-:W-:Y:S08]  /*ccf0*/  HMMA.16816.F32 R12, R188.reuse, R196, R12 ;  /* 0x000000c4bc0c723c */ /* 0x048ff0000000180c */
[C---:B------:R-:W-:Y:S01]  /*cd00*/  HMMA.16816.F32 R16, R188.reuse, R198, R16 ;  /* 0x000000c6bc10723c */ /* 0x040fe20000001810 */
[----:B------:R-:W3:Y:S07]  /*cd10*/  LDSM.16.M88.4 R196, [R222] ;  /* 0x00000000dec4783b */ /* 0x000eee0000000200 */
[C---:B------:R-:W-:Y:S08]  /*cd20*/  HMMA.16816.F32 R20, R188.reuse, R172, R20 ;  /* 0x000000acbc14723c */ /* 0x040ff00000001814 */
[C---:B------:R-:W-:Y:S01]  /*cd30*/  HMMA.16816.F32 R24, R188.reuse, R174, R24 ;  /* 0x000000aebc18723c */ /* 0x040fe20000001818 */
[----:B------:R-:W-:Y:S07]  /*cd40*/  LDSM.16.M88.4 R172, [R3+0x9000] ;  /* 0x0090000003ac783b */ /* 0x000fee0000000200 */
[C---:B------:R-:W-:Y:S08]  /*cd50*/  HMMA.16816.F32 R28, R188.reuse, R164, R28 ;  /* 0x000000a4bc1c723c */ /* 0x040ff0000000181c */
[----:B------:R-:W-:Y:S01]  /*cd60*/  HMMA.16816.F32 R32, R188, R166, R32 ;  /* 0x000000a6bc20723c */ /* 0x000fe20000001820 */
[----:B------:R-:W5:Y:S06]  /*cd70*/  LDSM.16.M88.4 R164, [R3+0x8800] ;  /* 0x0088000003a4783b */ /* 0x000f6c0000000200 */
[----:B------:R-:W-:Y:S01]  /*cd80*/  LDSM.16.M88.4 R188, [R227+UR5+0xb000] ;  /* 0x00b00005e3bc783b */ /* 0x000fe20008000200 */
[C---:B-1----:R-:W-:Y:S08]  /*cd90*/  HMMA.16816.F32 R4, R168.reuse, R176, R4 ;  /* 0x000000b0a804723c */ /* 0x042ff00000001804 */
        /* <DEDUP_REMOVED lines=8> */
[C---:B----4-:R-:W-:Y:S08]  /*ce20*/  HMMA.16816.F32 R28, R168.reuse, R192, R28 ;  /* 0x000000c0a81c723c */ /* 0x050ff0000000181c */
[----:B------:R-:W-:Y:S01]  /*ce30*/  HMMA.16816.F32 R32, R168, R194, R32 ;  /* 0x000000c2a820723c */ /* 0x000fe20000001820 */
[----:B------:R-:W1:Y:S06]  /*ce40*/  LDSM.16.M88.4 R168, [R3+0x9800] ;  /* 0x0098000003a8783b */ /* 0x000e6c0000000200 */
[----:B------:R-:W-:Y:S01]  /*ce50*/  LDSM.16.M88.4 R192, [R226+0x2000] ;  /* 0x00200000e2c0783b */ /* 0x000fe20000000200 */
[C---:B---3--:R-:W-:Y:S08]  /*ce60*/  HMMA.16816.F32 R4, R196.reuse, R200, R4 ;  /* 0x000000c8c404723c */ /* 0x048ff00000001804 */
[C---:B------:R-:W-:Y:S01]  /*ce70*/  HMMA.16816.F32 R8, R196.reuse, R202, R8 ;  /* 0x000000cac408723c */ /* 0x040fe20000001808 */
[----:B------:R-:W-:Y:S07]  /*ce80*/  LDSM.16.M88.4 R200, [R224+0xa000] ;  /* 0x00a00000e0c8783b */ /* 0x000fee0000000200 */
[C---:B-----5:R-:W-:Y:S08]  /*ce90*/  HMMA.16816.F32 R12, R196.reuse, R164, R12 ;  /* 0x000000a4c40c723c */ /* 0x060ff0000000180c */
[C---:B------:R-:W-:Y:S01]  /*cea0*/  HMMA.16816.F32 R16, R196.reuse, R166, R16 ;  /* 0x000000a6c410723c */ /* 0x040fe20000001810 */
[----:B------:R-:W2:Y:S07]  /*ceb0*/  LDSM.16.M88.4 R164, [R227+UR5+0xb800] ;  /* 0x00b80005e3a4783b */ /* 0x000eae0008000200 */
[C---:B------:R-:W-:Y:S08]  /*cec0*/  HMMA.16816.F32 R20, R196.reuse, R172, R20 ;  /* 0x000000acc414723c */ /* 0x040ff00000001814 */
[C---:B------:R-:W-:Y:S01]  /*ced0*/  HMMA.16816.F32 R24, R196.reuse, R174, R24 ;  /* 0x000000aec418723c */ /* 0x040fe20000001818 */
[----:B------:R-:W3:Y:S07]  /*cee0*/  LDSM.16.M88.4 R172, [R224+0xa800] ;  /* 0x00a80000e0ac783b */ /* 0x000eee0000000200 */
[C---:B-1----:R-:W-:Y:S08]  /*cef0*/  HMMA.16816.F32 R28, R196.reuse, R168, R28 ;  /* 0x000000a8c41c723c */ /* 0x042ff0000000181c */
[----:B------:R-:W-:Y:S01]  /*cf00*/  HMMA.16816.F32 R32, R196, R170, R32 ;  /* 0x000000aac420723c */ /* 0x000fe20000001820 */
[----:B------:R-:W1:Y:S06]  /*cf10*/  LDSM.16.M88.4 R168, [R224+0xb000] ;  /* 0x00b00000e0a8783b */ /* 0x000e6c0000000200 */
[----:B------:R-:W-:Y:S01]  /*cf20*/  LDSM.16.M88.4 R196, [R225+0x2000] ;  /* 0x00200000e1c4783b */ /* 0x000fe20000000200 */
        /* <DEDUP_REMOVED lines=11> */
[----:B------:R-:W2:Y:S06]  /*cfe0*/  LDSM.16.M88.4 R164, [R223+0xa800] ;  /* 0x00a80000dfa4783b */ /* 0x000eac0000000200 */
[----:B------:R-:W5:Y:S01]  /*cff0*/  LDSM.16.M88.4 R176, [R223+0xb000] ;  /* 0x00b00000dfb0783b */ /* 0x000f620000000200 */
[C---:B------:R-:W-:Y:S08]  /*d000*/  HMMA.16816.F32 R4, R192.reuse, R200, R4 ;  /* 0x000000c8c004723c */ /* 0x040ff00000001804 */
[C---:B------:R-:W-:Y:S01]  /*d010*/  HMMA.16816.F32 R8, R192.reuse, R202, R8 ;  /* 0x000000cac008723c */ /* 0x040fe20000001808 */
[----:B------:R-:W5:Y:S07]  /*d020*/  LDSM.16.M88.4 R200, [R3+0xa000] ;  /* 0x00a0000003c8783b */ /* 0x000f6e0000000200 */
[C---:B---3--:R-:W-:Y:S08]  /*d030*/  HMMA.16816.F32 R12, R192.reuse, R172, R12 ;  /* 0x000000acc00c723c */ /* 0x048ff0000000180c */
[C---:B------:R-:W-:Y:S01]  /*d040*/  HMMA.16816.F32 R16, R192.reuse, R174, R16 ;  /* 0x000000aec010723c */ /* 0x040fe20000001810 */
[----:B------:R-:W-:Y:S07]  /*d050*/  LDSM.16.M88.4 R172, [R3+0xb000] ;  /* 0x00b0000003ac783b */ /* 0x000fee0000000200 */
[C---:B-1----:R-:W-:Y:S08]  /*d060*/  HMMA.16816.F32 R20, R192.reuse, R168, R20 ;  /* 0x000000a8c014723c */ /* 0x042ff00000001814 */
[C---:B------:R-:W-:Y:S01]  /*d070*/  HMMA.16816.F32 R24, R192.reuse, R170, R24 ;  /* 0x000000aac018723c */ /* 0x040fe20000001818 */
[----:B------:R-:W1:Y:S07]  /*d080*/  LDSM.16.M88.4 R168, [R3+0xa800] ;  /* 0x00a8000003a8783b */ /* 0x000e6e0000000200 */
[C---:B----4-:R-:W-:Y:S08]  /*d090*/  HMMA.16816.F32 R28, R192.reuse, R180, R28 ;  /* 0x000000b4c01c723c */ /* 0x050ff0000000181c */
[----:B------:R-:W-:Y:S01]  /*d0a0*/  HMMA.16816.F32 R32, R192, R182, R32 ;  /* 0x000000b6c020723c */ /* 0x000fe20000001820 */
[----:B------:R-:W3:Y:S06]  /*d0b0*/  LDSM.16.M88.4 R180, [R3+0xb800] ;  /* 0x00b8000003b4783b */ /* 0x000eec0000000200 */
[----:B------:R-:W-:Y:S01]  /*d0c0*/  LDSM.16.M88.4 R192, [R229+0x4000] ;  /* 0x00400000e5c0783b */ /* 0x000fe20000000200 */
[C---:B------:R-:W-:Y:S08]  /*d0d0*/  HMMA.16816.F32 R4, R196.reuse, R204, R4 ;  /* 0x000000ccc404723c */ /* 0x040ff00000001804 */
[C---:B------:R-:W-:Y:S01]  /*d0e0*/  HMMA.16816.F32 R8, R196.reuse, R206, R8 ;  /* 0x000000cec408723c */ /* 0x040fe20000001808 */
[----:B------:R-:W4:Y:S07]  /*d0f0*/  LDSM.16.M88.4 R204, [R227+UR5+0xc000] ;  /* 0x00c00005e3cc783b */ /* 0x000f2e0008000200 */
[C---:B--2---:R-:W-:Y:S08]  /*d100*/  HMMA.16816.F32 R12, R196.reuse, R164, R12 ;  /* 0x000000a4c40c723c */ /* 0x044ff0000000180c */
[C---:B------:R-:W-:Y:S01]  /*d110*/  HMMA.16816.F32 R16, R196.reuse, R166, R16 ;  /* 0x000000a6c410723c */ /* 0x040fe20000001810 */
[----:B------:R-:W2:Y:S07]  /*d120*/  LDSM.16.M88.4 R164, [R227+UR5+0xc800] ;  /* 0x00c80005e3a4783b */ /* 0x000eae0008000200 */
        /* <DEDUP_REMOVED lines=18> */
[----:B------:R-:W3:Y:S06]  /*d250*/  LDSM.16.M88.4 R180, [R224+0xd800] ;  /* 0x00d80000e0b4783b */ /* 0x000eec0000000200 */
[----:B------:R-:W3:Y:S01]  /*d260*/  LDSM.16.M88.4 R188, [R225+0x4000] ;  /* 0x00400000e1bc783b */ /* 0x000ee20000000200 */
        /* <DEDUP_REMOVED lines=8> */
[----:B------:R-:W4:Y:S07]  /*d2f0*/  LDSM.16.M88.4 R176, [R223+0xd000] ;  /* 0x00d00000dfb0783b */ /* 0x000f2e0000000200 */
[C---:B------:R-:W-:Y:S08]  /*d300*/  HMMA.16816.F32 R28, R192.reuse, R184, R28 ;  /* 0x000000b8c01c723c */ /* 0x040ff0000000181c */
[----:B------:R-:W-:Y:S01]  /*d310*/  HMMA.16816.F32 R32, R192, R186, R32 ;  /* 0x000000bac020723c */ /* 0x000fe20000001820 */
[----:B------:R-:W5:Y:S06]  /*d320*/  LDSM.16.M88.4 R184, [R223+0xd800] ;  /* 0x00d80000dfb8783b */ /* 0x000f6c0000000200 */
        /* <DEDUP_REMOVED lines=13> */
[----:B------:R-:W-:Y:S01]  /*d400*/  LDSM.16.M88.4 R196, [R229+0x6000] ;  /* 0x00600000e5c4783b */ /* 0x000fe20000000200 */
[C---:B------:R-:W-:Y:S08]  /*d410*/  HMMA.16816.F32 R4, R188.reuse, R200, R4 ;  /* 0x000000c8bc04723c */ /* 0x040ff00000001804 */
[C---:B------:R-:W-:Y:S01]  /*d420*/  HMMA.16816.F32 R8, R188.reuse, R202, R8 ;  /* 0x000000cabc08723c */ /* 0x040fe20000001808 */
[----:B------:R-:W3:Y:S07]  /*d430*/  LDSM.16.M88.4 R200, [R227+UR5+0xe000] ;  /* 0x00e00005e3c8783b */ /* 0x000eee0008000200 */
[C---:B--2---:R-:W-:Y:S08]  /*d440*/  HMMA.16816.F32 R12, R188.reuse, R164, R12 ;  /* 0x000000a4bc0c723c */ /* 0x044ff0000000180c */
[C---:B------:R-:W-:Y:S01]  /*d450*/  HMMA.16816.F32 R16, R188.reuse, R166, R16 ;  /* 0x000000a6bc10723c */ /* 0x040fe20000001810 */
[----:B------:R-:W2:Y:S07]  /*d460*/  LDSM.16.M88.4 R164, [R227+UR5+0xe800] ;  /* 0x00e80005e3a4783b */ /* 0x000eae0008000200 */
[C---:B----4-:R-:W-:Y:S08]  /*d470*/  HMMA.16816.F32 R20, R188.reuse, R176, R20 ;  /* 0x000000b0bc14723c */ /* 0x050ff00000001814 */
[C---:B------:R-:W-:Y:S01]  /*d480*/  HMMA.16816.F32 R24, R188.reuse, R178, R24 ;  /* 0x000000b2bc18723c */ /* 0x040fe20000001818 */
[----:B------:R-:W4:Y:S07]  /*d490*/  LDSM.16.M88.4 R176, [R227+UR5+0xf000] ;  /* 0x00f00005e3b0783b */ /* 0x000f2e0008000200 */
[C---:B-----5:R-:W-:Y:S08]  /*d4a0*/  HMMA.16816.F32 R28, R188.reuse, R184, R28 ;  /* 0x000000b8bc1c723c */ /* 0x060ff0000000181c */
[----:B------:R-:W-:Y:S01]  /*d4b0*/  HMMA.16816.F32 R32, R188, R186, R32 ;  /* 0x000000babc20723c */ /* 0x000fe20000001820 */
[----:B------:R-:W5:Y:S06]  /*d4c0*/  LDSM.16.M88.4 R184, [R227+UR5+0xf800] ;  /* 0x00f80005e3b8783b */ /* 0x000f6c0008000200 */
[----:B------:R-:W-:Y:S01]  /*d4d0*/  LDSM.16.M88.4 R188, [R226+0x6000] ;  /* 0x00600000e2bc783b */ /* 0x000fe20000000200 */
[C---:B------:R-:W-:Y:S08]  /*d4e0*/  HMMA.16816.F32 R4, R192.reuse, R204, R4 ;  /* 0x000000ccc004723c */ /* 0x040ff00000001804 */
[C---:B------:R-:W-:Y:S01]  /*d4f0*/  HMMA.16816.F32 R8, R192.reuse, R206, R8 ;  /* 0x000000cec008723c */ /* 0x040fe20000001808 */
[----:B------:R-:W5:Y:S07]  /*d500*/  LDSM.16.M88.4 R204, [R224+0xe000] ;  /* 0x00e00000e0cc783b */ /* 0x000f6e0000000200 */
        /* <DEDUP_REMOVED lines=19> */
[C---:B-----5:R-:W-:Y:S08]  /*d640*/  HMMA.16816.F32 R28, R196.reuse, R184, R28 ;  /* 0x000000b8c41c723c */ /* 0x060ff0000000181c */
[----:B------:R-:W-:Y:S01]  /*d650*/  HMMA.16816.F32 R32, R196, R186, R32 ;  /* 0x000000bac420723c */ /* 0x000fe20000001820 */
[----:B------:R-:W5:Y:S06]  /*d660*/  LDSM.16.M88.4 R184, [R223+0xf800] ;  /* 0x00f80000dfb8783b */ /* 0x000f6c0000000200 */
[----:B------:R-:W5:Y:S01]  /*d670*/  LDSM.16.M88.4 R196, [R222+0x6000] ;  /* 0x00600000dec4783b */ /* 0x000f620000000200 */
[C---:B------:R-:W-:Y:S08]  /*d680*/  HMMA.16816.F32 R4, R188.reuse, R204, R4 ;  /* 0x000000ccbc04723c */ /* 0x040ff00000001804 */
[C---:B------:R-:W-:Y:S08]  /*d690*/  HMMA.16816.F32 R8, R188.reuse, R206, R8 ;  /* 0x000000cebc08723c */ /* 0x040ff00000001808 */
[C---:B-1----:R-:W-:Y:S08]  /*d6a0*/  HMMA.16816.F32 R12, R188.reuse, R168, R12 ;  /* 0x000000a8bc0c723c */ /* 0x042ff0000000180c */
[C---:B------:R-:W-:Y:S01]  /*d6b0*/  HMMA.16816.F32 R16, R188.reuse, R170, R16 ;  /* 0x000000aabc10723c */ /* 0x040fe20000001810 */
[----:B------:R-:W-:Y:S07]  /*d6c0*/  LDSM.16.M88.4 R168, [R3+0xf000] ;  /* 0x00f0000003a8783b */ /* 0x000fee0000000200 */
[C---:B------:R-:W-:Y:S08]  /*d6d0*/  HMMA.16816.F32 R20, R188.reuse, R172, R20 ;  /* 0x000000acbc14723c */ /* 0x040ff00000001814 */
[C---:B------:R-:W-:Y:S08]  /*d6e0*/  HMMA.16816.F32 R24, R188.reuse, R174, R24 ;  /* 0x000000aebc18723c */ /* 0x040ff00000001818 */
[C---:B---3--:R-:W-:Y:S08]  /*d6f0*/  HMMA.16816.F32 R28, R188.reuse, R180, R28 ;  /* 0x000000b4bc1c723c */ /* 0x048ff0000000181c */
[----:B------:R-:W-:Y:S08]  /*d700*/  HMMA.16816.F32 R32, R188, R182, R32 ;  /* 0x000000b6bc20723c */ /* 0x000ff00000001820 */
[C---:B------:R-:W-:Y:S08]  /*d710*/  HMMA.16816.F32 R4, R192.reuse, R200, R4 ;  /* 0x000000c8c004723c */ /* 0x040ff00000001804 */
[C---:B------:R-:W-:Y:S08]  /*d720*/  HMMA.16816.F32 R8, R192.reuse, R202, R8 ;  /* 0x000000cac008723c */ /* 0x040ff00000001808 */
[C---:B--2---:R-:W-:Y:S08]  /*d730*/  HMMA.16816.F32 R12, R192.reuse, R164, R12 ;  /* 0x000000a4c00c723c */ /* 0x044ff0000000180c */
        /* <DEDUP_REMOVED lines=14> */
[----:B------:R-:W1:Y:S01]  /*d820*/  MUFU.TANH R204, R204 ;  /* 0x000000cc00cc7308 */ /* 0x000e620000002400 */
[----:B------:R-:W-:Y:S02]  /*d830*/  IMAD.U32 R166, RZ, RZ, UR20 ;  /* 0x00000014ffa67e24 */ /* 0x000fe4000f8e00ff */
[----:B------:R-:W-:Y:S01]  /*d840*/  FMUL.FTZ R201, R8, UR6 ;  /* 0x0000000608c97c20 */ /* 0x000fe20008410000 */
[----:B------:R-:W-:Y:S01]  /*d850*/  FMUL.FTZ R209, R10, UR6 ;  /* 0x000000060ad17c20 */ /* 0x000fe20008410000 */
[----:B------:R-:W-:Y:S01]  /*d860*/  FMUL.FTZ R210, R11, UR6 ;  /* 0x000000060bd27c20 */ /* 0x000fe20008410000 */
[----:B------:R-:W-:Y:S01]  /*d870*/  FMUL.FTZ R208, R9, UR6 ;  /* 0x0000000609d07c20 */ /* 0x000fe20008410000 */
[C---:B------:R-:W-:Y:S03]  /*d880*/  HMMA.16816.F32 R20, R196.reuse, R168, R20 ;  /* 0x000000a8c414723c */ /* 0x040fe60000001814 */
[----:B------:R2:W3:Y:S01]  /*d890*/  MUFU.TANH R165, R201 ;  /* 0x000000c900a57308 */ /* 0x0004e20000002400 */
[----:B------:R-:W-:Y:S01]  /*d8a0*/  FMUL.FTZ R206, R13, UR6 ;  /* 0x000000060dce7c20 */ /* 0x000fe20008410000 */
[----:B------:R-:W-:Y:S01]  /*d8b0*/  FMUL.FTZ R207, R14, UR6 ;  /* 0x000000060ecf7c20 */ /* 0x000fe20008410000 */
[----:B------:R-:W-:Y:S01]  /*d8c0*/  FMUL.FTZ R203, R12, UR6 ;  /* 0x000000060ccb7c20 */ /* 0x000fe20008410000 */
[----:B------:R-:W-:Y:S01]  /*d8d0*/  FMUL.FTZ R222, R15, UR6 ;  /* 0x000000060fde7c20 */ /* 0x000fe20008410000 */
[C---:B------:R-:W-:Y:S05]  /*d8e0*/  HMMA.16816.F32 R24, R196.reuse, R170, R24 ;  /* 0x000000aac418723c */ /* 0x040fea0000001818 */
[----:B------:R-:W4:Y:S01]  /*d8f0*/  MUFU.TANH R209, R209 ;  /* 0x000000d100d17308 */ /* 0x000f220000002400 */
[----:B------:R-:W-:Y:S09]  /*d900*/  FMUL.FTZ R6, R19, UR6 ;  /* 0x0000000613067c20 */ /* 0x000ff20008410000 */
[----:B------:R-:W-:Y:S01]  /*d910*/  MUFU.TANH R202, R202 ;  /* 0x000000ca00ca7308 */ /* 0x000fe20000002400 */
[----:B--2---:R-:W-:Y:S02]  /*d920*/  IMAD R201, R166, 0x40, R243 ;  /* 0x00000040a6c97824 */ /* 0x004fe400078e02f3 */
[----:B------:R-:W-:Y:S01]  /*d930*/  FMUL.FTZ R9, R20, UR6 ;  /* 0x0000000614097c20 */ /* 0x000fe20008410000 */
[----:B------:R-:W-:Y:S01]  /*d940*/  FMUL.FTZ R19, R22, UR6 ;  /* 0x0000000616137c20 */ /* 0x000fe20008410000 */
[----:B------:R-:W-:Y:S01]  /*d950*/  VIADD R5, R201, 0x1 ;  /* 0x00000001c9057836 */ /* 0x000fe20000000000 */
[-C--:B------:R-:W-:Y:S01]  /*d960*/  ISETP.GT.AND P6, PT, R233, R201.reuse, PT ;  /* 0x000000c9e900720c */ /* 0x080fe20003fc4270 */
[C---:B------:R-:W-:Y:S01]  /*d970*/  VIADD R225, R201.reuse, 0x8 ;  /* 0x00000008c9e17836 */ /* 0x040fe20000000000 */
[----:B------:R-:W-:Y:S02]  /*d980*/  ISETP.GT.AND P5, PT, R242, R201, PT ;  /* 0x000000c9f200720c */ /* 0x000fe40003fa4270 */
[----:B------:R-:W-:Y:S01]  /*d990*/  MUFU.TANH R210, R210 ;  /* 0x000000d200d27308 */ /* 0x000fe20000002400 */
[----:B------:R-:W-:Y:S02]  /*d9a0*/  VIADD R211, R201, 0x9 ;  /* 0x00000009c9d37836 */ /* 0x000fe40000000000 */
[----:B------:R-:W-:Y:S01]  /*d9b0*/  FMUL.FTZ R25, R25, UR6 ;  /* 0x0000000619197c20 */ /* 0x000fe20008410000 */
[----:B-1----:R-:W-:Y:S01]  /*d9c0*/  FSEL R166, R204, -INF , !P5 ;  /* 0xff800000cca67808 */ /* 0x002fe20006800000 */
[----:B------:R-:W-:Y:S01]  /*d9d0*/  VIADD R15, R201, 0x10 ;  /* 0x00000010c90f7836 */ /* 0x000fe20000000000 */
[-C--:B------:R-:W-:Y:S04]  /*d9e0*/  ISETP.GT.AND P5, PT, R233, R225.reuse, PT ;  /* 0x000000e1e900720c */ /* 0x080fe80003fa4270 */
[----:B------:R-:W-:Y:S01]  /*d9f0*/  MUFU.TANH R208, R208 ;  /* 0x000000d000d07308 */ /* 0x000fe20000002400 */
[----:B---3--:R-:W-:Y:S01]  /*da00*/  FSEL R204, R165, -INF , !P5 ;  /* 0xff800000a5cc7808 */ /* 0x008fe20006800000 */
[----:B------:R-:W-:Y:S01]  /*da10*/  FMUL.FTZ R165, R18, UR6 ;  /* 0x0000000612a57c20 */ /* 0x000fe20008410000 */
[----:B------:R-:W-:Y:S04]  /*da20*/  ISETP.GT.AND P5, PT, R242, R225, PT ;  /* 0x000000e1f200720c */ /* 0x000fe80003fa4270 */
[----:B----4-:R-:W-:Y:S03]  /*da30*/  FSEL R252, R209, -INF , !P5 ;  /* 0xff800000d1fc7808 */ /* 0x010fe60006800000 */
[----:B------:R-:W1:Y:S01]  /*da40*/  MUFU.TANH R200, R200 ;  /* 0x000000c800c87308 */ /* 0x000e620000002400 */
[----:B------:R-:W-:Y:S09]  /*da50*/  ISETP.GE.AND P5, PT, R201, R232, PT ;  /* 0x000000e8c900720c */ /* 0x000ff20003fa6270 */
[----:B------:R-:W-:Y:S10]  /*da60*/  MUFU.TANH R209, R165 ;  /* 0x000000a500d17308 */ /* 0x000ff40000002400 */
[----:B------:R-:W2:Y:S01]  /*da70*/  MUFU.TANH R205, R205 ;  /* 0x000000cd00cd7308 */ /* 0x000ea20000002400 */
[----:B-1----:R-:W-:Y:S01]  /*da80*/  FSEL R10, R200, -INF , !P6 ;  /* 0xff800000c80a7808 */ /* 0x002fe20007000000 */
[----:B------:R-:W-:Y:S01]  /*da90*/  FMUL.FTZ R200, R16, UR6 ;  /* 0x0000000610c87c20 */ /* 0x000fe20008410000 */
[-C--:B------:R-:W-:Y:S02]  /*daa0*/  ISETP.GT.AND P6, PT, R233, R5.reuse, PT ;  /* 0x00000005e900720c */ /* 0x080fe40003fc4270 */
[----:B------:R-:W-:Y:S02]  /*dab0*/  FSEL R10, R10, -INF , !P5 ;  /* 0xff8000000a0a7808 */ /* 0x000fe40006800000 */
[----:B------:R-:W-:Y:S03]  /*dac0*/  FSEL R14, R202, -INF , !P6 ;  /* 0xff800000ca0e7808 */ /* 0x000fe60007000000 */
[----:B------:R-:W1:Y:S01]  /*dad0*/  MUFU.TANH R206, R206 ;  /* 0x000000ce00ce7308 */ /* 0x000e620000002400 */
[----:B------:R-:W-:Y:S01]  /*dae0*/  ISETP.GT.AND P6, PT, R242, R5, PT ;  /* 0x00000005f200720c */ /* 0x000fe20003fc4270 */
[----:B------:R-:W-:Y:S01]  /*daf0*/  FMUL.FTZ R202, R17, UR6 ;  /* 0x0000000611ca7c20 */ /* 0x000fe20008410000 */
[----:B------:R-:W-:Y:S07]  /*db00*/  ISETP.GE.AND P5, PT, R5, R228, PT ;  /* 0x000000e40500720c */ /* 0x000fee0003fa6270 */
[----:B------:R-:W3:Y:S01]  /*db10*/  MUFU.TANH R203, R203 ;  /* 0x000000cb00cb7308 */ /* 0x000ee20000002400 */
[----:B--2---:R-:W-:Y:S02]  /*db20*/  FSEL R205, R205, -INF , !P6 ;  /* 0xff800000cdcd7808 */ /* 0x004fe40007000000 */
[-C--:B------:R-:W-:Y:S02]  /*db30*/  ISETP.GT.AND P6, PT, R233, R211.reuse, PT ;  /* 0x000000d3e900720c */ /* 0x080fe40003fc4270 */
[----:B------:R-:W-:Y:S02]  /*db40*/  FSEL R7, R205, -INF , !P5 ;  /* 0xff800000cd077808 */ /* 0x000fe40006800000 */
[----:B------:R-:W-:Y:S03]  /*db50*/  FSEL R208, R208, -INF , !P6 ;  /* 0xff800000d0d07808 */ /* 0x000fe60007000000 */
[----:B------:R-:W2:Y:S01]  /*db60*/  MUFU.TANH R222, R222 ;  /* 0x000000de00de7308 */ /* 0x000ea20000002400 */
[----:B------:R-:W-:Y:S04]  /*db70*/  ISETP.GT.AND P6, PT, R242, R211, PT ;  /* 0x000000d3f200720c */ /* 0x000fe80003fc4270 */
[----:B------:R-:W-:Y:S02]  /*db80*/  FSEL R210, R210, -INF , !P6 ;  /* 0xff800000d2d27808 */ /* 0x000fe40007000000 */
[----:B------:R-:W-:Y:S03]  /*db90*/  ISETP.GE.AND P6, PT, R5, R232, PT ;  /* 0x000000e80500720c */ /* 0x000fe60003fc6270 */
[----:B------:R-:W4:Y:S01]  /*dba0*/  MUFU.TANH R207, R207 ;  /* 0x000000cf00cf7308 */ /* 0x000f220000002400 */
[C---:B------:R-:W-:Y:S01]  /*dbb0*/  VIADD R5, R201.reuse, 0x11 ;  /* 0x00000011c9057836 */ /* 0x040fe20000000000 */
[----:B------:R-:W-:Y:S02]  /*dbc0*/  FSEL R14, R14, -INF , !P6 ;  /* 0xff8000000e0e7808 */ /* 0x000fe40007000000 */
[----:B------:R-:W-:Y:S02]  /*dbd0*/  ISETP.GE.AND P6, PT, R201, R228, PT ;  /* 0x000000e4c900720c */ /* 0x000fe40003fc6270 */
[C---:B------:R-:W-:Y:S04]  /*dbe0*/  ISETP.GT.AND P5, PT, R233.reuse, R5, PT ;  /* 0x00000005e900720c */ /* 0x040fe80003fa4270 */
[----:B------:R5:W-:Y:S01]  /*dbf0*/  MUFU.TANH R205, R9 ;  /* 0x0000000900cd7308 */ /* 0x000be20000002400 */
[----:B------:R-:W-:Y:S02]  /*dc00*/  FSEL R13, R166, -INF , !P6 ;  /* 0xff800000a60d7808 */ /* 0x000fe40007000000 */
[----:B------:R-:W-:Y:S01]  /*dc10*/  ISETP.GT.AND P6, PT, R233, R15, PT ;  /* 0x0000000fe900720c */ /* 0x000fe20003fc4270 */
[----:B------:R-:W5:Y:S01]  /*dc20*/  LDSM.16.M88.4 R164, [R3+0xf800] ;  /* 0x00f8000003a4783b */ /* 0x000f620000000200 */
[----:B-1----:R-:W-:Y:S01]  /*dc30*/  FSEL R206, R206, -INF , !P5 ;  /* 0xff800000cece7808 */ /* 0x002fe20006800000 */
[----:B------:R-:W-:Y:S04]  /*dc40*/  DEPBAR.LE SB0, 0x0 ;  /* 0x000080000000791a */ /* 0x000fe80000000000 */
[----:B---3--:R-:W-:Y:S01]  /*dc50*/  FSEL R17, R203, -INF , !P6 ;  /* 0xff800000cb117808 */ /* 0x008fe20007000000 */
[----:B------:R-:W-:Y:S01]  /*dc60*/  BAR.SYNC.DEFER_BLOCKING 0x0 ;  /* 0x0000000000007b1d */ /* 0x000fe20000010000 */
[C---:B------:R-:W-:Y:S01]  /*dc70*/  ISETP.GT.AND P5, PT, R242.reuse, R5, PT ;  /* 0x00000005f200720c */ /* 0x040fe20003fa4270 */
[----:B------:R-:W-:Y:S01]  /*dc80*/  FMUL.FTZ R203, R21, UR6 ;  /* 0x0000000615cb7c20 */ /* 0x000fe20008410000 */
[----:B------:R-:W-:Y:S02]  /*dc90*/  ISETP.GT.AND P6, PT, R242, R15, PT ;  /* 0x0000000ff200720c */ /* 0x000fe40003fc4270 */
[----:B--2---:R-:W-:Y:S02]  /*dca0*/  FSEL R222, R222, -INF , !P5 ;  /* 0xff800000dede7808 */ /* 0x004fe40006800000 */
[----:B----4-:R-:W-:Y:S02]  /*dcb0*/  FSEL R207, R207, -INF , !P6 ;  /* 0xff800000cfcf7808 */ /* 0x010fe40007000000 */
[-C--:B------:R-:W-:Y:S02]  /*dcc0*/  ISETP.GE.AND P5, PT, R211, R232.reuse, PT ;  /* 0x000000e8d300720c */ /* 0x080fe40003fa6270 */
[----:B------:R-:W-:Y:S02]  /*dcd0*/  ISETP.GE.AND P6, PT, R225, R232, PT ;  /* 0x000000e8e100720c */ /* 0x000fe40003fc6270 */
[----:B------:R-:W-:Y:S01]  /*dce0*/  FSEL R18, R208, -INF , !P5 ;  /* 0xff800000d0127808 */ /* 0x000fe20006800000 */
[----:B------:R-:W-:Y:S01]  /*dcf0*/  FMUL.FTZ R208, R23, UR6 ;  /* 0x0000000617d07c20 */ /* 0x000fe20008410000 */
[----:B------:R-:W-:Y:S02]  /*dd00*/  FSEL R22, R204, -INF , !P6 ;  /* 0xff800000cc167808 */ /* 0x000fe40007000000 */
[-C--:B------:R-:W-:Y:S01]  /*dd10*/  ISETP.GE.AND P5, PT, R211, R228.reuse, PT ;  /* 0x000000e4d300720c */ /* 0x080fe20003fa6270 */
[----:B------:R-:W-:Y:S01]  /*dd20*/  VIADD R211, R201, 0x19 ;  /* 0x00000019c9d37836 */ /* 0x000fe20000000000 */
[----:B------:R-:W-:Y:S01]  /*dd30*/  ISETP.GE.AND P6, PT, R225, R228, PT ;  /* 0x000000e4e100720c */ /* 0x000fe20003fc6270 */
[----:B------:R-:W-:Y:S01]  /*dd40*/  VIADD R225, R201, 0x18 ;  /* 0x00000018c9e17836 */ /* 0x000fe20000000000 */
[----:B-----5:R-:W-:Y:S02]  /*dd50*/  FSEL R9, R210, -INF , !P5 ;  /* 0xff800000d2097808 */ /* 0x020fe40006800000 */
[----:B------:R-:W-:Y:S01]  /*dd60*/  FSEL R11, R252, -INF , !P6 ;  /* 0xff800000fc0b7808 */ /* 0x000fe20007000000 */
[----:B------:R-:W1:Y:S01]  /*dd70*/  MUFU.TANH R202, R202 ;  /* 0x000000ca00ca7308 */ /* 0x000e620000002400 */
[C---:B------:R-:W-:Y:S02]  /*dd80*/  ISETP.GT.AND P5, PT, R233.reuse, R211, PT ;  /* 0x000000d3e900720c */ /* 0x040fe40003fa4270 */
[----:B------:R-:W-:Y:S07]  /*dd90*/  ISETP.GT.AND P6, PT, R233, R225, PT ;  /* 0x000000e1e900720c */ /* 0x000fee0003fc4270 */
[----:B------:R-:W2:Y:S01]  /*dda0*/  MUFU.TANH R200, R200 ;  /* 0x000000c800c87308 */ /* 0x000ea20000002400 */
[C---:B------:R-:W-:Y:S05]  /*ddb0*/  HMMA.16816.F32 R28, R196.reuse, R164, R28 ;  /* 0x000000a4c41c723c */ /* 0x040fea000000181c */
[C---:B------:R-:W-:Y:S04]  /*ddc0*/  VIADD R165, R201.reuse, 0x21 ;  /* 0x00000021c9a57836 */ /* 0x040fe80000000000 */
[----:B------:R-:W3:Y:S01]  /*ddd0*/  MUFU.TANH R6, R6 ;  /* 0x0000000600067308 */ /* 0x000ee20000002400 */
[----:B------:R-:W-:Y:S03]  /*dde0*/  HMMA.16816.F32 R32, R196, R166, R32 ;  /* 0x000000a6c420723c */ /* 0x000fe60000001820 */
[----:B-1----:R-:W-:Y:S01]  /*ddf0*/  FSEL R252, R202, -INF , !P5 ;  /* 0xff800000cafc7808 */ /* 0x002fe20006800000 */
[----:B------:R-:W-:Y:S01]  /*de00*/  VIADD R166, R201, 0x28 ;  /* 0x00000028c9a67836 */ /* 0x000fe20000000000 */
[----:B------:R-:W-:Y:S04]  /*de10*/  ISETP.GT.AND P5, PT, R242, R211, PT ;  /* 0x000000d3f200720c */ /* 0x000fe80003fa4270 */
[----:B------:R-:W1:Y:S01]  /*de20*/  MUFU.TANH R203, R203 ;  /* 0x000000cb00cb7308 */ /* 0x000e620000002400 */
[----:B--2---:R-:W-:Y:S01]  /*de30*/  FSEL R210, R200, -INF , !P6 ;  /* 0xff800000c8d27808 */ /* 0x004fe20007000000 */
[----:B------:R-:W-:Y:S01]  /*de40*/  FMUL.FTZ R200, R24, UR6 ;  /* 0x0000000618c87c20 */ /* 0x000fe20008410000 */
[----:B------:R-:W-:Y:S01]  /*de50*/  ISETP.GT.AND P6, PT, R242, R225, PT ;  /* 0x000000e1f200720c */ /* 0x000fe20003fc4270 */
[----:B------:R-:W-:Y:S03]  /*de60*/  FMUL.FTZ R31, R31, UR6 ;  /* 0x000000061f1f7c20 */ /* 0x000fe60008410000 */
[----:B------:R-:W-:Y:S03]  /*de70*/  FSEL R209, R209, -INF , !P6 ;  /* 0xff800000d1d17808 */ /* 0x000fe60007000000 */
[----:B------:R2:W4:Y:S01]  /*de80*/  MUFU.TANH R204, R19 ;  /* 0x0000001300cc7308 */ /* 0x0005220000002400 */
[----:B---3--:R-:W-:Y:S01]  /*de90*/  FSEL R202, R6, -INF , !P5 ;  /* 0xff80000006ca7808 */ /* 0x008fe20006800000 */
[----:B------:R-:W-:Y:S01]  /*dea0*/  FMUL.FTZ R6, R26, UR6 ;  /* 0x000000061a067c20 */ /* 0x000fe20008410000 */
[-C--:B------:R-:W-:Y:S01]  /*deb0*/  ISETP.GE.AND P5, PT, R5, R232.reuse, PT ;  /* 0x000000e80500720c */ /* 0x080fe20003fa6270 */
[----:B------:R-:W-:Y:S01]  /*dec0*/  FMUL.FTZ R32, R32, UR6 ;  /* 0x0000000620207c20 */ /* 0x000fe20008410000 */
[----:B------:R-:W-:Y:S02]  /*ded0*/  ISETP.GE.AND P6, PT, R15, R232, PT ;  /* 0x000000e80f00720c */ /* 0x000fe40003fc6270 */
[----:B------:R-:W-:Y:S03]  /*dee0*/  FSEL R195, R206, -INF , !P5 ;  /* 0xff800000cec37808 */ /* 0x000fe60006800000 */
[----:B------:R-:W3:Y:S01]  /*def0*/  MUFU.TANH R208, R208 ;  /* 0x000000d000d07308 */ /* 0x000ee20000002400 */
[----:B------:R-:W-:Y:S02]  /*df00*/  FSEL R178, R17, -INF , !P6 ;  /* 0xff80000011b27808 */ /* 0x000fe40007000000 */
[-C--:B------:R-:W-:Y:S01]  /*df10*/  ISETP.GE.AND P5, PT, R5, R228.reuse, PT ;  /* 0x000000e40500720c */ /* 0x080fe20003fa6270 */
[----:B------:R-:W-:Y:S01]  /*df20*/  VIADD R5, R201, 0x20 ;  /* 0x00000020c9057836 */ /* 0x000fe20000000000 */
[----:B------:R-:W-:Y:S01]  /*df30*/  ISETP.GE.AND P6, PT, R15, R228, PT ;  /* 0x000000e40f00720c */ /* 0x000fe20003fc6270 */
[----:B------:R-:W-:Y:S01]  /*df40*/  FMUL.FTZ R15, R28, UR6 ;  /* 0x000000061c0f7c20 */ /* 0x000fe20008410000 */
[----:B------:R-:W-:Y:S03]  /*df50*/  FSEL R179, R222, -INF , !P5 ;  /* 0xff800000deb37808 */ /* 0x000fe60006800000 */
[----:B------:R-:W5:Y:S01]  /*df60*/  MUFU.TANH R200, R200 ;  /* 0x000000c800c87308 */ /* 0x000f620000002400 */
[----:B------:R-:W-:Y:S01]  /*df70*/  FSEL R183, R207, -INF , !P6 ;  /* 0xff800000cfb77808 */ /* 0x000fe20007000000 */
[----:B------:R-:W-:Y:S01]  /*df80*/  FMUL.FTZ R222, R27, UR6 ;  /* 0x000000061bde7c20 */ /* 0x000fe20008410000 */
[----:B------:R-:W-:Y:S01]  /*df90*/  ISETP.GT.AND P6, PT, R233, R5, PT ;  /* 0x00000005e900720c */ /* 0x000fe20003fc4270 */
[----:B--2---:R-:W-:Y:S01]  /*dfa0*/  FMUL.FTZ R19, R33, UR6 ;  /* 0x0000000621137c20 */ /* 0x004fe20008410000 */
[----:B------:R-:W-:Y:S02]  /*dfb0*/  ISETP.GT.AND P5, PT, R233, R165, PT ;  /* 0x000000a5e900720c */ /* 0x000fe40003fa4270 */
[----:B------:R-:W-:Y:S03]  /*dfc0*/  FSEL R205, R205, -INF , !P6 ;  /* 0xff800000cdcd7808 */ /* 0x000fe60007000000 */
[----:B------:R-:W2:Y:S01]  /*dfd0*/  MUFU.TANH R206, R25 ;  /* 0x0000001900ce7308 */ /* 0x000ea20000002400 */
[----:B-1----:R-:W-:Y:S02]  /*dfe0*/  FSEL R203, R203, -INF , !P5 ;  /* 0xff800000cbcb7808 */ /* 0x002fe40006800000 */
[C---:B------:R-:W-:Y:S02]  /*dff0*/  ISETP.GT.AND P6, PT, R242.reuse, R5, PT ;  /* 0x00000005f200720c */ /* 0x040fe40003fc4270 */
[----:B------:R-:W-:Y:S02]  /*e000*/  ISETP.GT.AND P5, PT, R242, R165, PT ;  /* 0x000000a5f200720c */ /* 0x000fe40003fa4270 */
[----:B----4-:R-:W-:Y:S03]  /*e010*/  FSEL R204, R204, -INF , !P6 ;  /* 0xff800000cccc7808 */ /* 0x010fe60007000000 */
[----:B------:R-:W1:Y:S01]  /*e020*/  MUFU.TANH R6, R6 ;  /* 0x0000000600067308 */ /* 0x000e620000002400 */
[----:B---3--:R-:W-:Y:S02]  /*e030*/  FSEL R208, R208, -INF , !P5 ;  /* 0xff800000d0d07808 */ /* 0x008fe40006800000 */
[-C--:B------:R-:W-:Y:S02]  /*e040*/  ISETP.GE.AND P6, PT, R225, R232.reuse, PT ;  /* 0x000000e8e100720c */ /* 0x080fe40003fc6270 */
[----:B------:R-:W-:Y:S02]  /*e050*/  ISETP.GE.AND P5, PT, R211, R232, PT ;  /* 0x000000e8d300720c */ /* 0x000fe40003fa6270 */
[----:B------:R-:W-:Y:S03]  /*e060*/  FSEL R194, R210, -INF , !P6 ;  /* 0xff800000d2c27808 */ /* 0x000fe60007000000 */
[----:B------:R-:W3:Y:S01]  /*e070*/  MUFU.TANH R222, R222 ;  /* 0x000000de00de7308 */ /* 0x000ee20000002400 */
[----:B------:R-:W-:Y:S01]  /*e080*/  FSEL R207, R252, -INF , !P5 ;  /* 0xff800000fccf7808 */ /* 0x000fe20006800000 */
[----:B------:R-:W-:Y:S01]  /*e090*/  FMUL.FTZ R210, R30, UR6 ;  /* 0x000000061ed27c20 */ /* 0x000fe20008410000 */
[-C--:B------:R-:W-:Y:S01]  /*e0a0*/  ISETP.GE.AND P6, PT, R225, R228.reuse, PT ;  /* 0x000000e4e100720c */ /* 0x080fe20003fc6270 */
[----:B------:R-:W-:Y:S01]  /*e0b0*/  FMUL.FTZ R225, R29, UR6 ;  /* 0x000000061de17c20 */ /* 0x000fe20008410000 */
[----:B------:R-:W-:Y:S01]  /*e0c0*/  ISETP.GE.AND P5, PT, R211, R228, PT ;  /* 0x000000e4d300720c */ /* 0x000fe20003fa6270 */
[----:B------:R-:W-:Y:S01]  /*e0d0*/  VIADD R211, R201, 0x29 ;  /* 0x00000029c9d37836 */ /* 0x000fe20000000000 */
[----:B------:R-:W-:Y:S03]  /*e0e0*/  FSEL R177, R209, -INF , !P6 ;  /* 0xff800000d1b17808 */ /* 0x000fe60007000000 */
[----:B------:R4:W-:Y:S01]  /*e0f0*/  MUFU.TANH R17, R210 ;  /* 0x000000d200117308 */ /* 0x0009e20000002400 */
[CC--:B------:R-:W-:Y:S02]  /*e100*/  ISETP.GT.AND P6, PT, R233.reuse, R166.reuse, PT ;  /* 0x000000a6e900720c */ /* 0x0c0fe40003fc4270 */
[----:B------:R-:W-:Y:S02]  /*e110*/  FSEL R198, R202, -INF , !P5 ;  /* 0xff800000cac67808 */ /* 0x000fe40006800000 */
[-C--:B------:R-:W-:Y:S02]  /*e120*/  ISETP.GT.AND P5, PT, R233, R211.reuse, PT ;  /* 0x000000d3e900720c */ /* 0x080fe40003fa4270 */
[----:B-----5:R-:W-:Y:S03]  /*e130*/  FSEL R202, R200, -INF , !P6 ;  /* 0xff800000c8ca7808 */ /* 0x020fe60007000000 */
[----:B------:R-:W5:Y:S01]  /*e140*/  MUFU.TANH R15, R15 ;  /* 0x0000000f000f7308 */ /* 0x000f620000002400 */
[----:B------:R-:W-:Y:S02]  /*e150*/  ISETP.GT.AND P6, PT, R242, R166, PT ;  /* 0x000000a6f200720c */ /* 0x000fe40003fc4270 */
[----:B--2---:R-:W-:Y:S02]  /*e160*/  FSEL R206, R206, -INF , !P5 ;  /* 0xff800000cece7808 */ /* 0x004fe40006800000 */
[----:B------:R-:W-:Y:S02]  /*e170*/  ISETP.GT.AND P5, PT, R242, R211, PT ;  /* 0x000000d3f200720c */ /* 0x000fe40003fa4270 */
[----:B-1----:R-:W-:Y:S03]  /*e180*/  FSEL R200, R6, -INF , !P6 ;  /* 0xff80000006c87808 */ /* 0x002fe60007000000 */
[----:B------:R1:W2:Y:S01]  /*e190*/  MUFU.TANH R209, R225 ;  /* 0x000000e100d17308 */ /* 0x0002a20000002400 */
[----:B---3--:R-:W-:Y:S02]  /*e1a0*/  FSEL R6, R222, -INF , !P5 ;  /* 0xff800000de067808 */ /* 0x008fe40006800000 */
[-C--:B------:R-:W-:Y:S02]  /*e1b0*/  ISETP.GE.AND P5, PT, R165, R232.reuse, PT ;  /* 0x000000e8a500720c */ /* 0x080fe40003fa6270 */
[----:B------:R-:W-:Y:S02]  /*e1c0*/  ISETP.GE.AND P6, PT, R5, R232, PT ;  /* 0x000000e80500720c */ /* 0x000fe40003fc6270 */
[----:B------:R-:W-:Y:S01]  /*e1d0*/  FSEL R222, R203, -INF , !P5 ;  /* 0xff800000cbde7808 */ /* 0x000fe20006800000 */
[----:B------:R-:W-:Y:S01]  /*e1e0*/  VIADD R203, R201, 0x31 ;  /* 0x00000031c9cb7836 */ /* 0x000fe20000000000 */
[----:B------:R-:W-:Y:S01]  /*e1f0*/  FSEL R252, R205, -INF , !P6 ;  /* 0xff800000cdfc7808 */ /* 0x000fe20007000000 */
[----:B------:R-:W-:Y:S01]  /*e200*/  MUFU.TANH R32, R32 ;  /* 0x0000002000207308 */ /* 0x000fe20000002400 */
[-C--:B------:R-:W-:Y:S01]  /*e210*/  ISETP.GE.AND P5, PT, R165, R228.reuse, PT ;  /* 0x000000e4a500720c */ /* 0x080fe20003fa6270 */
[----:B------:R-:W-:Y:S01]  /*e220*/  VIADD R165, R201, 0x30 ;  /* 0x00000030c9a57836 */ /* 0x000fe20000000000 */
[----:B------:R-:W-:Y:S04]  /*e230*/  ISETP.GE.AND P6, PT, R5, R228, PT ;  /* 0x000000e40500720c */ /* 0x000fe80003fc6270 */
[----:B----4-:R-:W-:Y:S03]  /*e240*/  FSEL R210, R204, -INF , !P6 ;  /* 0xff800000ccd27808 */ /* 0x010fe60007000000 */
[----:B------:R-:W3:Y:S01]  /*e250*/  MUFU.TANH R205, R31 ;  /* 0x0000001f00cd7308 */ /* 0x000ee20000002400 */
[----:B------:R-:W-:Y:S02]  /*e260*/  ISETP.GT.AND P6, PT, R233, R165, PT ;  /* 0x000000a5e900720c */ /* 0x000fe40003fc4270 */
[----:B-1----:R-:W-:Y:S02]  /*e270*/  FSEL R225, R208, -INF , !P5 ;  /* 0xff800000d0e17808 */ /* 0x002fe40006800000 */
[----:B-----5:R-:W-:Y:S02]  /*e280*/  FSEL R204, R15, -INF , !P6 ;  /* 0xff8000000fcc7808 */ /* 0x020fe40007000000 */
[----:B------:R-:W-:Y:S03]  /*e290*/  ISETP.GT.AND P5, PT, R233, R203, PT ;  /* 0x000000cbe900720c */ /* 0x000fe60003fa4270 */
[----:B------:R1:W4:Y:S01]  /*e2a0*/  MUFU.TANH R15, R19 ;  /* 0x00000013000f7308 */ /* 0x0003220000002400 */
[C---:B------:R-:W-:Y:S02]  /*e2b0*/  ISETP.GT.AND P6, PT, R242.reuse, R165, PT ;  /* 0x000000a5f200720c */ /* 0x040fe40003fc4270 */
[----:B--2---:R-:W-:Y:S02]  /*e2c0*/  FSEL R5, R209, -INF , !P5 ;  /* 0xff800000d1057808 */ /* 0x004fe40006800000 */
[----:B------:R-:W-:Y:S02]  /*e2d0*/  ISETP.GT.AND P5, PT, R242, R203, PT ;  /* 0x000000cbf200720c */ /* 0x000fe40003fa4270 */
[----:B------:R-:W-:Y:S01]  /*e2e0*/  FSEL R33, R17, -INF , !P6 ;  /* 0xff80000011217808 */ /* 0x000fe20007000000 */
[----:B------:R-:W-:Y:S01]  /*e2f0*/  FMUL.FTZ R17, R34, UR6 ;  /* 0x0000000622117c20 */ /* 0x000fe20008410000 */
[-C--:B------:R-:W-:Y:S01]  /*e300*/  ISETP.GE.AND P6, PT, R166, R232.reuse, PT ;  /* 0x000000e8a600720c */ /* 0x080fe20003fc6270 */
[----:B------:R-:W-:Y:S01]  /*e310*/  VIADD R34, R201, 0x38 ;  /* 0x00000038c9227836 */ /* 0x000fe20000000000 */
[----:B---3--:R-:W-:Y:S02]  /*e320*/  FSEL R205, R205, -INF , !P5 ;  /* 0xff800000cdcd7808 */ /* 0x008fe40006800000 */
[----:B------:R-:W-:Y:S02]  /*e330*/  ISETP.GE.AND P5, PT, R211, R232, PT ;  /* 0x000000e8d300720c */ /* 0x000fe40003fa6270 */
[----:B------:R-:W-:Y:S02]  /*e340*/  FSEL R208, R202, -INF , !P6 ;  /* 0xff800000cad07808 */ /* 0x000fe40007000000 */
[-C--:B------:R-:W-:Y:S01]  /*e350*/  ISETP.GE.AND P6, PT, R166, R228.reuse, PT ;  /* 0x000000e4a600720c */ /* 0x080fe20003fc6270 */
[----:B-1----:R-:W-:Y:S01]  /*e360*/  FMUL.FTZ R19, R35, UR6 ;  /* 0x0000000623137c20 */ /* 0x002fe20008410000 */
[----:B------:R-:W-:Y:S01]  /*e370*/  FSEL R206, R206, -INF , !P5 ;  /* 0xff800000cece7808 */ /* 0x000fe20006800000 */
[----:B------:R-:W1:Y:S01]  /*e380*/  MUFU.TANH R166, R17 ;  /* 0x0000001100a67308 */ /* 0x000e620000002400 */
[----:B------:R-:W-:Y:S01]  /*e390*/  ISETP.GE.AND P5, PT, R211, R228, PT ;  /* 0x000000e4d300720c */ /* 0x000fe20003fa6270 */
[----:B------:R-:W-:Y:S01]  /*e3a0*/  VIADD R35, R201, 0x39 ;  /* 0x00000039c9237836 */ /* 0x000fe20000000000 */
[----:B------:R-:W-:Y:S02]  /*e3b0*/  FSEL R211, R200, -INF , !P6 ;  /* 0xff800000c8d37808 */ /* 0x000fe40007000000 */
[C---:B------:R-:W-:Y:S02]  /*e3c0*/  ISETP.GT.AND P6, PT, R233.reuse, R34, PT ;  /* 0x00000022e900720c */ /* 0x040fe40003fc4270 */
[----:B------:R-:W-:Y:S03]  /*e3d0*/  FSEL R209, R6, -INF , !P5 ;  /* 0xff80000006d17808 */ /* 0x000fe60006800000 */
[----:B------:R-:W2:Y:S01]  /*e3e0*/  MUFU.TANH R201, R19 ;  /* 0x0000001300c97308 */ /* 0x000ea20000002400 */
[-C--:B------:R-:W-:Y:S02]  /*e3f0*/  ISETP.GT.AND P5, PT, R233, R35.reuse, PT ;  /* 0x00000023e900720c */ /* 0x080fe40003fa4270 */
[----:B------:R-:W-:Y:S02]  /*e400*/  FSEL R32, R32, -INF , !P6 ;  /* 0xff80000020207808 */ /* 0x000fe40007000000 */
[-C--:B------:R-:W-:Y:S02]  /*e410*/  ISETP.GE.AND P6, PT, R165, R232.reuse, PT ;  /* 0x000000e8a500720c */ /* 0x080fe40003fc6270 */
[----:B----4-:R-:W-:Y:S02]  /*e420*/  FSEL R200, R15, -INF , !P5 ;  /* 0xff8000000fc87808 */ /* 0x010fe40006800000 */
[----:B------:R-:W-:Y:S02]  /*e430*/  ISETP.GE.AND P5, PT, R203, R232, PT ;  /* 0x000000e8cb00720c */ /* 0x000fe40003fa6270 */
[----:B------:R-:W-:Y:S02]  /*e440*/  FSEL R204, R204, -INF , !P6 ;  /* 0xff800000cccc7808 */ /* 0x000fe40007000000 */
[C---:B------:R-:W-:Y:S02]  /*e450*/  ISETP.GT.AND P6, PT, R242.reuse, R34, PT ;  /* 0x00000022f200720c */ /* 0x040fe40003fc4270 */
[----:B------:R-:W-:Y:S02]  /*e460*/  FSEL R202, R5, -INF , !P5 ;  /* 0xff80000005ca7808 */ /* 0x000fe40006800000 */
[----:B------:R-:W-:Y:S02]  /*e470*/  ISETP.GT.AND P5, PT, R242, R35, PT ;  /* 0x00000023f200720c */ /* 0x000fe40003fa4270 */
[----:B-1----:R-:W-:Y:S02]  /*e480*/  FSEL R166, R166, -INF , !P6 ;  /* 0xff800000a6a67808 */ /* 0x002fe40007000000 */
[----:B------:R-:W-:Y:S02]  /*e490*/  FMNMX3.FTZ R5, R0, R10, R14, !PT ;  /* 0x0000000a00057276 */ /* 0x000fe4000781000e */
[----:B------:R-:W-:Y:S02]  /*e4a0*/  ISETP.GE.AND P6, PT, R165, R228, PT ;  /* 0x000000e4a500720c */ /* 0x000fe40003fc6270 */
[----:B--2---:R-:W-:Y:S02]  /*e4b0*/  FSEL R165, R201, -INF , !P5 ;  /* 0xff800000c9a57808 */ /* 0x004fe40006800000 */
[----:B------:R-:W-:Y:S02]  /*e4c0*/  FMNMX3.FTZ R201, R2, R13, R7, !PT ;  /* 0x0000000d02c97276 */ /* 0x000fe40007810007 */
[----:B------:R-:W-:Y:S02]  /*e4d0*/  FMNMX3.FTZ R5, R5, R22, R18, !PT ;  /* 0x0000001605057276 */ /* 0x000fe40007810012 */
[----:B------:R-:W-:Y:S02]  /*e4e0*/  ISETP.GE.AND P5, PT, R203, R228, PT ;  /* 0x000000e4cb00720c */ /* 0x000fe40003fa6270 */
[----:B------:R-:W-:Y:S02]  /*e4f0*/  FSEL R203, R33, -INF , !P6 ;  /* 0xff80000021cb7808 */ /* 0x000fe40007000000 */
[----:B------:R-:W-:Y:S02]  /*e500*/  FMNMX3.FTZ R33, R201, R11, R9, !PT ;  /* 0x0000000bc9217276 */ /* 0x000fe40007810009 */
[----:B------:R-:W-:Y:S02]  /*e510*/  FMNMX3.FTZ R5, R5, R178, R195, !PT ;  /* 0x000000b205057276 */ /* 0x000fe400078100c3 */
[----:B------:R-:W-:Y:S02]  /*e520*/  ISETP.GE.AND P6, PT, R34, R232, PT ;  /* 0x000000e82200720c */ /* 0x000fe40003fc6270 */
[----:B------:R-:W-:Y:S02]  /*e530*/  FMNMX3.FTZ R33, R33, R183, R179, !PT ;  /* 0x000000b721217276 */ /* 0x000fe400078100b3 */
[----:B------:R-:W-:Y:S02]  /*e540*/  FMNMX3.FTZ R5, R5, R194, R207, !PT ;  /* 0x000000c205057276 */ /* 0x000fe400078100cf */
[----:B------:R-:W-:Y:S02]  /*e550*/  FSEL R201, R205, -INF , !P5 ;  /* 0xff800000cdc97808 */ /* 0x000fe40006800000 */
[----:B------:R-:W-:Y:S02]  /*e560*/  FSEL R205, R32, -INF , !P6 ;  /* 0xff80000020cd7808 */ /* 0x000fe40007000000 */
[----:B------:R-:W-:Y:S02]  /*e570*/  FMNMX3.FTZ R33, R33, R177, R198, !PT ;  /* 0x000000b121217276 */ /* 0x000fe400078100c6 */
[----:B------:R-:W-:Y:S02]  /*e580*/  FMNMX3.FTZ R32, R5, R252, R222, !PT ;  /* 0x000000fc05207276 */ /* 0x000fe400078100de */
[----:B------:R-:W-:Y:S02]  /*e590*/  ISETP.GE.AND P6, PT, R34, R228, PT ;  /* 0x000000e42200720c */ /* 0x000fe40003fc6270 */
[----:B------:R-:W-:Y:S02]  /*e5a0*/  ISETP.GE.AND P5, PT, R35, R232, PT ;  /* 0x000000e82300720c */ /* 0x000fe40003fa6270 */
[----:B------:R-:W-:Y:S02]  /*e5b0*/  FMNMX3.FTZ R34, R33, R210, R225, !PT ;  /* 0x000000d221227276 */ /* 0x000fe400078100e1 */
[----:B------:R-:W-:Y:S02]  /*e5c0*/  FMNMX3.FTZ R33, R32, R208, R206, !PT ;  /* 0x000000d020217276 */ /* 0x000fe400078100ce */
        /* <DEDUP_REMOVED lines=9> */
.L_x_1381:
        /* <DEDUP_REMOVED lines=8> */
[----:B------:R-:W-:Y:S08]  /*e6e0*/  LDSM.16.MT88.4 R28, [R167] ;  /* 0x00000000a71c783b */ /* 0x000ff00000004200 */
        /* <DEDUP_REMOVED lines=19> */
[--C-:B------:R-:W-:Y:S01]  /*e820*/  FFMA.FTZ R185, R7, UR4, -R180.reuse ;  /* 0x0000000407b97c23 */ /* 0x100fe200080108b4 */
[----:B------:R-:W2:Y:S01]  /*e830*/  LDSM.16.MT88.4 R12, [R220+0x10000] ;  /* 0x01000000dc0c783b */ /* 0x000ea20000004200 */
[----:B------:R-:W-:Y:S01]  /*e840*/  FSEL R7, R164, RZ, P1 ;  /* 0x000000ffa4077208 */ /* 0x000fe20000800000 */
[--C-:B------:R-:W-:Y:S01]  /*e850*/  FFMA.FTZ R186, R18, UR4, -R181.reuse ;  /* 0x0000000412ba7c23 */ /* 0x100fe200080108b5 */
[--C-:B------:R-:W-:Y:S01]  /*e860*/  FFMA.FTZ R189, R11, UR4, -R180.reuse ;  /* 0x000000040bbd7c23 */ /* 0x100fe200080108b4 */
[----:B------:R-:W-:Y:S01]  /*e870*/  FFMA.FTZ R190, R9, UR4, -R180 ;  /* 0x0000000409be7c23 */ /* 0x000fe200080108b4 */
[----:B------:R-:W-:Y:S01]  /*e880*/  FMUL.FTZ R8, R2, UR4 ;  /* 0x0000000402087c20 */ /* 0x000fe20008410000 */
[----:B------:R-:W-:Y:S01]  /*e890*/  FADD.FTZ R0, -R7, R0 ;  /* 0x0000000007007221 */ /* 0x000fe20000010100 */
[----:B------:R-:W-:Y:S01]  /*e8a0*/  MUFU.EX2 R193, R193 ;  /* 0x000000c100c17308 */ /* 0x000fe20000000800 */
[----:B-1----:R-:W1:Y:S01]  /*e8b0*/  LDSM.16.MT88.4 R20, [R215+0x10000] ;  /* 0x01000000d714783b */ /* 0x002e620000004200 */
[--C-:B------:R-:W-:Y:S01]  /*e8c0*/  FFMA.FTZ R192, R178, UR4, -R181.reuse ;  /* 0x00000004b2c07c23 */ /* 0x100fe200080108b5 */
[----:B------:R-:W-:Y:S07]  /*e8d0*/  FMUL.FTZ R7, R0, UR4 ;  /* 0x0000000400077c20 */ /* 0x000fee0008410000 */
        /* <DEDUP_REMOVED lines=10> */
[--C-:B------:R-:W-:Y:S01]  /*e980*/  FFMA.FTZ R223, R222, UR4, -R181.reuse ;  /* 0x00000004dedf7c23 */ /* 0x100fe200080108b5 */
[--C-:B------:R-:W-:Y:S07]  /*e990*/  FFMA.FTZ R227, R208, UR4, -R181.reuse ;  /* 0x00000004d0e37c23 */ /* 0x100fee00080108b5 */
[----:B------:R-:W-:Y:S01]  /*e9a0*/  MUFU.EX2 R187, R187 ;  /* 0x000000bb00bb7308 */ /* 0x000fe20000000800 */
[--C-:B------:R-:W-:Y:S01]  /*e9b0*/  FFMA.FTZ R206, R206, UR4, -R181.reuse ;  /* 0x00000004cece7c23 */ /* 0x100fe200080108b5 */
[----:B---3--:R-:W-:Y:S01]  /*e9c0*/  F2FP.F16.F32.PACK_AB R168, R188, R193 ;  /* 0x000000c1bca8723e */ /* 0x008fe200000000ff */
[----:B------:R-:W-:Y:S07]  /*e9d0*/  FFMA.FTZ R252, R252, UR4, -R181 ;  /* 0x00000004fcfc7c23 */ /* 0x000fee00080108b5 */
[----:B------:R-:W3:Y:S01]  /*e9e0*/  MUFU.EX2 R186, R186 ;  /* 0x000000ba00ba7308 */ /* 0x000ee20000000800 */
[--C-:B------:R-:W-:Y:S01]  /*e9f0*/  FFMA.FTZ R211, R211, UR4, -R180.reuse ;  /* 0x00000004d3d37c23 */ /* 0x100fe200080108b4 */
[----:B------:R-:W-:Y:S08]  /*ea00*/  FFMA.FTZ R201, R201, UR4, -R180 ;  /* 0x00000004c9c97c23 */ /* 0x000ff000080108b4 */
[----:B------:R-:W-:Y:S01]  /*ea10*/  MUFU.EX2 R189, R189 ;  /* 0x000000bd00bd7308 */ /* 0x000fe20000000800 */
[C---:B----4-:R-:W-:Y:S09]  /*ea20*/  F2FP.F16.F32.PACK_AB R169, R185.reuse, R191 ;  /* 0x000000bfb9a9723e */ /* 0x050ff200000000ff */
[----:B------:R-:W4:Y:S10]  /*ea30*/  MUFU.EX2 R190, R190 ;  /* 0x000000be00be7308 */ /* 0x000f340000000800 */
[----:B------:R-:W5:Y:S01]  /*ea40*/  MUFU.EX2 R2, R7 ;  /* 0x0000000700027308 */ /* 0x000f620000000800 */
[----:B---3--:R-:W-:Y:S09]  /*ea50*/  F2FP.F16.F32.PACK_AB R170, R186, R187 ;  /* 0x000000bbbaaa723e */ /* 0x008ff200000000ff */
[----:B------:R-:W3:Y:S10]  /*ea60*/  MUFU.EX2 R0, R8 ;  /* 0x0000000800007308 */ /* 0x000ef40000000800 */
[----:B------:R-:W-:Y:S01]  /*ea70*/  MUFU.EX2 R194, R179 ;  /* 0x000000b300c27308 */ /* 0x000fe20000000800 */
[----:B----4-:R-:W-:Y:S09]  /*ea80*/  F2FP.F16.F32.PACK_AB R171, R190, R189 ;  /* 0x000000bdbeab723e */ /* 0x010ff200000000ff */
[----:B------:R4:W-:Y:S01]  /*ea90*/  MUFU.EX2 R198, R177 ;  /* 0x000000b100c67308 */ /* 0x0009e20000000800 */
[C---:B-----5:R-:W-:Y:S01]  /*eaa0*/  FMUL.FTZ R4, R2.reuse, R160 ;  /* 0x000000a002047220 */ /* 0x060fe20000410000 */
        /* <DEDUP_REMOVED lines=11> */
[C---:B--2---:R-:W-:Y:S01]  /*eb60*/  HMMA.16816.F32 R4, R168.reuse, R12, R4 ;  /* 0x0000000ca804723c */ /* 0x044fe20000001804 */
[----:B------:R-:W-:Y:S02]  /*eb70*/  MUFU.EX2 R192, R192 ;  /* 0x000000c000c07308 */ /* 0x000fe40000000800 */
[----:B------:R-:W-:Y:S02]  /*eb80*/  LDSM.16.MT88.4 R156, [R184+0x2800] ;  /* 0x00280000b89c783b */ /* 0x000fe40000004200 */
[C---:B------:R-:W-:Y:S01]  /*eb90*/  FMUL.FTZ R12, R2.reuse, R152 ;  /* 0x00000098020c7220 */ /* 0x040fe20000410000 */
[----:B------:R-:W-:Y:S01]  /*eba0*/  FMUL.FTZ R13, R2, R153 ;  /* 0x00000099020d7220 */ /* 0x000fe20000410000 */
[C---:B------:R-:W-:Y:S01]  /*ebb0*/  FMUL.FTZ R19, R0.reuse, R151 ;  /* 0x0000009700137220 */ /* 0x040fe20000410000 */
[C---:B------:R-:W-:Y:S03]  /*ebc0*/  HMMA.16816.F32 R8, R168.reuse, R14, R8 ;  /* 0x0000000ea808723c */ /* 0x040fe60000001808 */
[----:B------:R-:W2:Y:S01]  /*ebd0*/  MUFU.EX2 R195, R195 ;  /* 0x000000c300c37308 */ /* 0x000ea20000000800 */
        /* <DEDUP_REMOVED lines=9> */
[----:B------:R-:W1:Y:S01]  /*ec70*/  MUFU.EX2 R197, R197 ;  /* 0x000000c500c57308 */ /* 0x000e620000000800 */
        /* <DEDUP_REMOVED lines=17> */
[C---:B------:R-:W-:Y:S01]  /*ed90*/  HMMA.16816.F32 R20, R168.reuse, R28, R20 ;  /* 0x0000001ca814723c */ /* 0x040fe20000001814 */
[----:B------:R-:W1:Y:S02]  /*eda0*/  MUFU.EX2 R196, R196 ;  /* 0x000000c400c47308 */ /* 0x000e640000000800 */
[C---:B------:R-:W-:Y:S01]  /*edb0*/  FMUL.FTZ R28, R2.reuse, R136 ;  /* 0x00000088021c7220 */ /* 0x040fe20000410000 */
[C---:B------:R-:W-:Y:S01]  /*edc0*/  FMUL.FTZ R29, R2.reuse, R137 ;  /* 0x00000089021d7220 */ /* 0x040fe20000410000 */
[----:B------:R-:W-:Y:S01]  /*edd0*/  FMUL.FTZ R41, R2, R41 ;  /* 0x0000002902297220 */ /* 0x000fe20000410000 */
[C---:B------:R-:W-:Y:S01]  /*ede0*/  FMUL.FTZ R42, R0.reuse, R42 ;  /* 0x0000002a002a7220 */ /* 0x040fe20000410000 */
[----:B------:R-:W-:Y:S01]  /*edf0*/  LDSM.16.MT88.4 R140, [R184+0x2000] ;  /* 0x00200000b88c783b */ /* 0x000fe20000004200 */
[C---:B------:R-:W-:Y:S03]  /*ee00*/  HMMA.16816.F32 R24, R168.reuse, R30, R24 ;  /* 0x0000001ea818723c */ /* 0x040fe60000001818 */
[----:B------:R-:W1:Y:S01]  /*ee10*/  MUFU.EX2 R207, R207 ;  /* 0x000000cf00cf7308 */ /* 0x000e620000000800 */
[C---:B------:R-:W-:Y:S01]  /*ee20*/  FMUL.FTZ R30, R0.reuse, R138 ;  /* 0x0000008a001e7220 */ /* 0x040fe20000410000 */
[C---:B------:R-:W-:Y:S01]  /*ee30*/  FMUL.FTZ R31, R0.reuse, R139 ;  /* 0x0000008b001f7220 */ /* 0x040fe20000410000 */
[----:B------:R-:W-:Y:S01]  /*ee40*/  FMUL.FTZ R43, R0, R43 ;  /* 0x0000002b002b7220 */ /* 0x000fe20000410000 */
[C---:B------:R-:W-:Y:S01]  /*ee50*/  FMUL.FTZ R44, R2.reuse, R44 ;  /* 0x0000002c022c7220 */ /* 0x040fe20000410000 */
[----:B------:R-:W2:Y:S01]  /*ee60*/  LDSM.16.MT88.4 R136, [R215+0x12000] ;  /* 0x01200000d788783b */ /* 0x000ea20000004200 */
        /* <DEDUP_REMOVED lines=8> */
[----:B----4-:R-:W-:Y:S01]  /*eef0*/  LDSM.16.MT88.4 R176, [R215+0x16800] ;  /* 0x01680000d7b0783b */ /* 0x010fe20000004200 */
        /* <DEDUP_REMOVED lines=8> */
[----:B------:R-:W3:Y:S01]  /*ef80*/  MUFU.EX2 R223, R223 ;  /* 0x000000df00df7308 */ /* 0x000ee20000000800 */
        /* <DEDUP_REMOVED lines=101> */
[C---:B--2---:R-:W-:Y:S03]  /*f5e0*/  HMMA.16816.F32 R92, R168.reuse, R136, R92 ;  /* 0x00000088a85c723c */ /* 0x044fe6000000185c */
[----:B------:R-:W-:Y:S01]  /*f5f0*/  FFMA.FTZ R191, R0, R251, R191 ;  /* 0x000000fb00bf7223 */ /* 0x000fe200000100bf */
[----:B------:R-:W-:Y:S03]  /*f600*/  FADD.FTZ R188, R188, R193 ;  /* 0x000000c1bcbc7221 */ /* 0x000fe60000010000 */
[----:B------:R-:W-:Y:S01]  /*f610*/  FADD.FTZ R0, R185, R191 ;  /* 0x000000bfb9007221 */ /* 0x000fe20000010000 */
[C---:B------:R-:W-:Y:S01]  /*f620*/  HMMA.16816.F32 R96, R168.reuse, R138, R96 ;  /* 0x0000008aa860723c */ /* 0x040fe20000001860 */
[----:B------:R-:W2:Y:S02]  /*f630*/  LDSM.16.MT88.4 R136, [R167+0x6000] ;  /* 0x00600000a788783b */ /* 0x000ea40000004200 */
[----:B------:R-:W-:Y:S01]  /*f640*/  FADD.FTZ R187, R187, R188 ;  /* 0x000000bcbbbb7221 */ /* 0x000fe20000010000 */
[----:B------:R-:W-:Y:S01]  /*f650*/  FADD.FTZ R189, R189, R0 ;  /* 0x00000000bdbd7221 */ /* 0x000fe20000010000 */
[----:B------:R-:W-:Y:S02]  /*f660*/  MOV R0, R164 ;  /* 0x000000a400007202 */ /* 0x000fe40000000f00 */
[----:B------:R-:W-:Y:S01]  /*f670*/  FADD.FTZ R187, R186, R187 ;  /* 0x000000bbbabb7221 */ /* 0x000fe20000010000 */
[C---:B----4-:R-:W-:Y:S03]  /*f680*/  HMMA.16816.F32 R100, R168.reuse, R132, R100 ;  /* 0x00000084a864723c */ /* 0x050fe60000001864 */
[----:B------:R-:W-:Y:S05]  /*f690*/  FADD.FTZ R190, R190, R189 ;  /* 0x000000bdbebe7221 */ /* 0x000fea0000010000 */
        /* <DEDUP_REMOVED lines=8> */
[C---:B----4-:R-:W-:Y:S03]  /*f720*/  HMMA.16816.F32 R124, R168.reuse, R132, R124 ;  /* 0x00000084a87c723c */ /* 0x050fe6000000187c */
[----:B------:R-:W-:Y:S01]  /*f730*/  F2FP.F16.F32.PACK_AB R132, R195, R192 ;  /* 0x000000c0c384723e */ /* 0x000fe200000000ff */
[----:B------:R-:W-:Y:S01]  /*f740*/  FADD.FTZ R192, R192, R187 ;  /* 0x000000bbc0c07221 */ /* 0x000fe20000010000 */
[----:B-1----:R-:W-:Y:S01]  /*f750*/  F2FP.F16.F32.PACK_AB R133, R194, R197 ;  /* 0x000000c5c285723e */ /* 0x002fe200000000ff */
        /* <DEDUP_REMOVED lines=9> */
[C---:B-----5:R-:W-:Y:S05]  /*f7f0*/  HMMA.16816.F32 R4, R132.reuse, R140, R4 ;  /* 0x0000008c8404723c */ /* 0x060fea0000001804 */
[----:B------:R-:W-:Y:S01]  /*f800*/  FADD.FTZ R199, R196, R199 ;  /* 0x000000c7c4c77221 */ /* 0x000fe20000010000 */
[----:B------:R-:W-:Y:S02]  /*f810*/  FADD.FTZ R198, R207, R198 ;  /* 0x000000c6cfc67221 */ /* 0x000fe40000010000 */
[C---:B------:R-:W-:Y:S01]  /*f820*/  HMMA.16816.F32 R8, R132.reuse, R142, R8 ;  /* 0x0000008e8408723c */ /* 0x040fe20000001808 */
[----:B------:R-:W1:Y:S07]  /*f830*/  LDSM.16.MT88.4 R140, [R220+0x12800] ;  /* 0x01280000dc8c783b */ /* 0x000e6e0000004200 */
[C---:B--2---:R-:W-:Y:S08]  /*f840*/  HMMA.16816.F32 R12, R132.reuse, R136, R12 ;  /* 0x00000088840c723c */ /* 0x044ff0000000180c */
        /* <DEDUP_REMOVED lines=20> */
[----:B------:R2:W3:Y:S10]  /*f990*/  MUFU.EX2 R208, R152 ;  /* 0x0000009800d07308 */ /* 0x0004f40000000800 */
[----:B------:R4:W-:Y:S01]  /*f9a0*/  MUFU.EX2 R209, R211 ;  /* 0x000000d300d17308 */ /* 0x0009e20000000800 */
[C---:B------:R-:W-:Y:S09]  /*f9b0*/  HMMA.16816.F32 R60, R132.reuse, R156, R60 ;  /* 0x0000009c843c723c */ /* 0x040ff2000000183c */
[----:B------:R-:W3:Y:S01]  /*f9c0*/  MUFU.EX2 R210, R210 ;  /* 0x000000d200d27308 */ /* 0x000ee20000000800 */
[C---:B------:R-:W-:Y:S01]  /*f9d0*/  HMMA.16816.F32 R64, R132.reuse, R158, R64 ;  /* 0x0000009e8440723c */ /* 0x040fe20000001840 */
[----:B--2---:R-:W-:Y:S02]  /*f9e0*/  LDSM.16.MT88.4 R152, [R184+0x1000] ;  /* 0x00100000b898783b */ /* 0x004fe40000004200 */
[----:B----4-:R-:W-:Y:S05]  /*f9f0*/  FFMA.FTZ R211, R166, UR4, -R180 ;  /* 0x00000004a6d37c23 */ /* 0x010fea00080108b4 */
[C---:B------:R-:W-:Y:S01]  /*fa00*/  HMMA.16816.F32 R68, R132.reuse, R160, R68 ;  /* 0x000000a08444723c */ /* 0x040fe20000001844 */
[----:B------:R-:W-:Y:S01]  /*fa10*/  LDSM.16.MT88.4 R156, [R167+0x3000] ;  /* 0x00300000a79c783b */ /* 0x000fe20000004200 */
[----:B------:R-:W-:Y:S06]  /*fa20*/  MUFU.EX2 R211, R211 ;  /* 0x000000d300d37308 */ /* 0x000fec0000000800 */
[C---:B------:R-:W-:Y:S01]  /*fa30*/  HMMA.16816.F32 R72, R132.reuse, R162, R72 ;  /* 0x000000a28448723c */ /* 0x040fe20000001848 */
[----:B------:R-:W-:Y:S07]  /*fa40*/  LDSM.16.MT88.4 R160, [R215+0x15000] ;  /* 0x01500000d7a0783b */ /* 0x000fee0000004200 */
        /* <DEDUP_REMOVED lines=21> */
[----:B---3--:R-:W-:Y:S01]  /*fba0*/  F2FP.F16.F32.PACK_AB R132, R223, R222 ;  /* 0x000000dedf84723e */ /* 0x008fe200000000ff */
        /* <DEDUP_REMOVED lines=123> */
.L_x_1379:
        /* <DEDUP_REMOVED lines=329> */
.L_x_1383:
        /* <DEDUP_REMOVED lines=46> */
.L_x_1385:
[----:B------:R-:W-:Y:S05]  /*11ad0*/  BSYNC.RECONVERGENT B0 ;  /* 0x0000000000007941 */ /* 0x000fea0003800200 */
.L_x_1384:
        /* <DEDUP_REMOVED lines=41> */
.L_x_1387:
[----:B------:R-:W-:Y:S05]  /*11d70*/  BSYNC.RECONVERGENT B0 ;  /* 0x0000000000007941 */ /* 0x000fea0003800200 */
.L_x_1386:
        /* <DEDUP_REMOVED lines=27> */
.L_x_1389:
[----:B------:R-:W-:Y:S05]  /*11f30*/  BSYNC.RECONVERGENT B0 ;  /* 0x0000000000007941 */ /* 0x000fea0003800200 */
.L_x_1388:
        /* <DEDUP_REMOVED lines=27> */
.L_x_1391:
[----:B------:R-:W-:Y:S05]  /*120f0*/  BSYNC.RECONVERGENT B0 ;  /* 0x0000000000007941 */ /* 0x000fea0003800200 */
.L_x_1390:
        /* <DEDUP_REMOVED lines=27> */
.L_x_1392:
        /* <DEDUP_REMOVED lines=13> */
.L_x_2358:


//--------------------- .text._ZN5flash16flash_fwd_kernelI23Flash_fwd_kernel_traitsILi256ELi64ELi64ELi4ELb0ELb0EN7cutlass6half_tE19Flash_kernel_traitsILi256ELi64ELi64ELi4ES3_EELb1ELb0ELb1ELb1ELb0ELb0ELb0ELb1EEEvNS_16Flash_fwd_paramsE --------------------------
	.section	.text._ZN5flash16flash_fwd_kernelI23Flash_fwd_kernel_traitsILi256ELi64ELi64ELi4ELb0ELb0EN7cutlass6half_tE19Flash_kernel_traitsILi256ELi64ELi64ELi4ES3_EELb1ELb0ELb1ELb1ELb0ELb0ELb0ELb1EEEvNS_16Flash_fwd_paramsE,"ax",@progbits
	.align	128
        .global         _ZN5flash16flash_fwd_kernelI23Flash_fwd_kernel_traitsILi256ELi64ELi64ELi4ELb0ELb0EN7cutlass6half_tE19Flash_kernel_traitsILi256ELi64ELi64ELi4ES3_EELb1ELb0ELb1ELb1ELb0ELb0ELb0ELb1EEEvNS_16Flash_fwd_paramsE
        .type           _ZN5flash16flash_fwd_kernelI23Flash_fwd_kernel_traitsILi256ELi64ELi64ELi4ELb0ELb0EN7cutlass6half_tE19Flash_kernel_traitsILi256ELi64ELi64ELi4ES3_EELb1ELb0ELb1ELb1ELb0ELb0ELb0ELb1EEEvNS_16Flash_fwd_paramsE,@function
        .size           _ZN5flash16flash_fwd_kernelI23Flash_fwd_kernel_traitsILi256ELi64ELi64ELi4ELb0ELb0EN7cutlass6half_tE19Flash_kernel_traitsILi256ELi64ELi64ELi4ES3_EELb1ELb0ELb1ELb1ELb0ELb0ELb0ELb1EEEvNS_16Flash_fwd_paramsE,(.L_x_2359 - _ZN5flash16flash_fwd_kernelI23Flash_fwd_kernel_traitsILi256ELi64ELi64ELi4ELb0ELb0EN7cutlass6half_tE19Flash_kernel_traitsILi256ELi64ELi64ELi4ES3_EELb1ELb0ELb1ELb1ELb0ELb0ELb0ELb1EEEvNS_16Flash_fwd_paramsE)
        .other          _ZN5flash16flash_fwd_kernelI23Flash_fwd_kernel_traitsILi256ELi64ELi64ELi4ELb0ELb0EN7cutlass6half_tE19Flash_kernel_traitsILi256ELi64ELi64ELi4ES3_EELb1ELb0ELb1ELb1ELb0ELb0ELb0ELb1EEEvNS_16Flash_fwd_paramsE,@"STO_CUDA_ENTRY STV_DEFAULT"
_ZN5flash16flash_fwd_kernelI23Flash_fwd_kernel_traitsILi256ELi64ELi64ELi4ELb0ELb0EN7cutlass6half_tE19Flash_kernel_traitsILi256ELi64ELi64ELi4ES3_EELb1ELb0ELb1ELb1ELb0ELb0ELb0ELb1EEEvNS_16Flash_fwd_paramsE:
.text._ZN5flash16flash_fwd_kernelI23Flash_fwd_kernel_traitsILi256ELi64ELi64ELi4ELb0ELb0EN7cutlass6half_tE19Flash_kernel_traitsILi256ELi64ELi64ELi4ES3_EELb1ELb0ELb1ELb1ELb0ELb0ELb0ELb1EEEvNS_16Flash_fwd_paramsE:
        /* <DEDUP_REMOVED lines=32> */
[----:B------:R-:W-:Y:S01]  /*0200*/  USHF.L.U32 UR11, UR29, 0x2, URZ ;  /* 0x000000021d0b7899 */ /* 0x000fe200080006ff */
[----:B------:R-:W1:Y:S01]  /*0210*/  LDCU.64 UR4, c[0x0][0x478] ;  /* 0x00008f00ff0477ac */ /* 0x000e620008000a00 */
[----:B------:R-:W-:Y:S01]  /*0220*/  PLOP3.LUT P2, PT, PT, PT, UP4, 0x80, 0x8 ;  /* 0x000000000008781c */ /* 0x000fe20003f4f048 */
[----:B--2---:R-:W-:-:S02]  /*0230*/  UIMAD.WIDE.U32 UR16, UR29, 0x4, UR16 ;  /* 0x000000041d1078a5 */ /* 0x004fc4000f8e0010 */
[----:B------:R-:W-:-:S05]  /*0240*/  UISETP.NE.AND UP5, UPT, UR12, URZ, UPT ;  /* 0x000000ff0c00728c */ /* 0x000fca000bfa5270 */
[----:B------:R-:W2:Y:S01]  /*0250*/  @!P3 LDC.64 R6, c[0x0][0x528] ;  /* 0x00014a00ff06bb82 */ /* 0x000ea20000000a00 */
[----:B------:R-:W-:Y:S02]  /*0260*/  UISETP.EQ.U32.AND UP2, UPT, UR6, URZ, UPT ;  /* 0x000000ff0600728c */ /* 0x000fe4000bf42070 */
[----:B------:R-:W-:Y:S02]  /*0270*/  USHF.R.U32.HI UR10, URZ, 0x1e, UR29 ;  /* 0x0000001eff0a7899 */ /* 0x000fe4000801161d */
[----:B------:R-:W-:Y:S02]  /*0280*/  @UP3 UIADD3 UR12, UP1, UPT, UR11, UR8, URZ ;  /* 0x000000080b0c3290 */ /* 0x000fe4000ff3e0ff */
[----:B------:R-:W-:Y:S02]  /*0290*/  UISETP.EQ.OR.EX UP2, UPT, UR7, URZ, !UP5, UP2 ;  /* 0x000000ff0700728c */ /* 0x000fe4000ef42720 */
[----:B------:R-:W-:Y:S02]  /*02a0*/  @UP3 UIADD3.X UR13, UPT, UPT, UR10, UR9, URZ, UP1, !UPT ;  /* 0x000000090a0d3290 */ /* 0x000fe40008ffe4ff */
[----:B-1----:R-:W-:-:S02]  /*02b0*/  UISETP.NE.U32.AND UP0, UPT, UR4, URZ, UPT ;  /* 0x000000ff0400728c */ /* 0x002fc4000bf05070 */
[----:B------:R-:W-:Y:S02]  /*02c0*/  UIADD3 UR9, UP1, UPT, UR11, UR6, URZ ;  /* 0x000000060b097290 */ /* 0x000fe4000ff3e0ff */
[----:B------:R-:W-:Y:S02]  /*02d0*/  UISETP.NE.AND.EX UP0, UPT, UR5, URZ, UPT, UP0 ;  /* 0x000000ff0500728c */ /* 0x000fe4000bf05300 */
[----:B------:R-:W-:-:S09]  /*02e0*/  UIADD3.X UR8, UPT, UPT, UR10, UR7, URZ, UP1, !UPT ;  /* 0x000000070a087290 */ /* 0x000fd20008ffe4ff */
[----:B------:R-:W-:-:S04]  /*02f0*/  @UP0 UIADD3 UR4, UP1, UPT, UR11, UR4, URZ ;  /* 0x000000040b040290 */ /* 0x000fc8000ff3e0ff */
[----:B------:R-:W-:Y:S01]  /*0300*/  @UP0 UIADD3.X UR5, UPT, UPT, UR10, UR5, URZ, UP1, !UPT ;  /* 0x000000050a050290 */ /* 0x000fe20008ffe4ff */
[----:B----4-:R-:W-:Y:S02]  /*0310*/  @P1 R2UR UR36, R4 ;  /* 0x00000000042412ca */ /* 0x010fe400000e0000 */
[----:B------:R-:W-:-:S11]  /*0320*/  @P1 R2UR UR37, R5 ;  /* 0x00000000052512ca */ /* 0x000fd600000e0000 */
[----:B------:R-:W-:Y:S02]  /*0330*/  IMAD.U32 R4, RZ, RZ, UR36 ;  /* 0x00000024ff047e24 */ /* 0x000fe4000f8e00ff */
[----:B------:R-:W-:-:S05]  /*0340*/  IMAD.U32 R5, RZ, RZ, UR37 ;  /* 0x00000025ff057e24 */ /* 0x000fca000f8e00ff */
[----:B--2---:R1:W-:Y:S01]  /*0350*/  @!P3 STG.E.64 desc[UR30][R6.64], R4 ;  /* 0x000000040600b986 */ /* 0x0043e2000c101b1e */
[----:B---3--:R-:W-:Y:S01]  /*0360*/  @P1 IADD3 R17, P0, PT, R2, R0, RZ ;  /* 0x0000000002111210 */ /* 0x008fe20007f1e0ff */
[----:B------:R-:W-:-:S04]  /*0370*/  IMAD.U32 R2, RZ, RZ, UR16 ;  /* 0x00000010ff027e24 */ /* 0x000fc8000f8e00ff */
[----:B------:R-:W-:Y:S01]  /*0380*/  @P1 IMAD.X R18, RZ, RZ, R3, P0 ;  /* 0x000000ffff121224 */ /* 0x000fe200000e0603 */
[----:B------:R-:W-:Y:S02]  /*0390*/  PLOP3.LUT P1, PT, PT, PT, UP3, 0x80, 0x8 ;  /* 0x000000000008781c */ /* 0x000fe40003f2f038 */
[----:B------:R-:W-:Y:S01]  /*03a0*/  MOV R3, UR17 ;  /* 0x0000001100037c02 */ /* 0x000fe20008000f00 */
[----:B-1----:R-:W-:Y:S02]  /*03b0*/  @!P3 IMAD.MOV.U32 R4, RZ, RZ, R17 ;  /* 0x000000ffff04b224 */ /* 0x002fe400078e0011 */
[----:B------:R-:W-:-:S05]  /*03c0*/  @!P3 IMAD.MOV.U32 R5, RZ, RZ, R18 ;  /* 0x000000ffff05b224 */ /* 0x000fca00078e0012 */
[----:B------:R1:W-:Y:S01]  /*03d0*/  @!P3 STG.E.64 desc[UR30][R6.64+0x8], R4 ;  /* 0x000008040600b986 */ /* 0x0003e2000c101b1e */
[----:B------:R-:W-:-:S03]  /*03e0*/  PLOP3.LUT P3, PT, PT, PT, UP2, 0x80, 0x8 ;  /* 0x000000000008781c */ /* 0x000fc60003f6f028 */
[----:B------:R-:W2:Y:S01]  /*03f0*/  @P4 LDG.E R8, desc[UR30][R2.64] ;  /* 0x0000001e02084981 */ /* 0x000ea2000c1e1900 */
[----:B------:R-:W-:-:S03]  /*0400*/  PLOP3.LUT P0, PT, PT, PT, UP0, 0x80, 0x8 ;  /* 0x000000000008781c */ /* 0x000fc60003f0f008 */
[----:B-1----:R1:W3:Y:S01]  /*0410*/  @P2 LDG.E R7, desc[UR30][R2.64+0x4] ;  /* 0x0000041e02072981 */ /* 0x0022e2000c1e1900 */
[----:B------:R-:W-:Y:S02]  /*0420*/  IMAD.U32 R4, RZ, RZ, UR4 ;  /* 0x00000004ff047e24 */ /* 0x000fe4000f8e00ff */
[----:B------:R-:W-:Y:S01]  /*0430*/  IMAD.U32 R5, RZ, RZ, UR5 ;  /* 0x00000005ff057e24 */ /* 0x000fe2000f8e00ff */
[----:B------:R-:W4:Y:S06]  /*0440*/  @!UP4 LDCU UR22, c[0x0][0x434] ;  /* 0x00008680ff16c7ac */ /* 0x000f2c0008000800 */
[----:B------:R-:W5:Y:S01]  /*0450*/  @P0 LDG.E R4, desc[UR30][R4.64] ;  /* 0x0000001e04040981 */ /* 0x000f62000c1e1900 */
[----:B------:R-:W-:Y:S01]  /*0460*/  UMOV UR21, 0xffffffff ;  /* 0xffffffff00157882 */ /* 0x000fe20000000000 */
[----:B------:R-:W4:Y:S01]  /*0470*/  @!UP0 LDCU.64 UR4, c[0x0][0x488] ;  /* 0x00009100ff0487ac */ /* 0x000f220008000a00 */
[----:B-1----:R-:W-:-:S02]  /*0480*/  IMAD.U32 R2, RZ, RZ, UR12 ;  /* 0x0000000cff027e24 */ /* 0x002fc4000f8e00ff */
        /* <DEDUP_REMOVED lines=27> */
.L_x_1393:
        /* <DEDUP_REMOVED lines=56> */
.L_x_1395:
        /* <DEDUP_REMOVED lines=31> */
[C---:B------:R-:W-:Y:S01]  /*0bb0*/  LOP3.LUT R19, R15.reuse, 0x80, RZ, 0xfc, !PT ;  /* 0x000000800f137812 */ /* 0x040fe200078efcff */
        /* <DEDUP_REMOVED lines=25> */
.L_x_1397:
[----:B------:R-:W-:Y:S05]  /*0d50*/  BSYNC.RECONVERGENT B0 ;  /* 0x0000000000007941 */ /* 0x000fea0003800200 */
.L_x_1396:
        /* <DEDUP_REMOVED lines=24> */
.L_x_1399:
[----:B------:R-:W-:Y:S05]  /*0ee0*/  BSYNC.RECONVERGENT B0 ;  /* 0x0000000000007941 */ /* 0x000fea0003800200 */
.L_x_1398:
        /* <DEDUP_REMOVED lines=24> */
.L_x_1401:
[----:B------:R-:W-:Y:S05]  /*1070*/  BSYNC.RECONVERGENT B0 ;  /* 0x0000000000007941 */ /* 0x000fea0003800200 */
.L_x_1400:
        /* <DEDUP_REMOVED lines=27> */
.L_x_1403:
[----:B------:R-:W-:Y:S05]  /*1230*/  BSYNC.RECONVERGENT B0 ;  /* 0x0000000000007941 */ /* 0x000fea0003800200 */
.L_x_1402:
        /* <DEDUP_REMOVED lines=10> */
.L_x_1405:
[----:B------:R-:W-:Y:S05]  /*12e0*/  BSYNC.RECONVERGENT B0 ;  /* 0x0000000000007941 */ /* 0x000fea0003800200 */
.L_x_1404:
        /* <DEDUP_REMOVED lines=10> */
.L_x_1407:
[----:B------:R-:W-:Y:S05]  /*1390*/  BSYNC.RECONVERGENT B0 ;  /* 0x0000000000007941 */ /* 0x000fea0003800200 */
.L_x_1406:
        /* <DEDUP_REMOVED lines=10> */
.L_x_1409:
[----:B------:R-:W-:Y:S05]  /*1440*/  BSYNC.RECONVERGENT B0 ;  /* 0x0000000000007941 */ /* 0x000fea0003800200 */
.L_x_1408:
        /* <DEDUP_REMOVED lines=10> */
.L_x_1394:
        /* <DEDUP_REMOVED lines=22> */
.L_x_1410:
[----:B------:R-:W1:Y:S01]  /*1650*/  LDCU.64 UR10, c[0x0][0x3b8] ;  /* 0x00007700ff0a77ac */ /* 0x000e620008000a00 */
[----:B------:R-:W-:-:S04]  /*1660*/  UIADD3 UR6, UPT, UPT, UR12, UR13, URZ ;  /* 0x0000000d0c067290 */ /* 0x000fc8000fffe0ff */
[----:B-1----:R-:W-:Y:S02]  /*1670*/  UIMAD.WIDE.U32 UR14, UR6, UR10, URZ ;  /* 0x0000000a060e72a5 */ /* 0x002fe4000f8e00ff */
[----:B------:R-:W-:-:S04]  /*1680*/  UIMAD UR6, UR6, UR11, URZ ;  /* 0x0000000b060672a4 */ /* 0x000fc8000f8e02ff */
[----:B------:R-:W-:Y:S02]  /*1690*/  UIADD3 UR6, UPT, UPT, UR15, UR6, URZ ;  /* 0x000000060f067290 */ /* 0x000fe4000fffe0ff */
.L_x_1411:
        /* <DEDUP_REMOVED lines=44> */
.L_x_1412:
[----:B------:R-:W1:Y:S01]  /*1960*/  LDCU.64 UR8, c[0x0][0x3c0] ;  /* 0x00007800ff0877ac */ /* 0x000e620008000a00 */
[----:B------:R-:W-:-:S04]  /*1970*/  UIADD3 UR12, UPT, UPT, UR12, UR13, URZ ;  /* 0x0000000d0c0c7290 */ /* 0x000fc8000fffe0ff */
[----:B-1----:R-:W-:Y:S02]  /*1980*/  UIMAD.WIDE.U32 UR4, UR12, UR8, URZ ;  /* 0x000000080c0472a5 */ /* 0x002fe4000f8e00ff */
[----:B------:R-:W-:-:S04]  /*1990*/  UIMAD UR12, UR12, UR9, URZ ;  /* 0x000000090c0c72a4 */ /* 0x000fc8000f8e02ff */
[----:B------:R-:W-:-:S12]  /*19a0*/  UIADD3 UR12, UPT, UPT, UR5, UR12, URZ ;  /* 0x0000000c050c7290 */ /* 0x000fd8000fffe0ff */
.L_x_1413:
[----:B------:R-:W1:Y:S01]  /*19b0*/  S2R R7, SR_CTAID.X ;  /* 0x0000000000077919 */ /* 0x000e620000002500 */
[C---:B------:R-:W-:Y:S01]  /*19c0*/  IMAD.SHL.U32 R8, R203.reuse, 0x8, RZ ;  /* 0x00000008cb087824 */ /* 0x040fe200078e00ff */
[--C-:B------:R-:W-:Y:S01]  /*19d0*/  SHF.R.U32.HI R201, RZ, 0x1, R203.reuse ;  /* 0x00000001ffc97819 */ /* 0x100fe200000116cb */
[----:B------:R-:W-:Y:S01]  /*19e0*/  IMAD.SHL.U32 R12, R203, 0x2, RZ ;  /* 0x00000002cb0c7824 */ /* 0x000fe200078e00ff */
[--C-:B------:R-:W-:Y:S01]  /*19f0*/  SHF.R.U32.HI R2, RZ, 0x3, R203.reuse ;  /* 0x00000003ff027819 */ /* 0x100fe200000116cb */
[----:B------:R-:W-:Y:S01]  /*1a00*/  IMAD.MOV.U32 R3, RZ, RZ, RZ ;  /* 0x000000ffff037224 */ /* 0x000fe200078e00ff */
[C---:B------:R-:W-:Y:S01]  /*1a10*/  LOP3.LUT R199, R8.reuse, 0x38, RZ, 0xc0, !PT ;  /* 0x0000003808c77812 */ /* 0x040fe200078ec0ff */
[----:B------:R2:W-:Y:S01]  /*1a20*/  STL [R1+0x70], R8 ;  /* 0x0000700801007387 */ /* 0x0005e20000100800 */
[----:B------:R-:W-:Y:S01]  /*1a30*/  LOP3.LUT R6, R8, 0x1f8, RZ, 0xc0, !PT ;  /* 0x000001f808067812 */ /* 0x000fe200078ec0ff */
[----:B------:R-:W3:Y:S01]  /*1a40*/  LDCU.64 UR18, c[0x0][0x388] ;  /* 0x00007100ff1277ac */ /* 0x000ee20008000a00 */
[C---:B------:R-:W-:Y:S01]  /*1a50*/  IADD3 R4, P0, PT, R199.reuse, UR14, RZ ;  /* 0x0000000ec7047c10 */ /* 0x040fe2000ff1e0ff */
[----:B------:R4:W-:Y:S01]  /*1a60*/  STL [R1+0x98], R12 ;  /* 0x0000980c01007387 */ /* 0x0009e20000100800 */
[----:B------:R-:W-:Y:S01]  /*1a70*/  LOP3.LUT R10, R6, 0x38, R203, 0x78, !PT ;  /* 0x00000038060a7812 */ /* 0x000fe200078e78cb */
[----:B------:R-:W5:Y:S01]  /*1a80*/  LDCU.64 UR14, c[0x0][0x418] ;  /* 0x00008300ff0e77ac */ /* 0x000f620008000a00 */
[----:B------:R-:W-:Y:S01]  /*1a90*/  LOP3.LUT R11, R8, 0x1e00, RZ, 0xc0, !PT ;  /* 0x00001e00080b7812 */ /* 0x000fe200078ec0ff */
[----:B------:R-:W-:Y:S01]  /*1aa0*/  IMAD.X R5, RZ, RZ, UR6, P0 ;  /* 0x00000006ff057e24 */ /* 0x000fe200080e06ff */
[----:B------:R-:W-:Y:S01]  /*1ab0*/  IADD3 R6, P0, PT, R199, UR4, RZ ;  /* 0x00000004c7067c10 */ /* 0x000fe2000ff1e0ff */
[----:B------:R-:W3:Y:S01]  /*1ac0*/  LDCU.128 UR4, c[0x0][0x3d0] ;  /* 0x00007a00ff0477ac */ /* 0x000ee20008000c00 */
[----:B------:R-:W-:Y:S01]  /*1ad0*/  LOP3.LUT R207, R10, R11, RZ, 0xfc, !PT ;  /* 0x0000000b0acf7212 */ /* 0x000fe200078efcff */
[----:B------:R-:W5:Y:S01]  /*1ae0*/  S2UR UR40, SR_CgaCtaId ;  /* 0x00000000002879c3 */ /* 0x000f620000008800 */
[----:B------:R-:W-:Y:S01]  /*1af0*/  LOP3.LUT R10, R201, 0x30, RZ, 0xc0, !PT ;  /* 0x00000030c90a7812 */ /* 0x000fe200078ec0ff */
[----:B------:R-:W5:Y:S01]  /*1b00*/  LDCU.64 UR16, c[0x0][0x390] ;  /* 0x00007200ff1077ac */ /* 0x000f620008000a00 */
[----:B------:R-:W-:Y:S01]  /*1b10*/  LOP3.LUT R112, R12, 0x6, RZ, 0xc0, !PT ;  /* 0x000000060c707812 */ /* 0x000fe200078ec0ff */
[----:B------:R-:W-:Y:S01]  /*1b20*/  BSSY.RECONVERGENT B0, `(.L_x_1414) ;  /* 0x000005a000007945 */ /* 0x000fe20003800200 */
[----:B------:R-:W-:Y:S01]  /*1b30*/  LEA.HI R11, R104, R10, RZ, 0x1e ;  /* 0x0000000a680b7211 */ /* 0x000fe200078ff0ff */
[----:B------:R-:W-:Y:S01]  /*1b40*/  USHF.R.S32.HI UR41, URZ, 0x1f, UR39 ;  /* 0x0000001fff297899 */ /* 0x000fe20008011427 */
[----:B------:R-:W-:Y:S01]  /*1b50*/  SHF.R.S32.HI R10, RZ, 0x1f, R0 ;  /* 0x0000001fff0a7819 */ /* 0x000fe20000011400 */
[----:B------:R5:W-:Y:S01]  /*1b60*/  STL [R1+0x94], R112 ;  /* 0x0000947001007387 */ /* 0x000be20000100800 */
[----:B------:R-:W-:Y:S01]  /*1b70*/  LOP3.LUT R109, R199, 0x40, RZ, 0xfc, !PT ;  /* 0x00000040c76d7812 */ /* 0x000fe200078efcff */
[----:B------:R-:W-:Y:S01]  /*1b80*/  IMAD R11, R11, UR26, R112 ;  /* 0x0000001a0b0b7c24 */ /* 0x000fe2000f8e0270 */
[C---:B------:R-:W-:Y:S01]  /*1b90*/  LOP3.LUT R108, R199.reuse, 0x80, RZ, 0xfc, !PT ;  /* 0x00000080c76c7812 */ /* 0x040fe200078efcff */
[----:B--2---:R-:W-:Y:S01]  /*1ba0*/  IMAD.WIDE.U32 R8, R2, UR10, R4 ;  /* 0x0000000a02087c25 */ /* 0x004fe2000f8e0004 */
[----:B------:R-:W-:-:S03]  /*1bb0*/  LOP3.LUT R107, R199, 0xc0, RZ, 0xfc, !PT ;  /* 0x000000c0c76b7812 */ /* 0x000fc600078efcff */
[----:B-1----:R-:W-:-:S04]  /*1bc0*/  IMAD.WIDE.U32 R4, R7, 0x40, R2 ;  /* 0x0000004007047825 */ /* 0x002fc800078e0002 */
[----:B------:R-:W-:Y:S01]  /*1bd0*/  IMAD.X R7, RZ, RZ, UR12, P0 ;  /* 0x0000000cff077e24 */ /* 0x000fe200080e06ff */
[----:B----4-:R-:W-:Y:S01]  /*1be0*/  IADD3 R12, P0, PT, R199, UR38, RZ ;  /* 0x00000026c70c7c10 */ /* 0x010fe2000ff1e0ff */
[----:B---3--:R-:W-:Y:S01]  /*1bf0*/  IMAD R14, R10, UR4, RZ ;  /* 0x000000040a0e7c24 */ /* 0x008fe2000f8e02ff */
        /* <DEDUP_REMOVED lines=10> */
[----:B-----5:R-:W-:Y:S01]  /*1ca0*/  ULEA UR5, UR40, UR5, 0x18 ;  /* 0x0000000528057291 */ /* 0x020fe2000f8ec0ff */
        /* <DEDUP_REMOVED lines=15> */
[----:B------:R-:W-:Y:S01]  /*1da0*/  VIADD R14, R2, 0x10 ;  /* 0x00000010020e7836 */ /* 0x000fe20000000000 */
[----:B------:R-:W-:Y:S01]  /*1db0*/  LEA.HI.X R19, R6, UR17, R7, 0x1, P0 ;  /* 0x0000001106137c11 */ /* 0x000fe200080f0c07 */
[----:B------:R2:W-:Y:S01]  /*1dc0*/  STL [R1+0x6c], R22 ;  /* 0x00006c1601007387 */ /* 0x0005e20000100800 */
[C---:B------:R-:W-:Y:S01]  /*1dd0*/  ISETP.GE.AND P1, PT, R2.reuse, UR14, PT ;  /* 0x0000000e02007c0c */ /* 0x040fe2000bf26270 */
[----:B------:R-:W-:Y:S01]  /*1de0*/  IMAD.WIDE.U32 R12, R15, UR28, R12 ;  /* 0x0000001c0f0c7c25 */ /* 0x000fe2000f8e000c */
[----:B------:R-:W-:Y:S01]  /*1df0*/  ISETP.GE.AND P6, PT, R2, UR4, PT ;  /* 0x0000000402007c0c */ /* 0x000fe2000bfc6270 */
[----:B------:R2:W-:Y:S01]  /*1e00*/  STL [R1+0x60], R110 ;  /* 0x0000606e01007387 */ /* 0x0005e20000100800 */
[----:B------:R-:W-:Y:S01]  /*1e10*/  ISETP.GE.AND P0, PT, R14, UR14, PT ;  /* 0x0000000e0e007c0c */ /* 0x000fe2000bf06270 */
[----:B------:R-:W-:-:S02]  /*1e20*/  IMAD.U32 R8, RZ, RZ, UR13 ;  /* 0x0000000dff087e24 */ /* 0x000fc4000f8e00ff */
[----:B------:R2:W-:Y:S01]  /*1e30*/  STL [R1+0x68], R19 ;  /* 0x0000681301007387 */ /* 0x0005e20000100800 */
[----:B------:R-:W-:Y:S02]  /*1e40*/  VIADD R15, R2, 0x20 ;  /* 0x00000020020f7836 */ /* 0x000fe40000000000 */
[----:B------:R-:W-:Y:S01]  /*1e50*/  IMAD R9, R8, UR28, R13 ;  /* 0x0000001c08097c24 */ /* 0x000fe2000f8e020d */
[----:B------:R2:W-:Y:S04]  /*1e60*/  STL [R1+0x78], R109 ;  /* 0x0000786d01007387 */ /* 0x0005e80000100800 */
        /* <DEDUP_REMOVED lines=37> */
.L_x_1415:
[----:B------:R-:W-:Y:S05]  /*20c0*/  BSYNC.RECONVERGENT B0 ;  /* 0x0000000000007941 */ /* 0x000fea0003800200 */
.L_x_1414:
        /* <DEDUP_REMOVED lines=42> */
.L_x_1417:
[----:B------:R-:W-:Y:S05]  /*2370*/  BSYNC.RECONVERGENT B0 ;  /* 0x0000000000007941 */ /* 0x000fea0003800200 */
.L_x_1416:
        /* <DEDUP_REMOVED lines=41> */
.L_x_1419:
[----:B------:R-:W-:Y:S05]  /*2610*/  BSYNC.RECONVERGENT B0 ;  /* 0x0000000000007941 */ /* 0x000fea0003800200 */
.L_x_1418:
        /* <DEDUP_REMOVED lines=40> */
.L_x_1421:
[----:B------:R-:W-:Y:S05]  /*28a0*/  BSYNC.RECONVERGENT B0 ;  /* 0x0000000000007941 */ /* 0x000fea0003800200 */
.L_x_1420:
        /* <DEDUP_REMOVED lines=34> */
.L_x_1423:
[----:B------:R-:W-:Y:S05]  /*2ad0*/  BSYNC.RECONVERGENT B0 ;  /* 0x0000000000007941 */ /* 0x000fea0003800200 */
.L_x_1422:
        /* <DEDUP_REMOVED lines=36> */
.L_x_1425:
[----:B------:R-:W-:Y:S05]  /*2d20*/  BSYNC.RECONVERGENT B0 ;  /* 0x0000000000007941 */ /* 0x000fea0003800200 */
.L_x_1424:
        /* <DEDUP_REMOVED lines=36> */
.L_x_1427:
[----:B------:R-:W-:Y:S05]  /*2f70*/  BSYNC.RECONVERGENT B0 ;  /* 0x0000000000007941 */ /* 0x000fea0003800200 */
.L_x_1426:
        /* <DEDUP_REMOVED lines=37> */
.L_x_1429:
[----:B------:R-:W-:Y:S05]  /*31d0*/  BSYNC.RECONVERGENT B0 ;  /* 0x0000000000007941 */ /* 0x000fea0003800200 */
.L_x_1428:
[----:B------:R-:W5:Y:S01]  /*31e0*/  LDCU.64 UR12, c[0x0][0x538] ;  /* 0x0000a700ff0c77ac */ /* 0x000f620008000a00 */
[----:B------:R-:W0:Y:S01]  /*31f0*/  LDGDEPBAR ;  /* 0x00000000000079af */ /* 0x000e220000000000 */
[----:B-----5:R-:W-:-:S04]  /*3200*/  UISETP.NE.U32.AND UP1, UPT, UR12, URZ, UPT ;  /* 0x000000ff0c00728c */ /* 0x020fc8000bf25070 */
[----:B------:R-:W-:Y:S01]  /*3210*/  UISETP.NE.AND.EX UP1, UPT, UR13, URZ, UPT, UP1 ;  /* 0x000000ff0d00728c */ /* 0x000fe2000bf25310 */
[C---:B------:R-:W-:Y:S02]  /*3220*/  IMAD.SHL.U32 R202, R203.reuse, 0x20, RZ ;  /* 0x00000020cbca7824 */ /* 0x040fe400078e00ff */
[----:B------:R-:W-:Y:S01]  /*3230*/  IMAD.SHL.U32 R106, R203, 0x40, RZ ;  /* 0x00000040cb6a7824 */ /* 0x000fe200078e00ff */
[----:B------:R-:W5:Y:S01]  /*3240*/  S2R R102, SR_CTAID.X ;  /* 0x0000000000667919 */ /* 0x000f620000002500 */
[----:B------:R-:W-:-:S04]  /*3250*/  DEPBAR.LE SB0, 0x0 ;  /* 0x000080000000791a */ /* 0x000fc80000000000 */
[----:B------:R-:W-:Y:S02]  /*3260*/  PLOP3.LUT P0, PT, PT, PT, UP1, 0x80, 0x8 ;  /* 0x000000000008781c */ /* 0x000fe40003f0f018 */
[----:B------:R-:W2:Y:S01]  /*3270*/  @UP1 LDCU.64 UR6, c[0x0][0x540] ;  /* 0x0000a800ff0617ac */ /* 0x000ea20008000a00 */
[----:B------:R-:W-:Y:S01]  /*3280*/  @UP1 UMOV UR38, UR28 ;  /* 0x0000001c00261c82 */ /* 0x000fe20008000000 */
[----:B------:R-:W-:Y:S02]  /*3290*/  @UP1 UMOV UR39, URZ ;  /* 0x000000ff00271c82 */ /* 0x000fe40008000000 */
[----:B--2---:R-:W-:Y:S01]  /*32a0*/  @UP1 UIMAD.WIDE.U32 UR38, UR29, UR6, UR38 ;  /* 0x000000061d2612a5 */ /* 0x004fe2000f8e0026 */
[----:B------:R-:W2:Y:S03]  /*32b0*/  @UP1 LDCU UR6, c[0x0][0x458] ;  /* 0x00008b00ff0617ac */ /* 0x000ea60008000800 */
[----:B------:R-:W-:-:S02]  /*32c0*/  @UP1 UIMAD UR7, UR29, UR7, UR39 ;  /* 0x000000071d0712a4 */ /* 0x000fc4000f8e0227 */
[----:B------:R-:W-:-:S04]  /*32d0*/  @UP1 ULEA UR12, UP0, UR38, UR12, 0x2 ;  /* 0x0000000c260c1291 */ /* 0x000fc8000f8010ff */
[----:B------:R-:W-:Y:S02]  /*32e0*/  @UP1 ULEA.HI.X UR13, UR38, UR13, UR7, 0x2, UP0 ;  /* 0x0000000d260d1291 */ /* 0x000fe400080f1407 */
[----:B-1-34-:R-:W-:-:S04]  /*32f0*/  IMAD.U32 R2, RZ, RZ, UR12 ;  /* 0x0000000cff027e24 */ /* 0x01afc8000f8e00ff */
[----:B------:R-:W-:-:S05]  /*3300*/  IMAD.U32 R3, RZ, RZ, UR13 ;  /* 0x0000000dff037e24 */ /* 0x000fca000f8e00ff */
[----:B------:R1:W3:Y:S01]  /*3310*/  @P0 LDG.E R2, desc[UR30][R2.64] ;  /* 0x0000001e02020981 */ /* 0x0002e2000c1e1900 */
[----:B--2---:R-:W3:Y:S01]  /*3320*/  @P0 MUFU.RCP R0, UR6 ;  /* 0x0000000600000d08 */ /* 0x004ee20008001000 */
[----:B------:R-:W-:Y:S01]  /*3330*/  LOP3.LUT R202, R202, 0x7c00, RZ, 0xc0, !PT ;  /* 0x00007c00caca7812 */ /* 0x000fe200078ec0ff */
[----:B------:R-:W-:Y:S01]  /*3340*/  USHF.L.U32 UR7, UR34, 0x5, URZ ;  /* 0x0000000522077899 */ /* 0x000fe200080006ff */
[--C-:B------:R-:W-:Y:S01]  /*3350*/  LOP3.LUT R7, R199, 0x1c0, R106.reuse, 0xf8, !PT ;  /* 0x000001c0c7077812 */ /* 0x100fe200078ef86a */
[----:B------:R-:W-:Y:S01]  /*3360*/  USHF.L.U32 UR28, UR8, 0x6, URZ ;  /* 0x00000006081c7899 */ /* 0x000fe200080006ff */
[----:B------:R-:W-:Y:S01]  /*3370*/  LOP3.LUT R6, R202, 0x200, R106, 0xf8, !PT ;  /* 0x00000200ca067812 */ /* 0x000fe200078ef86a */
[----:B------:R-:W-:Y:S01]  /*3380*/  USHF.L.U64.HI UR13, UR8, 0x6, UR9 ;  /* 0x00000006080d7899 */ /* 0x000fe20008010209 */
[----:B------:R-:W-:Y:S01]  /*3390*/  BSSY.RECONVERGENT B0, `(.L_x_1430) ;  /* 0x0000038000007945 */ /* 0x000fe20003800200 */
[----:B------:R2:W-:Y:S01]  /*33a0*/  STL [R1+0xbc], R7 ;  /* 0x0000bc0701007387 */ /* 0x0005e20000100800 */
[----:B------:R-:W-:Y:S01]  /*33b0*/  IADD3 R104, P2, P1, R17, UR7, R104 ;  /* 0x0000000711687c10 */ /* 0x000fe2000f95e068 */
[----:B------:R-:W-:Y:S01]  /*33c0*/  USHF.R.S32.HI UR7, URZ, 0x1f, UR7 ;  /* 0x0000001fff077899 */ /* 0x000fe20008011407 */
[----:B------:R-:W-:Y:S01]  /*33d0*/  LOP3.LUT R101, R201, 0x1f0, RZ, 0xc0, !PT ;  /* 0x000001f0c9657812 */ /* 0x000fe200078ec0ff */
[----:B------:R2:W-:Y:S01]  /*33e0*/  STL [R1+0x54], R6 ;  /* 0x0000540601007387 */ /* 0x0005e20000100800 */
[----:B------:R-:W-:-:S02]  /*33f0*/  UIMAD.WIDE.U32 UR28, UR28, UR23, URZ ;  /* 0x000000171c1c72a5 */ /* 0x000fc4000f8e00ff */
[----:B------:R-:W-:Y:S01]  /*3400*/  UIMAD UR13, UR13, UR23, URZ ;  /* 0x000000170d0d72a4 */ /* 0x000fe2000f8e02ff */
[----:B------:R-:W-:Y:S01]  /*3410*/  IADD3.X R103, PT, PT, R18, UR7, RZ, P2, P1 ;  /* 0x0000000712677c10 */ /* 0x000fe200097e24ff */
[----:B------:R-:W-:Y:S02]  /*3420*/  UMOV UR6, URZ ;  /* 0x000000ff00067c82 */ /* 0x000fe40008000000 */
[----:B------:R-:W-:Y:S01]  /*3430*/  UIADD3 UR13, UPT, UPT, UR29, UR13, URZ ;  /* 0x0000000d1d0d7290 */ /* 0x000fe2000fffe0ff */
[----:B-1----:R-:W-:-:S05]  /*3440*/  SHF.R.U32.HI R3, RZ, 0x5, R203 ;  /* 0x00000005ff037819 */ /* 0x002fca00000116cb */
[----:B-----5:R-:W-:Y:S01]  /*3450*/  IMAD R102, R102, 0x4, R3 ;  /* 0x0000000466667824 */ /* 0x020fe200078e0203 */
[----:B------:R-:W-:Y:S01]  /*3460*/  BAR.SYNC.DEFER_BLOCKING 0x0 ;  /* 0x0000000000007b1d */ /* 0x000fe20000010000 */
[----:B---3--:R-:W-:-:S05]  /*3470*/  @P0 FMUL.FTZ R0, R2, R0 ;  /* 0x0000000002000220 */ /* 0x008fca0000410000 */
[----:B------:R-:W-:Y:S02]  /*3480*/  @P0 R2UR UR12, R0 ;  /* 0x00000000000c02ca */ /* 0x000fe400000e0000 */
[----:B------:R-:W-:-:S04]  /*3490*/  LOP3.LUT R0, R201, 0x8, RZ, 0xc0, !PT ;  /* 0x00000008c9007812 */ /* 0x000fc800078ec0ff */
[----:B------:R-:W-:-:S05]  /*34a0*/  LOP3.LUT R105, R7, R0, RZ, 0x3c, !PT ;  /* 0x0000000007697212 */ /* 0x000fca00078e3cff */
[----:B------:R2:W-:Y:S02]  /*34b0*/  STL [R1+0x2c], R105 ;  /* 0x00002c6901007387 */ /* 0x0005e40000100800 */
        /* <DEDUP_REMOVED lines=33> */
.L_x_1431:
[----:B------:R3:W-:Y:S04]  /*36d0*/  STS.128 [R207+0x10000], RZ ;  /* 0x010000ffcf007388 */ /* 0x0007e80000000c00 */
[----:B------:R3:W-:Y:S04]  /*36e0*/  STS.128 [R207+0x12000], RZ ;  /* 0x012000ffcf007388 */ /* 0x0007e80000000c00 */
[----:B------:R3:W-:Y:S04]  /*36f0*/  STS.128 [R207+0x14000], RZ ;  /* 0x014000ffcf007388 */ /* 0x0007e80000000c00 */
[----:B------:R3:W-:Y:S02]  /*3700*/  STS.128 [R207+0x16000], RZ ;  /* 0x016000ffcf007388 */ /* 0x0007e40000000c00 */
.L_x_1432:
[----:B------:R-:W-:Y:S05]  /*3710*/  BSYNC.RECONVERGENT B0 ;  /* 0x0000000000007941 */ /* 0x000fea0003800200 */
.L_x_1430:
        /* <DEDUP_REMOVED lines=19> */
[----:B-1----:R-:W-:Y:S01]  /*3850*/  IMAD.U32 R3, RZ, RZ, UR12 ;  /* 0x0000000cff037e24 */ /* 0x002fe2000f8e00ff */
        /* <DEDUP_REMOVED lines=26> */
.L_x_1434:
[----:B------:R-:W-:Y:S05]  /*3a00*/  BSYNC.RECONVERGENT B0 ;  /* 0x0000000000007941 */ /* 0x000fea0003800200 */
.L_x_1433:
        /* <DEDUP_REMOVED lines=39> */
.L_x_1436:
[----:B------:R-:W-:Y:S05]  /*3c80*/  BSYNC.RECONVERGENT B0 ;  /* 0x0000000000007941 */ /* 0x000fea0003800200 */
.L_x_1435:
        /* <DEDUP_REMOVED lines=40> */
.L_x_1438:
[----:B------:R-:W-:Y:S05]  /*3f10*/  BSYNC.RECONVERGENT B0 ;  /* 0x0000000000007941 */ /* 0x000fea0003800200 */
.L_x_1437:
[----:B------:R-:W-:Y:S01]  /*3f20*/  LDSM.16.M88.4 R8, [R21] ;  /* 0x000000001508783b */ /* 0x000fe20000000200 */
[----:B------:R-:W-:Y:S01]  /*3f30*/  IMAD.MOV.U32 R121, RZ, RZ, 0x20 ;  /* 0x00000020ff797424 */ /* 0x000fe200078e00ff */
[C---:B------:R-:W-:Y:S01]  /*3f40*/  LOP3.LUT P0, R0, R203.reuse, 0x2, RZ, 0xc0, !PT ;  /* 0x00000002cb007812 */ /* 0x040fe2000780c0ff */
[----:B------:R-:W-:Y:S01]  /*3f50*/  VIADD R196, R20, UR5 ;  /* 0x0000000514c47c36 */ /* 0x000fe20008000000 */
[----:B------:R-:W5:Y:S01]  /*3f60*/  LDSM.16.M88.4 R12, [R20+UR5+0x8000] ;  /* 0x00800005140c783b */ /* 0x000f620008000200 */
[----:B-1----:R-:W-:Y:S01]  /*3f70*/  LOP3.LUT R2, R203, 0x4, RZ, 0xc0, !PT ;  /* 0x00000004cb027812 */ /* 0x002fe200078ec0ff */
[----:B------:R-:W-:Y:S01]  /*3f80*/  UIADD3 UR27, UPT, UPT, UR33, UR27, -UR22 ;  /* 0x0000001b211b7290 */ /* 0x000fe2000fffe816 */
[----:B------:R-:W-:Y:S01]  /*3f90*/  SEL R121, R121, 0xffffffe0, !P0 ;  /* 0xffffffe079797807 */ /* 0x000fe20004000000 */
[----:B------:R-:W1:Y:S01]  /*3fa0*/  LDSM.16.M88.4 R16, [R20+UR5+0x8800] ;  /* 0x008800051410783b */ /* 0x000e620008000200 */
[----:B------:R-:W-:Y:S01]  /*3fb0*/  ISETP.NE.AND P0, PT, R2, RZ, PT ;  /* 0x000000ff0200720c */ /* 0x000fe20003f05270 */
[----:B------:R-:W-:Y:S01]  /*3fc0*/  IMAD.MOV.U32 R2, RZ, RZ, 0x40 ;  /* 0x00000040ff027424 */ /* 0x000fe200078e00ff */
[----:B------:R-:W-:Y:S01]  /*3fd0*/  UISETP.GT.U32.AND UP0, UPT, UR23, UR20, UPT ;  /* 0x000000141700728c */ /* 0x000fe2000bf04070 */
[----:B------:R3:W-:Y:S01]  /*3fe0*/  STL [R1+0x9c], R0 ;  /* 0x00009c0001007387 */ /* 0x0007e20000100800 */
[C---:B------:R-:W-:Y:S01]  /*3ff0*/  IMAD.IADD R22, R21.reuse, 0x1, R121 ;  /* 0x0000000115167824 */ /* 0x040fe200078e0279 */
[----:B------:R-:W1:Y:S01]  /*4000*/  LDCU.U8 UR4, c[0x0][0x4f8] ;  /* 0x00009f00ff0477ac */ /* 0x000e620008000000 */
[----:B------:R-:W-:Y:S01]  /*4010*/  SEL R113, R2, 0xffffffc0, !P0 ;  /* 0xffffffc002717807 */ /* 0x000fe20004000000 */
[----:B------:R-:W4:Y:S04]  /*4020*/  LDSM.16.M88.4 R24, [R20+UR5+0x9000] ;  /* 0x009000051418783b */ /* 0x000f280008000200 */
[----:B------:R-:W4:Y:S01]  /*4030*/  LDSM.16.M88.4 R32, [R20+UR5+0x9800] ;  /* 0x009800051420783b */ /* 0x000f220008000200 */
[----:B------:R-:W-:-:S02]  /*4040*/  IMAD.IADD R3, R21, 0x1, R113 ;  /* 0x0000000115037824 */ /* 0x000fc400078e0271 */
[C---:B------:R-:W-:Y:S01]  /*4050*/  IMAD.IADD R133, R196.reuse, 0x1, R113 ;  /* 0x00000001c4857824 */ /* 0x040fe200078e0271 */
[----:B--2---:R-:W-:Y:S01]  /*4060*/  LDSM.16.M88.4 R4, [R22] ;  /* 0x000000001604783b */ /* 0x004fe20000000200 */
[C---:B------:R-:W-:Y:S02]  /*4070*/  IMAD.IADD R2, R121.reuse, 0x1, R3 ;  /* 0x0000000179027824 */ /* 0x040fe400078e0203 */
[----:B------:R-:W-:Y:S01]  /*4080*/  IMAD.IADD R100, R121, 0x1, R133 ;  /* 0x0000000179647824 */ /* 0x000fe200078e0285 */
[----:B------:R-:W-:Y:S04]  /*4090*/  LDSM.16.M88.4 R84, [R133+0x8000] ;  /* 0x008000008554783b */ /* 0x000fe80000000200 */
[----:B------:R-:W-:Y:S04]  /*40a0*/  LDSM.16.M88.4 R88, [R133+0x8800] ;  /* 0x008800008558783b */ /* 0x000fe80000000200 */
[----:B------:R-:W-:Y:S01]  /*40b0*/  LDSM.16.M88.4 R80, [R133+0x9000] ;  /* 0x009000008550783b */ /* 0x000fe20000000200 */
[----:B---3--:R-:W-:-:S03]  /*40c0*/  IMAD.IADD R0, R196, 0x1, R121 ;  /* 0x00000001c4007824 */ /* 0x008fc600078e0279 */
[----:B------:R-:W-:Y:S04]  /*40d0*/  LDSM.16.M88.4 R92, [R20+UR5+0xa000] ;  /* 0x00a00005145c783b */ /* 0x000fe80008000200 */
[----:B------:R-:W2:Y:S01]  /*40e0*/  LDSM.16.M88.4 R52, [R0+0x8000] ;  /* 0x008000000034783b */ /* 0x000ea20000000200 */
[C---:B-----5:R-:W-:Y:S03]  /*40f0*/  HMMA.16816.F32 R40, R8.reuse, R12, RZ ;  /* 0x0000000c0828723c */ /* 0x060fe600000018ff */
[----:B------:R-:W3:Y:S04]  /*4100*/  LDSM.16.M88.4 R64, [R0+0x8800] ;  /* 0x008800000040783b */ /* 0x000ee80000000200 */
[----:B------:R-:W5:Y:S01]  /*4110*/  LDSM.16.M88.4 R68, [R0+0x9000] ;  /* 0x009000000044783b */ /* 0x000f620000000200 */
[C---:B------:R-:W-:Y:S03]  /*4120*/  HMMA.16816.F32 R48, R8.reuse, R14, RZ ;  /* 0x0000000e0830723c */ /* 0x040fe600000018ff */
[----:B------:R-:W5:Y:S04]  /*4130*/  LDSM.16.M88.4 R76, [R0+0x9800] ;  /* 0x00980000004c783b */ /* 0x000f680000000200 */
[----:B------:R-:W5:Y:S01]  /*4140*/  LDSM.16.M88.4 R12, [R3] ;  /* 0x00000000030c783b */ /* 0x000f620000000200 */
[C---:B-1----:R-:W-:Y:S03]  /*4150*/  HMMA.16816.F32 R56, R8.reuse, R16, RZ ;  /* 0x000000100838723c */ /* 0x042fe600000018ff */
[----:B------:R-:W-:Y:S04]  /*4160*/  LDSM.16.M88.4 R96, [R20+UR5+0xb800] ;  /* 0x00b800051460783b */ /* 0x000fe80008000200 */
[----:B------:R-:W0:Y:S01]  /*4170*/  LDGDEPBAR ;  /* 0x00000000000079af */ /* 0x000e220000000000 */
[C---:B------:R-:W-:Y:S03]  /*4180*/  HMMA.16816.F32 R44, R8.reuse, R18, RZ ;  /* 0x00000012082c723c */ /* 0x040fe600000018ff */
[----:B------:R-:W-:Y:S05]  /*4190*/  STL [R1+0xc], R113 ;  /* 0x00000c7101007387 */ /* 0x000fea0000100800 */
[C---:B----4-:R-:W-:Y:S08]  /*41a0*/  HMMA.16816.F32 R36, R8.reuse, R24, RZ ;  /* 0x000000180824723c */ /* 0x050ff000000018ff */
[C---:B------:R-:W-:Y:S08]  /*41b0*/  HMMA.16816.F32 R60, R8.reuse, R26, RZ ;  /* 0x0000001a083c723c */ /* 0x040ff000000018ff */
[C---:B------:R-:W-:Y:S08]  /*41c0*/  HMMA.16816.F32 R28, R8.reuse, R32, RZ ;  /* 0x00000020081c723c */ /* 0x040ff000000018ff */
[----:B------:R-:W-:Y:S01]  /*41d0*/  HMMA.16816.F32 R24, R8, R34, RZ ;  /* 0x000000220818723c */ /* 0x000fe200000018ff */
[----:B------:R-:W-:Y:S07]  /*41e0*/  LDSM.16.M88.4 R32, [R100+0x8000] ;  /* 0x008000006420783b */ /* 0x000fee0000000200 */
[C---:B--2---:R-:W-:Y:S08]  /*41f0*/  HMMA.16816.F32 R8, R4.reuse, R54, R48 ;  /* 0x000000360408723c */ /* 0x044ff00000001830 */
[C---:B------:R-:W-:Y:S08]  /*4200*/  HMMA.16816.F32 R16, R4.reuse, R52, R40 ;  /* 0x000000340410723c */ /* 0x040ff00000001828 */
[C---:B---3--:R-:W-:Y:S08]  /*4210*/  HMMA.16816.F32 R72, R4.reuse, R64, R56 ;  /* 0x000000400448723c */ /* 0x048ff00000001838 */
[C---:B------:R-:W-:Y:S01]  /*4220*/  HMMA.16816.F32 R52, R4.reuse, R66, R44 ;  /* 0x000000420434723c */ /* 0x040fe2000000182c */
[----:B------:R-:W1:Y:S04]  /*4230*/  LDSM.16.M88.4 R44, [R133+0x9800] ;  /* 0x00980000852c783b */ /* 0x000e680000000200 */
[----:B------:R-:W-:Y:S03]  /*4240*/  LDSM.16.M88.4 R64, [R100+0x8800] ;  /* 0x008800006440783b */ /* 0x000fe60000000200 */
[C---:B-----5:R-:W-:Y:S08]  /*4250*/  HMMA.16816.F32 R56, R4.reuse, R70, R60 ;  /* 0x000000460438723c */ /* 0x060ff0000000183c */
[----:B------:R-:W-:Y:S08]  /*4260*/  HMMA.16816.F32 R60, R4, R76, R28 ;  /* 0x0000004c043c723c */ /* 0x000ff0000000181c */
[----:B------:R-:W-:Y:S01]  /*4270*/  HMMA.16816.F32 R28, R12, R86, R8 ;  /* 0x000000560c1c723c */ /* 0x000fe20000001808 */
[----:B------:R-:W2:Y:S07]  /*4280*/  LDSM.16.M88.4 R8, [R2] ;  /* 0x000000000208783b */ /* 0x000eae0000000200 */
[C---:B------:R-:W-:Y:S01]  /*4290*/  HMMA.16816.F32 R40, R4.reuse, R78, R24 ;  /* 0x0000004e0428723c */ /* 0x040fe20000001818 */
[----:B------:R-:W-:Y:S07]  /*42a0*/  LDSM.16.M88.4 R76, [R0+0xa000] ;  /* 0x00a00000004c783b */ /* 0x000fee0000000200 */
[----:B------:R-:W-:Y:S01]  /*42b0*/  HMMA.16816.F32 R48, R4, R68, R36 ;  /* 0x000000440430723c */ /* 0x000fe20000001824 */
[----:B------:R-:W3:Y:S04]  /*42c0*/  LDSM.16.M88.4 R68, [R100+0x9000] ;  /* 0x009000006444783b */ /* 0x000ee80000000200 */
[----:B------:R-:W-:Y:S03]  /*42d0*/  LDSM.16.M88.4 R4, [R21+0x2000] ;  /* 0x002000001504783b */ /* 0x000fe60000000200 */
[C---:B------:R-:W-:Y:S01]  /*42e0*/  HMMA.16816.F32 R24, R12.reuse, R88, R72 ;  /* 0x000000580c18723c */ /* 0x040fe20000001848 */
[----:B------:R-:W4:Y:S07]  /*42f0*/  LDSM.16.M88.4 R72, [R100+0x9800] ;  /* 0x009800006448783b */ /* 0x000f2e0000000200 */
[C---:B------:R-:W-:Y:S01]  /*4300*/  HMMA.16816.F32 R36, R12.reuse, R84, R16 ;  /* 0x000000540c24723c */ /* 0x040fe20000001810 */
[----:B------:R-:W-:Y:S07]  /*4310*/  LDSM.16.M88.4 R84, [R20+UR5+0xb000] ;  /* 0x00b000051454783b */ /* 0x000fee0008000200 */
[C---:B------:R-:W-:Y:S01]  /*4320*/  HMMA.16816.F32 R16, R12.reuse, R90, R52 ;  /* 0x0000005a0c10723c */ /* 0x040fe20000001834 */
[----:B------:R-:W5:Y:S07]  /*4330*/  LDSM.16.M88.4 R88, [R20+UR5+0xa800] ;  /* 0x00a800051458783b */ /* 0x000f6e0008000200 */
[C---:B------:R-:W-:Y:S08]  /*4340*/  HMMA.16816.F32 R48, R12.reuse, R80, R48 ;  /* 0x000000500c30723c */ /* 0x040ff00000001830 */
[C---:B------:R-:W-:Y:S01]  /*4350*/  HMMA.16816.F32 R56, R12.reuse, R82, R56 ;  /* 0x000000520c38723c */ /* 0x040fe20000001838 */
[----:B------:R-:W-:Y:S07]  /*4360*/  LDSM.16.M88.4 R80, [R0+0xb000] ;  /* 0x00b000000050783b */ /* 0x000fee0000000200 */
[C---:B-1----:R-:W-:Y:S08]  /*4370*/  HMMA.16816.F32 R60, R12.reuse, R44, R60 ;  /* 0x0000002c0c3c723c */ /* 0x042ff0000000183c */
[----:B------:R-:W-:Y:S01]  /*4380*/  HMMA.16816.F32 R52, R12, R46, R40 ;  /* 0x0000002e0c34723c */ /* 0x000fe20000001828 */
[----:B------:R-:W-:Y:S07]  /*4390*/  LDSM.16.M88.4 R12, [R22+0x2000] ;  /* 0x00200000160c783b */ /* 0x000fee0000000200 */
[C---:B--2---:R-:W-:Y:S08]  /*43a0*/  HMMA.16816.F32 R44, R8.reuse, R32, R36 ;  /* 0x00000020082c723c */ /* 0x044ff00000001824 */
[C---:B------:R-:W-:Y:S08]  /*43b0*/  HMMA.16816.F32 R40, R8.reuse, R34, R28 ;  /* 0x000000220828723c */ /* 0x040ff0000000181c */
        /* <DEDUP_REMOVED lines=10> */
[C---:B-----5:R-:W-:Y:S08]  /*4460*/  HMMA.16816.F32 R44, R4.reuse, R88, R36 ;  /* 0x00000058042c723c */ /* 0x060ff00000001824 */
[C---:B------:R-:W-:Y:S01]  /*4470*/  HMMA.16816.F32 R52, R4.reuse, R90, R32 ;  /* 0x0000005a0434723c */ /* 0x040fe20000001820 */
[----:B------:R-:W-:Y:S04]  /*4480*/  LDSM.16.M88.4 R32, [R133+0xa000] ;  /* 0x00a000008520783b */ /* 0x000fe80000000200 */
[----:B------:R-:W-:Y:S03]  /*4490*/  LDSM.16.M88.4 R88, [R100+0xa800] ;  /* 0x00a800006458783b */ /* 0x000fe60000000200 */
[C---:B------:R-:W-:Y:S01]  /*44a0*/  HMMA.16816.F32 R56, R4.reuse, R94, R40 ;  /* 0x0000005e0438723c */ /* 0x040fe20000001828 */
[----:B------:R-:W-:Y:S07]  /*44b0*/  LDSM.16.M88.4 R92, [R0+0xe800] ;  /* 0x00e80000005c783b */ /* 0x000fee0000000200 */
[C---:B------:R-:W-:Y:S08]  /*44c0*/  HMMA.16816.F32 R40, R4.reuse, R86, R24 ;  /* 0x000000560428723c */ /* 0x040ff00000001818 */
[C---:B------:R-:W-:Y:S01]  /*44d0*/  HMMA.16816.F32 R24, R4.reuse, R98, R8 ;  /* 0x000000620418723c */ /* 0x040fe20000001808 */
[----:B------:R-:W2:Y:S07]  /*44e0*/  LDSM.16.M88.4 R8, [R3+0x2000] ;  /* 0x002000000308783b */ /* 0x000eae0000000200 */
[----:B------:R-:W-:Y:S01]  /*44f0*/  HMMA.16816.F32 R48, R4, R84, R28 ;  /* 0x000000540430723c */ /* 0x000fe2000000181c */
[----:B------:R-:W-:Y:S07]  /*4500*/  LDSM.16.M88.4 R84, [R133+0xb000] ;  /* 0x00b000008554783b */ /* 0x000fee0000000200 */
[C---:B-1----:R-:W-:Y:S08]  /*4510*/  HMMA.16816.F32 R44, R12.reuse, R72, R44 ;  /* 0x000000480c2c723c */ /* 0x042ff0000000182c */
[----:B------:R-:W-:Y:S01]  /*4520*/  HMMA.16816.F32 R52, R12, R74, R52 ;  /* 0x0000004a0c34723c */ /* 0x000fe20000001834 */
[----:B------:R-:W1:Y:S07]  /*4530*/  LDSM.16.M88.4 R72, [R133+0xb800] ;  /* 0x00b800008548783b */ /* 0x000e6e0000000200 */
[----:B------:R-:W-:Y:S01]  /*4540*/  HMMA.16816.F32 R28, R4, R96, R16 ;  /* 0x00000060041c723c */ /* 0x000fe20000001810 */
[----:B------:R-:W-:Y:S04]  /*4550*/  LDSM.16.M88.4 R4, [R2+0x2000] ;  /* 0x002000000204783b */ /* 0x000fe80000000200 */
[----:B------:R-:W-:Y:S03]  /*4560*/  LDSM.16.M88.4 R96, [R20+UR5+0xe800] ;  /* 0x00e800051460783b */ /* 0x000fe60008000200 */
[C---:B------:R-:W-:Y:S08]  /*4570*/  HMMA.16816.F32 R16, R12.reuse, R76, R60 ;  /* 0x0000004c0c10723c */ /* 0x040ff0000000183c */
[C---:B------:R-:W-:Y:S01]  /*4580*/  HMMA.16816.F32 R36, R12.reuse, R78, R56 ;  /* 0x0000004e0c24723c */ /* 0x040fe20000001838 */
[----:B------:R-:W-:Y:S07]  /*4590*/  LDSM.16.M88.4 R76, [R20+UR5+0xc000] ;  /* 0x00c00005144c783b */ /* 0x000fee0008000200 */
[C---:B------:R-:W-:Y:S08]  /*45a0*/  HMMA.16816.F32 R48, R12.reuse, R80, R48 ;  /* 0x000000500c30723c */ /* 0x040ff00000001830 */
[C---:B------:R-:W-:Y:S01]  /*45b0*/  HMMA.16816.F32 R56, R12.reuse, R82, R40 ;  /* 0x000000520c38723c */ /* 0x040fe20000001828 */
[----:B------:R-:W3:Y:S07]  /*45c0*/  LDSM.16.M88.4 R80, [R100+0xa000] ;  /* 0x00a000006450783b */ /* 0x000eee0000000200 */
[C---:B------:R-:W-:Y:S08]  /*45d0*/  HMMA.16816.F32 R60, R12.reuse, R64, R28 ;  /* 0x000000400c3c723c */ /* 0x040ff0000000181c */
[----:B------:R-:W-:Y:S01]  /*45e0*/  HMMA.16816.F32 R40, R12, R66, R24 ;  /* 0x000000420c28723c */ /* 0x000fe20000001818 */
[----:B------:R-:W-:Y:S07]  /*45f0*/  LDSM.16.M88.4 R12, [R21+0x4000] ;  /* 0x00400000150c783b */ /* 0x000fee0000000200 */
[C---:B--2---:R-:W-:Y:S08]  /*4600*/  HMMA.16816.F32 R28, R8.reuse, R32, R16 ;  /* 0x00000020081c723c */ /* 0x044ff00000001810 */
[C---:B------:R-:W-:Y:S08]  /*4610*/  HMMA.16816.F32 R24, R8.reuse, R34, R36 ;  /* 0x000000220818723c */ /* 0x040ff00000001824 */
[C---:B------:R-:W-:Y:S08]  /*4620*/  HMMA.16816.F32 R16, R8.reuse, R68, R44 ;  /* 0x000000440810723c */ /* 0x040ff0000000182c */
[C---:B------:R-:W-:Y:S01]  /*4630*/  HMMA.16816.F32 R36, R8.reuse, R70, R52 ;  /* 0x000000460824723c */ /* 0x040fe20000001834 */
[----:B------:R-:W2:Y:S04]  /*4640*/  LDSM.16.M88.4 R68, [R100+0xb800] ;  /* 0x00b800006444783b */ /* 0x000ea80000000200 */
[----:B------:R-:W4:Y:S03]  /*4650*/  LDSM.16.M88.4 R52, [R100+0xb000] ;  /* 0x00b000006434783b */ /* 0x000f260000000200 */
[C---:B-1----:R-:W-:Y:S08]  /*4660*/  HMMA.16816.F32 R60, R8.reuse, R72, R60 ;  /* 0x00000048083c723c */ /* 0x042ff0000000183c */
[C---:B------:R-:W-:Y:S01]  /*4670*/  HMMA.16816.F32 R44, R8.reuse, R74, R40 ;  /* 0x0000004a082c723c */ /* 0x040fe20000001828 */
[----:B------:R-:W1:Y:S07]  /*4680*/  LDSM.16.M88.4 R72, [R20+UR5+0xc800] ;  /* 0x00c800051448783b */ /* 0x000e6e0008000200 */
[C---:B------:R-:W-:Y:S08]  /*4690*/  HMMA.16816.F32 R48, R8.reuse, R84, R48 ;  /* 0x000000540830723c */ /* 0x040ff00000001830 */
[----:B------:R-:W-:Y:S01]  /*46a0*/  HMMA.16816.F32 R56, R8, R86, R56 ;  /* 0x000000560838723c */ /* 0x000fe20000001838 */
[----:B------:R-:W-:Y:S07]  /*46b0*/  LDSM.16.M88.4 R84, [R20+UR5+0xd800] ;  /* 0x00d800051454783b */ /* 0x000fee0008000200 */
[C---:B---3--:R-:W-:Y:S08]  /*46c0*/  HMMA.16816.F32 R40, R4.reuse, R80, R28 ;  /* 0x000000500428723c */ /* 0x048ff0000000181c */
[C---:B------:R-:W-:Y:S01]  /*46d0*/  HMMA.16816.F32 R32, R4.reuse, R82, R24 ;  /* 0x000000520420723c */ /* 0x040fe20000001818 */
[----:B------:R-:W3:Y:S07]  /*46e0*/  LDSM.16.M88.4 R80, [R20+UR5+0xd000] ;  /* 0x00d000051450783b */ /* 0x000eee0008000200 */
[C---:B------:R-:W-:Y:S08]  /*46f0*/  HMMA.16816.F32 R28, R4.reuse, R88, R16 ;  /* 0x00000058041c723c */ /* 0x040ff00000001810 */
[C---:B--2---:R-:W-:Y:S08]  /*4700*/  HMMA.16816.F32 R64, R4.reuse, R68, R60 ;  /* 0x000000440440723c */ /* 0x044ff0000000183c */
[C---:B------:R-:W-:Y:S01]  /*4710*/  HMMA.16816.F32 R24, R4.reuse, R90, R36 ;  /* 0x0000005a0418723c */ /* 0x040fe20000001824 */
[----:B------:R-:W-:Y:S07]  /*4720*/  LDSM.16.M88.4 R88, [R133+0xc000] ;  /* 0x00c000008558783b */ /* 0x000fee0000000200 */
[C---:B----4-:R-:W-:Y:S08]  /*4730*/  HMMA.16816.F32 R16, R4.reuse, R52, R48 ;  /* 0x000000340410723c */ /* 0x050ff00000001830 */
[C---:B------:R-:W-:Y:S01]  /*4740*/  HMMA.16816.F32 R8, R4.reuse, R54, R56 ;  /* 0x000000360408723c */ /* 0x040fe20000001838 */
[----:B------:R-:W-:Y:S07]  /*4750*/  LDSM.16.M88.4 R56, [R0+0xc000] ;  /* 0x00c000000038783b */ /* 0x000fee0000000200 */
[----:B------:R-:W-:Y:S01]  /*4760*/  HMMA.16816.F32 R60, R4, R70, R44 ;  /* 0x00000046043c723c */ /* 0x000fe2000000182c */
[----:B------:R-:W2:Y:S04]  /*4770*/  LDSM.16.M88.4 R4, [R22+0x4000] ;  /* 0x004000001604783b */ /* 0x000ea80000000200 */
[----:B------:R-:W4:Y:S03]  /*4780*/  LDSM.16.M88.4 R44, [R0+0xc800] ;  /* 0x00c80000002c783b */ /* 0x000f260000000200 */
[C---:B------:R-:W-:Y:S01]  /*4790*/  HMMA.16816.F32 R52, R12.reuse, R78, R32 ;  /* 0x0000004e0c34723c */ /* 0x040fe20000001820 */
[----:B------:R-:W-:Y:S07]  /*47a0*/  LDSM.16.M88.4 R32, [R0+0xd800] ;  /* 0x00d800000020783b */ /* 0x000fee0000000200 */
[C---:B-1----:R-:W-:Y:S01]  /*47b0*/  HMMA.16816.F32 R48, R12.reuse, R72, R28 ;  /* 0x000000480c30723c */ /* 0x042fe2000000181c */
[----:B------:R-:W1:Y:S07]  /*47c0*/  LDSM.16.M88.4 R28, [R0+0xd000] ;  /* 0x00d00000001c783b */ /* 0x000e6e0000000200 */
[C---:B------:R-:W-:Y:S01]  /*47d0*/  HMMA.16816.F32 R68, R12.reuse, R76, R40 ;  /* 0x0000004c0c44723c */ /* 0x040fe20000001828 */
[----:B------:R-:W-:Y:S07]  /*47e0*/  LDSM.16.M88.4 R76, [R133+0xd000] ;  /* 0x00d00000854c783b */ /* 0x000fee0000000200 */
[C---:B------:R-:W-:Y:S01]  /*47f0*/  HMMA.16816.F32 R40, R12.reuse, R74, R24 ;  /* 0x0000004a0c28723c */ /* 0x040fe20000001818 */
[----:B------:R-:W-:Y:S07]  /*4800*/  LDSM.16.M88.4 R72, [R100+0xc800] ;  /* 0x00c800006448783b */ /* 0x000fee0000000200 */
[C---:B---3--:R-:W-:Y:S08]  /*4810*/  HMMA.16816.F32 R36, R12.reuse, R80, R16 ;  /* 0x000000500c24723c */ /* 0x048ff00000001810 */
[C---:B------:R-:W-:Y:S01]  /*4820*/  HMMA.16816.F32 R24, R12.reuse, R82, R8 ;  /* 0x000000520c18723c */ /* 0x040fe20000001808 */
[----:B------:R-:W3:Y:S04]  /*4830*/  LDSM.16.M88.4 R8, [R3+0x4000] ;  /* 0x004000000308783b */ /* 0x000ee80000000200 */
[----:B------:R-:W5:Y:S03]  /*4840*/  LDSM.16.M88.4 R80, [R133+0xc800] ;  /* 0x00c800008550783b */ /* 0x000f660000000200 */
[C---:B------:R-:W-:Y:S08]  /*4850*/  HMMA.16816.F32 R16, R12.reuse, R84, R64 ;  /* 0x000000540c10723c */ /* 0x040ff00000001840 */
[----:B------:R-:W-:Y:S01]  /*4860*/  HMMA.16816.F32 R12, R12, R86, R60 ;  /* 0x000000560c0c723c */ /* 0x000fe2000000183c */
[----:B------:R-:W-:Y:S07]  /*4870*/  LDSM.16.M88.4 R84, [R100+0xd000] ;  /* 0x00d000006454783b */ /* 0x000fee0000000200 */
[C---:B--2---:R-:W-:Y:S08]  /*4880*/  HMMA.16816.F32 R68, R4.reuse, R56, R68 ;  /* 0x000000380444723c */ /* 0x044ff00000001844 */
[C---:B------:R-:W-:Y:S08]  /*4890*/  HMMA.16816.F32 R64, R4.reuse, R58, R52 ;  /* 0x0000003a0440723c */ /* 0x040ff00000001834 */
[C---:B----4-:R-:W-:Y:S08]  /*48a0*/  HMMA.16816.F32 R52, R4.reuse, R44, R48 ;  /* 0x0000002c0434723c */ /* 0x050ff00000001830 */
[C---:B------:R-:W-:Y:S08]  /*48b0*/  HMMA.16816.F32 R56, R4.reuse, R46, R40 ;  /* 0x0000002e0438723c */ /* 0x040ff00000001828 */
[C---:B-1----:R-:W-:Y:S01]  /*48c0*/  HMMA.16816.F32 R48, R4.reuse, R28, R36 ;  /* 0x0000001c0430723c */ /* 0x042fe20000001824 */
[----:B------:R-:W1:Y:S07]  /*48d0*/  LDSM.16.M88.4 R36, [R133+0xd800] ;  /* 0x00d800008524783b */ /* 0x000e6e0000000200 */
[C---:B------:R-:W-:Y:S01]  /*48e0*/  HMMA.16816.F32 R44, R4.reuse, R32, R16 ;  /* 0x00000020042c723c */ /* 0x040fe20000001810 */
[----:B------:R-:W-:Y:S07]  /*48f0*/  LDSM.16.M88.4 R16, [R21+0x6000] ;  /* 0x006000001510783b */ /* 0x000fee0000000200 */
[C---:B------:R-:W-:Y:S01]  /*4900*/  HMMA.16816.F32 R60, R4.reuse, R30, R24 ;  /* 0x0000001e043c723c */ /* 0x040fe20000001818 */
[----:B------:R-:W-:Y:S07]  /*4910*/  LDSM.16.M88.4 R28, [R100+0xc000] ;  /* 0x00c00000641c783b */ /* 0x000fee0000000200 */
[----:B------:R-:W-:Y:S01]  /*4920*/  HMMA.16816.F32 R32, R4, R34, R12 ;  /* 0x000000220420723c */ /* 0x000fe2000000180c */
[----:B------:R-:W2:Y:S07]  /*4930*/  LDSM.16.M88.4 R4, [R2+0x4000] ;  /* 0x004000000204783b */ /* 0x000eae0000000200 */
[C---:B---3--:R-:W-:Y:S08]  /*4940*/  HMMA.16816.F32 R24, R8.reuse, R88, R68 ;  /* 0x000000580818723c */ /* 0x048ff00000001844 */
[C---:B-----5:R-:W-:Y:S08]  /*4950*/  HMMA.16816.F32 R40, R8.reuse, R80, R52 ;  /* 0x000000500828723c */ /* 0x060ff00000001834 */
[C---:B------:R-:W-:Y:S01]  /*4960*/  HMMA.16816.F32 R56, R8.reuse, R82, R56 ;  /* 0x000000520838723c */ /* 0x040fe20000001838 */
[----:B------:R-:W3:Y:S07]  /*4970*/  LDSM.16.M88.4 R80, [R100+0xd800] ;  /* 0x00d800006450783b */ /* 0x000eee0000000200 */
[C---:B------:R-:W-:Y:S01]  /*4980*/  HMMA.16816.F32 R12, R8.reuse, R90, R64 ;  /* 0x0000005a080c723c */ /* 0x040fe20000001840 */
[----:B------:R-:W4:Y:S04]  /*4990*/  LDSM.16.M88.4 R88, [R20+UR5+0xe000] ;  /* 0x00e000051458783b */ /* 0x000f280008000200 */
[----:B------:R-:W-:Y:S03]  /*49a0*/  LDSM.16.M88.4 R64, [R20+UR5+0xf800] ;  /* 0x00f800051440783b */ /* 0x000fe60008000200 */
[C---:B------:R-:W-:Y:S08]  /*49b0*/  HMMA.16816.F32 R52, R8.reuse, R76, R48 ;  /* 0x0000004c0834723c */ /* 0x040ff00000001830 */
[C---:B-1----:R-:W-:Y:S08]  /*49c0*/  HMMA.16816.F32 R68, R8.reuse, R36, R44 ;  /* 0x000000240844723c */ /* 0x042ff0000000182c */
[C---:B------:R-:W-:Y:S01]  /*49d0*/  HMMA.16816.F32 R48, R8.reuse, R38, R32 ;  /* 0x000000260830723c */ /* 0x040fe20000001820 */
[----:B------:R-:W1:Y:S07]  /*49e0*/  LDSM.16.M88.4 R36, [R20+UR5+0xf000] ;  /* 0x00f000051424783b */ /* 0x000e6e0008000200 */
[----:B------:R-:W-:Y:S01]  /*49f0*/  HMMA.16816.F32 R60, R8, R78, R60 ;  /* 0x0000004e083c723c */ /* 0x000fe2000000183c */
[----:B------:R-:W-:Y:S07]  /*4a00*/  LDSM.16.M88.4 R76, [R0+0xf000] ;  /* 0x00f00000004c783b */ /* 0x000fee0000000200 */
[C---:B--2---:R-:W-:Y:S08]  /*4a10*/  HMMA.16816.F32 R44, R4.reuse, R28, R24 ;  /* 0x0000001c042c723c */ /* 0x044ff00000001818 */
[C---:B------:R-:W-:Y:S01]  /*4a20*/  HMMA.16816.F32 R24, R4.reuse, R30, R12 ;  /* 0x0000001e0418723c */ /* 0x040fe2000000180c */
[----:B------:R2:W-:Y:S07]  /*4a30*/  LDSM.16.M88.4 R12, [R22+0x6000] ;  /* 0x00600000160c783b */ /* 0x0005ee0000000200 */
[C---:B------:R-:W-:Y:S08]  /*4a40*/  HMMA.16816.F32 R8, R4.reuse, R72, R40 ;  /* 0x000000480408723c */ /* 0x040ff00000001828 */
[C---:B------:R-:W-:Y:S01]  /*4a50*/  HMMA.16816.F32 R32, R4.reuse, R74, R56 ;  /* 0x0000004a0420723c */ /* 0x040fe20000001838 */
[----:B------:R-:W5:Y:S07]  /*4a60*/  LDSM.16.M88.4 R72, [R0+0xe000] ;  /* 0x00e000000048783b */ /* 0x000f6e0000000200 */
[C---:B------:R-:W-:Y:S08]  /*4a70*/  HMMA.16816.F32 R28, R4.reuse, R84, R52 ;  /* 0x00000054041c723c */ /* 0x040ff00000001834 */
[C---:B------:R-:W-:Y:S01]  /*4a80*/  HMMA.16816.F32 R52, R4.reuse, R86, R60 ;  /* 0x000000560434723c */ /* 0x040fe2000000183c */
[----:B------:R-:W-:Y:S07]  /*4a90*/  LDSM.16.M88.4 R84, [R133+0xe000] ;  /* 0x00e000008554783b */ /* 0x000fee0000000200 */
[C---:B---3--:R-:W-:Y:S01]  /*4aa0*/  HMMA.16816.F32 R60, R4.reuse, R80, R68 ;  /* 0x00000050043c723c */ /* 0x048fe20000001844 */
[----:B------:R-:W-:Y:S07]  /*4ab0*/  LDSM.16.M88.4 R68, [R133+0xf800] ;  /* 0x00f800008544783b */ /* 0x000fee0000000200 */
[----:B--2---:R-:W-:Y:S01]  /*4ac0*/  HMMA.16816.F32 R20, R4, R82, R48 ;  /* 0x000000520414723c */ /* 0x004fe20000001830 */
[----:B------:R2:W3:Y:S07]  /*4ad0*/  LDSM.16.M88.4 R80, [R0+0xf800] ;  /* 0x00f800000050783b */ /* 0x0004ee0000000200 */
[C---:B----4-:R-:W-:Y:S08]  /*4ae0*/  HMMA.16816.F32 R44, R16.reuse, R88, R44 ;  /* 0x00000058102c723c */ /* 0x050ff0000000182c */
[C---:B------:R-:W-:Y:S01]  /*4af0*/  HMMA.16816.F32 R4, R16.reuse, R90, R24 ;  /* 0x0000005a1004723c */ /* 0x040fe20000001818 */
[----:B------:R-:W-:Y:S07]  /*4b00*/  LDSM.16.M88.4 R88, [R133+0xe800] ;  /* 0x00e800008558783b */ /* 0x000fee0000000200 */
[----:B------:R-:W-:Y:S01]  /*4b10*/  HMMA.16816.F32 R56, R16, R96, R8 ;  /* 0x000000601038723c */ /* 0x000fe20000001808 */
[----:B------:R-:W4:Y:S01]  /*4b20*/  LDSM.16.M88.4 R8, [R3+0x6000] ;  /* 0x006000000308783b */ /* 0x000f220000000200 */
[----:B--2---:R-:W-:-:S06]  /*4b30*/  IMAD.U32 R0, RZ, RZ, UR23 ;  /* 0x00000017ff007e24 */ /* 0x004fcc000f8e00ff */
[C---:B------:R-:W-:Y:S08]  /*4b40*/  HMMA.16816.F32 R40, R16.reuse, R98, R32 ;  /* 0x000000621028723c */ /* 0x040ff00000001820 */
[C---:B-1----:R-:W-:Y:S08]  /*4b50*/  HMMA.16816.F32 R32, R16.reuse, R36, R28 ;  /* 0x000000241020723c */ /* 0x042ff0000000181c */
[C---:B------:R-:W-:Y:S08]  /*4b60*/  HMMA.16816.F32 R28, R16.reuse, R38, R52 ;  /* 0x00000026101c723c */ /* 0x040ff00000001834 */
[C---:B------:R-:W-:Y:S01]  /*4b70*/  HMMA.16816.F32 R24, R16.reuse, R64, R60 ;  /* 0x000000401018723c */ /* 0x040fe2000000183c */
[----:B------:R-:W-:Y:S07]  /*4b80*/  LDSM.16.M88.4 R60, [R133+0xf000] ;  /* 0x00f00000853c783b */ /* 0x000fee0000000200 */
[----:B------:R-:W-:Y:S01]  /*4b90*/  HMMA.16816.F32 R20, R16, R66, R20 ;  /* 0x000000421014723c */ /* 0x000fe20000001814 */
[----:B------:R-:W-:Y:S07]  /*4ba0*/  LDSM.16.M88.4 R64, [R100+0xe800] ;  /* 0x00e800006440783b */ /* 0x000fee0000000200 */
[C---:B-----5:R-:W-:Y:S08]  /*4bb0*/  HMMA.16816.F32 R16, R12.reuse, R72, R44 ;  /* 0x000000480c10723c */ /* 0x060ff0000000182c */
[C---:B------:R-:W-:Y:S01]  /*4bc0*/  HMMA.16816.F32 R36, R12.reuse, R74, R4 ;  /* 0x0000004a0c24723c */ /* 0x040fe20000001804 */
[----:B------:R-:W-:Y:S04]  /*4bd0*/  LDSM.16.M88.4 R4, [R2+0x6000] ;  /* 0x006000000204783b */ /* 0x000fe80000000200 */
[----:B------:R-:W1:Y:S03]  /*4be0*/  LDSM.16.M88.4 R72, [R100+0xe000] ;  /* 0x00e000006448783b */ /* 0x000e660000000200 */
[C---:B------:R-:W-:Y:S08]  /*4bf0*/  HMMA.16816.F32 R56, R12.reuse, R92, R56 ;  /* 0x0000005c0c38723c */ /* 0x040ff00000001838 */
[C---:B------:R-:W-:Y:S08]  /*4c00*/  HMMA.16816.F32 R52, R12.reuse, R94, R40 ;  /* 0x0000005e0c34723c */ /* 0x040ff00000001828 */
[C---:B------:R-:W-:Y:S08]  /*4c10*/  HMMA.16816.F32 R48, R12.reuse, R76, R32 ;  /* 0x0000004c0c30723c */ /* 0x040ff00000001820 */
[C---:B---3--:R-:W-:Y:S08]  /*4c20*/  HMMA.16816.F32 R40, R12.reuse, R80, R24 ;  /* 0x000000500c28723c */ /* 0x048ff00000001818 */
[----:B------:R-:W-:Y:S08]  /*4c30*/  HMMA.16816.F32 R32, R12, R82, R20 ;  /* 0x000000520c20723c */ /* 0x000ff00000001814 */
[C---:B----4-:R-:W-:Y:S08]  /*4c40*/  HMMA.16816.F32 R20, R8.reuse, R84, R16 ;  /* 0x000000540814723c */ /* 0x050ff00000001810 */
[----:B------:R-:W-:Y:S01]  /*4c50*/  HMMA.16816.F32 R16, R8, R86, R36 ;  /* 0x000000560810723c */ /* 0x000fe20000001824 */
[----:B------:R-:W2:Y:S07]  /*4c60*/  LDSM.16.M88.4 R36, [R100+0xf000] ;  /* 0x00f000006424783b */ /* 0x000eae0000000200 */
[----:B------:R-:W-:Y:S08]  /*4c70*/  HMMA.16816.F32 R44, R12, R78, R28 ;  /* 0x0000004e0c2c723c */ /* 0x000ff0000000181c */
[C---:B------:R-:W-:Y:S08]  /*4c80*/  HMMA.16816.F32 R12, R8.reuse, R88, R56 ;  /* 0x00000058080c723c */ /* 0x040ff00000001838 */
[C---:B------:R-:W-:Y:S08]  /*4c90*/  HMMA.16816.F32 R24, R8.reuse, R90, R52 ;  /* 0x0000005a0818723c */ /* 0x040ff00000001834 */
[----:B------:R-:W-:Y:S08]  /*4ca0*/  HMMA.16816.F32 R56, R8, R68, R40 ;  /* 0x000000440838723c */ /* 0x000ff00000001828 */
[----:B-1----:R-:W-:Y:S01]  /*4cb0*/  HMMA.16816.F32 R40, R4, R72, R20 ;  /* 0x000000480428723c */ /* 0x002fe20000001814 */
[----:B------:R-:W1:Y:S01]  /*4cc0*/  LDSM.16.M88.4 R20, [R100+0xf800] ;  /* 0x00f800006414783b */ /* 0x000e620000000200 */
[----:B------:R-:W-:-:S06]  /*4cd0*/  DEPBAR.LE SB0, 0x0 ;  /* 0x000080000000791a */ /* 0x000fcc0000000000 */
[----:B------:R-:W-:Y:S01]  /*4ce0*/  HMMA.16816.F32 R72, R4, R74, R16 ;  /* 0x0000004a0448723c */ /* 0x000fe20000001810 */
[----:B------:R-:W-:Y:S01]  /*4cf0*/  SHF.R.U32.HI R17, RZ, 0x2, R203 ;  /* 0x00000002ff117819 */ /* 0x000fe200000116cb */
[----:B------:R-:W-:-:S03]  /*4d00*/  IMAD R16, R0, 0x40, R112 ;  /* 0x0000004000107824 */ /* 0x000fc600078e0270 */
[----:B------:R-:W-:Y:S01]  /*4d10*/  LOP3.LUT R17, R17, 0x7, RZ, 0xc0, !PT ;  /* 0x0000000711117812 */ /* 0x000fe200078ec0ff */
[C---:B------:R-:W-:Y:S02]  /*4d20*/  VIADD R80, R16.reuse, 0x29 ;  /* 0x0000002910507836 */ /* 0x040fe40000000000 */
[----:B------:R-:W-:Y:S01]  /*4d30*/  HMMA.16816.F32 R28, R8, R60, R48 ;  /* 0x0000003c081c723c */ /* 0x000fe20000001830 */
[----:B------:R-:W-:Y:S01]  /*4d40*/  IADD3 R17, PT, PT, R17, UR32, R101 ;  /* 0x0000002011117c10 */ /* 0x000fe2000fffe065 */
[----:B------:R-:W-:-:S04]  /*4d50*/  VIADD R81, R16, 0x30 ;  /* 0x0000003010517836 */ /* 0x000fc80000000000 */
[C---:B------:R-:W-:Y:S02]  /*4d60*/  VIADD R211, R17.reuse, UR33 ;  /* 0x0000002111d37c36 */ /* 0x040fe40008000000 */
[----:B------:R-:W-:Y:S01]  /*4d70*/  HMMA.16816.F32 R48, R4, R64, R12 ;  /* 0x000000400430723c */ /* 0x000fe2000000180c */
[----:B------:R-:W-:-:S07]  /*4d80*/  VIADD R17, R17, UR27 ;  /* 0x0000001b11117c36 */ /* 0x000fce0008000000 */
[----:B------:R-:W-:Y:S01]  /*4d90*/  HMMA.16816.F32 R64, R4, R66, R24 ;  /* 0x000000420440723c */ /* 0x000fe20000001818 */
[C---:B------:R-:W-:Y:S02]  /*4da0*/  VIADD R26, R16.reuse, 0x38 ;  /* 0x00000038101a7836 */ /* 0x040fe40000000000 */
[----:B------:R-:W-:Y:S02]  /*4db0*/  VIADD R27, R16, 0x31 ;  /* 0x00000031101b7836 */ /* 0x000fe40000000000 */
[----:B------:R-:W-:-:S03]  /*4dc0*/  VIADD R12, R26, UR22 ;  /* 0x000000161a0c7c36 */ /* 0x000fc60008000000 */
[C---:B------:R-:W-:Y:S01]  /*4dd0*/  HMMA.16816.F32 R68, R8.reuse, R70, R32 ;  /* 0x000000460844723c */ /* 0x040fe20000001820 */
[C---:B------:R-:W-:Y:S01]  /*4de0*/  VIADD R32, R16.reuse, UR22 ;  /* 0x0000001610207c36 */ /* 0x040fe20008000000 */
[C-C-:B------:R-:W-:Y:S01]  /*4df0*/  IADD3 R0, PT, PT, R211.reuse, 0x37, -R12.reuse ;  /* 0x00000037d3007810 */ /* 0x140fe20007ffe80c */
[C---:B------:R-:W-:Y:S01]  /*4e00*/  VIADD R33, R16.reuse, 0x10 ;  /* 0x0000001010217836 */ /* 0x040fe20000000000 */
[C---:B------:R-:W-:Y:S01]  /*4e10*/  IADD3 R3, PT, PT, R211.reuse, 0x30, -R12 ;  /* 0x00000030d3037810 */ /* 0x040fe20007ffe80c */
[C---:B------:R-:W-:Y:S02]  /*4e20*/  IMAD.IADD R2, R211.reuse, 0x1, -R32 ;  /* 0x00000001d3027824 */ /* 0x040fe400078e0a20 */
[----:B------:R-:W-:Y:S01]  /*4e30*/  VIADD R34, R16, 0x11 ;  /* 0x0000001110227836 */ /* 0x000fe20000000000 */
[----:B------:R-:W-:Y:S01]  /*4e40*/  HMMA.16816.F32 R44, R8, R62, R44 ;  /* 0x0000003e082c723c */ /* 0x000fe2000000182c */
[----:B------:R-:W-:Y:S02]  /*4e50*/  IADD3 R9, PT, PT, R211, 0x2f, -R12 ;  /* 0x0000002fd3097810 */ /* 0x000fe40007ffe80c */
[----:B------:R-:W-:-:S02]  /*4e60*/  IABS R8, R2 ;  /* 0x0000000200087213 */ /* 0x000fc40000000000 */
[----:B------:R-:W-:Y:S02]  /*4e70*/  IABS R2, R0 ;  /* 0x0000000000027213 */ /* 0x000fe40000000000 */
[----:B------:R-:W-:Y:S01]  /*4e80*/  IABS R0, R3 ;  /* 0x0000000300007213 */ /* 0x000fe20000000000 */
[C---:B--2---:R-:W-:Y:S01]  /*4e90*/  HMMA.16816.F32 R60, R4.reuse, R36, R28 ;  /* 0x00000024043c723c */ /* 0x044fe2000000181c */
[----:B------:R-:W-:Y:S01]  /*4ea0*/  IABS R3, R9 ;  /* 0x0000000900037213 */ /* 0x000fe20000000000 */
[----:B------:R-:W-:Y:S01]  /*4eb0*/  IMAD.MOV.U32 R9, RZ, RZ, R8 ;  /* 0x000000ffff097224 */ /* 0x000fe200078e0008 */
[----:B------:R-:W-:Y:S01]  /*4ec0*/  IADD3 R11, PT, PT, R211, 0x18, -R12 ;  /* 0x00000018d30b7810 */ /* 0x000fe20007ffe80c */
[----:B------:R-:W-:Y:S02]  /*4ed0*/  IMAD.MOV.U32 R8, RZ, RZ, R2 ;  /* 0x000000ffff087224 */ /* 0x000fe400078e0002 */
[----:B------:R-:W-:Y:S01]  /*4ee0*/  IMAD.MOV.U32 R2, RZ, RZ, R0 ;  /* 0x000000ffff027224 */ /* 0x000fe200078e0000 */
[----:B------:R-:W-:Y:S01]  /*4ef0*/  I2FP.F32.S32 R9, R9 ;  /* 0x0000000900097245 */ /* 0x000fe20000201400 */
[----:B------:R-:W-:Y:S01]  /*4f00*/  IMAD.MOV.U32 R0, RZ, RZ, R3 ;  /* 0x000000ffff007224 */ /* 0x000fe200078e0003 */
[----:B------:R-:W-:Y:S01]  /*4f10*/  I2FP.F32.S32 R3, R8 ;  /* 0x0000000800037245 */ /* 0x000fe20000201400 */
[----:B------:R-:W-:Y:S01]  /*4f20*/  VIADD R29, R16, 0x1 ;  /* 0x00000001101d7836 */ /* 0x000fe20000000000 */
[----:B------:R-:W-:Y:S01]  /*4f30*/  I2FP.F32.S32 R2, R2 ;  /* 0x0000000200027245 */ /* 0x000fe20000201400 */
[----:B------:R-:W-:Y:S01]  /*4f40*/  FFMA.FTZ R25, R9, -UR6, R40 ;  /* 0x8000000609197c23 */ /* 0x000fe20008010028 */
[----:B------:R-:W-:Y:S01]  /*4f50*/  I2FP.F32.S32 R0, R0 ;  /* 0x0000000000007245 */ /* 0x000fe20000201400 */
[----:B------:R-:W-:Y:S01]  /*4f60*/  FFMA.FTZ R24, R3, -UR6, R41 ;  /* 0x8000000603187c23 */ /* 0x000fe20008010029 */
[C---:B------:R-:W-:Y:S01]  /*4f70*/  IADD3 R8, PT, PT, R211.reuse, 0x20, -R12 ;  /* 0x00000020d3087810 */ /* 0x040fe20007ffe80c */
[----:B------:R-:W-:Y:S01]  /*4f80*/  FFMA.FTZ R19, R2, -UR6, R72 ;  /* 0x8000000602137c23 */ /* 0x000fe20008010048 */
[C-C-:B------:R-:W-:Y:S01]  /*4f90*/  IADD3 R2, PT, PT, R211.reuse, 0x28, -R12.reuse ;  /* 0x00000028d3027810 */ /* 0x140fe20007ffe80c */
[----:B------:R-:W-:Y:S01]  /*4fa0*/  FFMA.FTZ R18, R0, -UR6, R73 ;  /* 0x8000000600127c23 */ /* 0x000fe20008010049 */
[C-C-:B------:R-:W-:Y:S01]  /*4fb0*/  IADD3 R0, PT, PT, R211.reuse, 0x27, -R12.reuse ;  /* 0x00000027d3007810 */ /* 0x140fe20007ffe80c */
[C---:B------:R-:W-:Y:S01]  /*4fc0*/  HMMA.16816.F32 R76, R4.reuse, R38, R44 ;  /* 0x00000026044c723c */ /* 0x040fe2000000182c */
[----:B------:R-:W-:Y:S01]  /*4fd0*/  IADD3 R9, PT, PT, R211, 0x1f, -R12 ;  /* 0x0000001fd3097810 */ /* 0x000fe20007ffe80c */
[C---:B------:R-:W-:Y:S01]  /*4fe0*/  VIADD R30, R16.reuse, 0x8 ;  /* 0x00000008101e7836 */ /* 0x040fe20000000000 */
[----:B------:R-:W-:Y:S01]  /*4ff0*/  IABS R10, R2 ;  /* 0x00000002000a7213 */ /* 0x000fe20000000000 */
[C---:B------:R-:W-:Y:S01]  /*5000*/  VIADD R31, R16.reuse, 0x9 ;  /* 0x00000009101f7836 */ /* 0x040fe20000000000 */
[----:B------:R-:W-:Y:S01]  /*5010*/  IABS R3, R0 ;  /* 0x0000000000037213 */ /* 0x000fe20000000000 */
[C---:B------:R-:W-:Y:S01]  /*5020*/  VIADD R41, R16.reuse, 0x18 ;  /* 0x0000001810297836 */ /* 0x040fe20000000000 */
[----:B------:R-:W-:Y:S01]  /*5030*/  IABS R2, R8 ;  /* 0x0000000800027213 */ /* 0x000fe20000000000 */
[----:B------:R-:W-:Y:S01]  /*5040*/  VIADD R72, R16, 0x21 ;  /* 0x0000002110487836 */ /* 0x000fe20000000000 */
[----:B------:R-:W-:Y:S01]  /*5050*/  IABS R0, R9 ;  /* 0x0000000900007213 */ /* 0x000fe20000000000 */
[----:B------:R-:W-:Y:S01]  /*5060*/  IMAD.MOV.U32 R9, RZ, RZ, R3 ;  /* 0x000000ffff097224 */ /* 0x000fe200078e0003 */
[----:B------:R-:W-:Y:S01]  /*5070*/  IABS R8, R11 ;  /* 0x0000000b00087213 */ /* 0x000fe20000000000 */
[----:B------:R-:W-:Y:S01]  /*5080*/  IMAD.MOV.U32 R3, RZ, RZ, R2 ;  /* 0x000000ffff037224 */ /* 0x000fe200078e0002 */
[----:B------:R-:W-:Y:S01]  /*5090*/  I2FP.F32.S32 R10, R10 ;  /* 0x0000000a000a7245 */ /* 0x000fe20000201400 */
[----:B------:R-:W-:Y:S01]  /*50a0*/  IMAD.MOV.U32 R2, RZ, RZ, R0 ;  /* 0x000000ffff027224 */ /* 0x000fe200078e0000 */
[----:B------:R-:W-:Y:S01]  /*50b0*/  I2FP.F32.S32 R9, R9 ;  /* 0x0000000900097245 */ /* 0x000fe20000201400 */
[----:B------:R-:W-:Y:S01]  /*50c0*/  IMAD.MOV.U32 R0, RZ, RZ, R8 ;  /* 0x000000ffff007224 */ /* 0x000fe200078e0008 */
[----:B------:R-:W-:Y:S01]  /*50d0*/  I2FP.F32.S32 R3, R3 ;  /* 0x0000000300037245 */ /* 0x000fe20000201400 */
[----:B------:R-:W-:Y:S01]  /*50e0*/  FFMA.FTZ R15, R10, -UR6, R48 ;  /* 0x800000060a0f7c23 */ /* 0x000fe20008010030 */
[----:B------:R-:W-:Y:S01]  /*50f0*/  IMAD.U32 R10, RZ, RZ, UR33 ;  /* 0x00000021ff0a7e24 */ /* 0x000fe2000f8e00ff */
[----:B------:R-:W-:Y:S01]  /*5100*/  I2FP.F32.S32 R2, R2 ;  /* 0x0000000200027245 */ /* 0x000fe20000201400 */
[----:B------:R-:W-:Y:S01]  /*5110*/  VIADD R48, R16, 0x19 ;  /* 0x0000001910307836 */ /* 0x000fe20000000000 */
[----:B------:R-:W-:Y:S01]  /*5120*/  I2FP.F32.S32 R0, R0 ;  /* 0x0000000000007245 */ /* 0x000fe20000201400 */
[----:B------:R-:W-:Y:S01]  /*5130*/  FFMA.FTZ R13, R3, -UR6, R64 ;  /* 0x80000006030d7c23 */ /* 0x000fe20008010040 */
[----:B------:R-:W-:Y:S01]  /*5140*/  VIADDMNMX R214, R17, 0x1, R10, PT ;  /* 0x0000000111d67846 */ /* 0x000fe2000380010a */
[----:B------:R-:W-:Y:S01]  /*5150*/  FFMA.FTZ R14, R9, -UR6, R49 ;  /* 0x80000006090e7c23 */ /* 0x000fe20008010031 */
[----:B------:R-:W-:Y:S01]  /*5160*/  FFMA.FTZ R9, R2, -UR6, R65 ;  /* 0x8000000602097c23 */ /* 0x000fe20008010041 */
[----:B------:R-:W-:Y:S01]  /*5170*/  FFMA.FTZ R11, R0, -UR6, R60 ;  /* 0x80000006000b7c23 */ /* 0x000fe2000801003c */
[C---:B------:R-:W-:Y:S01]  /*5180*/  VIADD R0, R211.reuse, -UR25 ;  /* 0x80000019d3007c36 */ /* 0x040fe20008000000 */
[C---:B------:R-:W-:Y:S01]  /*5190*/  ISETP.GE.AND P3, PT, R16.reuse, R214, PT ;  /* 0x000000d61000720c */ /* 0x040fe20003f66270 */
[C---:B------:R-:W-:Y:S01]  /*51a0*/  VIADD R60, R16.reuse, 0x20 ;  /* 0x00000020103c7836 */ /* 0x040fe20000000000 */
[----:B------:R-:W-:Y:S01]  /*51b0*/  IADD3 R2, PT, PT, R211, 0x17, -R12 ;  /* 0x00000017d3027810 */ /* 0x000fe20007ffe80c */
[----:B------:R-:W-:Y:S01]  /*51c0*/  VIADD R73, R16, 0x28 ;  /* 0x0000002810497836 */ /* 0x000fe20000000000 */
[----:B------:R-:W-:Y:S01]  /*51d0*/  ISETP.GT.AND P4, PT, R0, R16, PT ;  /* 0x000000100000720c */ /* 0x000fe20003f84270 */
[----:B------:R-:W-:Y:S01]  /*51e0*/  VIADD R28, R16, 0x39 ;  /* 0x00000039101c7836 */ /* 0x000fe20000000000 */
[----:B------:R-:W-:Y:S01]  /*51f0*/  ISETP.GT.AND P2, PT, R0, R29, PT ;  /* 0x0000001d0000720c */ /* 0x000fe20003f44270 */
[----:B-1----:R-:W-:Y:S01]  /*5200*/  HMMA.16816.F32 R36, R4, R20, R56 ;  /* 0x000000140424723c */ /* 0x002fe20000001838 */
[----:B------:R-:W-:-:S02]  /*5210*/  FSEL R3, R25, -INF , !P4 ;  /* 0xff80000019037808 */ /* 0x000fc40006000000 */
[----:B------:R-:W-:Y:S02]  /*5220*/  FSEL R24, R24, -INF , !P2 ;  /* 0xff80000018187808 */ /* 0x000fe40005000000 */
[----:B------:R-:W-:Y:S02]  /*5230*/  FSEL R65, R3, -INF , !P3 ;  /* 0xff80000003417808 */ /* 0x000fe40005800000 */
[C-C-:B------:R-:W-:Y:S01]  /*5240*/  IADD3 R8, PT, PT, R211.reuse, 0x10, -R12.reuse ;  /* 0x00000010d3087810 */ /* 0x140fe20007ffe80c */
[----:B------:R-:W-:Y:S01]  /*5250*/  HMMA.16816.F32 R44, R4, R22, R68 ;  /* 0x00000016042c723c */ /* 0x000fe20000001844 */
[C---:B------:R-:W-:Y:S01]  /*5260*/  ISETP.GT.AND P1, PT, R0.reuse, R30, PT ;  /* 0x0000001e0000720c */ /* 0x040fe20003f24270 */
[----:B------:R-:W-:Y:S01]  /*5270*/  IMAD.IADD R6, R211, 0x1, -R12 ;  /* 0x00000001d3067824 */ /* 0x000fe200078e0a0c */
[C---:B------:R-:W-:Y:S02]  /*5280*/  ISETP.GT.AND P0, PT, R0.reuse, R31, PT ;  /* 0x0000001f0000720c */ /* 0x040fe40003f04270 */
[----:B------:R-:W-:-:S02]  /*5290*/  ISETP.GT.AND P6, PT, R0, R33, PT ;  /* 0x000000210000720c */ /* 0x000fc40003fc4270 */
[C---:B------:R-:W-:Y:S02]  /*52a0*/  ISETP.GT.AND P5, PT, R0.reuse, R34, PT ;  /* 0x000000220000720c */ /* 0x040fe40003fa4270 */
[C---:B------:R-:W-:Y:S02]  /*52b0*/  ISETP.GT.AND P4, PT, R0.reuse, R41, PT ;  /* 0x000000290000720c */ /* 0x040fe40003f84270 */
[C---:B------:R-:W-:Y:S02]  /*52c0*/  ISETP.GT.AND P3, PT, R0.reuse, R48, PT ;  /* 0x000000300000720c */ /* 0x040fe40003f64270 */
[----:B------:R-:W-:Y:S02]  /*52d0*/  ISETP.GT.AND P2, PT, R0, R60, PT ;  /* 0x0000003c0000720c */ /* 0x000fe40003f44270 */
[----:B------:R-:W-:Y:S02]  /*52e0*/  IABS R3, R2 ;  /* 0x0000000200037213 */ /* 0x000fe40000000000 */
[----:B------:R-:W-:-:S02]  /*52f0*/  FSEL R19, R19, -INF , !P1 ;  /* 0xff80000013137808 */ /* 0x000fc40004800000 */
[----:B------:R-:W-:Y:S02]  /*5300*/  IABS R2, R8 ;  /* 0x0000000800027213 */ /* 0x000fe40000000000 */
[----:B------:R-:W-:Y:S02]  /*5310*/  FSEL R18, R18, -INF , !P0 ;  /* 0xff80000012127808 */ /* 0x000fe40004000000 */
[----:B------:R-:W-:Y:S02]  /*5320*/  FSEL R35, R15, -INF , !P6 ;  /* 0xff8000000f237808 */ /* 0x000fe40007000000 */
[----:B------:R-:W-:Y:S02]  /*5330*/  FSEL R40, R14, -INF , !P5 ;  /* 0xff8000000e287808 */ /* 0x000fe40006800000 */
[----:B------:R-:W-:Y:S02]  /*5340*/  FSEL R52, R13, -INF , !P4 ;  /* 0xff8000000d347808 */ /* 0x000fe40006000000 */
[----:B------:R-:W-:Y:S01]  /*5350*/  FSEL R55, R9, -INF , !P3 ;  /* 0xff80000009377808 */ /* 0x000fe20005800000 */
[----:B------:R-:W-:Y:S01]  /*5360*/  VIADD R9, R211, 0x8 ;  /* 0x00000008d3097836 */ /* 0x000fe20000000000 */
[----:B------:R-:W-:-:S02]  /*5370*/  FSEL R64, R11, -INF , !P2 ;  /* 0xff8000000b407808 */ /* 0x000fc40005000000 */
[C---:B------:R-:W-:Y:S01]  /*5380*/  ISETP.GT.AND P1, PT, R0.reuse, R72, PT ;  /* 0x000000480000720c */ /* 0x040fe20003f24270 */
[C---:B------:R-:W-:Y:S01]  /*5390*/  IMAD.IADD R5, R9.reuse, 0x1, -R32 ;  /* 0x0000000109057824 */ /* 0x040fe200078e0a20 */
[C---:B------:R-:W-:Y:S01]  /*53a0*/  ISETP.GT.AND P0, PT, R0.reuse, R73, PT ;  /* 0x000000490000720c */ /* 0x040fe20003f04270 */
[C---:B------:R-:W-:Y:S01]  /*53b0*/  VIADD R11, R9.reuse, -UR25 ;  /* 0x80000019090b7c36 */ /* 0x040fe20008000000 */
[C---:B------:R-:W-:Y:S01]  /*53c0*/  ISETP.GT.AND P6, PT, R0.reuse, R80, PT ;  /* 0x000000500000720c */ /* 0x040fe20003fc4270 */
[----:B------:R-:W-:Y:S01]  /*53d0*/  IMAD.IADD R56, R9, 0x1, -R12 ;  /* 0x0000000109387824 */ /* 0x000fe200078e0a0c */
[C---:B------:R-:W-:Y:S02]  /*53e0*/  ISETP.GT.AND P5, PT, R0.reuse, R81, PT ;  /* 0x000000510000720c */ /* 0x040fe40003fa4270 */
[C---:B------:R-:W-:Y:S02]  /*53f0*/  ISETP.GT.AND P4, PT, R0.reuse, R27, PT ;  /* 0x0000001b0000720c */ /* 0x040fe40003f84270 */
[----:B------:R-:W-:-:S02]  /*5400*/  ISETP.GT.AND P3, PT, R0, R26, PT ;  /* 0x0000001a0000720c */ /* 0x000fc40003f64270 */
[----:B------:R-:W-:Y:S02]  /*5410*/  ISETP.GT.AND P2, PT, R0, R28, PT ;  /* 0x0000001c0000720c */ /* 0x000fe40003f44270 */
[----:B------:R-:W-:Y:S02]  /*5420*/  IADD3 R0, PT, PT, R211, 0xf, -R12 ;  /* 0x0000000fd3007810 */ /* 0x000fe40007ffe80c */
[----:B------:R-:W-:Y:S02]  /*5430*/  I2FP.F32.S32 R3, R3 ;  /* 0x0000000300037245 */ /* 0x000fe40000201400 */
[----:B------:R-:W-:Y:S02]  /*5440*/  I2FP.F32.S32 R2, R2 ;  /* 0x0000000200027245 */ /* 0x000fe40000201400 */
[----:B------:R-:W-:Y:S01]  /*5450*/  IABS R0, R0 ;  /* 0x0000000000007213 */ /* 0x000fe20000000000 */
[----:B------:R-:W-:Y:S01]  /*5460*/  FFMA.FTZ R8, R3, -UR6, R61 ;  /* 0x8000000603087c23 */ /* 0x000fe2000801003d */
[----:B------:R-:W-:Y:S01]  /*5470*/  IABS R6, R6 ;  /* 0x0000000600067213 */ /* 0x000fe20000000000 */
[----:B------:R-:W-:Y:S01]  /*5480*/  FFMA.FTZ R3, R2, -UR6, R76 ;  /* 0x8000000602037c23 */ /* 0x000fe2000801004c */
[----:B------:R-:W-:-:S02]  /*5490*/  I2FP.F32.S32 R2, R0 ;  /* 0x0000000000027245 */ /* 0x000fc40000201400 */
[--C-:B------:R-:W-:Y:S02]  /*54a0*/  IADD3 R0, PT, PT, R211, 0x8, -R12.reuse ;  /* 0x00000008d3007810 */ /* 0x100fe40007ffe80c */
[----:B------:R-:W-:Y:S01]  /*54b0*/  FSEL R53, R8, -INF , !P1 ;  /* 0xff80000008357808 */ /* 0x000fe20004800000 */
[----:B------:R-:W-:Y:S01]  /*54c0*/  FFMA.FTZ R8, R2, -UR6, R77 ;  /* 0x8000000602087c23 */ /* 0x000fe2000801004d */
[----:B------:R-:W-:Y:S02]  /*54d0*/  FSEL R54, R3, -INF , !P0 ;  /* 0xff80000003367808 */ /* 0x000fe40004000000 */
[----:B------:R-:W-:Y:S02]  /*54e0*/  IABS R2, R0 ;  /* 0x0000000000027213 */ /* 0x000fe40000000000 */
[----:B------:R-:W-:Y:S02]  /*54f0*/  IADD3 R3, PT, PT, R211, 0x7, -R12 ;  /* 0x00000007d3037810 */ /* 0x000fe40007ffe80c */
[----:B------:R-:W-:-:S02]  /*5500*/  I2FP.F32.S32 R4, R2 ;  /* 0x0000000200047245 */ /* 0x000fc40000201400 */
[----:B------:R-:W-:Y:S02]  /*5510*/  IABS R0, R3 ;  /* 0x0000000300007213 */ /* 0x000fe40000000000 */
[----:B------:R-:W-:Y:S01]  /*5520*/  IADD3 R2, PT, PT, R211, -0x1, -R12 ;  /* 0xffffffffd3027810 */ /* 0x000fe20007ffe80c */
[----:B------:R-:W-:Y:S01]  /*5530*/  FFMA.FTZ R4, R4, -UR6, R36 ;  /* 0x8000000604047c23 */ /* 0x000fe20008010024 */
[----:B------:R-:W-:Y:S02]  /*5540*/  I2FP.F32.S32 R3, R0 ;  /* 0x0000000000037245 */ /* 0x000fe40000201400 */
[----:B------:R-:W-:Y:S01]  /*5550*/  IABS R7, R2 ;  /* 0x0000000200077213 */ /* 0x000fe20000000000 */
[----:B------:R-:W-:Y:S01]  /*5560*/  IMAD.MOV.U32 R2, RZ, RZ, R6 ;  /* 0x000000ffff027224 */ /* 0x000fe200078e0006 */
[----:B------:R-:W-:Y:S01]  /*5570*/  IABS R0, R5 ;  /* 0x0000000500007213 */ /* 0x000fe20000000000 */
[----:B------:R-:W-:Y:S01]  /*5580*/  FFMA.FTZ R3, R3, -UR6, R37 ;  /* 0x8000000603037c23 */ /* 0x000fe20008010025 */
[----:B------:R-:W-:Y:S01]  /*5590*/  VIADDMNMX R215, R17, 0x9, R10, PT ;  /* 0x0000000911d77846 */ /* 0x000fe2000380010a */
[----:B------:R-:W-:Y:S01]  /*55a0*/  IMAD.MOV.U32 R5, RZ, RZ, R7 ;  /* 0x000000ffff057224 */ /* 0x000fe200078e0007 */
[----:B------:R-:W-:-:S02]  /*55b0*/  I2FP.F32.S32 R2, R2 ;  /* 0x0000000200027245 */ /* 0x000fc40000201400 */
[----:B------:R-:W-:Y:S02]  /*55c0*/  IADD3 R10, PT, PT, R9, 0x37, -R12 ;  /* 0x00000037090a7810 */ /* 0x000fe40007ffe80c */
[----:B------:R-:W-:Y:S02]  /*55d0*/  I2FP.F32.S32 R5, R5 ;  /* 0x0000000500057245 */ /* 0x000fe40000201400 */
[----:B------:R-:W-:Y:S01]  /*55e0*/  FSEL R49, R3, -INF , !P4 ;  /* 0xff80000003317808 */ /* 0x000fe20006000000 */
[----:B------:R-:W-:Y:S01]  /*55f0*/  FFMA.FTZ R3, R2, -UR6, R44 ;  /* 0x8000000602037c23 */ /* 0x000fe2000801002c */
[----:B------:R-:W-:Y:S01]  /*5600*/  I2FP.F32.S32 R0, R0 ;  /* 0x0000000000007245 */ /* 0x000fe20000201400 */
[----:B------:R-:W-:Y:S01]  /*5610*/  FFMA.FTZ R2, R5, -UR6, R45 ;  /* 0x8000000605027c23 */ /* 0x000fe2000801002d */
[----:B------:R-:W-:Y:S02]  /*5620*/  FSEL R6, R4, -INF , !P5 ;  /* 0xff80000004067808 */ /* 0x000fe40006800000 */
[----:B------:R-:W-:Y:S01]  /*5630*/  IABS R4, R10 ;  /* 0x0000000a00047213 */ /* 0x000fe20000000000 */
[----:B------:R-:W-:Y:S01]  /*5640*/  FFMA.FTZ R0, R0, -UR6, R42 ;  /* 0x8000000600007c23 */ /* 0x000fe2000801002a */
[----:B------:R-:W-:-:S02]  /*5650*/  IADD3 R13, PT, PT, R9, 0x30, -R12 ;  /* 0x00000030090d7810 */ /* 0x000fc40007ffe80c */
[----:B------:R-:W-:Y:S02]  /*5660*/  FSEL R36, R3, -INF , !P3 ;  /* 0xff80000003247808 */ /* 0x000fe40005800000 */
[----:B------:R-:W-:Y:S02]  /*5670*/  ISETP.GT.AND P1, PT, R11, R16, PT ;  /* 0x000000100b00720c */ /* 0x000fe40003f24270 */
[----:B------:R-:W-:Y:S02]  /*5680*/  I2FP.F32.S32 R3, R4 ;  /* 0x0000000400037245 */ /* 0x000fe40000201400 */
[----:B------:R-:W-:Y:S02]  /*5690*/  IABS R5, R13 ;  /* 0x0000000d00057213 */ /* 0x000fe40000000000 */
[----:B------:R-:W-:Y:S02]  /*56a0*/  FSEL R37, R2, -INF , !P2 ;  /* 0xff80000002257808 */ /* 0x000fe40005000000 */
[----:B------:R-:W-:Y:S01]  /*56b0*/  FSEL R2, R0, -INF , !P1 ;  /* 0xff80000000027808 */ /* 0x000fe20004800000 */
[----:B------:R-:W-:Y:S01]  /*56c0*/  FFMA.FTZ R0, R3, -UR6, R43 ;  /* 0x8000000603007c23 */ /* 0x000fe2000801002b */
[----:B------:R-:W-:Y:S01]  /*56d0*/  IMAD.MOV.U32 R3, RZ, RZ, R5 ;  /* 0x000000ffff037224 */ /* 0x000fe200078e0005 */
[----:B------:R-:W-:-:S02]  /*56e0*/  IADD3 R14, PT, PT, R9, 0x2f, -R12 ;  /* 0x0000002f090e7810 */ /* 0x000fc40007ffe80c */
[----:B------:R-:W-:Y:S02]  /*56f0*/  ISETP.GE.AND P0, PT, R16, R215, PT ;  /* 0x000000d71000720c */ /* 0x000fe40003f06270 */
[----:B------:R-:W-:Y:S02]  /*5700*/  FSEL R7, R8, -INF , !P6 ;  /* 0xff80000008077808 */ /* 0x000fe40007000000 */
[----:B------:R-:W-:Y:S02]  /*5710*/  ISETP.GT.AND P6, PT, R11, R29, PT ;  /* 0x0000001d0b00720c */ /* 0x000fe40003fc4270 */
[----:B------:R-:W-:Y:S02]  /*5720*/  I2FP.F32.S32 R3, R3 ;  /* 0x0000000300037245 */ /* 0x000fe40000201400 */
[----:B------:R-:W-:Y:S02]  /*5730*/  IABS R4, R14 ;  /* 0x0000000e00047213 */ /* 0x000fe40000000000 */
[----:B------:R-:W-:-:S02]  /*5740*/  FSEL R32, R2, -INF , !P0 ;  /* 0xff80000002207808 */ /* 0x000fc40004000000 */
[----:B------:R-:W-:Y:S01]  /*5750*/  FSEL R2, R0, -INF , !P6 ;  /* 0xff80000000027808 */ /* 0x000fe20007000000 */
[----:B------:R-:W-:Y:S01]  /*5760*/  FFMA.FTZ R0, R3, -UR6, R74 ;  /* 0x8000000603007c23 */ /* 0x000fe2000801004a */
[----:B------:R-:W-:Y:S01]  /*5770*/  IMAD.MOV.U32 R3, RZ, RZ, R4 ;  /* 0x000000ffff037224 */ /* 0x000fe200078e0004 */
[----:B------:R-:W-:Y:S02]  /*5780*/  IADD3 R15, PT, PT, R9, 0x28, -R12 ;  /* 0x00000028090f7810 */ /* 0x000fe40007ffe80c */
[C---:B------:R-:W-:Y:S02]  /*5790*/  ISETP.GE.AND P5, PT, R29.reuse, R214, PT ;  /* 0x000000d61d00720c */ /* 0x040fe40003fa6270 */
[----:B------:R-:W-:Y:S02]  /*57a0*/  ISETP.GE.AND P4, PT, R29, R215, PT ;  /* 0x000000d71d00720c */ /* 0x000fe40003f86270 */
[----:B------:R-:W-:Y:S02]  /*57b0*/  ISETP.GT.AND P3, PT, R11, R30, PT ;  /* 0x0000001e0b00720c */ /* 0x000fe40003f64270 */
[----:B------:R-:W-:-:S02]  /*57c0*/  I2FP.F32.S32 R3, R3 ;  /* 0x0000000300037245 */ /* 0x000fc40000201400 */
[----:B------:R-:W-:Y:S02]  /*57d0*/  FSEL R24, R24, -INF , !P5 ;  /* 0xff80000018187808 */ /* 0x000fe40006800000 */
[----:B------:R-:W-:Y:S02]  /*57e0*/  IABS R4, R15 ;  /* 0x0000000f00047213 */ /* 0x000fe40000000000 */
[----:B------:R-:W-:Y:S02]  /*57f0*/  ISETP.GT.AND P0, PT, R11, R31, PT ;  /* 0x0000001f0b00720c */ /* 0x000fe40003f04270 */
[C---:B------:R-:W-:Y:S02]  /*5800*/  ISETP.GE.AND P5, PT, R31.reuse, R214, PT ;  /* 0x000000d61f00720c */ /* 0x040fe40003fa6270 */
[----:B------:R-:W-:Y:S02]  /*5810*/  ISETP.GE.AND P6, PT, R31, R215, PT ;  /* 0x000000d71f00720c */ /* 0x000fe40003fc6270 */
[----:B------:R-:W-:-:S02]  /*5820*/  FSEL R31, R2, -INF , !P4 ;  /* 0xff800000021f7808 */ /* 0x000fc40006000000 */
[----:B------:R-:W-:Y:S01]  /*5830*/  FSEL R2, R0, -INF , !P3 ;  /* 0xff80000000027808 */ /* 0x000fe20005800000 */
[----:B------:R-:W-:Y:S01]  /*5840*/  FFMA.FTZ R0, R3, -UR6, R75 ;  /* 0x8000000603007c23 */ /* 0x000fe2000801004b */
[----:B------:R-:W-:Y:S01]  /*5850*/  IMAD.MOV.U32 R3, RZ, RZ, R4 ;  /* 0x000000ffff037224 */ /* 0x000fe200078e0004 */
[----:B------:R-:W-:Y:S02]  /*5860*/  IADD3 R16, PT, PT, R9, 0x27, -R12 ;  /* 0x0000002709107810 */ /* 0x000fe40007ffe80c */
[----:B------:R-:W-:Y:S02]  /*5870*/  ISETP.GE.AND P1, PT, R30, R215, PT ;  /* 0x000000d71e00720c */ /* 0x000fe40003f26270 */
[----:B------:R-:W-:Y:S02]  /*5880*/  I2FP.F32.S32 R3, R3 ;  /* 0x0000000300037245 */ /* 0x000fe40000201400 */
[----:B------:R-:W-:Y:S02]  /*5890*/  IABS R4, R16 ;  /* 0x0000001000047213 */ /* 0x000fe40000000000 */
[----:B------:R-:W-:-:S02]  /*58a0*/  FSEL R25, R2, -INF , !P1 ;  /* 0xff80000002197808 */ /* 0x000fc40004800000 */
[----:B------:R-:W-:Y:S01]  /*58b0*/  FSEL R2, R0, -INF , !P0 ;  /* 0xff80000000027808 */ /* 0x000fe20004000000 */
[----:B------:R-:W-:Y:S01]  /*58c0*/  FFMA.FTZ R0, R3, -UR6, R50 ;  /* 0x8000000603007c23 */ /* 0x000fe20008010032 */
[----:B------:R-:W-:Y:S01]  /*58d0*/  IMAD.MOV.U32 R3, RZ, RZ, R4 ;  /* 0x000000ffff037224 */ /* 0x000fe200078e0004 */
[----:B------:R-:W-:Y:S02]  /*58e0*/  IADD3 R20, PT, PT, R9, 0x20, -R12 ;  /* 0x0000002009147810 */ /* 0x000fe40007ffe80c */
        /* <DEDUP_REMOVED lines=8> */
[----:B------:R-:W-:Y:S02]  /*5970*/  ISETP.GE.AND P3, PT, R33, R215, PT ;  /* 0x000000d72100720c */ /* 0x000fe40003f66270 */
[----:B------:R-:W-:Y:S02]  /*5980*/  ISETP.GT.AND P1, PT, R11, R34, PT ;  /* 0x000000220b00720c */ /* 0x000fe40003f24270 */
[----:B------:R-:W-:Y:S02]  /*5990*/  I2FP.F32.S32 R3, R3 ;  /* 0x0000000300037245 */ /* 0x000fe40000201400 */
[----:B------:R-:W-:-:S02]  /*59a0*/  IABS R4, R21 ;  /* 0x0000001500047213 */ /* 0x000fc40000000000 */
[----:B------:R-:W-:Y:S02]  /*59b0*/  ISETP.GE.AND P2, PT, R30, R214, PT ;  /* 0x000000d61e00720c */ /* 0x000fe40003f46270 */
[----:B------:R-:W-:Y:S02]  /*59c0*/  FSEL R30, R2, -INF , !P3 ;  /* 0xff800000021e7808 */ /* 0x000fe40005800000 */
[----:B------:R-:W-:Y:S01]  /*59d0*/  FSEL R2, R0, -INF , !P1 ;  /* 0xff80000000027808 */ /* 0x000fe20004800000 */
[----:B------:R-:W-:Y:S01]  /*59e0*/  FFMA.FTZ R0, R3, -UR6, R66 ;  /* 0x8000000603007c23 */ /* 0x000fe20008010042 */
[----:B------:R-:W-:Y:S01]  /*59f0*/  IMAD.MOV.U32 R3, RZ, RZ, R4 ;  /* 0x000000ffff037224 */ /* 0x000fe200078e0004 */
[----:B------:R-:W-:Y:S02]  /*5a00*/  IADD3 R22, PT, PT, R9, 0x18, -R12 ;  /* 0x0000001809167810 */ /* 0x000fe40007ffe80c */
[----:B------:R-:W-:Y:S02]  /*5a10*/  ISETP.GE.AND P0, PT, R34, R215, PT ;  /* 0x000000d72200720c */ /* 0x000fe40003f06270 */
[----:B------:R-:W-:-:S02]  /*5a20*/  ISETP.GT.AND P6, PT, R11, R41, PT ;  /* 0x000000290b00720c */ /* 0x000fc40003fc4270 */
[----:B------:R-:W-:Y:S02]  /*5a30*/  I2FP.F32.S32 R3, R3 ;  /* 0x0000000300037245 */ /* 0x000fe40000201400 */
[----:B------:R-:W-:Y:S02]  /*5a40*/  IABS R5, R22 ;  /* 0x0000001600057213 */ /* 0x000fe40000000000 */
[----:B------:R-:W-:Y:S02]  /*5a50*/  FSEL R22, R2, -INF , !P0 ;  /* 0xff80000002167808 */ /* 0x000fe40004000000 */
[----:B------:R-:W-:Y:S02]  /*5a60*/  IADD3 R23, PT, PT, R9, 0x17, -R12 ;  /* 0x0000001709177810 */ /* 0x000fe40007ffe80c */
[----:B------:R-:W-:Y:S01]  /*5a70*/  FSEL R2, R0, -INF , !P6 ;  /* 0xff80000000027808 */ /* 0x000fe20007000000 */
[----:B------:R-:W-:Y:S01]  /*5a80*/  FFMA.FTZ R0, R3, -UR6, R67 ;  /* 0x8000000603007c23 */ /* 0x000fe20008010043 */
[----:B------:R-:W-:Y:S01]  /*5a90*/  IMAD.MOV.U32 R3, RZ, RZ, R5 ;  /* 0x000000ffff037224 */ /* 0x000fe200078e0005 */
[----:B------:R-:W-:-:S02]  /*5aa0*/  IABS R4, R23 ;  /* 0x0000001700047213 */ /* 0x000fc40000000000 */
[----:B------:R-:W-:Y:S02]  /*5ab0*/  ISETP.GE.AND P4, PT, R41, R215, PT ;  /* 0x000000d72900720c */ /* 0x000fe40003f86270 */
[----:B------:R-:W-:Y:S02]  /*5ac0*/  ISETP.GT.AND P3, PT, R11, R48, PT ;  /* 0x000000300b00720c */ /* 0x000fe40003f64270 */
[----:B------:R-:W-:Y:S02]  /*5ad0*/  I2FP.F32.S32 R3, R3 ;  /* 0x0000000300037245 */ /* 0x000fe40000201400 */
[----:B------:R-:W-:Y:S02]  /*5ae0*/  I2FP.F32.S32 R4, R4 ;  /* 0x0000000400047245 */ /* 0x000fe40000201400 */
[----:B------:R-:W-:Y:S02]  /*5af0*/  IADD3 R59, PT, PT, R9, 0x10, -R12 ;  /* 0x00000010093b7810 */ /* 0x000fe40007ffe80c */
[----:B------:R-:W-:-:S02]  /*5b00*/  FSEL R23, R2, -INF , !P4 ;  /* 0xff80000002177808 */ /* 0x000fc40006000000 */
[----:B------:R-:W-:Y:S01]  /*5b10*/  FSEL R2, R0, -INF , !P3 ;  /* 0xff80000000027808 */ /* 0x000fe20005800000 */
[----:B------:R-:W-:Y:S01]  /*5b20*/  FFMA.FTZ R0, R3, -UR6, R62 ;  /* 0x8000000603007c23 */ /* 0x000fe2000801003e */
[----:B------:R-:W-:Y:S01]  /*5b30*/  FFMA.FTZ R3, R4, -UR6, R63 ;  /* 0x8000000604037c23 */ /* 0x000fe2000801003f */
[----:B------:R-:W-:Y:S02]  /*5b40*/  ISETP.GE.AND P1, PT, R48, R215, PT ;  /* 0x000000d73000720c */ /* 0x000fe40003f26270 */
[----:B------:R-:W-:Y:S02]  /*5b50*/  IABS R4, R59 ;  /* 0x0000003b00047213 */ /* 0x000fe40000000000 */
[----:B------:R-:W-:Y:S02]  /*5b60*/  ISETP.GT.AND P0, PT, R11, R60, PT ;  /* 0x0000003c0b00720c */ /* 0x000fe40003f04270 */
[----:B------:R-:W-:Y:S02]  /*5b70*/  IADD3 R61, PT, PT, R9, 0xf, -R12 ;  /* 0x0000000f093d7810 */ /* 0x000fe40007ffe80c */
[----:B------:R-:W-:Y:S01]  /*5b80*/  FSEL R21, R2, -INF , !P1 ;  /* 0xff80000002157808 */ /* 0x000fe20004800000 */
[----:B------:R-:W-:Y:S01]  /*5b90*/  IMAD.MOV.U32 R2, RZ, RZ, R4 ;  /* 0x000000ffff027224 */ /* 0x000fe200078e0004 */
[----:B------:R-:W-:-:S02]  /*5ba0*/  ISETP.GE.AND P6, PT, R60, R215, PT ;  /* 0x000000d73c00720c */ /* 0x000fc40003fc6270 */
[----:B------:R-:W-:Y:S02]  /*5bb0*/  FSEL R0, R0, -INF , !P0 ;  /* 0xff80000000007808 */ /* 0x000fe40004000000 */
[----:B------:R-:W-:Y:S02]  /*5bc0*/  ISETP.GT.AND P4, PT, R11, R72, PT ;  /* 0x000000480b00720c */ /* 0x000fe40003f84270 */
[----:B------:R-:W-:Y:S02]  /*5bd0*/  IABS R5, R61 ;  /* 0x0000003d00057213 */ /* 0x000fe40000000000 */
[----:B------:R-:W-:Y:S02]  /*5be0*/  FSEL R68, R0, -INF , !P6 ;  /* 0xff80000000447808 */ /* 0x000fe40007000000 */
[----:B------:R-:W-:Y:S02]  /*5bf0*/  I2FP.F32.S32 R0, R2 ;  /* 0x0000000200007245 */ /* 0x000fe40000201400 */
[----:B------:R-:W-:Y:S01]  /*5c00*/  FSEL R2, R3, -INF , !P4 ;  /* 0xff80000003027808 */ /* 0x000fe20006000000 */
[----:B------:R-:W-:Y:S01]  /*5c10*/  IMAD.MOV.U32 R3, RZ, RZ, R5 ;  /* 0x000000ffff037224 */ /* 0x000fe200078e0005 */
[----:B------:R-:W-:Y:S01]  /*5c20*/  FSEL R19, R19, -INF , !P2 ;  /* 0xff80000013137808 */ /* 0x000fe20005000000 */
[----:B------:R-:W-:Y:S01]  /*5c30*/  FFMA.FTZ R0, R0, -UR6, R78 ;  /* 0x8000000600007c23 */ /* 0x000fe2000801004e */
[----:B------:R-:W-:-:S02]  /*5c40*/  ISETP.GE.AND P2, PT, R33, R214, PT ;  /* 0x000000d62100720c */ /* 0x000fc40003f46270 */
[----:B------:R-:W-:Y:S02]  /*5c50*/  ISETP.GE.AND P3, PT, R72, R215, PT ;  /* 0x000000d74800720c */ /* 0x000fe40003f66270 */
[----:B------:R-:W-:Y:S02]  /*5c60*/  IADD3 R69, PT, PT, R9, 0x8, -R12 ;  /* 0x0000000809457810 */ /* 0x000fe40007ffe80c */
[----:B------:R-:W-:Y:S02]  /*5c70*/  FSEL R16, R35, -INF , !P2 ;  /* 0xff80000023107808 */ /* 0x000fe40005000000 */
[----:B------:R-:W-:Y:S02]  /*5c80*/  ISETP.GT.AND P1, PT, R11, R73, PT ;  /* 0x000000490b00720c */ /* 0x000fe40003f24270 */
[----:B------:R-:W-:Y:S02]  /*5c90*/  FSEL R59, R2, -INF , !P3 ;  /* 0xff800000023b7808 */ /* 0x000fe40005800000 */
[----:B------:R-:W-:-:S02]  /*5ca0*/  I2FP.F32.S32 R3, R3 ;  /* 0x0000000300037245 */ /* 0x000fc40000201400 */
[-C--:B------:R-:W-:Y:S02]  /*5cb0*/  ISETP.GE.AND P2, PT, R41, R214.reuse, PT ;  /* 0x000000d62900720c */ /* 0x080fe40003f46270 */
[-C--:B------:R-:W-:Y:S02]  /*5cc0*/  ISETP.GE.AND P3, PT, R73, R214.reuse, PT ;  /* 0x000000d64900720c */ /* 0x080fe40003f66270 */
[----:B------:R-:W-:Y:S02]  /*5cd0*/  IABS R4, R69 ;  /* 0x0000004500047213 */ /* 0x000fe40000000000 */
[----:B------:R-:W-:Y:S02]  /*5ce0*/  FSEL R17, R18, -INF , !P5 ;  /* 0xff80000012117808 */ /* 0x000fe40006800000 */
[----:B------:R-:W-:Y:S01]  /*5cf0*/  FSEL R2, R0, -INF , !P1 ;  /* 0xff80000000027808 */ /* 0x000fe20004800000 */
[----:B------:R-:W-:Y:S01]  /*5d00*/  FFMA.FTZ R0, R3, -UR6, R79 ;  /* 0x8000000603007c23 */ /* 0x000fe2000801004f */
[----:B------:R-:W-:Y:S01]  /*5d10*/  ISETP.GE.AND P5, PT, R34, R214, PT ;  /* 0x000000d62200720c */ /* 0x000fe20003fa6270 */
[----:B------:R-:W-:Y:S01]  /*5d20*/  IMAD.MOV.U32 R3, RZ, RZ, R4 ;  /* 0x000000ffff037224 */ /* 0x000fe200078e0004 */
[----:B------:R-:W-:-:S02]  /*5d30*/  FSEL R18, R52, -INF , !P2 ;  /* 0xff80000034127808 */ /* 0x000fc40005000000 */
[----:B------:R-:W-:Y:S02]  /*5d40*/  FSEL R45, R54, -INF , !P3 ;  /* 0xff800000362d7808 */ /* 0x000fe40005800000 */
[-C--:B------:R-:W-:Y:S02]  /*5d50*/  ISETP.GE.AND P2, PT, R60, R214.reuse, PT ;  /* 0x000000d63c00720c */ /* 0x080fe40003f46270 */
[----:B------:R-:W-:Y:S02]  /*5d60*/  ISETP.GE.AND P3, PT, R73, R215, PT ;  /* 0x000000d74900720c */ /* 0x000fe40003f66270 */
[-C--:B------:R-:W-:Y:S02]  /*5d70*/  ISETP.GE.AND P1, PT, R80, R214.reuse, PT ;  /* 0x000000d65000720c */ /* 0x080fe40003f26270 */
[----:B------:R-:W-:Y:S02]  /*5d80*/  FSEL R15, R40, -INF , !P5 ;  /* 0xff800000280f7808 */ /* 0x000fe40006800000 */
[----:B------:R-:W-:-:S02]  /*5d90*/  ISETP.GE.AND P5, PT, R48, R214, PT ;  /* 0x000000d63000720c */ /* 0x000fc40003fa6270 */
[----:B------:R-:W-:Y:S02]  /*5da0*/  FSEL R50, R64, -INF , !P2 ;  /* 0xff80000040327808 */ /* 0x000fe40005000000 */
[----:B------:R-:W-:Y:S02]  /*5db0*/  FSEL R84, R2, -INF , !P3 ;  /* 0xff80000002547808 */ /* 0x000fe40005800000 */
[----:B------:R-:W-:Y:S02]  /*5dc0*/  ISETP.GT.AND P2, PT, R11, R80, PT ;  /* 0x000000500b00720c */ /* 0x000fe40003f44270 */
[----:B------:R-:W-:Y:S02]  /*5dd0*/  I2FP.F32.S32 R2, R3 ;  /* 0x0000000300027245 */ /* 0x000fe40000201400 */
[----:B------:R-:W-:Y:S02]  /*5de0*/  FSEL R51, R7, -INF , !P1 ;  /* 0xff80000007337808 */ /* 0x000fe40004800000 */
[----:B------:R-:W-:-:S02]  /*5df0*/  ISETP.GE.AND P1, PT, R81, R214, PT ;  /* 0x000000d65100720c */ /* 0x000fc40003f26270 */
[----:B------:R-:W-:Y:S02]  /*5e00*/  FSEL R20, R55, -INF , !P5 ;  /* 0xff80000037147808 */ /* 0x000fe40006800000 */
[----:B------:R-:W-:Y:S02]  /*5e10*/  ISETP.GE.AND P5, PT, R72, R214, PT ;  /* 0x000000d64800720c */ /* 0x000fe40003fa6270 */
[----:B------:R-:W-:Y:S01]  /*5e20*/  FSEL R14, R0, -INF , !P2 ;  /* 0xff800000000e7808 */ /* 0x000fe20005000000 */
[----:B------:R-:W-:Y:S01]  /*5e30*/  FFMA.FTZ R0, R2, -UR6, R38 ;  /* 0x8000000602007c23 */ /* 0x000fe20008010026 */
[----:B------:R-:W-:Y:S02]  /*5e40*/  FSEL R89, R6, -INF , !P1 ;  /* 0xff80000006597808 */ /* 0x000fe40004800000 */
[----:B------:R-:W-:Y:S02]  /*5e50*/  ISETP.GT.AND P0, PT, R11, R81, PT ;  /* 0x000000510b00720c */ /* 0x000fe40003f04270 */
[----:B------:R-:W-:-:S02]  /*5e60*/  ISETP.GE.AND P3, PT, R80, R215, PT ;  /* 0x000000d75000720c */ /* 0x000fc40003f66270 */
[----:B------:R-:W-:Y:S01]  /*5e70*/  ISETP.GE.AND P2, PT, R81, R215, PT ;  /* 0x000000d75100720c */ /* 0x000fe20003f46270 */
[----:B------:R-:W-:Y:S01]  /*5e80*/  BAR.SYNC.DEFER_BLOCKING 0x0 ;  /* 0x0000000000007b1d */ /* 0x000fe20000010000 */
[----:B------:R-:W-:Y:S02]  /*5e90*/  ISETP.GE.AND P1, PT, R27, R214, PT ;  /* 0x000000d61b00720c */ /* 0x000fe40003f26270 */
[----:B------:R-:W-:Y:S02]  /*5ea0*/  FSEL R48, R53, -INF , !P5 ;  /* 0xff80000035307808 */ /* 0x000fe40006800000 */
[C-C-:B------:R-:W-:Y:S02]  /*5eb0*/  IADD3 R57, PT, PT, R9.reuse, 0x7, -R12.reuse ;  /* 0x0000000709397810 */ /* 0x140fe40007ffe80c */
[----:B------:R-:W-:Y:S02]  /*5ec0*/  IADD3 R58, PT, PT, R9, -0x1, -R12 ;  /* 0xffffffff093a7810 */ /* 0x000fe40007ffe80c */
[----:B------:R-:W-:-:S02]  /*5ed0*/  ISETP.GT.AND P6, PT, R11, R27, PT ;  /* 0x0000001b0b00720c */ /* 0x000fc40003fc4270 */
[C---:B------:R-:W-:Y:S02]  /*5ee0*/  ISETP.GT.AND P5, PT, R11.reuse, R26, PT ;  /* 0x0000001a0b00720c */ /* 0x040fe40003fa4270 */
[----:B------:R-:W-:Y:S02]  /*5ef0*/  ISETP.GT.AND P4, PT, R11, R28, PT ;  /* 0x0000001c0b00720c */ /* 0x000fe40003f84270 */
[----:B------:R-:W-:Y:S02]  /*5f00*/  P2R R12, PR, RZ, 0x8 ;  /* 0x00000008ff0c7803 */ /* 0x000fe40000000000 */
[----:B------:R-:W-:Y:S02]  /*5f10*/  P2R R11, PR, RZ, 0x4 ;  /* 0x00000004ff0b7803 */ /* 0x000fe40000000000 */
[----:B------:R-:W-:Y:S02]  /*5f20*/  P2R R10, PR, RZ, 0x2 ;  /* 0x00000002ff0a7803 */ /* 0x000fe40000000000 */
[----:B------:R-:W-:Y:S01]  /*5f30*/  FSEL R13, R0, -INF , !P0 ;  /* 0xff800000000d7808 */ /* 0x000fe20004000000 */
        /* <DEDUP_REMOVED lines=9> */
[----:B------:R-:W-:Y:S01]  /*5fd0*/  IMAD.U32 R3, RZ, RZ, UR13 ;  /* 0x0000000dff037e24 */ /* 0x000fe2000f8e00ff */
[----:B------:R-:W-:Y:S01]  /*5fe0*/  LEA R8, P0, R2, R111, 0x1 ;  /* 0x0000006f02087211 */ /* 0x000fe200078008ff */
[----:B------:R-:W-:Y:S01]  /*5ff0*/  IMAD.U32 R0, RZ, RZ, UR7 ;  /* 0x00000007ff007e24 */ /* 0x000fe2000f8e00ff */
[----:B------:R-:W-:-:S03]  /*6000*/  UIADD3 UR16, UP0, UPT, UR18, UR13, URZ ;  /* 0x0000000d12107290 */ /* 0x000fc6000ff1e0ff */
[----:B------:R-:W1:Y:S01]  /*6010*/  LDCU UR7, c[0x0][0x440] ;  /* 0x00008800ff0777ac */ /* 0x000e620008000800 */
[-C--:B------:R-:W-:Y:S01]  /*6020*/  LEA.HI.X R9, R2, R110.reuse, R0, 0x1, P0 ;  /* 0x0000006e02097211 */ /* 0x080fe200000f0c00 */
[----:B------:R-:W-:Y:S01]  /*6030*/  IMAD.U32 R0, RZ, RZ, UR12 ;  /* 0x0000000cff007e24 */ /* 0x000fe2000f8e00ff */
[C---:B------:R-:W-:Y:S01]  /*6040*/  LEA R6, P0, R3.reuse, R111, 0x1 ;  /* 0x0000006f03067211 */ /* 0x040fe200078008ff */
[----:B------:R-:W-:Y:S01]  /*6050*/  UIADD3.X UR15, UPT, UPT, UR17, UR12, URZ, UP0, !UPT ;  /* 0x0000000c110f7290 */ /* 0x000fe200087fe4ff */
[----:B------:R-:W-:Y:S01]  /*6060*/  IMAD.U32 R2, RZ, RZ, UR16 ;  /* 0x00000010ff027e24 */ /* 0x000fe2000f8e00ff */
[----:B------:R-:W-:Y:S01]  /*6070*/  ULEA UR13, UP0, UR10, UR13, 0x5 ;  /* 0x0000000d0a0d7291 */ /* 0x000fe2000f8028ff */
[----:B------:R-:W-:-:S03]  /*6080*/  LEA.HI.X R7, R3, R110, R0, 0x1, P0 ;  /* 0x0000006e03077211 */ /* 0x000fc600000f0c00 */
[----:B------:R-:W-:Y:S01]  /*6090*/  ULEA.HI.X UR12, UR10, UR12, UR11, 0x5, UP0 ;  /* 0x0000000c0a0c7291 */ /* 0x000fe200080f2c0b */
[----:B------:R-:W-:Y:S01]  /*60a0*/  IMAD.U32 R3, RZ, RZ, UR15 ;  /* 0x0000000fff037e24 */ /* 0x000fe2000f8e00ff */
[----:B------:R-:W-:Y:S01]  /*60b0*/  LEA R4, P0, R2, R111, 0x1 ;  /* 0x0000006f02047211 */ /* 0x000fe200078008ff */
[----:B------:R-:W-:-:S03]  /*60c0*/  IMAD.U32 R0, RZ, RZ, UR13 ;  /* 0x0000000dff007e24 */ /* 0x000fc6000f8e00ff */
[-C--:B------:R-:W-:Y:S01]  /*60d0*/  LEA.HI.X R5, R2, R110.reuse, R3, 0x1, P0 ;  /* 0x0000006e02057211 */ /* 0x080fe200000f0c03 */
[----:B------:R-:W-:Y:S01]  /*60e0*/  IMAD.U32 R3, RZ, RZ, UR12 ;  /* 0x0000000cff037e24 */ /* 0x000fe2000f8e00ff */
[----:B-1----:R-:W-:Y:S02]  /*60f0*/  ISETP.GE.AND P3, PT, R199, UR7, PT ;  /* 0x00000007c7007c0c */ /* 0x002fe4000bf66270 */
[----:B------:R-:W-:Y:S02]  /*6100*/  LEA R2, P0, R0, R111, 0x1 ;  /* 0x0000006f00027211 */ /* 0x000fe400078008ff */
[----:B------:R-:W-:Y:S02]  /*6110*/  ISETP.GE.AND P2, PT, R109, UR7, PT ;  /* 0x000000076d007c0c */ /* 0x000fe4000bf46270 */
[----:B------:R-:W-:Y:S02]  /*6120*/  ISETP.GE.AND P1, PT, R108, UR7, PT ;  /* 0x000000076c007c0c */ /* 0x000fe4000bf26270 */
[----:B------:R-:W-:-:S02]  /*6130*/  LEA.HI.X R3, R0, R110, R3, 0x1, P0 ;  /* 0x0000006e00037211 */ /* 0x000fc400000f0c03 */
[----:B------:R-:W-:-:S03]  /*6140*/  ISETP.GE.AND P0, PT, R107, UR7, PT ;  /* 0x000000076b007c0c */ /* 0x000fc6000bf06270 */
        /* <DEDUP_REMOVED lines=81> */
.L_x_1439:
[----:B------:R-:W-:Y:S01]  /*6660*/  FMNMX3.FTZ R0, R65, R24, R19, !PT ;  /* 0x0000001841007276 */ /* 0x000fe20007810013 */
[----:B------:R-:W-:Y:S01]  /*6670*/  IMAD.WIDE.U32 R60, R102, -0x326172a9, RZ ;  /* 0xcd9e8d57663c7825 */ /* 0x000fe200078e00ff */
[----:B-1----:R-:W-:Y:S01]  /*6680*/  IABS R3, R57 ;  /* 0x0000003900037213 */ /* 0x002fe20000000000 */
[----:B------:R-:W-:Y:S01]  /*6690*/  USHF.L.U32 UR33, UR23, 0x1, URZ ;  /* 0x0000000117217899 */ /* 0x000fe200080006ff */
[----:B------:R-:W-:Y:S01]  /*66a0*/  FMNMX3.FTZ R0, R0, R17, R16, !PT ;  /* 0x0000001100007276 */ /* 0x000fe20007810010 */
[----:B------:R-:W-:Y:S01]  /*66b0*/  IMAD.WIDE.U32 R62, R104, -0x2daee0ad, RZ ;  /* 0xd2511f53683e7825 */ /* 0x000fe200078e00ff */
[----:B------:R-:W-:Y:S01]  /*66c0*/  IABS R2, R56 ;  /* 0x0000003800027213 */ /* 0x000fe20000000000 */
[----:B------:R-:W-:Y:S01]  /*66d0*/  UIADD3 UR7, UPT, UPT, UR37, -0x4498517b, URZ ;  /* 0xbb67ae8525077890 */ /* 0x000fe2000fffe0ff */
[----:B------:R-:W-:Y:S01]  /*66e0*/  FMNMX3.FTZ R0, R0, R15, R18, !PT ;  /* 0x0000000f00007276 */ /* 0x000fe20007810012 */
[----:B------:R-:W-:Y:S01]  /*66f0*/  UIADD3 UR32, UPT, UPT, UR36, -0x61c88647, URZ ;  /* 0x9e3779b924207890 */ /* 0x000fe2000fffe0ff */
[----:B------:R-:W-:Y:S01]  /*6700*/  I2FP.F32.S32 R5, R3 ;  /* 0x0000000300057245 */ /* 0x000fe20000201400 */
[----:B------:R-:W1:Y:S01]  /*6710*/  LDCU UR34, c[0x0][0x45c] ;  /* 0x00008b80ff2277ac */ /* 0x000e620008000800 */
[----:B------:R-:W-:Y:S01]  /*6720*/  FMNMX3.FTZ R0, R0, R20, R50, !PT ;  /* 0x0000001400007276 */ /* 0x000fe20007810032 */
[----:B------:R-:W-:Y:S01]  /*6730*/  STL.64 [R1+0x88], R62 ;  /* 0x0000883e01007387 */ /* 0x000fe20000100a00 */
[----:B------:R-:W-:Y:S01]  /*6740*/  ISETP.GE.AND P0, PT, R26, R214, PT ;  /* 0x000000d61a00720c */ /* 0x000fe20003f06270 */
[----:B------:R-:W-:Y:S01]  /*6750*/  FFMA.FTZ R5, R5, -UR6, R39 ;  /* 0x8000000605057c23 */ /* 0x000fe20008010027 */
[----:B------:R-:W-:Y:S01]  /*6760*/  FMNMX3.FTZ R3, R0, R48, R45, !PT ;  /* 0x0000003000037276 */ /* 0x000fe2000781002d */
[----:B------:R-:W-:Y:S01]  /*6770*/  UIADD3 UR29, UPT, UPT, UR36, 0x3c6ef372, URZ ;  /* 0x3c6ef372241d7890 */ /* 0x000fe2000fffe0ff */
[----:B------:R-:W-:Y:S01]  /*6780*/  IABS R0, R58 ;  /* 0x0000003a00007213 */ /* 0x000fe20000000000 */
[----:B------:R-:W-:Y:S01]  /*6790*/  UIADD3 UR28, UPT, UPT, UR37, 0x76cf5d0a, URZ ;  /* 0x76cf5d0a251c7890 */ /* 0x000fe2000fffe0ff */
[----:B------:R-:W-:Y:S01]  /*67a0*/  ISETP.NE.AND P1, PT, R10, RZ, PT ;  /* 0x000000ff0a00720c */ /* 0x000fe20003f25270 */
[----:B------:R-:W-:Y:S01]  /*67b0*/  UIADD3 UR25, UPT, UPT, UR37, 0x32370b8f, URZ ;  /* 0x32370b8f25197890 */ /* 0x000fe2000fffe0ff */
[----:B------:R-:W-:Y:S01]  /*67c0*/  I2FP.F32.S32 R4, R2 ;  /* 0x0000000200047245 */ /* 0x000fe20000201400 */
[----:B------:R-:W-:Y:S01]  /*67d0*/  IMAD.MOV.U32 R6, RZ, RZ, R0 ;  /* 0x000000ffff067224 */ /* 0x000fe200078e0000 */
[----:B------:R-:W-:Y:S01]  /*67e0*/  FMNMX3.FTZ R2, R32, R31, R25, !PT ;  /* 0x0000001f20027276 */ /* 0x000fe20007810019 */
[----:B------:R-:W-:Y:S01]  /*67f0*/  UIADD3 UR27, UPT, UPT, UR36, -0x255992d5, URZ ;  /* 0xdaa66d2b241b7890 */ /* 0x000fe2000fffe0ff */
[----:B------:R-:W-:Y:S01]  /*6800*/  FSEL R87, R36, -INF , !P0 ;  /* 0xff80000024577808 */ /* 0x000fe20004000000 */
[----:B------:R-:W-:Y:S01]  /*6810*/  FFMA.FTZ R4, R4, -UR6, R46 ;  /* 0x8000000604047c23 */ /* 0x000fe2000801002e */
[----:B------:R-:W-:Y:S01]  /*6820*/  FSEL R88, R49, -INF , !P1 ;  /* 0xff80000031587808 */ /* 0x000fe20004800000 */
[----:B------:R-:W-:Y:S01]  /*6830*/  UIADD3 UR19, UPT, UPT, UR36, 0x78dde6e4, URZ ;  /* 0x78dde6e424137890 */ /* 0x000fe2000fffe0ff */
[----:B------:R-:W-:Y:S01]  /*6840*/  ISETP.GE.AND P0, PT, R28, R214, PT ;  /* 0x000000d61c00720c */ /* 0x000fe20003f06270 */
[----:B------:R-:W-:Y:S01]  /*6850*/  UIADD3 UR16, UPT, UPT, UR37, -0x126145ec, URZ ;  /* 0xed9eba1425107890 */ /* 0x000fe2000fffe0ff */
[----:B------:R-:W-:Y:S01]  /*6860*/  FMNMX3.FTZ R3, R3, R51, R89, !PT ;  /* 0x0000003303037276 */ /* 0x000fe20007810059 */
[----:B------:R-:W-:Y:S01]  /*6870*/  UIADD3 UR13, UPT, UPT, UR37, -0x56f99767, URZ ;  /* 0xa9066899250d7890 */ /* 0x000fe2000fffe0ff */
[----:B------:R-:W-:Y:S01]  /*6880*/  FMNMX3.FTZ R0, R2, R29, R30, !PT ;  /* 0x0000001d02007276 */ /* 0x000fe2000781001e */
[----:B------:R-:W-:Y:S01]  /*6890*/  UIADD3 UR15, UPT, UPT, UR36, 0x1715609d, URZ ;  /* 0x1715609d240f7890 */ /* 0x000fe2000fffe0ff */
[----:B------:R-:W-:Y:S01]  /*68a0*/  FSEL R86, R37, -INF , !P0 ;  /* 0xff80000025567808 */ /* 0x000fe20004000000 */
[----:B------:R-:W-:Y:S01]  /*68b0*/  UIADD3 UR12, UPT, UPT, UR36, -0x4ab325aa, URZ ;  /* 0xb54cda56240c7890 */ /* 0x000fe2000fffe0ff */
[----:B------:R-:W-:-:S02]  /*68c0*/  FMNMX3.FTZ R2, R3, R88, R87, !PT ;  /* 0x0000005803027276 */ /* 0x000fc40007810057 */
[----:B------:R-:W-:Y:S02]  /*68d0*/  FMNMX3.FTZ R0, R0, R22, R23, !PT ;  /* 0x0000001600007276 */ /* 0x000fe40007810017 */
[----:B------:R-:W-:Y:S02]  /*68e0*/  I2FP.F32.S32 R3, R6 ;  /* 0x0000000600037245 */ /* 0x000fe40000201400 */
[----:B------:R-:W-:Y:S02]  /*68f0*/  FMNMX.FTZ R2, R86, R2, !PT ;  /* 0x0000000256027209 */ /* 0x000fe40007810000 */
[----:B------:R-:W-:Y:S01]  /*6900*/  FSEL R5, R5, -INF , !P6 ;  /* 0xff80000005057808 */ /* 0x000fe20007000000 */
[----:B------:R-:W-:Y:S01]  /*6910*/  FFMA.FTZ R3, R3, -UR6, R47 ;  /* 0x8000000603037c23 */ /* 0x000fe2000801002f */
[----:B------:R-:W-:Y:S01]  /*6920*/  ISETP.NE.AND P3, PT, R11, RZ, PT ;  /* 0x000000ff0b00720c */ /* 0x000fe20003f65270 */
[----:B------:R-:W2:Y:S01]  /*6930*/  SHFL.BFLY PT, R132, R2, 0x2, 0x1f ;  /* 0x0c401f0002847f89 */ /* 0x000ea200000e0000 */
[----:B------:R-:W-:-:S02]  /*6940*/  ISETP.NE.AND P6, PT, R12, RZ, PT ;  /* 0x000000ff0c00720c */ /* 0x000fc40003fc5270 */
[----:B------:R-:W-:Y:S02]  /*6950*/  FMNMX3.FTZ R0, R0, R21, R68, !PT ;  /* 0x0000001500007276 */ /* 0x000fe40007810044 */
[-C--:B------:R-:W-:Y:S02]  /*6960*/  ISETP.GE.AND P1, PT, R27, R215.reuse, PT ;  /* 0x000000d71b00720c */ /* 0x080fe40003f26270 */
[----:B------:R-:W-:Y:S02]  /*6970*/  ISETP.GE.AND P0, PT, R26, R215, PT ;  /* 0x000000d71a00720c */ /* 0x000fe40003f06270 */
[----:B------:R-:W-:Y:S02]  /*6980*/  FSEL R4, R4, -INF , !P5 ;  /* 0xff80000004047808 */ /* 0x000fe40006800000 */
[----:B------:R-:W-:Y:S02]  /*6990*/  FSEL R44, R14, -INF , !P6 ;  /* 0xff8000000e2c7808 */ /* 0x000fe40007000000 */
[----:B------:R-:W-:-:S02]  /*69a0*/  FSEL R85, R13, -INF , !P3 ;  /* 0xff8000000d557808 */ /* 0x000fc40005800000 */
[----:B------:R-:W-:Y:S02]  /*69b0*/  FMNMX3.FTZ R0, R0, R59, R84, !PT ;  /* 0x0000003b00007276 */ /* 0x000fe40007810054 */
[----:B------:R-:W-:Y:S02]  /*69c0*/  ISETP.GE.AND P2, PT, R28, R215, PT ;  /* 0x000000d71c00720c */ /* 0x000fe40003f46270 */
[----:B------:R-:W-:Y:S02]  /*69d0*/  FSEL R3, R3, -INF , !P4 ;  /* 0xff80000003037808 */ /* 0x000fe40006000000 */
[----:B------:R-:W-:Y:S02]  /*69e0*/  FSEL R92, R5, -INF , !P1 ;  /* 0xff800000055c7808 */ /* 0x000fe40004800000 */
[----:B------:R-:W-:Y:S02]  /*69f0*/  FSEL R91, R4, -INF , !P0 ;  /* 0xff800000045b7808 */ /* 0x000fe40004000000 */
[----:B------:R-:W-:-:S02]  /*6a00*/  FMNMX3.FTZ R0, R0, R44, R85, !PT ;  /* 0x0000002c00007276 */ /* 0x000fc40007810055 */
[----:B------:R-:W-:Y:S02]  /*6a10*/  FSEL R90, R3, -INF , !P2 ;  /* 0xff800000035a7808 */ /* 0x000fe40005000000 */
[----:B------:R-:W-:Y:S02]  /*6a20*/  FMNMX3.FTZ R0, R0, R92, R91, !PT ;  /* 0x0000005c00007276 */ /* 0x000fe4000781005b */
[----:B--2---:R-:W-:Y:S01]  /*6a30*/  FMNMX.FTZ R132, R2, R132, !PT ;  /* 0x0000008402847209 */ /* 0x004fe20007810000 */
[----:B------:R-:W-:Y:S01]  /*6a40*/  IMAD.U32 R2, RZ, RZ, UR33 ;  /* 0x00000021ff027e24 */ /* 0x000fe2000f8e00ff */
[----:B------:R-:W-:Y:S01]  /*6a50*/  FMNMX.FTZ R0, R90, R0, !PT ;  /* 0x000000005a007209 */ /* 0x000fe20007810000 */
[----:B------:R-:W-:Y:S01]  /*6a60*/  UIADD3 UR33, UPT, UPT, UR33, 0x1, URZ ;  /* 0x0000000121217890 */ /* 0x000fe2000fffe0ff */
[----:B------:R-:W-:Y:S01]  /*6a70*/  LOP3.LUT R3, R103, UR36, R61, 0x96, !PT ;  /* 0x0000002467037c12 */ /* 0x000fe2000f8e963d */
[----:B------:R-:W2:Y:S01]  /*6a80*/  SHFL.BFLY PT, R7, R132, 0x1, 0x1f ;  /* 0x0c201f0084077f89 */ /* 0x000ea200000e0000 */
[----:B------:R-:W-:-:S02]  /*6a90*/  LOP3.LUT R2, R2, UR37, R63, 0x96, !PT ;  /* 0x0000002502027c12 */ /* 0x000fc4000f8e963f */
        /* <DEDUP_REMOVED lines=31> */
[----:B------:R-:W-:Y:S01]  /*6c90*/  FFMA.FTZ R11, R15, UR34, -R4 ;  /* 0x000000220f0b7c23 */ /* 0x000fe20008010804 */
[----:B------:R-:W-:Y:S01]  /*6ca0*/  LOP3.LUT R6, R6, UR16, R13, 0x96, !PT ;  /* 0x0000001006067c12 */ /* 0x000fe2000f8e960d */
[----:B------:R-:W-:Y:S01]  /*6cb0*/  IMAD.IADD R24, R121, 0x1, R136 ;  /* 0x0000000179187824 */ /* 0x000fe200078e0288 */
[----:B------:R3:W-:Y:S01]  /*6cc0*/  MUFU.EX2 R161, R2 ;  /* 0x0000000200a17308 */ /* 0x0007e20000000800 */
[----:B-1----:R-:W-:Y:S01]  /*6cd0*/  FMNMX.FTZ R3, R8, R14, !PT ;  /* 0x0000000e08037209 */ /* 0x002fe20007810000 */
[----:B------:R-:W-:Y:S02]  /*6ce0*/  IMAD.WIDE.U32 R8, R9, -0x2daee0ad, RZ ;  /* 0xd2511f5309087825 */ /* 0x000fe400078e00ff */
[----:B------:R1:W-:Y:S01]  /*6cf0*/  MUFU.EX2 R190, R5 ;  /* 0x0000000500be7308 */ /* 0x0003e20000000800 */
[----:B------:R-:W-:Y:S01]  /*6d00*/  FSETP.NEU.FTZ.AND P0, PT, R3, -INF , PT ;  /* 0xff8000000300780b */ /* 0x000fe20003f1d000 */
[----:B------:R-:W-:Y:S01]  /*6d10*/  IMAD.WIDE.U32 R6, R6, -0x326172a9, RZ ;  /* 0xcd9e8d5706067825 */ /* 0x000fe200078e00ff */
[----:B------:R-:W-:Y:S01]  /*6d20*/  LOP3.LUT R12, R12, UR13, R9, 0x96, !PT ;  /* 0x0000000d0c0c7c12 */ /* 0x000fe2000f8e9609 */
[----:B------:R-:W-:Y:S01]  /*6d30*/  MUFU.EX2 R176, R11 ;  /* 0x0000000b00b07308 */ /* 0x000fe20000000800 */
[----:B------:R-:W-:Y:S01]  /*6d40*/  LDSM.16.MT88.4 R40, [R24+0x10800] ;  /* 0x010800001828783b */ /* 0x000fe20000004200 */
        /* <DEDUP_REMOVED lines=12> */
[C---:B------:R-:W-:Y:S01]  /*6e10*/  PRMT R100, R64.reuse, 0x7772, RZ ;  /* 0x0000777240647816 */ /* 0x040fe200000000ff */
[----:B------:R-:W-:Y:S01]  /*6e20*/  LDSM.16.MT88.4 R36, [R24+0x12800] ;  /* 0x012800001824783b */ /* 0x000fe20000004200 */
        /* <DEDUP_REMOVED lines=13> */
[----:B------:R-:W-:Y:S01]  /*6f00*/  ISETP.GT.U32.AND P5, PT, R99, UR4, PT ;  /* 0x0000000463007c0c */ /* 0x000fe2000bfa4070 */
[----:B-----5:R-:W-:Y:S01]  /*6f10*/  FFMA.FTZ R5, R31, UR34, -R2 ;  /* 0x000000221f057c23 */ /* 0x020fe20008010802 */
[----:B------:R1:W-:Y:S01]  /*6f20*/  MUFU.EX2 R141, R7 ;  /* 0x00000007008d7308 */ /* 0x0003e20000000800 */
[----:B------:R-:W-:-:S02]  /*6f30*/  ISETP.GT.U32.AND P3, PT, R101, UR4, PT ;  /* 0x0000000465007c0c */ /* 0x000fc4000bf64070 */
[----:B------:R-:W-:Y:S01]  /*6f40*/  ISETP.GT.U32.AND P4, PT, R100, UR4, PT ;  /* 0x0000000464007c0c */ /* 0x000fe2000bf84070 */
[----:B------:R5:W-:Y:S01]  /*6f50*/  MUFU.EX2 R175, R5 ;  /* 0x0000000500af7308 */ /* 0x000be20000000800 */
[----:B--2---:R-:W-:Y:S01]  /*6f60*/  LOP3.LUT R9, R8, UR7, R67, 0x96, !PT ;  /* 0x0000000708097c12 */ /* 0x004fe2000f8e9643 */
[--C-:B------:R-:W-:Y:S01]  /*6f70*/  FFMA.FTZ R8, R23, UR34, -R2.reuse ;  /* 0x0000002217087c23 */ /* 0x100fe20008010802 */
[----:B---3--:R-:W-:-:S03]  /*6f80*/  FFMA.FTZ R0, R25, UR34, -R2 ;  /* 0x0000002219007c23 */ /* 0x008fc60008010802 */
[----:B------:R-:W-:Y:S01]  /*6f90*/  MUFU.EX2 R149, R8 ;  /* 0x0000000800957308 */ /* 0x000fe20000000800 */
[----:B------:R-:W-:Y:S02]  /*6fa0*/  LOP3.LUT R118, R9, 0xff, RZ, 0xc0, !PT ;  /* 0x000000ff09767812 */ /* 0x000fe400078ec0ff */
[----:B------:R-:W-:Y:S01]  /*6fb0*/  SHF.R.U32.HI R106, RZ, 0x18, R9 ;  /* 0x00000018ff6a7819 */ /* 0x000fe20000011609 */
[----:B------:R2:W3:Y:S01]  /*6fc0*/  MUFU.EX2 R172, R0 ;  /* 0x0000000000ac7308 */ /* 0x0004e20000000800 */
[----:B-1----:R-:W-:Y:S02]  /*6fd0*/  F2FP.F16.F32.PACK_AB R7, R173, R161 ;  /* 0x000000a1ad07723e */ /* 0x002fe400000000ff */
[----:B-----5:R-:W-:Y:S02]  /*6fe0*/  LOP3.LUT R5, R6, UR12, R65, 0x96, !PT ;  /* 0x0000000c06057c12 */ /* 0x020fe4000f8e9641 */
[----:B------:R-:W-:Y:S02]  /*6ff0*/  F2FP.F16.F32.PACK_AB R6, R190, R160 ;  /* 0x000000a0be06723e */ /* 0x000fe400000000ff */
[----:B------:R-:W-:-:S02]  /*7000*/  PRMT R213, R7, 0x7610, R213 ;  /* 0x0000761007d57816 */ /* 0x000fc400000000d5 */
[C---:B------:R-:W-:Y:S02]  /*7010*/  PRMT R200, R6.reuse, 0x7610, R200 ;  /* 0x0000761006c87816 */ /* 0x040fe400000000c8 */
[----:B------:R-:W-:Y:S01]  /*7020*/  PRMT R206, R6, 0x7632, R206 ;  /* 0x0000763206ce7816 */ /* 0x000fe200000000ce */
[----:B------:R-:W-:Y:S01]  /*7030*/  FFMA.FTZ R6, R20, UR34, -R4 ;  /* 0x0000002214067c23 */ /* 0x000fe20008010804 */
[----:B--2---:R-:W-:Y:S01]  /*7040*/  FFMA.FTZ R0, R30, UR34, -R2 ;  /* 0x000000221e007c23 */ /* 0x004fe20008010802 */
[----:B------:R-:W-:Y:S01]  /*7050*/  PRMT R210, R7, 0x7632, R210 ;  /* 0x0000763207d27816 */ /* 0x000fe200000000d2 */
[----:B------:R-:W-:Y:S01]  /*7060*/  FFMA.FTZ R7, R21, UR34, -R2 ;  /* 0x0000002215077c23 */ /* 0x000fe20008010802 */
[----:B------:R3:W-:Y:S01]  /*7070*/  MUFU.EX2 R178, R6 ;  /* 0x0000000600b27308 */ /* 0x0007e20000000800 */
[C---:B------:R-:W-:Y:S01]  /*7080*/  LOP3.LUT R103, R5.reuse, 0xff, RZ, 0xc0, !PT ;  /* 0x000000ff05677812 */ /* 0x040fe200078ec0ff */
[----:B------:R-:W1:Y:S01]  /*7090*/  LDSM.16.MT88.4 R20, [R24+0x10000] ;  /* 0x010000001814783b */ /* 0x000e620000004200 */
[----:B------:R-:W-:Y:S01]  /*70a0*/  PRMT R8, R5, 0x7632, R8 ;  /* 0x0000763205087816 */ /* 0x000fe20000000008 */
[----:B------:R2:W5:Y:S01]  /*70b0*/  MUFU.EX2 R150, R0 ;  /* 0x0000000000967308 */ /* 0x0005620000000800 */
[----:B------:R-:W-:Y:S01]  /*70c0*/  SHF.R.U32.HI R116, RZ, 0x18, R5 ;  /* 0x00000018ff747819 */ /* 0x000fe20000011605 */
[----:B------:R-:W1:Y:S01]  /*70d0*/  LDSM.16.MT88.4 R28, [R24+0x12000] ;  /* 0x01200000181c783b */ /* 0x000e620000004200 */
[----:B------:R-:W-:Y:S01]  /*70e0*/  LOP3.LUT R104, R8, 0xff, RZ, 0xc0, !PT ;  /* 0x000000ff08687812 */ /* 0x000fe200078ec0ff */
[----:B------:R4:W4:Y:S01]  /*70f0*/  MUFU.EX2 R177, R7 ;  /* 0x0000000700b17308 */ /* 0x0009220000000800 */
[----:B------:R-:W-:Y:S01]  /*7100*/  PRMT R8, R213, 0x5410, R210 ;  /* 0x00005410d5087816 */ /* 0x000fe200000000d2 */
[----:B------:R-:W-:Y:S01]  /*7110*/  @P5 HADD2 R139, -R210.H0_H0, -RZ.H0_H0 ;  /* 0xa00000ffd28b5230 */ /* 0x000fe20000000900 */
[----:B------:R-:W-:-:S02]  /*7120*/  ISETP.LE.U32.AND P1, PT, R103, UR4, PT ;  /* 0x0000000467007c0c */ /* 0x000fc4000bf23070 */
[----:B------:R-:W-:Y:S02]  /*7130*/  ISETP.LE.U32.AND P6, PT, R104, UR4, PT ;  /* 0x0000000468007c0c */ /* 0x000fe4000bfc3070 */
[----:B---3--:R-:W-:Y:S02]  /*7140*/  F2FP.F16.F32.PACK_AB R6, R163, R172 ;  /* 0x000000aca306723e */ /* 0x008fe400000000ff */
[----:B------:R-:W-:Y:S01]  /*7150*/  @P5 PRMT R210, R139, 0x5410, RZ ;  /* 0x000054108bd25816 */ /* 0x000fe200000000ff */
[----:B------:R-:W-:Y:S01]  /*7160*/  IMAD.MOV.U32 R139, RZ, RZ, R190 ;  /* 0x000000ffff8b7224 */ /* 0x000fe200078e00be */
[----:B--2---:R-:W-:Y:S02]  /*7170*/  F2FP.F16.F32.PACK_AB R0, R175, R174 ;  /* 0x000000aeaf00723e */ /* 0x004fe400000000ff */
[----:B------:R-:W-:Y:S02]  /*7180*/  PRMT R222, R6, 0x7632, R222 ;  /* 0x0000763206de7816 */ /* 0x000fe400000000de */
[----:B------:R-:W-:-:S02]  /*7190*/  PRMT R209, R0, 0x7610, R209 ;  /* 0x0000761000d17816 */ /* 0x000fc400000000d1 */
[----:B------:R-:W-:Y:S01]  /*71a0*/  PRMT R208, R0, 0x7632, R208 ;  /* 0x0000763200d07816 */ /* 0x000fe200000000d0 */
[----:B------:R-:W-:Y:S01]  /*71b0*/  @P3 HADD2 R144, -R222.H0_H0, -RZ.H0_H0 ;  /* 0xa00000ffde903230 */ /* 0x000fe20000000900 */
[----:B------:R-:W-:Y:S01]  /*71c0*/  PRMT R218, R6, 0x7610, R218 ;  /* 0x0000761006da7816 */ /* 0x000fe200000000da */
[----:B------:R-:W-:Y:S01]  /*71d0*/  @!P6 HADD2 R123, -R209.H0_H0, -RZ.H0_H0 ;  /* 0xa00000ffd17be230 */ /* 0x000fe20000000900 */
[----:B------:R-:W-:Y:S02]  /*71e0*/  F2FP.F16.F32.PACK_AB R0, R176, R112 ;  /* 0x00000070b000723e */ /* 0x000fe400000000ff */
[----:B-----5:R-:W-:Y:S01]  /*71f0*/  F2FP.F16.F32.PACK_AB R6, R141, R150 ;  /* 0x000000968d06723e */ /* 0x020fe200000000ff */
[----:B------:R-:W-:Y:S01]  /*7200*/  @P4 HADD2 R145, -R218.H0_H0, -RZ.H0_H0 ;  /* 0xa00000ffda914230 */ /* 0x000fe20000000900 */
        /* <DEDUP_REMOVED lines=11> */
[----:B------:R-:W-:Y:S02]  /*72c0*/  F2FP.F16.F32.PACK_AB R6, R177, R149 ;  /* 0x00000095b106723e */ /* 0x000fe400000000ff */
[----:B------:R-:W-:Y:S02]  /*72d0*/  PRMT R5, R103, 0x5410, R105 ;  /* 0x0000541067057816 */ /* 0x000fe40000000069 */
[C---:B------:R-:W-:Y:S02]  /*72e0*/  PRMT R219, R6.reuse, 0x7610, R219 ;  /* 0x0000761006db7816 */ /* 0x040fe400000000db */
[----:B------:R-:W-:-:S02]  /*72f0*/  PRMT R217, R6, 0x7632, R217 ;  /* 0x0000763206d97816 */ /* 0x000fc400000000d9 */
[--C-:B------:R-:W-:Y:S02]  /*7300*/  HSET2.LE.AND R5, R5, R0.reuse, PT ;  /* 0x0000000005057233 */ /* 0x100fe40003803000 */
[----:B------:R-:W-:Y:S02]  /*7310*/  PRMT R6, R104, 0x5410, R116 ;  /* 0x0000541068067816 */ /* 0x000fe40000000074 */
[----:B------:R-:W-:Y:S02]  /*7320*/  PRMT R7, R200, 0x5410, R206 ;  /* 0x00005410c8077816 */ /* 0x000fe400000000ce */
[----:B------:R-:W-:Y:S02]  /*7330*/  ISETP.LE.U32.AND P5, PT, R118, UR4, PT ;  /* 0x0000000476007c0c */ /* 0x000fe4000bfa3070 */
[----:B------:R-:W-:Y:S02]  /*7340*/  HSET2.LE.AND R6, R6, R0, PT ;  /* 0x0000000006067233 */ /* 0x000fe40003803000 */
[----:B------:R-:W-:-:S02]  /*7350*/  LOP3.LUT R12, R7, R5, RZ, 0xc0, !PT ;  /* 0x00000005070c7212 */ /* 0x000fc400078ec0ff */
[----:B------:R-:W-:Y:S02]  /*7360*/  PRMT R5, R209, 0x5410, R208 ;  /* 0x00005410d1057816 */ /* 0x000fe400000000d0 */
[----:B------:R-:W-:Y:S02]  /*7370*/  PRMT R7, R100, 0x5410, R101 ;  /* 0x0000541064077816 */ /* 0x000fe40000000065 */
[----:B------:R-:W-:Y:S01]  /*7380*/  LOP3.LUT R13, R5, R6, RZ, 0xc0, !PT ;  /* 0x00000006050d7212 */ /* 0x000fe200078ec0ff */
[----:B------:R-:W-:Y:S01]  /*7390*/  IMAD.MOV.U32 R5, RZ, RZ, R64 ;  /* 0x000000ffff057224 */ /* 0x000fe200078e0040 */
[----:B------:R-:W-:Y:S01]  /*73a0*/  LOP3.LUT R6, R9, 0xffff, RZ, 0xc0, !PT ;  /* 0x0000ffff09067812 */ /* 0x000fe200078ec0ff */
[----:B------:R-:W-:Y:S01]  /*73b0*/  @!P5 HADD2 R146, -R216.H0_H0, -RZ.H0_H0 ;  /* 0xa00000ffd892d230 */ /* 0x000fe20000000900 */
[----:B------:R-:W-:Y:S02]  /*73c0*/  LOP3.LUT R7, R7, 0xff00ff, RZ, 0xc0, !PT ;  /* 0x00ff00ff07077812 */ /* 0x000fe400078ec0ff */
[----:B------:R-:W-:-:S02]  /*73d0*/  LOP3.LUT R5, R5, 0xff, RZ, 0xc0, !PT ;  /* 0x000000ff05057812 */ /* 0x000fc400078ec0ff */
[----:B------:R-:W-:Y:S02]  /*73e0*/  SHF.R.U32.HI R119, RZ, 0x8, R6 ;  /* 0x00000008ff777819 */ /* 0x000fe40000011606 */
[----:B------:R-:W-:Y:S02]  /*73f0*/  PRMT R5, R5, 0x5410, R99 ;  /* 0x0000541005057816 */ /* 0x000fe40000000063 */
[--C-:B------:R-:W-:Y:S02]  /*7400*/  HSET2.LE.AND R6, R7, R0.reuse, PT ;  /* 0x0000000007067233 */ /* 0x100fe40003803000 */
[----:B------:R-:W-:Y:S02]  /*7410*/  PRMT R7, R118, 0x5410, R119 ;  /* 0x0000541076077816 */ /* 0x000fe40000000077 */
[----:B------:R-:W-:Y:S02]  /*7420*/  HSET2.LE.AND R5, R5, R0, PT ;  /* 0x0000000005057233 */ /* 0x000fe40003803000 */
[----:B------:R-:W-:-:S02]  /*7430*/  @!P6 PRMT R209, R123, 0x5410, RZ ;  /* 0x000054107bd1e816 */ /* 0x000fc400000000ff */
[----:B------:R-:W-:Y:S02]  /*7440*/  HSET2.LE.AND R7, R7, R0, PT ;  /* 0x0000000007077233 */ /* 0x000fe40003803000 */
[----:B------:R-:W-:Y:S02]  /*7450*/  LOP3.LUT R14, R8, R5, RZ, 0xc0, !PT ;  /* 0x00000005080e7212 */ /* 0x000fe400078ec0ff */
[----:B------:R-:W-:Y:S02]  /*7460*/  PRMT R5, R218, 0x5410, R222 ;  /* 0x00005410da057816 */ /* 0x000fe400000000de */
[----:B------:R-:W-:Y:S02]  /*7470*/  @P3 PRMT R222, R144, 0x5410, RZ ;  /* 0x0000541090de3816 */ /* 0x000fe400000000ff */
[----:B------:R-:W-:Y:S02]  /*7480*/  LOP3.LUT R15, R5, R6, RZ, 0xc0, !PT ;  /* 0x00000006050f7212 */ /* 0x000fe400078ec0ff */
[----:B------:R-:W-:-:S02]  /*7490*/  PRMT R5, R216, 0x5410, R212 ;  /* 0x00005410d8057816 */ /* 0x000fc400000000d4 */
[----:B------:R-:W-:Y:S02]  /*74a0*/  PRMT R6, R9, 0x7632, R6 ;  /* 0x0000763209067816 */ /* 0x000fe40000000006 */
[----:B------:R-:W-:Y:S01]  /*74b0*/  LOP3.LUT R8, R5, R7, RZ, 0xc0, !PT ;  /* 0x0000000705087212 */ /* 0x000fe200078ec0ff */
[----:B------:R-:W-:Y:S01]  /*74c0*/  IMAD.MOV.U32 R5, RZ, RZ, R66 ;  /* 0x000000ffff057224 */ /* 0x000fe200078e0042 */
[----:B------:R-:W-:Y:S01]  /*74d0*/  LOP3.LUT R117, R6, 0xff, RZ, 0xc0, !PT ;  /* 0x000000ff06757812 */ /* 0x000fe200078ec0ff */
[----:B-1----:R-:W-:Y:S01]  /*74e0*/  HMMA.16816.F32 R16, R12, R20, RZ ;  /* 0x000000140c10723c */ /* 0x002fe200000018ff */
[----:B------:R-:W-:Y:S02]  /*74f0*/  PRMT R6, R107, 0x5410, R120 ;  /* 0x000054106b067816 */ /* 0x000fe40000000078 */
[----:B------:R-:W-:Y:S02]  /*7500*/  LOP3.LUT R7, R5, 0xff, RZ, 0xc0, !PT ;  /* 0x000000ff05077812 */ /* 0x000fe400078ec0ff */
[----:B------:R-:W-:-:S02]  /*7510*/  PRMT R5, R117, 0x5410, R106 ;  /* 0x0000541075057816 */ /* 0x000fc4000000006a */
[----:B------:R-:W-:Y:S01]  /*7520*/  LOP3.LUT R10, R6, 0xff00ff, RZ, 0xc0, !PT ;  /* 0x00ff00ff060a7812 */ /* 0x000fe200078ec0ff */
[----:B------:R-:W-:Y:S01]  /*7530*/  HMMA.16816.F32 R20, R12, R22, RZ ;  /* 0x000000160c14723c */ /* 0x000fe200000018ff */
[----:B------:R-:W-:Y:S02]  /*7540*/  PRMT R6, R7, 0x5410, R102 ;  /* 0x0000541007067816 */ /* 0x000fe40000000066 */
[--C-:B------:R-:W-:Y:S02]  /*7550*/  HSET2.LE.AND R5, R5, R0.reuse, PT ;  /* 0x0000000005057233 */ /* 0x100fe40003803000 */
[----:B------:R-:W-:Y:S02]  /*7560*/  PRMT R7, R224, 0x5410, R221 ;  /* 0x00005410e0077816 */ /* 0x000fe400000000dd */
[----:B------:R-:W-:Y:S02]  /*7570*/  HSET2.LE.AND R6, R6, R0, PT ;  /* 0x0000000006067233 */ /* 0x000fe40003803000 */
[----:B------:R-:W-:-:S02]  /*7580*/  LOP3.LUT R9, R7, R5, RZ, 0xc0, !PT ;  /* 0x0000000507097212 */ /* 0x000fc400078ec0ff */
[----:B------:R-:W-:Y:S02]  /*7590*/  PRMT R7, R223, 0x5410, R220 ;  /* 0x00005410df077816 */ /* 0x000fe400000000dc */
[----:B------:R-:W-:Y:S02]  /*75a0*/  HSET2.LE.AND R5, R10, R0, PT ;  /* 0x000000000a057233 */ /* 0x000fe40003803000 */
[----:B------:R-:W-:Y:S02]  /*75b0*/  LOP3.LUT R10, R7, R6, RZ, 0xc0, !PT ;  /* 0x00000006070a7212 */ /* 0x000fe400078ec0ff */
[----:B------:R-:W-:Y:S02]  /*75c0*/  PRMT R6, R219, 0x5410, R217 ;  /* 0x00005410db067816 */ /* 0x000fe400000000d9 */
[----:B------:R-:W-:Y:S02]  /*75d0*/  @!P5 PRMT R216, R146, 0x5410, RZ ;  /* 0x0000541092d8d816 */ /* 0x000fe400000000ff */
[----:B------:R-:W-:Y:S01]  /*75e0*/  LOP3.LUT R11, R6, R5, RZ, 0xc0, !PT ;  /* 0x00000005060b7212 */ /* 0x000fe200078ec0ff */
[----:B------:R-:W-:Y:S01]  /*75f0*/  IMAD.U32 R5, RZ, RZ, UR33 ;  /* 0x00000021ff057e24 */ /* 0x000fe2000f8e00ff */
[----:B------:R-:W-:-:S02]  /*7600*/  ISETP.GT.U32.AND P3, PT, R107, UR4, PT ;  /* 0x000000046b007c0c */ /* 0x000fc4000bf64070 */
[----:B------:R-:W-:Y:S02]  /*7610*/  @P4 PRMT R218, R145, 0x5410, RZ ;  /* 0x0000541091da4816 */ /* 0x000fe400000000ff */
[----:B------:R-:W-:Y:S01]  /*7620*/  LOP3.LUT R5, R5, UR37, R63, 0x96, !PT ;  /* 0x0000002505057c12 */ /* 0x000fe2000f8e963f */
[----:B------:R-:W-:Y:S01]  /*7630*/  HMMA.16816.F32 R156, R8, R40, R16 ;  /* 0x00000028089c723c */ /* 0x000fe20000001810 */
[----:B------:R-:W-:-:S03]  /*7640*/  ISETP.LE.U32.AND P4, PT, R106, UR4, PT ;  /* 0x000000046a007c0c */ /* 0x000fc6000bf83070 */
[----:B------:R-:W-:-:S04]  /*7650*/  IMAD.WIDE.U32 R6, R5, -0x326172a9, RZ ;  /* 0xcd9e8d5705067825 */ /* 0x000fc800078e00ff */
[----:B------:R-:W-:Y:S01]  /*7660*/  HMMA.16816.F32 R16, R12, R28, RZ ;  /* 0x0000001c0c10723c */ /* 0x000fe200000018ff */
[----:B------:R-:W-:Y:S01]  /*7670*/  LOP3.LUT R5, R60, UR32, R7, 0x96, !PT ;  /* 0x000000203c057c12 */ /* 0x000fe2000f8e9607 */
[----:B------:R-:W-:Y:S01]  /*7680*/  @P3 HADD2 R189, -R219.H0_H0, -RZ.H0_H0 ;  /* 0xa00000ffdbbd3230 */ /* 0x000fe20000000900 */
[----:B------:R-:W-:Y:S01]  /*7690*/  LOP3.LUT R6, R6, UR29, R243, 0x96, !PT ;  /* 0x0000001d06067c12 */ /* 0x000fe2000f8e96f3 */
[----:B------:R-:W-:Y:S02]  /*76a0*/  LDSM.16.MT88.4 R60, [R24+0x16800] ;  /* 0x01680000183c783b */ /* 0x000fe40000004200 */
[----:B------:R-:W-:Y:S01]  /*76b0*/  @!P4 HADD2 R184, -R221.H0_H0, -RZ.H0_H0 ;  /* 0xa00000ffddb8c230 */ /* 0x000fe20000000900 */
[----:B------:R-:W-:Y:S01]  /*76c0*/  @P3 PRMT R219, R189, 0x5410, RZ ;  /* 0x00005410bddb3816 */ /* 0x000fe200000000ff */
[----:B------:R-:W-:Y:S01]  /*76d0*/  HMMA.16816.F32 R80, R8, R42, R20 ;  /* 0x0000002a0850723c */ /* 0x000fe20000001814 */
[----:B------:R-:W1:Y:S01]  /*76e0*/  LDSM.16.MT88.4 R40, [R24+0x14800] ;  /* 0x014800001828783b */ /* 0x000e620000004200 */
[----:B------:R-:W-:Y:S01]  /*76f0*/  IMAD.WIDE.U32 R6, R6, -0x2daee0ad, RZ ;  /* 0xd2511f5306067825 */ /* 0x000fe200078e00ff */
[----:B------:R-:W-:-:S05]  /*7700*/  @!P4 PRMT R221, R184, 0x5410, RZ ;  /* 0x00005410b8ddc816 */ /* 0x000fca00000000ff */
[----:B------:R-:W-:Y:S08]  /*7710*/  HMMA.16816.F32 R20, R12, R32, RZ ;  /* 0x000000200c14723c */ /* 0x000ff000000018ff */
[----:B------:R-:W-:Y:S01]  /*7720*/  HMMA.16816.F32 R76, R8, R36, R16 ;  /* 0x00000024084c723c */ /* 0x000fe20000001810 */
[----:B------:R-:W-:-:S05]  /*7730*/  IMAD.WIDE.U32 R16, R5, -0x2daee0ad, RZ ;  /* 0xd2511f5305107825 */ /* 0x000fca00078e00ff */
[----:B------:R-:W-:Y:S02]  /*7740*/  LOP3.LUT R17, R70, UR28, R17, 0x96, !PT ;  /* 0x0000001c46117c12 */ /* 0x000fe4000f8e9611 */
[----:B------:R-:W-:Y:S01]  /*7750*/  LOP3.LUT R5, R16, UR25, R7, 0x96, !PT ;  /* 0x0000001910057c12 */ /* 0x000fe2000f8e9607 */
[--C-:B------:R-:W-:Y:S01]  /*7760*/  FFMA.FTZ R7, R48, UR34, -R4.reuse ;  /* 0x0000002230077c23 */ /* 0x100fe20008010804 */
[----:B------:R-:W-:Y:S01]  /*7770*/  FFMA.FTZ R16, R50, UR34, -R4 ;  /* 0x0000002232107c23 */ /* 0x000fe20008010804 */
[----:B------:R-:W-:-:S04]  /*7780*/  IMAD.WIDE.U32 R18, R17, -0x326172a9, RZ ;  /* 0xcd9e8d5711127825 */ /* 0x000fc800078e00ff */
[----:B------:R-:W-:Y:S01]  /*7790*/  FFMA.FTZ R17, R45, UR34, -R4 ;  /* 0x000000222d117c23 */ /* 0x000fe20008010804 */
[----:B------:R2:W-:Y:S01]  /*77a0*/  MUFU.EX2 R140, R7 ;  /* 0x00000007008c7308 */ /* 0x0005e20000000800 */
[----:B------:R-:W-:Y:S01]  /*77b0*/  HMMA.16816.F32 R28, R12, R30, RZ ;  /* 0x0000001e0c1c723c */ /* 0x000fe200000018ff */
[----:B------:R-:W-:Y:S01]  /*77c0*/  IMAD.WIDE.U32 R36, R5, -0x326172a9, RZ ;  /* 0xcd9e8d5705247825 */ /* 0x000fe200078e00ff */
[----:B------:R-:W-:Y:S01]  /*77d0*/  LOP3.LUT R5, R242, UR27, R19, 0x96, !PT ;  /* 0x0000001bf2057c12 */ /* 0x000fe2000f8e9613 */
[----:B------:R3:W4:Y:S04]  /*77e0*/  MUFU.EX2 R143, R16 ;  /* 0x00000010008f7308 */ /* 0x0007280000000800 */
[----:B------:R-:W-:Y:S01]  /*77f0*/  MUFU.EX2 R162, R17 ;  /* 0x0000001100a27308 */ /* 0x000fe20000000800 */
[----:B--2---:R-:W-:Y:S01]  /*7800*/  LOP3.LUT R7, R18, UR19, R37, 0x96, !PT ;  /* 0x0000001312077c12 */ /* 0x004fe2000f8e9625 */
[----:B------:R-:W-:-:S04]  /*7810*/  IMAD.WIDE.U32 R18, R5, -0x2daee0ad, RZ ;  /* 0xd2511f5305127825 */ /* 0x000fc800078e00ff */
[--C-:B------:R-:W-:Y:S01]  /*7820*/  FFMA.FTZ R5, R59, UR34, -R2.reuse ;  /* 0x000000223b057c23 */ /* 0x100fe20008010802 */
[----:B---3--:R-:W-:Y:S01]  /*7830*/  FFMA.FTZ R16, R68, UR34, -R2 ;  /* 0x0000002244107c23 */ /* 0x008fe20008010802 */
[----:B------:R-:W-:-:S04]  /*7840*/  IMAD.WIDE.U32 R26, R7, -0x2daee0ad, RZ ;  /* 0xd2511f53071a7825 */ /* 0x000fc800078e00ff */
[----:B------:R-:W-:Y:S01]  /*7850*/  FFMA.FTZ R7, R51, UR34, -R4 ;  /* 0x0000002233077c23 */ /* 0x000fe20008010804 */
[----:B------:R2:W-:Y:S01]  /*7860*/  MUFU.EX2 R25, R5 ;  /* 0x0000000500197308 */ /* 0x0005e20000000800 */
[----:B------:R-:W-:Y:S01]  /*7870*/  LOP3.LUT R6, R6, UR16, R19, 0x96, !PT ;  /* 0x0000001006067c12 */ /* 0x000fe2000f8e9613 */
[C---:B-1----:R-:W-:Y:S02]  /*7880*/  HMMA.16816.F32 R68, R8.reuse, R40, R20 ;  /* 0x000000280844723c */ /* 0x042fe40000001814 */
[----:B------:R1:W3:Y:S02]  /*7890*/  MUFU.EX2 R148, R7 ;  /* 0x0000000700947308 */ /* 0x0002e40000000800 */
[----:B------:R-:W-:Y:S01]  /*78a0*/  IMAD.WIDE.U32 R20, R6, -0x326172a9, RZ ;  /* 0xcd9e8d5706147825 */ /* 0x000fe200078e00ff */
[----:B----4-:R-:W-:Y:S01]  /*78b0*/  F2FP.F16.F32.PACK_AB R6, R140, R143 ;  /* 0x0000008f8c06723e */ /* 0x010fe200000000ff */
[----:B------:R4:W-:Y:S02]  /*78c0*/  MUFU.EX2 R142, R16 ;  /* 0x00000010008e7308 */ /* 0x0009e40000000800 */
[----:B------:R-:W-:Y:S01]  /*78d0*/  HMMA.16816.F32 R72, R8, R38, R28 ;  /* 0x000000260848723c */ /* 0x000fe2000000181c */
[----:B------:R-:W-:-:S02]  /*78e0*/  PRMT R198, R6, 0x7610, R198 ;  /* 0x0000761006c67816 */ /* 0x000fc400000000c6 */
[----:B------:R-:W-:Y:S02]  /*78f0*/  PRMT R197, R6, 0x7632, R197 ;  /* 0x0000763206c57816 */ /* 0x000fe400000000c5 */
[----:B--2---:R-:W-:Y:S01]  /*7900*/  LOP3.LUT R5, R18, UR13, R27, 0x96, !PT ;  /* 0x0000000d12057c12 */ /* 0x004fe2000f8e961b */
[----:B-1----:R-:W-:Y:S01]  /*7910*/  FFMA.FTZ R7, R84, UR34, -R2 ;  /* 0x0000002254077c23 */ /* 0x002fe20008010802 */
[----:B---3--:R-:W-:-:S03]  /*7920*/  F2FP.F16.F32.PACK_AB R6, R148, R162 ;  /* 0x000000a29406723e */ /* 0x008fc600000000ff */
[----:B------:R-:W-:Y:S01]  /*7930*/  IMAD.WIDE.U32 R22, R5, -0x326172a9, RZ ;  /* 0xcd9e8d5705167825 */ /* 0x000fe200078e00ff */
[C---:B------:R-:W-:Y:S03]  /*7940*/  HMMA.16816.F32 R28, R12.reuse, R34, RZ ;  /* 0x000000220c1c723c */ /* 0x040fe600000018ff */
[----:B----4-:R-:W-:Y:S01]  /*7950*/  FFMA.FTZ R16, R44, UR34, -R2 ;  /* 0x000000222c107c23 */ /* 0x010fe20008010802 */
[----:B------:R1:W-:Y:S01]  /*7960*/  MUFU.EX2 R191, R7 ;  /* 0x0000000700bf7308 */ /* 0x0003e20000000800 */
[----:B------:R-:W-:Y:S01]  /*7970*/  PRMT R171, R6, 0x7610, R171 ;  /* 0x0000761006ab7816 */ /* 0x000fe200000000ab */
[----:B------:R-:W-:Y:S01]  /*7980*/  LDSM.16.MT88.4 R44, [R24+0x15000] ;  /* 0x01500000182c783b */ /* 0x000fe20000004200 */
[----:B------:R-:W-:Y:S01]  /*7990*/  LOP3.LUT R5, R20, UR12, R23, 0x96, !PT ;  /* 0x0000000c14057c12 */ /* 0x000fe2000f8e9617 */
[----:B------:R-:W2:Y:S01]  /*79a0*/  MUFU.EX2 R246, R16 ;  /* 0x0000001000f67308 */ /* 0x000ea20000000800 */
[----:B------:R-:W-:Y:S01]  /*79b0*/  PRMT R194, R6, 0x7632, R194 ;  /* 0x0000763206c27816 */ /* 0x000fe200000000c2 */
[----:B------:R-:W-:Y:S01]  /*79c0*/  FFMA.FTZ R20, R86, UR34, -R4 ;  /* 0x0000002256147c23 */ /* 0x000fe20008010804 */
[C---:B------:R-:W-:Y:S01]  /*79d0*/  LOP3.LUT R95, R5.reuse, 0xff, RZ, 0xc0, !PT ;  /* 0x000000ff055f7812 */ /* 0x040fe200078ec0ff */
[----:B------:R-:W-:Y:S01]  /*79e0*/  HMMA.16816.F32 R32, R12, R52, RZ ;  /* 0x000000340c20723c */ /* 0x000fe200000018ff */
[----:B------:R-:W-:Y:S01]  /*79f0*/  PRMT R94, R22, 0x7773, RZ ;  /* 0x00007773165e7816 */ /* 0x000fe200000000ff */
[----:B------:R-:W-:Y:S01]  /*7a00*/  FFMA.FTZ R23, R90, UR34, -R2 ;  /* 0x000000225a177c23 */ /* 0x000fe20008010802 */
[C---:B------:R-:W-:Y:S01]  /*7a10*/  PRMT R96, R22.reuse, 0x7772, RZ ;  /* 0x0000777216607816 */ /* 0x040fe200000000ff */
[----:B------:R-:W-:Y:S01]  /*7a20*/  MUFU.EX2 R244, R20 ;  /* 0x0000001400f47308 */ /* 0x000fe20000000800 */
[----:B------:R-:W-:Y:S01]  /*7a30*/  SHF.R.U32.HI R98, RZ, 0x18, R5 ;  /* 0x00000018ff627819 */ /* 0x000fe20000011605 */
[----:B------:R-:W-:Y:S01]  /*7a40*/  IMAD.MOV.U32 R86, RZ, RZ, R25 ;  /* 0x000000ffff567224 */ /* 0x000fe200078e0019 */
[----:B-1----:R-:W-:Y:S01]  /*7a50*/  LOP3.LUT R7, R5, 0xffff, RZ, 0xc0, !PT ;  /* 0x0000ffff05077812 */ /* 0x002fe200078ec0ff */
[----:B------:R-:W-:Y:S01]  /*7a60*/  MUFU.EX2 R225, R23 ;  /* 0x0000001700e17308 */ /* 0x000fe20000000800 */
[----:B------:R-:W-:Y:S01]  /*7a70*/  PRMT R84, R22, 0x7771, RZ ;  /* 0x0000777116547816 */ /* 0x000fe200000000ff */
[----:B------:R-:W-:Y:S01]  /*7a80*/  HMMA.16816.F32 R56, R8, R42, R28 ;  /* 0x0000002a0838723c */ /* 0x000fe2000000181c */
[----:B------:R-:W-:Y:S01]  /*7a90*/  SHF.R.U32.HI R97, RZ, 0x8, R7 ;  /* 0x00000008ff617819 */ /* 0x000fe20000011607 */
[----:B------:R-:W-:Y:S01]  /*7aa0*/  LDSM.16.MT88.4 R40, [R24+0x11000] ;  /* 0x011000001828783b */ /* 0x000fe20000004200 */
[----:B--2---:R-:W-:-:S02]  /*7ab0*/  F2FP.F16.F32.PACK_AB R7, R246, R191 ;  /* 0x000000bff607723e */ /* 0x004fc400000000ff */
[----:B------:R-:W-:Y:S02]  /*7ac0*/  PRMT R6, R95, 0x5410, R97 ;  /* 0x000054105f067816 */ /* 0x000fe40000000061 */
[----:B------:R-:W-:Y:S01]  /*7ad0*/  F2FP.F16.F32.PACK_AB R16, R25, R142 ;  /* 0x0000008e1910723e */ /* 0x000fe200000000ff */
[----:B------:R-:W-:Y:S01]  /*7ae0*/  HMMA.16816.F32 R28, R12, R54, RZ ;  /* 0x000000360c1c723c */ /* 0x000fe200000018ff */
[C---:B------:R-:W-:Y:S01]  /*7af0*/  PRMT R192, R7.reuse, 0x7632, R192 ;  /* 0x0000763207c07816 */ /* 0x040fe200000000c0 */
[----:B------:R-:W1:Y:S01]  /*7b00*/  LDSM.16.MT88.4 R52, [R24+0x17000] ;  /* 0x017000001834783b */ /* 0x000e620000004200 */
[----:B------:R-:W-:Y:S02]  /*7b10*/  HSET2.LE.AND R6, R6, R0, PT ;  /* 0x0000000006067233 */ /* 0x000fe40003803000 */
[----:B------:R-:W-:Y:S02]  /*7b20*/  PRMT R170, R7, 0x7610, R170 ;  /* 0x0000761007aa7816 */ /* 0x000fe400000000aa */
[----:B------:R-:W-:Y:S01]  /*7b30*/  PRMT R7, R198, 0x5410, R197 ;  /* 0x00005410c6077816 */ /* 0x000fe200000000c5 */
[----:B------:R-:W-:Y:S01]  /*7b40*/  HMMA.16816.F32 R48, R8, R60, R32 ;  /* 0x0000003c0830723c */ /* 0x000fe20000001820 */
[C---:B------:R-:W-:Y:S01]  /*7b50*/  PRMT R195, R16.reuse, 0x7610, R195 ;  /* 0x0000761010c37816 */ /* 0x040fe200000000c3 */
[----:B------:R-:W2:Y:S01]  /*7b60*/  LDSM.16.MT88.4 R32, [R24+0x13000] ;  /* 0x013000001820783b */ /* 0x000ea20000004200 */
[----:B------:R-:W-:-:S02]  /*7b70*/  PRMT R193, R16, 0x7632, R193 ;  /* 0x0000763210c17816 */ /* 0x000fc400000000c1 */
[----:B------:R-:W-:Y:S01]  /*7b80*/  LOP3.LUT R16, R7, R6, RZ, 0xc0, !PT ;  /* 0x0000000607107212 */ /* 0x000fe200078ec0ff */
[----:B------:R-:W-:Y:S01]  /*7b90*/  IMAD.MOV.U32 R6, RZ, RZ, R22 ;  /* 0x000000ffff067224 */ /* 0x000fe200078e0016 */
[----:B------:R-:W-:Y:S02]  /*7ba0*/  PRMT R7, R5, 0x7632, R7 ;  /* 0x0000763205077816 */ /* 0x000fe40000000007 */
[----:B------:R-:W-:Y:S02]  /*7bb0*/  ISETP.GT.U32.AND P6, PT, R84, UR4, PT ;  /* 0x0000000454007c0c */ /* 0x000fe4000bfc4070 */
[----:B------:R-:W-:Y:S01]  /*7bc0*/  LOP3.LUT R93, R7, 0xff, RZ, 0xc0, !PT ;  /* 0x000000ff075d7812 */ /* 0x000fe200078ec0ff */
[----:B------:R-:W-:Y:S01]  /*7bd0*/  HMMA.16816.F32 R28, R8, R62, R28 ;  /* 0x0000003e081c723c */ /* 0x000fe2000000181c */
[----:B------:R-:W-:Y:S02]  /*7be0*/  LOP3.LUT R7, R6, 0xff, RZ, 0xc0, !PT ;  /* 0x000000ff06077812 */ /* 0x000fe400078ec0ff */
[----:B------:R-:W-:-:S02]  /*7bf0*/  PRMT R6, R96, 0x5410, R94 ;  /* 0x0000541060067816 */ /* 0x000fc4000000005e */
[----:B------:R-:W-:Y:S02]  /*7c00*/  PRMT R5, R93, 0x5410, R98 ;  /* 0x000054105d057816 */ /* 0x000fe40000000062 */
[----:B------:R-:W-:Y:S02]  /*7c10*/  LOP3.LUT R18, R6, 0xff00ff, RZ, 0xc0, !PT ;  /* 0x00ff00ff06127812 */ /* 0x000fe400078ec0ff */
[----:B------:R-:W-:Y:S02]  /*7c20*/  PRMT R6, R7, 0x5410, R84 ;  /* 0x0000541007067816 */ /* 0x000fe40000000054 */
[--C-:B------:R-:W-:Y:S02]  /*7c30*/  HSET2.LE.AND R5, R5, R0.reuse, PT ;  /* 0x0000000005057233 */ /* 0x100fe40003803000 */
[----:B------:R-:W-:Y:S02]  /*7c40*/  PRMT R7, R195, 0x5410, R193 ;  /* 0x00005410c3077816 */ /* 0x000fe400000000c1 */
[----:B------:R-:W-:-:S02]  /*7c50*/  HSET2.LE.AND R6, R6, R0, PT ;  /* 0x0000000006067233 */ /* 0x000fc40003803000 */
[----:B------:R-:W-:Y:S02]  /*7c60*/  LOP3.LUT R17, R7, R5, RZ, 0xc0, !PT ;  /* 0x0000000507117212 */ /* 0x000fe400078ec0ff */
[----:B------:R-:W-:Y:S02]  /*7c70*/  PRMT R7, R171, 0x5410, R194 ;  /* 0x00005410ab077816 */ /* 0x000fe400000000c2 */
[----:B------:R-:W-:Y:S02]  /*7c80*/  HSET2.LE.AND R5, R18, R0, PT ;  /* 0x0000000012057233 */ /* 0x000fe40003803000 */
[----:B------:R-:W-:Y:S01]  /*7c90*/  LOP3.LUT R18, R7, R6, RZ, 0xc0, !PT ;  /* 0x0000000607127212 */ /* 0x000fe200078ec0ff */
[----:B------:R-:W-:Y:S01]  /*7ca0*/  FFMA.FTZ R7, R87, UR34, -R4 ;  /* 0x0000002257077c23 */ /* 0x000fe20008010804 */
[----:B------:R-:W-:Y:S02]  /*7cb0*/  PRMT R6, R170, 0x5410, R192 ;  /* 0x00005410aa067816 */ /* 0x000fe400000000c0 */
[----:B------:R-:W-:Y:S01]  /*7cc0*/  ISETP.GT.U32.AND P4, PT, R94, UR4, PT ;  /* 0x000000045e007c0c */ /* 0x000fe2000bf84070 */
[----:B------:R3:W-:Y:S01]  /*7cd0*/  MUFU.EX2 R241, R7 ;  /* 0x0000000700f17308 */ /* 0x0007e20000000800 */
[----:B------:R-:W-:Y:S01]  /*7ce0*/  LOP3.LUT R19, R6, R5, RZ, 0xc0, !PT ;  /* 0x0000000506137212 */ /* 0x000fe200078ec0ff */
[--C-:B------:R-:W-:Y:S01]  /*7cf0*/  FFMA.FTZ R5, R89, UR34, -R4.reuse ;  /* 0x0000002259057c23 */ /* 0x100fe20008010804 */
[----:B------:R-:W-:-:S03]  /*7d00*/  FFMA.FTZ R6, R88, UR34, -R4 ;  /* 0x0000002258067c23 */ /* 0x000fc60008010804 */
[----:B------:R4:W5:Y:S02]  /*7d10*/  MUFU.EX2 R38, R5 ;  /* 0x0000000500267308 */ /* 0x0009640000000800 */
[----:B-1----:R-:W-:Y:S01]  /*7d20*/  HMMA.16816.F32 R108, R16, R52, R48 ;  /* 0x00000034106c723c */ /* 0x002fe20000001830 */
[----:B------:R-:W-:Y:S01]  /*7d30*/  LDSM.16.MT88.4 R48, [R24+0x13800] ;  /* 0x013800001830783b */ /* 0x000fe20000004200 */
[----:B------:R1:W-:Y:S01]  /*7d40*/  MUFU.EX2 R245, R6 ;  /* 0x0000000600f57308 */ /* 0x0003e20000000800 */
[----:B---3--:R-:W-:-:S05]  /*7d50*/  FFMA.FTZ R7, R92, UR34, -R2 ;  /* 0x000000225c077c23 */ /* 0x008fca0008010802 */
[C---:B------:R-:W-:Y:S01]  /*7d60*/  HMMA.16816.F32 R52, R16.reuse, R54, R28 ;  /* 0x000000361034723c */ /* 0x040fe2000000181c */
[----:B------:R-:W-:Y:S01]  /*7d70*/  LDSM.16.MT88.4 R28, [R136+0x10000] ;  /* 0x01000000881c783b */ /* 0x000fe20000004200 */
[----:B------:R3:W-:Y:S01]  /*7d80*/  MUFU.EX2 R240, R7 ;  /* 0x0000000700f07308 */ /* 0x0007e20000000800 */
[----:B----4-:R-:W-:Y:S01]  /*7d90*/  LOP3.LUT R5, R36, UR15, R21, 0x96, !PT ;  /* 0x0000000f24057c12 */ /* 0x010fe2000f8e9615 */
[----:B------:R-:W-:Y:S01]  /*7da0*/  FFMA.FTZ R21, R91, UR34, -R2 ;  /* 0x000000225b157c23 */ /* 0x000fe20008010802 */
[----:B-----5:R-:W-:Y:S02]  /*7db0*/  IMAD.MOV.U32 R87, RZ, RZ, R38 ;  /* 0x000000ffff577224 */ /* 0x020fe400078e0026 */
[----:B-1----:R-:W-:Y:S01]  /*7dc0*/  FFMA.FTZ R6, R85, UR34, -R2 ;  /* 0x0000002255067c23 */ /* 0x002fe20008010802 */
[----:B------:R-:W-:Y:S01]  /*7dd0*/  IMAD.WIDE.U32 R4, R5, -0x2daee0ad, RZ ;  /* 0xd2511f5305047825 */ /* 0x000fe200078e00ff */
[----:B------:R-:W-:Y:S01]  /*7de0*/  MUFU.EX2 R227, R21 ;  /* 0x0000001500e37308 */ /* 0x000fe20000000800 */
[C---:B--2---:R-:W-:Y:S01]  /*7df0*/  HMMA.16816.F32 R60, R16.reuse, R32, R76 ;  /* 0x00000020103c723c */ /* 0x044fe2000000184c */
[----:B------:R-:W-:Y:S01]  /*7e00*/  LDSM.16.MT88.4 R36, [R136+0x10800] ;  /* 0x010800008824783b */ /* 0x000fe20000004200 */
[----:B------:R-:W-:Y:S01]  /*7e10*/  IMAD.MOV.U32 R85, RZ, RZ, R112 ;  /* 0x000000ffff557224 */ /* 0x000fe200078e0070 */
[----:B------:R-:W-:Y:S01]  /*7e20*/  LOP3.LUT R2, R26, UR7, R5, 0x96, !PT ;  /* 0x000000071a027c12 */ /* 0x000fe2000f8e9605 */
[----:B------:R-:W-:Y:S01]  /*7e30*/  IMAD.MOV.U32 R5, RZ, RZ, R4 ;  /* 0x000000ffff057224 */ /* 0x000fe200078e0004 */
[C---:B------:R-:W-:Y:S01]  /*7e40*/  PRMT R67, R4.reuse, 0x7772, RZ ;  /* 0x0000777204437816 */ /* 0x040fe200000000ff */
[----:B------:R1:W2:Y:S01]  /*7e50*/  MUFU.EX2 R226, R6 ;  /* 0x0000000600e27308 */ /* 0x0002a20000000800 */
[----:B------:R-:W-:Y:S01]  /*7e60*/  PRMT R88, R4, 0x7773, RZ ;  /* 0x0000777304587816 */ /* 0x000fe200000000ff */
[----:B------:R-:W-:Y:S01]  /*7e70*/  HMMA.16816.F32 R156, R16, R40, R156 ;  /* 0x00000028109c723c */ /* 0x000fe2000000189c */
[C---:B------:R-:W-:Y:S01]  /*7e80*/  LOP3.LUT R89, R2.reuse, 0xff, RZ, 0xc0, !PT ;  /* 0x000000ff02597812 */ /* 0x040fe200078ec0ff */
[----:B------:R-:W-:Y:S01]  /*7e90*/  IMAD.MOV.U32 R99, RZ, RZ, R85 ;  /* 0x000000ffff637224 */ /* 0x000fe200078e0055 */
[----:B---3--:R-:W-:Y:S01]  /*7ea0*/  PRMT R7, R2, 0x7632, R7 ;  /* 0x0000763202077816 */ /* 0x008fe20000000007 */
[----:B------:R-:W-:Y:S01]  /*7eb0*/  IMAD.MOV.U32 R104, RZ, RZ, R87 ;  /* 0x000000ffff687224 */ /* 0x000fe200078e0057 */
[----:B------:R-:W-:-:S02]  /*7ec0*/  SHF.R.U32.HI R90, RZ, 0x18, R2 ;  /* 0x00000018ff5a7819 */ /* 0x000fc40000011602 */
[----:B------:R-:W-:Y:S01]  /*7ed0*/  PRMT R65, R4, 0x7771, RZ ;  /* 0x0000777104417816 */ /* 0x000fe200000000ff */
[C---:B------:R-:W-:Y:S01]  /*7ee0*/  HMMA.16816.F32 R32, R16.reuse, R34, R72 ;  /* 0x000000221020723c */ /* 0x040fe20000001848 */
[----:B------:R-:W-:Y:S02]  /*7ef0*/  LOP3.LUT R5, R5, 0xff, RZ, 0xc0, !PT ;  /* 0x000000ff05057812 */ /* 0x000fe400078ec0ff */
[----:B------:R-:W-:Y:S02]  /*7f00*/  LOP3.LUT R91, R7, 0xff, RZ, 0xc0, !PT ;  /* 0x000000ff075b7812 */ /* 0x000fe400078ec0ff */
[----:B-1----:R-:W-:Y:S02]  /*7f10*/  LOP3.LUT R6, R2, 0xffff, RZ, 0xc0, !PT ;  /* 0x0000ffff02067812 */ /* 0x002fe400078ec0ff */
[----:B------:R-:W-:Y:S01]  /*7f20*/  PRMT R2, R67, 0x5410, R88 ;  /* 0x0000541043027816 */ /* 0x000fe20000000058 */
[----:B------:R-:W-:Y:S01]  /*7f30*/  HMMA.16816.F32 R40, R16, R42, R80 ;  /* 0x0000002a1028723c */ /* 0x000fe20000001850 */
[----:B------:R-:W-:Y:S01]  /*7f40*/  SHF.R.U32.HI R92, RZ, 0x8, R6 ;  /* 0x00000008ff5c7819 */ /* 0x000fe20000011606 */
[----:B------:R-:W-:Y:S01]  /*7f50*/  LDSM.16.MT88.4 R80, [R24+0x15800] ;  /* 0x015800001850783b */ /* 0x000fe20000004200 */
[----:B------:R-:W-:-:S02]  /*7f60*/  LOP3.LUT R7, R2, 0xff00ff, RZ, 0xc0, !PT ;  /* 0x00ff00ff02077812 */ /* 0x000fc400078ec0ff */
[----:B------:R-:W-:Y:S02]  /*7f70*/  PRMT R2, R5, 0x5410, R65 ;  /* 0x0000541005027816 */ /* 0x000fe40000000041 */
[----:B------:R-:W-:Y:S01]  /*7f80*/  PRMT R5, R89, 0x5410, R92 ;  /* 0x0000541059057816 */ /* 0x000fe2000000005c */
[C---:B------:R-:W-:Y:S01]  /*7f90*/  HMMA.16816.F32 R76, R16.reuse, R44, R68 ;  /* 0x0000002c104c723c */ /* 0x040fe20000001844 */
[----:B------:R-:W-:Y:S02]  /*7fa0*/  PRMT R20, R91, 0x5410, R90 ;  /* 0x000054105b147816 */ /* 0x000fe4000000005a */
[--C-:B------:R-:W-:Y:S02]  /*7fb0*/  HSET2.LE.AND R6, R2, R0.reuse, PT ;  /* 0x0000000002067233 */ /* 0x100fe40003803000 */
[--C-:B------:R-:W-:Y:S02]  /*7fc0*/  HSET2.LE.AND R2, R5, R0.reuse, PT ;  /* 0x0000000005027233 */ /* 0x100fe40003803000 */
[----:B--2---:R-:W-:Y:S01]  /*7fd0*/  F2FP.F16.F32.PACK_AB R5, R240, R226 ;  /* 0x000000e2f005723e */ /* 0x004fe200000000ff */
[----:B------:R-:W-:Y:S01]  /*7fe0*/  HMMA.16816.F32 R56, R16, R46, R56 ;  /* 0x0000002e1038723c */ /* 0x000fe20000001838 */
[----:B------:R-:W-:-:S02]  /*7ff0*/  HSET2.LE.AND R7, R7, R0, PT ;  /* 0x0000000007077233 */ /* 0x000fc40003803000 */
[C---:B------:R-:W-:Y:S02]  /*8000*/  PRMT R125, R5.reuse, 0x7610, R125 ;  /* 0x00007610057d7816 */ /* 0x040fe4000000007d */
[----:B------:R-:W-:Y:S01]  /*8010*/  PRMT R124, R5, 0x7632, R124 ;  /* 0x00007632057c7816 */ /* 0x000fe2000000007c */
[----:B------:R-:W-:Y:S01]  /*8020*/  IMAD.IADD R5, R113, 0x1, R136 ;  /* 0x0000000171057824 */ /* 0x000fe200078e0288 */
[----:B------:R-:W-:Y:S01]  /*8030*/  HSET2.LE.AND R0, R20, R0, PT ;  /* 0x0000000014007233 */ /* 0x000fe20003803000 */
[----:B------:R-:W-:Y:S01]  /*8040*/  LDSM.16.MT88.4 R112, [R24+0x17800] ;  /* 0x017800001870783b */ /* 0x000fe20000004200 */
[----:B------:R-:W-:Y:S02]  /*8050*/  F2FP.F16.F32.PACK_AB R20, R245, R87 ;  /* 0x00000057f514723e */ /* 0x000fe400000000ff */
[----:B------:R-:W-:Y:S01]  /*8060*/  F2FP.F16.F32.PACK_AB R21, R244, R241 ;  /* 0x000000f1f415723e */ /* 0x000fe200000000ff */
[----:B------:R-:W1:Y:S01]  /*8070*/  LDSM.16.MT88.4 R72, [R5+0x10000] ;  /* 0x010000000548783b */ /* 0x000e620000004200 */
[----:B------:R-:W-:-:S02]  /*8080*/  PRMT R127, R20, 0x7610, R127 ;  /* 0x00007610147f7816 */ /* 0x000fc4000000007f */
[----:B------:R-:W-:Y:S01]  /*8090*/  PRMT R126, R20, 0x7632, R126 ;  /* 0x00007632147e7816 */ /* 0x000fe2000000007e */
[----:B------:R-:W2:Y:S01]  /*80a0*/  LDSM.16.MT88.4 R68, [R5+0x10800] ;  /* 0x010800000544783b */ /* 0x000ea20000004200 */
[----:B------:R-:W-:Y:S02]  /*80b0*/  F2FP.F16.F32.PACK_AB R20, R225, R227 ;  /* 0x000000e3e114723e */ /* 0x000fe400000000ff */
[----:B------:R-:W-:Y:S02]  /*80c0*/  PRMT R169, R21, 0x7610, R169 ;  /* 0x0000761015a97816 */ /* 0x000fe400000000a9 */
[C---:B------:R-:W-:Y:S02]  /*80d0*/  PRMT R135, R20.reuse, 0x7610, R135 ;  /* 0x0000761014877816 */ /* 0x040fe40000000087 */
[----:B------:R-:W-:Y:S02]  /*80e0*/  PRMT R134, R20, 0x7632, R134 ;  /* 0x0000763214867816 */ /* 0x000fe40000000086 */
[----:B------:R-:W-:-:S02]  /*80f0*/  PRMT R20, R127, 0x5410, R126 ;  /* 0x000054107f147816 */ /* 0x000fc4000000007e */
[----:B------:R-:W-:Y:S02]  /*8100*/  PRMT R168, R21, 0x7632, R168 ;  /* 0x0000763215a87816 */ /* 0x000fe400000000a8 */
[----:B------:R-:W-:Y:S02]  /*8110*/  LOP3.LUT R128, R20, R2, RZ, 0xc0, !PT ;  /* 0x0000000214807212 */ /* 0x000fe400078ec0ff */
[----:B------:R-:W-:-:S04]  /*8120*/  PRMT R2, R125, 0x5410, R124 ;  /* 0x000054107d027816 */ /* 0x000fc8000000007c */
[----:B------:R-:W-:Y:S02]  /*8130*/  LOP3.LUT R129, R2, R0, RZ, 0xc0, !PT ;  /* 0x0000000002817212 */ /* 0x000fe400078ec0ff */
[----:B------:R-:W-:Y:S02]  /*8140*/  PRMT R0, R169, 0x5410, R168 ;  /* 0x00005410a9007816 */ /* 0x000fe400000000a8 */
[----:B------:R-:W-:Y:S02]  /*8150*/  PRMT R2, R64, 0x7770, RZ ;  /* 0x0000777040027816 */ /* 0x000fe400000000ff */
[----:B------:R-:W-:Y:S02]  /*8160*/  LOP3.LUT R130, R0, R6, RZ, 0xc0, !PT ;  /* 0x0000000600827212 */ /* 0x000fe400078ec0ff */
[----:B------:R-:W-:Y:S02]  /*8170*/  PRMT R0, R135, 0x5410, R134 ;  /* 0x0000541087007816 */ /* 0x000fe40000000086 */
[----:B------:R-:W-:-:S02]  /*8180*/  PRMT R6, R22, 0x7770, RZ ;  /* 0x0000777016067816 */ /* 0x000fc400000000ff */
[----:B------:R-:W-:Y:S01]  /*8190*/  LOP3.LUT R131, R0, R7, RZ, 0xc0, !PT ;  /* 0x0000000700837212 */ /* 0x000fe200078ec0ff */
[----:B------:R-:W-:Y:S01]  /*81a0*/  IMAD.IADD R0, R121, 0x1, R5 ;  /* 0x0000000179007824 */ /* 0x000fe200078e0205 */
[----:B------:R-:W-:Y:S01]  /*81b0*/  ISETP.LE.U32.AND P2, PT, R2, UR4, PT ;  /* 0x0000000402007c0c */ /* 0x000fe2000bf43070 */
[----:B------:R-:W-:Y:S01]  /*81c0*/  IMAD.MOV.U32 R7, RZ, RZ, R150 ;  /* 0x000000ffff077224 */ /* 0x000fe200078e0096 */
[----:B------:R-:W-:Y:S01]  /*81d0*/  LOP3.LUT R2, R105, 0xffff, RZ, 0xc0, !PT ;  /* 0x0000ffff69027812 */ /* 0x000fe200078ec0ff */
[----:B-1----:R-:W-:Y:S01]  /*81e0*/  HMMA.16816.F32 R24, R12, R72, RZ ;  /* 0x000000480c18723c */ /* 0x002fe200000018ff */
[----:B------:R-:W-:Y:S02]  /*81f0*/  IMAD.MOV.U32 R73, RZ, RZ, R149 ;  /* 0x000000ffff497224 */ /* 0x000fe400078e0095 */
[----:B------:R-:W-:Y:S02]  /*8200*/  @!P1 HADD2 R121, -R200.H0_H0, -RZ.H0_H0 ;  /* 0xa00000ffc8799230 */ /* 0x000fe40000000900 */
[----:B------:R-:W-:Y:S01]  /*8210*/  IMAD.MOV.U32 R72, RZ, RZ, R148 ;  /* 0x000000ffff487224 */ /* 0x000fe200078e0094 */
[----:B------:R-:W-:Y:S01]  /*8220*/  ISETP.LE.U32.AND P0, PT, R2, UR4, PT ;  /* 0x0000000402007c0c */ /* 0x000fe2000bf03070 */
[----:B------:R-:W-:Y:S01]  /*8230*/  IMAD.MOV.U32 R105, RZ, RZ, R86 ;  /* 0x000000ffff697224 */ /* 0x000fe200078e0056 */
[----:B------:R-:W-:Y:S01]  /*8240*/  PRMT R2, R66, 0x7770, RZ ;  /* 0x0000777042027816 */ /* 0x000fe200000000ff */
[----:B------:R-:W-:Y:S01]  /*8250*/  HMMA.16816.F32 R108, R128, R112, R108 ;  /* 0x00000070806c723c */ /* 0x000fe2000000186c */
[----:B------:R-:W-:Y:S01]  /*8260*/  @!P1 PRMT R200, R121, 0x5410, RZ ;  /* 0x0000541079c89816 */ /* 0x000fe200000000ff */
[----:B------:R-:W-:Y:S01]  /*8270*/  IMAD.MOV.U32 R121, RZ, RZ, R163 ;  /* 0x000000ffff797224 */ /* 0x000fe200078e00a3 */
[----:B------:R-:W-:Y:S01]  /*8280*/  ISETP.LE.U32.AND P1, PT, R116, UR4, PT ;  /* 0x0000000474007c0c */ /* 0x000fe2000bf23070 */
[----:B------:R-:W-:-:S02]  /*8290*/  IMAD.MOV.U32 R116, RZ, RZ, R161 ;  /* 0x000000ffff747224 */ /* 0x000fc400078e00a1 */
[----:B------:R-:W-:Y:S02]  /*82a0*/  @!P2 HADD2 R137, -R213.H0_H0, -RZ.H0_H0 ;  /* 0xa00000ffd589a230 */ /* 0x000fe40000000900 */
[C---:B------:R-:W-:Y:S01]  /*82b0*/  HMMA.16816.F32 R112, R128.reuse, R114, R52 ;  /* 0x000000728070723c */ /* 0x040fe20000001834 */
[----:B------:R-:W1:Y:S01]  /*82c0*/  LDSM.16.MT88.4 R52, [R0+0x10000] ;  /* 0x010000000034783b */ /* 0x000e620000004200 */
[----:B------:R-:W-:Y:S01]  /*82d0*/  @!P0 HADD2 R138, -R206.H0_H0, -RZ.H0_H0 ;  /* 0xa00000ffce8a8230 */ /* 0x000fe20000000900 */
[----:B------:R-:W-:Y:S02]  /*82e0*/  @!P2 PRMT R213, R137, 0x5410, RZ ;  /* 0x0000541089d5a816 */ /* 0x000fe400000000ff */
[----:B------:R-:W-:Y:S02]  /*82f0*/  ISETP.GT.U32.AND P2, PT, R102, UR4, PT ;  /* 0x0000000466007c0c */ /* 0x000fe4000bf44070 */
[----:B------:R-:W-:Y:S01]  /*8300*/  @!P0 PRMT R206, R138, 0x5410, RZ ;  /* 0x000054108ace8816 */ /* 0x000fe200000000ff */
[----:B------:R-:W-:Y:S01]  /*8310*/  HMMA.16816.F32 R44, R128, R48, R60 ;  /* 0x00000030802c723c */ /* 0x000fe2000000183c */
[----:B------:R-:W3:Y:S01]  /*8320*/  LDSM.16.MT88.4 R60, [R136+0x12000] ;  /* 0x01200000883c783b */ /* 0x000ee20000004200 */
[----:B------:R-:W-:Y:S01]  /*8330*/  ISETP.LE.U32.AND P0, PT, R6, UR4, PT ;  /* 0x0000000406007c0c */ /* 0x000fe2000bf03070 */
[----:B------:R-:W-:-:S02]  /*8340*/  IMAD.MOV.U32 R6, RZ, RZ, R160 ;  /* 0x000000ffff067224 */ /* 0x000fc400078e00a0 */
[----:B------:R-:W-:-:S03]  /*8350*/  @!P1 HADD2 R122, -R208.H0_H0, -RZ.H0_H0 ;  /* 0xa00000ffd07a9230 */ /* 0x000fc60000000900 */
[----:B------:R-:W-:Y:S02]  /*8360*/  HMMA.16816.F32 R48, R128, R50, R32 ;  /* 0x000000328030723c */ /* 0x000fe40000001820 */
[----:B------:R-:W-:Y:S01]  /*8370*/  @!P1 PRMT R208, R122, 0x5410, RZ ;  /* 0x000054107ad09816 */ /* 0x000fe200000000ff */
[----:B------:R-:W-:Y:S01]  /*8380*/  @P2 HADD2 R186, -R220.H0_H0, -RZ.H0_H0 ;  /* 0xa00000ffdcba2230 */ /* 0x000fe20000000900 */
[----:B------:R-:W-:Y:S02]  /*8390*/  ISETP.LE.U32.AND P1, PT, R2, UR4, PT ;  /* 0x0000000402007c0c */ /* 0x000fe4000bf23070 */
[----:B------:R-:W-:Y:S02]  /*83a0*/  LOP3.LUT R2, R119, 0xffff, RZ, 0xc0, !PT ;  /* 0x0000ffff77027812 */ /* 0x000fe400078ec0ff */
[----:B------:R-:W-:Y:S01]  /*83b0*/  @P2 PRMT R220, R186, 0x5410, RZ ;  /* 0x00005410badc2816 */ /* 0x000fe200000000ff */
[----:B------:R-:W-:Y:S01]  /*83c0*/  HMMA.16816.F32 R32, R12, R28, RZ ;  /* 0x0000001c0c20723c */ /* 0x000fe200000018ff */
[----:B------:R-:W-:Y:S01]  /*83d0*/  ISETP.LE.U32.AND P5, PT, R2, UR4, PT ;  /* 0x0000000402007c0c */ /* 0x000fe2000bfa3070 */
[----:B------:R-:W-:Y:S01]  /*83e0*/  @P6 HADD2 R252, -R194.H0_H0, -RZ.H0_H0 ;  /* 0xa00000ffc2fc6230 */ /* 0x000fe20000000900 */
[----:B------:R-:W-:Y:S01]  /*83f0*/  LOP3.LUT R2, R97, 0xffff, RZ, 0xc0, !PT ;  /* 0x0000ffff61027812 */ /* 0x000fe200078ec0ff */
[----:B------:R-:W-:Y:S01]  /*8400*/  @!P0 HADD2 R251, -R171.H0_H0, -RZ.H0_H0 ;  /* 0xa00000ffabfb8230 */ /* 0x000fe20000000900 */
[----:B------:R-:W-:-:S02]  /*8410*/  ISETP.LE.U32.AND P2, PT, R93, UR4, PT ;  /* 0x000000045d007c0c */ /* 0x000fc4000bf43070 */
[----:B------:R-:W-:Y:S01]  /*8420*/  ISETP.LE.U32.AND P3, PT, R2, UR4, PT ;  /* 0x0000000402007c0c */ /* 0x000fe2000bf63070 */
[----:B------:R-:W-:Y:S01]  /*8430*/  HMMA.16816.F32 R28, R12, R30, RZ ;  /* 0x0000001e0c1c723c */ /* 0x000fe200000018ff */
[----:B------:R-:W-:Y:S01]  /*8440*/  @!P1 HADD2 R187, -R223.H0_H0, -RZ.H0_H0 ;  /* 0xa00000ffdfbb9230 */ /* 0x000fe20000000900 */
[----:B------:R-:W-:-:S04]  /*8450*/  PRMT R2, R4, 0x7770, RZ ;  /* 0x0000777004027816 */ /* 0x000fc800000000ff */
[----:B------:R-:W-:Y:S01]  /*8460*/  @!P5 HADD2 R147, -R212.H0_H0, -RZ.H0_H0 ;  /* 0xa00000ffd493d230 */ /* 0x000fe20000000900 */
[----:B------:R-:W-:Y:S01]  /*8470*/  @!P1 PRMT R223, R187, 0x5410, RZ ;  /* 0x00005410bbdf9816 */ /* 0x000fe200000000ff */
[C---:B------:R-:W-:Y:S01]  /*8480*/  HMMA.16816.F32 R156, R128.reuse, R152, R156 ;  /* 0x00000098809c723c */ /* 0x040fe2000000189c */
[----:B------:R-:W-:Y:S01]  /*8490*/  ISETP.LE.U32.AND P1, PT, R95, UR4, PT ;  /* 0x000000045f007c0c */ /* 0x000fe2000bf23070 */
[----:B------:R-:W-:Y:S01]  /*84a0*/  @!P2 HADD2 R247, -R195.H0_H0, -RZ.H0_H0 ;  /* 0xa00000ffc3f7a230 */ /* 0x000fe20000000900 */
[----:B------:R-:W-:Y:S01]  /*84b0*/  @!P5 PRMT R212, R147, 0x5410, RZ ;  /* 0x0000541093d4d816 */ /* 0x000fe200000000ff */
[----:B------:R-:W-:Y:S01]  /*84c0*/  @!P3 HADD2 R248, -R197.H0_H0, -RZ.H0_H0 ;  /* 0xa00000ffc5f8b230 */ /* 0x000fe20000000900 */
[----:B------:R-:W-:Y:S02]  /*84d0*/  ISETP.LE.U32.AND P5, PT, R117, UR4, PT ;  /* 0x0000000475007c0c */ /* 0x000fe4000bfa3070 */
[----:B------:R-:W-:Y:S01]  /*84e0*/  @!P2 PRMT R195, R247, 0x5410, RZ ;  /* 0x00005410f7c3a816 */ /* 0x000fe200000000ff */
[----:B------:R-:W-:Y:S01]  /*84f0*/  HMMA.16816.F32 R152, R128, R154, R40 ;  /* 0x0000009a8098723c */ /* 0x000fe20000001828 */
[----:B------:R-:W-:Y:S01]  /*8500*/  LDSM.16.MT88.4 R40, [R0+0x10800] ;  /* 0x010800000028783b */ /* 0x000fe20000004200 */
[----:B------:R-:W-:-:S02]  /*8510*/  @!P3 PRMT R197, R248, 0x5410, RZ ;  /* 0x00005410f8c5b816 */ /* 0x000fc400000000ff */
[----:B------:R-:W-:Y:S01]  /*8520*/  ISETP.LE.U32.AND P3, PT, R2, UR4, PT ;  /* 0x0000000402007c0c */ /* 0x000fe2000bf63070 */
[----:B------:R-:W-:Y:S01]  /*8530*/  FADD.FTZ R2, R6, R139 ;  /* 0x0000008b06027221 */ /* 0x000fe20000010000 */
[----:B------:R-:W-:Y:S01]  /*8540*/  @!P1 HADD2 R249, -R198.H0_H0, -RZ.H0_H0 ;  /* 0xa00000ffc6f99230 */ /* 0x000fe20000000900 */
[----:B------:R4:W5:Y:S01]  /*8550*/  LDL.LU.S16 R6, [R1] ;  /* 0x0000000001067983 */ /* 0x0009620000300600 */
[----:B------:R-:W-:Y:S01]  /*8560*/  HMMA.16816.F32 R76, R128, R80, R76 ;  /* 0x00000050804c723c */ /* 0x000fe2000000184c */
[----:B------:R-:W-:Y:S01]  /*8570*/  ISETP.GT.U32.AND P2, PT, R65, UR4, PT ;  /* 0x0000000441007c0c */ /* 0x000fe2000bf44070 */
[----:B------:R-:W-:Y:S01]  /*8580*/  @!P5 HADD2 R185, -R224.H0_H0, -RZ.H0_H0 ;  /* 0xa00000ffe0b9d230 */ /* 0x000fe20000000900 */
[----:B------:R-:W-:Y:S02]  /*8590*/  @!P1 PRMT R198, R249, 0x5410, RZ ;  /* 0x00005410f9c69816 */ /* 0x000fe400000000ff */
[----:B------:R-:W-:Y:S01]  /*85a0*/  ISETP.LE.U32.AND P1, PT, R98, UR4, PT ;  /* 0x0000000462007c0c */ /* 0x000fe2000bf23070 */
[----:B------:R-:W4:Y:S01]  /*85b0*/  LDL R249, [R1+0xc] ;  /* 0x00000c0001f97983 */ /* 0x000f220000100800 */
[----:B------:R-:W-:Y:S01]  /*85c0*/  @!P5 PRMT R224, R185, 0x5410, RZ ;  /* 0x00005410b9e0d816 */ /* 0x000fe200000000ff */
[----:B------:R-:W-:Y:S01]  /*85d0*/  HMMA.16816.F32 R164, R8, R36, R32 ;  /* 0x0000002408a4723c */ /* 0x000fe20000001820 */
[----:B------:R-:W-:-:S07]  /*85e0*/  ISETP.GT.U32.AND P5, PT, R120, UR4, PT ;  /* 0x0000000478007c0c */ /* 0x000fce000bfa4070 */
[----:B--2---:R-:W-:Y:S01]  /*85f0*/  HMMA.16816.F32 R148, R8, R68, R24 ;  /* 0x000000440894723c */ /* 0x004fe20000001818 */
[----:B------:R-:W-:Y:S01]  /*8600*/  @P6 PRMT R194, R252, 0x5410, RZ ;  /* 0x00005410fcc26816 */ /* 0x000fe200000000ff */
[----:B------:R-:W-:Y:S01]  /*8610*/  @!P1 HADD2 R250, -R193.H0_H0, -RZ.H0_H0 ;  /* 0xa00000ffc1fa9230 */ /* 0x000fe20000000900 */
[----:B------:R-:W-:-:S03]  /*8620*/  @!P0 PRMT R171, R251, 0x5410, RZ ;  /* 0x00005410fbab8816 */ /* 0x000fc600000000ff */
[----:B------:R-:W-:Y:S01]  /*8630*/  @P5 HADD2 R188, -R217.H0_H0, -RZ.H0_H0 ;  /* 0xa00000ffd9bc5230 */ /* 0x000fe20000000900 */
[----:B------:R-:W-:Y:S01]  /*8640*/  @!P1 PRMT R193, R250, 0x5410, RZ ;  /* 0x00005410fac19816 */ /* 0x000fe200000000ff */
[----:B------:R-:W-:Y:S01]  /*8650*/  HMMA.16816.F32 R236, R8, R38, R28 ;  /* 0x0000002608ec723c */ /* 0x000fe2000000181c */
[----:B------:R-:W-:Y:S02]  /*8660*/  ISETP.GT.U32.AND P1, PT, R67, UR4, PT ;  /* 0x0000000443007c0c */ /* 0x000fe4000bf24070 */
[----:B------:R-:W-:Y:S02]  /*8670*/  @P5 PRMT R217, R188, 0x5410, RZ ;  /* 0x00005410bcd95816 */ /* 0x000fe400000000ff */
[----:B------:R-:W-:-:S03]  /*8680*/  ISETP.GT.U32.AND P5, PT, R96, UR4, PT ;  /* 0x0000000460007c0c */ /* 0x000fc6000bfa4070 */
[----:B------:R-:W-:Y:S01]  /*8690*/  HMMA.16816.F32 R80, R128, R82, R56 ;  /* 0x000000528050723c */ /* 0x000fe20000001838 */
[----:B------:R-:W2:Y:S07]  /*86a0*/  LDSM.16.MT88.4 R56, [R136+0x12800] ;  /* 0x012800008838783b */ /* 0x000eae0000004200 */
[C---:B-1----:R-:W-:Y:S08]  /*86b0*/  HMMA.16816.F32 R32, R12.reuse, R52, RZ ;  /* 0x000000340c20723c */ /* 0x042ff000000018ff */
[----:B---3--:R-:W-:Y:S01]  /*86c0*/  HMMA.16816.F32 R24, R12, R60, RZ ;  /* 0x0000003c0c18723c */ /* 0x008fe200000018ff */
[----:B------:R-:W-:Y:S01]  /*86d0*/  IMAD.MOV.U32 R60, RZ, RZ, R140 ;  /* 0x000000ffff3c7224 */ /* 0x000fe200078e008c */
[----:B------:R-:W-:Y:S01]  /*86e0*/  ISETP.LE.U32.AND P6, PT, R89, UR4, PT ;  /* 0x0000000459007c0c */ /* 0x000fe2000bfc3070 */
[----:B------:R-:W-:Y:S01]  /*86f0*/  IMAD.MOV.U32 R61, RZ, RZ, R177 ;  /* 0x000000ffff3d7224 */ /* 0x000fe200078e00b1 */
[----:B------:R-:W-:-:S04]  /*8700*/  ISETP.GT.U32.AND P0, PT, R88, UR4, PT ;  /* 0x0000000458007c0c */ /* 0x000fc8000bf04070 */
[----:B------:R-:W-:Y:S01]  /*8710*/  HMMA.16816.F32 R36, R12, R74, RZ ;  /* 0x0000004a0c24723c */ /* 0x000fe200000018ff */
[----:B------:R-:W-:Y:S02]  /*8720*/  IMAD.MOV.U32 R75, RZ, RZ, R179 ;  /* 0x000000ffff4b7224 */ /* 0x000fe400078e00b3 */
[----:B------:R-:W-:-:S05]  /*8730*/  IMAD.MOV.U32 R74, RZ, RZ, R178 ;  /* 0x000000ffff4a7224 */ /* 0x000fca00078e00b2 */
[----:B------:R-:W-:Y:S08]  /*8740*/  HMMA.16816.F32 R28, R12, R54, RZ ;  /* 0x000000360c1c723c */ /* 0x000ff000000018ff */
[C---:B--2---:R-:W-:Y:S08]  /*8750*/  HMMA.16816.F32 R232, R8.reuse, R56, R24 ;  /* 0x0000003808e8723c */ /* 0x044ff00000001818 */
[----:B------:R-:W-:Y:S01]  /*8760*/  HMMA.16816.F32 R68, R8, R70, R36 ;  /* 0x000000460844723c */ /* 0x000fe20000001824 */
        /* <DEDUP_REMOVED lines=9> */
[----:B------:R-:W-:Y:S01]  /*8800*/  HMMA.16816.F32 R228, R8, R42, R28 ;  /* 0x0000002a08e4723c */ /* 0x000fe2000000181c */
[----:B------:R-:W2:Y:S01]  /*8810*/  LDSM.16.MT88.4 R28, [R5+0x12800] ;  /* 0x01280000051c783b */ /* 0x000ea20000004200 */
[----:B------:R-:W-:Y:S02]  /*8820*/  IMAD.MOV.U32 R43, RZ, RZ, R173 ;  /* 0x000000ffff2b7224 */ /* 0x000fe400078e00ad */
[----:B------:R-:W-:Y:S02]  /*8830*/  IMAD.MOV.U32 R42, RZ, RZ, R172 ;  /* 0x000000ffff2a7224 */ /* 0x000fe400078e00ac */
[----:B------:R-:W-:Y:S02]  /*8840*/  IMAD.MOV.U32 R123, RZ, RZ, R43 ;  /* 0x000000ffff7b7224 */ /* 0x000fe400078e002b */
[----:B------:R-:W-:Y:S01]  /*8850*/  HMMA.16816.F32 R24, R12, R62, RZ ;  /* 0x0000003e0c18723c */ /* 0x000fe200000018ff */
        /* <DEDUP_REMOVED lines=8> */
[----:B------:R-:W-:-:S03]  /*88e0*/  IMAD.MOV.U32 R61, RZ, RZ, R191 ;  /* 0x000000ffff3d7224 */ /* 0x000fc600078e00bf */
[----:B------:R-:W-:Y:S08]  /*88f0*/  HMMA.16816.F32 R176, R8, R58, R24 ;  /* 0x0000003a08b0723c */ /* 0x000ff00000001818 */
[----:B-1----:R-:W-:Y:S01]  /*8900*/  HMMA.16816.F32 R24, R12, R32, RZ ;  /* 0x000000200c18723c */ /* 0x002fe200000018ff */
[----:B------:R-:W-:Y:S02]  /*8910*/  IMAD.MOV.U32 R33, RZ, RZ, R75 ;  /* 0x000000ffff217224 */ /* 0x000fe400078e004b */
[----:B------:R-:W-:-:S15]  /*8920*/  IMAD.MOV.U32 R32, RZ, RZ, R72 ;  /* 0x000000ffff207224 */ /* 0x000fde00078e0048 */
[----:B------:R-:W-:-:S02]  /*8930*/  NOP ;  /* 0x0000000000007918 */ /* 0x000fc40000000000 */
[----:B--2---:R-:W-:Y:S08]  /*8940*/  HMMA.16816.F32 R52, R8, R28, R24 ;  /* 0x0000001c0834723c */ /* 0x004ff00000001818 */
[----:B------:R-:W-:Y:S01]  /*8950*/  HMMA.16816.F32 R24, R12, R34, RZ ;  /* 0x000000220c18723c */ /* 0x000fe200000018ff */
[----:B------:R-:W-:Y:S02]  /*8960*/  IMAD.MOV.U32 R34, RZ, RZ, R7 ;  /* 0x000000ffff227224 */ /* 0x000fe400078e0007 */
[----:B------:R-:W-:-:S02]  /*8970*/  IMAD.MOV.U32 R7, RZ, RZ, R162 ;  /* 0x000000ffff077224 */ /* 0x000fc400078e00a2 */
[----:B------:R-:W-:-:S15]  /*8980*/  IMAD.MOV.U32 R35, RZ, RZ, R73 ;  /* 0x000000ffff237224 */ /* 0x000fde00078e0049 */
[----:B------:R-:W-:Y:S01]  /*8990*/  HMMA.16816.F32 R56, R8, R30, R24 ;  /* 0x0000001e0838723c */ /* 0x000fe20000001818 */
[----:B------:R-:W1:Y:S04]  /*89a0*/  LDSM.16.MT88.4 R24, [R0+0x12000] ;  /* 0x012000000018783b */ /* 0x000e680000004200 */
[----:B------:R-:W2:Y:S03]  /*89b0*/  LDSM.16.MT88.4 R28, [R0+0x12800] ;  /* 0x01280000001c783b */ /* 0x000ea60000004200 */
        /* <DEDUP_REMOVED lines=36> */
[----:B------:R-:W-:-:S15]  /*8c00*/  LDSM.16.MT88.4 R24, [R5+0x16800] ;  /* 0x016800000518783b */ /* 0x000fde0000004200 */
[----:B------:R-:W-:-:S04]  /*8c10*/  NOP ;  /* 0x0000000000007918 */ /* 0x000fc80000000000 */
[----:B------:R-:W-:Y:S01]  /*8c20*/  HMMA.16816.F32 R64, R8, R30, R20 ;  /* 0x0000001e0840723c */ /* 0x000fe20000001814 */
[----:B------:R1:W2:Y:S04]  /*8c30*/  LDL.LU.S16 R31, [R1+0x4] ;  /* 0x00000400011f7983 */ /* 0x0002a80000300600 */
[----:B------:R1:W3:Y:S04]  /*8c40*/  LDL.LU.S16 R30, [R1+0x8] ;  /* 0x00000800011e7983 */ /* 0x0002e80000300600 */
[----:B------:R-:W4:Y:S01]  /*8c50*/  LDSM.16.MT88.4 R20, [R5+0x16000] ;  /* 0x016000000514783b */ /* 0x000f220000004200 */
[----:B-----5:R-:W-:-:S02]  /*8c60*/  @P4 HADD2 R6, -R192.H0_H0, -RZ.H0_H0 ;  /* 0xa00000ffc0064230 */ /* 0x020fc40000000900 */
[----:B------:R-:W-:Y:S01]  /*8c70*/  FADD.FTZ R28, R116, R2 ;  /* 0x00000002741c7221 */ /* 0x000fe20000010000 */
[----:B------:R-:W-:Y:S02]  /*8c80*/  IMAD.MOV.U32 R116, RZ, RZ, R62 ;  /* 0x000000ffff747224 */ /* 0x000fe400078e003e */
[----:B------:R-:W-:Y:S01]  /*8c90*/  IMAD.MOV.U32 R62, RZ, RZ, R63 ;  /* 0x000000ffff3e7224 */ /* 0x000fe200078e003f */
[----:B------:R-:W-:Y:S01]  /*8ca0*/  PRMT R4, R6, 0x7610, R4 ;  /* 0x0000761006047816 */ /* 0x000fe20000000004 */
[----:B------:R-:W-:Y:S02]  /*8cb0*/  IMAD.MOV.U32 R63, RZ, RZ, R42 ;  /* 0x000000ffff3f7224 */ /* 0x000fe400078e002a */
[----:B------:R-:W-:Y:S02]  /*8cc0*/  IMAD.MOV.U32 R42, RZ, RZ, R43 ;  /* 0x000000ffff2a7224 */ /* 0x000fe400078e002b */
[----:B------:R-:W-:Y:S02]  /*8cd0*/  IMAD.MOV.U32 R43, RZ, RZ, R40 ;  /* 0x000000ffff2b7224 */ /* 0x000fe400078e0028 */
[----:B------:R-:W-:Y:S01]  /*8ce0*/  IMAD.MOV.U32 R40, RZ, RZ, R41 ;  /* 0x000000ffff287224 */ /* 0x000fe200078e0029 */
[----:B------:R-:W-:Y:S01]  /*8cf0*/  @P4 PRMT R192, R4, 0x5410, RZ ;  /* 0x0000541004c04816 */ /* 0x000fe200000000ff */
[----:B------:R-:W-:-:S02]  /*8d00*/  IMAD.MOV.U32 R41, RZ, RZ, R60 ;  /* 0x000000ffff297224 */ /* 0x000fc400078e003c */
[----:B------:R-:W-:Y:S02]  /*8d10*/  IMAD.MOV.U32 R60, RZ, RZ, R7 ;  /* 0x000000ffff3c7224 */ /* 0x000fe400078e0007 */
[----:B------:R-:W-:Y:S01]  /*8d20*/  FADD.FTZ R29, R122, R137 ;  /* 0x000000897a1d7221 */ /* 0x000fe20000010000 */
[----:B------:R-:W-:Y:S02]  /*8d30*/  IMAD.MOV.U32 R139, RZ, RZ, R123 ;  /* 0x000000ffff8b7224 */ /* 0x000fe400078e007b */
[----:B------:R-:W-:Y:S01]  /*8d40*/  IMAD.MOV.U32 R123, RZ, RZ, R105 ;  /* 0x000000ffff7b7224 */ /* 0x000fe200078e0069 */
[----:B----4-:R-:W-:Y:S01]  /*8d50*/  HMMA.16816.F32 R4, R12, R20, RZ ;  /* 0x000000140c04723c */ /* 0x010fe200000018ff */
[----:B------:R-:W-:Y:S02]  /*8d60*/  IMAD.MOV.U32 R118, RZ, RZ, R138 ;  /* 0x000000ffff767224 */ /* 0x000fe400078e008a */
[----:B------:R-:W-:Y:S02]  /*8d70*/  IMAD.MOV.U32 R137, RZ, RZ, R121 ;  /* 0x000000ffff897224 */ /* 0x000fe400078e0079 */
[----:B------:R-:W-:-:S02]  /*8d80*/  IMAD.MOV.U32 R122, RZ, RZ, R104 ;  /* 0x000000ffff7a7224 */ /* 0x000fc400078e0068 */
[----:B------:R-:W-:Y:S02]  /*8d90*/  IMAD.MOV.U32 R105, RZ, RZ, R99 ;  /* 0x000000ffff697224 */ /* 0x000fe400078e0063 */
[----:B------:R-:W-:Y:S02]  /*8da0*/  IMAD.MOV.U32 R104, RZ, RZ, R34 ;  /* 0x000000ffff687224 */ /* 0x000fe400078e0022 */
[----:B------:R-:W-:Y:S02]  /*8db0*/  IMAD.MOV.U32 R99, RZ, RZ, R35 ;  /* 0x000000ffff637224 */ /* 0x000fe400078e0023 */
[----:B------:R-:W-:Y:S02]  /*8dc0*/  IMAD.MOV.U32 R121, RZ, RZ, R32 ;  /* 0x000000ffff797224 */ /* 0x000fe400078e0020 */
[----:B------:R-:W-:-:S05]  /*8dd0*/  IMAD.MOV.U32 R138, RZ, RZ, R33 ;  /* 0x000000ffff8a7224 */ /* 0x000fca00078e0021 */
[----:B------:R-:W-:Y:S08]  /*8de0*/  HMMA.16816.F32 R32, R8, R24, R4 ;  /* 0x000000180820723c */ /* 0x000ff00000001804 */
[----:B------:R-:W-:-:S15]  /*8df0*/  HMMA.16816.F32 R4, R12, R22, RZ ;  /* 0x000000160c04723c */ /* 0x000fde00000018ff */
[----:B------:R-:W-:-:S05]  /*8e00*/  NOP ;  /* 0x0000000000007918 */ /* 0x000fca0000000000 */
[----:B------:R-:W-:Y:S01]  /*8e10*/  HMMA.16816.F32 R24, R8, R26, R4 ;  /* 0x0000001a0818723c */ /* 0x000fe20000001804 */
[----:B------:R-:W4:Y:S01]  /*8e20*/  LDSM.16.MT88.4 R4, [R0+0x16000] ;  /* 0x016000000004783b */ /* 0x000f220000004200 */
[----:B------:R-:W-:-:S04]  /*8e30*/  FADD.FTZ R2, R118, R29 ;  /* 0x0000001d76027221 */ /* 0x000fc80000010000 */
[----:B------:R-:W-:Y:S01]  /*8e40*/  FADD.FTZ R96, R137, R2 ;  /* 0x0000000289607221 */ /* 0x000fe20000010000 */
[----:B------:R-:W-:Y:S01]  /*8e50*/  LOP3.LUT R2, R92, 0xffff, RZ, 0xc0, !PT ;  /* 0x0000ffff5c027812 */ /* 0x000fe200078ec0ff */
[----:B------:R-:W-:Y:S01]  /*8e60*/  FADD.FTZ R97, R139, R28 ;  /* 0x0000001c8b617221 */ /* 0x000fe20000010000 */
[----:B------:R-:W-:Y:S02]  /*8e70*/  IMAD.MOV.U32 R248, RZ, RZ, R122 ;  /* 0x000000fffff87224 */ /* 0x000fe400078e007a */
[----:B------:R-:W-:Y:S02]  /*8e80*/  IMAD.MOV.U32 R122, RZ, RZ, R62 ;  /* 0x000000ffff7a7224 */ /* 0x000fe400078e003e */
        /* <DEDUP_REMOVED lines=8> */
[----:B--2---:R-:W-:-:S02]  /*8f10*/  @P5 HADD2 R31, -R170.H0_H0, -RZ.H0_H0 ;  /* 0xa00000ffaa1f5230 */ /* 0x004fc40000000900 */
[----:B---3--:R-:W-:-:S03]  /*8f20*/  @!P6 HADD2 R30, -R127.H0_H0, -RZ.H0_H0 ;  /* 0xa00000ff7f1ee230 */ /* 0x008fc60000000900 */
[----:B------:R-:W-:-:S04]  /*8f30*/  PRMT R20, R31, 0x7610, R20 ;  /* 0x000076101f147816 */ /* 0x000fc80000000014 */
[----:B------:R-:W-:Y:S02]  /*8f40*/  @P5 PRMT R170, R20, 0x5410, RZ ;  /* 0x0000541014aa5816 */ /* 0x000fe400000000ff */
[----:B----4-:R-:W-:Y:S01]  /*8f50*/  HMMA.16816.F32 R20, R12, R4, RZ ;  /* 0x000000040c14723c */ /* 0x010fe200000018ff */
[----:B------:R-:W-:-:S04]  /*8f60*/  PRMT R4, R30, 0x7610, R4 ;  /* 0x000076101e047816 */ /* 0x000fc80000000004 */
[----:B------:R-:W-:-:S03]  /*8f70*/  @!P6 PRMT R127, R4, 0x5410, RZ ;  /* 0x00005410047fe816 */ /* 0x000fc600000000ff */
[----:B------:R-:W-:Y:S01]  /*8f80*/  HMMA.16816.F32 R12, R12, R6, RZ ;  /* 0x000000060c0c723c */ /* 0x000fe200000018ff */
[----:B------:R-:W2:Y:S01]  /*8f90*/  LDSM.16.MT88.4 R4, [R0+0x16800] ;  /* 0x016800000004783b */ /* 0x000ea20000004200 */
[----:B------:R-:W-:Y:S01]  /*8fa0*/  ISETP.LE.U32.AND P6, PT, R2, UR4, PT ;  /* 0x0000000402007c0c */ /* 0x000fe2000bfc3070 */
[----:B------:R-:W-:Y:S02]  /*8fb0*/  IMAD.IADD R2, R249, 0x1, R136 ;  /* 0x00000001f9027824 */ /* 0x000fe400078e0288 */
[----:B------:R-:W-:Y:S02]  /*8fc0*/  IMAD.MOV.U32 R123, RZ, RZ, R116 ;  /* 0x000000ffff7b7224 */ /* 0x000fe400078e0074 */
[----:B------:R-:W-:Y:S01]  /*8fd0*/  IMAD.MOV.U32 R251, RZ, RZ, R94 ;  /* 0x000000fffffb7224 */ /* 0x000fe200078e005e */
[----:B------:R-:W-:Y:S04]  /*8fe0*/  LDSM.16.MT88.4 R144, [R2+0x11800] ;  /* 0x011800000290783b */ /* 0x000fe80000004200 */
        /* <DEDUP_REMOVED lines=8> */
[C---:B------:R-:W-:Y:S01]  /*9070*/  HMMA.16816.F32 R20, R16.reuse, R10, R56 ;  /* 0x0000000a1014723c */ /* 0x040fe20000001838 */
[----:B------:R-:W3:Y:S04]  /*9080*/  LDSM.16.MT88.4 R8, [R2+0x17000] ;  /* 0x017000000208783b */ /* 0x000ee80000004200 */
[----:B------:R-:W-:Y:S03]  /*9090*/  LDSM.16.MT88.4 R56, [R2+0x13800] ;  /* 0x013800000238783b */ /* 0x000fe60000004200 */
[C---:B--2---:R-:W-:Y:S08]  /*90a0*/  HMMA.16816.F32 R84, R16.reuse, R4, R84 ;  /* 0x000000041054723c */ /* 0x044ff00000001854 */
[C---:B------:R-:W-:Y:S01]  /*90b0*/  HMMA.16816.F32 R28, R16.reuse, R6, R36 ;  /* 0x00000006101c723c */ /* 0x040fe20000001824 */
[----:B------:R-:W2:Y:S07]  /*90c0*/  LDSM.16.MT88.4 R4, [R136+0x11000] ;  /* 0x011000008804783b */ /* 0x000eae0000004200 */
[C---:B---3--:R-:W-:Y:S08]  /*90d0*/  HMMA.16816.F32 R116, R16.reuse, R8, R32 ;  /* 0x000000081074723c */ /* 0x048ff00000001820 */
[C---:B------:R-:W-:Y:S08]  /*90e0*/  HMMA.16816.F32 R32, R16.reuse, R10, R24 ;  /* 0x0000000a1020723c */ /* 0x040ff00000001818 */
[C---:B--2---:R-:W-:Y:S08]  /*90f0*/  HMMA.16816.F32 R164, R16.reuse, R4, R164 ;  /* 0x0000000410a4723c */ /* 0x044ff000000018a4 */
[----:B------:R-:W-:Y:S01]  /*9100*/  HMMA.16816.F32 R8, R16, R6, R236 ;  /* 0x000000061008723c */ /* 0x000fe200000018ec */
[----:B------:R-:W2:Y:S01]  /*9110*/  LDSM.16.MT88.4 R4, [R0+0x11000] ;  /* 0x011000000004783b */ /* 0x000ea20000004200 */
[----:B------:R-:W-:-:S06]  /*9120*/  IMAD.MOV.U32 R239, RZ, RZ, R95 ;  /* 0x000000ffffef7224 */ /* 0x000fcc00078e005f */
[C---:B--2---:R-:W-:Y:S08]  /*9130*/  HMMA.16816.F32 R140, R16.reuse, R4, R140 ;  /* 0x00000004108c723c */ /* 0x044ff0000000188c */
[C---:B------:R-:W-:Y:S01]  /*9140*/  HMMA.16816.F32 R92, R16.reuse, R6, R228 ;  /* 0x00000006105c723c */ /* 0x040fe200000018e4 */
[----:B------:R-:W2:Y:S04]  /*9150*/  LDSM.16.MT88.4 R4, [R136+0x13000] ;  /* 0x013000008804783b */ /* 0x000ea80000004200 */
[----:B------:R1:W3:Y:S03]  /*9160*/  LDL.LU.S16 R230, [R1+0x24] ;  /* 0x0000240001e67983 */ /* 0x0002e60000300600 */
[C---:B--2---:R-:W-:Y:S01]  /*9170*/  HMMA.16816.F32 R36, R16.reuse, R4, R232 ;  /* 0x000000041024723c */ /* 0x044fe200000018e8 */
[----:B------:R1:W2:Y:S04]  /*9180*/  LDL.LU.S16 R232, [R1+0x1c] ;  /* 0x00001c0001e87983 */ /* 0x0002a80000300600 */
[----:B------:R1:W4:Y:S03]  /*9190*/  LDL.LU.S16 R233, [R1+0x18] ;  /* 0x0000180001e97983 */ /* 0x0003260000300600 */
[----:B------:R-:W-:Y:S01]  /*91a0*/  HMMA.16816.F32 R24, R16, R6, R176 ;  /* 0x000000061018723c */ /* 0x000fe200000018b0 */
[----:B------:R-:W5:Y:S04]  /*91b0*/  LDSM.16.MT88.4 R4, [R0+0x13000] ;  /* 0x013000000004783b */ /* 0x000f680000004200 */
[----:B------:R1:W4:Y:S03]  /*91c0*/  LDL.LU.S16 R234, [R1+0x14] ;  /* 0x0000140001ea7983 */ /* 0x0003260000300600 */
[----:B------:R-:W-:Y:S01]  /*91d0*/  HMMA.16816.F32 R52, R128, R56, R52 ;  /* 0x000000388034723c */ /* 0x000fe20000001834 */
[----:B------:R1:W4:Y:S07]  /*91e0*/  LDL.LU.S16 R235, [R1+0x10] ;  /* 0x0000100001eb7983 */ /* 0x00032e0000300600 */
[C---:B-----5:R-:W-:Y:S08]  /*91f0*/  HMMA.16816.F32 R172, R16.reuse, R4, R172 ;  /* 0x0000000410ac723c */ /* 0x060ff000000018ac */
[----:B------:R-:W-:Y:S01]  /*9200*/  HMMA.16816.F32 R180, R16, R6, R180 ;  /* 0x0000000610b4723c */ /* 0x000fe200000018b4 */
[----:B------:R-:W5:Y:S07]  /*9210*/  LDSM.16.MT88.4 R4, [R136+0x15000] ;  /* 0x015000008804783b */ /* 0x000f6e0000004200 */
[----:B------:R-:W-:Y:S08]  /*9220*/  HMMA.16816.F32 R56, R128, R58, R20 ;  /* 0x0000003a8038723c */ /* 0x000ff00000001814 */
[C---:B-----5:R-:W-:Y:S01]  /*9230*/  HMMA.16816.F32 R68, R16.reuse, R4, R160 ;  /* 0x000000041044723c */ /* 0x060fe200000018a0 */
[----:B------:R-:W-:Y:S07]  /*9240*/  LDSM.16.MT88.4 R160, [R136+0x11800] ;  /* 0x0118000088a0783b */ /* 0x000fee0000004200 */
[----:B------:R-:W-:Y:S01]  /*9250*/  HMMA.16816.F32 R20, R16, R6, R72 ;  /* 0x000000061014723c */ /* 0x000fe20000001848 */
[----:B------:R-:W5:Y:S07]  /*9260*/  LDSM.16.MT88.4 R4, [R0+0x15000] ;  /* 0x015000000004783b */ /* 0x000f6e0000004200 */
[----:B------:R-:W-:Y:S01]  /*9270*/  HMMA.16816.F32 R148, R128, R144, R148 ;  /* 0x000000908094723c */ /* 0x000fe20000001894 */
[----:B------:R-:W-:-:S02]  /*9280*/  ISETP.LE.U32.AND P4, PT, R90, UR4, PT ;  /* 0x000000045a007c0c */ /* 0x000fc4000bf83070 */
[----:B------:R-:W-:Y:S01]  /*9290*/  ISETP.LE.U32.AND P5, PT, R91, UR4, PT ;  /* 0x000000045b007c0c */ /* 0x000fe2000bfa3070 */
[----:B------:R-:W-:Y:S01]  /*92a0*/  IMAD.MOV.U32 R237, RZ, RZ, R139 ;  /* 0x000000ffffed7224 */ /* 0x000fe200078e008b */
[----:B------:R-:W-:Y:S01]  /*92b0*/  LDSM.16.MT88.4 R88, [R2+0x15800] ;  /* 0x015800000258783b */ /* 0x000fe20000004200 */
[----:B------:R-:W-:Y:S02]  /*92c0*/  IMAD.MOV.U32 R98, RZ, RZ, R105 ;  /* 0x000000ffff627224 */ /* 0x000fe400078e0069 */
[----:B------:R-:W-:Y:S01]  /*92d0*/  IMAD.MOV.U32 R228, RZ, RZ, R137 ;  /* 0x000000ffffe47224 */ /* 0x000fe200078e0089 */
[----:B------:R-:W-:Y:S01]  /*92e0*/  LDSM.16.MT88.4 R72, [R136+0x15800] ;  /* 0x015800008848783b */ /* 0x000fe20000004200 */
[C---:B-----5:R-:W-:Y:S08]  /*92f0*/  HMMA.16816.F32 R184, R16.reuse, R4, R184 ;  /* 0x0000000410b8723c */ /* 0x060ff000000018b8 */
[----:B------:R-:W-:Y:S01]  /*9300*/  HMMA.16816.F32 R188, R16, R6, R188 ;  /* 0x0000000610bc723c */ /* 0x000fe200000018bc */
[----:B------:R-:W5:Y:S07]  /*9310*/  LDSM.16.MT88.4 R4, [R136+0x17000] ;  /* 0x017000008804783b */ /* 0x000f6e0000004200 */
[----:B------:R-:W-:Y:S08]  /*9320*/  HMMA.16816.F32 R144, R128, R146, R12 ;  /* 0x000000928090723c */ /* 0x000ff0000000180c */
[C---:B-----5:R-:W-:Y:S08]  /*9330*/  HMMA.16816.F32 R100, R16.reuse, R4, R100 ;  /* 0x000000041064723c */ /* 0x060ff00000001864 */
[C---:B------:R-:W-:Y:S01]  /*9340*/  HMMA.16816.F32 R12, R16.reuse, R6, R64 ;  /* 0x00000006100c723c */ /* 0x040fe20000001840 */
[----:B------:R-:W5:Y:S04]  /*9350*/  LDSM.16.MT88.4 R4, [R0+0x17000] ;  /* 0x017000000004783b */ /* 0x000f680000004200 */
[----:B------:R1:W4:Y:S03]  /*9360*/  LDL.LU.S16 R67, [R1+0x20] ;  /* 0x0000200001437983 */ /* 0x0003260000300600 */
[C---:B-----5:R-:W-:Y:S08]  /*9370*/  HMMA.16816.F32 R176, R16.reuse, R4, R60 ;  /* 0x0000000410b0723c */ /* 0x060ff0000000183c */
[----:B------:R-:W-:Y:S01]  /*9380*/  HMMA.16816.F32 R16, R16, R6, R40 ;  /* 0x000000061010723c */ /* 0x000fe20000001828 */
[----:B------:R1:W5:Y:S01]  /*9390*/  LDL.LU.S16 R7, [R1+0x28] ;  /* 0x0000280001077983 */ /* 0x0003620000300600 */
[----:B------:R-:W-:-:S02]  /*93a0*/  IMAD.MOV.U32 R139, RZ, RZ, R104 ;  /* 0x000000ffff8b7224 */ /* 0x000fc400078e0068 */
[----:B------:R-:W-:Y:S01]  /*93b0*/  IMAD.MOV.U32 R250, RZ, RZ, R120 ;  /* 0x000000fffffa7224 */ /* 0x000fe200078e0078 */
[----:B------:R-:W-:Y:S01]  /*93c0*/  LDSM.16.MT88.4 R40, [R136+0x13800] ;  /* 0x013800008828783b */ /* 0x000fe20000004200 */
[----:B------:R-:W-:Y:S02]  /*93d0*/  IMAD.MOV.U32 R236, RZ, RZ, R122 ;  /* 0x000000ffffec7224 */ /* 0x000fe400078e007a */
[----:B------:R-:W-:Y:S02]  /*93e0*/  IMAD.MOV.U32 R231, RZ, RZ, R123 ;  /* 0x000000ffffe77224 */ /* 0x000fe400078e007b */
[----:B------:R-:W-:Y:S02]  /*93f0*/  IMAD.MOV.U32 R137, RZ, RZ, R121 ;  /* 0x000000ffff897224 */ /* 0x000fe400078e0079 */
[----:B---3--:R-:W-:Y:S01]  /*9400*/  @P0 HADD2 R230, -R134.H0_H0, -RZ.H0_H0 ;  /* 0xa00000ff86e60230 */ /* 0x008fe20000000900 */
[----:B------:R3:W-:Y:S01]  /*9410*/  LDSM.16.MT88.4 R120, [R2+0x17800] ;  /* 0x017800000278783b */ /* 0x0007e20000004200 */
[----:B------:R-:W-:-:S02]  /*9420*/  IMAD.MOV.U32 R229, RZ, RZ, R106 ;  /* 0x000000ffffe57224 */ /* 0x000fc400078e006a */
[----:B------:R-:W-:Y:S01]  /*9430*/  FADD.FTZ R5, R139, R96 ;  /* 0x000000608b057221 */ /* 0x000fe20000010000 */
[----:B------:R-:W-:Y:S01]  /*9440*/  HMMA.16816.F32 R164, R128, R160, R164 ;  /* 0x000000a080a4723c */ /* 0x000fe200000018a4 */
[----:B------:R-:W-:Y:S01]  /*9450*/  PRMT R6, R230, 0x7610, R6 ;  /* 0x00007610e6067816 */ /* 0x000fe20000000006 */
[----:B------:R-:W-:Y:S02]  /*9460*/  IMAD.MOV.U32 R238, RZ, RZ, R107 ;  /* 0x000000ffffee7224 */ /* 0x000fe400078e006b */
[----:B------:R-:W-:Y:S01]  /*9470*/  LDSM.16.MT88.4 R104, [R136+0x17800] ;  /* 0x017800008868783b */ /* 0x000fe20000004200 */
[----:B------:R-:W-:-:S03]  /*9480*/  IMAD.MOV.U32 R247, RZ, RZ, R137 ;  /* 0x000000fffff77224 */ /* 0x000fc600078e0089 */
[----:B------:R-:W-:Y:S01]  /*9490*/  HMMA.16816.F32 R160, R128, R162, R8 ;  /* 0x000000a280a0723c */ /* 0x000fe20000001808 */
[----:B------:R-:W-:Y:S01]  /*94a0*/  @P0 PRMT R134, R6, 0x5410, RZ ;  /* 0x0000541006860816 */ /* 0x000fe200000000ff */
[----:B---3--:R-:W-:Y:S01]  /*94b0*/  FADD.FTZ R2, R98, R97 ;  /* 0x0000006162027221 */ /* 0x008fe20000010000 */
[----:B------:R-:W-:Y:S02]  /*94c0*/  IMAD.MOV.U32 R98, RZ, RZ, R138 ;  /* 0x000000ffff627224 */ /* 0x000fe400078e008a */
[----:B------:R-:W3:Y:S01]  /*94d0*/  LDSM.16.MT88.4 R136, [R0+0x11800] ;  /* 0x011800000088783b */ /* 0x000ee20000004200 */
[----:B--2---:R-:W-:Y:S02]  /*94e0*/  @!P4 HADD2 R232, -R124.H0_H0, -RZ.H0_H0 ;  /* 0xa00000ff7ce8c230 */ /* 0x004fe40000000900 */
[----:B----4-:R-:W-:-:S03]  /*94f0*/  @!P3 HADD2 R233, -R169.H0_H0, -RZ.H0_H0 ;  /* 0xa00000ffa9e9b230 */ /* 0x010fc60000000900 */
[----:B------:R-:W-:Y:S01]  /*9500*/  PRMT R10, R232, 0x7610, R10 ;  /* 0x00007610e80a7816 */ /* 0x000fe2000000000a */
[----:B------:R-:W-:Y:S02]  /*9510*/  @P1 HADD2 R235, -R135.H0_H0, -RZ.H0_H0 ;  /* 0xa00000ff87eb1230 */ /* 0x000fe40000000900 */
[----:B------:R-:W-:-:S03]  /*9520*/  @P2 HADD2 R234, -R168.H0_H0, -RZ.H0_H0 ;  /* 0xa00000ffa8ea2230 */ /* 0x000fc60000000900 */
[----:B------:R-:W-:Y:S02]  /*9530*/  PRMT R4, R235, 0x7610, R4 ;  /* 0x00007610eb047816 */ /* 0x000fe40000000004 */
[----:B------:R-:W-:Y:S02]  /*9540*/  PRMT R9, R233, 0x7610, R9 ;  /* 0x00007610e9097816 */ /* 0x000fe40000000009 */
[----:B------:R-:W-:Y:S01]  /*9550*/  @P1 PRMT R135, R4, 0x5410, RZ ;  /* 0x0000541004871816 */ /* 0x000fe200000000ff */
[----:B------:R-:W-:Y:S01]  /*9560*/  FADD.FTZ R4, R228, R2 ;  /* 0x00000002e4047221 */ /* 0x000fe20000010000 */
[----:B------:R-:W-:Y:S01]  /*9570*/  PRMT R8, R234, 0x7610, R8 ;  /* 0x00007610ea087816 */ /* 0x000fe20000000008 */
[----:B------:R-:W-:Y:S01]  /*9580*/  FADD.FTZ R2, R229, R5 ;  /* 0x00000005e5027221 */ /* 0x000fe20000010000 */
[----:B------:R-:W-:Y:S01]  /*9590*/  @!P4 PRMT R124, R10, 0x5410, RZ ;  /* 0x000054100a7cc816 */ /* 0x000fe200000000ff */
[----:B------:R-:W-:Y:S01]  /*95a0*/  FADD.FTZ R6, R98, R4 ;  /* 0x0000000462067221 */ /* 0x000fe20000010000 */
[----:B------:R-:W-:-:S02]  /*95b0*/  @!P3 PRMT R169, R9, 0x5410, RZ ;  /* 0x0000541009a9b816 */ /* 0x000fc400000000ff */
[----:B------:R-:W-:Y:S01]  /*95c0*/  @P2 PRMT R168, R8, 0x5410, RZ ;  /* 0x0000541008a82816 */ /* 0x000fe200000000ff */
[----:B------:R-:W-:Y:S01]  /*95d0*/  USHF.L.U32 UR26, UR26, 0x3, URZ ;  /* 0x000000031a1a7899 */ /* 0x000fe200080006ff */
[----:B------:R-:W-:Y:S04]  /*95e0*/  STG.E.U16 desc[UR30][R204.64], R200 ;  /* 0x000000c8cc007986 */ /* 0x000fe8000c10151e */
[----:B------:R-:W-:Y:S01]  /*95f0*/  STG.E.U16 desc[UR30][R204.64+0x2], R206 ;  /* 0x000002cecc007986 */ /* 0x000fe2000c10151e */
        /* <DEDUP_REMOVED lines=12> */
[----:B------:R-:W-:Y:S01]  /*96c0*/  UISETP.GT.U32.AND UP0, UPT, UR23, UR20, UPT ;  /* 0x000000141700728c */ /* 0x000fe2000bf04070 */
[----:B------:R-:W-:-:S05]  /*96d0*/  @!P5 HADD2 R67, -R125.H0_H0, -RZ.H0_H0 ;  /* 0xa00000ff7d43d230 */ /* 0x000fca0000000900 */
[----:B------:R-:W-:Y:S02]  /*96e0*/  PRMT R11, R67, 0x7610, R11 ;  /* 0x00007610430b7816 */ /* 0x000fe4000000000b */
[----:B------:R-:W2:Y:S02]  /*96f0*/  LDSM.16.MT88.4 R64, [R0+0x13800] ;  /* 0x013800000040783b */ /* 0x000ea40000004200 */
[----:B------:R-:W-:Y:S02]  /*9700*/  @!P5 PRMT R125, R11, 0x5410, RZ ;  /* 0x000054100b7dd816 */ /* 0x000fe400000000ff */
[----:B------:R-:W-:Y:S01]  /*9710*/  LDSM.16.MT88.4 R8, [R0+0x17800] ;  /* 0x017800000008783b */ /* 0x000fe20000004200 */
[----:B-----5:R-:W-:-:S05]  /*9720*/  @!P6 HADD2 R7, -R126.H0_H0, -RZ.H0_H0 ;  /* 0xa00000ff7e07e230 */ /* 0x020fca0000000900 */
[----:B------:R-:W-:Y:S01]  /*9730*/  PRMT R5, R7, 0x7610, R5 ;  /* 0x0000761007057816 */ /* 0x000fe20000000005 */
[----:B------:R-:W-:Y:S02]  /*9740*/  FADD.FTZ R7, R99, R2 ;  /* 0x0000000263077221 */ /* 0x000fe40000010000 */
[----:B------:R3:W4:Y:S01]  /*9750*/  LDSM.16.MT88.4 R96, [R0+0x15800] ;  /* 0x015800000060783b */ /* 0x0007220000004200 */
[----:B------:R-:W-:Y:S01]  /*9760*/  IMAD.U32 R2, RZ, RZ, UR26 ;  /* 0x0000001aff027e24 */ /* 0x000fe2000f8e00ff */
[----:B------:R-:W-:-:S03]  /*9770*/  @!P6 PRMT R126, R5, 0x5410, RZ ;  /* 0x00005410057ee816 */ /* 0x000fc600000000ff */
[----:B------:R-:W-:-:S04]  /*9780*/  IMAD.WIDE R4, R2, 0x2, R204 ;  /* 0x0000000202047825 */ /* 0x000fc800078e02cc */
[----:B------:R-:W-:Y:S01]  /*9790*/  FADD.FTZ R2, R231, R6 ;  /* 0x00000006e7027221 */ /* 0x000fe20000010000 */
[----:B------:R-:W-:Y:S03]  /*97a0*/  STG.E.U16 desc[UR30][R4.64], R209 ;  /* 0x000000d104007986 */ /* 0x000fe6000c10151e */
[----:B------:R-:W-:Y:S01]  /*97b0*/  FADD.FTZ R2, R237, R2 ;  /* 0x00000002ed027221 */ /* 0x000fe20000010000 */
[----:B------:R-:W-:Y:S04]  /*97c0*/  STG.E.U16 desc[UR30][R4.64+0x2], R208 ;  /* 0x000002d004007986 */ /* 0x000fe8000c10151e */
[----:B------:R-:W-:Y:S04]  /*97d0*/  STG.E.U16 desc[UR30][R204.64+0x10], R213 ;  /* 0x000010d5cc007986 */ /* 0x000fe8000c10151e */
[----:B------:R-:W-:Y:S01]  /*97e0*/  STG.E.U16 desc[UR30][R204.64+0x12], R210 ;  /* 0x000012d2cc007986 */ /* 0x000fe2000c10151e */
[----:B---3--:R-:W-:-:S03]  /*97f0*/  FADD.FTZ R0, R236, R7 ;  /* 0x00000007ec007221 */ /* 0x008fc60000010000 */
[----:B------:R-:W-:Y:S01]  /*9800*/  STG.E.U16 desc[UR30][R4.64+0x12], R222 ;  /* 0x000012de04007986 */ /* 0x000fe2000c10151e */
[----:B------:R-:W-:-:S03]  /*9810*/  FADD.FTZ R0, R238, R0 ;  /* 0x00000000ee007221 */ /* 0x000fc60000010000 */
        /* <DEDUP_REMOVED lines=16> */
[----:B--2---:R-:W-:Y:S03]  /*9920*/  HMMA.16816.F32 R60, R128, R64, R172 ;  /* 0x00000040803c723c */ /* 0x004fe600000018ac */
[----:B------:R-:W-:Y:S01]  /*9930*/  STG.E.U16 desc[UR30][R204.64+0x50], R171 ;  /* 0x000050abcc007986 */ /* 0x000fe2000c10151e */
[----:B------:R-:W-:-:S03]  /*9940*/  FADD.FTZ R0, R250, R0 ;  /* 0x00000000fa007221 */ /* 0x000fc60000010000 */
[----:B------:R-:W-:Y:S01]  /*9950*/  STG.E.U16 desc[UR30][R204.64+0x52], R194 ;  /* 0x000052c2cc007986 */ /* 0x000fe2000c10151e */
[C---:B----4-:R-:W-:Y:S03]  /*9960*/  HMMA.16816.F32 R92, R128.reuse, R96, R184 ;  /* 0x00000060805c723c */ /* 0x050fe600000018b8 */
[----:B------:R-:W-:Y:S04]  /*9970*/  STG.E.U16 desc[UR30][R4.64+0x52], R192 ;  /* 0x000052c004007986 */ /* 0x000fe8000c10151e */
[----:B------:R-:W-:Y:S01]  /*9980*/  STG.E.U16 desc[UR30][R4.64+0x50], R170 ;  /* 0x000050aa04007986 */ /* 0x000fe2000c10151e */
[C---:B------:R-:W-:Y:S03]  /*9990*/  HMMA.16816.F32 R64, R128.reuse, R66, R180 ;  /* 0x000000428040723c */ /* 0x040fe600000018b4 */
[----:B------:R-:W-:Y:S04]  /*99a0*/  STG.E.U16 desc[UR30][R204.64+0x60], R127 ;  /* 0x0000607fcc007986 */ /* 0x000fe8000c10151e */
[----:B------:R-:W-:Y:S01]  /*99b0*/  STG.E.U16 desc[UR30][R204.64+0x62], R126 ;  /* 0x0000627ecc007986 */ /* 0x000fe2000c10151e */
[----:B------:R-:W-:Y:S03]  /*99c0*/  HMMA.16816.F32 R96, R128, R98, R188 ;  /* 0x000000628060723c */ /* 0x000fe600000018bc */
[----:B------:R-:W-:Y:S01]  /*99d0*/  STG.E.U16 desc[UR30][R4.64+0x60], R125 ;  /* 0x0000607d04007986 */ /* 0x000fe2000c10151e */
[----:B------:R-:W-:-:S03]  /*99e0*/  FADD.FTZ R2, R247, R2 ;  /* 0x00000002f7027221 */ /* 0x000fc60000010000 */
[----:B------:R2:W-:Y:S01]  /*99f0*/  STG.E.U16 desc[UR30][R4.64+0x62], R124 ;  /* 0x0000627c04007986 */ /* 0x0005e2000c10151e */
[----:B------:R-:W-:-:S03]  /*9a00*/  FADD.FTZ R0, R246, R0 ;  /* 0x00000000f6007221 */ /* 0x000fc60000010000 */
[----:B------:R-:W-:Y:S04]  /*9a10*/  STG.E.U16 desc[UR30][R204.64+0x70], R169 ;  /* 0x000070a9cc007986 */ /* 0x000fe8000c10151e */
[----:B------:R-:W-:Y:S04]  /*9a20*/  STG.E.U16 desc[UR30][R204.64+0x72], R168 ;  /* 0x000072a8cc007986 */ /* 0x000fe8000c10151e */
[----:B------:R-:W-:Y:S04]  /*9a30*/  STG.E.U16 desc[UR30][R4.64+0x70], R135 ;  /* 0x0000708704007986 */ /* 0x000fe8000c10151e */
[----:B------:R3:W-:Y:S01]  /*9a40*/  STG.E.U16 desc[UR30][R4.64+0x72], R134 ;  /* 0x0000728604007986 */ /* 0x0007e2000c10151e */
[C---:B--2---:R-:W-:Y:S08]  /*9a50*/  HMMA.16816.F32 R124, R128.reuse, R8, R176 ;  /* 0x00000008807c723c */ /* 0x044ff000000018b0 */
[----:B------:R-:W-:Y:S01]  /*9a60*/  HMMA.16816.F32 R128, R128, R10, R16 ;  /* 0x0000000a8080723c */ /* 0x000fe20000001810 */
[----:B---3--:R-:W-:Y:S01]  /*9a70*/  FADD.FTZ R4, R248, R2 ;  /* 0x00000002f8047221 */ /* 0x008fe20000010000 */
[----:B------:R-:W-:-:S03]  /*9a80*/  FADD.FTZ R2, R226, R0 ;  /* 0x00000000e2027221 */ /* 0x000fc60000010000 */
        /* <DEDUP_REMOVED lines=8> */
[----:B-1----:R-:W-:Y:S06]  /*9b10*/  BRA.U !UP0, `(.L_x_1440) ;  /* 0x0000007d08d87547 */ /* 0x002fec000b800000 */
[----:B------:R-:W2:Y:S01]  /*9b20*/  LDL.LU R248, [R1+0x9c] ;  /* 0x00009c0001f87983 */ /* 0x000ea20000300800 */
[----:B------:R-:W-:Y:S01]  /*9b30*/  UIADD3 UR23, UPT, UPT, UR24, -0x2, URZ ;  /* 0xfffffffe18177890 */ /* 0x000fe2000fffe0ff */
[----:B------:R-:W-:-:S04]  /*9b40*/  DEPBAR.LE SB0, 0x0 ;  /* 0x000080000000791a */ /* 0x000fc80000000000 */
[----:B------:R-:W3:Y:S01]  /*9b50*/  LDL R247, [R1+0x7c] ;  /* 0x00007c0001f77983 */ /* 0x000ee20000100800 */
[----:B------:R-:W1:Y:S03]  /*9b60*/  LDCU UR4, c[0x0][0x440] ;  /* 0x00008800ff0477ac */ /* 0x000e660008000800 */
[----:B------:R-:W4:Y:S04]  /*9b70*/  LDL R251, [R1+0x74] ;  /* 0x0000740001fb7983 */ /* 0x000f280000100800 */
[----:B------:R-:W5:Y:S04]  /*9b80*/  LDL R252, [R1+0x78] ;  /* 0x0000780001fc7983 */ /* 0x000f680000100800 */
[----:B------:R-:W3:Y:S04]  /*9b90*/  LDL.LU R237, [R1+0x2c] ;  /* 0x00002c0001ed7983 */ /* 0x000ee80000300800 */
[----:B------:R-:W3:Y:S04]  /*9ba0*/  LDL.LU R238, [R1+0x54] ;  /* 0x0000540001ee7983 */ /* 0x000ee80000300800 */
[----:B------:R-:W4:Y:S04]  /*9bb0*/  LDL R239, [R1+0x6c] ;  /* 0x00006c0001ef7983 */ /* 0x000f280000100800 */
[----:B------:R-:W4:Y:S01]  /*9bc0*/  LDL R250, [R1+0x68] ;  /* 0x0000680001fa7983 */ /* 0x000f220000100800 */
        /* <DEDUP_REMOVED lines=21> */
[----:B-----5:R-:W-:Y:S02]  /*9d20*/  ISETP.GE.AND P2, PT, R252, UR4, PT ;  /* 0x00000004fc007c0c */ /* 0x020fe4000bf46270 */
[----:B---3--:R-:W-:Y:S02]  /*9d30*/  LOP3.LUT R12, R238, R237, RZ, 0xfc, !PT ;  /* 0x000000edee0c7212 */ /* 0x008fe400078efcff */
[-C--:B----4-:R-:W-:Y:S02]  /*9d40*/  LEA R8, P0, R5, R239.reuse, 0x1 ;  /* 0x000000ef05087211 */ /* 0x090fe400078008ff */
        /* <DEDUP_REMOVED lines=23> */
[----:B------:R-:W-:Y:S01]  /*9ec0*/  ISETP.GE.AND P0, PT, R247, UR4, PT ;  /* 0x00000004f7007c0c */ /* 0x000fe2000bf06270 */
[----:B------:R-:W1:Y:S01]  /*9ed0*/  LDCU UR4, c[0x0][0x504] ;  /* 0x0000a080ff0477ac */ /* 0x000e620008000800 */
        /* <DEDUP_REMOVED lines=76> */
[----:B---3--:R-:W-:Y:S04]  /*a3a0*/  LDSM.16.M88.4 R8, [R196+0x8800] ;  /* 0x00880000c408783b */ /* 0x008fe80000000200 */
[----:B------:R-:W-:Y:S04]  /*a3b0*/  LDSM.16.M88.4 R20, [R196+0x9800] ;  /* 0x00980000c414783b */ /* 0x000fe80000000200 */
[----:B------:R-:W-:Y:S04]  /*a3c0*/  LDSM.16.M88.4 R16, [R196+0x9000] ;  /* 0x00900000c410783b */ /* 0x000fe80000000200 */
[----:B------:R-:W-:Y:S04]  /*a3d0*/  LDSM.16.M88.4 R32, [R2+0x8800] ;  /* 0x008800000220783b */ /* 0x000fe80000000200 */
[----:B----4-:R-:W3:Y:S04]  /*a3e0*/  LDSM.16.M88.4 R4, [R198] ;  /* 0x00000000c604783b */ /* 0x010ee80000000200 */
[----:B------:R-:W-:Y:S04]  /*a3f0*/  LDSM.16.M88.4 R28, [R2+0x9000] ;  /* 0x00900000021c783b */ /* 0x000fe80000000200 */
[----:B------:R-:W-:Y:S04]  /*a400*/  LDSM.16.M88.4 R24, [R2+0x9800] ;  /* 0x009800000218783b */ /* 0x000fe80000000200 */
[----:B------:R-:W-:Y:S01]  /*a410*/  LDSM.16.M88.4 R216, [R133+0x8000] ;  /* 0x0080000085d8783b */ /* 0x000fe20000000200 */
[----:B------:R-:W-:-:S03]  /*a420*/  IMAD.IADD R134, R0, 0x1, R135 ;  /* 0x0000000100867824 */ /* 0x000fc600078e0287 */
[----:B------:R-:W-:Y:S04]  /*a430*/  LDSM.16.M88.4 R224, [R133+0xf000] ;  /* 0x00f0000085e0783b */ /* 0x000fe80000000200 */
[----:B------:R-:W0:Y:S01]  /*a440*/  LDGDEPBAR ;  /* 0x00000000000079af */ /* 0x000e220000000000 */
[C---:B---3--:R-:W-:Y:S08]  /*a450*/  HMMA.16816.F32 R180, R4.reuse, R12, RZ ;  /* 0x0000000c04b4723c */ /* 0x048ff000000018ff */
[C---:B------:R-:W-:Y:S01]  /*a460*/  HMMA.16816.F32 R188, R4.reuse, R14, RZ ;  /* 0x0000000e04bc723c */ /* 0x040fe200000018ff */
[----:B------:R-:W-:Y:S07]  /*a470*/  LDSM.16.M88.4 R12, [R2+0x8000] ;  /* 0x00800000020c783b */ /* 0x000fee0000000200 */
[C---:B------:R-:W-:Y:S08]  /*a480*/  HMMA.16816.F32 R192, R4.reuse, R8, RZ ;  /* 0x0000000804c0723c */ /* 0x040ff000000018ff */
[C---:B------:R-:W-:Y:S01]  /*a490*/  HMMA.16816.F32 R184, R4.reuse, R10, RZ ;  /* 0x0000000a04b8723c */ /* 0x040fe200000018ff */
[----:B------:R-:W3:Y:S07]  /*a4a0*/  LDSM.16.M88.4 R8, [R197] ;  /* 0x00000000c508783b */ /* 0x000eee0000000200 */
[C---:B------:R-:W-:Y:S08]  /*a4b0*/  HMMA.16816.F32 R168, R4.reuse, R20, RZ ;  /* 0x0000001404a8723c */ /* 0x040ff000000018ff */
[C---:B------:R-:W-:Y:S08]  /*a4c0*/  HMMA.16816.F32 R176, R4.reuse, R16, RZ ;  /* 0x0000001004b0723c */ /* 0x040ff000000018ff */
[C---:B------:R-:W-:Y:S08]  /*a4d0*/  HMMA.16816.F32 R172, R4.reuse, R18, RZ ;  /* 0x0000001204ac723c */ /* 0x040ff000000018ff */
[----:B------:R-:W-:Y:S01]  /*a4e0*/  HMMA.16816.F32 R20, R4, R22, RZ ;  /* 0x000000160414723c */ /* 0x000fe200000018ff */
[----:B------:R-:W4:Y:S07]  /*a4f0*/  LDSM.16.M88.4 R4, [R135] ;  /* 0x000000008704783b */ /* 0x000f2e0000000200 */
[C---:B---3--:R-:W-:Y:S08]  /*a500*/  HMMA.16816.F32 R16, R8.reuse, R12, R180 ;  /* 0x0000000c0810723c */ /* 0x048ff000000018b4 */
[C---:B------:R-:W-:Y:S08]  /*a510*/  HMMA.16816.F32 R12, R8.reuse, R14, R188 ;  /* 0x0000000e080c723c */ /* 0x040ff000000018bc */
[C---:B------:R-:W-:Y:S08]  /*a520*/  HMMA.16816.F32 R220, R8.reuse, R32, R192 ;  /* 0x0000002008dc723c */ /* 0x040ff000000018c0 */
[C---:B------:R-:W-:Y:S01]  /*a530*/  HMMA.16816.F32 R192, R8.reuse, R34, R184 ;  /* 0x0000002208c0723c */ /* 0x040fe200000018b8 */
[----:B------:R-:W-:Y:S01]  /*a540*/  IMAD.IADD R0, R0, 0x1, R133 ;  /* 0x0000000100007824 */ /* 0x000fe200078e0285 */
[----:B------:R-:W3:Y:S06]  /*a550*/  LDSM.16.M88.4 R32, [R133+0x9000] ;  /* 0x009000008520783b */ /* 0x000eec0000000200 */
[C---:B------:R-:W-:Y:S08]  /*a560*/  HMMA.16816.F32 R188, R8.reuse, R28, R176 ;  /* 0x0000001c08bc723c */ /* 0x040ff000000018b0 */
[C---:B------:R-:W-:Y:S01]  /*a570*/  HMMA.16816.F32 R184, R8.reuse, R30, R172 ;  /* 0x0000001e08b8723c */ /* 0x040fe200000018ac */
[----:B------:R-:W-:Y:S07]  /*a580*/  LDSM.16.M88.4 R28, [R133+0x9800] ;  /* 0x00980000851c783b */ /* 0x000fee0000000200 */
[C---:B------:R-:W-:Y:S08]  /*a590*/  HMMA.16816.F32 R180, R8.reuse, R24, R168 ;  /* 0x0000001808b4723c */ /* 0x040ff000000018a8 */
[----:B------:R-:W-:Y:S01]  /*a5a0*/  HMMA.16816.F32 R176, R8, R26, R20 ;  /* 0x0000001a08b0723c */ /* 0x000fe20000001814 */
[----:B------:R-:W5:Y:S04]  /*a5b0*/  LDSM.16.M88.4 R8, [R133+0x8800] ;  /* 0x008800008508783b */ /* 0x000f680000000200 */
[----:B------:R-:W-:Y:S03]  /*a5c0*/  LDSM.16.M88.4 R24, [R0+0x8000] ;  /* 0x008000000018783b */ /* 0x000fe60000000200 */
[C---:B----4-:R-:W-:Y:S01]  /*a5d0*/  HMMA.16816.F32 R168, R4.reuse, R218, R12 ;  /* 0x000000da04a8723c */ /* 0x050fe2000000180c */
[----:B------:R-:W4:Y:S04]  /*a5e0*/  LDSM.16.M88.4 R12, [R134] ;  /* 0x00000000860c783b */ /* 0x000f280000000200 */
[----:B------:R-:W1:Y:S03]  /*a5f0*/  LDSM.16.M88.4 R20, [R0+0x8800] ;  /* 0x008800000014783b */ /* 0x000e660000000200 */
[C---:B------:R-:W-:Y:S08]  /*a600*/  HMMA.16816.F32 R172, R4.reuse, R216, R16 ;  /* 0x000000d804ac723c */ /* 0x040ff00000001810 */
[C---:B---3--:R-:W-:Y:S08]  /*a610*/  HMMA.16816.F32 R216, R4.reuse, R32, R188 ;  /* 0x0000002004d8723c */ /* 0x048ff000000018bc */
[C---:B-----5:R-:W-:Y:S08]  /*a620*/  HMMA.16816.F32 R16, R4.reuse, R8, R220 ;  /* 0x000000080410723c */ /* 0x060ff000000018dc */
[C---:B------:R-:W-:Y:S08]  /*a630*/  HMMA.16816.F32 R8, R4.reuse, R10, R192 ;  /* 0x0000000a0408723c */ /* 0x040ff000000018c0 */
[C---:B------:R-:W-:Y:S01]  /*a640*/  HMMA.16816.F32 R192, R4.reuse, R34, R184 ;  /* 0x0000002204c0723c */ /* 0x040fe200000018b8 */
[----:B------:R-:W-:Y:S07]  /*a650*/  LDSM.16.M88.4 R32, [R196+0xa000] ;  /* 0x00a00000c420783b */ /* 0x000fee0000000200 */
[C---:B------:R-:W-:Y:S08]  /*a660*/  HMMA.16816.F32 R188, R4.reuse, R28, R180 ;  /* 0x0000001c04bc723c */ /* 0x040ff000000018b4 */
[----:B------:R-:W-:Y:S01]  /*a670*/  HMMA.16816.F32 R184, R4, R30, R176 ;  /* 0x0000001e04b8723c */ /* 0x000fe200000018b0 */
[----:B------:R-:W3:Y:S04]  /*a680*/  LDSM.16.M88.4 R4, [R0+0x9000] ;  /* 0x009000000004783b */ /* 0x000ee80000000200 */
[----:B------:R-:W-:Y:S03]  /*a690*/  LDSM.16.M88.4 R28, [R196+0xa800] ;  /* 0x00a80000c41c783b */ /* 0x000fe60000000200 */
[C---:B----4-:R-:W-:Y:S08]  /*a6a0*/  HMMA.16816.F32 R180, R12.reuse, R24, R172 ;  /* 0x000000180cb4723c */ /* 0x050ff000000018ac */
[C---:B------:R-:W-:Y:S01]  /*a6b0*/  HMMA.16816.F32 R176, R12.reuse, R26, R168 ;  /* 0x0000001a0cb0723c */ /* 0x040fe200000018a8 */
[----:B------:R-:W4:Y:S04]  /*a6c0*/  LDSM.16.M88.4 R168, [R0+0x9800] ;  /* 0x0098000000a8783b */ /* 0x000f280000000200 */
[----:B------:R-:W-:Y:S03]  /*a6d0*/  LDSM.16.M88.4 R24, [R196+0xb000] ;  /* 0x00b00000c418783b */ /* 0x000fe60000000200 */
[C---:B-1----:R-:W-:Y:S08]  /*a6e0*/  HMMA.16816.F32 R172, R12.reuse, R20, R16 ;  /* 0x000000140cac723c */ /* 0x042ff00000001810 */
[C---:B------:R-:W-:Y:S01]  /*a6f0*/  HMMA.16816.F32 R20, R12.reuse, R22, R8 ;  /* 0x000000160c14723c */ /* 0x040fe20000001808 */
[----:B------:R-:W1:Y:S07]  /*a700*/  LDSM.16.M88.4 R8, [R198+0x2000] ;  /* 0x00200000c608783b */ /* 0x000e6e0000000200 */
[C---:B---3--:R-:W-:Y:S08]  /*a710*/  HMMA.16816.F32 R16, R12.reuse, R4, R216 ;  /* 0x000000040c10723c */ /* 0x048ff000000018d8 */
[C---:B------:R-:W-:Y:S08]  /*a720*/  HMMA.16816.F32 R4, R12.reuse, R6, R192 ;  /* 0x000000060c04723c */ /* 0x040ff000000018c0 */
[----:B----4-:R-:W-:Y:S08]  /*a730*/  HMMA.16816.F32 R192, R12, R170, R184 ;  /* 0x000000aa0cc0723c */ /* 0x010ff000000018b8 */
[----:B-1----:R-:W-:Y:S01]  /*a740*/  HMMA.16816.F32 R184, R8, R34, R176 ;  /* 0x0000002208b8723c */ /* 0x002fe200000018b0 */
[----:B------:R-:W1:Y:S07]  /*a750*/  LDSM.16.M88.4 R176, [R196+0xb800] ;  /* 0x00b80000c4b0783b */ /* 0x000e6e0000000200 */
[----:B------:R-:W-:Y:S08]  /*a760*/  HMMA.16816.F32 R216, R12, R168, R188 ;  /* 0x000000a80cd8723c */ /* 0x000ff000000018bc */
[C---:B------:R-:W-:Y:S01]  /*a770*/  HMMA.16816.F32 R188, R8.reuse, R32, R180 ;  /* 0x0000002008bc723c */ /* 0x040fe200000018b4 */
[----:B------:R-:W-:Y:S07]  /*a780*/  LDSM.16.M88.4 R32, [R2+0xa000] ;  /* 0x00a000000220783b */ /* 0x000fee0000000200 */
[C---:B------:R-:W-:Y:S08]  /*a790*/  HMMA.16816.F32 R168, R8.reuse, R24, R16 ;  /* 0x0000001808a8723c */ /* 0x040ff00000001810 */
[C---:B------:R-:W-:Y:S08]  /*a7a0*/  HMMA.16816.F32 R180, R8.reuse, R28, R172 ;  /* 0x0000001c08b4723c */ /* 0x040ff000000018ac */
[C---:B------:R-:W-:Y:S01]  /*a7b0*/  HMMA.16816.F32 R16, R8.reuse, R26, R4 ;  /* 0x0000001a0810723c */ /* 0x040fe20000001804 */
[----:B------:R-:W3:Y:S04]  /*a7c0*/  LDSM.16.M88.4 R4, [R197+0x2000] ;  /* 0x00200000c504783b */ /* 0x000ee80000000200 */
[----:B------:R-:W-:Y:S03]  /*a7d0*/  LDSM.16.M88.4 R24, [R2+0xb000] ;  /* 0x00b000000218783b */ /* 0x000fe60000000200 */
[C---:B------:R-:W-:Y:S01]  /*a7e0*/  HMMA.16816.F32 R172, R8.reuse, R30, R20 ;  /* 0x0000001e08ac723c */ /* 0x040fe20000001814 */
[----:B------:R-:W4:Y:S04]  /*a7f0*/  LDSM.16.M88.4 R28, [R2+0xa800] ;  /* 0x00a80000021c783b */ /* 0x000f280000000200 */
[----:B------:R-:W5:Y:S03]  /*a800*/  LDSM.16.M88.4 R20, [R2+0xb800] ;  /* 0x00b800000214783b */ /* 0x000f660000000200 */
[C---:B-1----:R-:W-:Y:S08]  /*a810*/  HMMA.16816.F32 R12, R8.reuse, R176, R216 ;  /* 0x000000b0080c723c */ /* 0x042ff000000018d8 */
[----:B------:R-:W-:Y:S08]  /*a820*/  HMMA.16816.F32 R8, R8, R178, R192 ;  /* 0x000000b20808723c */ /* 0x000ff000000018c0 */
[C---:B---3--:R-:W-:Y:S08]  /*a830*/  HMMA.16816.F32 R216, R4.reuse, R32, R188 ;  /* 0x0000002004d8723c */ /* 0x048ff000000018bc */
[C---:B------:R-:W-:Y:S01]  /*a840*/  HMMA.16816.F32 R192, R4.reuse, R34, R184 ;  /* 0x0000002204c0723c */ /* 0x040fe200000018b8 */
[----:B------:R-:W-:Y:S07]  /*a850*/  LDSM.16.M88.4 R32, [R133+0xb000] ;  /* 0x00b000008520783b */ /* 0x000fee0000000200 */
[C---:B----4-:R-:W-:Y:S08]  /*a860*/  HMMA.16816.F32 R188, R4.reuse, R28, R180 ;  /* 0x0000001c04bc723c */ /* 0x050ff000000018b4 */
[C---:B------:R-:W-:Y:S01]  /*a870*/  HMMA.16816.F32 R184, R4.reuse, R30, R172 ;  /* 0x0000001e04b8723c */ /* 0x040fe200000018ac */
[----:B------:R-:W-:Y:S07]  /*a880*/  LDSM.16.M88.4 R28, [R133+0xb800] ;  /* 0x00b80000851c783b */ /* 0x000fee0000000200 */
[C---:B------:R-:W-:Y:S01]  /*a890*/  HMMA.16816.F32 R180, R4.reuse, R24, R168 ;  /* 0x0000001804b4723c */ /* 0x040fe200000018a8 */
[----:B------:R-:W-:Y:S07]  /*a8a0*/  LDSM.16.M88.4 R168, [R133+0xa800] ;  /* 0x00a8000085a8783b */ /* 0x000fee0000000200 */
[C---:B------:R-:W-:Y:S08]  /*a8b0*/  HMMA.16816.F32 R176, R4.reuse, R26, R16 ;  /* 0x0000001a04b0723c */ /* 0x040ff00000001810 */
[C---:B-----5:R-:W-:Y:S01]  /*a8c0*/  HMMA.16816.F32 R172, R4.reuse, R20, R12 ;  /* 0x0000001404ac723c */ /* 0x060fe2000000180c */
[----:B------:R-:W-:Y:S07]  /*a8d0*/  LDSM.16.M88.4 R12, [R133+0xa000] ;  /* 0x00a00000850c783b */ /* 0x000fee0000000200 */
[----:B------:R-:W-:Y:S01]  /*a8e0*/  HMMA.16816.F32 R24, R4, R22, R8 ;  /* 0x000000160418723c */ /* 0x000fe20000001808 */
[----:B------:R-:W1:Y:S04]  /*a8f0*/  LDSM.16.M88.4 R4, [R135+0x2000] ;  /* 0x002000008704783b */ /* 0x000e680000000200 */
[----:B------:R-:W-:Y:S04]  /*a900*/  LDSM.16.M88.4 R8, [R134+0x2000] ;  /* 0x002000008608783b */ /* 0x000fe80000000200 */
[----:B------:R-:W3:Y:S01]  /*a910*/  LDSM.16.M88.4 R20, [R0+0xa000] ;  /* 0x00a000000014783b */ /* 0x000ee20000000200 */
[C---:B-1----:R-:W-:Y:S08]  /*a920*/  HMMA.16816.F32 R220, R4.reuse, R168, R188 ;  /* 0x000000a804dc723c */ /* 0x042ff000000018bc */
[C---:B------:R-:W-:Y:S08]  /*a930*/  HMMA.16816.F32 R16, R4.reuse, R12, R216 ;  /* 0x0000000c0410723c */ /* 0x040ff000000018d8 */
[C---:B------:R-:W-:Y:S01]  /*a940*/  HMMA.16816.F32 R188, R4.reuse, R34, R176 ;  /* 0x0000002204bc723c */ /* 0x040fe200000018b0 */
[----:B------:R-:W1:Y:S07]  /*a950*/  LDSM.16.M88.4 R176, [R0+0xa800] ;  /* 0x00a8000000b0783b */ /* 0x000e6e0000000200 */
[C---:B------:R-:W-:Y:S08]  /*a960*/  HMMA.16816.F32 R12, R4.reuse, R14, R192 ;  /* 0x0000000e040c723c */ /* 0x040ff000000018c0 */
[C---:B------:R-:W-:Y:S01]  /*a970*/  HMMA.16816.F32 R216, R4.reuse, R170, R184 ;  /* 0x000000aa04d8723c */ /* 0x040fe200000018b8 */
[----:B------:R-:W4:Y:S07]  /*a980*/  LDSM.16.M88.4 R168, [R0+0xb000] ;  /* 0x00b0000000a8783b */ /* 0x000f2e0000000200 */
[C---:B------:R-:W-:Y:S01]  /*a990*/  HMMA.16816.F32 R192, R4.reuse, R32, R180 ;  /* 0x0000002004c0723c */ /* 0x040fe200000018b4 */
[----:B------:R-:W5:Y:S07]  /*a9a0*/  LDSM.16.M88.4 R32, [R0+0xb800] ;  /* 0x00b800000020783b */ /* 0x000f6e0000000200 */
[C---:B------:R-:W-:Y:S08]  /*a9b0*/  HMMA.16816.F32 R184, R4.reuse, R28, R172 ;  /* 0x0000001c04b8723c */ /* 0x040ff000000018ac */
[----:B------:R-:W-:Y:S01]  /*a9c0*/  HMMA.16816.F32 R180, R4, R30, R24 ;  /* 0x0000001e04b4723c */ /* 0x000fe20000001818 */
[----:B------:R-:W-:Y:S04]  /*a9d0*/  LDSM.16.M88.4 R4, [R198+0x4000] ;  /* 0x00400000c604783b */ /* 0x000fe80000000200 */
[----:B------:R-:W2:Y:S03]  /*a9e0*/  LDSM.16.M88.4 R28, [R196+0xc000] ;  /* 0x00c00000c41c783b */ /* 0x000ea60000000200 */
[C---:B---3--:R-:W-:Y:S01]  /*a9f0*/  HMMA.16816.F32 R172, R8.reuse, R20, R16 ;  /* 0x0000001408ac723c */ /* 0x048fe20000001810 */
[----:B------:R-:W3:Y:S07]  /*aa00*/  LDSM.16.M88.4 R24, [R196+0xc800] ;  /* 0x00c80000c418783b */ /* 0x000eee0000000200 */
[C---:B------:R-:W-:Y:S08]  /*aa10*/  HMMA.16816.F32 R20, R8.reuse, R22, R12 ;  /* 0x000000160814723c */ /* 0x040ff0000000180c */
[C---:B-1----:R-:W-:Y:S08]  /*aa20*/  HMMA.16816.F32 R16, R8.reuse, R176, R220 ;  /* 0x000000b00810723c */ /* 0x042ff000000018dc */
[C---:B----4-:R-:W-:Y:S08]  /*aa30*/  HMMA.16816.F32 R220, R8.reuse, R168, R192 ;  /* 0x000000a808dc723c */ /* 0x050ff000000018c0 */
[C---:B-----5:R-:W-:Y:S08]  /*aa40*/  HMMA.16816.F32 R192, R8.reuse, R32, R184 ;  /* 0x0000002008c0723c */ /* 0x060ff000000018b8 */
[----:B------:R-:W-:Y:S08]  /*aa50*/  HMMA.16816.F32 R12, R8, R178, R216 ;  /* 0x000000b2080c723c */ /* 0x000ff000000018d8 */
[----:B--2---:R-:W-:Y:S01]  /*aa60*/  HMMA.16816.F32 R184, R4, R28, R172 ;  /* 0x0000001c04b8723c */ /* 0x004fe200000018ac */
[----:B------:R-:W1:Y:S07]  /*aa70*/  LDSM.16.M88.4 R172, [R196+0xd000] ;  /* 0x00d00000c4ac783b */ /* 0x000e6e0000000200 */
[C---:B------:R-:W-:Y:S01]  /*aa80*/  HMMA.16816.F32 R216, R8.reuse, R170, R188 ;  /* 0x000000aa08d8723c */ /* 0x040fe200000018bc */
[----:B------:R-:W2:Y:S07]  /*aa90*/  LDSM.16.M88.4 R168, [R196+0xd800] ;  /* 0x00d80000c4a8783b */ /* 0x000eae0000000200 */
[----:B------:R-:W-:Y:S01]  /*aaa0*/  HMMA.16816.F32 R188, R8, R34, R180 ;  /* 0x0000002208bc723c */ /* 0x000fe200000018b4 */
[----:B------:R-:W-:Y:S04]  /*aab0*/  LDSM.16.M88.4 R8, [R197+0x4000] ;  /* 0x00400000c508783b */ /* 0x000fe80000000200 */
[----:B------:R-:W4:Y:S03]  /*aac0*/  LDSM.16.M88.4 R32, [R2+0xc000] ;  /* 0x00c000000220783b */ /* 0x000f260000000200 */
[C---:B------:R-:W-:Y:S01]  /*aad0*/  HMMA.16816.F32 R180, R4.reuse, R30, R20 ;  /* 0x0000001e04b4723c */ /* 0x040fe20000001814 */
[----:B------:R-:W5:Y:S07]  /*aae0*/  LDSM.16.M88.4 R28, [R2+0xc800] ;  /* 0x00c80000021c783b */ /* 0x000f6e0000000200 */
[C---:B---3--:R-:W-:Y:S08]  /*aaf0*/  HMMA.16816.F32 R176, R4.reuse, R24, R16 ;  /* 0x0000001804b0723c */ /* 0x048ff00000001810 */
[C---:B------:R-:W-:Y:S01]  /*ab00*/  HMMA.16816.F32 R20, R4.reuse, R26, R12 ;  /* 0x0000001a0414723c */ /* 0x040fe2000000180c */
[----:B------:R-:W3:Y:S07]  /*ab10*/  LDSM.16.M88.4 R24, [R2+0xd000] ;  /* 0x00d000000218783b */ /* 0x000eee0000000200 */
[C---:B-1----:R-:W-:Y:S08]  /*ab20*/  HMMA.16816.F32 R12, R4.reuse, R174, R216 ;  /* 0x000000ae040c723c */ /* 0x042ff000000018d8 */
[C---:B--2---:R-:W-:Y:S08]  /*ab30*/  HMMA.16816.F32 R216, R4.reuse, R168, R192 ;  /* 0x000000a804d8723c */ /* 0x044ff000000018c0 */
[C---:B------:R-:W-:Y:S08]  /*ab40*/  HMMA.16816.F32 R192, R4.reuse, R170, R188 ;  /* 0x000000aa04c0723c */ /* 0x040ff000000018bc */
[----:B------:R-:W-:Y:S01]  /*ab50*/  HMMA.16816.F32 R16, R4, R172, R220 ;  /* 0x000000ac0410723c */ /* 0x000fe200000018dc */
[----:B------:R-:W-:Y:S07]  /*ab60*/  LDSM.16.M88.4 R4, [R135+0x4000] ;  /* 0x004000008704783b */ /* 0x000fee0000000200 */
[C---:B----4-:R-:W-:Y:S08]  /*ab70*/  HMMA.16816.F32 R188, R8.reuse, R32, R184 ;  /* 0x0000002008bc723c */ /* 0x050ff000000018b8 */
[C---:B------:R-:W-:Y:S01]  /*ab80*/  HMMA.16816.F32 R184, R8.reuse, R34, R180 ;  /* 0x0000002208b8723c */ /* 0x040fe200000018b4 */
[----:B------:R-:W-:Y:S07]  /*ab90*/  LDSM.16.M88.4 R32, [R133+0xc000] ;  /* 0x00c000008520783b */ /* 0x000fee0000000200 */
[C---:B-----5:R-:W-:Y:S01]  /*aba0*/  HMMA.16816.F32 R180, R8.reuse, R28, R176 ;  /* 0x0000001c08b4723c */ /* 0x060fe200000018b0 */
[----:B------:R-:W1:Y:S07]  /*abb0*/  LDSM.16.M88.4 R176, [R2+0xd800] ;  /* 0x00d8000002b0783b */ /* 0x000e6e0000000200 */
[C---:B------:R-:W-:Y:S01]  /*abc0*/  HMMA.16816.F32 R172, R8.reuse, R30, R20 ;  /* 0x0000001e08ac723c */ /* 0x040fe20000001814 */
[----:B------:R-:W2:Y:S04]  /*abd0*/  LDSM.16.M88.4 R28, [R133+0xc800] ;  /* 0x00c80000851c783b */ /* 0x000ea80000000200 */
[----:B------:R-:W-:Y:S03]  /*abe0*/  LDSM.16.M88.4 R20, [R133+0xd800] ;  /* 0x00d800008514783b */ /* 0x000fe60000000200 */
[C---:B---3--:R-:W-:Y:S08]  /*abf0*/  HMMA.16816.F32 R168, R8.reuse, R24, R16 ;  /* 0x0000001808a8723c */ /* 0x048ff00000001810 */
[C---:B------:R-:W-:Y:S01]  /*ac00*/  HMMA.16816.F32 R16, R8.reuse, R26, R12 ;  /* 0x0000001a0810723c */ /* 0x040fe2000000180c */
[----:B------:R-:W3:Y:S07]  /*ac10*/  LDSM.16.M88.4 R24, [R133+0xd000] ;  /* 0x00d000008518783b */ /* 0x000eee0000000200 */
[C---:B-1----:R-:W-:Y:S08]  /*ac20*/  HMMA.16816.F32 R12, R8.reuse, R176, R216 ;  /* 0x000000b0080c723c */ /* 0x042ff000000018d8 */
[----:B------:R-:W-:Y:S08]  /*ac30*/  HMMA.16816.F32 R8, R8, R178, R192 ;  /* 0x000000b20808723c */ /* 0x000ff000000018c0 */
[C---:B------:R-:W-:Y:S08]  /*ac40*/  HMMA.16816.F32 R216, R4.reuse, R32, R188 ;  /* 0x0000002004d8723c */ /* 0x040ff000000018bc */
[C---:B--2---:R-:W-:Y:S08]  /*ac50*/  HMMA.16816.F32 R188, R4.reuse, R28, R180 ;  /* 0x0000001c04bc723c */ /* 0x044ff000000018b4 */
[C---:B---3--:R-:W-:Y:S08]  /*ac60*/  HMMA.16816.F32 R180, R4.reuse, R24, R168 ;  /* 0x0000001804b4723c */ /* 0x048ff000000018a8 */
[C---:B------:R-:W-:Y:S01]  /*ac70*/  HMMA.16816.F32 R192, R4.reuse, R34, R184 ;  /* 0x0000002204c0723c */ /* 0x040fe200000018b8 */
[----:B------:R-:W-:Y:S07]  /*ac80*/  LDSM.16.M88.4 R32, [R0+0xc800] ;  /* 0x00c800000020783b */ /* 0x000fee0000000200 */
[C---:B------:R-:W-:Y:S08]  /*ac90*/  HMMA.16816.F32 R168, R4.reuse, R20, R12 ;  /* 0x0000001404a8723c */ /* 0x040ff0000000180c */
[C---:B------:R-:W-:Y:S01]  /*aca0*/  HMMA.16816.F32 R184, R4.reuse, R30, R172 ;  /* 0x0000001e04b8723c */ /* 0x040fe200000018ac */
[----:B------:R-:W-:Y:S04]  /*acb0*/  LDSM.16.M88.4 R28, [R0+0xd000] ;  /* 0x00d00000001c783b */ /* 0x000fe80000000200 */
[----:B------:R-:W-:Y:S03]  /*acc0*/  LDSM.16.M88.4 R172, [R196+0xe000] ;  /* 0x00e00000c4ac783b */ /* 0x000fe60000000200 */
[C---:B------:R-:W-:Y:S01]  /*acd0*/  HMMA.16816.F32 R176, R4.reuse, R26, R16 ;  /* 0x0000001a04b0723c */ /* 0x040fe20000001810 */
[----:B------:R-:W-:Y:S04]  /*ace0*/  LDSM.16.M88.4 R16, [R0+0xc000] ;  /* 0x00c000000010783b */ /* 0x000fe80000000200 */
[----:B------:R-:W-:Y:S03]  /*acf0*/  LDSM.16.M88.4 R24, [R0+0xd800] ;  /* 0x00d800000018783b */ /* 0x000fe60000000200 */
[----:B------:R-:W-:Y:S01]  /*ad00*/  HMMA.16816.F32 R20, R4, R22, R8 ;  /* 0x000000160414723c */ /* 0x000fe20000001808 */
[----:B------:R-:W1:Y:S04]  /*ad10*/  LDSM.16.M88.4 R4, [R134+0x4000] ;  /* 0x004000008604783b */ /* 0x000e680000000200 */
[----:B------:R-:W2:Y:S03]  /*ad20*/  LDSM.16.M88.4 R8, [R198+0x6000] ;  /* 0x00600000c608783b */ /* 0x000ea60000000200 */
[C---:B-1----:R-:W-:Y:S08]  /*ad30*/  HMMA.16816.F32 R12, R4.reuse, R16, R216 ;  /* 0x00000010040c723c */ /* 0x042ff000000018d8 */
[C---:B------:R-:W-:Y:S08]  /*ad40*/  HMMA.16816.F32 R216, R4.reuse, R34, R184 ;  /* 0x0000002204d8723c */ /* 0x040ff000000018b8 */
[C---:B------:R-:W-:Y:S01]  /*ad50*/  HMMA.16816.F32 R184, R4.reuse, R24, R168 ;  /* 0x0000001804b8723c */ /* 0x040fe200000018a8 */
[----:B------:R-:W1:Y:S07]  /*ad60*/  LDSM.16.M88.4 R168, [R196+0xe800] ;  /* 0x00e80000c4a8783b */ /* 0x000e6e0000000200 */
[C---:B------:R-:W-:Y:S01]  /*ad70*/  HMMA.16816.F32 R220, R4.reuse, R32, R188 ;  /* 0x0000002004dc723c */ /* 0x040fe200000018bc */
[----:B------:R-:W3:Y:S07]  /*ad80*/  LDSM.16.M88.4 R32, [R196+0xf000] ;  /* 0x00f00000c420783b */ /* 0x000eee0000000200 */
[C---:B------:R-:W-:Y:S08]  /*ad90*/  HMMA.16816.F32 R16, R4.reuse, R18, R192 ;  /* 0x000000120410723c */ /* 0x040ff000000018c0 */
[C---:B------:R-:W-:Y:S08]  /*ada0*/  HMMA.16816.F32 R192, R4.reuse, R28, R180 ;  /* 0x0000001c04c0723c */ /* 0x040ff000000018b4 */
[C---:B------:R-:W-:Y:S01]  /*adb0*/  HMMA.16816.F32 R188, R4.reuse, R30, R176 ;  /* 0x0000001e04bc723c */ /* 0x040fe200000018b0 */
[----:B------:R-:W4:Y:S04]  /*adc0*/  LDSM.16.M88.4 R28, [R196+0xf800] ;  /* 0x00f80000c41c783b */ /* 0x000f280000000200 */
[----:B------:R-:W-:Y:S03]  /*add0*/  LDSM.16.M88.4 R176, [R2+0xe800] ;  /* 0x00e8000002b0783b */ /* 0x000fe60000000200 */
[----:B------:R-:W-:Y:S01]  /*ade0*/  HMMA.16816.F32 R180, R4, R26, R20 ;  /* 0x0000001a04b4723c */ /* 0x000fe20000001814 */
[----:B------:R-:W-:Y:S04]  /*adf0*/  LDSM.16.M88.4 R4, [R197+0x6000] ;  /* 0x00600000c504783b */ /* 0x000fe80000000200 */
[----:B------:R-:W5:Y:S03]  /*ae00*/  LDSM.16.M88.4 R24, [R2+0xe000] ;  /* 0x00e000000218783b */ /* 0x000f660000000200 */
[C---:B--2---:R-:W-:Y:S08]  /*ae10*/  HMMA.16816.F32 R20, R8.reuse, R172, R12 ;  /* 0x000000ac0814723c */ /* 0x044ff0000000180c */
[C---:B------:R-:W-:Y:S08]  /*ae20*/  HMMA.16816.F32 R16, R8.reuse, R174, R16 ;  /* 0x000000ae0810723c */ /* 0x040ff00000001810 */
[C---:B-1----:R-:W-:Y:S08]  /*ae30*/  HMMA.16816.F32 R12, R8.reuse, R168, R220 ;  /* 0x000000a8080c723c */ /* 0x042ff000000018dc */
[C---:B------:R-:W-:Y:S08]  /*ae40*/  HMMA.16816.F32 R172, R8.reuse, R170, R216 ;  /* 0x000000aa08ac723c */ /* 0x040ff000000018d8 */
[C---:B---3--:R-:W-:Y:S08]  /*ae50*/  HMMA.16816.F32 R216, R8.reuse, R32, R192 ;  /* 0x0000002008d8723c */ /* 0x048ff000000018c0 */
[C---:B------:R-:W-:Y:S01]  /*ae60*/  HMMA.16816.F32 R192, R8.reuse, R34, R188 ;  /* 0x0000002208c0723c */ /* 0x040fe200000018bc */
[----:B------:R-:W1:Y:S07]  /*ae70*/  LDSM.16.M88.4 R32, [R2+0xf000] ;  /* 0x00f000000220783b */ /* 0x000e6e0000000200 */
[C---:B----4-:R-:W-:Y:S08]  /*ae80*/  HMMA.16816.F32 R188, R8.reuse, R28, R184 ;  /* 0x0000001c08bc723c */ /* 0x050ff000000018b8 */
[----:B------:R-:W-:Y:S01]  /*ae90*/  HMMA.16816.F32 R184, R8, R30, R180 ;  /* 0x0000001e08b8723c */ /* 0x000fe200000018b4 */
[----:B------:R-:W-:Y:S07]  /*aea0*/  LDSM.16.M88.4 R8, [R135+0x6000] ;  /* 0x006000008708783b */ /* 0x000fee0000000200 */
[C---:B-----5:R-:W-:Y:S01]  /*aeb0*/  HMMA.16816.F32 R180, R4.reuse, R24, R20 ;  /* 0x0000001804b4723c */ /* 0x060fe20000001814 */
[----:B------:R-:W2:Y:S07]  /*aec0*/  LDSM.16.M88.4 R20, [R2+0xf800] ;  /* 0x00f800000214783b */ /* 0x000eae0000000200 */
[C---:B------:R-:W-:Y:S01]  /*aed0*/  HMMA.16816.F32 R168, R4.reuse, R26, R16 ;  /* 0x0000001a04a8723c */ /* 0x040fe20000001810 */
[----:B------:R-:W3:Y:S07]  /*aee0*/  LDSM.16.M88.4 R16, [R133+0xe000] ;  /* 0x00e000008510783b */ /* 0x000eee0000000200 */
[C---:B------:R-:W-:Y:S01]  /*aef0*/  HMMA.16816.F32 R28, R4.reuse, R176, R12 ;  /* 0x000000b0041c723c */ /* 0x040fe2000000180c */
[----:B------:R-:W4:Y:S07]  /*af00*/  LDSM.16.M88.4 R12, [R133+0xe800] ;  /* 0x00e80000850c783b */ /* 0x000f2e0000000200 */
[C---:B------:R-:W-:Y:S08]  /*af10*/  HMMA.16816.F32 R24, R4.reuse, R178, R172 ;  /* 0x000000b20418723c */ /* 0x040ff000000018ac */
[C---:B-1----:R-:W-:Y:S08]  /*af20*/  HMMA.16816.F32 R176, R4.reuse, R32, R216 ;  /* 0x0000002004b0723c */ /* 0x042ff000000018d8 */
[----:B--2---:R-:W-:Y:S08]  /*af30*/  HMMA.16816.F32 R216, R4, R20, R188 ;  /* 0x0000001404d8723c */ /* 0x004ff000000018bc */
[C---:B---3--:R-:W-:Y:S08]  /*af40*/  HMMA.16816.F32 R188, R8.reuse, R16, R180 ;  /* 0x0000001008bc723c */ /* 0x048ff000000018b4 */
[C---:B----4-:R-:W-:Y:S01]  /*af50*/  HMMA.16816.F32 R180, R8.reuse, R12, R28 ;  /* 0x0000000c08b4723c */ /* 0x050fe2000000181c */
[----:B------:R-:W-:Y:S07]  /*af60*/  LDSM.16.M88.4 R28, [R0+0xf000] ;  /* 0x00f00000001c783b */ /* 0x000fee0000000200 */
[----:B------:R-:W-:Y:S01]  /*af70*/  HMMA.16816.F32 R172, R8, R14, R24 ;  /* 0x0000000e08ac723c */ /* 0x000fe20000001818 */
[----:B------:R-:W1:Y:S07]  /*af80*/  LDSM.16.M88.4 R12, [R133+0xf800] ;  /* 0x00f80000850c783b */ /* 0x000e6e0000000200 */
[C---:B------:R-:W-:Y:S01]  /*af90*/  HMMA.16816.F32 R220, R4.reuse, R34, R192 ;  /* 0x0000002204dc723c */ /* 0x040fe200000018c0 */
[----:B------:R-:W-:Y:S07]  /*afa0*/  LDSM.16.M88.4 R32, [R0+0xe800] ;  /* 0x00e800000020783b */ /* 0x000fee0000000200 */
[----:B------:R-:W-:Y:S01]  /*afb0*/  HMMA.16816.F32 R192, R4, R22, R184 ;  /* 0x0000001604c0723c */ /* 0x000fe200000018b8 */
[----:B------:R-:W2:Y:S07]  /*afc0*/  LDSM.16.M88.4 R4, [R134+0x6000] ;  /* 0x006000008604783b */ /* 0x000eae0000000200 */
[C---:B------:R-:W-:Y:S01]  /*afd0*/  HMMA.16816.F32 R184, R8.reuse, R18, R168 ;  /* 0x0000001208b8723c */ /* 0x040fe200000018a8 */
[----:B------:R-:W3:Y:S07]  /*afe0*/  LDSM.16.M88.4 R168, [R0+0xe000] ;  /* 0x00e0000000a8783b */ /* 0x000eee0000000200 */
[----:B------:R-:W-:Y:S01]  /*aff0*/  HMMA.16816.F32 R24, R8, R224, R176 ;  /* 0x000000e00818723c */ /* 0x000fe200000018b0 */
[----:B------:R4:W5:Y:S01]  /*b000*/  LDSM.16.M88.4 R176, [R0+0xf800] ;  /* 0x00f8000000b0783b */ /* 0x0009620000000200 */
[----:B------:R-:W-:Y:S01]  /*b010*/  IMAD.U32 R2, RZ, RZ, UR24 ;  /* 0x00000018ff027e24 */ /* 0x000fe2000f8e00ff */
[----:B------:R-:W-:-:S05]  /*b020*/  DEPBAR.LE SB0, 0x0 ;  /* 0x000080000000791a */ /* 0x000fca0000000000 */
[C---:B------:R-:W-:Y:S08]  /*b030*/  HMMA.16816.F32 R20, R8.reuse, R226, R220 ;  /* 0x000000e20814723c */ /* 0x040ff000000018dc */
[C---:B-1----:R-:W-:Y:S08]  /*b040*/  HMMA.16816.F32 R16, R8.reuse, R12, R216 ;  /* 0x0000000c0810723c */ /* 0x042ff000000018d8 */
[----:B------:R-:W-:Y:S01]  /*b050*/  HMMA.16816.F32 R8, R8, R14, R192 ;  /* 0x0000000e0808723c */ /* 0x000fe200000018c0 */
[----:B------:R-:W-:Y:S01]  /*b060*/  IMAD R2, R2, 0x40, R249 ;  /* 0x0000004002027824 */ /* 0x000fe200078e02f9 */
[----:B------:R-:W-:-:S03]  /*b070*/  UISETP.GT.U32.AND UP1, UPT, UR23, UR20, UPT ;  /* 0x000000141700728c */ /* 0x000fc6000bf24070 */
[C---:B----4-:R-:W-:Y:S02]  /*b080*/  VIADD R0, R2.reuse, UR22 ;  /* 0x0000001602007c36 */ /* 0x050fe40008000000 */
[----:B------:R-:W-:Y:S01]  /*b090*/  IMAD.U32 R12, RZ, RZ, UR4 ;  /* 0x00000004ff0c7e24 */ /* 0x000fe2000f8e00ff */
[C---:B--2---:R-:W-:Y:S08]  /*b0a0*/  HMMA.16816.F32 R180, R4.reuse, R32, R180 ;  /* 0x0000002004b4723c */ /* 0x044ff000000018b4 */
[C---:B---3--:R-:W-:Y:S08]  /*b0b0*/  HMMA.16816.F32 R188, R4.reuse, R168, R188 ;  /* 0x000000a804bc723c */ /* 0x048ff000000018bc */
[C---:B------:R-:W-:Y:S08]  /*b0c0*/  HMMA.16816.F32 R184, R4.reuse, R170, R184 ;  /* 0x000000aa04b8723c */ /* 0x040ff000000018b8 */
[C---:B------:R-:W-:Y:S08]  /*b0d0*/  HMMA.16816.F32 R168, R4.reuse, R34, R172 ;  /* 0x0000002204a8723c */ /* 0x040ff000000018ac */
[C---:B------:R-:W-:Y:S08]  /*b0e0*/  HMMA.16816.F32 R24, R4.reuse, R28, R24 ;  /* 0x0000001c0418723c */ /* 0x040ff00000001818 */
[C---:B------:R-:W-:Y:S08]  /*b0f0*/  HMMA.16816.F32 R192, R4.reuse, R30, R20 ;  /* 0x0000001e04c0723c */ /* 0x040ff00000001814 */
[C---:B-----5:R-:W-:Y:S08]  /*b100*/  HMMA.16816.F32 R216, R4.reuse, R176, R16 ;  /* 0x000000b004d8723c */ /* 0x060ff00000001810 */
[----:B------:R-:W-:Y:S01]  /*b110*/  HMMA.16816.F32 R220, R4, R178, R8 ;  /* 0x000000b204dc723c */ /* 0x000fe20000001808 */
[----:B------:R-:W-:Y:S01]  /*b120*/  VIADD R7, R2, 0xffffff80 ;  /* 0xffffff8002077836 */ /* 0x000fe20000000000 */
[C---:B------:R-:W-:Y:S01]  /*b130*/  IADD3 R5, PT, PT, R211.reuse, 0x80, -R0 ;  /* 0x00000080d3057810 */ /* 0x040fe20007ffe800 */
[C---:B------:R-:W-:Y:S01]  /*b140*/  VIADD R4, R211.reuse, 0x8 ;  /* 0x00000008d3047836 */ /* 0x040fe20000000000 */
[----:B------:R-:W-:-:S02]  /*b150*/  IADD3 R6, PT, PT, R211, -UR22, -R12 ;  /* 0x80000016d3067c10 */ /* 0x000fc4000fffe80c */
[----:B------:R-:W-:Y:S01]  /*b160*/  IABS R8, R5 ;  /* 0x0000000500087213 */ /* 0x000fe20000000000 */
[----:B------:R-:W-:Y:S01]  /*b170*/  BAR.SYNC.DEFER_BLOCKING 0x0 ;  /* 0x0000000000007b1d */ /* 0x000fe20000010000 */
[C---:B------:R-:W-:Y:S02]  /*b180*/  ISETP.GE.AND P4, PT, R7.reuse, R214, PT ;  /* 0x000000d60700720c */ /* 0x040fe40003f86270 */
[----:B------:R-:W-:Y:S02]  /*b190*/  IADD3 R5, PT, PT, R4, -UR22, -R12 ;  /* 0x8000001604057c10 */ /* 0x000fe4000fffe80c */
[----:B------:R-:W-:Y:S02]  /*b1a0*/  ISETP.GT.AND P6, PT, R6, R7, PT ;  /* 0x000000070600720c */ /* 0x000fe40003fc4270 */
[----:B------:R-:W-:Y:S02]  /*b1b0*/  ISETP.GE.AND P5, PT, R7, R215, PT ;  /* 0x000000d70700720c */ /* 0x000fe40003fa6270 */
[----:B------:R-:W-:-:S02]  /*b1c0*/  P2R R19, PR, RZ, 0x10 ;  /* 0x00000010ff137803 */ /* 0x000fc40000000000 */
[--C-:B------:R-:W-:Y:S02]  /*b1d0*/  IADD3 R16, PT, PT, R211, 0x7f, -R0.reuse ;  /* 0x0000007fd3107810 */ /* 0x100fe40007ffe800 */
[----:B------:R-:W-:Y:S02]  /*b1e0*/  IADD3 R17, PT, PT, R4, 0x80, -R0 ;  /* 0x0000008004117810 */ /* 0x000fe40007ffe800 */
[----:B------:R-:W-:Y:S01]  /*b1f0*/  I2FP.F32.S32 R18, R8 ;  /* 0x0000000800127245 */ /* 0x000fe20000201400 */
[----:B------:R-:W-:Y:S06]  /*b200*/  BRA.U !UP1, `(.L_x_1441) ;  /* 0x0000000509bc7547 */ /* 0x000fec000b800000 */
        /* <DEDUP_REMOVED lines=111> */
.L_x_1441:
[----:B------:R-:W2:Y:S04]  /*b900*/  LDL.64 R230, [R1+0x88] ;  /* 0x0000880001e67983 */ /* 0x000ea80000100a00 */
[----:B------:R-:W3:Y:S01]  /*b910*/  LDL.64 R196, [R1+0x80] ;  /* 0x0000800001c47983 */ /* 0x000ee20000100a00 */
[----:B-1----:R-:W-:Y:S01]  /*b920*/  IABS R9, R16 ;  /* 0x0000001000097213 */ /* 0x002fe20000000000 */
[----:B------:R-:W-:Y:S01]  /*b930*/  FFMA.FTZ R10, R18, -UR6, R188 ;  /* 0x80000006120a7c23 */ /* 0x000fe200080100bc */
[----:B------:R-:W-:Y:S01]  /*b940*/  IABS R8, R17 ;  /* 0x0000001100087213 */ /* 0x000fe20000000000 */
[----:B------:R-:W1:Y:S01]  /*b950*/  S2R R224, SR_CTAID.X ;  /* 0x0000000000e07919 */ /* 0x000e620000002500 */
[----:B------:R-:W-:Y:S01]  /*b960*/  ISETP.GT.AND P1, PT, R5, R7, PT ;  /* 0x000000070500720c */ /* 0x000fe20003f24270 */
[----:B------:R-:W-:Y:S01]  /*b970*/  IMAD.MOV.U32 R11, RZ, RZ, R9 ;  /* 0x000000ffff0b7224 */ /* 0x000fe200078e0009 */
[----:B------:R-:W-:Y:S01]  /*b980*/  ULEA UR4, UR24, 0xfffffffc, 0x1 ;  /* 0xfffffffc18047891 */ /* 0x000fe2000f8e08ff */
[----:B------:R-:W-:Y:S01]  /*b990*/  IMAD.MOV.U32 R9, RZ, RZ, R8 ;  /* 0x000000ffff097224 */ /* 0x000fe200078e0008 */
[----:B------:R-:W-:Y:S01]  /*b9a0*/  SHF.R.U32.HI R30, RZ, 0x5, R203 ;  /* 0x00000005ff1e7819 */ /* 0x000fe200000116cb */
[----:B------:R-:W-:Y:S01]  /*b9b0*/  VIADD R7, R2, 0xffffff81 ;  /* 0xffffff8102077836 */ /* 0x000fe20000000000 */
[----:B------:R-:W-:Y:S01]  /*b9c0*/  I2FP.F32.S32 R8, R11 ;  /* 0x0000000b00087245 */ /* 0x000fe20000201400 */
[----:B------:R-:W-:Y:S01]  /*b9d0*/  UIADD3 UR8, UPT, UPT, UR36, -0x61c88647, URZ ;  /* 0x9e3779b924087890 */ /* 0x000fe2000fffe0ff */
[----:B------:R-:W-:Y:S01]  /*b9e0*/  I2FP.F32.S32 R9, R9 ;  /* 0x0000000900097245 */ /* 0x000fe20000201400 */
[----:B------:R-:W-:Y:S01]  /*b9f0*/  UIADD3 UR12, UPT, UPT, UR37, 0x76cf5d0a, URZ ;  /* 0x76cf5d0a250c7890 */ /* 0x000fe2000fffe0ff */
[----:B------:R-:W-:Y:S01]  /*ba00*/  FSEL R11, R10, -INF , !P6 ;  /* 0xff8000000a0b7808 */ /* 0x000fe20007000000 */
[----:B------:R-:W-:Y:S01]  /*ba10*/  FFMA.FTZ R13, R8, -UR6, R189 ;  /* 0x80000006080d7c23 */ /* 0x000fe200080100bd */
[----:B------:R-:W-:Y:S01]  /*ba20*/  IADD3 R8, PT, PT, R211, 0x78, -R0 ;  /* 0x00000078d3087810 */ /* 0x000fe20007ffe800 */
[----:B------:R-:W-:Y:S01]  /*ba30*/  FFMA.FTZ R12, R9, -UR6, R190 ;  /* 0x80000006090c7c23 */ /* 0x000fe200080100be */
[----:B------:R-:W-:Y:S01]  /*ba40*/  IADD3 R10, PT, PT, R4, 0x7f, -R0 ;  /* 0x0000007f040a7810 */ /* 0x000fe20007ffe800 */
[----:B------:R-:W-:Y:S01]  /*ba50*/  UIADD3 UR7, UPT, UPT, UR37, 0x32370b8f, URZ ;  /* 0x32370b8f25077890 */ /* 0x000fe2000fffe0ff */
[----:B------:R-:W-:Y:S01]  /*ba60*/  IABS R9, R8 ;  /* 0x0000000800097213 */ /* 0x000fe20000000000 */
[----:B------:R-:W-:Y:S01]  /*ba70*/  UIADD3 UR11, UPT, UPT, UR36, -0x255992d5, URZ ;  /* 0xdaa66d2b240b7890 */ /* 0x000fe2000fffe0ff */
[----:B------:R-:W-:Y:S01]  /*ba80*/  IABS R8, R10 ;  /* 0x0000000a00087213 */ /* 0x000fe20000000000 */
[----:B------:R-:W-:Y:S01]  /*ba90*/  ULEA UR9, UR24, 0xfffffffd, 0x1 ;  /* 0xfffffffd18097891 */ /* 0x000fe2000f8e08ff */
[----:B------:R-:W-:Y:S01]  /*baa0*/  ISETP.NE.AND P6, PT, R19, RZ, PT ;  /* 0x000000ff1300720c */ /* 0x000fe20003fc5270 */
[----:B------:R-:W-:Y:S01]  /*bab0*/  UIADD3 UR10, UPT, UPT, UR36, 0x78dde6e4, URZ ;  /* 0x78dde6e4240a7890 */ /* 0x000fe2000fffe0ff */
[----:B------:R-:W-:Y:S01]  /*bac0*/  I2FP.F32.S32 R9, R9 ;  /* 0x0000000900097245 */ /* 0x000fe20000201400 */
[----:B------:R-:W-:Y:S01]  /*bad0*/  UIADD3 UR15, UPT, UPT, UR37, -0x126145ec, URZ ;  /* 0xed9eba14250f7890 */ /* 0x000fe2000fffe0ff */
[----:B------:R-:W-:Y:S01]  /*bae0*/  FSEL R10, R12, -INF , !P1 ;  /* 0xff8000000c0a7808 */ /* 0x000fe20004800000 */
[----:B------:R-:W-:Y:S01]  /*baf0*/  UIADD3 UR13, UPT, UPT, UR37, -0x56f99767, URZ ;  /* 0xa9066899250d7890 */ /* 0x000fe2000fffe0ff */
[----:B------:R-:W-:Y:S01]  /*bb00*/  I2FP.F32.S32 R8, R8 ;  /* 0x0000000800087245 */ /* 0x000fe20000201400 */
[----:B------:R-:W-:Y:S01]  /*bb10*/  STL [R1+0xd4], R204 ;  /* 0x0000d4cc01007387 */ /* 0x000fe20000100800 */
[----:B------:R-:W-:Y:S01]  /*bb20*/  FSEL R23, R11, -INF , !P6 ;  /* 0xff8000000b177808 */ /* 0x000fe20007000000 */
[----:B------:R-:W-:Y:S01]  /*bb30*/  FFMA.FTZ R11, R9, -UR6, R184 ;  /* 0x80000006090b7c23 */ /* 0x000fe200080100b8 */
[----:B------:R-:W-:Y:S01]  /*bb40*/  FSEL R34, R10, -INF , !P5 ;  /* 0xff8000000a227808 */ /* 0x000fe20006800000 */
[----:B------:R-:W-:Y:S01]  /*bb50*/  FFMA.FTZ R10, R8, -UR6, R191 ;  /* 0x80000006080a7c23 */ /* 0x000fe200080100bf */
[----:B------:R-:W-:Y:S01]  /*bb60*/  IADD3 R9, PT, PT, R211, 0x77, -R0 ;  /* 0x00000077d3097810 */ /* 0x000fe20007ffe800 */
[----:B-1----:R-:W-:Y:S01]  /*bb70*/  IMAD R224, R224, 0x4, R30 ;  /* 0x00000004e0e07824 */ /* 0x002fe200078e021e */
[----:B------:R-:W-:Y:S01]  /*bb80*/  IADD3 R8, PT, PT, R4, 0x78, -R0 ;  /* 0x0000007804087810 */ /* 0x000fe20007ffe800 */
[----:B------:R-:W-:Y:S01]  /*bb90*/  STL [R1+0xd0], R205 ;  /* 0x0000d0cd01007387 */ /* 0x000fe20000100800 */
[----:B------:R-:W-:Y:S01]  /*bba0*/  IABS R9, R9 ;  /* 0x0000000900097213 */ /* 0x000fe20000000000 */
[----:B------:R-:W-:Y:S01]  /*bbb0*/  IMAD.WIDE.U32 R224, R224, -0x326172a9, RZ ;  /* 0xcd9e8d57e0e07825 */ /* 0x000fe200078e00ff */
[----:B------:R-:W-:Y:S01]  /*bbc0*/  ISETP.GT.AND P4, PT, R5, R7, PT ;  /* 0x000000070500720c */ /* 0x000fe20003f84270 */
[----:B------:R-:W-:Y:S01]  /*bbd0*/  STL [R1+0xcc], R207 ;  /* 0x0000cccf01007387 */ /* 0x000fe20000100800 */
[----:B------:R-:W-:-:S02]  /*bbe0*/  IABS R8, R8 ;  /* 0x0000000800087213 */ /* 0x000fc40000000000 */
[----:B------:R-:W-:Y:S01]  /*bbf0*/  I2FP.F32.S32 R9, R9 ;  /* 0x0000000900097245 */ /* 0x000fe20000201400 */
[----:B------:R-:W-:Y:S01]  /*bc00*/  STL [R1+0xc8], R202 ;  /* 0x0000c8ca01007387 */ /* 0x000fe20000100800 */
[----:B------:R-:W-:Y:S02]  /*bc10*/  ISETP.GE.AND P0, PT, R7, R215, PT ;  /* 0x000000d70700720c */ /* 0x000fe40003f06270 */
[----:B------:R-:W-:Y:S01]  /*bc20*/  FSEL R10, R10, -INF , !P4 ;  /* 0xff8000000a0a7808 */ /* 0x000fe20006000000 */
[----:B------:R-:W-:Y:S01]  /*bc30*/  FFMA.FTZ R12, R9, -UR6, R185 ;  /* 0x80000006090c7c23 */ /* 0x000fe200080100b9 */
[----:B------:R-:W-:Y:S01]  /*bc40*/  I2FP.F32.S32 R8, R8 ;  /* 0x0000000800087245 */ /* 0x000fe20000201400 */
[----:B------:R-:W-:Y:S01]  /*bc50*/  STL [R1+0xc4], R201 ;  /* 0x0000c4c901007387 */ /* 0x000fe20000100800 */
[----:B------:R-:W-:Y:S02]  /*bc60*/  ISETP.GT.AND P2, PT, R6, R7, PT ;  /* 0x000000070600720c */ /* 0x000fe40003f44270 */
[----:B------:R-:W-:Y:S01]  /*bc70*/  ISETP.GE.AND P3, PT, R7, R214, PT ;  /* 0x000000d60700720c */ /* 0x000fe20003f66270 */
[----:B------:R-:W-:Y:S01]  /*bc80*/  VIADD R7, R2, 0xffffff88 ;  /* 0xffffff8802077836 */ /* 0x000fe20000000000 */
[----:B------:R-:W-:Y:S01]  /*bc90*/  FSEL R22, R10, -INF , !P0 ;  /* 0xff8000000a167808 */ /* 0x000fe20004000000 */
[----:B------:R-:W-:Y:S01]  /*bca0*/  FFMA.FTZ R10, R8, -UR6, R186 ;  /* 0x80000006080a7c23 */ /* 0x000fe200080100ba */
[----:B------:R-:W-:Y:S01]  /*bcb0*/  IADD3 R9, PT, PT, R211, 0x70, -R0 ;  /* 0x00000070d3097810 */ /* 0x000fe20007ffe800 */
[----:B------:R-:W-:Y:S01]  /*bcc0*/  STL [R1+0xc0], R199 ;  /* 0x0000c0c701007387 */ /* 0x000fe20000100800 */
[----:B------:R-:W-:-:S02]  /*bcd0*/  FSEL R13, R13, -INF , !P2 ;  /* 0xff8000000d0d7808 */ /* 0x000fc40005000000 */
[----:B------:R-:W-:Y:S01]  /*bce0*/  IADD3 R8, PT, PT, R4, 0x77, -R0 ;  /* 0x0000007704087810 */ /* 0x000fe20007ffe800 */
[----:B------:R-:W-:Y:S01]  /*bcf0*/  STL [R1+0xd8], R211 ;  /* 0x0000d8d301007387 */ /* 0x000fe20000100800 */
[----:B------:R-:W-:Y:S02]  /*bd00*/  ISETP.GT.AND P6, PT, R6, R7, PT ;  /* 0x000000070600720c */ /* 0x000fe40003fc4270 */
[C---:B------:R-:W-:Y:S01]  /*bd10*/  ISETP.GE.AND P1, PT, R7.reuse, R214, PT ;  /* 0x000000d60700720c */ /* 0x040fe20003f26270 */
[----:B------:R-:W-:Y:S01]  /*bd20*/  STL [R1+0xdc], R214 ;  /* 0x0000dcd601007387 */ /* 0x000fe20000100800 */
[----:B------:R-:W-:Y:S02]  /*bd30*/  ISETP.GE.AND P5, PT, R7, R215, PT ;  /* 0x000000d70700720c */ /* 0x000fe40003fa6270 */
[----:B------:R-:W-:Y:S01]  /*bd40*/  ISETP.GT.AND P2, PT, R5, R7, PT ;  /* 0x000000070500720c */ /* 0x000fe20003f44270 */
[----:B------:R-:W-:Y:S01]  /*bd50*/  VIADD R7, R2, 0xffffff89 ;  /* 0xffffff8902077836 */ /* 0x000fe20000000000 */
[----:B------:R-:W-:Y:S01]  /*bd60*/  IABS R9, R9 ;  /* 0x0000000900097213 */ /* 0x000fe20000000000 */
[----:B------:R-:W-:Y:S01]  /*bd70*/  STL [R1+0xe0], R215 ;  /* 0x0000e0d701007387 */ /* 0x000fe20000100800 */
[----:B------:R-:W-:-:S02]  /*bd80*/  IABS R8, R8 ;  /* 0x0000000800087213 */ /* 0x000fc40000000000 */
[----:B------:R-:W-:Y:S01]  /*bd90*/  FSEL R134, R13, -INF , !P3 ;  /* 0xff8000000d867808 */ /* 0x000fe20005800000 */
[----:B------:R-:W-:Y:S01]  /*bda0*/  STL [R1+0xe8], R242 ;  /* 0x0000e8f201007387 */ /* 0x000fe20000100800 */
[----:B------:R-:W-:Y:S02]  /*bdb0*/  FSEL R11, R11, -INF , !P6 ;  /* 0xff8000000b0b7808 */ /* 0x000fe40007000000 */
[----:B------:R-:W-:Y:S01]  /*bdc0*/  ISETP.GT.AND P3, PT, R6, R7, PT ;  /* 0x000000070600720c */ /* 0x000fe20003f64270 */
[----:B------:R-:W-:Y:S01]  /*bdd0*/  STL [R1+0xe4], R243 ;  /* 0x0000e4f301007387 */ /* 0x000fe20000100800 */
[----:B------:R-:W-:Y:S02]  /*bde0*/  I2FP.F32.S32 R9, R9 ;  /* 0x0000000900097245 */ /* 0x000fe40000201400 */
[----:B------:R-:W-:Y:S02]  /*bdf0*/  FSEL R10, R10, -INF , !P2 ;  /* 0xff8000000a0a7808 */ /* 0x000fe40005000000 */
[----:B------:R-:W-:-:S02]  /*be00*/  I2FP.F32.S32 R8, R8 ;  /* 0x0000000800087245 */ /* 0x000fc40000201400 */
[----:B------:R-:W-:Y:S02]  /*be10*/  FSEL R184, R11, -INF , !P1 ;  /* 0xff8000000bb87808 */ /* 0x000fe40004800000 */
[----:B------:R-:W-:Y:S01]  /*be20*/  FSEL R11, R12, -INF , !P3 ;  /* 0xff8000000c0b7808 */ /* 0x000fe20005800000 */
[----:B------:R-:W-:Y:S01]  /*be30*/  FFMA.FTZ R12, R9, -UR6, R180 ;  /* 0x80000006090c7c23 */ /* 0x000fe200080100b4 */
[----:B------:R-:W-:Y:S01]  /*be40*/  FSEL R185, R10, -INF , !P5 ;  /* 0xff8000000ab97808 */ /* 0x000fe20006800000 */
[----:B------:R-:W-:Y:S01]  /*be50*/  FFMA.FTZ R10, R8, -UR6, R187 ;  /* 0x80000006080a7c23 */ /* 0x000fe200080100bb */
[--C-:B------:R-:W-:Y:S02]  /*be60*/  IADD3 R9, PT, PT, R211, 0x6f, -R0.reuse ;  /* 0x0000006fd3097810 */ /* 0x100fe40007ffe800 */
[----:B------:R-:W-:Y:S02]  /*be70*/  IADD3 R8, PT, PT, R4, 0x70, -R0 ;  /* 0x0000007004087810 */ /* 0x000fe40007ffe800 */
[----:B------:R-:W-:-:S02]  /*be80*/  ISETP.GE.AND P4, PT, R7, R214, PT ;  /* 0x000000d60700720c */ /* 0x000fc40003f86270 */
[----:B------:R-:W-:Y:S02]  /*be90*/  ISETP.GE.AND P0, PT, R7, R215, PT ;  /* 0x000000d70700720c */ /* 0x000fe40003f06270 */
[----:B------:R-:W-:Y:S02]  /*bea0*/  ISETP.GT.AND P6, PT, R5, R7, PT ;  /* 0x000000070500720c */ /* 0x000fe40003fc4270 */
[----:B------:R-:W-:Y:S02]  /*beb0*/  IADD3 R7, PT, PT, R2, -0x70, RZ ;  /* 0xffffff9002077810 */ /* 0x000fe40007ffe0ff */
[----:B------:R-:W-:Y:S02]  /*bec0*/  IABS R9, R9 ;  /* 0x0000000900097213 */ /* 0x000fe40000000000 */
[----:B------:R-:W-:Y:S02]  /*bed0*/  IABS R8, R8 ;  /* 0x0000000800087213 */ /* 0x000fe40000000000 */
[----:B------:R-:W-:-:S02]  /*bee0*/  ISETP.GT.AND P1, PT, R6, R7, PT ;  /* 0x000000070600720c */ /* 0x000fc40003f24270 */
[----:B------:R-:W-:Y:S02]  /*bef0*/  I2FP.F32.S32 R9, R9 ;  /* 0x0000000900097245 */ /* 0x000fe40000201400 */
[----:B------:R-:W-:Y:S02]  /*bf00*/  FSEL R10, R10, -INF , !P6 ;  /* 0xff8000000a0a7808 */ /* 0x000fe40007000000 */
[----:B------:R-:W-:Y:S02]  /*bf10*/  I2FP.F32.S32 R8, R8 ;  /* 0x0000000800087245 */ /* 0x000fe40000201400 */
[----:B------:R-:W-:Y:S02]  /*bf20*/  FSEL R174, R11, -INF , !P4 ;  /* 0xff8000000bae7808 */ /* 0x000fe40006000000 */
[----:B------:R-:W-:Y:S01]  /*bf30*/  FSEL R11, R12, -INF , !P1 ;  /* 0xff8000000c0b7808 */ /* 0x000fe20004800000 */
[----:B------:R-:W-:Y:S01]  /*bf40*/  FFMA.FTZ R12, R9, -UR6, R181 ;  /* 0x80000006090c7c23 */ /* 0x000fe200080100b5 */
[----:B------:R-:W-:Y:S01]  /*bf50*/  FSEL R176, R10, -INF , !P0 ;  /* 0xff8000000ab07808 */ /* 0x000fe20004000000 */
[----:B------:R-:W-:Y:S01]  /*bf60*/  FFMA.FTZ R10, R8, -UR6, R182 ;  /* 0x80000006080a7c23 */ /* 0x000fe200080100b6 */
[----:B------:R-:W-:-:S02]  /*bf70*/  IADD3 R9, PT, PT, R211, 0x68, -R0 ;  /* 0x00000068d3097810 */ /* 0x000fc40007ffe800 */
[----:B------:R-:W-:Y:S02]  /*bf80*/  IADD3 R8, PT, PT, R4, 0x6f, -R0 ;  /* 0x0000006f04087810 */ /* 0x000fe40007ffe800 */
[C---:B------:R-:W-:Y:S02]  /*bf90*/  ISETP.GE.AND P2, PT, R7.reuse, R214, PT ;  /* 0x000000d60700720c */ /* 0x040fe40003f46270 */
[----:B------:R-:W-:Y:S02]  /*bfa0*/  ISETP.GE.AND P5, PT, R7, R215, PT ;  /* 0x000000d70700720c */ /* 0x000fe40003fa6270 */
[----:B------:R-:W-:Y:S01]  /*bfb0*/  ISETP.GT.AND P3, PT, R5, R7, PT ;  /* 0x000000070500720c */ /* 0x000fe20003f64270 */
[----:B------:R-:W-:Y:S01]  /*bfc0*/  VIADD R7, R2, 0xffffff91 ;  /* 0xffffff9102077836 */ /* 0x000fe20000000000 */
[----:B------:R-:W-:Y:S02]  /*bfd0*/  IABS R9, R9 ;  /* 0x0000000900097213 */ /* 0x000fe40000000000 */
[----:B------:R-:W-:-:S02]  /*bfe0*/  IABS R8, R8 ;  /* 0x0000000800087213 */ /* 0x000fc40000000000 */
[----:B------:R-:W-:Y:S02]  /*bff0*/  ISETP.GT.AND P4, PT, R6, R7, PT ;  /* 0x000000070600720c */ /* 0x000fe40003f84270 */
        /* <DEDUP_REMOVED lines=61> */
[----:B------:R-:W-:Y:S02]  /*c3d0*/  ISETP.GT.AND P6, PT, R5, R7, PT ;  /* 0x000000070500720c */ /* 0x000fe40003fc4270 */
[C---:B------:R-:W-:Y:S02]  /*c3e0*/  ISETP.GE.AND P4, PT, R7.reuse, R214, PT ;  /* 0x000000d60700720c */ /* 0x040fe40003f86270 */
[----:B------:R-:W-:Y:S02]  /*c3f0*/  IABS R9, R9 ;  /* 0x0000000900097213 */ /* 0x000fe40000000000 */
[----:B------:R-:W-:Y:S02]  /*c400*/  IABS R8, R8 ;  /* 0x0000000800087213 */ /* 0x000fe40000000000 */
[----:B------:R-:W-:Y:S01]  /*c410*/  ISETP.GE.AND P5, PT, R7, R215, PT ;  /* 0x000000d70700720c */ /* 0x000fe20003fa6270 */
[----:B------:R-:W-:Y:S01]  /*c420*/  VIADD R7, R2, 0xffffffa1 ;  /* 0xffffffa102077836 */ /* 0x000fe20000000000 */
[----:B------:R-:W-:-:S02]  /*c430*/  FSEL R10, R10, -INF , !P6 ;  /* 0xff8000000a0a7808 */ /* 0x000fc40007000000 */
[----:B------:R-:W-:Y:S02]  /*c440*/  FSEL R170, R11, -INF , !P4 ;  /* 0xff8000000baa7808 */ /* 0x000fe40006000000 */
[----:B------:R-:W-:Y:S02]  /*c450*/  I2FP.F32.S32 R9, R9 ;  /* 0x0000000900097245 */ /* 0x000fe40000201400 */
[----:B------:R-:W-:Y:S02]  /*c460*/  I2FP.F32.S32 R11, R8 ;  /* 0x00000008000b7245 */ /* 0x000fe40000201400 */
[----:B------:R-:W-:Y:S01]  /*c470*/  FSEL R172, R10, -INF , !P5 ;  /* 0xff8000000aac7808 */ /* 0x000fe20006800000 */
[----:B------:R-:W-:Y:S01]  /*c480*/  FFMA.FTZ R13, R9, -UR6, R192 ;  /* 0x80000006090d7c23 */ /* 0x000fe200080100c0 */
[--C-:B------:R-:W-:Y:S01]  /*c490*/  IADD3 R8, PT, PT, R211, 0x57, -R0.reuse ;  /* 0x00000057d3087810 */ /* 0x100fe20007ffe800 */
[----:B------:R-:W-:Y:S01]  /*c4a0*/  FFMA.FTZ R11, R11, -UR6, R27 ;  /* 0x800000060b0b7c23 */ /* 0x000fe2000801001b */
[----:B------:R-:W-:-:S02]  /*c4b0*/  IADD3 R10, PT, PT, R4, 0x58, -R0 ;  /* 0x00000058040a7810 */ /* 0x000fc40007ffe800 */
[----:B------:R-:W-:Y:S02]  /*c4c0*/  IABS R9, R8 ;  /* 0x0000000800097213 */ /* 0x000fe40000000000 */
[----:B------:R-:W-:Y:S02]  /*c4d0*/  IABS R8, R10 ;  /* 0x0000000a00087213 */ /* 0x000fe40000000000 */
[-C--:B------:R-:W-:Y:S02]  /*c4e0*/  ISETP.GT.AND P3, PT, R5, R7.reuse, PT ;  /* 0x000000070500720c */ /* 0x080fe40003f64270 */
[----:B------:R-:W-:Y:S02]  /*c4f0*/  ISETP.GT.AND P1, PT, R6, R7, PT ;  /* 0x000000070600720c */ /* 0x000fe40003f24270 */
[C---:B------:R-:W-:Y:S02]  /*c500*/  ISETP.GE.AND P2, PT, R7.reuse, R214, PT ;  /* 0x000000d60700720c */ /* 0x040fe40003f46270 */
[----:B------:R-:W-:-:S02]  /*c510*/  ISETP.GE.AND P0, PT, R7, R215, PT ;  /* 0x000000d70700720c */ /* 0x000fc40003f06270 */
[----:B------:R-:W-:Y:S02]  /*c520*/  IADD3 R7, PT, PT, R2, -0x58, RZ ;  /* 0xffffffa802077810 */ /* 0x000fe40007ffe0ff */
[----:B------:R-:W-:Y:S02]  /*c530*/  I2FP.F32.S32 R8, R8 ;  /* 0x0000000800087245 */ /* 0x000fe40000201400 */
[----:B------:R-:W-:Y:S02]  /*c540*/  FSEL R10, R11, -INF , !P3 ;  /* 0xff8000000b0a7808 */ /* 0x000fe40005800000 */
[----:B------:R-:W-:Y:S01]  /*c550*/  FSEL R12, R12, -INF , !P1 ;  /* 0xff8000000c0c7808 */ /* 0x000fe20004800000 */
[----:B------:R-:W-:Y:S01]  /*c560*/  FFMA.FTZ R11, R8, -UR6, R194 ;  /* 0x80000006080b7c23 */ /* 0x000fe200080100c2 */
[----:B------:R-:W-:Y:S02]  /*c570*/  ISETP.GT.AND P4, PT, R6, R7, PT ;  /* 0x000000070600720c */ /* 0x000fe40003f84270 */
[----:B------:R-:W-:-:S02]  /*c580*/  I2FP.F32.S32 R9, R9 ;  /* 0x0000000900097245 */ /* 0x000fc40000201400 */
[----:B------:R-:W-:Y:S02]  /*c590*/  FSEL R169, R10, -INF , !P0 ;  /* 0xff8000000aa97808 */ /* 0x000fe40004000000 */
[--C-:B------:R-:W-:Y:S02]  /*c5a0*/  IADD3 R8, PT, PT, R211, 0x50, -R0.reuse ;  /* 0x00000050d3087810 */ /* 0x100fe40007ffe800 */
[----:B------:R-:W-:Y:S02]  /*c5b0*/  FSEL R168, R12, -INF , !P2 ;  /* 0xff8000000ca87808 */ /* 0x000fe40005000000 */
[----:B------:R-:W-:Y:S02]  /*c5c0*/  IADD3 R10, PT, PT, R4, 0x57, -R0 ;  /* 0x00000057040a7810 */ /* 0x000fe40007ffe800 */
[----:B------:R-:W-:Y:S02]  /*c5d0*/  ISETP.GT.AND P1, PT, R5, R7, PT ;  /* 0x000000070500720c */ /* 0x000fe40003f24270 */
[----:B------:R-:W-:Y:S01]  /*c5e0*/  FSEL R12, R13, -INF , !P4 ;  /* 0xff8000000d0c7808 */ /* 0x000fe20006000000 */
[----:B------:R-:W-:Y:S01]  /*c5f0*/  FFMA.FTZ R13, R9, -UR6, R193 ;  /* 0x80000006090d7c23 */ /* 0x000fe200080100c1 */
[----:B------:R-:W-:-:S02]  /*c600*/  IABS R9, R8 ;  /* 0x0000000800097213 */ /* 0x000fc40000000000 */
[----:B------:R-:W-:Y:S02]  /*c610*/  IABS R8, R10 ;  /* 0x0000000a00087213 */ /* 0x000fe40000000000 */
[----:B------:R-:W-:Y:S02]  /*c620*/  ISETP.GE.AND P5, PT, R7, R215, PT ;  /* 0x000000d70700720c */ /* 0x000fe40003fa6270 */
[----:B------:R-:W-:Y:S02]  /*c630*/  FSEL R10, R11, -INF , !P1 ;  /* 0xff8000000b0a7808 */ /* 0x000fe40004800000 */
[----:B------:R-:W-:Y:S01]  /*c640*/  ISETP.GE.AND P6, PT, R7, R214, PT ;  /* 0x000000d60700720c */ /* 0x000fe20003fc6270 */
[----:B------:R-:W-:Y:S01]  /*c650*/  VIADD R7, R2, 0xffffffa9 ;  /* 0xffffffa902077836 */ /* 0x000fe20000000000 */
[----:B------:R-:W-:Y:S02]  /*c660*/  FSEL R135, R10, -INF , !P5 ;  /* 0xff8000000a877808 */ /* 0x000fe40006800000 */
[----:B------:R-:W-:-:S02]  /*c670*/  I2FP.F32.S32 R10, R9 ;  /* 0x00000009000a7245 */ /* 0x000fc40000201400 */
[----:B------:R-:W-:Y:S02]  /*c680*/  I2FP.F32.S32 R9, R8 ;  /* 0x0000000800097245 */ /* 0x000fe40000201400 */
[----:B------:R-:W-:Y:S02]  /*c690*/  IADD3 R8, PT, PT, R211, 0x4f, -R0 ;  /* 0x0000004fd3087810 */ /* 0x000fe40007ffe800 */
[----:B------:R-:W-:Y:S01]  /*c6a0*/  ISETP.GT.AND P2, PT, R6, R7, PT ;  /* 0x000000070600720c */ /* 0x000fe20003f44270 */
[----:B------:R-:W-:Y:S01]  /*c6b0*/  FFMA.FTZ R11, R9, -UR6, R195 ;  /* 0x80000006090b7c23 */ /* 0x000fe200080100c3 */
[C---:B------:R-:W-:Y:S02]  /*c6c0*/  ISETP.GE.AND P3, PT, R7.reuse, R214, PT ;  /* 0x000000d60700720c */ /* 0x040fe40003f66270 */
[----:B------:R-:W-:Y:S02]  /*c6d0*/  ISETP.GE.AND P0, PT, R7, R215, PT ;  /* 0x000000d70700720c */ /* 0x000fe40003f06270 */
[----:B------:R-:W-:Y:S01]  /*c6e0*/  ISETP.GT.AND P4, PT, R5, R7, PT ;  /* 0x000000070500720c */ /* 0x000fe20003f84270 */
[----:B------:R-:W-:Y:S01]  /*c6f0*/  VIADD R7, R2, 0xffffffb0 ;  /* 0xffffffb002077836 */ /* 0x000fe20000000000 */
[----:B------:R-:W-:-:S02]  /*c700*/  FSEL R31, R12, -INF , !P6 ;  /* 0xff8000000c1f7808 */ /* 0x000fc40007000000 */
[----:B------:R-:W-:Y:S02]  /*c710*/  IABS R8, R8 ;  /* 0x0000000800087213 */ /* 0x000fe40000000000 */
[----:B------:R-:W-:Y:S01]  /*c720*/  FSEL R12, R13, -INF , !P2 ;  /* 0xff8000000d0c7808 */ /* 0x000fe20005000000 */
[----:B------:R-:W-:Y:S01]  /*c730*/  FFMA.FTZ R13, R10, -UR6, R216 ;  /* 0x800000060a0d7c23 */ /* 0x000fe200080100d8 */
[----:B------:R-:W-:Y:S01]  /*c740*/  IADD3 R10, PT, PT, R4, 0x50, -R0 ;  /* 0x00000050040a7810 */ /* 0x000fe20007ffe800 */
[----:B------:R-:W-:Y:S01]  /*c750*/  IMAD.MOV.U32 R9, RZ, RZ, R8 ;  /* 0x000000ffff097224 */ /* 0x000fe200078e0008 */
[----:B------:R-:W-:Y:S02]  /*c760*/  ISETP.GT.AND P6, PT, R6, R7, PT ;  /* 0x000000070600720c */ /* 0x000fe40003fc4270 */
[C---:B------:R-:W-:Y:S02]  /*c770*/  ISETP.GE.AND P1, PT, R7.reuse, R214, PT ;  /* 0x000000d60700720c */ /* 0x040fe40003f26270 */
[----:B------:R-:W-:-:S02]  /*c780*/  ISETP.GE.AND P5, PT, R7, R215, PT ;  /* 0x000000d70700720c */ /* 0x000fc40003fa6270 */
[----:B------:R-:W-:Y:S01]  /*c790*/  ISETP.GT.AND P2, PT, R5, R7, PT ;  /* 0x000000070500720c */ /* 0x000fe20003f44270 */
[----:B------:R-:W-:Y:S01]  /*c7a0*/  VIADD R7, R2, 0xffffffb1 ;  /* 0xffffffb102077836 */ /* 0x000fe20000000000 */
[----:B------:R-:W-:Y:S02]  /*c7b0*/  IABS R8, R10 ;  /* 0x0000000a00087213 */ /* 0x000fe40000000000 */
        /* <DEDUP_REMOVED lines=12> */
[--C-:B------:R-:W-:Y:S02]  /*c880*/  IADD3 R8, PT, PT, R211, 0x47, -R0.reuse ;  /* 0x00000047d3087810 */ /* 0x100fe40007ffe800 */
[C-C-:B------:R-:W-:Y:S02]  /*c890*/  IADD3 R10, PT, PT, R4.reuse, 0x4f, -R0.reuse ;  /* 0x0000004f040a7810 */ /* 0x140fe40007ffe800 */
[C-C-:B------:R-:W-:Y:S02]  /*c8a0*/  IADD3 R13, PT, PT, R4.reuse, 0x48, -R0.reuse ;  /* 0x00000048040d7810 */ /* 0x140fe40007ffe800 */
[----:B------:R-:W-:Y:S01]  /*c8b0*/  IADD3 R12, PT, PT, R4, 0x47, -R0 ;  /* 0x00000047040c7810 */ /* 0x000fe20007ffe800 */
[----:B------:R-:W-:Y:S01]  /*c8c0*/  FFMA.FTZ R4, R7, -UR6, R218 ;  /* 0x8000000607047c23 */ /* 0x000fe200080100da */
[----:B------:R-:W-:Y:S01]  /*c8d0*/  IABS R7, R9 ;  /* 0x0000000900077213 */ /* 0x000fe20000000000 */
[----:B------:R-:W-:Y:S01]  /*c8e0*/  VIADD R0, R2, 0xffffffb8 ;  /* 0xffffffb802007836 */ /* 0x000fe20000000000 */
[----:B------:R-:W-:-:S02]  /*c8f0*/  IABS R9, R8 ;  /* 0x0000000800097213 */ /* 0x000fc40000000000 */
[----:B------:R-:W-:Y:S02]  /*c900*/  IABS R8, R10 ;  /* 0x0000000a00087213 */ /* 0x000fe40000000000 */
[----:B------:R-:W-:Y:S02]  /*c910*/  FSEL R10, R4, -INF , !P2 ;  /* 0xff800000040a7808 */ /* 0x000fe40005000000 */
[----:B------:R-:W-:Y:S02]  /*c920*/  IADD3 R2, PT, PT, R2, -0x47, RZ ;  /* 0xffffffb902027810 */ /* 0x000fe40007ffe0ff */
[----:B------:R-:W-:Y:S02]  /*c930*/  I2FP.F32.S32 R4, R8 ;  /* 0x0000000800047245 */ /* 0x000fe40000201400 */
[----:B------:R-:W-:Y:S02]  /*c940*/  I2FP.F32.S32 R7, R7 ;  /* 0x0000000700077245 */ /* 0x000fe40000201400 */
[----:B------:R-:W-:-:S02]  /*c950*/  FSEL R8, R11, -INF , !P3 ;  /* 0xff8000000b087808 */ /* 0x000fc40005800000 */
[C---:B------:R-:W-:Y:S01]  /*c960*/  ISETP.GT.AND P2, PT, R6.reuse, R0, PT ;  /* 0x000000000600720c */ /* 0x040fe20003f44270 */
[----:B------:R-:W-:Y:S01]  /*c970*/  FFMA.FTZ R7, R7, -UR6, R220 ;  /* 0x8000000607077c23 */ /* 0x000fe200080100dc */
[----:B------:R-:W-:Y:S01]  /*c980*/  ISETP.GT.AND P3, PT, R6, R2, PT ;  /* 0x000000020600720c */ /* 0x000fe20003f64270 */
[----:B------:R-:W-:Y:S01]  /*c990*/  FFMA.FTZ R6, R4, -UR6, R219 ;  /* 0x8000000604067c23 */ /* 0x000fe200080100db */
[----:B------:R-:W-:Y:S02]  /*c9a0*/  FMNMX3.FTZ R4, R132, R23, R134, !PT ;  /* 0x0000001784047276 */ /* 0x000fe40007810086 */
[----:B------:R-:W-:Y:S02]  /*c9b0*/  I2FP.F32.S32 R9, R9 ;  /* 0x0000000900097245 */ /* 0x000fe40000201400 */
[----:B------:R-:W-:Y:S02]  /*c9c0*/  FMNMX3.FTZ R4, R4, R184, R174, !PT ;  /* 0x000000b804047276 */ /* 0x000fe400078100ae */
[----:B------:R-:W-:Y:S01]  /*c9d0*/  FSEL R29, R8, -INF , !P4 ;  /* 0xff800000081d7808 */ /* 0x000fe20006000000 */
[----:B------:R-:W-:Y:S01]  /*c9e0*/  FFMA.FTZ R9, R9, -UR6, R221 ;  /* 0x8000000609097c23 */ /* 0x000fe200080100dd */
[----:B------:R-:W-:-:S02]  /*c9f0*/  FSEL R25, R6, -INF , !P1 ;  /* 0xff80000006197808 */ /* 0x000fc40004800000 */
[----:B------:R-:W-:Y:S02]  /*ca00*/  FSEL R7, R7, -INF , !P2 ;  /* 0xff80000007077808 */ /* 0x000fe40005000000 */
[C---:B------:R-:W-:Y:S02]  /*ca10*/  ISETP.GE.AND P4, PT, R0.reuse, R214, PT ;  /* 0x000000d60000720c */ /* 0x040fe40003f86270 */
[----:B------:R-:W-:Y:S02]  /*ca20*/  ISETP.GE.AND P1, PT, R0, R215, PT ;  /* 0x000000d70000720c */ /* 0x000fe40003f26270 */
[----:B------:R-:W-:Y:S02]  /*ca30*/  ISETP.GT.AND P2, PT, R5, R0, PT ;  /* 0x000000000500720c */ /* 0x000fe40003f44270 */
[----:B------:R-:W-:Y:S01]  /*ca40*/  FMNMX3.FTZ R0, R4, R177, R33, !PT ;  /* 0x000000b104007276 */ /* 0x000fe20007810021 */
[----:B------:R-:W-:Y:S01]  /*ca50*/  IMAD.U32 R4, RZ, RZ, UR37 ;  /* 0x00000025ff047e24 */ /* 0x000fe2000f8e00ff */
[----:B------:R-:W-:-:S02]  /*ca60*/  FSEL R9, R9, -INF , !P3 ;  /* 0xff80000009097808 */ /* 0x000fc40005800000 */
[----:B------:R-:W-:Y:S02]  /*ca70*/  FMNMX3.FTZ R0, R0, R175, R171, !PT ;  /* 0x000000af00007276 */ /* 0x000fe400078100ab */
[----:B------:R-:W-:Y:S02]  /*ca80*/  ISETP.GE.AND P3, PT, R2, R214, PT ;  /* 0x000000d60200720c */ /* 0x000fe40003f66270 */
[----:B------:R-:W-:Y:S02]  /*ca90*/  FMNMX3.FTZ R0, R0, R170, R168, !PT ;  /* 0x000000aa00007276 */ /* 0x000fe400078100a8 */
[----:B------:R-:W-:Y:S02]  /*caa0*/  FSEL R28, R7, -INF , !P4 ;  /* 0xff800000071c7808 */ /* 0x000fe40006000000 */
[----:B------:R-:W-:Y:S02]  /*cab0*/  FSEL R20, R9, -INF , !P3 ;  /* 0xff80000009147808 */ /* 0x000fe40005800000 */
[----:B------:R-:W-:-:S02]  /*cac0*/  ISETP.GT.AND P4, PT, R5, R2, PT ;  /* 0x000000020500720c */ /* 0x000fc40003f84270 */
[----:B------:R-:W-:Y:S02]  /*cad0*/  ISETP.GE.AND P3, PT, R2, R215, PT ;  /* 0x000000d70200720c */ /* 0x000fe40003f66270 */
[----:B------:R-:W-:Y:S02]  /*cae0*/  FMNMX3.FTZ R2, R3, R34, R22, !PT ;  /* 0x0000002203027276 */ /* 0x000fe40007810016 */
[----:B------:R-:W-:Y:S02]  /*caf0*/  FMNMX3.FTZ R0, R0, R31, R133, !PT ;  /* 0x0000001f00007276 */ /* 0x000fe40007810085 */
[----:B------:R-:W-:Y:S02]  /*cb00*/  FMNMX3.FTZ R2, R2, R185, R176, !PT ;  /* 0x000000b902027276 */ /* 0x000fe400078100b0 */
[----:B------:R-:W-:Y:S02]  /*cb10*/  FMNMX3.FTZ R0, R0, R32, R29, !PT ;  /* 0x0000002000007276 */ /* 0x000fe4000781001d */
[----:B------:R-:W-:-:S02]  /*cb20*/  IABS R7, R13 ;  /* 0x0000000d00077213 */ /* 0x000fc40000000000 */
[----:B------:R-:W-:Y:S02]  /*cb30*/  IABS R6, R12 ;  /* 0x0000000c00067213 */ /* 0x000fe40000000000 */
[----:B------:R-:W-:Y:S02]  /*cb40*/  FMNMX3.FTZ R2, R2, R178, R35, !PT ;  /* 0x000000b202027276 */ /* 0x000fe40007810023 */
[----:B------:R-:W-:Y:S02]  /*cb50*/  FMNMX3.FTZ R0, R0, R28, R20, !PT ;  /* 0x0000001c00007276 */ /* 0x000fe40007810014 */
[----:B------:R-:W-:Y:S02]  /*cb60*/  I2FP.F32.S32 R7, R7 ;  /* 0x0000000700077245 */ /* 0x000fe40000201400 */
[----:B------:R-:W-:Y:S01]  /*cb70*/  I2FP.F32.S32 R6, R6 ;  /* 0x0000000600067245 */ /* 0x000fe20000201400 */
[----:B------:R-:W1:Y:S01]  /*cb80*/  SHFL.BFLY PT, R11, R0, 0x2, 0x1f ;  /* 0x0c401f00000b7f89 */ /* 0x000e6200000e0000 */
[----:B--2---:R-:W-:Y:S01]  /*cb90*/  LOP3.LUT R4, R4, UR4, R231, 0x96, !PT ;  /* 0x0000000404047c12 */ /* 0x004fe2000f8e96e7 */
[----:B------:R-:W-:Y:S01]  /*cba0*/  FFMA.FTZ R7, R7, -UR6, R222 ;  /* 0x8000000607077c23 */ /* 0x000fe200080100de */
[----:B------:R-:W-:Y:S01]  /*cbb0*/  FMNMX3.FTZ R2, R2, R179, R173, !PT ;  /* 0x000000b302027276 */ /* 0x000fe200078100ad */
[----:B------:R-:W-:Y:S01]  /*cbc0*/  FFMA.FTZ R6, R6, -UR6, R223 ;  /* 0x8000000606067c23 */ /* 0x000fe200080100df */
[----:B------:R-:W-:Y:S01]  /*cbd0*/  FSEL R27, R14, -INF , !P0 ;  /* 0xff8000000e1b7808 */ /* 0x000fe20004000000 */
[----:B------:R-:W-:Y:S01]  /*cbe0*/  IMAD.WIDE.U32 R4, R4, -0x326172a9, RZ ;  /* 0xcd9e8d5704047825 */ /* 0x000fe200078e00ff */
[----:B------:R-:W-:Y:S01]  /*cbf0*/  FMNMX3.FTZ R2, R2, R172, R169, !PT ;  /* 0x000000ac02027276 */ /* 0x000fe200078100a9 */
[----:B------:R-:W-:Y:S01]  /*cc00*/  UIADD3 UR4, UPT, UPT, UR36, 0x3c6ef372, URZ ;  /* 0x3c6ef37224047890 */ /* 0x000fe2000fffe0ff */
[----:B------:R-:W-:-:S02]  /*cc10*/  FSEL R7, R7, -INF , !P2 ;  /* 0xff80000007077808 */ /* 0x000fc40005000000 */
[----:B------:R-:W-:Y:S02]  /*cc20*/  FSEL R6, R6, -INF , !P4 ;  /* 0xff80000006067808 */ /* 0x000fe40006000000 */
[----:B------:R-:W-:Y:S02]  /*cc30*/  FSEL R26, R10, -INF , !P5 ;  /* 0xff8000000a1a7808 */ /* 0x000fe40006800000 */
[----:B------:R-:W-:Y:S02]  /*cc40*/  FSEL R25, R25, -INF , !P6 ;  /* 0xff80000019197808 */ /* 0x000fe40007000000 */
[----:B------:R-:W-:Y:S02]  /*cc50*/  FMNMX3.FTZ R2, R2, R135, R27, !PT ;  /* 0x0000008702027276 */ /* 0x000fe4000781001b */
[----:B------:R-:W-:Y:S02]  /*cc60*/  LOP3.LUT R5, R224, UR8, R5, 0x96, !PT ;  /* 0x00000008e0057c12 */ /* 0x000fe4000f8e9605 */
[----:B------:R-:W-:-:S02]  /*cc70*/  FSEL R24, R7, -INF , !P1 ;  /* 0xff80000007187808 */ /* 0x000fc40004800000 */
[----:B------:R-:W-:Y:S02]  /*cc80*/  FSEL R21, R6, -INF , !P3 ;  /* 0xff80000006157808 */ /* 0x000fe40005800000 */
[----:B------:R-:W-:Y:S02]  /*cc90*/  FMNMX3.FTZ R2, R2, R26, R25, !PT ;  /* 0x0000001a02027276 */ /* 0x000fe40007810019 */
[----:B------:R-:W-:Y:S01]  /*cca0*/  LOP3.LUT R8, R4, UR4, R243, 0x96, !PT ;  /* 0x0000000404087c12 */ /* 0x000fe2000f8e96f3 */
[----:B------:R-:W-:Y:S01]  /*ccb0*/  IMAD.WIDE.U32 R4, R5, -0x2daee0ad, RZ ;  /* 0xd2511f5305047825 */ /* 0x000fe200078e00ff */
[----:B------:R-:W-:Y:S02]  /*ccc0*/  FMNMX3.FTZ R2, R2, R24, R21, !PT ;  /* 0x0000001802027276 */ /* 0x000fe40007810015 */
[----:B-1----:R-:W-:Y:S01]  /*ccd0*/  FMNMX.FTZ R0, R0, R11, !PT ;  /* 0x0000000b00007209 */ /* 0x002fe20007810000 */
[----:B------:R-:W-:Y:S01]  /*cce0*/  IMAD.WIDE.U32 R8, R8, -0x2daee0ad, RZ ;  /* 0xd2511f5308087825 */ /* 0x000fe200078e00ff */
[----:B---3--:R-:W-:Y:S01]  /*ccf0*/  LOP3.LUT R5, R196, UR12, R5, 0x96, !PT ;  /* 0x0000000cc4057c12 */ /* 0x008fe2000f8e9605 */
[----:B------:R-:W1:Y:S03]  /*cd00*/  SHFL.BFLY PT, R16, R2, 0x2, 0x1f ;  /* 0x0c401f0002107f89 */ /* 0x000e6600000e0000 */
[----:B------:R-:W-:Y:S01]  /*cd10*/  LOP3.LUT R10, R4, UR7, R9, 0x96, !PT ;  /* 0x00000007040a7c12 */ /* 0x000fe2000f8e9609 */
[----:B------:R-:W-:Y:S01]  /*cd20*/  IMAD.WIDE.U32 R14, R5, -0x326172a9, RZ ;  /* 0xcd9e8d57050e7825 */ /* 0x000fe200078e00ff */
[----:B------:R-:W2:Y:S03]  /*cd30*/  SHFL.BFLY PT, R17, R0, 0x1, 0x1f ;  /* 0x0c201f0000117f89 */ /* 0x000ea600000e0000 */
[----:B------:R-:W-:Y:S01]  /*cd40*/  IMAD.U32 R4, RZ, RZ, UR37 ;  /* 0x00000025ff047e24 */ /* 0x000fe2000f8e00ff */
[----:B------:R-:W-:Y:S01]  /*cd50*/  LOP3.LUT R6, R242, UR11, R15, 0x96, !PT ;  /* 0x0000000bf2067c12 */ /* 0x000fe2000f8e960f */
[----:B------:R-:W-:-:S03]  /*cd60*/  IMAD.WIDE.U32 R10, R10, -0x326172a9, RZ ;  /* 0xcd9e8d570a0a7825 */ /* 0x000fc600078e00ff */
[----:B------:R-:W-:Y:S01]  /*cd70*/  LOP3.LUT R4, R4, UR9, R231, 0x96, !PT ;  /* 0x0000000904047c12 */ /* 0x000fe2000f8e96e7 */
[----:B------:R-:W-:Y:S01]  /*cd80*/  IMAD.WIDE.U32 R6, R6, -0x2daee0ad, RZ ;  /* 0xd2511f5306067825 */ /* 0x000fe200078e00ff */
[----:B------:R-:W-:Y:S01]  /*cd90*/  LOP3.LUT R14, R14, UR10, R11, 0x96, !PT ;  /* 0x0000000a0e0e7c12 */ /* 0x000fe2000f8e960b */
[----:B------:R-:W-:Y:S02]  /*cda0*/  UIADD3 UR9, UPT, UPT, UR36, 0x1715609d, URZ ;  /* 0x1715609d24097890 */ /* 0x000fe4000fffe0ff */
[----:B------:R-:W-:Y:S01]  /*cdb0*/  IMAD.WIDE.U32 R4, R4, -0x326172a9, RZ ;  /* 0xcd9e8d5704047825 */ /* 0x000fe200078e00ff */
[----:B------:R-:W-:-:S03]  /*cdc0*/  LOP3.LUT R7, R8, UR15, R7, 0x96, !PT ;  /* 0x0000000f08077c12 */ /* 0x000fc6000f8e9607 */
[----:B------:R-:W-:Y:S01]  /*cdd0*/  IMAD.WIDE.U32 R14, R14, -0x2daee0ad, RZ ;  /* 0xd2511f530e0e7825 */ /* 0x000fe200078e00ff */
[----:B------:R-:W-:Y:S01]  /*cde0*/  LOP3.LUT R12, R4, UR4, R243, 0x96, !PT ;  /* 0x00000004040c7c12 */ /* 0x000fe2000f8e96f3 */
[----:B------:R-:W3:Y:S01]  /*cdf0*/  LDCU UR4, c[0x0][0x45c] ;  /* 0x00008b80ff0477ac */ /* 0x000ee20008000800 */
[----:B-1----:R-:W-:Y:S02]  /*ce00*/  FMNMX.FTZ R2, R2, R16, !PT ;  /* 0x0000001002027209 */ /* 0x002fe40007810000 */
[----:B------:R-:W-:Y:S01]  /*ce10*/  LOP3.LUT R8, R6, UR13, R15, 0x96, !PT ;  /* 0x0000000d06087c12 */ /* 0x000fe2000f8e960f */
[----:B------:R-:W-:Y:S01]  /*ce20*/  IMAD.WIDE.U32 R6, R7, -0x326172a9, RZ ;  /* 0xcd9e8d5707067825 */ /* 0x000fe200078e00ff */
[----:B------:R-:W-:Y:S01]  /*ce30*/  LOP3.LUT R5, R224, UR8, R5, 0x96, !PT ;  /* 0x00000008e0057c12 */ /* 0x000fe2000f8e9605 */
[----:B------:R-:W-:Y:S01]  /*ce40*/  UIADD3 UR8, UPT, UPT, UR36, -0x4ab325aa, URZ ;  /* 0xb54cda5624087890 */ /* 0x000fe2000fffe0ff */
[----:B--2---:R-:W-:Y:S01]  /*ce50*/  FMNMX.FTZ R197, R0, R17, !PT ;  /* 0x0000001100c57209 */ /* 0x004fe20007810000 */
[----:B------:R-:W-:Y:S01]  /*ce60*/  IMAD.WIDE.U32 R12, R12, -0x2daee0ad, RZ ;  /* 0xd2511f530c0c7825 */ /* 0x000fe200078e00ff */
[----:B------:R-:W-:-:S02]  /*ce70*/  LOP3.LUT R30, R10, UR9, R7, 0x96, !PT ;  /* 0x000000090a1e7c12 */ /* 0x000fc4000f8e9607 */
[----:B------:R-:W1:Y:S01]  /*ce80*/  SHFL.BFLY PT, R10, R2, 0x1, 0x1f ;  /* 0x0c201f00020a7f89 */ /* 0x000e6200000e0000 */
[----:B------:R-:W-:Y:S01]  /*ce90*/  IMAD.WIDE.U32 R4, R5, -0x2daee0ad, RZ ;  /* 0xd2511f5305047825 */ /* 0x000fe200078e00ff */
[C---:B------:R-:W-:Y:S02]  /*cea0*/  FSETP.NEU.FTZ.AND P2, PT, R197.reuse, -INF , PT ;  /* 0xff800000c500780b */ /* 0x040fe40003f5d000 */
[----:B------:R-:W-:Y:S02]  /*ceb0*/  STL [R1+0xec], R197 ;  /* 0x0000ecc501007387 */ /* 0x000fe40000100800 */
[----:B------:R-:W-:Y:S01]  /*cec0*/  LOP3.LUT R9, R196, UR12, R5, 0x96, !PT ;  /* 0x0000000cc4097c12 */ /* 0x000fe2000f8e9605 */
[----:B---3--:R-:W-:Y:S01]  /*ced0*/  FMUL.FTZ R0, R197, UR4 ;  /* 0x00000004c5007c20 */ /* 0x008fe20008410000 */
[----:B------:R-:W-:Y:S01]  /*cee0*/  LOP3.LUT R18, R4, UR7, R13, 0x96, !PT ;  /* 0x0000000704127c12 */ /* 0x000fe2000f8e960d */
[----:B------:R-:W2:Y:S01]  /*cef0*/  LDCU.U8 UR7, c[0x0][0x4f8] ;  /* 0x00009f00ff0777ac */ /* 0x000ea20008000000 */
[----:B------:R-:W-:-:S02]  /*cf00*/  IMAD.WIDE.U32 R4, R8, -0x326172a9, RZ ;  /* 0xcd9e8d5708047825 */ /* 0x000fc400078e00ff */
[----:B------:R-:W-:Y:S02]  /*cf10*/  FSEL R0, R0, RZ, P2 ;  /* 0x000000ff00007208 */ /* 0x000fe40001000000 */
[----:B------:R-:W-:Y:S01]  /*cf20*/  IMAD.WIDE.U32 R180, R9, -0x326172a9, RZ ;  /* 0xcd9e8d5709b47825 */ /* 0x000fe200078e00ff */
[----:B------:R-:W-:Y:S02]  /*cf30*/  LOP3.LUT R5, R6, UR8, R5, 0x96, !PT ;  /* 0x0000000806057c12 */ /* 0x000fe4000f8e9605 */
[C---:B------:R-:W-:Y:S01]  /*cf40*/  PRMT R7, R4.reuse, 0x7771, RZ ;  /* 0x0000777104077816 */ /* 0x040fe200000000ff */
[--C-:B------:R-:W-:Y:S01]  /*cf50*/  IMAD.MOV.U32 R19, RZ, RZ, R4.reuse ;  /* 0x000000ffff137224 */ /* 0x100fe200078e0004 */
[C---:B------:R-:W-:Y:S01]  /*cf60*/  PRMT R6, R4.reuse, 0x7772, RZ ;  /* 0x0000777204067816 */ /* 0x040fe200000000ff */
[----:B------:R-:W-:Y:S01]  /*cf70*/  IMAD.MOV.U32 R223, RZ, RZ, R4 ;  /* 0x000000ffffdf7224 */ /* 0x000fe200078e0004 */
[C---:B------:R-:W-:Y:S01]  /*cf80*/  PRMT R13, R4.reuse, 0x7773, RZ ;  /* 0x00007773040d7816 */ /* 0x040fe200000000ff */
[--C-:B------:R-:W-:Y:S01]  /*cf90*/  FFMA.FTZ R16, R23, UR4, -R0.reuse ;  /* 0x0000000417107c23 */ /* 0x100fe20008010800 */
[----:B------:R-:W-:Y:S01]  /*cfa0*/  PRMT R227, R4, 0x7771, RZ ;  /* 0x0000777104e37816 */ /* 0x000fe200000000ff */
[----:B------:R-:W-:Y:S01]  /*cfb0*/  FFMA.FTZ R15, R134, UR4, -R0 ;  /* 0x00000004860f7c23 */ /* 0x000fe20008010800 */
[----:B------:R-:W-:Y:S01]  /*cfc0*/  PRMT R17, R4, 0x7773, RZ ;  /* 0x0000777304117816 */ /* 0x000fe200000000ff */
[----:B------:R-:W-:Y:S01]  /*cfd0*/  IMAD.WIDE.U32 R8, R18, -0x326172a9, RZ ;  /* 0xcd9e8d5712087825 */ /* 0x000fe200078e00ff */
[----:B------:R-:W-:Y:S01]  /*cfe0*/  PRMT R11, R4, 0x7772, RZ ;  /* 0x00007772040b7816 */ /* 0x000fe200000000ff */
[----:B------:R-:W-:Y:S01]  /*cff0*/  MUFU.EX2 R16, R16 ;  /* 0x0000001000107308 */ /* 0x000fe20000000800 */
[----:B------:R-:W-:-:S02]  /*d000*/  LOP3.LUT R4, R242, UR11, R181, 0x96, !PT ;  /* 0x0000000bf2047c12 */ /* 0x000fc4000f8e96b5 */
[----:B-1----:R-:W-:Y:S01]  /*d010*/  FMNMX.FTZ R196, R2, R10, !PT ;  /* 0x0000000a02c47209 */ /* 0x002fe20007810000 */
[----:B------:R-:W1:Y:S01]  /*d020*/  MUFU.EX2 R15, R15 ;  /* 0x0000000f000f7308 */ /* 0x000e620000000800 */
[C---:B------:R-:W-:Y:S01]  /*d030*/  LOP3.LUT R2, R5.reuse, 0xffff, RZ, 0xc0, !PT ;  /* 0x0000ffff05027812 */ /* 0x040fe200078ec0ff */
[----:B------:R-:W-:Y:S01]  /*d040*/  IMAD.WIDE.U32 R182, R4, -0x2daee0ad, RZ ;  /* 0xd2511f5304b67825 */ /* 0x000fe200078e00ff */
[----:B------:R-:W-:Y:S02]  /*d050*/  LOP3.LUT R4, R5, 0xff, RZ, 0xc0, !PT ;  /* 0x000000ff05047812 */ /* 0x000fe400078ec0ff */
[----:B------:R-:W-:Y:S02]  /*d060*/  FSETP.NEU.FTZ.AND P5, PT, R196, -INF , PT ;  /* 0xff800000c400780b */ /* 0x000fe40003fbd000 */
[----:B--2---:R-:W-:Y:S01]  /*d070*/  ISETP.LE.U32.AND P1, PT, R4, UR7, PT ;  /* 0x0000000704007c0c */ /* 0x004fe2000bf23070 */
[----:B------:R-:W-:Y:S01]  /*d080*/  FMUL.FTZ R4, R196, UR4 ;  /* 0x00000004c4047c20 */ /* 0x000fe20008410000 */
[----:B------:R-:W-:-:S02]  /*d090*/  LOP3.LUT R18, R180, UR10, R9, 0x96, !PT ;  /* 0x0000000ab4127c12 */ /* 0x000fc4000f8e9609 */
[----:B------:R-:W-:Y:S02]  /*d0a0*/  ISETP.GT.U32.AND P0, PT, R13, UR7, PT ;  /* 0x000000070d007c0c */ /* 0x000fe4000bf04070 */
[----:B------:R-:W-:Y:S02]  /*d0b0*/  FSEL R4, R4, RZ, P5 ;  /* 0x000000ff04047208 */ /* 0x000fe40002800000 */
[----:B------:R-:W-:Y:S02]  /*d0c0*/  SHF.R.U32.HI R2, RZ, 0x8, R2 ;  /* 0x00000008ff027819 */ /* 0x000fe40000011602 */
[----:B------:R-:W-:Y:S01]  /*d0d0*/  ISETP.GT.U32.AND P4, PT, R7, UR7, PT ;  /* 0x0000000707007c0c */ /* 0x000fe2000bf84070 */
[--C-:B------:R-:W-:Y:S01]  /*d0e0*/  FFMA.FTZ R9, R34, UR4, -R4.reuse ;  /* 0x0000000422097c23 */ /* 0x100fe20008010804 */
[----:B------:R-:W-:Y:S01]  /*d0f0*/  FFMA.FTZ R13, R22, UR4, -R4 ;  /* 0x00000004160d7c23 */ /* 0x000fe20008010804 */
[----:B------:R-:W-:Y:S01]  /*d100*/  PRMT R217, R11, 0x5410, R17 ;  /* 0x000054100bd97816 */ /* 0x000fe20000000011 */
[----:B------:R-:W-:Y:S01]  /*d110*/  IMAD.WIDE.U32 R10, R18, -0x2daee0ad, RZ ;  /* 0xd2511f53120a7825 */ /* 0x000fe200078e00ff */
[----:B-1----:R-:W-:-:S02]  /*d120*/  F2FP.F16.F32.PACK_AB R7, R15, R16 ;  /* 0x000000100f07723e */ /* 0x002fc400000000ff */
[----:B------:R-:W-:Y:S01]  /*d130*/  LOP3.LUT R2, R2, 0xffff, RZ, 0xc0, !PT ;  /* 0x0000ffff02027812 */ /* 0x000fe200078ec0ff */
[----:B------:R-:W-:Y:S01]  /*d140*/  MUFU.EX2 R9, R9 ;  /* 0x0000000900097308 */ /* 0x000fe20000000800 */
[----:B------:R-:W-:Y:S02]  /*d150*/  PRMT R226, R7, 0x7610, R226 ;  /* 0x0000761007e27816 */ /* 0x000fe400000000e2 */
[----:B------:R-:W-:Y:S01]  /*d160*/  ISETP.GT.U32.AND P6, PT, R6, UR7, PT ;  /* 0x0000000706007c0c */ /* 0x000fe2000bfc4070 */
[----:B------:R-:W1:Y:S01]  /*d170*/  MUFU.EX2 R13, R13 ;  /* 0x0000000d000d7308 */ /* 0x000e620000000800 */
[----:B------:R-:W-:Y:S01]  /*d180*/  LOP3.LUT R12, R12, UR15, R183, 0x96, !PT ;  /* 0x0000000f0c0c7c12 */ /* 0x000fe2000f8e96b7 */
[----:B------:R-:W-:Y:S01]  /*d190*/  @!P1 HADD2 R186, -R226.H0_H0, -RZ.H0_H0 ;  /* 0xa00000ffe2ba9230 */ /* 0x000fe20000000900 */
[----:B------:R-:W-:Y:S02]  /*d1a0*/  LOP3.LUT R6, R19, 0xff, RZ, 0xc0, !PT ;  /* 0x000000ff13067812 */ /* 0x000fe400078ec0ff */
[----:B------:R-:W-:-:S02]  /*d1b0*/  ISETP.LE.U32.AND P3, PT, R2, UR7, PT ;  /* 0x0000000702007c0c */ /* 0x000fc4000bf63070 */
[----:B------:R-:W-:Y:S02]  /*d1c0*/  LOP3.LUT R22, R182, UR13, R11, 0x96, !PT ;  /* 0x0000000db6167c12 */ /* 0x000fe4000f8e960b */
[----:B------:R-:W-:Y:S02]  /*d1d0*/  PRMT R2, R5, 0x7632, R2 ;  /* 0x0000763205027816 */ /* 0x000fe40000000002 */
[----:B------:R-:W-:Y:S01]  /*d1e0*/  FSEL R134, R197, RZ, P2 ;  /* 0x000000ffc5867208 */ /* 0x000fe20001000000 */
[----:B------:R-:W-:Y:S01]  /*d1f0*/  IMAD.WIDE.U32 R22, R22, -0x326172a9, RZ ;  /* 0xcd9e8d5716167825 */ /* 0x000fe200078e00ff */
[----:B------:R-:W-:Y:S02]  /*d200*/  PRMT R199, R7, 0x7632, R199 ;  /* 0x0000763207c77816 */ /* 0x000fe400000000c7 */
[----:B------:R-:W-:Y:S01]  /*d210*/  ISETP.LE.U32.AND P2, PT, R6, UR7, PT ;  /* 0x0000000706007c0c */ /* 0x000fe2000bf43070 */
[----:B------:R-:W-:Y:S01]  /*d220*/  IMAD.WIDE.U32 R6, R12, -0x326172a9, RZ ;  /* 0xcd9e8d570c067825 */ /* 0x000fe200078e00ff */
[----:B------:R-:W-:-:S03]  /*d230*/  LOP3.LUT R2, R2, 0xff, RZ, 0xc0, !PT ;  /* 0x000000ff02027812 */ /* 0x000fc600078ec0ff */
[----:B------:R-:W-:Y:S01]  /*d240*/  @!P3 HADD2 R187, -R199.H0_H0, -RZ.H0_H0 ;  /* 0xa00000ffc7bbb230 */ /* 0x000fe20000000900 */
[----:B------:R-:W-:Y:S02]  /*d250*/  PRMT R221, R226, 0x5410, R199 ;  /* 0x00005410e2dd7816 */ /* 0x000fe400000000c7 */
[----:B------:R-:W-:Y:S02]  /*d260*/  @!P1 PRMT R226, R186, 0x5410, RZ ;  /* 0x00005410bae29816 */ /* 0x000fe400000000ff */
[----:B------:R-:W-:Y:S02]  /*d270*/  ISETP.LE.U32.AND P1, PT, R2, UR7, PT ;  /* 0x0000000702007c0c */ /* 0x000fe4000bf23070 */
[----:B------:R-:W-:Y:S01]  /*d280*/  LOP3.LUT R23, R6, UR8, R23, 0x96, !PT ;  /* 0x0000000806177c12 */ /* 0x000fe2000f8e9617 */
[--C-:B------:R-:W-:Y:S01]  /*d290*/  FFMA.FTZ R6, R174, UR4, -R0.reuse ;  /* 0x00000004ae067c23 */ /* 0x100fe20008010800 */
[----:B------:R-:W-:Y:S01]  /*d2a0*/  LOP3.LUT R34, R8, UR9, R7, 0x96, !PT ;  /* 0x0000000908227c12 */ /* 0x000fe2000f8e9607 */
[----:B------:R-:W-:Y:S01]  /*d2b0*/  FFMA.FTZ R8, R184, UR4, -R0 ;  /* 0x00000004b8087c23 */ /* 0x000fe20008010800 */
[----:B-1----:R-:W-:-:S02]  /*d2c0*/  F2FP.F16.F32.PACK_AB R7, R13, R9 ;  /* 0x000000090d07723e */ /* 0x002fc400000000ff */
[----:B------:R-:W-:Y:S01]  /*d2d0*/  @!P3 PRMT R199, R187, 0x5410, RZ ;  /* 0x00005410bbc7b816 */ /* 0x000fe200000000ff */
[----:B------:R-:W1:Y:S01]  /*d2e0*/  MUFU.EX2 R6, R6 ;  /* 0x0000000600067308 */ /* 0x000e620000000800 */
[C---:B------:R-:W-:Y:S02]  /*d2f0*/  PRMT R243, R7.reuse, 0x7610, R243 ;  /* 0x0000761007f37816 */ /* 0x040fe400000000f3 */
[----:B------:R-:W-:Y:S01]  /*d300*/  PRMT R182, R7, 0x7632, R182 ;  /* 0x0000763207b67816 */ /* 0x000fe200000000b6 */
[----:B------:R-:W-:Y:S01]  /*d310*/  STL [R1+0x54], R199 ;  /* 0x000054c701007387 */ /* 0x000fe20000100800 */
[----:B------:R-:W-:Y:S01]  /*d320*/  SHF.R.U32.HI R2, RZ, 0x18, R5 ;  /* 0x00000018ff027819 */ /* 0x000fe20000011605 */
[----:B------:R-:W-:Y:S01]  /*d330*/  @!P1 HADD2 R188, -R243.H0_H0, -RZ.H0_H0 ;  /* 0xa00000fff3bc9230 */ /* 0x000fe20000000900 */
[----:B------:R-:W-:Y:S01]  /*d340*/  PRMT R247, R243, 0x5410, R182 ;  /* 0x00005410f3f77816 */ /* 0x000fe200000000b6 */
[----:B------:R-:W2:Y:S01]  /*d350*/  MUFU.EX2 R8, R8 ;  /* 0x0000000800087308 */ /* 0x000ea20000000800 */
[----:B------:R-:W-:-:S02]  /*d360*/  ISETP.LE.U32.AND P3, PT, R2, UR7, PT ;  /* 0x0000000702007c0c */ /* 0x000fc4000bf63070 */
[----:B------:R-:W-:Y:S02]  /*d370*/  @!P1 PRMT R243, R188, 0x5410, RZ ;  /* 0x00005410bcf39816 */ /* 0x000fe400000000ff */
[----:B------:R-:W-:Y:S01]  /*d380*/  MOV R2, R22 ;  /* 0x0000001600027202 */ /* 0x000fe20000000f00 */
[----:B-1----:R-:W-:Y:S03]  /*d390*/  STL [R1+0xa0], R6 ;  /* 0x0000a00601007387 */ /* 0x002fe60000100800 */
[----:B------:R-:W-:Y:S01]  /*d3a0*/  LOP3.LUT R2, R2, 0xff, RZ, 0xc0, !PT ;  /* 0x000000ff02027812 */ /* 0x000fe200078ec0ff */
[----:B------:R1:W-:Y:S04]  /*d3b0*/  STL [R1+0xf0], R243 ;  /* 0x0000f0f301007387 */ /* 0x0003e80000100800 */
[----:B-1----:R-:W2:Y:S01]  /*d3c0*/  LDL.LU R243, [R1+0xa0] ;  /* 0x0000a00001f37983 */ /* 0x002ea20000300800 */
[----:B------:R-:W-:Y:S01]  /*d3d0*/  ISETP.LE.U32.AND P1, PT, R2, UR7, PT ;  /* 0x0000000702007c0c */ /* 0x000fe2000bf23070 */
[----:B------:R-:W-:Y:S01]  /*d3e0*/  @!P3 HADD2 R189, -R182.H0_H0, -RZ.H0_H0 ;  /* 0xa00000ffb6bdb230 */ /* 0x000fe20000000900 */
[----:B------:R-:W-:Y:S01]  /*d3f0*/  PRMT R2, R23, 0x7632, R2 ;  /* 0x0000763217027816 */ /* 0x000fe20000000002 */
[----:B------:R-:W-:Y:S01]  /*d400*/  UIADD3 UR8, UPT, UPT, UR37, 0x646e171e, URZ ;  /* 0x646e171e25087890 */ /* 0x000fe2000fffe0ff */
[----:B------:R-:W-:-:S04]  /*d410*/  IMAD.WIDE.U32 R6, R30, -0x2daee0ad, RZ ;  /* 0xd2511f531e067825 */ /* 0x000fc800078e00ff */
[----:B------:R-:W-:Y:S01]  /*d420*/  FFMA.FTZ R11, R176, UR4, -R4 ;  /* 0x00000004b00b7c23 */ /* 0x000fe20008010804 */
[----:B------:R-:W-:Y:S01]  /*d430*/  LOP3.LUT R2, R2, 0xff, RZ, 0xc0, !PT ;  /* 0x000000ff02027812 */ /* 0x000fe200078ec0ff */
[--C-:B------:R-:W-:Y:S01]  /*d440*/  FFMA.FTZ R18, R170, UR4, -R0.reuse ;  /* 0x00000004aa127c23 */ /* 0x100fe20008010800 */
[----:B------:R-:W-:Y:S01]  /*d450*/  @!P3 PRMT R182, R189, 0x5410, RZ ;  /* 0x00005410bdb6b816 */ /* 0x000fe200000000ff */
[----:B------:R1:W-:Y:S01]  /*d460*/  MUFU.EX2 R218, R11 ;  /* 0x0000000b00da7308 */ /* 0x0003e20000000800 */
[----:B------:R-:W-:Y:S01]  /*d470*/  ISETP.LE.U32.AND P3, PT, R2, UR7, PT ;  /* 0x0000000702007c0c */ /* 0x000fe2000bf63070 */
[----:B------:R-:W-:Y:S01]  /*d480*/  FFMA.FTZ R17, R168, UR4, -R0 ;  /* 0x00000004a8117c23 */ /* 0x000fe20008010800 */
[----:B------:R-:W-:Y:S01]  /*d490*/  LOP3.LUT R12, R14, UR8, R7, 0x96, !PT ;  /* 0x000000080e0c7c12 */ /* 0x000fe2000f8e9607 */
[----:B------:R-:W-:Y:S01]  /*d4a0*/  FFMA.FTZ R7, R185, UR4, -R4 ;  /* 0x00000004b9077c23 */ /* 0x000fe20008010804 */
[----:B------:R-:W-:Y:S01]  /*d4b0*/  FSEL R19, R196, RZ, P5 ;  /* 0x000000ffc4137208 */ /* 0x000fe20002800000 */
[--C-:B------:R-:W-:Y:S01]  /*d4c0*/  FFMA.FTZ R31, R31, UR4, -R0.reuse ;  /* 0x000000041f1f7c23 */ /* 0x100fe20008010800 */
[--C-:B------:R-:W-:Y:S01]  /*d4d0*/  FFMA.FTZ R30, R133, UR4, -R0.reuse ;  /* 0x00000004851e7c23 */ /* 0x100fe20008010800 */
[--C-:B------:R-:W-:Y:S01]  /*d4e0*/  FFMA.FTZ R32, R32, UR4, -R0.reuse ;  /* 0x0000000420207c23 */ /* 0x100fe20008010800 */
[--C-:B------:R-:W-:Y:S01]  /*d4f0*/  FFMA.FTZ R29, R29, UR4, -R0.reuse ;  /* 0x000000041d1d7c23 */ /* 0x100fe20008010800 */
[----:B------:R-:W3:Y:S01]  /*d500*/  MUFU.EX2 R7, R7 ;  /* 0x0000000700077308 */ /* 0x000ee20000000800 */
[--C-:B------:R-:W-:Y:S01]  /*d510*/  FFMA.FTZ R28, R28, UR4, -R0.reuse ;  /* 0x000000041c1c7c23 */ /* 0x100fe20008010800 */
[----:B------:R-:W-:Y:S01]  /*d520*/  FFMA.FTZ R186, R20, UR4, -R0 ;  /* 0x0000000414ba7c23 */ /* 0x000fe20008010800 */
[----:B------:R-:W-:Y:S01]  /*d530*/  FFMA.FTZ R20, R135, UR4, -R4 ;  /* 0x0000000487147c23 */ /* 0x000fe20008010804 */
[----:B-1----:R-:W-:Y:S01]  /*d540*/  FFMA.FTZ R11, R33, UR4, -R0 ;  /* 0x00000004210b7c23 */ /* 0x002fe20008010800 */
[--C-:B------:R-:W-:Y:S01]  /*d550*/  FFMA.FTZ R26, R26, UR4, -R4.reuse ;  /* 0x000000041a1a7c23 */ /* 0x100fe20008010804 */
[--C-:B------:R-:W-:Y:S01]  /*d560*/  FFMA.FTZ R183, R25, UR4, -R4.reuse ;  /* 0x0000000419b77c23 */ /* 0x100fe20008010804 */
[--C-:B------:R-:W-:Y:S01]  /*d570*/  FFMA.FTZ R204, R24, UR4, -R4.reuse ;  /* 0x0000000418cc7c23 */ /* 0x100fe20008010804 */
[----:B------:R1:W-:Y:S01]  /*d580*/  MUFU.EX2 R202, R11 ;  /* 0x0000000b00ca7308 */ /* 0x0003e20000000800 */
[----:B------:R-:W-:Y:S01]  /*d590*/  FFMA.FTZ R207, R21, UR4, -R4 ;  /* 0x0000000415cf7c23 */ /* 0x000fe20008010804 */
[----:B------:R-:W-:Y:S01]  /*d5a0*/  IMAD.MOV.U32 R21, RZ, RZ, R221 ;  /* 0x000000ffff157224 */ /* 0x000fe200078e00dd */
[----:B-1----:R-:W-:-:S04]  /*d5b0*/  LOP3.LUT R11, R12, 0xff, RZ, 0xc0, !PT ;  /* 0x000000ff0c0b7812 */ /* 0x002fc800078ec0ff */
[----:B------:R-:W-:Y:S01]  /*d5c0*/  ISETP.LE.U32.AND P5, PT, R11, UR7, PT ;  /* 0x000000070b007c0c */ /* 0x000fe2000bfa3070 */
[----:B------:R-:W-:Y:S01]  /*d5d0*/  FFMA.FTZ R11, R35, UR4, -R4 ;  /* 0x00000004230b7c23 */ /* 0x000fe20008010804 */
[----:B------:R-:W-:-:S03]  /*d5e0*/  IMAD.WIDE.U32 R34, R34, -0x2daee0ad, RZ ;  /* 0xd2511f5322227825 */ /* 0x000fc600078e00ff */
[----:B------:R1:W-:Y:S02]  /*d5f0*/  MUFU.EX2 R201, R11 ;  /* 0x0000000b00c97308 */ /* 0x0003e40000000800 */
[----:B------:R-:W-:Y:S01]  /*d600*/  LOP3.LUT R33, R10, UR8, R35, 0x96, !PT ;  /* 0x000000080a217c12 */ /* 0x000fe2000f8e9623 */
[----:B-1----:R-:W-:-:S04]  /*d610*/  FFMA.FTZ R11, R175, UR4, -R0 ;  /* 0x00000004af0b7c23 */ /* 0x002fc80008010800 */
[----:B------:R1:W-:Y:S02]  /*d620*/  MUFU.EX2 R199, R11 ;  /* 0x0000000b00c77308 */ /* 0x0003e40000000800 */
[----:B-1----:R-:W-:-:S04]  /*d630*/  FADD.FTZ R11, R132, -R134 ;  /* 0x80000086840b7221 */ /* 0x002fc80000010000 */
[----:B------:R-:W-:Y:S01]  /*d640*/  FMUL.FTZ R11, R11, UR4 ;  /* 0x000000040b0b7c20 */ /* 0x000fe20008410000 */
[----:B--2---:R-:W-:Y:S01]  /*d650*/  F2FP.F16.F32.PACK_AB R2, R243, R8 ;  /* 0x00000008f302723e */ /* 0x004fe200000000ff */
[----:B------:R-:W-:Y:S03]  /*d660*/  STL [R1+0xf4], R243 ;  /* 0x0000f4f301007387 */ /* 0x000fe60000100800 */
[C---:B------:R-:W-:Y:S02]  /*d670*/  PRMT R215, R2.reuse, 0x7610, R215 ;  /* 0x0000761002d77816 */ /* 0x040fe400000000d7 */
[----:B------:R-:W-:Y:S01]  /*d680*/  PRMT R214, R2, 0x7632, R214 ;  /* 0x0000763202d67816 */ /* 0x000fe200000000d6 */
[----:B------:R-:W-:Y:S02]  /*d690*/  IMAD.MOV.U32 R2, RZ, RZ, R6 ;  /* 0x000000ffff027224 */ /* 0x000fe400078e0006 */
[----:B------:R-:W-:Y:S01]  /*d6a0*/  @!P2 HADD2 R190, -R215.H0_H0, -RZ.H0_H0 ;  /* 0xa00000ffd7bea230 */ /* 0x000fe20000000900 */
[----:B------:R-:W-:Y:S01]  /*d6b0*/  PRMT R244, R215, 0x5410, R214 ;  /* 0x00005410d7f47816 */ /* 0x000fe200000000d6 */
[----:B------:R-:W-:Y:S01]  /*d6c0*/  @P4 HADD2 R191, -R214.H0_H0, -RZ.H0_H0 ;  /* 0xa00000ffd6bf4230 */ /* 0x000fe20000000900 */
[----:B------:R-:W-:-:S02]  /*d6d0*/  LOP3.LUT R2, R2, 0xff, RZ, 0xc0, !PT ;  /* 0x000000ff02027812 */ /* 0x000fc400078ec0ff */
[----:B------:R-:W-:Y:S02]  /*d6e0*/  @!P2 PRMT R215, R190, 0x5410, RZ ;  /* 0x00005410bed7a816 */ /* 0x000fe400000000ff */
[----:B------:R-:W-:Y:S02]  /*d6f0*/  ISETP.LE.U32.AND P2, PT, R2, UR7, PT ;  /* 0x0000000702007c0c */ /* 0x000fe4000bf43070 */
[----:B------:R-:W-:Y:S01]  /*d700*/  LOP3.LUT R2, R23, 0xffff, RZ, 0xc0, !PT ;  /* 0x0000ffff17027812 */ /* 0x000fe200078ec0ff */
[----:B------:R-:W-:Y:S01]  /*d710*/  STL [R1+0xf8], R215 ;  /* 0x0000f8d701007387 */ /* 0x000fe20000100800 */
[----:B------:R-:W-:Y:S02]  /*d720*/  @P4 PRMT R214, R191, 0x5410, RZ ;  /* 0x00005410bfd64816 */ /* 0x000fe400000000ff */
[----:B------:R-:W-:-:S03]  /*d730*/  SHF.R.U32.HI R2, RZ, 0x8, R2 ;  /* 0x00000008ff027819 */ /* 0x000fc60000011602 */
[----:B------:R1:W-:Y:S01]  /*d740*/  STL [R1+0xfc], R214 ;  /* 0x0000fcd601007387 */ /* 0x0003e20000100800 */
[----:B------:R-:W-:-:S03]  /*d750*/  LOP3.LUT R2, R2, 0xffff, RZ, 0xc0, !PT ;  /* 0x0000ffff02027812 */ /* 0x000fc600078ec0ff */
[----:B------:R2:W-:Y:S01]  /*d760*/  STL [R1+0x100], R196 ;  /* 0x000100c401007387 */ /* 0x0005e20000100800 */
[----:B------:R-:W-:Y:S02]  /*d770*/  ISETP.LE.U32.AND P4, PT, R2, UR7, PT ;  /* 0x0000000702007c0c */ /* 0x000fe4000bf83070 */
[----:B---3--:R-:W-:-:S04]  /*d780*/  F2FP.F16.F32.PACK_AB R2, R218, R7 ;  /* 0x00000007da02723e */ /* 0x008fc800000000ff */
[C---:B------:R-:W-:Y:S02]  /*d790*/  PRMT R222, R2.reuse, 0x7610, R222 ;  /* 0x0000761002de7816 */ /* 0x040fe400000000de */
[----:B------:R-:W-:Y:S02]  /*d7a0*/  PRMT R216, R2, 0x7632, R216 ;  /* 0x0000763202d87816 */ /* 0x000fe400000000d8 */
[----:B------:R-:W-:Y:S01]  /*d7b0*/  PRMT R2, R12, 0x7632, R2 ;  /* 0x000076320c027816 */ /* 0x000fe20000000002 */
[----:B------:R-:W-:Y:S01]  /*d7c0*/  @P6 HADD2 R192, -R222.H0_H0, -RZ.H0_H0 ;  /* 0xa00000ffdec06230 */ /* 0x000fe20000000900 */
[----:B------:R-:W-:Y:S01]  /*d7d0*/  PRMT R241, R222, 0x5410, R216 ;  /* 0x00005410def17816 */ /* 0x000fe200000000d8 */
[----:B------:R-:W-:Y:S01]  /*d7e0*/  @P0 HADD2 R193, -R216.H0_H0, -RZ.H0_H0 ;  /* 0xa00000ffd8c10230 */ /* 0x000fe20000000900 */
[----:B------:R-:W-:Y:S02]  /*d7f0*/  LOP3.LUT R2, R2, 0xff, RZ, 0xc0, !PT ;  /* 0x000000ff02027812 */ /* 0x000fe400078ec0ff */
[----:B------:R-:W-:-:S02]  /*d800*/  @P6 PRMT R222, R192, 0x5410, RZ ;  /* 0x00005410c0de6816 */ /* 0x000fc400000000ff */
[----:B------:R-:W-:Y:S01]  /*d810*/  ISETP.LE.U32.AND P6, PT, R2, UR7, PT ;  /* 0x0000000702007c0c */ /* 0x000fe2000bfc3070 */
[----:B------:R-:W-:Y:S01]  /*d820*/  FFMA.FTZ R2, R177, UR4, -R0 ;  /* 0x00000004b1027c23 */ /* 0x000fe20008010800 */
[----:B------:R-:W-:-:S03]  /*d830*/  @P0 PRMT R216, R193, 0x5410, RZ ;  /* 0x00005410c1d80816 */ /* 0x000fc600000000ff */
[----:B------:R3:W4:Y:S02]  /*d840*/  MUFU.EX2 R211, R2 ;  /* 0x0000000200d37308 */ /* 0x0007240000000800 */
[----:B---3--:R-:W-:Y:S01]  /*d850*/  LOP3.LUT R2, R12, 0xffff, RZ, 0xc0, !PT ;  /* 0x0000ffff0c027812 */ /* 0x008fe200078ec0ff */
[----:B----4-:R-:W-:Y:S01]  /*d860*/  STL [R1+0x108], R211 ;  /* 0x000108d301007387 */ /* 0x010fe20000100800 */
[----:B------:R-:W-:Y:S02]  /*d870*/  F2FP.F16.F32.PACK_AB R14, R202, R211 ;  /* 0x000000d3ca0e723e */ /* 0x000fe400000000ff */
[----:B------:R-:W-:Y:S01]  /*d880*/  SHF.R.U32.HI R2, RZ, 0x8, R2 ;  /* 0x00000008ff027819 */ /* 0x000fe20000011602 */
[----:B------:R3:W-:Y:S01]  /*d890*/  STL [R1+0x104], R202 ;  /* 0x000104ca01007387 */ /* 0x0007e20000100800 */
[----:B-1----:R-:W-:Y:S02]  /*d8a0*/  PRMT R214, R14, 0x7610, R214 ;  /* 0x000076100ed67816 */ /* 0x002fe400000000d6 */
[----:B------:R-:W-:-:S02]  /*d8b0*/  LOP3.LUT R2, R2, 0xffff, RZ, 0xc0, !PT ;  /* 0x0000ffff02027812 */ /* 0x000fc400078ec0ff */
[----:B------:R-:W-:Y:S01]  /*d8c0*/  PRMT R205, R14, 0x7632, R205 ;  /* 0x000076320ecd7816 */ /* 0x000fe200000000cd */
[----:B------:R-:W-:Y:S01]  /*d8d0*/  @!P5 HADD2 R194, -R214.H0_H0, -RZ.H0_H0 ;  /* 0xa00000ffd6c2d230 */ /* 0x000fe20000000900 */
[----:B------:R-:W-:Y:S01]  /*d8e0*/  ISETP.LE.U32.AND P0, PT, R2, UR7, PT ;  /* 0x0000000702007c0c */ /* 0x000fe2000bf03070 */
[--C-:B------:R-:W-:Y:S01]  /*d8f0*/  FFMA.FTZ R2, R178, UR4, -R4.reuse ;  /* 0x00000004b2027c23 */ /* 0x100fe20008010804 */
[----:B------:R-:W-:Y:S01]  /*d900*/  PRMT R180, R214, 0x5410, R205 ;  /* 0x00005410d6b47816 */ /* 0x000fe200000000cd */
[----:B------:R-:W-:Y:S01]  /*d910*/  FFMA.FTZ R14, R169, UR4, -R4 ;  /* 0x00000004a90e7c23 */ /* 0x000fe20008010804 */
[----:B------:R-:W-:Y:S01]  /*d920*/  @!P5 PRMT R214, R194, 0x5410, RZ ;  /* 0x00005410c2d6d816 */ /* 0x000fe200000000ff */
[----:B------:R1:W4:Y:S04]  /*d930*/  MUFU.EX2 R187, R2 ;  /* 0x0000000200bb7308 */ /* 0x0003280000000800 */
[----:B------:R3:W-:Y:S04]  /*d940*/  STL [R1+0x10c], R214 ;  /* 0x00010cd601007387 */ /* 0x0007e80000100800 */
[----:B------:R-:W-:Y:S01]  /*d950*/  @!P0 HADD2 R195, -R205.H0_H0, -RZ.H0_H0 ;  /* 0xa00000ffcdc38230 */ /* 0x000fe20000000900 */
[----:B------:R3:W-:Y:S04]  /*d960*/  STL [R1+0x110], R201 ;  /* 0x000110c901007387 */ /* 0x0007e80000100800 */
[----:B------:R-:W-:Y:S01]  /*d970*/  @!P0 PRMT R205, R195, 0x5410, RZ ;  /* 0x00005410c3cd8816 */ /* 0x000fe200000000ff */
[----:B-1----:R-:W-:Y:S01]  /*d980*/  IMAD.MOV.U32 R2, RZ, RZ, R34 ;  /* 0x000000ffff027224 */ /* 0x002fe200078e0022 */
[----:B----4-:R-:W-:-:S04]  /*d990*/  F2FP.F16.F32.PACK_AB R10, R201, R187 ;  /* 0x000000bbc90a723e */ /* 0x010fc800000000ff */
[----:B------:R-:W-:Y:S02]  /*d9a0*/  LOP3.LUT R2, R2, 0xff, RZ, 0xc0, !PT ;  /* 0x000000ff02027812 */ /* 0x000fe400078ec0ff */
[----:B------:R-:W-:Y:S02]  /*d9b0*/  PRMT R174, R10, 0x7610, R174 ;  /* 0x000076100aae7816 */ /* 0x000fe400000000ae */
[----:B------:R-:W-:Y:S02]  /*d9c0*/  ISETP.LE.U32.AND P5, PT, R2, UR7, PT ;  /* 0x0000000702007c0c */ /* 0x000fe4000bfa3070 */
[----:B------:R-:W-:Y:S01]  /*d9d0*/  SHF.R.U32.HI R2, RZ, 0x18, R12 ;  /* 0x00000018ff027819 */ /* 0x000fe2000001160c */
[----:B------:R-:W-:Y:S01]  /*d9e0*/  @!P6 HADD2 R198, -R174.H0_H0, -RZ.H0_H0 ;  /* 0xa00000ffaec6e230 */ /* 0x000fe20000000900 */
[----:B------:R-:W-:Y:S01]  /*d9f0*/  PRMT R252, R10, 0x7632, R252 ;  /* 0x000076320afc7816 */ /* 0x000fe200000000fc */
[----:B------:R-:W-:Y:S01]  /*da00*/  FFMA.FTZ R10, R171, UR4, -R0 ;  /* 0x00000004ab0a7c23 */ /* 0x000fe20008010800 */
[----:B------:R-:W-:Y:S01]  /*da10*/  ISETP.LE.U32.AND P0, PT, R2, UR7, PT ;  /* 0x0000000702007c0c */ /* 0x000fe2000bf03070 */
[----:B------:R-:W-:Y:S01]  /*da20*/  FFMA.FTZ R0, R173, UR4, -R4 ;  /* 0x00000004ad007c23 */ /* 0x000fe20008010804 */
[----:B------:R-:W-:Y:S01]  /*da30*/  PRMT R2, R33, 0x7632, R2 ;  /* 0x0000763221027816 */ /* 0x000fe20000000002 */
[----:B--2---:R1:W2:Y:S01]  /*da40*/  MUFU.EX2 R196, R10 ;  /* 0x0000000a00c47308 */ /* 0x0042a20000000800 */
[----:B------:R-:W-:-:S02]  /*da50*/  PRMT R220, R174, 0x5410, R252 ;  /* 0x00005410aedc7816 */ /* 0x000fc400000000fc */
[----:B------:R-:W-:Y:S01]  /*da60*/  LOP3.LUT R2, R2, 0xff, RZ, 0xc0, !PT ;  /* 0x000000ff02027812 */ /* 0x000fe200078ec0ff */
[----:B---3--:R3:W-:Y:S01]  /*da70*/  MUFU.EX2 R202, R0 ;  /* 0x0000000000ca7308 */ /* 0x0087e20000000800 */
[----:B------:R-:W-:Y:S02]  /*da80*/  @!P6 PRMT R174, R198, 0x5410, RZ ;  /* 0x00005410c6aee816 */ /* 0x000fe400000000ff */
[----:B------:R-:W-:Y:S02]  /*da90*/  ISETP.LE.U32.AND P6, PT, R2, UR7, PT ;  /* 0x0000000702007c0c */ /* 0x000fe4000bfc3070 */
[----:B------:R-:W-:Y:S01]  /*daa0*/  LOP3.LUT R2, R33, 0xffff, RZ, 0xc0, !PT ;  /* 0x0000ffff21027812 */ /* 0x000fe200078ec0ff */
[----:B------:R-:W-:-:S03]  /*dab0*/  @!P0 HADD2 R200, -R252.H0_H0, -RZ.H0_H0 ;  /* 0xa00000fffcc88230 */ /* 0x000fc60000000900 */
[----:B------:R-:W-:Y:S01]  /*dac0*/  SHF.R.U32.HI R2, RZ, 0x8, R2 ;  /* 0x00000008ff027819 */ /* 0x000fe20000011602 */
[----:B-1----:R-:W-:Y:S01]  /*dad0*/  FFMA.FTZ R10, R179, UR4, -R4 ;  /* 0x00000004b30a7c23 */ /* 0x002fe20008010804 */
[----:B------:R-:W-:Y:S02]  /*dae0*/  @!P0 PRMT R252, R200, 0x5410, RZ ;  /* 0x00005410c8fc8816 */ /* 0x000fe400000000ff */
[----:B------:R-:W-:Y:S01]  /*daf0*/  LOP3.LUT R2, R2, 0xffff, RZ, 0xc0, !PT ;  /* 0x0000ffff02027812 */ /* 0x000fe200078ec0ff */
[----:B------:R-:W-:Y:S03]  /*db00*/  MUFU.EX2 R219, R10 ;  /* 0x0000000a00db7308 */ /* 0x000fe60000000800 */
[----:B------:R-:W-:Y:S02]  /*db10*/  ISETP.LE.U32.AND P0, PT, R2, UR7, PT ;  /* 0x0000000702007c0c */ /* 0x000fe4000bf03070 */
[----:B--2---:R-:W-:-:S04]  /*db20*/  F2FP.F16.F32.PACK_AB R2, R196, R199 ;  /* 0x000000c7c402723e */ /* 0x004fc800000000ff */
[C---:B------:R-:W-:Y:S02]  /*db30*/  PRMT R246, R2.reuse, 0x7610, R246 ;  /* 0x0000761002f67816 */ /* 0x040fe400000000f6 */
[----:B------:R-:W-:Y:S02]  /*db40*/  PRMT R245, R2, 0x7632, R245 ;  /* 0x0000763202f57816 */ /* 0x000fe400000000f5 */
[----:B------:R-:W-:Y:S01]  /*db50*/  PRMT R2, R6, 0x7771, RZ ;  /* 0x0000777106027816 */ /* 0x000fe200000000ff */
[----:B------:R-:W-:Y:S01]  /*db60*/  @!P2 HADD2 R206, -R246.H0_H0, -RZ.H0_H0 ;  /* 0xa00000fff6cea230 */ /* 0x000fe20000000900 */
[----:B------:R-:W-:-:S04]  /*db70*/  PRMT R197, R246, 0x5410, R245 ;  /* 0x00005410f6c57816 */ /* 0x000fc800000000f5 */
[----:B------:R-:W-:Y:S02]  /*db80*/  @!P2 PRMT R246, R206, 0x5410, RZ ;  /* 0x00005410cef6a816 */ /* 0x000fe400000000ff */
[----:B------:R-:W-:Y:S01]  /*db90*/  ISETP.GT.U32.AND P2, PT, R2, UR7, PT ;  /* 0x0000000702007c0c */ /* 0x000fe2000bf44070 */
[----:B------:R-:W-:Y:S01]  /*dba0*/  FADD.FTZ R2, R3, -R19 ;  /* 0x8000001303027221 */ /* 0x000fe20000010000 */
[----:B------:R-:W-:-:S03]  /*dbb0*/  FFMA.FTZ R19, R27, UR4, -R4 ;  /* 0x000000041b137c23 */ /* 0x000fc60008010804 */
[----:B---3--:R-:W-:Y:S02]  /*dbc0*/  FMUL.FTZ R0, R2, UR4 ;  /* 0x0000000402007c20 */ /* 0x008fe40008410000 */
[----:B------:R-:W1:Y:S04]  /*dbd0*/  MUFU.EX2 R2, R11 ;  /* 0x0000000b00027308 */ /* 0x000e680000000800 */
[----:B------:R-:W2:Y:S02]  /*dbe0*/  MUFU.EX2 R0, R0 ;  /* 0x0000000000007308 */ /* 0x000ea40000000800 */
[----:B------:R-:W-:-:S05]  /*dbf0*/  @P2 HADD2 R3, -R245.H0_H0, -RZ.H0_H0 ;  /* 0xa00000fff5032230 */ /* 0x000fca0000000900 */
[----:B------:R-:W-:Y:S02]  /*dc00*/  @P2 PRMT R245, R3, 0x5410, RZ ;  /* 0x0000541003f52816 */ /* 0x000fe400000000ff */
[----:B------:R-:W-:Y:S01]  /*dc10*/  PRMT R3, R6, 0x7772, RZ ;  /* 0x0000777206037816 */ /* 0x000fe200000000ff */
[----:B-1----:R-:W-:Y:S01]  /*dc20*/  FMUL.FTZ R232, R100, R2 ;  /* 0x0000000264e87220 */ /* 0x002fe20000410000 */
[----:B------:R-:W-:Y:S01]  /*dc30*/  FFMA.FTZ R11, R172, UR4, -R4 ;  /* 0x00000004ac0b7c23 */ /* 0x000fe20008010804 */
[----:B------:R-:W3:Y:S01]  /*dc40*/  LDL R100, [R1+0xa4] ;  /* 0x0000a40001647983 */ /* 0x000ee20000100800 */
[----:B------:R-:W-:Y:S01]  /*dc50*/  ISETP.GT.U32.AND P2, PT, R3, UR7, PT ;  /* 0x0000000703007c0c */ /* 0x000fe2000bf44070 */
[----:B--2---:R-:W-:Y:S01]  /*dc60*/  FFMA.FTZ R4, R240, R0, R9 ;  /* 0x00000000f0047223 */ /* 0x004fe20000010009 */
[----:B------:R-:W-:Y:S01]  /*dc70*/  F2FP.F16.F32.PACK_AB R3, R202, R219 ;  /* 0x000000dbca03723e */ /* 0x000fe200000000ff */
[----:B------:R-:W-:Y:S01]  /*dc80*/  FMUL.FTZ R176, R60, R2 ;  /* 0x000000023cb07220 */ /* 0x000fe20000410000 */
[----:B------:R-:W-:-:S02]  /*dc90*/  IMAD.MOV.U32 R60, RZ, RZ, R217 ;  /* 0x000000ffff3c7224 */ /* 0x000fc400078e00d9 */
[-C--:B------:R-:W-:Y:S01]  /*dca0*/  FMUL.FTZ R217, R85, R2.reuse ;  /* 0x0000000255d97220 */ /* 0x080fe20000410000 */
[C---:B------:R-:W-:Y:S01]  /*dcb0*/  PRMT R239, R3.reuse, 0x7610, R239 ;  /* 0x0000761003ef7816 */ /* 0x040fe200000000ef */
[----:B------:R-:W-:Y:S01]  /*dcc0*/  IMAD.MOV.U32 R85, RZ, RZ, R220 ;  /* 0x000000ffff557224 */ /* 0x000fe200078e00dc */
[----:B------:R-:W-:Y:S01]  /*dcd0*/  PRMT R238, R3, 0x7632, R238 ;  /* 0x0000763203ee7816 */ /* 0x000fe200000000ee */
[-C--:B------:R-:W-:Y:S01]  /*dce0*/  FMUL.FTZ R220, R88, R2.reuse ;  /* 0x0000000258dc7220 */ /* 0x080fe20000410000 */
[----:B------:R-:W-:Y:S01]  /*dcf0*/  PRMT R3, R6, 0x7773, RZ ;  /* 0x0000777306037816 */ /* 0x000fe200000000ff */
[----:B------:R-:W-:Y:S01]  /*dd00*/  MUFU.EX2 R214, R18 ;  /* 0x0000001200d67308 */ /* 0x000fe20000000800 */
[----:B------:R-:W-:Y:S01]  /*dd10*/  PRMT R240, R239, 0x5410, R238 ;  /* 0x00005410eff07816 */ /* 0x000fe200000000ee */
[----:B------:R-:W-:Y:S02]  /*dd20*/  @P2 HADD2 R132, -R239.H0_H0, -RZ.H0_H0 ;  /* 0xa00000ffef842230 */ /* 0x000fe40000000900 */
[----:B------:R-:W-:Y:S01]  /*dd30*/  FMUL.FTZ R188, R76, R2 ;  /* 0x000000024cbc7220 */ /* 0x000fe20000410000 */
[----:B------:R-:W1:Y:S01]  /*dd40*/  MUFU.EX2 R88, R17 ;  /* 0x0000001100587308 */ /* 0x000e620000000800 */
[----:B------:R-:W-:-:S02]  /*dd50*/  IMAD.MOV.U32 R9, RZ, RZ, R180 ;  /* 0x000000ffff097224 */ /* 0x000fc400078e00b4 */
[-C--:B------:R-:W-:Y:S01]  /*dd60*/  FMUL.FTZ R184, R72, R2.reuse ;  /* 0x0000000248b87220 */ /* 0x080fe20000410000 */
[----:B------:R-:W-:Y:S01]  /*dd70*/  @P2 PRMT R239, R132, 0x5410, RZ ;  /* 0x0000541084ef2816 */ /* 0x000fe200000000ff */
[-C--:B------:R-:W-:Y:S01]  /*dd80*/  FFMA.FTZ R10, R228, R2.reuse, R16 ;  /* 0x00000002e40a7223 */ /* 0x080fe20000010010 */
[----:B------:R-:W-:Y:S01]  /*dd90*/  ISETP.GT.U32.AND P2, PT, R3, UR7, PT ;  /* 0x0000000703007c0c */ /* 0x000fe2000bf44070 */
[----:B------:R-:W-:Y:S01]  /*dda0*/  FMUL.FTZ R172, R56, R2 ;  /* 0x0000000238ac7220 */ /* 0x000fe20000410000 */
[----:B------:R-:W-:Y:S01]  /*ddb0*/  MOV R76, R216 ;  /* 0x000000d8004c7202 */ /* 0x000fe20000000f00 */
[-C--:B------:R-:W-:Y:S01]  /*ddc0*/  FMUL.FTZ R173, R57, R2.reuse ;  /* 0x0000000239ad7220 */ /* 0x080fe20000410000 */
[-C--:B------:R-:W-:Y:S01]  /*ddd0*/  FMUL.FTZ R180, R64, R2.reuse ;  /* 0x0000000240b47220 */ /* 0x080fe20000410000 */
[-C--:B------:R-:W-:Y:S01]  /*dde0*/  FMUL.FTZ R181, R65, R2.reuse ;  /* 0x0000000241b57220 */ /* 0x080fe20000410000 */
[-C--:B------:R-:W-:Y:S01]  /*ddf0*/  FMUL.FTZ R189, R77, R2.reuse ;  /* 0x000000024dbd7220 */ /* 0x080fe20000410000 */
[-C--:B------:R-:W-:Y:S01]  /*de00*/  FMUL.FTZ R192, R80, R2.reuse ;  /* 0x0000000250c07220 */ /* 0x080fe20000410000 */
[-C--:B------:R-:W-:Y:S01]  /*de10*/  FMUL.FTZ R193, R81, R2.reuse ;  /* 0x0000000251c17220 */ /* 0x080fe20000410000 */
[----:B------:R-:W-:Y:S01]  /*de20*/  FMUL.FTZ R216, R84, R2 ;  /* 0x0000000254d87220 */ /* 0x000fe20000410000 */
[----:B------:R-:W-:-:S02]  /*de30*/  IMAD.MOV.U32 R72, RZ, RZ, R28 ;  /* 0x000000ffff487224 */ /* 0x000fc400078e001c */
[-C--:B------:R-:W-:Y:S01]  /*de40*/  FMUL.FTZ R221, R89, R2.reuse ;  /* 0x0000000259dd7220 */ /* 0x080fe20000410000 */
[-C--:B------:R-:W-:Y:S01]  /*de50*/  FMUL.FTZ R225, R93, R2.reuse ;  /* 0x000000025de17220 */ /* 0x080fe20000410000 */
[----:B------:R-:W-:Y:S01]  /*de60*/  FMUL.FTZ R229, R97, R2 ;  /* 0x0000000261e57220 */ /* 0x000fe20000410000 */
[----:B------:R-:W-:Y:S01]  /*de70*/  IMAD.MOV.U32 R93, RZ, RZ, R227 ;  /* 0x000000ffff5d7224 */ /* 0x000fe200078e00e3 */
[----:B------:R-:W-:Y:S01]  /*de80*/  MOV R84, R26 ;  /* 0x0000001a00547202 */ /* 0x000fe20000000f00 */
[----:B------:R-:W-:Y:S01]  /*de90*/  IMAD.MOV.U32 R77, RZ, RZ, R226 ;  /* 0x000000ffff4d7224 */ /* 0x000fe200078e00e2 */
[----:B------:R-:W-:Y:S01]  /*dea0*/  MOV R64, R183 ;  /* 0x000000b700407202 */ /* 0x000fe20000000f00 */
[----:B------:R-:W-:Y:S02]  /*deb0*/  IMAD.MOV.U32 R97, RZ, RZ, R223 ;  /* 0x000000ffff617224 */ /* 0x000fe400078e00df */
[----:B------:R-:W-:Y:S02]  /*dec0*/  @P2 HADD2 R56, -R238.H0_H0, -RZ.H0_H0 ;  /* 0xa00000ffee382230 */ /* 0x000fe40000000900 */
[----:B------:R-:W-:-:S02]  /*ded0*/  IMAD.MOV.U32 R80, RZ, RZ, R222 ;  /* 0x000000ffff507224 */ /* 0x000fc400078e00de */
[-C--:B------:R-:W-:Y:S01]  /*dee0*/  FMUL.FTZ R166, R166, R0.reuse ;  /* 0x00000000a6a67220 */ /* 0x080fe20000410000 */
[----:B------:R-:W-:Y:S02]  /*def0*/  IMAD.MOV.U32 R81, RZ, RZ, R219 ;  /* 0x000000ffff517224 */ /* 0x000fe400078e00db */
[-C--:B------:R-:W-:Y:S01]  /*df00*/  FMUL.FTZ R167, R167, R0.reuse ;  /* 0x00000000a7a77220 */ /* 0x080fe20000410000 */
[----:B------:R-:W-:Y:S02]  /*df10*/  IMAD.MOV.U32 R16, RZ, RZ, R218 ;  /* 0x000000ffff107224 */ /* 0x000fe400078e00da */
[-C--:B------:R-:W-:Y:S01]  /*df20*/  FMUL.FTZ R162, R162, R0.reuse ;  /* 0x00000000a2a27220 */ /* 0x080fe20000410000 */
[----:B------:R-:W-:Y:S02]  /*df30*/  IMAD.MOV.U32 R65, RZ, RZ, R187 ;  /* 0x000000ffff417224 */ /* 0x000fe400078e00bb */
[----:B------:R-:W-:Y:S01]  /*df40*/  FMUL.FTZ R163, R163, R0 ;  /* 0x00000000a3a37220 */ /* 0x000fe20000410000 */
[----:B------:R-:W-:-:S02]  /*df50*/  IMAD.MOV.U32 R89, RZ, RZ, R186 ;  /* 0x000000ffff597224 */ /* 0x000fc400078e00ba */
[-C--:B------:R-:W-:Y:S01]  /*df60*/  FMUL.FTZ R158, R158, R0.reuse ;  /* 0x000000009e9e7220 */ /* 0x080fe20000410000 */
[----:B------:R-:W-:Y:S02]  /*df70*/  IMAD.MOV.U32 R57, RZ, RZ, R182 ;  /* 0x000000ffff397224 */ /* 0x000fe400078e00b6 */
        /* <DEDUP_REMOVED lines=61> */
[----:B------:R-:W-:Y:S01]  /*e350*/  MUFU.EX2 R215, R11 ;  /* 0x0000000b00d77308 */ /* 0x000fe20000000800 */
[----:B------:R-:W-:Y:S01]  /*e360*/  @P2 PRMT R238, R56, 0x5410, RZ ;  /* 0x0000541038ee2816 */ /* 0x000fe200000000ff */
[----:B------:R-:W-:Y:S01]  /*e370*/  FMUL.FTZ R164, R164, R2 ;  /* 0x00000002a4a47220 */ /* 0x000fe20000410000 */
[----:B------:R-:W-:Y:S01]  /*e380*/  ISETP.LE.U32.AND P2, PT, R0, UR7, PT ;  /* 0x0000000700007c0c */ /* 0x000fe2000bf43070 */
[----:B------:R-:W2:Y:S01]  /*e390*/  MUFU.EX2 R201, R14 ;  /* 0x0000000e00c97308 */ /* 0x000ea20000000800 */
[----:B-1----:R-:W-:Y:S01]  /*e3a0*/  F2FP.F16.F32.PACK_AB R0, R88, R214 ;  /* 0x000000d65800723e */ /* 0x002fe200000000ff */
[-C--:B------:R-:W-:Y:S01]  /*e3b0*/  FMUL.FTZ R165, R165, R2.reuse ;  /* 0x00000002a5a57220 */ /* 0x080fe20000410000 */
[-C--:B------:R-:W-:Y:S01]  /*e3c0*/  FMUL.FTZ R160, R160, R2.reuse ;  /* 0x00000002a0a07220 */ /* 0x080fe20000410000 */
[-C--:B------:R-:W-:Y:S01]  /*e3d0*/  FMUL.FTZ R161, R161, R2.reuse ;  /* 0x00000002a1a17220 */ /* 0x080fe20000410000 */
[----:B------:R-:W-:Y:S01]  /*e3e0*/  PRMT R237, R0, 0x7610, R237 ;  /* 0x0000761000ed7816 */ /* 0x000fe200000000ed */
        /* <DEDUP_REMOVED lines=43> */
[----:B------:R-:W-:Y:S01]  /*e6a0*/  FADD.FTZ R2, R15, R10 ;  /* 0x0000000a0f027221 */ /* 0x000fe20000010000 */
[----:B------:R-:W-:Y:S01]  /*e6b0*/  @!P2 HADD2 R40, -R237.H0_H0, -RZ.H0_H0 ;  /* 0xa00000ffed28a230 */ /* 0x000fe20000000900 */
[----:B------:R-:W-:Y:S01]  /*e6c0*/  PRMT R236, R0, 0x7632, R236 ;  /* 0x0000763200ec7816 */ /* 0x000fe200000000ec */
[----:B------:R-:W-:Y:S01]  /*e6d0*/  MUFU.EX2 R31, R31 ;  /* 0x0000001f001f7308 */ /* 0x000fe20000000800 */
[----:B------:R-:W-:-:S03]  /*e6e0*/  SHF.R.U32.HI R0, RZ, 0x18, R23 ;  /* 0x00000018ff007819 */ /* 0x000fc60000011617 */
[----:B------:R-:W1:Y:S01]  /*e6f0*/  MUFU.EX2 R30, R30 ;  /* 0x0000001e001e7308 */ /* 0x000e620000000800 */
[----:B------:R-:W-:Y:S01]  /*e700*/  FADD.FTZ R92, R8, R2 ;  /* 0x00000002085c7221 */ /* 0x000fe20000010000 */
[----:B------:R-:W-:Y:S02]  /*e710*/  PRMT R119, R237, 0x5410, R236 ;  /* 0x00005410ed777816 */ /* 0x000fe400000000ec */
[----:B------:R-:W-:Y:S02]  /*e720*/  @!P2 PRMT R237, R40, 0x5410, RZ ;  /* 0x0000541028eda816 */ /* 0x000fe400000000ff */
[----:B--2---:R-:W-:Y:S02]  /*e730*/  F2FP.F16.F32.PACK_AB R2, R201, R215 ;  /* 0x000000d7c902723e */ /* 0x004fe400000000ff */
[----:B------:R-:W-:Y:S01]  /*e740*/  ISETP.LE.U32.AND P2, PT, R0, UR7, PT ;  /* 0x0000000700007c0c */ /* 0x000fe2000bf43070 */
[----:B------:R-:W-:Y:S01]  /*e750*/  @!P4 HADD2 R41, -R236.H0_H0, -RZ.H0_H0 ;  /* 0xa00000ffec29c230 */ /* 0x000fe20000000900 */
[----:B------:R-:W-:-:S02]  /*e760*/  PRMT R213, R2, 0x7610, R213 ;  /* 0x0000761002d57816 */ /* 0x000fc400000000d5 */
[----:B------:R-:W-:Y:S02]  /*e770*/  PRMT R0, R22, 0x7771, RZ ;  /* 0x0000777116007816 */ /* 0x000fe400000000ff */
[----:B------:R-:W-:Y:S01]  /*e780*/  @!P4 PRMT R236, R41, 0x5410, RZ ;  /* 0x0000541029ecc816 */ /* 0x000fe200000000ff */
[----:B------:R-:W-:Y:S01]  /*e790*/  @!P3 HADD2 R42, -R213.H0_H0, -RZ.H0_H0 ;  /* 0xa00000ffd52ab230 */ /* 0x000fe20000000900 */
[----:B------:R-:W-:Y:S01]  /*e7a0*/  PRMT R212, R2, 0x7632, R212 ;  /* 0x0000763202d47816 */ /* 0x000fe200000000d4 */
[----:B------:R2:W-:Y:S01]  /*e7b0*/  MUFU.EX2 R96, R20 ;  /* 0x0000001400607308 */ /* 0x0005e20000000800 */
[----:B------:R-:W-:Y:S02]  /*e7c0*/  ISETP.GT.U32.AND P4, PT, R0, UR7, PT ;  /* 0x0000000700007c0c */ /* 0x000fe4000bf84070 */
[----:B-1----:R-:W-:Y:S01]  /*e7d0*/  F2FP.F16.F32.PACK_AB R2, R30, R31 ;  /* 0x0000001f1e02723e */ /* 0x002fe200000000ff */
[----:B------:R-:W1:Y:S01]  /*e7e0*/  MUFU.EX2 R211, R19 ;  /* 0x0000001300d37308 */ /* 0x000e620000000800 */
[----:B------:R-:W-:Y:S01]  /*e7f0*/  PRMT R0, R22, 0x7772, RZ ;  /* 0x0000777216007816 */ /* 0x000fe200000000ff */
[----:B------:R-:W-:Y:S01]  /*e800*/  @!P2 HADD2 R44, -R212.H0_H0, -RZ.H0_H0 ;  /* 0xa00000ffd42ca230 */ /* 0x000fe20000000900 */
[----:B------:R-:W-:Y:S01]  /*e810*/  PRMT R61, R213, 0x5410, R212 ;  /* 0x00005410d53d7816 */ /* 0x000fe200000000d4 */
[----:B------:R-:W-:Y:S01]  /*e820*/  MUFU.EX2 R242, R32 ;  /* 0x0000002000f27308 */ /* 0x000fe20000000800 */
[----:B------:R-:W-:-:S03]  /*e830*/  @!P3 PRMT R213, R42, 0x5410, RZ ;  /* 0x000054102ad5b816 */ /* 0x000fc600000000ff */
[----:B------:R-:W4:Y:S01]  /*e840*/  MUFU.EX2 R29, R29 ;  /* 0x0000001d001d7308 */ /* 0x000f220000000800 */
[----:B------:R-:W-:Y:S01]  /*e850*/  PRMT R210, R2, 0x7610, R210 ;  /* 0x0000761002d27816 */ /* 0x000fe200000000d2 */
[----:B--2---:R-:W2:Y:S01]  /*e860*/  LDC R20, c[0x0][0x4f8] ;  /* 0x00013e00ff147b82 */ /* 0x004ea20000000800 */
[----:B------:R-:W-:Y:S02]  /*e870*/  ISETP.GT.U32.AND P3, PT, R0, UR7, PT ;  /* 0x0000000700007c0c */ /* 0x000fe4000bf64070 */
[----:B------:R-:W-:Y:S01]  /*e880*/  PRMT R0, R22, 0x7773, RZ ;  /* 0x0000777316007816 */ /* 0x000fe200000000ff */
[----:B------:R-:W-:Y:S01]  /*e890*/  @!P1 HADD2 R43, -R210.H0_H0, -RZ.H0_H0 ;  /* 0xa00000ffd22b9230 */ /* 0x000fe20000000900 */
[----:B------:R-:W-:Y:S02]  /*e8a0*/  @!P2 PRMT R212, R44, 0x5410, RZ ;  /* 0x000054102cd4a816 */ /* 0x000fe400000000ff */
[----:B------:R-:W-:Y:S02]  /*e8b0*/  PRMT R208, R2, 0x7632, R208 ;  /* 0x0000763202d07816 */ /* 0x000fe400000000d0 */
[----:B------:R-:W-:-:S02]  /*e8c0*/  ISETP.GT.U32.AND P2, PT, R0, UR7, PT ;  /* 0x0000000700007c0c */ /* 0x000fc4000bf44070 */
[----:B------:R-:W-:Y:S02]  /*e8d0*/  LOP3.LUT R0, R33, 0xff, RZ, 0xc0, !PT ;  /* 0x000000ff21007812 */ /* 0x000fe400078ec0ff */
[----:B------:R-:W-:Y:S02]  /*e8e0*/  PRMT R118, R210, 0x5410, R208 ;  /* 0x00005410d2767816 */ /* 0x000fe400000000d0 */
[----:B------:R-:W-:Y:S02]  /*e8f0*/  @!P1 PRMT R210, R43, 0x5410, RZ ;  /* 0x000054102bd29816 */ /* 0x000fe400000000ff */
[----:B-1----:R-:W-:Y:S02]  /*e900*/  F2FP.F16.F32.PACK_AB R2, R211, R96 ;  /* 0x00000060d302723e */ /* 0x002fe400000000ff */
[----:B------:R-:W-:Y:S02]  /*e910*/  ISETP.LE.U32.AND P1, PT, R0, UR7, PT ;  /* 0x0000000700007c0c */ /* 0x000fe4000bf23070 */
[----:B----4-:R-:W-:Y:S01]  /*e920*/  F2FP.F16.F32.PACK_AB R0, R29, R242 ;  /* 0x000000f21d00723e */ /* 0x010fe200000000ff */
[----:B------:R-:W-:Y:S01]  /*e930*/  @P4 HADD2 R46, -R208.H0_H0, -RZ.H0_H0 ;  /* 0xa00000ffd02e4230 */ /* 0x000fe20000000900 */
[----:B------:R-:W-:-:S02]  /*e940*/  PRMT R209, R2, 0x7610, R209 ;  /* 0x0000761002d17816 */ /* 0x000fc400000000d1 */
[C---:B------:R-:W-:Y:S02]  /*e950*/  PRMT R200, R0.reuse, 0x7610, R200 ;  /* 0x0000761000c87816 */ /* 0x040fe400000000c8 */
[----:B------:R-:W-:Y:S02]  /*e960*/  PRMT R198, R0, 0x7632, R198 ;  /* 0x0000763200c67816 */ /* 0x000fe400000000c6 */
[----:B------:R-:W-:Y:S01]  /*e970*/  PRMT R0, R34, 0x7771, RZ ;  /* 0x0000777122007816 */ /* 0x000fe200000000ff */
[----:B------:R-:W-:Y:S01]  /*e980*/  @P3 HADD2 R45, -R209.H0_H0, -RZ.H0_H0 ;  /* 0xa00000ffd12d3230 */ /* 0x000fe20000000900 */
[----:B------:R-:W-:Y:S02]  /*e990*/  PRMT R206, R2, 0x7632, R206 ;  /* 0x0000763202ce7816 */ /* 0x000fe400000000ce */
[----:B------:R-:W-:Y:S02]  /*e9a0*/  @P4 PRMT R208, R46, 0x5410, RZ ;  /* 0x000054102ed04816 */ /* 0x000fe400000000ff */
[----:B------:R-:W-:-:S02]  /*e9b0*/  ISETP.GT.U32.AND P4, PT, R0, UR7, PT ;  /* 0x0000000700007c0c */ /* 0x000fc4000bf84070 */
[----:B------:R-:W-:Y:S01]  /*e9c0*/  PRMT R0, R34, 0x7772, RZ ;  /* 0x0000777222007816 */ /* 0x000fe200000000ff */
[----:B------:R-:W-:Y:S01]  /*e9d0*/  @P2 HADD2 R53, -R206.H0_H0, -RZ.H0_H0 ;  /* 0xa00000ffce352230 */ /* 0x000fe20000000900 */
[----:B------:R-:W-:Y:S01]  /*e9e0*/  PRMT R117, R209, 0x5410, R206 ;  /* 0x00005410d1757816 */ /* 0x000fe200000000ce */
[----:B------:R-:W-:Y:S01]  /*e9f0*/  @!P1 HADD2 R52, -R200.H0_H0, -RZ.H0_H0 ;  /* 0xa00000ffc8349230 */ /* 0x000fe20000000900 */
[----:B------:R-:W-:Y:S02]  /*ea00*/  @P3 PRMT R209, R45, 0x5410, RZ ;  /* 0x000054102dd13816 */ /* 0x000fe400000000ff */
[----:B------:R-:W-:Y:S02]  /*ea10*/  ISETP.GT.U32.AND P3, PT, R0, UR7, PT ;  /* 0x0000000700007c0c */ /* 0x000fe4000bf64070 */
[----:B------:R-:W-:Y:S02]  /*ea20*/  PRMT R243, R200, 0x5410, R198 ;  /* 0x00005410c8f37816 */ /* 0x000fe400000000c6 */
[----:B------:R-:W-:-:S02]  /*ea30*/  @P2 PRMT R206, R53, 0x5410, RZ ;  /* 0x0000541035ce2816 */ /* 0x000fc400000000ff */
[----:B------:R-:W-:Y:S02]  /*ea40*/  @!P1 PRMT R200, R52, 0x5410, RZ ;  /* 0x0000541034c89816 */ /* 0x000fe400000000ff */
[----:B------:R-:W-:Y:S01]  /*ea50*/  R2P PR, R203, 0x6 ;  /* 0x00000006cb007804 */ /* 0x000fe20000000000 */
[----:B------:R-:W-:Y:S01]  /*ea60*/  @!P0 HADD2 R47, -R198.H0_H0, -RZ.H0_H0 ;  /* 0xa00000ffc62f8230 */ /* 0x000fe20000000900 */
[----:B------:R-:W-:-:S04]  /*ea70*/  PRMT R0, R34, 0x7773, RZ ;  /* 0x0000777322007816 */ /* 0x000fc800000000ff */
[----:B------:R-:W-:Y:S02]  /*ea80*/  @!P0 PRMT R198, R47, 0x5410, RZ ;  /* 0x000054102fc68816 */ /* 0x000fe400000000ff */
[----:B------:R-:W-:Y:S02]  /*ea90*/  ISETP.GT.U32.AND P0, PT, R0, UR7, PT ;  /* 0x0000000700007c0c */ /* 0x000fe4000bf04070 */
[----:B------:R-:W-:Y:S01]  /*eaa0*/  PRMT R2, R6, 0x7773, RZ ;  /* 0x0000777306027816 */ /* 0x000fe200000000ff */
[----:B------:R-:W-:Y:S01]  /*eab0*/  FADD.FTZ R3, R13, R4 ;  /* 0x000000040d037221 */ /* 0x000fe20000010000 */
[----:B---3--:R-:W-:Y:S01]  /*eac0*/  LEA R116, R100, UR5, 0x1 ;  /* 0x0000000564747c11 */ /* 0x008fe2000f8e08ff */
[----:B------:R-:W-:Y:S02]  /*ead0*/  IMAD.MOV.U32 R100, RZ, RZ, R97 ;  /* 0x000000ffff647224 */ /* 0x000fe400078e0061 */
[----:B------:R-:W-:Y:S02]  /*eae0*/  IMAD.MOV.U32 R97, RZ, RZ, R93 ;  /* 0x000000ffff617224 */ /* 0x000fe400078e005d */
[----:B------:R-:W-:Y:S01]  /*eaf0*/  IMAD.MOV.U32 R93, RZ, RZ, R85 ;  /* 0x000000ffff5d7224 */ /* 0x000fe200078e0055 */
[----:B------:R-:W-:Y:S01]  /*eb00*/  MOV R85, R60 ;  /* 0x0000003c00557202 */ /* 0x000fe20000000f00 */
[----:B------:R-:W-:-:S02]  /*eb10*/  VIADD R0, R116, 0x10000 ;  /* 0x0001000074007836 */ /* 0x000fc40000000000 */
[----:B------:R-:W-:Y:S02]  /*eb20*/  IMAD.MOV.U32 R60, RZ, RZ, R21 ;  /* 0x000000ffff3c7224 */ /* 0x000fe400078e0015 */
[----:B------:R-:W-:Y:S02]  /*eb30*/  VIADD R21, R116, 0x10040 ;  /* 0x0001004074157836 */ /* 0x000fe40000000000 */
[----:B------:R-:W-:Y:S01]  /*eb40*/  @P2 VIADD R21, R0, 0xffffffc0 ;  /* 0xffffffc000152836 */ /* 0x000fe20000000000 */
[----:B------:R-:W-:-:S04]  /*eb50*/  SHF.R.U32.HI R0, RZ, 0x18, R33 ;  /* 0x00000018ff007819 */ /* 0x000fc80000011621 */
[----:B------:R-:W-:Y:S02]  /*eb60*/  ISETP.LE.U32.AND P2, PT, R0, UR7, PT ;  /* 0x0000000700007c0c */ /* 0x000fe4000bf43070 */
[----:B------:R-:W-:-:S04]  /*eb70*/  PRMT R0, R6, 0x7772, RZ ;  /* 0x0000777206007816 */ /* 0x000fc800000000ff */
[----:B------:R-:W-:Y:S02]  /*eb80*/  PRMT R15, R0, 0x5410, R2 ;  /* 0x00005410000f7816 */ /* 0x000fe40000000002 */
[C---:B------:R-:W-:Y:S02]  /*eb90*/  LOP3.LUT R0, R5.reuse, 0xffff, RZ, 0xc0, !PT ;  /* 0x0000ffff05007812 */ /* 0x040fe400078ec0ff */
[----:B------:R-:W-:Y:S02]  /*eba0*/  LOP3.LUT R2, R5, 0xff, RZ, 0xc0, !PT ;  /* 0x000000ff05027812 */ /* 0x000fe400078ec0ff */
[----:B------:R-:W-:-:S04]  /*ebb0*/  SHF.R.U32.HI R0, RZ, 0x8, R0 ;  /* 0x00000008ff007819 */ /* 0x000fc80000011600 */
[--C-:B------:R-:W-:Y:S02]  /*ebc0*/  PRMT R4, R2, 0x5410, R0.reuse ;  /* 0x0000541002047816 */ /* 0x100fe40000000000 */
[----:B------:R-:W-:Y:S02]  /*ebd0*/  PRMT R0, R5, 0x7632, R0 ;  /* 0x0000763205007816 */ /* 0x000fe40000000000 */
[----:B------:R-:W-:Y:S02]  /*ebe0*/  SHF.R.U32.HI R2, RZ, 0x18, R5 ;  /* 0x00000018ff027819 */ /* 0x000fe40000011605 */
[----:B------:R-:W-:Y:S02]  /*ebf0*/  LOP3.LUT R0, R0, 0xff, RZ, 0xc0, !PT ;  /* 0x000000ff00007812 */ /* 0x000fe400078ec0ff */
[----:B--2---:R-:W-:Y:S02]  /*ec00*/  LOP3.LUT R20, R20, 0xff, RZ, 0xc0, !PT ;  /* 0x000000ff14147812 */ /* 0x004fe400078ec0ff */
[----:B------:R-:W-:-:S02]  /*ec10*/  PRMT R2, R0, 0x5410, R2 ;  /* 0x0000541000027816 */ /* 0x000fc40000000002 */
[----:B------:R-:W-:Y:S02]  /*ec20*/  LOP3.LUT R0, R100, 0xff, RZ, 0xc0, !PT ;  /* 0x000000ff64007812 */ /* 0x000fe400078ec0ff */
[----:B------:R-:W-:Y:S01]  /*ec30*/  LEA R20, R20, R20, 0x10 ;  /* 0x0000001414147211 */ /* 0x000fe200078e80ff */
[----:B------:R-:W-:Y:S01]  /*ec40*/  FADD.FTZ R73, R7, R3 ;  /* 0x0000000307497221 */ /* 0x000fe20000010000 */
[----:B------:R-:W-:-:S03]  /*ec50*/  PRMT R3, R0, 0x5410, R97 ;  /* 0x0000541000037816 */ /* 0x000fc60000000061 */
[----:B------:R-:W-:-:S05]  /*ec60*/  HSET2.LE.AND R0, R4, R20, PT ;  /* 0x0000001404007233 */ /* 0x000fca0003803000 */
[----:B------:R-:W-:Y:S01]  /*ec70*/  LOP3.LUT R4, R60, R0, RZ, 0xc0, !PT ;  /* 0x000000003c047212 */ /* 0x000fe200078ec0ff */
[----:B------:R-:W-:Y:S02]  /*ec80*/  IMAD.MOV.U32 R60, RZ, RZ, R9 ;  /* 0x000000ffff3c7224 */ /* 0x000fe400078e0009 */
[----:B------:R-:W1:Y:S01]  /*ec90*/  LDSM.16.MT88.4 R8, [R116+0x10000] ;  /* 0x010000007408783b */ /* 0x000e620000004200 */
[----:B------:R-:W-:Y:S01]  /*eca0*/  LOP3.LUT R0, R85, 0xff00ff, RZ, 0xc0, !PT ;  /* 0x00ff00ff55007812 */ /* 0x000fe200078ec0ff */
[----:B------:R-:W-:Y:S01]  /*ecb0*/  IMAD.MOV.U32 R97, RZ, RZ, 0x20 ;  /* 0x00000020ff617424 */ /* 0x000fe200078e00ff */
[----:B------:R-:W-:-:S03]  /*ecc0*/  HSET2.LE.AND R2, R2, R20, PT ;  /* 0x0000001402027233 */ /* 0x000fc60003803000 */
[--C-:B------:R-:W-:Y:S02]  /*ecd0*/  HSET2.LE.AND R0, R0, R20.reuse, PT ;  /* 0x0000001400007233 */ /* 0x100fe40003803000 */
[----:B------:R-:W-:Y:S01]  /*ece0*/  HSET2.LE.AND R3, R3, R20, PT ;  /* 0x0000001403037233 */ /* 0x000fe20003803000 */
[----:B------:R-:W-:Y:S02]  /*ecf0*/  IMAD.MOV.U32 R13, RZ, RZ, R6 ;  /* 0x000000ffff0d7224 */ /* 0x000fe400078e0006 */
[----:B------:R-:W-:Y:S02]  /*ed00*/  LOP3.LUT R7, R241, R0, RZ, 0xc0, !PT ;  /* 0x00000000f1077212 */ /* 0x000fe400078ec0ff */
[----:B------:R-:W-:Y:S02]  /*ed10*/  SEL R0, R97, 0xffffffe0, !P1 ;  /* 0xffffffe061007807 */ /* 0x000fe40004800000 */
[----:B------:R-:W-:Y:S02]  /*ed20*/  PRMT R14, R6, 0x7771, RZ ;  /* 0x00007771060e7816 */ /* 0x000fe400000000ff */
[----:B------:R-:W-:-:S02]  /*ed30*/  LOP3.LUT R5, R247, R2, RZ, 0xc0, !PT ;  /* 0x00000002f7057212 */ /* 0x000fc400078ec0ff */
[----:B------:R-:W-:Y:S01]  /*ed40*/  LOP3.LUT R6, R244, R3, RZ, 0xc0, !PT ;  /* 0x00000003f4067212 */ /* 0x000fe200078ec0ff */
[----:B------:R-:W-:Y:S02]  /*ed50*/  IMAD.IADD R32, R116, 0x1, R0 ;  /* 0x0000000174207824 */ /* 0x000fe400078e0200 */
[----:B------:R-:W-:Y:S02]  /*ed60*/  IMAD.MOV.U32 R85, RZ, RZ, R84 ;  /* 0x000000ffff557224 */ /* 0x000fe400078e0054 */
[----:B------:R-:W-:Y:S02]  /*ed70*/  IMAD.MOV.U32 R84, RZ, RZ, R16 ;  /* 0x000000ffff547224 */ /* 0x000fe400078e0010 */
[C---:B-1----:R-:W-:Y:S08]  /*ed80*/  HMMA.16816.F32 R44, R4.reuse, R8, R164 ;  /* 0x00000008042c723c */ /* 0x042ff000000018a4 */
[----:B------:R-:W-:Y:S01]  /*ed90*/  HMMA.16816.F32 R16, R4, R10, R160 ;  /* 0x0000000a0410723c */ /* 0x000fe200000018a0 */
[----:B------:R-:W1:Y:S01]  /*eda0*/  LDSM.16.MT88.4 R8, [R32+0x10000] ;  /* 0x010000002008783b */ /* 0x000e620000004200 */
[----:B------:R-:W-:Y:S01]  /*edb0*/  IMAD.MOV.U32 R3, RZ, RZ, R89 ;  /* 0x000000ffff037224 */ /* 0x000fe200078e0059 */
[----:B------:R-:W-:-:S05]  /*edc0*/  MOV R244, R88 ;  /* 0x0000005800f47202 */ /* 0x000fca0000000f00 */
[----:B-1----:R-:W-:Y:S01]  /*edd0*/  HMMA.16816.F32 R88, R4, R8, R156 ;  /* 0x000000080458723c */ /* 0x002fe2000000189c */
[----:B------:R-:W-:Y:S02]  /*ede0*/  IMAD.MOV.U32 R157, RZ, RZ, R73 ;  /* 0x000000ffff9d7224 */ /* 0x000fe400078e0049 */
[----:B------:R-:W-:-:S05]  /*edf0*/  IMAD.MOV.U32 R156, RZ, RZ, R72 ;  /* 0x000000ffff9c7224 */ /* 0x000fca00078e0048 */
[C---:B------:R-:W-:Y:S01]  /*ee00*/  HMMA.16816.F32 R72, R4.reuse, R10, R152 ;  /* 0x0000000a0448723c */ /* 0x040fe20000001898 */
[----:B------:R-:W1:Y:S01]  /*ee10*/  LDSM.16.MT88.4 R8, [R21] ;  /* 0x000000001508783b */ /* 0x000e620000004200 */
[----:B------:R-:W-:Y:S02]  /*ee20*/  IMAD.IADD R35, R0, 0x1, R21 ;  /* 0x0000000100237824 */ /* 0x000fe400078e0215 */
[----:B------:R-:W-:Y:S02]  /*ee30*/  IMAD.MOV.U32 R154, RZ, RZ, R61 ;  /* 0x000000ffff9a7224 */ /* 0x000fe400078e003d */
[----:B------:R-:W-:Y:S02]  /*ee40*/  IMAD.MOV.U32 R152, RZ, RZ, R60 ;  /* 0x000000ffff987224 */ /* 0x000fe400078e003c */
[C---:B-1----:R-:W-:Y:S08]  /*ee50*/  HMMA.16816.F32 R60, R4.reuse, R8, R148 ;  /* 0x00000008043c723c */ /* 0x042ff00000001894 */
[----:B------:R-:W-:Y:S01]  /*ee60*/  HMMA.16816.F32 R52, R4, R10, R144 ;  /* 0x0000000a0434723c */ /* 0x000fe20000001890 */
[----:B------:R-:W1:Y:S01]  /*ee70*/  LDSM.16.MT88.4 R8, [R35] ;  /* 0x000000002308783b */ /* 0x000e620000004200 */
[----:B------:R-:W-:Y:S01]  /*ee80*/  MOV R155, R30 ;  /* 0x0000001e009b7202 */ /* 0x000fe20000000f00 */
[----:B------:R-:W-:-:S02]  /*ee90*/  IMAD.MOV.U32 R247, RZ, RZ, R29 ;  /* 0x000000fffff77224 */ /* 0x000fc400078e001d */
[----:B------:R-:W-:Y:S02]  /*eea0*/  IMAD.MOV.U32 R149, RZ, RZ, R31 ;  /* 0x000000ffff957224 */ /* 0x000fe400078e001f */
[----:B------:R-:W-:Y:S01]  /*eeb0*/  IMAD.MOV.U32 R2, RZ, RZ, R28 ;  /* 0x000000ffff027224 */ /* 0x000fe200078e001c */
[C---:B-1----:R-:W-:Y:S08]  /*eec0*/  HMMA.16816.F32 R40, R4.reuse, R8, R140 ;  /* 0x000000080428723c */ /* 0x042ff0000000188c */
[----:B------:R-:W-:Y:S01]  /*eed0*/  HMMA.16816.F32 R28, R4, R10, R136 ;  /* 0x0000000a041c723c */ /* 0x000fe20000001888 */
[----:B------:R-:W1:Y:S01]  /*eee0*/  LDSM.16.MT88.4 R8, [R116+0x12000] ;  /* 0x012000007408783b */ /* 0x000e620000004200 */
[----:B------:R-:W-:Y:S01]  /*eef0*/  IMAD.MOV.U32 R153, RZ, RZ, R85 ;  /* 0x000000ffff997224 */ /* 0x000fe200078e0055 */
[----:B------:R-:W-:Y:S01]  /*ef00*/  MOV R140, R84 ;  /* 0x00000054008c7202 */ /* 0x000fe20000000f00 */
[----:B------:R-:W-:Y:S01]  /*ef10*/  IMAD.MOV.U32 R150, RZ, RZ, R64 ;  /* 0x000000ffff967224 */ /* 0x000fe200078e0040 */
[----:B------:R-:W-:-:S03]  /*ef20*/  MOV R148, R65 ;  /* 0x0000004100947202 */ /* 0x000fc60000000f00 */
[C---:B-1----:R-:W-:Y:S08]  /*ef30*/  HMMA.16816.F32 R84, R4.reuse, R8, R36 ;  /* 0x000000080454723c */ /* 0x042ff00000001824 */
[----:B------:R-:W-:Y:S01]  /*ef40*/  HMMA.16816.F32 R64, R4, R10, R24 ;  /* 0x0000000a0440723c */ /* 0x000fe20000001818 */
[----:B------:R-:W1:Y:S01]  /*ef50*/  LDSM.16.MT88.4 R8, [R32+0x12000] ;  /* 0x012000002008783b */ /* 0x000e620000004200 */
[----:B------:R-:W-:-:S06]  /*ef60*/  IMAD.MOV.U32 R151, RZ, RZ, R57 ;  /* 0x000000ffff977224 */ /* 0x000fcc00078e0039 */
[C---:B-1----:R-:W-:Y:S08]  /*ef70*/  HMMA.16816.F32 R56, R4.reuse, R8, R132 ;  /* 0x000000080438723c */ /* 0x042ff00000001884 */
[C---:B------:R-:W-:Y:S01]  /*ef80*/  HMMA.16816.F32 R48, R4.reuse, R10, R48 ;  /* 0x0000000a0430723c */ /* 0x040fe20000001830 */
[----:B------:R-:W1:Y:S07]  /*ef90*/  LDSM.16.MT88.4 R8, [R21+0x2000] ;  /* 0x002000001508783b */ /* 0x000e6e0000004200 */
[C---:B-1----:R-:W-:Y:S08]  /*efa0*/  HMMA.16816.F32 R36, R4.reuse, R8, R168 ;  /* 0x000000080424723c */ /* 0x042ff000000018a8 */
[----:B------:R-:W-:Y:S01]  /*efb0*/  HMMA.16816.F32 R24, R4, R10, R172 ;  /* 0x0000000a0418723c */ /* 0x000fe200000018ac */
[----:B------:R-:W1:Y:S01]  /*efc0*/  LDSM.16.MT88.4 R8, [R35+0x2000] ;  /* 0x002000002308783b */ /* 0x000e620000004200 */
[----:B------:R-:W-:-:S02]  /*efd0*/  IMAD.MOV.U32 R158, RZ, RZ, R93 ;  /* 0x000000ffff9e7224 */ /* 0x000fc400078e005d */
[----:B------:R-:W-:Y:S02]  /*efe0*/  IMAD.MOV.U32 R0, RZ, RZ, R92 ;  /* 0x000000ffff007224 */ /* 0x000fe400078e005c */
[----:B------:R-:W-:Y:S02]  /*eff0*/  IMAD.MOV.U32 R141, RZ, RZ, R81 ;  /* 0x000000ffff8d7224 */ /* 0x000fe400078e0051 */
[----:B------:R-:W-:Y:S02]  /*f000*/  IMAD.MOV.U32 R142, RZ, RZ, R80 ;  /* 0x000000ffff8e7224 */ /* 0x000fe400078e0050 */
[C---:B-1----:R-:W-:Y:S08]  /*f010*/  HMMA.16816.F32 R80, R4.reuse, R8, R176 ;  /* 0x000000080450723c */ /* 0x042ff000000018b0 */
[----:B------:R-:W-:Y:S01]  /*f020*/  HMMA.16816.F32 R92, R4, R10, R180 ;  /* 0x0000000a045c723c */ /* 0x000fe200000018b4 */
[----:B------:R-:W1:Y:S01]  /*f030*/  LDSM.16.MT88.4 R8, [R116+0x14000] ;  /* 0x014000007408783b */ /* 0x000e620000004200 */
[----:B------:R-:W-:-:S02]  /*f040*/  IMAD.MOV.U32 R241, RZ, RZ, R77 ;  /* 0x000000fffff17224 */ /* 0x000fc400078e004d */
[----:B------:R-:W-:-:S04]  /*f050*/  IMAD.MOV.U32 R143, RZ, RZ, R76 ;  /* 0x000000ffff8f7224 */ /* 0x000fc800078e004c */
        /* <DEDUP_REMOVED lines=15> */
[C---:B-1----:R-:W-:Y:S08]  /*f150*/  HMMA.16816.F32 R120, R4.reuse, R8, R216 ;  /* 0x000000080478723c */ /* 0x042ff000000018d8 */
[----:B------:R-:W-:Y:S01]  /*f160*/  HMMA.16816.F32 R124, R4, R10, R220 ;  /* 0x0000000a047c723c */ /* 0x000fe200000018dc */
[----:B------:R-:W1:Y:S01]  /*f170*/  LDSM.16.MT88.4 R8, [R35+0x4000] ;  /* 0x004000002308783b */ /* 0x000e620000004200 */
[----:B------:R-:W-:Y:S01]  /*f180*/  IMAD.MOV.U32 R169, RZ, RZ, R129 ;  /* 0x000000ffffa97224 */ /* 0x000fe200078e0081 */
[----:B------:R-:W-:Y:S01]  /*f190*/  MOV R170, R130 ;  /* 0x0000008200aa7202 */ /* 0x000fe20000000f00 */
[----:B------:R-:W-:-:S02]  /*f1a0*/  IMAD.MOV.U32 R171, RZ, RZ, R131 ;  /* 0x000000ffffab7224 */ /* 0x000fc400078e0083 */
[----:B------:R-:W-:Y:S02]  /*f1b0*/  IMAD.MOV.U32 R168, RZ, RZ, R128 ;  /* 0x000000ffffa87224 */ /* 0x000fe400078e0080 */
        /* <DEDUP_REMOVED lines=9> */
[----:B-1----:R-:W-:Y:S01]  /*f250*/  HMMA.16816.F32 R184, R4, R10, R180 ;  /* 0x0000000a04b8723c */ /* 0x002fe200000018b4 */
[----:B------:R-:W-:-:S02]  /*f260*/  IMAD.MOV.U32 R182, RZ, RZ, R174 ;  /* 0x000000ffffb67224 */ /* 0x000fc400078e00ae */
[----:B------:R-:W-:Y:S01]  /*f270*/  IMAD.MOV.U32 R183, RZ, RZ, R175 ;  /* 0x000000ffffb77224 */ /* 0x000fe200078e00af */
[----:B------:R-:W-:Y:S01]  /*f280*/  MOV R175, R171 ;  /* 0x000000ab00af7202 */ /* 0x000fe20000000f00 */
[----:B------:R-:W-:Y:S02]  /*f290*/  IMAD.MOV.U32 R174, RZ, RZ, R170 ;  /* 0x000000ffffae7224 */ /* 0x000fe400078e00aa */
[----:B------:R-:W-:Y:S02]  /*f2a0*/  IMAD.MOV.U32 R170, RZ, RZ, R152 ;  /* 0x000000ffffaa7224 */ /* 0x000fe400078e0098 */
[----:B------:R-:W-:Y:S02]  /*f2b0*/  IMAD.MOV.U32 R171, RZ, RZ, R154 ;  /* 0x000000ffffab7224 */ /* 0x000fe400078e009a */
[----:B------:R-:W-:Y:S02]  /*f2c0*/  IMAD.MOV.U32 R152, RZ, RZ, R155 ;  /* 0x000000ffff987224 */ /* 0x000fe400078e009b */
[----:B------:R-:W-:Y:S01]  /*f2d0*/  IMAD.MOV.U32 R154, RZ, RZ, R158 ;  /* 0x000000ffff9a7224 */ /* 0x000fe200078e009e */
[----:B------:R-:W-:Y:S01]  /*f2e0*/  MOV R158, R201 ;  /* 0x000000c9009e7202 */ /* 0x000fe20000000f00 */
[----:B------:R-:W-:Y:S01]  /*f2f0*/  IMAD.MOV.U32 R155, RZ, RZ, R159 ;  /* 0x000000ffff9b7224 */ /* 0x000fe200078e009f */
[----:B------:R-:W2:Y:S01]  /*f300*/  LDL.LU R201, [R1+0x110] ;  /* 0x0001100001c97983 */ /* 0x000ea20000300800 */
[----:B------:R-:W-:-:S03]  /*f310*/  IMAD.MOV.U32 R159, RZ, RZ, R214 ;  /* 0x000000ffff9f7224 */ /* 0x000fc600078e00d6 */
[----:B------:R-:W3:Y:S01]  /*f320*/  LDL.LU R214, [R1+0x10c] ;  /* 0x00010c0001d67983 */ /* 0x000ee20000300800 */
[----:B------:R-:W-:Y:S03]  /*f330*/  HMMA.16816.F32 R176, R4, R8, R248 ;  /* 0x0000000804b0723c */ /* 0x000fe600000018f8 */
[----:B------:R-:W1:Y:S01]  /*f340*/  LDSM.16.MT88.4 R8, [R35+0x6000] ;  /* 0x006000002308783b */ /* 0x000e620000004200 */
[----:B------:R-:W-:Y:S01]  /*f350*/  IMAD.MOV.U32 R180, RZ, RZ, R172 ;  /* 0x000000ffffb47224 */ /* 0x000fe200078e00ac */
[----:B------:R-:W-:Y:S01]  /*f360*/  MOV R181, R173 ;  /* 0x000000ad00b57202 */ /* 0x000fe20000000f00 */
[----:B------:R-:W-:Y:S02]  /*f370*/  IMAD.MOV.U32 R173, RZ, RZ, R169 ;  /* 0x000000ffffad7224 */ /* 0x000fe400078e00a9 */
[----:B------:R-:W-:Y:S02]  /*f380*/  IMAD.MOV.U32 R172, RZ, RZ, R168 ;  /* 0x000000ffffac7224 */ /* 0x000fe400078e00a8 */
[----:B------:R-:W-:Y:S01]  /*f390*/  IMAD.MOV.U32 R169, RZ, RZ, R140 ;  /* 0x000000ffffa97224 */ /* 0x000fe200078e008c */
[----:B------:R-:W-:Y:S01]  /*f3a0*/  MOV R140, R156 ;  /* 0x0000009c008c7202 */ /* 0x000fe20000000f00 */
[----:B------:R-:W-:-:S02]  /*f3b0*/  IMAD.MOV.U32 R168, RZ, RZ, R0 ;  /* 0x000000ffffa87224 */ /* 0x000fc400078e0000 */
[----:B------:R-:W-:Y:S02]  /*f3c0*/  IMAD.MOV.U32 R0, RZ, RZ, R157 ;  /* 0x000000ffff007224 */ /* 0x000fe400078e009d */
[----:B------:R-:W-:Y:S02]  /*f3d0*/  IMAD.MOV.U32 R156, RZ, RZ, R244 ;  /* 0x000000ffff9c7224 */ /* 0x000fe400078e00f4 */
[----:B------:R-:W-:Y:S02]  /*f3e0*/  IMAD.MOV.U32 R157, RZ, RZ, R3 ;  /* 0x000000ffff9d7224 */ /* 0x000fe400078e0003 */
[----:B------:R-:W-:Y:S02]  /*f3f0*/  IMAD.MOV.U32 R244, RZ, RZ, R211 ;  /* 0x000000fffff47224 */ /* 0x000fe400078e00d3 */
[----:B------:R-:W-:Y:S01]  /*f400*/  IMAD.MOV.U32 R3, RZ, RZ, R202 ;  /* 0x000000ffff037224 */ /* 0x000fe200078e00ca */
[----:B------:R-:W4:Y:S04]  /*f410*/  LDL.LU R211, [R1+0x108] ;  /* 0x0001080001d37983 */ /* 0x000f280000300800 */
[----:B------:R-:W2:Y:S01]  /*f420*/  LDL.LU R202, [R1+0x104] ;  /* 0x0001040001ca7983 */ /* 0x000ea20000300800 */
[----:B-1----:R-:W-:Y:S01]  /*f430*/  HMMA.16816.F32 R192, R4, R8, R180 ;  /* 0x0000000804c0723c */ /* 0x002fe200000018b4 */
[----:B------:R-:W-:Y:S01]  /*f440*/  IMAD.MOV.U32 R180, RZ, RZ, R172 ;  /* 0x000000ffffb47224 */ /* 0x000fe200078e00ac */
[----:B------:R-:W-:Y:S01]  /*f450*/  MOV R182, R174 ;  /* 0x000000ae00b67202 */ /* 0x000fe20000000f00 */
        /* <DEDUP_REMOVED lines=8> */
[----:B------:R-:W-:-:S02]  /*f4e0*/  IMAD.MOV.U32 R154, RZ, RZ, R158 ;  /* 0x000000ffff9a7224 */ /* 0x000fc400078e009e */
[----:B------:R-:W-:Y:S01]  /*f4f0*/  IMAD.MOV.U32 R140, RZ, RZ, R156 ;  /* 0x000000ffff8c7224 */ /* 0x000fe200078e009c */
[----:B------:R-:W-:Y:S01]  /*f500*/  MOV R156, R244 ;  /* 0x000000f4009c7202 */ /* 0x000fe20000000f00 */
[----:B------:R-:W-:Y:S02]  /*f510*/  IMAD.MOV.U32 R155, RZ, RZ, R157 ;  /* 0x000000ffff9b7224 */ /* 0x000fe400078e009d */
[----:B------:R-:W-:Y:S02]  /*f520*/  IMAD.MOV.U32 R0, RZ, RZ, R159 ;  /* 0x000000ffff007224 */ /* 0x000fe400078e009f */
[----:B------:R-:W-:Y:S02]  /*f530*/  IMAD.MOV.U32 R158, RZ, RZ, R196 ;  /* 0x000000ffff9e7224 */ /* 0x000fe400078e00c4 */
[----:B------:R-:W-:Y:S01]  /*f540*/  IMAD.MOV.U32 R157, RZ, RZ, R3 ;  /* 0x000000ffff9d7224 */ /* 0x000fe200078e0003 */
[----:B------:R-:W2:Y:S01]  /*f550*/  LDL.LU R196, [R1+0x100] ;  /* 0x0001000001c47983 */ /* 0x000ea20000300800 */
[----:B------:R-:W-:Y:S01]  /*f560*/  IMAD.MOV.U32 R244, RZ, RZ, R2 ;  /* 0x000000fffff47224 */ /* 0x000fe200078e0002 */
[----:B------:R-:W-:Y:S01]  /*f570*/  MOV R2, R243 ;  /* 0x000000f300027202 */ /* 0x000fe20000000f00 */
[----:B------:R-:W-:-:S02]  /*f580*/  IMAD.MOV.U32 R3, RZ, RZ, R215 ;  /* 0x000000ffff037224 */ /* 0x000fc400078e00d7 */
[----:B---3--:R-:W-:Y:S02]  /*f590*/  IMAD.MOV.U32 R159, RZ, RZ, R214 ;  /* 0x000000ffff9f7224 */ /* 0x008fe400078e00d6 */
[----:B------:R-:W3:Y:S04]  /*f5a0*/  LDL.LU R214, [R1+0xfc] ;  /* 0x0000fc0001d67983 */ /* 0x000ee80000300800 */
[----:B------:R-:W4:Y:S04]  /*f5b0*/  LDL.LU R215, [R1+0xf8] ;  /* 0x0000f80001d77983 */ /* 0x000f280000300800 */
[----:B------:R-:W2:Y:S01]  /*f5c0*/  LDL.LU R243, [R1+0xf4] ;  /* 0x0000f40001f37983 */ /* 0x000ea20000300800 */
[----:B------:R-:W-:Y:S01]  /*f5d0*/  IMAD.MOV.U32 R190, RZ, RZ, R173 ;  /* 0x000000ffffbe7224 */ /* 0x000fe200078e00ad */
[----:B------:R-:W-:Y:S01]  /*f5e0*/  MOV R173, R0 ;  /* 0x0000000000ad7202 */ /* 0x000fe20000000f00 */
[----:B------:R-:W-:Y:S01]  /*f5f0*/  IMAD.MOV.U32 R188, RZ, RZ, R172 ;  /* 0x000000ffffbc7224 */ /* 0x000fe200078e00ac */
[C---:B------:R-:W-:Y:S01]  /*f600*/  LOP3.LUT R0, R12.reuse, 0xffff, RZ, 0xc0, !PT ;  /* 0x0000ffff0c007812 */ /* 0x040fe200078ec0ff */
[----:B------:R-:W-:Y:S01]  /*f610*/  IMAD.MOV.U32 R189, RZ, RZ, R174 ;  /* 0x000000ffffbd7224 */ /* 0x000fe200078e00ae */
[----:B------:R-:W-:Y:S01]  /*f620*/  MOV R174, R2 ;  /* 0x0000000200ae7202 */ /* 0x000fe20000000f00 */
[----:B------:R-:W-:Y:S01]  /*f630*/  IMAD.MOV.U32 R172, RZ, RZ, R140 ;  /* 0x000000ffffac7224 */ /* 0x000fe200078e008c */
[----:B------:R-:W-:Y:S01]  /*f640*/  SHF.R.U32.HI R0, RZ, 0x8, R0 ;  /* 0x00000008ff007819 */ /* 0x000fe20000011600 */
[----:B------:R-:W-:Y:S01]  /*f650*/  IMAD.MOV.U32 R140, RZ, RZ, R156 ;  /* 0x000000ffff8c7224 */ /* 0x000fe200078e009c */
[----:B------:R-:W-:Y:S01]  /*f660*/  LOP3.LUT R2, R12, 0xff, RZ, 0xc0, !PT ;  /* 0x000000ff0c027812 */ /* 0x000fe200078ec0ff */
[----:B------:R-:W-:-:S02]  /*f670*/  IMAD.MOV.U32 R156, RZ, RZ, R157 ;  /* 0x000000ffff9c7224 */ /* 0x000fc400078e009d */
[----:B------:R-:W-:Y:S02]  /*f680*/  IMAD.MOV.U32 R157, RZ, RZ, R158 ;  /* 0x000000ffff9d7224 */ /* 0x000fe400078e009e */
[----:B------:R-:W-:Y:S02]  /*f690*/  IMAD.MOV.U32 R158, RZ, RZ, R159 ;  /* 0x000000ffff9e7224 */ /* 0x000fe400078e009f */
[----:B------:R-:W-:Y:S01]  /*f6a0*/  IMAD.MOV.U32 R159, RZ, RZ, R3 ;  /* 0x000000ffff9f7224 */ /* 0x000fe200078e0003 */
[--C-:B------:R-:W-:Y:S02]  /*f6b0*/  PRMT R3, R2, 0x5410, R0.reuse ;  /* 0x0000541002037816 */ /* 0x100fe40000000000 */
[----:B------:R-:W-:Y:S01]  /*f6c0*/  PRMT R0, R12, 0x7632, R0 ;  /* 0x000076320c007816 */ /* 0x000fe20000000000 */
[----:B------:R-:W-:Y:S01]  /*f6d0*/  HMMA.16816.F32 R180, R4, R10, R180 ;  /* 0x0000000a04b4723c */ /* 0x000fe200000018b4 */
[----:B------:R-:W-:Y:S01]  /*f6e0*/  LOP3.LUT R4, R13, 0xff, RZ, 0xc0, !PT ;  /* 0x000000ff0d047812 */ /* 0x000fe200078ec0ff */
[----:B------:R-:W-:Y:S01]  /*f6f0*/  IMAD.MOV.U32 R191, RZ, RZ, R175 ;  /* 0x000000ffffbf7224 */ /* 0x000fe200078e00af */
[----:B------:R-:W-:Y:S01]  /*f700*/  LOP3.LUT R2, R0, 0xff, RZ, 0xc0, !PT ;  /* 0x000000ff00027812 */ /* 0x000fe200078ec0ff */
[----:B------:R-:W1:Y:S01]  /*f710*/  LDSM.16.MT88.4 R8, [R116+0x10800] ;  /* 0x010800007408783b */ /* 0x000e620000004200 */
[----:B------:R-:W-:-:S02]  /*f720*/  HSET2.LE.AND R0, R3, R20, PT ;  /* 0x0000001403007233 */ /* 0x000fc40003803000 */
[----:B------:R-:W-:-:S03]  /*f730*/  PRMT R6, R4, 0x5410, R14 ;  /* 0x0000541004067816 */ /* 0x000fc6000000000e */
[----:B------:R-:W-:Y:S01]  /*f740*/  LOP3.LUT R4, R188, R0, RZ, 0xc0, !PT ;  /* 0x00000000bc047212 */ /* 0x000fe200078ec0ff */
[----:B------:R-:W-:Y:S02]  /*f750*/  IMAD.MOV.U32 R188, RZ, RZ, R189 ;  /* 0x000000ffffbc7224 */ /* 0x000fe400078e00bd */
[----:B------:R-:W-:Y:S02]  /*f760*/  IMAD.MOV.U32 R189, RZ, RZ, R191 ;  /* 0x000000ffffbd7224 */ /* 0x000fe400078e00bf */
[----:B------:R-:W-:Y:S02]  /*f770*/  IMAD.MOV.U32 R191, RZ, RZ, R172 ;  /* 0x000000ffffbf7224 */ /* 0x000fe400078e00ac */
[----:B------:R-:W-:Y:S01]  /*f780*/  IMAD.MOV.U32 R172, RZ, RZ, R173 ;  /* 0x000000ffffac7224 */ /* 0x000fe200078e00ad */
[----:B------:R-:W-:Y:S02]  /*f790*/  MOV R173, R174 ;  /* 0x000000ae00ad7202 */ /* 0x000fe40000000f00 */
[----:B------:R-:W-:-:S02]  /*f7a0*/  SHF.R.U32.HI R5, RZ, 0x18, R12 ;  /* 0x00000018ff057819 */ /* 0x000fc4000001160c */
[----:B------:R-:W-:Y:S02]  /*f7b0*/  LOP3.LUT R3, R15, 0xff00ff, RZ, 0xc0, !PT ;  /* 0x00ff00ff0f037812 */ /* 0x000fe400078ec0ff */
[----:B------:R-:W-:Y:S01]  /*f7c0*/  PRMT R2, R2, 0x5410, R5 ;  /* 0x0000541002027816 */ /* 0x000fe20000000005 */
[----:B------:R-:W-:Y:S02]  /*f7d0*/  LDSM.16.MT88.4 R12, [R21+0x800] ;  /* 0x00080000150c783b */ /* 0x000fe40000004200 */
[--C-:B------:R-:W-:Y:S02]  /*f7e0*/  HSET2.LE.AND R3, R3, R20.reuse, PT ;  /* 0x0000001403037233 */ /* 0x100fe40003803000 */
[--C-:B------:R-:W-:Y:S02]  /*f7f0*/  HSET2.LE.AND R0, R2, R20.reuse, PT ;  /* 0x0000001402007233 */ /* 0x100fe40003803000 */
[----:B------:R-:W-:Y:S02]  /*f800*/  HSET2.LE.AND R2, R6, R20, PT ;  /* 0x0000001406027233 */ /* 0x000fe40003803000 */
[----:B------:R-:W-:-:S02]  /*f810*/  LOP3.LUT R7, R240, R3, RZ, 0xc0, !PT ;  /* 0x00000003f0077212 */ /* 0x000fc400078ec0ff */
[----:B------:R-:W-:Y:S02]  /*f820*/  LOP3.LUT R5, R188, R0, RZ, 0xc0, !PT ;  /* 0x00000000bc057212 */ /* 0x000fe400078ec0ff */
[----:B------:R-:W-:-:S07]  /*f830*/  LOP3.LUT R6, R197, R2, RZ, 0xc0, !PT ;  /* 0x00000002c5067212 */ /* 0x000fce00078ec0ff */
[----:B-1----:R-:W-:Y:S01]  /*f840*/  HMMA.16816.F32 R228, R4, R10, R16 ;  /* 0x0000000a04e4723c */ /* 0x002fe20000001810 */
[----:B------:R-:W1:Y:S01]  /*f850*/  LDSM.16.MT88.4 R16, [R32+0x10800] ;  /* 0x010800002010783b */ /* 0x000e620000004200 */
[----:B--2---:R-:W-:-:S03]  /*f860*/  IMAD.MOV.U32 R175, RZ, RZ, R243 ;  /* 0x000000ffffaf7224 */ /* 0x004fc600078e00f3 */
[----:B------:R-:W2:Y:S01]  /*f870*/  LDL.LU R243, [R1+0xf0] ;  /* 0x0000f00001f37983 */ /* 0x000ea20000300800 */
[----:B------:R-:W-:Y:S02]  /*f880*/  IMAD.MOV.U32 R174, RZ, RZ, R175 ;  /* 0x000000ffffae7224 */ /* 0x000fe400078e00af */
[----:B------:R-:W-:Y:S02]  /*f890*/  IMAD.MOV.U32 R175, RZ, RZ, R168 ;  /* 0x000000ffffaf7224 */ /* 0x000fe400078e00a8 */
[----:B------:R-:W-:Y:S02]  /*f8a0*/  IMAD.MOV.U32 R168, RZ, RZ, R169 ;  /* 0x000000ffffa87224 */ /* 0x000fe400078e00a9 */
[----:B------:R-:W3:Y:S01]  /*f8b0*/  LDL.LU R169, [R1+0x54] ;  /* 0x0000540001a97983 */ /* 0x000ee20000300800 */
[----:B------:R-:W-:Y:S03]  /*f8c0*/  HMMA.16816.F32 R232, R4, R8, R44 ;  /* 0x0000000804e8723c */ /* 0x000fe6000000182c */
[----:B------:R-:W4:Y:S01]  /*f8d0*/  LDSM.16.MT88.4 R8, [R35+0x800] ;  /* 0x000800002308783b */ /* 0x000f220000004200 */
[----:B------:R-:W-:Y:S01]  /*f8e0*/  IMAD.MOV.U32 R248, RZ, RZ, R189 ;  /* 0x000000fffff87224 */ /* 0x000fe200078e00bd */
[----:B------:R-:W-:Y:S01]  /*f8f0*/  MOV R106, R154 ;  /* 0x0000009a006a7202 */ /* 0x000fe20000000f00 */
[----:B------:R-:W-:-:S02]  /*f900*/  IMAD.MOV.U32 R0, RZ, RZ, R190 ;  /* 0x000000ffff007224 */ /* 0x000fc400078e00be */
[----:B------:R-:W-:Y:S01]  /*f910*/  IMAD.MOV.U32 R3, RZ, RZ, R191 ;  /* 0x000000ffff037224 */ /* 0x000fe200078e00bf */
[C---:B-1----:R-:W-:Y:S01]  /*f920*/  HMMA.16816.F32 R224, R4.reuse, R16, R88 ;  /* 0x0000001004e0723c */ /* 0x042fe20000001858 */
[----:B------:R-:W-:Y:S02]  /*f930*/  IMAD.MOV.U32 R91, RZ, RZ, R172 ;  /* 0x000000ffff5b7224 */ /* 0x000fe400078e00ac */
[----:B------:R-:W-:Y:S02]  /*f940*/  IMAD.MOV.U32 R104, RZ, RZ, R152 ;  /* 0x000000ffff687224 */ /* 0x000fe400078e0098 */
[----:B------:R-:W-:Y:S02]  /*f950*/  IMAD.MOV.U32 R105, RZ, RZ, R153 ;  /* 0x000000ffff697224 */ /* 0x000fe400078e0099 */
[----:B------:R-:W-:Y:S01]  /*f960*/  IMAD.MOV.U32 R107, RZ, RZ, R155 ;  /* 0x000000ffff6b7224 */ /* 0x000fe200078e009b */
[----:B------:R-:W-:Y:S01]  /*f970*/  HMMA.16816.F32 R220, R4, R18, R72 ;  /* 0x0000001204dc723c */ /* 0x000fe20000001848 */
[----:B------:R-:W-:Y:S01]  /*f980*/  IMAD.MOV.U32 R90, RZ, RZ, R173 ;  /* 0x000000ffff5a7224 */ /* 0x000fe200078e00ad */
[----:B------:R-:W1:Y:S01]  /*f990*/  LDSM.16.MT88.4 R16, [R116+0x12800] ;  /* 0x012800007410783b */ /* 0x000e620000004200 */
[----:B------:R-:W-:-:S02]  /*f9a0*/  IMAD.MOV.U32 R89, RZ, RZ, R174 ;  /* 0x000000ffff597224 */ /* 0x000fc400078e00ae */
[----:B------:R-:W-:Y:S02]  /*f9b0*/  IMAD.MOV.U32 R88, RZ, RZ, R175 ;  /* 0x000000ffff587224 */ /* 0x000fe400078e00af */
[----:B------:R-:W-:Y:S01]  /*f9c0*/  IMAD.MOV.U32 R240, RZ, RZ, R158 ;  /* 0x000000fffff07224 */ /* 0x000fe200078e009e */
[C---:B------:R-:W-:Y:S01]  /*f9d0*/  HMMA.16816.F32 R216, R4.reuse, R12, R60 ;  /* 0x0000000c04d8723c */ /* 0x040fe2000000183c */
[----:B------:R-:W-:Y:S01]  /*f9e0*/  IMAD.MOV.U32 R249, RZ, RZ, R149 ;  /* 0x000000fffff97224 */ /* 0x000fe200078e0095 */
[----:B------:R-:W-:Y:S01]  /*f9f0*/  MOV R250, R150 ;  /* 0x0000009600fa7202 */ /* 0x000fe20000000f00 */
[----:B------:R-:W-:Y:S01]  /*fa00*/  IMAD.MOV.U32 R251, RZ, RZ, R151 ;  /* 0x000000fffffb7224 */ /* 0x000fe200078e0097 */
[----:B------:R-:W-:Y:S01]  /*fa10*/  MOV R2, R242 ;  /* 0x000000f200027202 */ /* 0x000fe20000000f00 */
[----:B------:R-:W2:Y:S03]  /*fa20*/  LDL.LU R197, [R1+0xec] ;  /* 0x0000ec0001c57983 */ /* 0x000ea60000300800 */
[C---:B------:R-:W-:Y:S01]  /*fa30*/  HMMA.16816.F32 R172, R4.reuse, R14, R52 ;  /* 0x0000000e04ac723c */ /* 0x040fe20000001834 */
[----:B------:R-:W1:Y:S07]  /*fa40*/  LDSM.16.MT88.4 R12, [R32+0x12800] ;  /* 0x01280000200c783b */ /* 0x000e6e0000004200 */
[C---:B----4-:R-:W-:Y:S08]  /*fa50*/  HMMA.16816.F32 R152, R4.reuse, R8, R40 ;  /* 0x000000080498723c */ /* 0x050ff00000001828 */
[C---:B------:R-:W-:Y:S01]  /*fa60*/  HMMA.16816.F32 R188, R4.reuse, R10, R28 ;  /* 0x0000000a04bc723c */ /* 0x040fe2000000181c */
[----:B------:R-:W4:Y:S01]  /*fa70*/  LDSM.16.MT88.4 R8, [R21+0x2800] ;  /* 0x002800001508783b */ /* 0x000f220000004200 */
[----:B------:R-:W-:Y:S01]  /*fa80*/  IMAD.MOV.U32 R30, RZ, RZ, R156 ;  /* 0x000000ffff1e7224 */ /* 0x000fe200078e009c */
[----:B------:R-:W-:Y:S01]  /*fa90*/  MOV R28, R159 ;  /* 0x0000009f001c7202 */ /* 0x000fe20000000f00 */
[----:B------:R-:W-:Y:S01]  /*faa0*/  IMAD.MOV.U32 R29, RZ, RZ, R157 ;  /* 0x000000ffff1d7224 */ /* 0x000fe200078e009d */
[----:B------:R-:W-:Y:S01]  /*fab0*/  MOV R75, R168 ;  /* 0x000000a8004b7202 */ /* 0x000fe20000000f00 */
[----:B------:R-:W-:Y:S01]  /*fac0*/  IMAD.MOV.U32 R73, RZ, RZ, R170 ;  /* 0x000000ffff497224 */ /* 0x000fe200078e00aa */
[----:B------:R2:W5:Y:S01]  /*fad0*/  LDL.LU R242, [R1+0xe8] ;  /* 0x0000e80001f27983 */ /* 0x0005620000300800 */
[----:B------:R-:W-:Y:S01]  /*fae0*/  IMAD.MOV.U32 R72, RZ, RZ, R171 ;  /* 0x000000ffff487224 */ /* 0x000fe200078e00ab */
[----:B-1----:R-:W-:Y:S01]  /*faf0*/  HMMA.16816.F32 R156, R4, R18, R64 ;  /* 0x00000012049c723c */ /* 0x002fe20000001840 */
[----:B------:R-:W-:-:S02]  /*fb00*/  IMAD.MOV.U32 R31, RZ, RZ, R140 ;  /* 0x000000ffff1f7224 */ /* 0x000fc400078e008c */
[----:B------:R-:W-:Y:S02]  /*fb10*/  IMAD.MOV.U32 R67, RZ, RZ, R141 ;  /* 0x000000ffff437224 */ /* 0x000fe400078e008d */
[----:B------:R-:W-:Y:S02]  /*fb20*/  IMAD.MOV.U32 R66, RZ, RZ, R142 ;  /* 0x000000ffff427224 */ /* 0x000fe400078e008e */
[----:B------:R-:W-:Y:S02]  /*fb30*/  IMAD.MOV.U32 R64, RZ, RZ, R143 ;  /* 0x000000ffff407224 */ /* 0x000fe400078e008f */
[----:B------:R-:W-:Y:S02]  /*fb40*/  IMAD.MOV.U32 R65, RZ, RZ, R148 ;  /* 0x000000ffff417224 */ /* 0x000fe400078e0094 */
[C---:B------:R-:W-:Y:S08]  /*fb50*/  HMMA.16816.F32 R148, R4.reuse, R12, R56 ;  /* 0x0000000c0494723c */ /* 0x040ff00000001838 */
[C---:B------:R-:W-:Y:S01]  /*fb60*/  HMMA.16816.F32 R140, R4.reuse, R14, R48 ;  /* 0x0000000e048c723c */ /* 0x040fe20000001830 */
[----:B------:R-:W1:Y:S07]  /*fb70*/  LDSM.16.MT88.4 R12, [R116+0x14800] ;  /* 0x01480000740c783b */ /* 0x000e6e0000004200 */
[----:B----4-:R-:W-:Y:S01]  /*fb80*/  HMMA.16816.F32 R112, R4, R8, R36 ;  /* 0x000000080470723c */ /* 0x010fe20000001824 */
[----:B------:R-:W-:-:S02]  /*fb90*/  IMAD.MOV.U32 R36, RZ, RZ, R104 ;  /* 0x000000ffff247224 */ /* 0x000fc400078e0068 */
[----:B------:R-:W-:Y:S02]  /*fba0*/  IMAD.MOV.U32 R37, RZ, RZ, R105 ;  /* 0x000000ffff257224 */ /* 0x000fe400078e0069 */
[----:B------:R-:W-:Y:S02]  /*fbb0*/  IMAD.MOV.U32 R38, RZ, RZ, R106 ;  /* 0x000000ffff267224 */ /* 0x000fe400078e006a */
[----:B------:R-:W-:Y:S02]  /*fbc0*/  IMAD.MOV.U32 R39, RZ, RZ, R107 ;  /* 0x000000ffff277224 */ /* 0x000fe400078e006b */
[C---:B------:R-:W-:Y:S01]  /*fbd0*/  HMMA.16816.F32 R104, R4.reuse, R10, R24 ;  /* 0x0000000a0468723c */ /* 0x040fe20000001818 */
[----:B------:R-:W4:Y:S04]  /*fbe0*/  LDSM.16.MT88.4 R8, [R32+0x14800] ;  /* 0x014800002008783b */ /* 0x000f280000004200 */
[----:B------:R-:W-:Y:S03]  /*fbf0*/  LDSM.16.MT88.4 R24, [R35+0x1000] ;  /* 0x001000002318783b */ /* 0x000fe60000004200 */
[C---:B-1----:R-:W-:Y:S08]  /*fc00*/  HMMA.16816.F32 R68, R4.reuse, R14, R68 ;  /* 0x0000000e0444723c */ /* 0x042ff00000001844 */
[C---:B----4-:R-:W-:Y:S08]  /*fc10*/  HMMA.16816.F32 R60, R4.reuse, R8, R96 ;  /* 0x00000008043c723c */ /* 0x050ff00000001860 */
[C---:B------:R-:W-:Y:S01]  /*fc20*/  HMMA.16816.F32 R56, R4.reuse, R10, R100 ;  /* 0x0000000a0438723c */ /* 0x040fe20000001864 */
[----:B------:R-:W1:Y:S07]  /*fc30*/  LDSM.16.MT88.4 R8, [R116+0x16800] ;  /* 0x016800007408783b */ /* 0x000e6e0000004200 */
[----:B-1----:R-:W-:Y:S01]  /*fc40*/  HMMA.16816.F32 R100, R4, R8, R136 ;  /* 0x000000080464723c */ /* 0x002fe20000001888 */
[----:B---3--:R-:W-:-:S07]  /*fc50*/  IMAD.MOV.U32 R74, RZ, RZ, R169 ;  /* 0x000000ffff4a7224 */ /* 0x008fce00078e00a9 */
[C---:B------:R-:W-:Y:S01]  /*fc60*/  HMMA.16816.F32 R168, R4.reuse, R16, R84 ;  /* 0x0000001004a8723c */ /* 0x040fe20000001854 */
[----:B------:R-:W1:Y:S07]  /*fc70*/  LDSM.16.MT88.4 R16, [R35+0x2800] ;  /* 0x002800002310783b */ /* 0x000e6e0000004200 */
[C---:B-1----:R-:W-:Y:S08]  /*fc80*/  HMMA.16816.F32 R108, R4.reuse, R18, R92 ;  /* 0x00000012046c723c */ /* 0x042ff0000000185c */
[C---:B------:R-:W-:Y:S01]  /*fc90*/  HMMA.16816.F32 R92, R4.reuse, R12, R76 ;  /* 0x0000000c045c723c */ /* 0x040fe2000000184c */
[----:B------:R-:W1:Y:S07]  /*fca0*/  LDSM.16.MT88.4 R12, [R35+0x4800] ;  /* 0x00480000230c783b */ /* 0x000e6e0000004200 */
[C---:B------:R-:W-:Y:S01]  /*fcb0*/  HMMA.16816.F32 R44, R4.reuse, R16, R80 ;  /* 0x00000010042c723c */ /* 0x040fe20000001850 */
[----:B------:R-:W3:Y:S07]  /*fcc0*/  LDSM.16.MT88.4 R16, [R21+0x4800] ;  /* 0x004800001510783b */ /* 0x000eee0000004200 */
[C---:B------:R-:W-:Y:S01]  /*fcd0*/  HMMA.16816.F32 R80, R4.reuse, R10, R144 ;  /* 0x0000000a0450723c */ /* 0x040fe20000001890 */
[----:B------:R-:W-:Y:S07]  /*fce0*/  LDSM.16.MT88.4 R8, [R35+0x6800] ;  /* 0x006800002308783b */ /* 0x000fee0000004200 */
[C---:B-1----:R-:W-:Y:S08]  /*fcf0*/  HMMA.16816.F32 R40, R4.reuse, R12, R128 ;  /* 0x0000000c0428723c */ /* 0x042ff00000001880 */
[C---:B------:R-:W-:Y:S01]  /*fd00*/  HMMA.16816.F32 R84, R4.reuse, R14, R132 ;  /* 0x0000000e0454723c */ /* 0x040fe20000001884 */
[----:B------:R-:W1:Y:S07]  /*fd10*/  LDSM.16.MT88.4 R12, [R21+0x6800] ;  /* 0x00680000150c783b */ /* 0x000e6e0000004200 */
[C---:B---3--:R-:W-:Y:S08]  /*fd20*/  HMMA.16816.F32 R52, R4.reuse, R16, R120 ;  /* 0x000000100434723c */ /* 0x048ff00000001878 */
[----:B------:R-:W-:Y:S01]  /*fd30*/  HMMA.16816.F32 R48, R4, R18, R124 ;  /* 0x000000120430723c */ /* 0x000fe2000000187c */
[----:B------:R-:W3:Y:S01]  /*fd40*/  LDSM.16.MT88.4 R16, [R32+0x16800] ;  /* 0x016800002010783b */ /* 0x000ee20000004200 */
        /* <DEDUP_REMOVED lines=18> */
[----:B------:R-:W-:Y:S01]  /*fe70*/  MOV R28, R90 ;  /* 0x0000005a001c7202 */ /* 0x000fe20000000f00 */
[----:B------:R-:W-:-:S02]  /*fe80*/  IMAD.MOV.U32 R134, RZ, RZ, R38 ;  /* 0x000000ffff867224 */ /* 0x000fc400078e0026 */
[----:B------:R-:W-:-:S03]  /*fe90*/  IMAD.MOV.U32 R133, RZ, RZ, R39 ;  /* 0x000000ffff857224 */ /* 0x000fc600078e0027 */
[C---:B------:R-:W-:Y:S01]  /*fea0*/  HMMA.16816.F32 R64, R4.reuse, R14, R184 ;  /* 0x0000000e0440723c */ /* 0x040fe200000018b8 */
[----:B------:R-:W1:Y:S01]  /*feb0*/  LDSM.16.MT88.4 R12, [R32+0x11000] ;  /* 0x01100000200c783b */ /* 0x000e620000004200 */
[----:B------:R-:W-:Y:S02]  /*fec0*/  IMAD.MOV.U32 R122, RZ, RZ, R88 ;  /* 0x000000ffff7a7224 */ /* 0x000fe400078e0058 */
[----:B------:R-:W-:Y:S02]  /*fed0*/  IMAD.MOV.U32 R123, RZ, RZ, R89 ;  /* 0x000000ffff7b7224 */ /* 0x000fe400078e0059 */
[----:B------:R-:W-:Y:S02]  /*fee0*/  IMAD.MOV.U32 R29, RZ, RZ, R91 ;  /* 0x000000ffff1d7224 */ /* 0x000fe400078e005b */
[C---:B---3--:R-:W-:Y:S08]  /*fef0*/  HMMA.16816.F32 R88, R4.reuse, R16, R160 ;  /* 0x000000100458723c */ /* 0x048ff000000018a0 */
[C---:B------:R-:W-:Y:S01]  /*ff00*/  HMMA.16816.F32 R76, R4.reuse, R18, R164 ;  /* 0x00000012044c723c */ /* 0x040fe200000018a4 */
[----:B------:R-:W3:Y:S07]  /*ff10*/  LDSM.16.MT88.4 R16, [R116+0x11000] ;  /* 0x011000007410783b */ /* 0x000eee0000004200 */
[C---:B------:R-:W-:Y:S08]  /*ff20*/  HMMA.16816.F32 R36, R4.reuse, R8, R192 ;  /* 0x000000080424723c */ /* 0x040ff000000018c0 */
[----:B------:R-:W-:Y:S01]  /*ff30*/  HMMA.16816.F32 R96, R4, R10, R180 ;  /* 0x0000000a0460723c */ /* 0x000fe200000018b4 */
[----:B------:R-:W-:Y:S01]  /*ff40*/  PRMT R7, R0, 0x5410, R2 ;  /* 0x0000541000077816 */ /* 0x000fe20000000002 */
[----:B------:R-:W4:Y:S01]  /*ff50*/  LDSM.16.MT88.4 R8, [R21+0x1000] ;  /* 0x001000001508783b */ /* 0x000f220000004200 */
[----:B------:R-:W-:-:S02]  /*ff60*/  LOP3.LUT R0, R23, 0xffff, RZ, 0xc0, !PT ;  /* 0x0000ffff17007812 */ /* 0x000fc400078ec0ff */
[C---:B------:R-:W-:Y:S02]  /*ff70*/  LOP3.LUT R2, R23.reuse, 0xff, RZ, 0xc0, !PT ;  /* 0x000000ff17027812 */ /* 0x040fe400078ec0ff */
[----:B------:R-:W-:Y:S01]  /*ff80*/  SHF.R.U32.HI R0, RZ, 0x8, R0 ;  /* 0x00000008ff007819 */ /* 0x000fe20000011600 */
[----:B------:R-:W-:Y:S02]  /*ff90*/  IMAD.MOV.U32 R126, RZ, RZ, R30 ;  /* 0x000000ffff7e7224 */ /* 0x000fe400078e001e */
[----:B------:R-:W-:Y:S01]  /*ffa0*/  IMAD.MOV.U32 R30, RZ, RZ, R3 ;  /* 0x000000ffff1e7224 */ /* 0x000fe200078e0003 */
[----:B------:R-:W-:Y:S01]  /*ffb0*/  PRMT R3, R2, 0x5410, R0 ;  /* 0x0000541002037816 */ /* 0x000fe20000000000 */
[----:B------:R-:W-:Y:S01]  /*ffc0*/  IMAD.MOV.U32 R4, RZ, RZ, R22 ;  /* 0x000000ffff047224 */ /* 0x000fe200078e0016 */
[----:B------:R-:W-:Y:S02]  /*ffd0*/  PRMT R0, R23, 0x7632, R0 ;  /* 0x0000763217007816 */ /* 0x000fe40000000000 */
[----:B------:R-:W-:-:S02]  /*ffe0*/  SHF.R.U32.HI R5, RZ, 0x18, R23 ;  /* 0x00000018ff057819 */ /* 0x000fc40000011617 */
[----:B------:R-:W-:Y:S02]  /*fff0*/  LOP3.LUT R2, R0, 0xff, RZ, 0xc0, !PT ;  /* 0x000000ff00027812 */ /* 0x000fe400078ec0ff */
[----:B------:R-:W-:Y:S02]  /*10000*/  PRMT R6, R22, 0x7771, RZ ;  /* 0x0000777116067816 */ /* 0x000fe400000000ff */
[----:B------:R-:W-:Y:S02]  /*10010*/  LOP3.LUT R4, R4, 0xff, RZ, 0xc0, !PT ;  /* 0x000000ff04047812 */ /* 0x000fe400078ec0ff */
[----:B------:R-:W-:Y:S02]  /*10020*/  HSET2.LE.AND R0, R3, R20, PT ;  /* 0x0000001403007233 */ /* 0x000fe40003803000 */
[----:B------:R-:W-:Y:S02]  /*10030*/  PRMT R2, R2, 0x5410, R5 ;  /* 0x0000541002027816 */ /* 0x000fe40000000005 */
[----:B------:R-:W-:-:S02]  /*10040*/  PRMT R6, R4, 0x5410, R6 ;  /* 0x0000541004067816 */ /* 0x000fc40000000006 */
[----:B------:R-:W-:Y:S02]  /*10050*/  LOP3.LUT R3, R7, 0xff00ff, RZ, 0xc0, !PT ;  /* 0x00ff00ff07037812 */ /* 0x000fe400078ec0ff */
[----:B------:R-:W-:Y:S02]  /*10060*/  LOP3.LUT R4, R119, R0, RZ, 0xc0, !PT ;  /* 0x0000000077047212 */ /* 0x000fe400078ec0ff */
[--C-:B------:R-:W-:Y:S02]  /*10070*/  HSET2.LE.AND R0, R2, R20.reuse, PT ;  /* 0x0000001402007233 */ /* 0x100fe40003803000 */
[--C-:B------:R-:W-:Y:S02]  /*10080*/  HSET2.LE.AND R2, R6, R20.reuse, PT ;  /* 0x0000001406027233 */ /* 0x100fe40003803000 */
[----:B------:R-:W-:Y:S02]  /*10090*/  HSET2.LE.AND R3, R3, R20, PT ;  /* 0x0000001403037233 */ /* 0x000fe40003803000 */
[----:B------:R-:W-:-:S02]  /*100a0*/  LOP3.LUT R5, R137, R0, RZ, 0xc0, !PT ;  /* 0x0000000089057212 */ /* 0x000fc400078ec0ff */
[----:B------:R-:W-:Y:S02]  /*100b0*/  LOP3.LUT R6, R118, R2, RZ, 0xc0, !PT ;  /* 0x0000000276067212 */ /* 0x000fe400078ec0ff */
[----:B------:R-:W-:Y:S01]  /*100c0*/  LOP3.LUT R7, R117, R3, RZ, 0xc0, !PT ;  /* 0x0000000375077212 */ /* 0x000fe200078ec0ff */
[----:B------:R-:W-:Y:S01]  /*100d0*/  IMAD.MOV.U32 R147, RZ, RZ, R139 ;  /* 0x000000ffff937224 */ /* 0x000fe200078e008b */
[----:B------:R-:W-:-:S05]  /*100e0*/  MOV R146, R138 ;  /* 0x0000008a00927202 */ /* 0x000fca0000000f00 */
        /* <DEDUP_REMOVED lines=9> */
[----:B------:R-:W-:Y:S01]  /*10180*/  HMMA.16816.F32 R152, R4, R24, R152 ;  /* 0x000000180498723c */ /* 0x000fe20000001898 */
[----:B------:R-:W-:Y:S01]  /*10190*/  IMAD.MOV.U32 R195, RZ, RZ, R147 ;  /* 0x000000ffffc37224 */ /* 0x000fe200078e0093 */
[----:B------:R-:W-:Y:S01]  /*101a0*/  MOV R176, R128 ;  /* 0x0000008000b07202 */ /* 0x000fe20000000f00 */
[----:B------:R-:W-:Y:S01]  /*101b0*/  IMAD.MOV.U32 R147, RZ, RZ, R29 ;  /* 0x000000ffff937224 */ /* 0x000fe200078e001d */
[----:B------:R-:W-:Y:S01]  /*101c0*/  MOV R128, R28 ;  /* 0x0000001c00807202 */ /* 0x000fe20000000f00 */
[----:B------:R-:W-:-:S02]  /*101d0*/  IMAD.MOV.U32 R145, RZ, RZ, R30 ;  /* 0x000000ffff917224 */ /* 0x000fc400078e001e */
[----:B------:R-:W-:Y:S01]  /*101e0*/  IMAD.MOV.U32 R187, RZ, RZ, R135 ;  /* 0x000000ffffbb7224 */ /* 0x000fe200078e0087 */
[----:B-1----:R-:W-:Y:S01]  /*101f0*/  HMMA.16816.F32 R172, R4, R12, R148 ;  /* 0x0000000c04ac723c */ /* 0x002fe20000001894 */
[----:B------:R-:W-:Y:S02]  /*10200*/  IMAD.MOV.U32 R184, RZ, RZ, R132 ;  /* 0x000000ffffb87224 */ /* 0x000fe400078e0084 */
[----:B------:R-:W-:Y:S02]  /*10210*/  IMAD.MOV.U32 R185, RZ, RZ, R133 ;  /* 0x000000ffffb97224 */ /* 0x000fe400078e0085 */
[----:B------:R-:W-:-:S03]  /*10220*/  IMAD.MOV.U32 R186, RZ, RZ, R134 ;  /* 0x000000ffffba7224 */ /* 0x000fc600078e0086 */
[C---:B------:R-:W-:Y:S01]  /*10230*/  HMMA.16816.F32 R148, R4.reuse, R14, R140 ;  /* 0x0000000e0494723c */ /* 0x040fe2000000188c */
[----:B------:R-:W-:Y:S02]  /*10240*/  LDSM.16.MT88.4 R12, [R32+0x15000] ;  /* 0x01500000200c783b */ /* 0x000fe40000004200 */
[----:B------:R-:W-:Y:S01]  /*10250*/  IMAD.MOV.U32 R160, RZ, RZ, R152 ;  /* 0x000000ffffa07224 */ /* 0x000fe200078e0098 */
[----:B------:R-:W-:Y:S01]  /*10260*/  MOV R152, R146 ;  /* 0x0000009200987202 */ /* 0x000fe20000000f00 */
[----:B------:R-:W-:Y:S02]  /*10270*/  IMAD.MOV.U32 R146, RZ, RZ, R31 ;  /* 0x000000ffff927224 */ /* 0x000fe400078e001f */
[----:B------:R-:W1:Y:S01]  /*10280*/  LDSM.16.MT88.4 R28, [R35+0x3000] ;  /* 0x00300000231c783b */ /* 0x000e620000004200 */
[----:B---3--:R-:W-:Y:S01]  /*10290*/  HMMA.16816.F32 R132, R4, R18, R156 ;  /* 0x000000120484723c */ /* 0x008fe2000000189c */
[----:B------:R-:W-:Y:S01]  /*102a0*/  IMAD.MOV.U32 R22, RZ, RZ, R184 ;  /* 0x000000ffff167224 */ /* 0x000fe200078e00b8 */
[----:B------:R-:W-:Y:S01]  /*102b0*/  MOV R157, R187 ;  /* 0x000000bb009d7202 */ /* 0x000fe20000000f00 */
[----:B------:R-:W-:-:S02]  /*102c0*/  IMAD.MOV.U32 R23, RZ, RZ, R185 ;  /* 0x000000ffff177224 */ /* 0x000fc400078e00b9 */
[----:B------:R-:W-:-:S03]  /*102d0*/  IMAD.MOV.U32 R158, RZ, RZ, R186 ;  /* 0x000000ffff9e7224 */ /* 0x000fc600078e00ba */
[C---:B----4-:R-:W-:Y:S08]  /*102e0*/  HMMA.16816.F32 R184, R4.reuse, R8, R112 ;  /* 0x0000000804b8723c */ /* 0x050ff00000001870 */
[----:B------:R-:W-:Y:S01]  /*102f0*/  HMMA.16816.F32 R180, R4, R10, R104 ;  /* 0x0000000a04b4723c */ /* 0x000fe20000001868 */
[----:B------:R-:W3:Y:S01]  /*10300*/  LDSM.16.MT88.4 R8, [R21+0x5000] ;  /* 0x005000001508783b */ /* 0x000ee20000004200 */
[----:B------:R-:W-:-:S06]  /*10310*/  IMAD.MOV.U32 R177, RZ, RZ, R124 ;  /* 0x000000ffffb17224 */ /* 0x000fcc00078e007c */
[C---:B------:R-:W-:Y:S01]  /*10320*/  HMMA.16816.F32 R24, R4.reuse, R26, R188 ;  /* 0x0000001a0418723c */ /* 0x040fe200000018bc */
[----:B------:R-:W-:Y:S02]  /*10330*/  IMAD.MOV.U32 R124, RZ, RZ, R120 ;  /* 0x000000ffff7c7224 */ /* 0x000fe400078e0078 */
[----:B------:R-:W-:Y:S02]  /*10340*/  IMAD.MOV.U32 R178, RZ, RZ, R121 ;  /* 0x000000ffffb27224 */ /* 0x000fe400078e0079 */
[----:B------:R-:W-:Y:S02]  /*10350*/  IMAD.MOV.U32 R179, RZ, RZ, R122 ;  /* 0x000000ffffb37224 */ /* 0x000fe400078e007a */
[----:B------:R-:W-:Y:S02]  /*10360*/  IMAD.MOV.U32 R144, RZ, RZ, R123 ;  /* 0x000000ffff907224 */ /* 0x000fe400078e007b */
[C---:B------:R-:W-:Y:S01]  /*10370*/  HMMA.16816.F32 R120, R4.reuse, R16, R168 ;  /* 0x000000100478723c */ /* 0x040fe200000018a8 */
[----:B------:R-:W4:Y:S07]  /*10380*/  LDSM.16.MT88.4 R16, [R116+0x15000] ;  /* 0x015000007410783b */ /* 0x000f2e0000004200 */
[C---:B-1----:R-:W-:Y:S08]  /*10390*/  HMMA.16816.F32 R232, R4.reuse, R30, R108 ;  /* 0x0000001e04e8723c */ /* 0x042ff0000000186c */
[----:B------:R-:W-:Y:S01]  /*103a0*/  HMMA.16816.F32 R108, R4, R12, R60 ;  /* 0x0000000c046c723c */ /* 0x000fe2000000183c */
[----:B------:R-:W-:-:S07]  /*103b0*/  IMAD.MOV.U32 R0, RZ, RZ, R24 ;  /* 0x000000ffff007224 */ /* 0x000fce00078e0018 */
[C---:B------:R-:W-:Y:S01]  /*103c0*/  HMMA.16816.F32 R56, R4.reuse, R14, R56 ;  /* 0x0000000e0438723c */ /* 0x040fe20000001838 */
[----:B------:R-:W1:Y:S01]  /*103d0*/  LDSM.16.MT88.4 R12, [R32+0x17000] ;  /* 0x01700000200c783b */ /* 0x000e620000004200 */
[----:B------:R-:W-:Y:S01]  /*103e0*/  IMAD.MOV.U32 R119, RZ, RZ, R25 ;  /* 0x000000ffff777224 */ /* 0x000fe200078e0019 */
[----:B------:R-:W-:Y:S01]  /*103f0*/  MOV R118, R26 ;  /* 0x0000001a00767202 */ /* 0x000fe20000000f00 */
[----:B------:R-:W-:Y:S02]  /*10400*/  IMAD.MOV.U32 R117, RZ, RZ, R27 ;  /* 0x000000ffff757224 */ /* 0x000fe400078e001b */
[----:B------:R-:W-:Y:S02]  /*10410*/  LDSM.16.MT88.4 R24, [R35+0x5000] ;  /* 0x005000002318783b */ /* 0x000fe40000004200 */
        /* <DEDUP_REMOVED lines=8> */
[----:B----4-:R-:W-:Y:S01]  /*104a0*/  HMMA.16816.F32 R92, R4, R16, R92 ;  /* 0x00000010045c723c */ /* 0x010fe2000000185c */
[----:B------:R-:W-:-:S07]  /*104b0*/  IMAD.MOV.U32 R105, RZ, RZ, R144 ;  /* 0x000000ffff697224 */ /* 0x000fce00078e0090 */
[----:B------:R-:W-:Y:S01]  /*104c0*/  HMMA.16816.F32 R248, R4, R28, R44 ;  /* 0x0000001c04f8723c */ /* 0x000fe2000000182c */
[----:B------:R-:W-:Y:S01]  /*104d0*/  LDSM.16.MT88.4 R28, [R35+0x7000] ;  /* 0x00700000231c783b */ /* 0x000fe20000004200 */
[----:B------:R-:W-:-:S06]  /*104e0*/  IMAD.MOV.U32 R106, RZ, RZ, R179 ;  /* 0x000000ffff6a7224 */ /* 0x000fcc00078e00b3 */
[C---:B------:R-:W-:Y:S01]  /*104f0*/  HMMA.16816.F32 R44, R4.reuse, R18, R68 ;  /* 0x00000012042c723c */ /* 0x040fe20000001844 */
[----:B------:R-:W4:Y:S01]  /*10500*/  LDSM.16.MT88.4 R16, [R116+0x17000] ;  /* 0x017000007410783b */ /* 0x000f220000004200 */
[----:B------:R-:W-:Y:S02]  /*10510*/  IMAD.MOV.U32 R71, RZ, RZ, R127 ;  /* 0x000000ffff477224 */ /* 0x000fe400078e007f */
[----:B------:R-:W-:Y:S01]  /*10520*/  IMAD.MOV.U32 R107, RZ, RZ, R178 ;  /* 0x000000ffff6b7224 */ /* 0x000fe200078e00b2 */
[C---:B------:R-:W-:Y:S01]  /*10530*/  PRMT R2, R34.reuse, 0x7773, RZ ;  /* 0x0000777322027816 */ /* 0x040fe200000000ff */
[----:B------:R-:W-:Y:S02]  /*10540*/  IMAD.MOV.U32 R112, RZ, RZ, R177 ;  /* 0x000000ffff707224 */ /* 0x000fe400078e00b1 */
[----:B-1----:R-:W-:Y:S01]  /*10550*/  HMMA.16816.F32 R52, R4, R14, R76 ;  /* 0x0000000e0434723c */ /* 0x002fe2000000184c */
[----:B------:R1:W-:Y:S01]  /*10560*/  MUFU.EX2 R14, R71 ;  /* 0x00000047000e7308 */ /* 0x0003e20000000800 */
[----:B------:R-:W-:Y:S01]  /*10570*/  IMAD.MOV.U32 R114, RZ, RZ, R0 ;  /* 0x000000ffff727224 */ /* 0x000fe200078e0000 */
[----:B------:R-:W-:Y:S01]  /*10580*/  PRMT R0, R34, 0x7772, RZ ;  /* 0x0000777222007816 */ /* 0x000fe200000000ff */
[----:B------:R-:W-:-:S02]  /*10590*/  IMAD.MOV.U32 R113, RZ, RZ, R176 ;  /* 0x000000ffff717224 */ /* 0x000fc400078e00b0 */
[----:B------:R-:W-:Y:S02]  /*105a0*/  IMAD.MOV.U32 R159, RZ, RZ, R195 ;  /* 0x000000ffff9f7224 */ /* 0x000fe400078e00c3 */
[C---:B---3--:R-:W-:Y:S01]  /*105b0*/  HMMA.16816.F32 R60, R4.reuse, R10, R64 ;  /* 0x0000000a043c723c */ /* 0x048fe20000001840 */
[----:B------:R-:W-:Y:S01]  /*105c0*/  PRMT R11, R0, 0x5410, R2 ;  /* 0x00005410000b7816 */ /* 0x000fe20000000002 */
[----:B-1----:R-:W-:Y:S01]  /*105d0*/  IMAD.MOV.U32 R71, RZ, RZ, R104 ;  /* 0x000000ffff477224 */ /* 0x002fe200078e0068 */
[----:B------:R-:W-:Y:S01]  /*105e0*/  MOV R104, R105 ;  /* 0x0000006900687202 */ /* 0x000fe20000000f00 */
[----:B------:R-:W-:Y:S02]  /*105f0*/  IMAD.MOV.U32 R105, RZ, RZ, R106 ;  /* 0x000000ffff697224 */ /* 0x000fe400078e006a */
[----:B------:R-:W-:Y:S02]  /*10600*/  IMAD.MOV.U32 R106, RZ, RZ, R107 ;  /* 0x000000ffff6a7224 */ /* 0x000fe400078e006b */
[----:B------:R-:W-:Y:S01]  /*10610*/  HMMA.16816.F32 R192, R4, R24, R40 ;  /* 0x0000001804c0723c */ /* 0x000fe20000001828 */
[----:B------:R-:W-:Y:S01]  /*10620*/  IMAD.MOV.U32 R107, RZ, RZ, R112 ;  /* 0x000000ffff6b7224 */ /* 0x000fe200078e0070 */
[----:B------:R1:W3:Y:S01]  /*10630*/  MUFU.EX2 R25, R71 ;  /* 0x0000004700197308 */ /* 0x0002e20000000800 */
[----:B------:R-:W-:Y:S01]  /*10640*/  IMAD.MOV.U32 R112, RZ, RZ, R113 ;  /* 0x000000ffff707224 */ /* 0x000fe200078e0071 */
[----:B------:R-:W-:Y:S01]  /*10650*/  LOP3.LUT R2, R33, 0xffff, RZ, 0xc0, !PT ;  /* 0x0000ffff21027812 */ /* 0x000fe200078ec0ff */
[----:B------:R-:W-:Y:S01]  /*10660*/  IMAD.MOV.U32 R163, RZ, RZ, R155 ;  /* 0x000000ffffa37224 */ /* 0x000fe200078e009b */
[----:B------:R-:W-:Y:S01]  /*10670*/  MOV R155, R145 ;  /* 0x00000091009b7202 */ /* 0x000fe20000000f00 */
[----:B------:R-:W-:-:S02]  /*10680*/  IMAD.MOV.U32 R3, RZ, RZ, R34 ;  /* 0x000000ffff037224 */ /* 0x000fc400078e0022 */
[----:B------:R-:W-:Y:S02]  /*10690*/  IMAD.MOV.U32 R161, RZ, RZ, R154 ;  /* 0x000000ffffa17224 */ /* 0x000fe400078e009a */
[----:B------:R-:W-:Y:S01]  /*106a0*/  IMAD.MOV.U32 R144, RZ, RZ, R125 ;  /* 0x000000ffff907224 */ /* 0x000fe200078e007d */
[----:B------:R-:W-:Y:S01]  /*106b0*/  PRMT R10, R34, 0x7771, RZ ;  /* 0x00007771220a7816 */ /* 0x000fe200000000ff */
[----:B------:R-:W-:Y:S01]  /*106c0*/  IMAD.MOV.U32 R113, RZ, RZ, R158 ;  /* 0x000000ffff717224 */ /* 0x000fe200078e009e */
[----:B------:R-:W-:Y:S01]  /*106d0*/  MOV R158, R159 ;  /* 0x0000009f009e7202 */ /* 0x000fe20000000f00 */
[----:B------:R-:W-:Y:S01]  /*106e0*/  IMAD.MOV.U32 R145, RZ, RZ, R124 ;  /* 0x000000ffff917224 */ /* 0x000fe200078e007c */
[----:B------:R-:W-:Y:S01]  /*106f0*/  PRMT R0, R33, 0x7632, R0 ;  /* 0x0000763221007816 */ /* 0x000fe20000000000 */
[----:B------:R-:W-:Y:S01]  /*10700*/  IMAD.MOV.U32 R154, RZ, RZ, R126 ;  /* 0x000000ffff9a7224 */ /* 0x000fe200078e007e */
[C---:B------:R-:W-:Y:S01]  /*10710*/  HMMA.16816.F32 R88, R4.reuse, R12, R88 ;  /* 0x0000000c0458723c */ /* 0x040fe20000001858 */
[----:B------:R-:W-:Y:S01]  /*10720*/  IMAD.MOV.U32 R159, RZ, RZ, R152 ;  /* 0x000000ffff9f7224 */ /* 0x000fe200078e0098 */
[----:B------:R-:W-:Y:S01]  /*10730*/  SHF.R.U32.HI R2, RZ, 0x8, R2 ;  /* 0x00000008ff027819 */ /* 0x000fe20000011602 */
[----:B------:R-:W-:Y:S01]  /*10740*/  IMAD.MOV.U32 R152, RZ, RZ, R129 ;  /* 0x000000ffff987224 */ /* 0x000fe200078e0081 */
[----:B------:R-:W-:Y:S01]  /*10750*/  LOP3.LUT R3, R3, 0xff, RZ, 0xc0, !PT ;  /* 0x000000ff03037812 */ /* 0x000fe200078ec0ff */
[----:B-1----:R-:W-:Y:S01]  /*10760*/  IMAD.MOV.U32 R71, RZ, RZ, R104 ;  /* 0x000000ffff477224 */ /* 0x002fe200078e0068 */
[----:B------:R-:W-:Y:S01]  /*10770*/  MUFU.EX2 R15, R204 ;  /* 0x000000cc000f7308 */ /* 0x000fe20000000800 */
[----:B------:R-:W-:Y:S01]  /*10780*/  IMAD.MOV.U32 R70, RZ, RZ, R105 ;  /* 0x000000ffff467224 */ /* 0x000fe200078e0069 */
[C---:B------:R-:W-:Y:S01]  /*10790*/  HMMA.16816.F32 R124, R4.reuse, R8, R72 ;  /* 0x00000008047c723c */ /* 0x040fe20000001848 */
[----:B------:R-:W-:Y:S01]  /*107a0*/  LOP3.LUT R9, R33, 0xff, RZ, 0xc0, !PT ;  /* 0x000000ff21097812 */ /* 0x000fe200078ec0ff */
[----:B------:R-:W-:Y:S01]  /*107b0*/  IMAD.MOV.U32 R104, RZ, RZ, R107 ;  /* 0x000000ffff687224 */ /* 0x000fe200078e006b */
[----:B------:R-:W-:Y:S01]  /*107c0*/  MOV R105, R106 ;  /* 0x0000006a00697202 */ /* 0x000fe20000000f00 */
[----:B------:R-:W-:Y:S01]  /*107d0*/  IMAD.MOV.U32 R106, RZ, RZ, R112 ;  /* 0x000000ffff6a7224 */ /* 0x000fe200078e0070 */
[----:B------:R-:W-:Y:S01]  /*107e0*/  SHF.R.U32.HI R8, RZ, 0x18, R33 ;  /* 0x00000018ff087819 */ /* 0x000fe20000011621 */
[----:B------:R-:W-:Y:S01]  /*107f0*/  IMAD.MOV.U32 R107, RZ, RZ, R158 ;  /* 0x000000ffff6b7224 */ /* 0x000fe200078e009e */
[----:B------:R-:W-:Y:S01]  /*10800*/  PRMT R9, R9, 0x5410, R2 ;  /* 0x0000541009097816 */ /* 0x000fe20000000002 */
[----:B------:R-:W-:Y:S01]  /*10810*/  IMAD.MOV.U32 R112, RZ, RZ, R152 ;  /* 0x000000ffff707224 */ /* 0x000fe200078e0098 */
[----:B------:R-:W-:Y:S01]  /*10820*/  LOP3.LUT R0, R0, 0xff, RZ, 0xc0, !PT ;  /* 0x000000ff00007812 */ /* 0x000fe200078ec0ff */
[----:B------:R-:W-:Y:S01]  /*10830*/  FADD.FTZ R2, R71, R70 ;  /* 0x0000004647027221 */ /* 0x000fe20000010000 */
[----:B------:R-:W-:Y:S01]  /*10840*/  PRMT R10, R3, 0x5410, R10 ;  /* 0x00005410030a7816 */ /* 0x000fe2000000000a */
[----:B------:R-:W-:Y:S01]  /*10850*/  FADD.FTZ R3, R105, R104 ;  /* 0x0000006869037221 */ /* 0x000fe20000010000 */
[----:B------:R-:W-:Y:S01]  /*10860*/  IMAD.MOV.U32 R71, RZ, RZ, R107 ;  /* 0x000000ffff477224 */ /* 0x000fe200078e006b */
[----:B------:R1:W-:Y:S01]  /*10870*/  MUFU.EX2 R24, R106 ;  /* 0x0000006a00187308 */ /* 0x0003e20000000800 */
[----:B------:R-:W-:Y:S01]  /*10880*/  IMAD.MOV.U32 R104, RZ, RZ, R112 ;  /* 0x000000ffff687224 */ /* 0x000fe200078e0070 */
[----:B------:R-:W-:Y:S01]  /*10890*/  PRMT R8, R0, 0x5410, R8 ;  /* 0x0000541000087816 */ /* 0x000fe20000000008 */
[----:B------:R-:W-:Y:S01]  /*108a0*/  IMAD.MOV.U32 R105, RZ, RZ, R114 ;  /* 0x000000ffff697224 */ /* 0x000fe200078e0072 */
[----:B---3--:R-:W-:Y:S01]  /*108b0*/  F2FP.F16.F32.PACK_AB R0, R25, R14 ;  /* 0x0000000e1900723e */ /* 0x008fe200000000ff */
[----:B------:R-:W-:Y:S01]  /*108c0*/  IMAD.MOV.U32 R107, RZ, RZ, R156 ;  /* 0x000000ffff6b7224 */ /* 0x000fe200078e009c */
[----:B----4-:R-:W-:Y:S01]  /*108d0*/  HMMA.16816.F32 R100, R4, R16, R100 ;  /* 0x000000100464723c */ /* 0x010fe20000001864 */
[----:B------:R-:W-:Y:S01]  /*108e0*/  IMAD.MOV.U32 R70, RZ, RZ, R71 ;  /* 0x000000ffff467224 */ /* 0x000fe200078e0047 */
[----:B------:R-:W3:Y:S01]  /*108f0*/  LDSM.16.MT88.4 R40, [R116+0x13800] ;  /* 0x013800007428783b */ /* 0x000ee20000004200 */
[----:B------:R-:W-:-:S02]  /*10900*/  IMAD.MOV.U32 R112, RZ, RZ, R163 ;  /* 0x000000ffff707224 */ /* 0x000fc400078e00a3 */
[----:B------:R-:W-:Y:S01]  /*10910*/  IMAD.MOV.U32 R71, RZ, RZ, R104 ;  /* 0x000000ffff477224 */ /* 0x000fe200078e0068 */
[----:B------:R-:W4:Y:S01]  /*10920*/  MUFU.EX2 R23, R23 ;  /* 0x0000001700177308 */ /* 0x000f220000000800 */
[----:B--2---:R-:W-:Y:S01]  /*10930*/  IMAD.MOV.U32 R129, RZ, RZ, R243 ;  /* 0x000000ffff817224 */ /* 0x004fe200078e00f3 */
[----:B-1----:R-:W-:Y:S01]  /*10940*/  MOV R106, R115 ;  /* 0x00000073006a7202 */ /* 0x002fe20000000f00 */
[----:B------:R-:W-:Y:S01]  /*10950*/  IMAD.MOV.U32 R104, RZ, RZ, R105 ;  /* 0x000000ffff687224 */ /* 0x000fe200078e0069 */
[C---:B------:R-:W-:Y:S01]  /*10960*/  PRMT R13, R0.reuse, 0x7610, R13 ;  /* 0x00007610000d7816 */ /* 0x040fe2000000000d */
[----:B------:R-:W-:Y:S01]  /*10970*/  IMAD.MOV.U32 R114, RZ, RZ, R162 ;  /* 0x000000ffff727224 */ /* 0x000fe200078e00a2 */
[----:B------:R-:W-:Y:S01]  /*10980*/  PRMT R12, R0, 0x7632, R12 ;  /* 0x00007632000c7816 */ /* 0x000fe2000000000c */
[----:B------:R-:W-:Y:S01]  /*10990*/  IMAD.MOV.U32 R105, RZ, RZ, R106 ;  /* 0x000000ffff697224 */ /* 0x000fe200078e006a */
[----:B------:R-:W-:Y:S01]  /*109a0*/  MOV R106, R107 ;  /* 0x0000006b006a7202 */ /* 0x000fe20000000f00 */
[----:B------:R-:W-:Y:S01]  /*109b0*/  IMAD.MOV.U32 R115, RZ, RZ, R161 ;  /* 0x000000ffff737224 */ /* 0x000fe200078e00a1 */
[----:B------:R-:W-:Y:S01]  /*109c0*/  MOV R156, R160 ;  /* 0x000000a0009c7202 */ /* 0x000fe20000000f00 */
[----:B------:R-:W-:-:S02]  /*109d0*/  IMAD.MOV.U32 R107, RZ, RZ, R112 ;  /* 0x000000ffff6b7224 */ /* 0x000fc400078e0070 */
[----:B------:R-:W-:Y:S01]  /*109e0*/  FADD.FTZ R0, R70, R3 ;  /* 0x0000000346007221 */ /* 0x000fe20000010000 */
[----:B------:R-:W-:Y:S01]  /*109f0*/  IMAD.MOV.U32 R112, RZ, RZ, R113 ;  /* 0x000000ffff707224 */ /* 0x000fe200078e0071 */
[----:B------:R1:W5:Y:S01]  /*10a00*/  LDL.LU R243, [R1+0xe4] ;  /* 0x0000e40001f37983 */ /* 0x0003620000300800 */
[----:B------:R-:W-:Y:S01]  /*10a10*/  IMAD.MOV.U32 R70, RZ, RZ, R71 ;  /* 0x000000ffff467224 */ /* 0x000fe200078e0047 */
[----:B------:R-:W-:Y:S01]  /*10a20*/  MOV R71, R104 ;  /* 0x0000006800477202 */ /* 0x000fe20000000f00 */
[----:B------:R-:W-:Y:S01]  /*10a30*/  IMAD.MOV.U32 R113, RZ, RZ, R114 ;  /* 0x000000ffff717224 */ /* 0x000fe200078e0072 */
[----:B------:R-:W-:Y:S01]  /*10a40*/  MOV R152, R215 ;  /* 0x000000d700987202 */ /* 0x000fe20000000f00 */
[----:B------:R-:W-:Y:S01]  /*10a50*/  IMAD.MOV.U32 R114, RZ, RZ, R115 ;  /* 0x000000ffff727224 */ /* 0x000fe200078e0073 */
[----:B------:R-:W-:Y:S01]  /*10a60*/  MOV R115, R156 ;  /* 0x0000009c00737202 */ /* 0x000fe20000000f00 */
[----:B------:R-:W-:Y:S01]  /*10a70*/  IMAD.MOV.U32 R104, RZ, RZ, R105 ;  /* 0x000000ffff687224 */ /* 0x000fe200078e0069 */
[----:B------:R1:W5:Y:S01]  /*10a80*/  LDL.LU R215, [R1+0xe0] ;  /* 0x0000e00001d77983 */ /* 0x0003620000300800 */
[----:B------:R-:W-:-:S02]  /*10a90*/  IMAD.MOV.U32 R105, RZ, RZ, R106 ;  /* 0x000000ffff697224 */ /* 0x000fc400078e006a */
[----:B------:R-:W-:Y:S01]  /*10aa0*/  IMAD.MOV.U32 R106, RZ, RZ, R107 ;  /* 0x000000ffff6a7224 */ /* 0x000fe200078e006b */
[C---:B------:R-:W-:Y:S01]  /*10ab0*/  HMMA.16816.F32 R176, R4.reuse, R28, R36 ;  /* 0x0000001c04b0723c */ /* 0x040fe20000001824 */
[----:B------:R-:W-:Y:S01]  /*10ac0*/  IMAD.MOV.U32 R156, RZ, RZ, R157 ;  /* 0x000000ffff9c7224 */ /* 0x000fe200078e009d */
[----:B------:R-:W-:Y:S01]  /*10ad0*/  LDSM.16.MT88.4 R72, [R116+0x15800] ;  /* 0x015800007448783b */ /* 0x000fe20000004200 */
[----:B------:R-:W-:Y:S01]  /*10ae0*/  IMAD.MOV.U32 R107, RZ, RZ, R112 ;  /* 0x000000ffff6b7224 */ /* 0x000fe200078e0070 */
[----:B------:R-:W-:Y:S01]  /*10af0*/  MOV R112, R113 ;  /* 0x0000007100707202 */ /* 0x000fe20000000f00 */
[----:B------:R-:W-:Y:S02]  /*10b00*/  IMAD.MOV.U32 R158, RZ, RZ, R159 ;  /* 0x000000ffff9e7224 */ /* 0x000fe400078e009f */
[----:B------:R-:W-:Y:S01]  /*10b10*/  FADD.FTZ R2, R211, R2 ;  /* 0x00000002d3027221 */ /* 0x000fe20000010000 */
[----:B------:R-:W-:Y:S01]  /*10b20*/  IMAD.MOV.U32 R157, RZ, RZ, R241 ;  /* 0x000000ffff9d7224 */ /* 0x000fe200078e00f1 */
[----:B------:R-:W-:Y:S01]  /*10b30*/  HMMA.16816.F32 R188, R4, R26, R84 ;  /* 0x0000001a04bc723c */ /* 0x000fe20000001854 */
[----:B------:R-:W-:Y:S01]  /*10b40*/  IMAD.MOV.U32 R159, RZ, RZ, R214 ;  /* 0x000000ffff9f7224 */ /* 0x000fe200078e00d6 */
[----:B------:R-:W-:Y:S01]  /*10b50*/  LDSM.16.MT88.4 R160, [R116+0x11800] ;  /* 0x0118000074a0783b */ /* 0x000fe20000004200 */
[----:B------:R-:W-:-:S02]  /*10b60*/  IMAD.MOV.U32 R113, RZ, RZ, R114 ;  /* 0x000000ffff717224 */ /* 0x000fc400078e0072 */
[----:B------:R-:W-:Y:S01]  /*10b70*/  IMAD.MOV.U32 R114, RZ, RZ, R115 ;  /* 0x000000ffff727224 */ /* 0x000fe200078e0073 */
[----:B------:R1:W5:Y:S01]  /*10b80*/  LDL.LU R214, [R1+0xdc] ;  /* 0x0000dc0001d67983 */ /* 0x0003620000300800 */
[----:B------:R-:W-:Y:S01]  /*10b90*/  IMAD.MOV.U32 R115, RZ, RZ, R156 ;  /* 0x000000ffff737224 */ /* 0x000fe200078e009c */
[----:B------:R-:W-:Y:S01]  /*10ba0*/  HMMA.16816.F32 R16, R4, R18, R80 ;  /* 0x000000120410723c */ /* 0x000fe20000001850 */
[----:B------:R-:W-:Y:S01]  /*10bb0*/  IMAD.MOV.U32 R156, RZ, RZ, R157 ;  /* 0x000000ffff9c7224 */ /* 0x000fe200078e009d */
[----:B------:R1:W5:Y:S01]  /*10bc0*/  LDL.LU R211, [R1+0xd8] ;  /* 0x0000d80001d37983 */ /* 0x0003620000300800 */
[----:B------:R-:W-:Y:S01]  /*10bd0*/  IMAD.MOV.U32 R241, RZ, RZ, R205 ;  /* 0x000000fffff17224 */ /* 0x000fe200078e00cd */
[----:B------:R-:W-:-:S04]  /*10be0*/  MOV R157, R22 ;  /* 0x00000016009d7202 */ /* 0x000fc80000000f00 */
[----:B------:R-:W-:Y:S01]  /*10bf0*/  HMMA.16816.F32 R28, R4, R30, R96 ;  /* 0x0000001e041c723c */ /* 0x000fe20000001860 */
[----:B------:R1:W2:Y:S01]  /*10c00*/  LDL.LU.S16 R7, [R1+0xa4] ;  /* 0x0000a40001077983 */ /* 0x0002a20000300600 */
[----:B------:R4:W3:Y:S03]  /*10c10*/  MUFU.EX2 R22, R207 ;  /* 0x000000cf00167308 */ /* 0x0008e60000000800 */
[----:B------:R-:W2:Y:S04]  /*10c20*/  LDL.LU R204, [R1+0xd4] ;  /* 0x0000d40001cc7983 */ /* 0x000ea80000300800 */
[----:B------:R-:W2:Y:S01]  /*10c30*/  LDL.LU R205, [R1+0xd0] ;  /* 0x0000d00001cd7983 */ /* 0x000ea20000300800 */
[----:B------:R-:W-:Y:S01]  /*10c40*/  FADD.FTZ R0, R201, R0 ;  /* 0x00000000c9007221 */ /* 0x000fe20000010000 */
[----:B------:R-:W-:Y:S01]  /*10c50*/  FADD.FTZ R2, R202, R2 ;  /* 0x00000002ca027221 */ /* 0x000fe20000010000 */
[----:B------:R-:W-:Y:S01]  /*10c60*/  IMAD.MOV.U32 R69, RZ, RZ, R113 ;  /* 0x000000ffff457224 */ /* 0x000fe200078e0071 */
[----:B------:R-:W-:Y:S01]  /*10c70*/  MOV R51, R107 ;  /* 0x0000006b00337202 */ /* 0x000fe20000000f00 */
[----:B------:R-:W-:Y:S01]  /*10c80*/  IMAD.MOV.U32 R68, RZ, RZ, R112 ;  /* 0x000000ffff447224 */ /* 0x000fe200078e0070 */
[----:B------:R-:W-:Y:S04]  /*10c90*/  LDSM.16.MT88.4 R80, [R32+0x15800] ;  /* 0x015800002050783b */ /* 0x000fe80000004200 */
[----:B----4-:R1:W5:Y:S04]  /*10ca0*/  LDL.LU R207, [R1+0xcc] ;  /* 0x0000cc0001cf7983 */ /* 0x0103680000300800 */
[----:B------:R1:W4:Y:S01]  /*10cb0*/  LDL.LU.S16 R3, [R1+0xa8] ;  /* 0x0000a80001037983 */ /* 0x0003220000300600 */
[----:B------:R-:W-:-:S02]  /*10cc0*/  F2FP.F16.F32.PACK_AB R6, R23, R24 ;  /* 0x000000181706723e */ /* 0x000fc400000000ff */
[----:B------:R-:W-:Y:S01]  /*10cd0*/  MOV R113, R156 ;  /* 0x0000009c00717202 */ /* 0x000fe20000000f00 */
[----:B------:R-:W-:Y:S01]  /*10ce0*/  IMAD.MOV.U32 R156, RZ, RZ, R159 ;  /* 0x000000ffff9c7224 */ /* 0x000fe200078e009f */
[----:B---3--:R-:W-:Y:S01]  /*10cf0*/  F2FP.F16.F32.PACK_AB R5, R22, R15 ;  /* 0x0000000f1605723e */ /* 0x008fe200000000ff */
[----:B------:R-:W-:Y:S01]  /*10d00*/  IMAD.MOV.U32 R159, RZ, RZ, R129 ;  /* 0x000000ffff9f7224 */ /* 0x000fe200078e0081 */
[----:B------:R1:W5:Y:S01]  /*10d10*/  LDL.LU R202, [R1+0xc8] ;  /* 0x0000c80001ca7983 */ /* 0x0003620000300800 */
        /* <DEDUP_REMOVED lines=8> */
[----:B------:R1:W5:Y:S01]  /*10da0*/  LDL.LU R201, [R1+0xc4] ;  /* 0x0000c40001c97983 */ /* 0x0003620000300800 */
[----:B------:R-:W-:-:S03]  /*10db0*/  IMAD.MOV.U32 R153, RZ, RZ, R131 ;  /* 0x000000ffff997224 */ /* 0x000fc600078e0083 */
[----:B------:R3:W1:Y:S01]  /*10dc0*/  LDSM.16.MT88.4 R104, [R116+0x17800] ;  /* 0x017800007468783b */ /* 0x0006620000004200 */
[----:B------:R-:W-:Y:S01]  /*10dd0*/  IMAD.MOV.U32 R87, RZ, RZ, R158 ;  /* 0x000000ffff577224 */ /* 0x000fe200078e009e */
[----:B------:R-:W-:Y:S01]  /*10de0*/  MOV R158, R153 ;  /* 0x00000099009e7202 */ /* 0x000fe20000000f00 */
        /* <DEDUP_REMOVED lines=8> */
[----:B---3--:R-:W-:Y:S02]  /*10e70*/  IMAD.MOV.U32 R116, RZ, RZ, R48 ;  /* 0x000000ffff747224 */ /* 0x008fe400078e0030 */
[----:B--2---:R-:W-:-:S05]  /*10e80*/  @!P6 HADD2 R7, -R13.H0_H0, -RZ.H0_H0 ;  /* 0xa00000ff0d07e230 */ /* 0x004fca0000000900 */
[----:B------:R-:W-:Y:S02]  /*10e90*/  PRMT R26, R7, 0x7610, R26 ;  /* 0x00007610071a7816 */ /* 0x000fe4000000001a */
[----:B------:R-:W-:Y:S02]  /*10ea0*/  PRMT R7, R13, 0x5410, R12 ;  /* 0x000054100d077816 */ /* 0x000fe4000000000c */
[----:B------:R-:W-:Y:S01]  /*10eb0*/  @!P6 PRMT R13, R26, 0x5410, RZ ;  /* 0x000054101a0de816 */ /* 0x000fe200000000ff */
[----:B------:R-:W-:Y:S01]  /*10ec0*/  FADD.FTZ R26, R70, R0 ;  /* 0x00000000461a7221 */ /* 0x000fe20000010000 */
[----:B----4-:R-:W-:-:S05]  /*10ed0*/  @!P2 HADD2 R3, -R12.H0_H0, -RZ.H0_H0 ;  /* 0xa00000ff0c03a230 */ /* 0x010fca0000000900 */
[----:B------:R-:W-:Y:S02]  /*10ee0*/  PRMT R4, R3, 0x7610, R4 ;  /* 0x0000761003047816 */ /* 0x000fe40000000004 */
[----:B------:R-:W-:Y:S01]  /*10ef0*/  LOP3.LUT R3, R11, 0xff00ff, RZ, 0xc0, !PT ;  /* 0x00ff00ff0b037812 */ /* 0x000fe200078ec0ff */
[----:B------:R-:W-:Y:S01]  /*10f00*/  FADD.FTZ R11, R199, R2 ;  /* 0x00000002c70b7221 */ /* 0x000fe20000010000 */
[--C-:B------:R-:W-:Y:S01]  /*10f10*/  HSET2.LE.AND R2, R10, R20.reuse, PT ;  /* 0x000000140a027233 */ /* 0x100fe20003803000 */
[----:B------:R-:W-:Y:S02]  /*10f20*/  IMAD.MOV.U32 R70, RZ, RZ, R114 ;  /* 0x000000ffff467224 */ /* 0x000fe400078e0072 */
[--C-:B------:R-:W-:Y:S01]  /*10f30*/  HSET2.LE.AND R0, R3, R20.reuse, PT ;  /* 0x0000001403007233 */ /* 0x100fe20003803000 */
[----:B------:R2:W5:Y:S01]  /*10f40*/  LDL.LU R199, [R1+0xc0] ;  /* 0x0000c00001c77983 */ /* 0x0005620000300800 */
[--C-:B------:R-:W-:Y:S02]  /*10f50*/  HSET2.LE.AND R3, R8, R20.reuse, PT ;  /* 0x0000001408037233 */ /* 0x100fe40003803000 */
[----:B------:R-:W-:Y:S01]  /*10f60*/  PRMT R10, R6, 0x7632, R10 ;  /* 0x00007632060a7816 */ /* 0x000fe2000000000a */
[----:B------:R-:W-:Y:S01]  /*10f70*/  IMAD.MOV.U32 R114, RZ, RZ, R157 ;  /* 0x000000ffff727224 */ /* 0x000fe200078e009d */
[----:B------:R-:W-:Y:S01]  /*10f80*/  @!P2 PRMT R12, R4, 0x5410, RZ ;  /* 0x00005410040ca816 */ /* 0x000fe200000000ff */
[----:B------:R-:W-:Y:S01]  /*10f90*/  IMAD.MOV.U32 R157, RZ, RZ, R152 ;  /* 0x000000ffff9d7224 */ /* 0x000fe200078e0098 */
[----:B------:R-:W-:Y:S01]  /*10fa0*/  LOP3.LUT R129, R7, R3, RZ, 0xc0, !PT ;  /* 0x0000000307817212 */ /* 0x000fe200078ec0ff */
[----:B------:R-:W-:Y:S01]  /*10fb0*/  IMAD.MOV.U32 R152, RZ, RZ, R130 ;  /* 0x000000ffff987224 */ /* 0x000fe200078e0082 */
[----:B------:R-:W-:-:S02]  /*10fc0*/  HSET2.LE.AND R4, R9, R20, PT ;  /* 0x0000001409047233 */ /* 0x000fc40003803000 */
[----:B------:R-:W-:Y:S02]  /*10fd0*/  PRMT R3, R6, 0x5410, R10 ;  /* 0x0000541006037816 */ /* 0x000fe4000000000a */
[C---:B------:R-:W-:Y:S02]  /*10fe0*/  PRMT R9, R5.reuse, 0x7610, R9 ;  /* 0x0000761005097816 */ /* 0x040fe40000000009 */
[----:B------:R-:W-:Y:S01]  /*10ff0*/  PRMT R8, R5, 0x7632, R8 ;  /* 0x0000763205087816 */ /* 0x000fe20000000008 */
[----:B------:R-:W-:Y:S01]  /*11000*/  IMAD.MOV.U32 R86, RZ, RZ, R157 ;  /* 0x000000ffff567224 */ /* 0x000fe200078e009d */
[----:B------:R-:W-:Y:S01]  /*11010*/  LOP3.LUT R130, R3, R2, RZ, 0xc0, !PT ;  /* 0x0000000203827212 */ /* 0x000fe200078ec0ff */
[----:B------:R-:W-:Y:S01]  /*11020*/  IMAD.MOV.U32 R157, RZ, RZ, R152 ;  /* 0x000000ffff9d7224 */ /* 0x000fe200078e0098 */
[----:B------:R-:W-:Y:S02]  /*11030*/  PRMT R2, R9, 0x5410, R8 ;  /* 0x0000541009027816 */ /* 0x000fe40000000008 */
[----:B------:R-:W-:Y:S01]  /*11040*/  LOP3.LUT R128, R128, R4, RZ, 0xc0, !PT ;  /* 0x0000000480807212 */ /* 0x000fe200078ec0ff */
[----:B------:R-:W-:Y:S01]  /*11050*/  IMAD.MOV.U32 R3, RZ, RZ, R157 ;  /* 0x000000ffff037224 */ /* 0x000fe200078e009d */
[----:B------:R-:W-:Y:S01]  /*11060*/  LOP3.LUT R131, R2, R0, RZ, 0xc0, !PT ;  /* 0x0000000002837212 */ /* 0x000fe200078ec0ff */
[----:B------:R-:W-:-:S02]  /*11070*/  IMAD.MOV.U32 R0, RZ, RZ, R155 ;  /* 0x000000ffff007224 */ /* 0x000fc400078e009b */
[----:B------:R-:W3:Y:S01]  /*11080*/  LDSM.16.MT88.4 R152, [R32+0x11800] ;  /* 0x011800002098783b */ /* 0x000ee20000004200 */
[----:B------:R-:W-:-:S03]  /*11090*/  FADD.FTZ R2, R3, R11 ;  /* 0x0000000b03027221 */ /* 0x000fc60000010000 */
[----:B------:R2:W4:Y:S01]  /*110a0*/  LDL.LU.S16 R3, [R1+0xac] ;  /* 0x0000ac0001037983 */ /* 0x0005220000300600 */
[C---:B------:R-:W-:Y:S03]  /*110b0*/  HMMA.16816.F32 R36, R128.reuse, R40, R120 ;  /* 0x000000288024723c */ /* 0x040fe60000001878 */
[----:B------:R-:W2:Y:S01]  /*110c0*/  LDSM.16.MT88.4 R120, [R21+0x7800] ;  /* 0x007800001578783b */ /* 0x000ea20000004200 */
[----:B------:R-:W-:Y:S01]  /*110d0*/  MOV R5, R49 ;  /* 0x0000003100057202 */ /* 0x000fe20000000f00 */
[----:B------:R-:W-:Y:S02]  /*110e0*/  IMAD.MOV.U32 R4, RZ, RZ, R50 ;  /* 0x000000ffff047224 */ /* 0x000fe400078e0032 */
[----:B------:R-:W-:Y:S01]  /*110f0*/  IMAD.MOV.U32 R7, RZ, RZ, R51 ;  /* 0x000000ffff077224 */ /* 0x000fe200078e0033 */
[----:B-1----:R-:W-:Y:S01]  /*11100*/  HMMA.16816.F32 R100, R128, R104, R100 ;  /* 0x000000688064723c */ /* 0x002fe20000001864 */
[----:B------:R-:W-:Y:S01]  /*11110*/  IMAD.MOV.U32 R27, RZ, RZ, R114 ;  /* 0x000000ffff1b7224 */ /* 0x000fe200078e0072 */
[----:B------:R-:W-:Y:S01]  /*11120*/  LDSM.16.MT88.4 R48, [R32+0x13800] ;  /* 0x013800002030783b */ /* 0x000fe20000004200 */
[----:B------:R-:W-:-:S03]  /*11130*/  MOV R77, R70 ;  /* 0x00000046004d7202 */ /* 0x000fc60000000f00 */
[----:B------:R1:W2:Y:S02]  /*11140*/  LDSM.16.MT88.4 R112, [R32+0x17800] ;  /* 0x017800002070783b */ /* 0x0002a40000004200 */
[----:B------:R-:W-:Y:S01]  /*11150*/  HMMA.16816.F32 R104, R128, R106, R16 ;  /* 0x0000006a8068723c */ /* 0x000fe20000001810 */
[----:B------:R-:W-:Y:S01]  /*11160*/  MOV R19, R147 ;  /* 0x0000009300137202 */ /* 0x000fe20000000f00 */
[----:B------:R-:W-:Y:S02]  /*11170*/  IMAD.MOV.U32 R16, RZ, RZ, R116 ;  /* 0x000000ffff107224 */ /* 0x000fe400078e0074 */
[----:B------:R-:W-:-:S04]  /*11180*/  IMAD.MOV.U32 R17, RZ, RZ, R119 ;  /* 0x000000ffff117224 */ /* 0x000fc800078e0077 */
[----:B------:R-:W-:Y:S01]  /*11190*/  HMMA.16816.F32 R40, R128, R42, R132 ;  /* 0x0000002a8028723c */ /* 0x000fe20000001884 */
[----:B------:R-:W-:Y:S02]  /*111a0*/  IMAD.MOV.U32 R134, RZ, RZ, R156 ;  /* 0x000000ffff867224 */ /* 0x000fe400078e009c */
[----:B------:R-:W-:Y:S02]  /*111b0*/  IMAD.MOV.U32 R18, RZ, RZ, R118 ;  /* 0x000000ffff127224 */ /* 0x000fe400078e0076 */
[----:B-1----:R-:W-:-:S03]  /*111c0*/  IMAD.MOV.U32 R32, RZ, RZ, R71 ;  /* 0x000000ffff207224 */ /* 0x002fc600078e0047 */
[----:B------:R-:W-:Y:S01]  /*111d0*/  HMMA.16816.F32 R68, R128, R72, R92 ;  /* 0x000000488044723c */ /* 0x000fe2000000185c */
[----:B------:R-:W-:-:S07]  /*111e0*/  MOV R92, R158 ;  /* 0x0000009e005c7202 */ /* 0x000fce0000000f00 */
[----:B---3--:R-:W-:Y:S01]  /*111f0*/  HMMA.16816.F32 R156, R128, R152, R224 ;  /* 0x00000098809c723c */ /* 0x008fe200000018e0 */
[----:B------:R-:W-:Y:S01]  /*11200*/  IMAD.MOV.U32 R227, RZ, RZ, R19 ;  /* 0x000000ffffe37224 */ /* 0x000fe200078e0013 */
[----:B------:R-:W-:-:S06]  /*11210*/  MOV R19, R117 ;  /* 0x0000007500137202 */ /* 0x000fcc0000000f00 */
[C---:B--2---:R-:W-:Y:S01]  /*11220*/  HMMA.16816.F32 R116, R128.reuse, R120, R124 ;  /* 0x000000788074723c */ /* 0x044fe2000000187c */
[----:B------:R1:W2:Y:S04]  /*11230*/  LDL.LU.S16 R125, [R1+0xb8] ;  /* 0x0000b800017d7983 */ /* 0x0002a80000300600 */
[----:B------:R1:W3:Y:S03]  /*11240*/  LDL.LU.S16 R124, [R1+0xb4] ;  /* 0x0000b400017c7983 */ /* 0x0002e60000300600 */
[----:B------:R-:W-:Y:S01]  /*11250*/  HMMA.16816.F32 R152, R128, R154, R220 ;  /* 0x0000009a8098723c */ /* 0x000fe200000018dc */
[----:B------:R-:W-:Y:S02]  /*11260*/  IMAD.MOV.U32 R223, RZ, RZ, R92 ;  /* 0x000000ffffdf7224 */ /* 0x000fe400078e005c */
[----:B------:R1:W3:Y:S01]  /*11270*/  LDL.LU.S16 R92, [R1+0xb0] ;  /* 0x0000b000015c7983 */ /* 0x0002e20000300600 */
[----:B------:R-:W-:Y:S01]  /*11280*/  MOV R95, R76 ;  /* 0x0000004c005f7202 */ /* 0x000fe20000000f00 */
[----:B------:R-:W-:-:S02]  /*11290*/  IMAD.MOV.U32 R93, RZ, RZ, R77 ;  /* 0x000000ffff5d7224 */ /* 0x000fc400078e004d */
[----:B------:R-:W-:Y:S02]  /*112a0*/  IMAD.MOV.U32 R98, RZ, RZ, R78 ;  /* 0x000000ffff627224 */ /* 0x000fe400078e004e */
[----:B------:R-:W-:Y:S02]  /*112b0*/  IMAD.MOV.U32 R99, RZ, RZ, R79 ;  /* 0x000000ffff637224 */ /* 0x000fe400078e004f */
[C---:B------:R-:W-:Y:S08]  /*112c0*/  HMMA.16816.F32 R76, R128.reuse, R80, R108 ;  /* 0x00000050804c723c */ /* 0x040ff0000000186c */
[C---:B------:R-:W-:Y:S01]  /*112d0*/  HMMA.16816.F32 R108, R128.reuse, R112, R88 ;  /* 0x00000070806c723c */ /* 0x040fe20000001858 */
[----:B------:R-:W1:Y:S07]  /*112e0*/  LDSM.16.MT88.4 R88, [R21+0x5800] ;  /* 0x005800001558783b */ /* 0x000e6e0000004200 */
[C---:B------:R-:W-:Y:S08]  /*112f0*/  HMMA.16816.F32 R164, R128.reuse, R160, R164 ;  /* 0x000000a080a4723c */ /* 0x040ff000000018a4 */
[----:B------:R-:W-:Y:S01]  /*11300*/  HMMA.16816.F32 R160, R128, R162, R136 ;  /* 0x000000a280a0723c */ /* 0x000fe20000001888 */
[----:B------:R-:W-:Y:S01]  /*11310*/  LDSM.16.MT88.4 R136, [R35+0x1800] ;  /* 0x001800002388783b */ /* 0x000fe20000004200 */
[----:B------:R-:W-:Y:S01]  /*11320*/  IMAD.MOV.U32 R94, RZ, RZ, R67 ;  /* 0x000000ffff5e7224 */ /* 0x000fe200078e0043 */
[----:B------:R-:W-:Y:S01]  /*11330*/  MOV R33, R85 ;  /* 0x0000005500217202 */ /* 0x000fe20000000f00 */
[----:B------:R-:W-:Y:S01]  /*11340*/  IMAD.MOV.U32 R34, RZ, RZ, R84 ;  /* 0x000000ffff227224 */ /* 0x000fe200078e0054 */
[----:B------:R-:W-:Y:S01]  /*11350*/  MOV R226, R95 ;  /* 0x0000005f00e27202 */ /* 0x000fe20000000f00 */
[----:B------:R-:W-:Y:S01]  /*11360*/  IMAD.MOV.U32 R20, RZ, RZ, R86 ;  /* 0x000000ffff147224 */ /* 0x000fe200078e0056 */
[----:B------:R-:W-:Y:S01]  /*11370*/  LDSM.16.MT88.4 R64, [R35+0x3800] ;  /* 0x003800002340783b */ /* 0x000fe20000004200 */
[----:B------:R-:W-:-:S02]  /*11380*/  IMAD.MOV.U32 R135, RZ, RZ, R87 ;  /* 0x000000ffff877224 */ /* 0x000fc400078e0057 */
[----:B------:R-:W-:Y:S02]  /*11390*/  IMAD.MOV.U32 R222, RZ, RZ, R227 ;  /* 0x000000ffffde7224 */ /* 0x000fe400078e00e3 */
[----:B------:R-:W-:Y:S02]  /*113a0*/  IMAD.MOV.U32 R224, RZ, RZ, R93 ;  /* 0x000000ffffe07224 */ /* 0x000fe400078e005d */
[----:B------:R-:W-:Y:S02]  /*113b0*/  IMAD.MOV.U32 R225, RZ, RZ, R94 ;  /* 0x000000ffffe17224 */ /* 0x000fe400078e005e */
[----:B------:R-:W-:Y:S02]  /*113c0*/  IMAD.MOV.U32 R227, RZ, RZ, R32 ;  /* 0x000000ffffe37224 */ /* 0x000fe400078e0020 */
[----:B------:R-:W-:Y:S01]  /*113d0*/  IMAD.MOV.U32 R97, RZ, RZ, R144 ;  /* 0x000000ffff617224 */ /* 0x000fe200078e0090 */
[----:B-1----:R-:W-:Y:S01]  /*113e0*/  HMMA.16816.F32 R84, R128, R88, R168 ;  /* 0x000000588054723c */ /* 0x002fe200000018a8 */
[----:B------:R-:W-:-:S02]  /*113f0*/  IMAD.MOV.U32 R93, RZ, RZ, R0 ;  /* 0x000000ffff5d7224 */ /* 0x000fc400078e0000 */
[----:B------:R-:W-:Y:S01]  /*11400*/  FADD.FTZ R0, R96, R26 ;  /* 0x0000001a60007221 */ /* 0x000fe20000010000 */
[----:B------:R-:W-:-:S04]  /*11410*/  IMAD.MOV.U32 R94, RZ, RZ, R7 ;  /* 0x000000ffff5e7224 */ /* 0x000fc800078e0007 */
[C---:B------:R-:W-:Y:S01]  /*11420*/  HMMA.16816.F32 R88, R128.reuse, R90, R140 ;  /* 0x0000005a8058723c */ /* 0x040fe2000000188c */
[----:B------:R-:W-:Y:S01]  /*11430*/  IMAD.MOV.U32 R132, RZ, RZ, R145 ;  /* 0x000000ffff847224 */ /* 0x000fe200078e0091 */
[----:B------:R-:W-:Y:S01]  /*11440*/  MOV R7, R98 ;  /* 0x0000006200077202 */ /* 0x000fe20000000f00 */
[----:B------:R-:W-:Y:S02]  /*11450*/  IMAD.MOV.U32 R133, RZ, RZ, R146 ;  /* 0x000000ffff857224 */ /* 0x000fe400078e0092 */
[----:B------:R-:W-:Y:S01]  /*11460*/  IMAD.MOV.U32 R32, RZ, RZ, R97 ;  /* 0x000000ffff207224 */ /* 0x000fe200078e0061 */
[----:B------:R-:W1:Y:S01]  /*11470*/  LDSM.16.MT88.4 R144, [R21+0x1800] ;  /* 0x001800001590783b */ /* 0x000e620000004200 */
[----:B------:R-:W-:Y:S01]  /*11480*/  IMAD.MOV.U32 R95, RZ, RZ, R99 ;  /* 0x000000ffff5f7224 */ /* 0x000fe200078e0063 */
[----:B------:R-:W-:Y:S02]  /*11490*/  HMMA.16816.F32 R80, R128, R82, R56 ;  /* 0x000000528050723c */ /* 0x000fe40000001838 */
[----:B------:R-:W1:Y:S04]  /*114a0*/  LDSM.16.MT88.4 R56, [R21+0x3800] ;  /* 0x003800001538783b */ /* 0x000e680000004200 */
[----:B------:R-:W-:Y:S01]  /*114b0*/  LDSM.16.MT88.4 R96, [R35+0x5800] ;  /* 0x005800002360783b */ /* 0x000fe20000004200 */
[----:B------:R-:W-:Y:S01]  /*114c0*/  FADD.FTZ R2, R222, R2 ;  /* 0x00000002de027221 */ /* 0x000fe20000010000 */
[----:B------:R-:W-:-:S03]  /*114d0*/  FADD.FTZ R0, R223, R0 ;  /* 0x00000000df007221 */ /* 0x000fc60000010000 */
[----:B------:R-:W-:Y:S01]  /*114e0*/  FADD.FTZ R2, R93, R2 ;  /* 0x000000025d027221 */ /* 0x000fe20000010000 */
[----:B------:R-:W-:-:S03]  /*114f0*/  FADD.FTZ R0, R94, R0 ;  /* 0x000000005e007221 */ /* 0x000fc60000010000 */
[----:B------:R-:W-:Y:S01]  /*11500*/  FADD.FTZ R2, R4, R2 ;  /* 0x0000000204027221 */ /* 0x000fe20000010000 */
[----:B------:R-:W-:Y:S01]  /*11510*/  FADD.FTZ R0, R5, R0 ;  /* 0x0000000005007221 */ /* 0x000fe20000010000 */
[----:B------:R-:W-:Y:S02]  /*11520*/  IMAD.MOV.U32 R4, RZ, RZ, R204 ;  /* 0x000000ffff047224 */ /* 0x000fe400078e00cc */
[----:B------:R-:W-:Y:S02]  /*11530*/  IMAD.MOV.U32 R5, RZ, RZ, R205 ;  /* 0x000000ffff057224 */ /* 0x000fe400078e00cd */
[----:B------:R-:W-:Y:S01]  /*11540*/  FADD.FTZ R7, R7, R2 ;  /* 0x0000000207077221 */ /* 0x000fe20000010000 */
[C---:B------:R-:W-:Y:S02]  /*11550*/  HMMA.16816.F32 R72, R128.reuse, R74, R44 ;  /* 0x0000004a8048723c */ /* 0x040fe4000000182c */
[----:B------:R-:W-:Y:S04]  /*11560*/  STG.E.U16 desc[UR30][R4.64+-0x80], R95 ;  /* 0xffff805f04007986 */ /* 0x000fe8000c10151e */
[----:B------:R-:W-:Y:S02]  /*11570*/  STG.E.U16 desc[UR30][R4.64+-0x7e], R132 ;  /* 0xffff828404007986 */ /* 0x000fe4000c10151e */
[----:B------:R-:W-:Y:S01]  /*11580*/  HMMA.16816.F32 R44, R128, R48, R172 ;  /* 0x00000030802c723c */ /* 0x000fe200000018ac */
[----:B------:R-:W-:-:S07]  /*11590*/  FADD.FTZ R0, R32, R0 ;  /* 0x0000000020007221 */ /* 0x000fce0000010000 */
[C---:B------:R-:W-:Y:S08]  /*115a0*/  HMMA.16816.F32 R48, R128.reuse, R50, R148 ;  /* 0x000000328030723c */ /* 0x040ff00000001894 */
[C---:B------:R-:W-:Y:S08]  /*115b0*/  HMMA.16816.F32 R112, R128.reuse, R114, R52 ;  /* 0x000000728070723c */ /* 0x040ff00000001834 */
[C---:B------:R-:W-:Y:S08]  /*115c0*/  HMMA.16816.F32 R120, R128.reuse, R122, R60 ;  /* 0x0000007a8078723c */ /* 0x040ff0000000183c */
[C---:B-1----:R-:W-:Y:S08]  /*115d0*/  HMMA.16816.F32 R148, R128.reuse, R144, R228 ;  /* 0x000000908094723c */ /* 0x042ff000000018e4 */
[C---:B------:R-:W-:Y:S08]  /*115e0*/  HMMA.16816.F32 R52, R128.reuse, R56, R184 ;  /* 0x000000388034723c */ /* 0x040ff000000018b8 */
[C---:B------:R-:W-:Y:S08]  /*115f0*/  HMMA.16816.F32 R60, R128.reuse, R64, R248 ;  /* 0x00000040803c723c */ /* 0x040ff000000018f8 */
[C---:B------:R-:W-:Y:S08]  /*11600*/  HMMA.16816.F32 R144, R128.reuse, R146, R216 ;  /* 0x000000928090723c */ /* 0x040ff000000018d8 */
[C---:B------:R-:W-:Y:S08]  /*11610*/  HMMA.16816.F32 R56, R128.reuse, R58, R180 ;  /* 0x0000003a8038723c */ /* 0x040ff000000018b4 */
[----:B------:R-:W-:Y:S01]  /*11620*/  HMMA.16816.F32 R64, R128, R66, R232 ;  /* 0x000000428040723c */ /* 0x000fe200000018e8 */
[----:B----4-:R-:W-:-:S05]  /*11630*/  @!P5 HADD2 R3, -R6.H0_H0, -RZ.H0_H0 ;  /* 0xa00000ff0603d230 */ /* 0x010fca0000000900 */
[----:B------:R-:W-:Y:S02]  /*11640*/  PRMT R140, R3, 0x7610, R140 ;  /* 0x00007610038c7816 */ /* 0x000fe4000000008c */
[----:B------:R-:W1:Y:S02]  /*11650*/  LDC R3, c[0x0][0x448] ;  /* 0x00011200ff037b82 */ /* 0x000e640000000800 */
[----:B------:R-:W-:Y:S02]  /*11660*/  @!P5 PRMT R6, R140, 0x5410, RZ ;  /* 0x000054108c06d816 */ /* 0x000fe400000000ff */
[C---:B------:R-:W-:Y:S08]  /*11670*/  HMMA.16816.F32 R140, R128.reuse, R136, R224 ;  /* 0x00000088808c723c */ /* 0x040ff000000018e0 */
[----:B------:R-:W-:Y:S01]  /*11680*/  HMMA.16816.F32 R136, R128, R138, R16 ;  /* 0x0000008a8088723c */ /* 0x000fe20000001810 */
[----:B------:R-:W4:Y:S01]  /*11690*/  LDSM.16.MT88.4 R16, [R35+0x7800] ;  /* 0x007800002310783b */ /* 0x000f220000004200 */
[----:B-1----:R-:W-:-:S04]  /*116a0*/  IMAD.SHL.U32 R3, R3, 0x8, RZ ;  /* 0x0000000803037824 */ /* 0x002fc800078e00ff */
[----:B------:R-:W-:-:S05]  /*116b0*/  IMAD.WIDE R2, R3, 0x2, R4 ;  /* 0x0000000203027825 */ /* 0x000fca00078e0204 */
[----:B------:R-:W-:Y:S04]  /*116c0*/  STG.E.U16 desc[UR30][R2.64+-0x80], R134 ;  /* 0xffff808602007986 */ /* 0x000fe8000c10151e */
[----:B------:R-:W-:Y:S04]  /*116d0*/  STG.E.U16 desc[UR30][R2.64+-0x7e], R135 ;  /* 0xffff828702007986 */ /* 0x000fe8000c10151e */
[----:B------:R-:W-:Y:S04]  /*116e0*/  STG.E.U16 desc[UR30][R4.64+-0x70], R20 ;  /* 0xffff901404007986 */ /* 0x000fe8000c10151e */
[----:B------:R-:W-:Y:S01]  /*116f0*/  STG.E.U16 desc[UR30][R4.64+-0x6e], R33 ;  /* 0xffff922104007986 */ /* 0x000fe2000c10151e */
[----:B--2---:R-:W-:-:S02]  /*11700*/  @P4 HADD2 R125, -R10.H0_H0, -RZ.H0_H0 ;  /* 0xa00000ff0a7d4230 */ /* 0x004fc40000000900 */
[----:B---3--:R-:W-:Y:S01]  /*11710*/  @P3 HADD2 R124, -R9.H0_H0, -RZ.H0_H0 ;  /* 0xa00000ff097c3230 */ /* 0x008fe20000000900 */
[----:B------:R-:W-:Y:S01]  /*11720*/  STG.E.U16 desc[UR30][R2.64+-0x70], R34 ;  /* 0xffff902202007986 */ /* 0x000fe2000c10151e */
[----:B------:R-:W-:-:S03]  /*11730*/  @P0 HADD2 R92, -R8.H0_H0, -RZ.H0_H0 ;  /* 0xa00000ff085c0230 */ /* 0x000fc60000000900 */
[----:B------:R-:W-:Y:S01]  /*11740*/  STG.E.U16 desc[UR30][R2.64+-0x6e], R27 ;  /* 0xffff921b02007986 */ /* 0x000fe2000c10151e */
[----:B------:R-:W-:Y:S02]  /*11750*/  PRMT R26, R125, 0x7610, R26 ;  /* 0x000076107d1a7816 */ /* 0x000fe4000000001a */
[----:B------:R-:W-:Y:S01]  /*11760*/  PRMT R21, R124, 0x7610, R21 ;  /* 0x000076107c157816 */ /* 0x000fe20000000015 */
[----:B------:R-:W-:Y:S01]  /*11770*/  STG.E.U16 desc[UR30][R4.64+-0x60], R240 ;  /* 0xffffa0f004007986 */ /* 0x000fe2000c10151e */
[----:B------:R-:W-:Y:S01]  /*11780*/  PRMT R11, R92, 0x7610, R11 ;  /* 0x000076105c0b7816 */ /* 0x000fe2000000000b */
[C---:B----4-:R-:W-:Y:S02]  /*11790*/  HMMA.16816.F32 R124, R128.reuse, R16, R176 ;  /* 0x00000010807c723c */ /* 0x050fe400000018b0 */
[----:B------:R-:W-:Y:S04]  /*117a0*/  STG.E.U16 desc[UR30][R4.64+-0x5e], R241 ;  /* 0xffffa2f104007986 */ /* 0x000fe8000c10151e */
[----:B------:R-:W-:Y:S02]  /*117b0*/  STG.E.U16 desc[UR30][R2.64+-0x60], R244 ;  /* 0xffffa0f402007986 */ /* 0x000fe4000c10151e */
[----:B------:R-:W-:Y:S02]  /*117c0*/  HMMA.16816.F32 R92, R128, R96, R192 ;  /* 0x00000060805c723c */ /* 0x000fe400000018c0 */
[----:B------:R-:W-:Y:S01]  /*117d0*/  STG.E.U16 desc[UR30][R2.64+-0x5e], R252 ;  /* 0xffffa2fc02007986 */ /* 0x000fe2000c10151e */
[----:B------:R-:W-:-:S03]  /*117e0*/  @P4 PRMT R10, R26, 0x5410, RZ ;  /* 0x000054101a0a4816 */ /* 0x000fc600000000ff */
        /* <DEDUP_REMOVED lines=8> */
[----:B------:R-:W-:Y:S01]  /*11870*/  STG.E.U16 desc[UR30][R4.64+-0x40], R237 ;  /* 0xffffc0ed04007986 */ /* 0x000fe2000c10151e */
[----:B------:R-:W-:-:S03]  /*11880*/  FADD.FTZ R11, R133, R7 ;  /* 0x00000007850b7221 */ /* 0x000fc60000010000 */
[----:B------:R-:W-:Y:S01]  /*11890*/  STG.E.U16 desc[UR30][R4.64+-0x3e], R236 ;  /* 0xffffc2ec04007986 */ /* 0x000fe2000c10151e */
[----:B------:R-:W-:-:S03]  /*118a0*/  PLOP3.LUT P0, PT, PT, PT, UP1, 0x80, 0x8 ;  /* 0x000000000008781c */ /* 0x000fc60003f0f018 */
[----:B------:R-:W-:Y:S01]  /*118b0*/  STG.E.U16 desc[UR30][R2.64+-0x40], R213 ;  /* 0xffffc0d502007986 */ /* 0x000fe2000c10151e */
[----:B------:R-:W-:-:S03]  /*118c0*/  FADD.FTZ R7, R14, R0 ;  /* 0x000000000e077221 */ /* 0x000fc60000010000 */
[----:B------:R-:W-:Y:S04]  /*118d0*/  STG.E.U16 desc[UR30][R2.64+-0x3e], R212 ;  /* 0xffffc2d402007986 */ /* 0x000fe8000c10151e */
[----:B------:R-:W-:Y:S04]  /*118e0*/  STG.E.U16 desc[UR30][R4.64+-0x30], R210 ;  /* 0xffffd0d204007986 */ /* 0x000fe8000c10151e */
[----:B------:R-:W-:Y:S04]  /*118f0*/  STG.E.U16 desc[UR30][R4.64+-0x2e], R208 ;  /* 0xffffd2d004007986 */ /* 0x000fe8000c10151e */
[----:B------:R1:W-:Y:S04]  /*11900*/  STG.E.U16 desc[UR30][R2.64+-0x30], R209 ;  /* 0xffffd0d102007986 */ /* 0x0003e8000c10151e */
        /* <DEDUP_REMOVED lines=15> */
[----:B------:R-:W-:Y:S01]  /*11a00*/  IADD3.X R208, PT, PT, R205, -0x1, RZ, P1, !PT ;  /* 0xffffffffcdd07810 */ /* 0x000fe20000ffe4ff */
[----:B------:R-:W-:Y:S01]  /*11a10*/  @UP1 UIADD3 UR24, UPT, UPT, UR24, -0x3, URZ ;  /* 0xfffffffd18181890 */ /* 0x000fe2000fffe0ff */
[----:B--2---:R-:W-:Y:S01]  /*11a20*/  FADD.FTZ R2, R25, R7 ;  /* 0x0000000719027221 */ /* 0x004fe20000010000 */
[----:B------:R-:W-:-:S03]  /*11a30*/  MOV R3, R196 ;  /* 0x000000c400037202 */ /* 0x000fc60000000f00 */
[----:B------:R-:W-:Y:S01]  /*11a40*/  FADD.FTZ R240, R15, R2 ;  /* 0x000000020ff07221 */ /* 0x000fe20000010000 */
[----:B------:R-:W-:-:S03]  /*11a50*/  @P0 IMAD.MOV.U32 R3, RZ, RZ, R196 ;  /* 0x000000ffff030224 */ /* 0x000fc600078e00c4 */
[----:B------:R-:W-:Y:S01]  /*11a60*/  FADD.FTZ R240, R22, R240 ;  /* 0x000000f016f07221 */ /* 0x000fe20000010000 */
[----:B------:R-:W-:Y:S06]  /*11a70*/  BRA.U UP1, `(.L_x_1442) ;  /* 0x0000000101047547 */ /* 0x000fec000b800000 */
.L_x_1440:
[----:B------:R-:W-:-:S12]  /*11a80*/  UIADD3 UR24, UPT, UPT, UR23, -0x1, URZ ;  /* 0xffffffff17187890 */ /* 0x000fd8000fffe0ff */
.L_x_1442:
        /* <DEDUP_REMOVED lines=20> */
[----:B------:R-:W1:Y:S01]  /*11bd0*/  LDCU UR25, c[0x0][0x504] ;  /* 0x0000a080ff1977ac */ /* 0x000e620008000800 */
[----:B---3--:R-:W-:Y:S01]  /*11be0*/  ISETP.GE.AND P3, PT, R199, UR4, PT ;  /* 0x00000004c7007c0c */ /* 0x008fe2000bf66270 */
[----:B------:R-:W3:Y:S01]  /*11bf0*/  LDCU UR4, c[0x0][0x45c] ;  /* 0x00008b80ff0477ac */ /* 0x000ee20008000800 */
[----:B------:R-:W1:Y:S01]  /*11c00*/  LDCU.U8 UR15, c[0x0][0x4f8] ;  /* 0x00009f00ff0f77ac */ /* 0x000e620008000000 */
        /* <DEDUP_REMOVED lines=20> */
.L_x_1446:
[----:B------:R-:W2:Y:S01]  /*11d50*/  LDL R183, [R1+0x64] ;  /* 0x0000640001b77983 */ /* 0x000ea20000100800 */
[----:B------:R-:W1:Y:S01]  /*11d60*/  LDC.64 R170, c[0x0][0x3b8] ;  /* 0x0000ee00ffaa7b82 */ /* 0x000e620000000a00 */
[----:B------:R-:W-:Y:S02]  /*11d70*/  UIADD3 UR7, UPT, UPT, UR24, -0x1, URZ ;  /* 0xffffffff18077890 */ /* 0x000fe4000fffe0ff */
[----:B------:R-:W3:Y:S04]  /*11d80*/  LDL R182, [R1+0x60] ;  /* 0x0000600001b67983 */ /* 0x000ee80000100800 */
[C---:B-1----:R-:W-:Y:S01]  /*11d90*/  IMAD.WIDE.U32 R168, R170.reuse, UR7, RZ ;  /* 0x00000007aaa87c25 */ /* 0x042fe2000f8e00ff */
[C---:B------:R-:W-:Y:S03]  /*11da0*/  SHF.L.U64.HI R178, R170.reuse, 0x4, R171 ;  /* 0x00000004aab27819 */ /* 0x040fe600000102ab */
[----:B------:R-:W-:Y:S02]  /*11db0*/  IMAD.SHL.U32 R172, R170, 0x10, RZ ;  /* 0x00000010aaac7824 */ /* 0x000fe400078e00ff */
[----:B------:R-:W-:Y:S03]  /*11dc0*/  IMAD R169, R171, UR7, R169 ;  /* 0x00000007aba97c24 */ /* 0x000fe6000f8e02a9 */
[C---:B------:R-:W-:Y:S04]  /*11dd0*/  LEA R173, P5, R168.reuse, R172, 0x6 ;  /* 0x000000aca8ad7211 */ /* 0x040fe800078a30ff */
[C-C-:B------:R-:W-:Y:S02]  /*11de0*/  LEA.HI.X R177, R168.reuse, R178, R169.reuse, 0x6, P5 ;  /* 0x000000b2a8b17211 */ /* 0x140fe400028f34a9 */
[C---:B--2---:R-:W-:Y:S04]  /*11df0*/  LEA R174, P5, R168.reuse, R183, 0x7 ;  /* 0x000000b7a8ae7211 */ /* 0x044fe800078a38ff */
[-C--:B---3--:R-:W-:Y:S02]  /*11e00*/  LEA.HI.X R175, R168, R182.reuse, R169, 0x7, P5 ;  /* 0x000000b6a8af7211 */ /* 0x088fe400028f3ca9 */
[C---:B------:R-:W-:Y:S04]  /*11e10*/  LEA R169, P5, R170.reuse, R173, 0x5 ;  /* 0x000000adaaa97211 */ /* 0x040fe800078a28ff */
        /* <DEDUP_REMOVED lines=95> */
.L_x_1444:
[----:B------:R-:W2:Y:S01]  /*12410*/  LDL R10, [R1+0x6c] ;  /* 0x00006c00010a7983 */ /* 0x000ea20000100800 */
[----:B------:R-:W-:Y:S01]  /*12420*/  IMAD.SHL.U32 R212, R203, 0x8, RZ ;  /* 0x00000008cbd47824 */ /* 0x000fe200078e00ff */
[----:B------:R-:W-:Y:S04]  /*12430*/  DEPBAR.LE SB0, 0x0 ;  /* 0x000080000000791a */ /* 0x000fe80000000000 */
[----:B------:R-:W3:Y:S01]  /*12440*/  LDL R14, [R1+0x68] ;  /* 0x00006800010e7983 */ /* 0x000ee20000100800 */
[----:B------:R-:W-:Y:S01]  /*12450*/  LOP3.LUT R199, R212, 0x38, RZ, 0xc0, !PT ;  /* 0x00000038d4c77812 */ /* 0x000fe200078ec0ff */
[C---:B------:R-:W-:Y:S01]  /*12460*/  IMAD.WIDE.U32 R2, R244.reuse, UR24, RZ ;  /* 0x00000018f4027c25 */ /* 0x040fe2000f8e00ff */
[C---:B------:R-:W-:Y:S01]  /*12470*/  SHF.L.U64.HI R12, R244.reuse, 0x4, R245 ;  /* 0x00000004f40c7819 */ /* 0x040fe200000102f5 */
[----:B------:R-:W-:Y:S01]  /*12480*/  STL [R1+0x70], R212 ;  /* 0x000070d401007387 */ /* 0x000fe20000100800 */
[C---:B------:R-:W-:Y:S01]  /*12490*/  LOP3.LUT R13, R199.reuse, 0x40, RZ, 0xfc, !PT ;  /* 0x00000040c70d7812 */ /* 0x040fe200078efcff */
[----:B-1----:R-:W-:Y:S01]  /*124a0*/  IMAD.SHL.U32 R0, R244, 0x10, RZ ;  /* 0x00000010f4007824 */ /* 0x002fe200078e00ff */
[----:B------:R-:W-:Y:S01]  /*124b0*/  LOP3.LUT R16, R199, 0x80, RZ, 0xfc, !PT ;  /* 0x00000080c7107812 */ /* 0x000fe200078efcff */
[----:B------:R-:W-:Y:S01]  /*124c0*/  BAR.SYNC.DEFER_BLOCKING 0x0 ;  /* 0x0000000000007b1d */ /* 0x000fe20000010000 */
[----:B------:R-:W-:Y:S01]  /*124d0*/  IMAD R8, R245, UR24, R3 ;  /* 0x00000018f5087c24 */ /* 0x000fe2000f8e0203 */
[----:B------:R-:W-:Y:S01]  /*124e0*/  ISETP.GE.AND P4, PT, R13, UR26, PT ;  /* 0x0000001a0d007c0c */ /* 0x000fe2000bf86270 */
[C---:B------:R-:W-:Y:S01]  /*124f0*/  IMAD.SHL.U32 R4, R203.reuse, 0x20, RZ ;  /* 0x00000020cb047824 */ /* 0x040fe200078e00ff */
[----:B------:R-:W-:Y:S01]  /*12500*/  LEA R5, P0, R2, R0, 0x6 ;  /* 0x0000000002057211 */ /* 0x000fe200078030ff */
[----:B------:R-:W-:Y:S01]  /*12510*/  IMAD.SHL.U32 R216, R203, 0x2, RZ ;  /* 0x00000002cbd87824 */ /* 0x000fe200078e00ff */
[----:B------:R-:W-:Y:S01]  /*12520*/  LOP3.LUT R15, R199, 0xc0, RZ, 0xfc, !PT ;  /* 0x000000c0c70f7812 */ /* 0x000fe200078efcff */
[----:B------:R-:W-:Y:S01]  /*12530*/  UISETP.GT.AND UP0, UPT, UR24, UR20, UPT ;  /* 0x000000141800728c */ /* 0x000fe2000bf04270 */
[----:B------:R1:W-:Y:S01]  /*12540*/  STL [R1+0x78], R13 ;  /* 0x0000780d01007387 */ /* 0x0003e20000100800 */
[----:B------:R-:W-:Y:S01]  /*12550*/  LOP3.LUT R202, R4, 0x7c00, RZ, 0xc0, !PT ;  /* 0x00007c0004ca7812 */ /* 0x000fe200078ec0ff */
[----:B------:R-:W-:Y:S01]  /*12560*/  UMOV UR5, UR13 ;  /* 0x0000000d00057c82 */ /* 0x000fe20008000000 */
[----:B------:R-:W-:Y:S01]  /*12570*/  SHF.R.U32.HI R201, RZ, 0x1, R203 ;  /* 0x00000001ffc97819 */ /* 0x000fe200000116cb */
[----:B------:R-:W-:Y:S01]  /*12580*/  STL [R1+0x74], R16 ;  /* 0x0000741001007387 */ /* 0x000fe20000100800 */
[----:B------:R-:W-:Y:S03]  /*12590*/  LOP3.LUT R3, R202, 0x200, R205, 0xf8, !PT ;  /* 0x00000200ca037812 */ /* 0x000fe600078ef8cd */
[----:B------:R-:W-:Y:S04]  /*125a0*/  STL [R1+0x7c], R15 ;  /* 0x00007c0f01007387 */ /* 0x000fe80000100800 */
[----:B------:R-:W-:Y:S01]  /*125b0*/  STL [R1+0x98], R216 ;  /* 0x000098d801007387 */ /* 0x000fe20000100800 */
        /* <DEDUP_REMOVED lines=15> */
[----:B------:R-:W-:Y:S01]  /*126b0*/  ISETP.GE.AND P0, PT, R15, UR26, PT ;  /* 0x0000001a0f007c0c */ /* 0x000fe2000bf06270 */
[----:B------:R-:W-:Y:S01]  /*126c0*/  @!PT LDS RZ, [RZ] ;  /* 0x00000000fffff984 */ /* 0x000fe20000000800 */
[----:B------:R-:W-:Y:S01]  /*126d0*/  @!PT LDS RZ, [RZ] ;  /* 0x00000000fffff984 */ /* 0x000fe20000000800 */
[----:B------:R-:W-:Y:S01]  /*126e0*/  @!PT LDS RZ, [RZ] ;  /* 0x00000000fffff984 */ /* 0x000fe20000000800 */
[----:B------:R-:W-:Y:S01]  /*126f0*/  @!P4 LDGSTS.E.BYPASS.LTC128B.128 [R207+0x12000], desc[UR30][R6.64+0x80] ;  /* 0x1200008006cfcfae */ /* 0x000fe2000b981a1e */
[----:B------:R-:W-:Y:S02]  /*12700*/  ISETP.GE.AND P3, PT, R199, UR26, PT ;  /* 0x0000001ac7007c0c */ /* 0x000fe4000bf66270 */
[-C--:B------:R-:W-:Y:S01]  /*12710*/  LEA R8, P6, R9, R10.reuse, 0x1 ;  /* 0x0000000a09087211 */ /* 0x080fe200078c08ff */
[----:B------:R-:W-:Y:S01]  /*12720*/  @P4 STS.128 [R207+0x12000], RZ ;  /* 0x012000ffcf004388 */ /* 0x000fe20000000c00 */
[----:B------:R-:W-:Y:S02]  /*12730*/  LEA R10, P5, R11, R10, 0x1 ;  /* 0x0000000a0b0a7211 */ /* 0x000fe400078a08ff */
[-C--:B------:R-:W-:Y:S01]  /*12740*/  LEA.HI.X R9, R9, R14.reuse, R13, 0x1, P6 ;  /* 0x0000000e09097211 */ /* 0x080fe200030f0c0d */
[----:B------:R-:W-:Y:S01]  /*12750*/  @!PT LDS RZ, [RZ] ;  /* 0x00000000fffff984 */ /* 0x000fe20000000800 */
[----:B------:R-:W-:Y:S01]  /*12760*/  @!PT LDS RZ, [RZ] ;  /* 0x00000000fffff984 */ /* 0x000fe20000000800 */
[----:B------:R-:W-:Y:S01]  /*12770*/  @!PT LDS RZ, [RZ] ;  /* 0x00000000fffff984 */ /* 0x000fe20000000800 */
[----:B------:R-:W-:Y:S01]  /*12780*/  @!P1 LDGSTS.E.BYPASS.LTC128B.128 [R207+0x14000], desc[UR30][R6.64+0x100] ;  /* 0x1400010006cf9fae */ /* 0x000fe2000b981a1e */
[----:B------:R-:W-:Y:S02]  /*12790*/  LEA.HI.X R11, R11, R14, R12, 0x1, P5 ;  /* 0x0000000e0b0b7211 */ /* 0x000fe400028f0c0c */
[----:B------:R-:W-:Y:S01]  /*127a0*/  LOP3.LUT R2, R201, 0x8, RZ, 0xc0, !PT ;  /* 0x00000008c9027812 */ /* 0x000fe200078ec0ff */
[----:B------:R-:W-:Y:S01]  /*127b0*/  @P1 STS.128 [R207+0x14000], RZ ;  /* 0x014000ffcf001388 */ /* 0x000fe20000000c00 */
[----:B------:R-:W-:Y:S03]  /*127c0*/  LOP3.LUT R0, R199, 0x1c0, R205, 0xf8, !PT ;  /* 0x000001c0c7007812 */ /* 0x000fe600078ef8cd */
[----:B------:R-:W-:Y:S01]  /*127d0*/  @!PT LDS RZ, [RZ] ;  /* 0x00000000fffff984 */ /* 0x000fe20000000800 */
[----:B------:R-:W-:Y:S01]  /*127e0*/  @!PT LDS RZ, [RZ] ;  /* 0x00000000fffff984 */ /* 0x000fe20000000800 */
[----:B------:R-:W-:Y:S01]  /*127f0*/  @!PT LDS RZ, [RZ] ;  /* 0x00000000fffff984 */ /* 0x000fe20000000800 */
[----:B------:R-:W-:Y:S01]  /*12800*/  @!P0 LDGSTS.E.BYPASS.LTC128B.128 [R207+0x16000], desc[UR30][R6.64+0x180] ;  /* 0x1600018006cf8fae */ /* 0x000fe2000b981a1e */
[----:B------:R-:W-:Y:S02]  /*12810*/  LOP3.LUT R2, R3, R0, R2, 0xf6, !PT ;  /* 0x0000000003027212 */ /* 0x000fe400078ef602 */
[----:B------:R-:W-:Y:S01]  /*12820*/  LOP3.LUT R0, R0, 0x8, R203, 0x78, !PT ;  /* 0x0000000800007812 */ /* 0x000fe200078e78cb */
[----:B------:R-:W-:Y:S01]  /*12830*/  @P0 STS.128 [R207+0x16000], RZ ;  /* 0x016000ffcf000388 */ /* 0x000fe20000000c00 */
[----:B------:R-:W-:Y:S03]  /*12840*/  LEA R135, R2, UR5, 0x1 ;  /* 0x0000000502877c11 */ /* 0x000fe6000f8e08ff */
[----:B------:R-:W-:Y:S01]  /*12850*/  @!PT LDS RZ, [RZ] ;  /* 0x00000000fffff984 */ /* 0x000fe20000000800 */
[----:B------:R-:W-:Y:S01]  /*12860*/  @!PT LDS RZ, [RZ] ;  /* 0x00000000fffff984 */ /* 0x000fe20000000800 */
[----:B------:R-:W-:Y:S01]  /*12870*/  @!PT LDS RZ, [RZ] ;  /* 0x00000000fffff984 */ /* 0x000fe20000000800 */
[----:B------:R-:W-:Y:S01]  /*12880*/  @!P3 LDGSTS.E.BYPASS.LTC128B.128 [R207+0x10800], desc[UR30][R4.64] ;  /* 0x1080000004cfbfae */ /* 0x000fe2000b981a1e */
[----:B------:R-:W-:Y:S02]  /*12890*/  IMAD R0, R0, 0x2, R206 ;  /* 0x0000000200007824 */ /* 0x000fe400078e02ce */
[C---:B------:R-:W-:Y:S01]  /*128a0*/  IMAD.IADD R193, R135.reuse, 0x1, R200 ;  /* 0x0000000187c17824 */ /* 0x040fe200078e02c8 */
[----:B------:R-:W-:Y:S01]  /*128b0*/  @P3 STS.128 [R207+0x10800], RZ ;  /* 0x010800ffcf003388 */ /* 0x000fe20000000c00 */
[----:B------:R-:W-:Y:S02]  /*128c0*/  VIADD R2, R0, UR5 ;  /* 0x0000000500027c36 */ /* 0x000fe40008000000 */
[----:B------:R-:W-:Y:S01]  /*128d0*/  IMAD.IADD R192, R135, 0x1, R204 ;  /* 0x0000000187c07824 */ /* 0x000fe200078e02cc */
[----:B------:R-:W-:Y:S01]  /*128e0*/  @!PT LDS RZ, [RZ] ;  /* 0x00000000fffff984 */ /* 0x000fe20000000800 */
[----:B------:R-:W-:Y:S01]  /*128f0*/  @!PT LDS RZ, [RZ] ;  /* 0x00000000fffff984 */ /* 0x000fe20000000800 */
[----:B------:R-:W-:Y:S01]  /*12900*/  @!PT LDS RZ, [RZ] ;  /* 0x00000000fffff984 */ /* 0x000fe20000000800 */
[----:B------:R-:W-:Y:S01]  /*12910*/  @!P4 LDGSTS.E.BYPASS.LTC128B.128 [R207+0x12800], desc[UR30][R4.64+0x80] ;  /* 0x1280008004cfcfae */ /* 0x000fe2000b981a1e */
        /* <DEDUP_REMOVED lines=59> */
[----:B------:R-:W-:Y:S04]  /*12cd0*/  LDSM.16.M88.4 R172, [R193] ;  /* 0x00000000c1ac783b */ /* 0x000fe80000000200 */
[----:B-1----:R-:W1:Y:S04]  /*12ce0*/  LDSM.16.M88.4 R8, [R0+UR5+0x8000] ;  /* 0x008000050008783b */ /* 0x002e680008000200 */
[----:B------:R-:W0:Y:S04]  /*12cf0*/  LDGDEPBAR ;  /* 0x00000000000079af */ /* 0x000e280000000000 */
[----:B------:R-:W2:Y:S04]  /*12d00*/  LDSM.16.M88.4 R176, [R132+0x8000] ;  /* 0x0080000084b0783b */ /* 0x000ea80000000200 */
[----:B------:R-:W3:Y:S04]  /*12d10*/  LDSM.16.M88.4 R180, [R132+0x8800] ;  /* 0x0088000084b4783b */ /* 0x000ee80000000200 */
[----:B------:R-:W4:Y:S04]  /*12d20*/  LDSM.16.M88.4 R184, [R132+0x9000] ;  /* 0x0090000084b8783b */ /* 0x000f280000000200 */
        /* <DEDUP_REMOVED lines=21> */
[----:B------:R-:W4:Y:S04]  /*12e80*/  LDSM.16.M88.4 R172, [R2+0x9800] ;  /* 0x0098000002ac783b */ /* 0x000f280000000200 */
[----:B------:R-:W-:Y:S03]  /*12e90*/  LDSM.16.M88.4 R188, [R0+UR5+0xe800] ;  /* 0x00e8000500bc783b */ /* 0x000fe60008000200 */
        /* <DEDUP_REMOVED lines=14> */
[C---:B------:R-:W-:Y:S01]  /*12f80*/  HMMA.16816.F32 R8, R176.reuse, R182, R8 ;  /* 0x000000b6b008723c */ /* 0x040fe20000001808 */
[----:B------:R-:W-:Y:S07]  /*12f90*/  LDSM.16.M88.4 R180, [R0+UR5+0xa000] ;  /* 0x00a0000500b4783b */ /* 0x000fee0008000200 */
[C---:B--2---:R-:W-:Y:S08]  /*12fa0*/  HMMA.16816.F32 R12, R176.reuse, R184, R12 ;  /* 0x000000b8b00c723c */ /* 0x044ff0000000180c */
[C---:B------:R-:W-:Y:S01]  /*12fb0*/  HMMA.16816.F32 R16, R176.reuse, R186, R16 ;  /* 0x000000bab010723c */ /* 0x040fe20000001810 */
[----:B------:R-:W-:Y:S07]  /*12fc0*/  LDSM.16.M88.4 R184, [R0+UR5+0xa800] ;  /* 0x00a8000500b8783b */ /* 0x000fee0008000200 */
[C---:B---3--:R-:W-:Y:S08]  /*12fd0*/  HMMA.16816.F32 R20, R176.reuse, R168, R20 ;  /* 0x000000a8b014723c */ /* 0x048ff00000001814 */
[C---:B------:R-:W-:Y:S01]  /*12fe0*/  HMMA.16816.F32 R24, R176.reuse, R170, R24 ;  /* 0x000000aab018723c */ /* 0x040fe20000001818 */
[----:B------:R-:W1:Y:S07]  /*12ff0*/  LDSM.16.M88.4 R168, [R135+0x2000] ;  /* 0x0020000087a8783b */ /* 0x000e6e0000000200 */
[C---:B----4-:R-:W-:Y:S08]  /*13000*/  HMMA.16816.F32 R28, R176.reuse, R172, R28 ;  /* 0x000000acb01c723c */ /* 0x050ff0000000181c */
[----:B------:R-:W-:Y:S01]  /*13010*/  HMMA.16816.F32 R32, R176, R174, R32 ;  /* 0x000000aeb020723c */ /* 0x000fe20000001820 */
[----:B------:R-:W2:Y:S04]  /*13020*/  LDSM.16.M88.4 R172, [R0+UR5+0xb000] ;  /* 0x00b0000500ac783b */ /* 0x000ea80008000200 */
[----:B------:R-:W3:Y:S03]  /*13030*/  LDSM.16.M88.4 R176, [R0+UR5+0xb800] ;  /* 0x00b8000500b0783b */ /* 0x000ee60008000200 */
[C---:B-1----:R-:W-:Y:S08]  /*13040*/  HMMA.16816.F32 R4, R168.reuse, R180, R4 ;  /* 0x000000b4a804723c */ /* 0x042ff00000001804 */
[C---:B------:R-:W-:Y:S01]  /*13050*/  HMMA.16816.F32 R8, R168.reuse, R182, R8 ;  /* 0x000000b6a808723c */ /* 0x040fe20000001808 */
[----:B------:R-:W-:Y:S07]  /*13060*/  LDSM.16.M88.4 R180, [R132+0xa000] ;  /* 0x00a0000084b4783b */ /* 0x000fee0000000200 */
[C---:B------:R-:W-:Y:S08]  /*13070*/  HMMA.16816.F32 R12, R168.reuse, R184, R12 ;  /* 0x000000b8a80c723c */ /* 0x040ff0000000180c */
        /* <DEDUP_REMOVED lines=37> */
[----:B------:R-:W-:Y:S07]  /*132d0*/  LDSM.16.M88.4 R180, [R0+UR5+0xc000] ;  /* 0x00c0000500b4783b */ /* 0x000fee0008000200 */
[C---:B------:R-:W-:Y:S08]  /*132e0*/  HMMA.16816.F32 R12, R172.reuse, R184, R12 ;  /* 0x000000b8ac0c723c */ /* 0x040ff0000000180c */
[C---:B------:R-:W-:Y:S01]  /*132f0*/  HMMA.16816.F32 R16, R172.reuse, R186, R16 ;  /* 0x000000baac10723c */ /* 0x040fe20000001810 */
[----:B------:R-:W-:Y:S07]  /*13300*/  LDSM.16.M88.4 R184, [R0+UR5+0xc800] ;  /* 0x00c8000500b8783b */ /* 0x000fee0008000200 */
[C---:B--2---:R-:W-:Y:S08]  /*13310*/  HMMA.16816.F32 R20, R172.reuse, R168, R20 ;  /* 0x000000a8ac14723c */ /* 0x044ff00000001814 */
[C---:B------:R-:W-:Y:S01]  /*13320*/  HMMA.16816.F32 R24, R172.reuse, R170, R24 ;  /* 0x000000aaac18723c */ /* 0x040fe20000001818 */
[----:B------:R-:W1:Y:S07]  /*13330*/  LDSM.16.M88.4 R168, [R135+0x4000] ;  /* 0x0040000087a8783b */ /* 0x000e6e0000000200 */
[C---:B---3--:R-:W-:Y:S08]  /*13340*/  HMMA.16816.F32 R28, R172.reuse, R176, R28 ;  /* 0x000000b0ac1c723c */ /* 0x048ff0000000181c */
        /* <DEDUP_REMOVED lines=47> */
[----:B------:R-:W1:Y:S07]  /*13640*/  LDSM.16.M88.4 R184, [R0+UR5+0xe000] ;  /* 0x00e0000500b8783b */ /* 0x000e6e0008000200 */
[C---:B--2---:R-:W-:Y:S08]  /*13650*/  HMMA.16816.F32 R20, R172.reuse, R168, R20 ;  /* 0x000000a8ac14723c */ /* 0x044ff00000001814 */
[C---:B------:R-:W-:Y:S01]  /*13660*/  HMMA.16816.F32 R24, R172.reuse, R170, R24 ;  /* 0x000000aaac18723c */ /* 0x040fe20000001818 */
[----:B------:R-:W2:Y:S07]  /*13670*/  LDSM.16.M88.4 R168, [R0+UR5+0xf000] ;  /* 0x00f0000500a8783b */ /* 0x000eae0008000200 */
[C---:B---3--:R-:W-:Y:S08]  /*13680*/  HMMA.16816.F32 R28, R172.reuse, R176, R28 ;  /* 0x000000b0ac1c723c */ /* 0x048ff0000000181c */
[----:B------:R-:W-:Y:S01]  /*13690*/  HMMA.16816.F32 R32, R172, R178, R32 ;  /* 0x000000b2ac20723c */ /* 0x000fe20000001820 */
[----:B------:R3:W4:Y:S04]  /*136a0*/  LDSM.16.M88.4 R172, [R0+UR5+0xf800] ;  /* 0x00f8000500ac783b */ /* 0x0007280008000200 */
[----:B------:R-:W-:Y:S03]  /*136b0*/  LDSM.16.M88.4 R176, [R193+0x6000] ;  /* 0x00600000c1b0783b */ /* 0x000fe60000000200 */
[C---:B-1----:R-:W-:Y:S08]  /*136c0*/  HMMA.16816.F32 R4, R180.reuse, R184, R4 ;  /* 0x000000b8b404723c */ /* 0x042ff00000001804 */
[C---:B------:R-:W-:Y:S01]  /*136d0*/  HMMA.16816.F32 R8, R180.reuse, R186, R8 ;  /* 0x000000bab408723c */ /* 0x040fe20000001808 */
[----:B------:R-:W1:Y:S02]  /*136e0*/  LDSM.16.M88.4 R184, [R132+0xe000] ;  /* 0x00e0000084b8783b */ /* 0x000e640000000200 */
[----:B---3--:R-:W-:Y:S05]  /*136f0*/  LOP3.LUT R0, R216, 0x6, RZ, 0xc0, !PT ;  /* 0x00000006d8007812 */ /* 0x008fea00078ec0ff */
[C---:B------:R-:W-:Y:S01]  /*13700*/  HMMA.16816.F32 R12, R180.reuse, R188, R12 ;  /* 0x000000bcb40c723c */ /* 0x040fe2000000180c */
[----:B------:R-:W-:Y:S07]  /*13710*/  STL [R1+0x94], R0 ;  /* 0x0000940001007387 */ /* 0x000fee0000100800 */
[C---:B------:R-:W-:Y:S01]  /*13720*/  HMMA.16816.F32 R16, R180.reuse, R190, R16 ;  /* 0x000000beb410723c */ /* 0x040fe20000001810 */
[----:B------:R-:W3:Y:S07]  /*13730*/  LDSM.16.M88.4 R188, [R132+0xe800] ;  /* 0x00e8000084bc783b */ /* 0x000eee0000000200 */
[C---:B--2---:R-:W-:Y:S08]  /*13740*/  HMMA.16816.F32 R20, R180.reuse, R168, R20 ;  /* 0x000000a8b414723c */ /* 0x044ff00000001814 */
[C---:B------:R-:W-:Y:S01]  /*13750*/  HMMA.16816.F32 R24, R180.reuse, R170, R24 ;  /* 0x000000aab418723c */ /* 0x040fe20000001818 */
[----:B------:R-:W2:Y:S07]  /*13760*/  LDSM.16.M88.4 R168, [R132+0xf000] ;  /* 0x00f0000084a8783b */ /* 0x000eae0000000200 */
[C---:B----4-:R-:W-:Y:S08]  /*13770*/  HMMA.16816.F32 R28, R180.reuse, R172, R28 ;  /* 0x000000acb41c723c */ /* 0x050ff0000000181c */
[----:B------:R-:W-:Y:S01]  /*13780*/  HMMA.16816.F32 R32, R180, R174, R32 ;  /* 0x000000aeb420723c */ /* 0x000fe20000001820 */
[----:B------:R4:W5:Y:S04]  /*13790*/  LDSM.16.M88.4 R172, [R132+0xf800] ;  /* 0x00f8000084ac783b */ /* 0x0009680000000200 */
[----:B------:R-:W-:Y:S03]  /*137a0*/  LDSM.16.M88.4 R180, [R192+0x6000] ;  /* 0x00600000c0b4783b */ /* 0x000fe60000000200 */
[C---:B-1----:R-:W-:Y:S01]  /*137b0*/  HMMA.16816.F32 R4, R176.reuse, R184, R4 ;  /* 0x000000b8b004723c */ /* 0x042fe20000001804 */
[----:B------:R-:W-:Y:S07]  /*137c0*/  LDSM.16.M88.4 R192, [R2+0xe800] ;  /* 0x00e8000002c0783b */ /* 0x000fee0000000200 */
[C---:B------:R-:W-:Y:S01]  /*137d0*/  HMMA.16816.F32 R8, R176.reuse, R186, R8 ;  /* 0x000000bab008723c */ /* 0x040fe20000001808 */
[----:B------:R-:W1:Y:S07]  /*137e0*/  LDSM.16.M88.4 R184, [R2+0xe000] ;  /* 0x00e0000002b8783b */ /* 0x000e6e0000000200 */
[C---:B---3--:R-:W-:Y:S01]  /*137f0*/  HMMA.16816.F32 R12, R176.reuse, R188, R12 ;  /* 0x000000bcb00c723c */ /* 0x048fe2000000180c */
[----:B----4-:R-:W-:Y:S07]  /*13800*/  IMAD.U32 R132, RZ, RZ, UR25 ;  /* 0x00000019ff847e24 */ /* 0x010fee000f8e00ff */
[C---:B------:R-:W-:Y:S01]  /*13810*/  HMMA.16816.F32 R16, R176.reuse, R190, R16 ;  /* 0x000000beb010723c */ /* 0x040fe20000001810 */
[----:B------:R-:W3:Y:S07]  /*13820*/  LDSM.16.M88.4 R188, [R2+0xf000] ;  /* 0x00f0000002bc783b */ /* 0x000eee0000000200 */
[C---:B--2---:R-:W-:Y:S08]  /*13830*/  HMMA.16816.F32 R20, R176.reuse, R168, R20 ;  /* 0x000000a8b014723c */ /* 0x044ff00000001814 */
[C---:B------:R-:W-:Y:S01]  /*13840*/  HMMA.16816.F32 R24, R176.reuse, R170, R24 ;  /* 0x000000aab018723c */ /* 0x040fe20000001818 */
[----:B------:R2:W4:Y:S07]  /*13850*/  LDSM.16.M88.4 R168, [R2+0xf800] ;  /* 0x00f8000002a8783b */ /* 0x00052e0000000200 */
[C---:B-----5:R-:W-:Y:S08]  /*13860*/  HMMA.16816.F32 R28, R176.reuse, R172, R28 ;  /* 0x000000acb01c723c */ /* 0x060ff0000000181c */
[----:B------:R-:W-:Y:S01]  /*13870*/  HMMA.16816.F32 R32, R176, R174, R32 ;  /* 0x000000aeb020723c */ /* 0x000fe20000001820 */
[----:B------:R-:W-:Y:S04]  /*13880*/  LDSM.16.M88.4 R172, [R198+0x6000] ;  /* 0x00600000c6ac783b */ /* 0x000fe80000000200 */
[----:B------:R-:W5:Y:S03]  /*13890*/  LDSM.16.M88.4 R176, [R3+0xe000] ;  /* 0x00e0000003b0783b */ /* 0x000f660000000200 */
[C---:B-1----:R-:W-:Y:S01]  /*138a0*/  HMMA.16816.F32 R4, R180.reuse, R184, R4 ;  /* 0x000000b8b404723c */ /* 0x042fe20000001804 */
[----:B--2---:R-:W-:Y:S04]  /*138b0*/  IMAD.U32 R2, RZ, RZ, UR24 ;  /* 0x00000018ff027e24 */ /* 0x004fe8000f8e00ff */
[----:B------:R-:W-:Y:S03]  /*138c0*/  IMAD R2, R2, 0x40, R0 ;  /* 0x0000004002027824 */ /* 0x000fe600078e0200 */
[C---:B------:R-:W-:Y:S01]  /*138d0*/  HMMA.16816.F32 R8, R180.reuse, R186, R8 ;  /* 0x000000bab408723c */ /* 0x040fe20000001808 */
[----:B------:R-:W1:Y:S02]  /*138e0*/  LDSM.16.M88.4 R184, [R3+0xe800] ;  /* 0x00e8000003b8783b */ /* 0x000e640000000200 */
[C---:B------:R-:W-:Y:S02]  /*138f0*/  VIADD R0, R2.reuse, UR22 ;  /* 0x0000001602007c36 */ /* 0x040fe40008000000 */
[----:B------:R-:W-:Y:S03]  /*13900*/  VIADD R135, R2, 0x38 ;  /* 0x0000003802877836 */ /* 0x000fe60000000000 */
[C---:B------:R-:W-:Y:S08]  /*13910*/  HMMA.16816.F32 R12, R180.reuse, R192, R12 ;  /* 0x000000c0b40c723c */ /* 0x040ff0000000180c */
[C---:B------:R-:W-:Y:S01]  /*13920*/  HMMA.16816.F32 R16, R180.reuse, R194, R16 ;  /* 0x000000c2b410723c */ /* 0x040fe20000001810 */
[----:B------:R-:W2:Y:S07]  /*13930*/  LDSM.16.M88.4 R192, [R3+0xf000] ;  /* 0x00f0000003c0783b */ /* 0x000eae0000000200 */
[C---:B---3--:R-:W-:Y:S08]  /*13940*/  HMMA.16816.F32 R20, R180.reuse, R188, R20 ;  /* 0x000000bcb414723c */ /* 0x048ff00000001814 */
[C---:B------:R-:W-:Y:S01]  /*13950*/  HMMA.16816.F32 R24, R180.reuse, R190, R24 ;  /* 0x000000beb418723c */ /* 0x040fe20000001818 */
[----:B------:R3:W2:Y:S01]  /*13960*/  LDSM.16.M88.4 R188, [R3+0xf800] ;  /* 0x00f8000003bc783b */ /* 0x0006a20000000200 */
[----:B------:R-:W-:Y:S04]  /*13970*/  DEPBAR.LE SB0, 0x0 ;  /* 0x000080000000791a */ /* 0x000fe80000000000 */
[----:B------:R-:W-:Y:S02]  /*13980*/  BAR.SYNC.DEFER_BLOCKING 0x0 ;  /* 0x0000000000007b1d */ /* 0x000fe40000010000 */
[C---:B----4-:R-:W-:Y:S05]  /*13990*/  HMMA.16816.F32 R28, R180.reuse, R168, R28 ;  /* 0x000000a8b41c723c */ /* 0x050fea000000181c */
[--C-:B------:R-:W-:Y:S03]  /*139a0*/  IMAD.IADD R168, R211, 0x1, -R0.reuse ;  /* 0x00000001d3a87824 */ /* 0x100fe600078e0a00 */
[----:B------:R-:W-:Y:S03]  /*139b0*/  HMMA.16816.F32 R32, R180, R170, R32 ;  /* 0x000000aab420723c */ /* 0x000fe60000001820 */
[----:B------:R-:W-:Y:S01]  /*139c0*/  IABS R168, R168 ;  /* 0x000000a800a87213 */ /* 0x000fe20000000000 */
[----:B------:R-:W-:Y:S02]  /*139d0*/  IMAD.IADD R181, R210, 0x1, -R0 ;  /* 0x00000001d2b57824 */ /* 0x000fe400078e0a00 */
[----:B------:R-:W-:Y:S01]  /*139e0*/  VIADD R0, R135, UR22 ;  /* 0x0000001687007c36 */ /* 0x000fe20008000000 */
[----:B------:R-:W-:Y:S01]  /*139f0*/  I2FP.F32.S32 R180, R168 ;  /* 0x000000a800b47245 */ /* 0x000fe20000201400 */
[C---:B-----5:R-:W-:Y:S05]  /*13a00*/  HMMA.16816.F32 R4, R172.reuse, R176, R4 ;  /* 0x000000b0ac04723c */ /* 0x060fea0000001804 */
[----:B------:R-:W-:Y:S01]  /*13a10*/  VIADD R176, R2, 0x1 ;  /* 0x0000000102b07836 */ /* 0x000fe20000000000 */
[--C-:B---3--:R-:W-:Y:S02]  /*13a20*/  IADD3 R3, PT, PT, R211, -UR22, -R132.reuse ;  /* 0x80000016d3037c10 */ /* 0x108fe4000fffe884 */
[C---:B------:R-:W-:Y:S03]  /*13a30*/  HMMA.16816.F32 R8, R172.reuse, R178, R8 ;  /* 0x000000b2ac08723c */ /* 0x040fe60000001808 */
[----:B------:R-:W-:Y:S02]  /*13a40*/  IADD3 R132, PT, PT, R210, -UR22, -R132 ;  /* 0x80000016d2847c10 */ /* 0x000fe4000fffe884 */
[----:B------:R-:W-:Y:S03]  /*13a50*/  ISETP.GT.AND P6, PT, R3, R176, PT ;  /* 0x000000b00300720c */ /* 0x000fe60003fc4270 */
[C---:B-1----:R-:W-:Y:S08]  /*13a60*/  HMMA.16816.F32 R12, R172.reuse, R184, R12 ;  /* 0x000000b8ac0c723c */ /* 0x042ff0000000180c */
[C---:B------:R-:W-:Y:S08]  /*13a70*/  HMMA.16816.F32 R16, R172.reuse, R186, R16 ;  /* 0x000000baac10723c */ /* 0x040ff00000001810 */
[C---:B--2---:R-:W-:Y:S08]  /*13a80*/  HMMA.16816.F32 R20, R172.reuse, R192, R20 ;  /* 0x000000c0ac14723c */ /* 0x044ff00000001814 */
[C---:B------:R-:W-:Y:S08]  /*13a90*/  HMMA.16816.F32 R24, R172.reuse, R194, R24 ;  /* 0x000000c2ac18723c */ /* 0x040ff00000001818 */
[C---:B------:R-:W-:Y:S08]  /*13aa0*/  HMMA.16816.F32 R28, R172.reuse, R188, R28 ;  /* 0x000000bcac1c723c */ /* 0x040ff0000000181c */
[----:B------:R-:W-:Y:S01]  /*13ab0*/  HMMA.16816.F32 R32, R172, R190, R32 ;  /* 0x000000beac20723c */ /* 0x000fe20000001820 */
[----:B------:R-:W-:Y:S08]  /*13ac0*/  @!UPT UIADD3 URZ, UPT, UPT, URZ, URZ, URZ ;  /* 0x000000fffffff290 */ /* 0x000ff0000fffe0ff */
[----:B------:R-:W-:Y:S11]  /*13ad0*/  BRA.U.ANY UP0, `(.L_x_1446) ;  /* 0xffffffe1009c7547 */ /* 0x000ff6000b93ffff */
.L_x_1445:
[C---:B-1----:R-:W-:Y:S01]  /*13ae0*/  IADD3 R168, PT, PT, R211.reuse, 0x37, -R0 ;  /* 0x00000037d3a87810 */ /* 0x042fe20007ffe800 */
[----:B------:R-:W-:Y:S01]  /*13af0*/  FFMA.FTZ R4, R180, -UR6, R4 ;  /* 0x80000006b4047c23 */ /* 0x000fe20008010004 */
[--C-:B------:R-:W-:Y:S01]  /*13b00*/  IADD3 R169, PT, PT, R210, 0x37, -R0.reuse ;  /* 0x00000037d2a97810 */ /* 0x100fe20007ffe800 */
[----:B------:R-:W2:Y:S01]  /*13b10*/  LDL.64 R222, [R1+0x88] ;  /* 0x0000880001de7983 */ /* 0x000ea20000100a00 */
[----:B------:R-:W-:Y:S01]  /*13b20*/  IABS R168, R168 ;  /* 0x000000a800a87213 */ /* 0x000fe20000000000 */
[----:B------:R-:W-:Y:S01]  /*13b30*/  USHF.L.U32 UR28, UR24, 0x1, URZ ;  /* 0x00000001181c7899 */ /* 0x000fe200080006ff */
[C-C-:B------:R-:W-:Y:S01]  /*13b40*/  IADD3 R171, PT, PT, R211.reuse, 0x30, -R0.reuse ;  /* 0x00000030d3ab7810 */ /* 0x140fe20007ffe800 */
[----:B------:R-:W-:Y:S01]  /*13b50*/  UIADD3 UR7, UPT, UPT, UR36, 0x3c6ef372, URZ ;  /* 0x3c6ef37224077890 */ /* 0x000fe2000fffe0ff */
[----:B------:R-:W-:Y:S01]  /*13b60*/  IADD3 R172, PT, PT, R211, 0x2f, -R0 ;  /* 0x0000002fd3ac7810 */ /* 0x000fe20007ffe800 */
[----:B------:R-:W-:Y:S01]  /*13b70*/  IMAD.MOV.U32 R170, RZ, RZ, R168 ;  /* 0x000000ffffaa7224 */ /* 0x000fe200078e00a8 */
[----:B------:R-:W-:Y:S01]  /*13b80*/  IABS R173, R169 ;  /* 0x000000a900ad7213 */ /* 0x000fe20000000000 */
[----:B------:R3:W4:Y:S01]  /*13b90*/  LDL.S16 R220, [R1+0x58] ;  /* 0x0000580001dc7983 */ /* 0x0007220000100600 */
[----:B------:R-:W-:Y:S01]  /*13ba0*/  IABS R174, R181 ;  /* 0x000000b500ae7213 */ /* 0x000fe20000000000 */
[----:B------:R-:W-:Y:S01]  /*13bb0*/  UIADD3 UR9, UPT, UPT, UR36, -0x61c88647, URZ ;  /* 0x9e3779b924097890 */ /* 0x000fe2000fffe0ff */
[----:B------:R-:W-:Y:S01]  /*13bc0*/  IABS R169, R171 ;  /* 0x000000ab00a97213 */ /* 0x000fe20000000000 */
[----:B------:R3:W5:Y:S01]  /*13bd0*/  LDL.S16 R216, [R1+0x24] ;  /* 0x0000240001d87983 */ /* 0x0007620000100600 */
[----:B------:R-:W-:Y:S01]  /*13be0*/  IABS R168, R172 ;  /* 0x000000ac00a87213 */ /* 0x000fe20000000000 */
[----:B------:R-:W-:Y:S01]  /*13bf0*/  UIADD3 UR23, UPT, UPT, UR37, 0x76cf5d0a, URZ ;  /* 0x76cf5d0a25177890 */ /* 0x000fe2000fffe0ff */
[----:B------:R-:W-:Y:S01]  /*13c00*/  I2FP.F32.S32 R171, R170 ;  /* 0x000000aa00ab7245 */ /* 0x000fe20000201400 */
[----:B------:R-:W-:Y:S01]  /*13c10*/  IMAD.MOV.U32 R170, RZ, RZ, R173 ;  /* 0x000000ffffaa7224 */ /* 0x000fe200078e00ad */
[----:B------:R-:W-:Y:S01]  /*13c20*/  I2FP.F32.S32 R174, R174 ;  /* 0x000000ae00ae7245 */ /* 0x000fe20000201400 */
[----:B------:R-:W1:Y:S01]  /*13c30*/  S2R R218, SR_CTAID.X ;  /* 0x0000000000da7919 */ /* 0x000e620000002500 */
[----:B------:R-:W-:Y:S01]  /*13c40*/  I2FP.F32.S32 R169, R169 ;  /* 0x000000a900a97245 */ /* 0x000fe20000201400 */
[----:B------:R-:W-:Y:S01]  /*13c50*/  FFMA.FTZ R5, R171, -UR6, R5 ;  /* 0x80000006ab057c23 */ /* 0x000fe20008010005 */
[----:B------:R-:W-:Y:S01]  /*13c60*/  I2FP.F32.S32 R168, R168 ;  /* 0x000000a800a87245 */ /* 0x000fe20000201400 */
[----:B------:R-:W-:Y:S01]  /*13c70*/  FFMA.FTZ R6, R174, -UR6, R6 ;  /* 0x80000006ae067c23 */ /* 0x000fe20008010006 */
[----:B------:R-:W-:Y:S01]  /*13c80*/  ISETP.GT.AND P4, PT, R3, R2, PT ;  /* 0x000000020300720c */ /* 0x000fe20003f84270 */
[----:B------:R-:W-:Y:S01]  /*13c90*/  FFMA.FTZ R8, R169, -UR6, R8 ;  /* 0x80000006a9087c23 */ /* 0x000fe20008010008 */
[----:B------:R-:W-:Y:S01]  /*13ca0*/  I2FP.F32.S32 R170, R170 ;  /* 0x000000aa00aa7245 */ /* 0x000fe20000201400 */
[----:B------:R-:W-:Y:S01]  /*13cb0*/  FFMA.FTZ R9, R168, -UR6, R9 ;  /* 0x80000006a8097c23 */ /* 0x000fe20008010009 */
[----:B------:R-:W-:Y:S01]  /*13cc0*/  FSEL R174, R4, -INF , !P4 ;  /* 0xff80000004ae7808 */ /* 0x000fe20006000000 */
[----:B------:R-:W-:Y:S01]  /*13cd0*/  VIADD R4, R2, 0x8 ;  /* 0x0000000802047836 */ /* 0x000fe20000000000 */
[--C-:B------:R-:W-:Y:S01]  /*13ce0*/  IADD3 R169, PT, PT, R210, 0x30, -R0.reuse ;  /* 0x00000030d2a97810 */ /* 0x100fe20007ffe800 */
[----:B------:R-:W-:Y:S01]  /*13cf0*/  VIADD R168, R2, 0x9 ;  /* 0x0000000902a87836 */ /* 0x000fe20000000000 */
[----:B------:R-:W-:Y:S01]  /*13d00*/  ISETP.GT.AND P4, PT, R132, R2, PT ;  /* 0x000000028400720c */ /* 0x000fe20003f84270 */
[----:B------:R-:W-:Y:S01]  /*13d10*/  FFMA.FTZ R7, R170, -UR6, R7 ;  /* 0x80000006aa077c23 */ /* 0x000fe20008010007 */
[----:B------:R-:W-:Y:S01]  /*13d20*/  ISETP.GT.AND P0, PT, R132, R176, PT ;  /* 0x000000b08400720c */ /* 0x000fe20003f04270 */
[----:B------:R-:W-:Y:S01]  /*13d30*/  UIADD3 UR19, UPT, UPT, UR37, 0x32370b8f, URZ ;  /* 0x32370b8f25137890 */ /* 0x000fe2000fffe0ff */
[----:B------:R-:W-:Y:S01]  /*13d40*/  FSEL R173, R5, -INF , !P6 ;  /* 0xff80000005ad7808 */ /* 0x000fe20007000000 */
[----:B------:R-:W-:Y:S01]  /*13d50*/  UIADD3 UR10, UPT, UPT, UR36, 0x78dde6e4, URZ ;  /* 0x78dde6e4240a7890 */ /* 0x000fe2000fffe0ff */
[----:B------:R-:W-:Y:S01]  /*13d60*/  IABS R5, R169 ;  /* 0x000000a900057213 */ /* 0x000fe20000000000 */
[----:B------:R-:W-:Y:S01]  /*13d70*/  UIADD3 UR12, UPT, UPT, UR36, -0x255992d5, URZ ;  /* 0xdaa66d2b240c7890 */ /* 0x000fe2000fffe0ff */
[----:B------:R-:W-:Y:S01]  /*13d80*/  FSEL R172, R6, -INF , !P4 ;  /* 0xff80000006ac7808 */ /* 0x000fe20006000000 */
[----:B------:R-:W-:Y:S01]  /*13d90*/  UIADD3 UR17, UPT, UPT, UR37, -0x56f99767, URZ ;  /* 0xa906689925117890 */ /* 0x000fe2000fffe0ff */
[C---:B------:R-:W-:Y:S01]  /*13da0*/  ISETP.GT.AND P6, PT, R3.reuse, R4, PT ;  /* 0x000000040300720c */ /* 0x040fe20003fc4270 */
[----:B------:R-:W-:Y:S01]  /*13db0*/  UIADD3 UR18, UPT, UPT, UR37, -0x126145ec, URZ ;  /* 0xed9eba1425127890 */ /* 0x000fe2000fffe0ff */
[----:B------:R-:W-:Y:S01]  /*13dc0*/  ISETP.GT.AND P4, PT, R3, R168, PT ;  /* 0x000000a80300720c */ /* 0x000fe20003f84270 */
[----:B------:R-:W-:Y:S01]  /*13dd0*/  UIADD3 UR11, UPT, UPT, UR36, 0x1715609d, URZ ;  /* 0x1715609d240b7890 */ /* 0x000fe2000fffe0ff */
[--C-:B------:R-:W-:Y:S01]  /*13de0*/  IADD3 R6, PT, PT, R210, 0x2f, -R0.reuse ;  /* 0x0000002fd2067810 */ /* 0x100fe20007ffe800 */
[----:B------:R-:W-:Y:S01]  /*13df0*/  UIADD3 UR8, UPT, UPT, UR36, -0x4ab325aa, URZ ;  /* 0xb54cda5624087890 */ /* 0x000fe2000fffe0ff */
[----:B------:R-:W-:Y:S01]  /*13e00*/  FSEL R171, R7, -INF , !P0 ;  /* 0xff80000007ab7808 */ /* 0x000fe20004000000 */
[----:B------:R-:W-:Y:S01]  /*13e10*/  UIADD3 UR16, UPT, UPT, UR37, 0x646e171e, URZ ;  /* 0x646e171e25107890 */ /* 0x000fe2000fffe0ff */
[----:B------:R-:W-:Y:S01]  /*13e20*/  IADD3 R7, PT, PT, R211, 0x28, -R0 ;  /* 0x00000028d3077810 */ /* 0x000fe20007ffe800 */
[----:B------:R-:W-:Y:S01]  /*13e30*/  IMAD.MOV.U32 R192, RZ, RZ, R209 ;  /* 0x000000ffffc07224 */ /* 0x000fe200078e00d1 */
[----:B------:R-:W-:Y:S01]  /*13e40*/  I2FP.F32.S32 R5, R5 ;  /* 0x0000000500057245 */ /* 0x000fe20000201400 */
[----:B------:R-:W-:Y:S01]  /*13e50*/  IMAD.U32 R194, RZ, RZ, UR27 ;  /* 0x0000001bffc27e24 */ /* 0x000fe2000f8e00ff */
[CC--:B------:R-:W-:Y:S01]  /*13e60*/  ISETP.GE.AND P5, PT, R176.reuse, R214.reuse, PT ;  /* 0x000000d6b000720c */ /* 0x0c0fe20003fa6270 */
[----:B------:R-:W-:Y:S01]  /*13e70*/  IMAD.MOV.U32 R193, RZ, RZ, R208 ;  /* 0x000000ffffc17224 */ /* 0x000fe200078e00d0 */
[-C--:B------:R-:W-:Y:S01]  /*13e80*/  ISETP.GE.AND P1, PT, R176, R215.reuse, PT ;  /* 0x000000d7b000720c */ /* 0x080fe20003f26270 */
[----:B------:R-:W-:Y:S01]  /*13e90*/  FFMA.FTZ R10, R5, -UR6, R10 ;  /* 0x80000006050a7c23 */ /* 0x000fe2000801000a */
[----:B------:R-:W-:Y:S01]  /*13ea0*/  FSEL R175, R8, -INF , !P6 ;  /* 0xff80000008af7808 */ /* 0x000fe20007000000 */
[----:B------:R-:W-:Y:S01]  /*13eb0*/  UISETP.GT.AND UP0, UPT, UR24, UR20, UPT ;  /* 0x000000141800728c */ /* 0x000fe2000bf04270 */
[----:B------:R-:W-:Y:S01]  /*13ec0*/  FSEL R176, R9, -INF , !P4 ;  /* 0xff80000009b07808 */ /* 0x000fe20006000000 */
[----:B------:R-:W-:Y:S01]  /*13ed0*/  UIADD3 UR24, UPT, UPT, UR24, -0x1, URZ ;  /* 0xffffffff18187890 */ /* 0x000fe2000fffe0ff */
[C---:B------:R-:W-:Y:S02]  /*13ee0*/  ISETP.GE.AND P6, PT, R4.reuse, R214, PT ;  /* 0x000000d60400720c */ /* 0x040fe40003fc6270 */
[----:B------:R-:W-:Y:S02]  /*13ef0*/  ISETP.GE.AND P4, PT, R4, R215, PT ;  /* 0x000000d70400720c */ /* 0x000fe40003f86270 */
[----:B------:R-:W-:Y:S02]  /*13f00*/  ISETP.GT.AND P0, PT, R132, R4, PT ;  /* 0x000000048400720c */ /* 0x000fe40003f04270 */
[----:B------:R-:W-:Y:S02]  /*13f10*/  IABS R6, R6 ;  /* 0x0000000600067213 */ /* 0x000fe40000000000 */
[--C-:B------:R-:W-:Y:S02]  /*13f20*/  IADD3 R8, PT, PT, R211, 0x27, -R0.reuse ;  /* 0x00000027d3087810 */ /* 0x100fe40007ffe800 */
[----:B------:R-:W-:Y:S02]  /*13f30*/  IABS R4, R7 ;  /* 0x0000000700047213 */ /* 0x000fe40000000000 */
[C-C-:B------:R-:W-:Y:S02]  /*13f40*/  IADD3 R7, PT, PT, R210.reuse, 0x27, -R0.reuse ;  /* 0x00000027d2077810 */ /* 0x140fe40007ffe800 */
[----:B------:R-:W-:Y:S02]  /*13f50*/  IADD3 R5, PT, PT, R210, 0x28, -R0 ;  /* 0x00000028d2057810 */ /* 0x000fe40007ffe800 */
[----:B------:R-:W-:Y:S02]  /*13f60*/  I2FP.F32.S32 R6, R6 ;  /* 0x0000000600067245 */ /* 0x000fe40000201400 */
[----:B------:R-:W-:Y:S02]  /*13f70*/  I2FP.F32.S32 R9, R4 ;  /* 0x0000000400097245 */ /* 0x000fe40000201400 */
[----:B------:R-:W-:Y:S01]  /*13f80*/  IABS R8, R8 ;  /* 0x0000000800087213 */ /* 0x000fe20000000000 */
[----:B------:R-:W-:Y:S01]  /*13f90*/  FFMA.FTZ R11, R6, -UR6, R11 ;  /* 0x80000006060b7c23 */ /* 0x000fe2000801000b */
[----:B------:R-:W-:Y:S01]  /*13fa0*/  IABS R4, R7 ;  /* 0x0000000700047213 */ /* 0x000fe20000000000 */
[----:B------:R-:W-:Y:S01]  /*13fb0*/  FFMA.FTZ R12, R9, -UR6, R12 ;  /* 0x80000006090c7c23 */ /* 0x000fe2000801000c */
[----:B------:R-:W-:Y:S01]  /*13fc0*/  IABS R5, R5 ;  /* 0x0000000500057213 */ /* 0x000fe20000000000 */
[----:B------:R-:W-:Y:S01]  /*13fd0*/  IMAD.MOV.U32 R6, RZ, RZ, R8 ;  /* 0x000000ffff067224 */ /* 0x000fe200078e0008 */
[----:B------:R-:W-:Y:S02]  /*13fe0*/  I2FP.F32.S32 R4, R4 ;  /* 0x0000000400047245 */ /* 0x000fe40000201400 */
[----:B------:R-:W-:Y:S02]  /*13ff0*/  I2FP.F32.S32 R5, R5 ;  /* 0x0000000500057245 */ /* 0x000fe40000201400 */
[----:B------:R-:W-:Y:S01]  /*14000*/  I2FP.F32.S32 R6, R6 ;  /* 0x0000000600067245 */ /* 0x000fe20000201400 */
[----:B------:R-:W-:Y:S01]  /*14010*/  FFMA.FTZ R15, R4, -UR6, R15 ;  /* 0x80000006040f7c23 */ /* 0x000fe2000801000f */
[----:B------:R-:W-:Y:S02]  /*14020*/  VIADD R4, R2, 0x10 ;  /* 0x0000001002047836 */ /* 0x000fe40000000000 */
[----:B------:R-:W-:Y:S01]  /*14030*/  FFMA.FTZ R14, R5, -UR6, R14 ;  /* 0x80000006050e7c23 */ /* 0x000fe2000801000e */
[--C-:B------:R-:W-:Y:S01]  /*14040*/  IADD3 R5, PT, PT, R211, 0x1f, -R0.reuse ;  /* 0x0000001fd3057810 */ /* 0x100fe20007ffe800 */
[----:B------:R-:W-:Y:S01]  /*14050*/  FFMA.FTZ R13, R6, -UR6, R13 ;  /* 0x80000006060d7c23 */ /* 0x000fe2000801000d */
[----:B------:R-:W-:Y:S01]  /*14060*/  IADD3 R9, PT, PT, R210, 0x20, -R0 ;  /* 0x00000020d2097810 */ /* 0x000fe20007ffe800 */
[----:B------:R-:W-:Y:S01]  /*14070*/  VIADD R6, R2, 0x11 ;  /* 0x0000001102067836 */ /* 0x000fe20000000000 */
[----:B------:R-:W-:Y:S02]  /*14080*/  FSEL R173, R173, -INF , !P5 ;  /* 0xff800000adad7808 */ /* 0x000fe40006800000 */
[----:B------:R-:W-:Y:S02]  /*14090*/  FSEL R170, R10, -INF , !P0 ;  /* 0xff8000000aaa7808 */ /* 0x000fe40004000000 */
[----:B------:R-:W-:Y:S02]  /*140a0*/  ISETP.GT.AND P5, PT, R3, R4, PT ;  /* 0x000000040300720c */ /* 0x000fe40003fa4270 */
[----:B------:R-:W-:Y:S02]  /*140b0*/  IABS R8, R5 ;  /* 0x0000000500087213 */ /* 0x000fe40000000000 */
[----:B------:R-:W-:Y:S02]  /*140c0*/  ISETP.GT.AND P0, PT, R132, R168, PT ;  /* 0x000000a88400720c */ /* 0x000fe40003f04270 */
[----:B------:R-:W-:Y:S02]  /*140d0*/  IABS R5, R9 ;  /* 0x0000000900057213 */ /* 0x000fe40000000000 */
[----:B------:R-:W-:Y:S02]  /*140e0*/  FSEL R12, R12, -INF , !P5 ;  /* 0xff8000000c0c7808 */ /* 0x000fe40006800000 */
[----:B------:R-:W-:Y:S02]  /*140f0*/  FSEL R169, R11, -INF , !P0 ;  /* 0xff8000000ba97808 */ /* 0x000fe40004000000 */
[----:B------:R-:W-:Y:S02]  /*14100*/  FSEL R171, R171, -INF , !P1 ;  /* 0xff800000abab7808 */ /* 0x000fe40004800000 */
[----:B------:R-:W-:Y:S02]  /*14110*/  ISETP.GT.AND P5, PT, R132, R6, PT ;  /* 0x000000068400720c */ /* 0x000fe40003fa4270 */
[----:B------:R-:W-:Y:S02]  /*14120*/  I2FP.F32.S32 R5, R5 ;  /* 0x0000000500057245 */ /* 0x000fe40000201400 */
[----:B------:R-:W-:Y:S02]  /*14130*/  ISETP.GE.AND P0, PT, R2, R214, PT ;  /* 0x000000d60200720c */ /* 0x000fe40003f06270 */
[----:B------:R-:W-:Y:S01]  /*14140*/  ISETP.GT.AND P1, PT, R132, R4, PT ;  /* 0x000000048400720c */ /* 0x000fe20003f24270 */
[----:B------:R-:W-:Y:S01]  /*14150*/  FFMA.FTZ R18, R5, -UR6, R18 ;  /* 0x8000000605127c23 */ /* 0x000fe20008010012 */
[----:B------:R-:W-:Y:S01]  /*14160*/  FSEL R198, R175, -INF , !P6 ;  /* 0xff800000afc67808 */ /* 0x000fe20007000000 */
[----:B------:R-:W-:Y:S01]  /*14170*/  VIADD R5, R2, 0x19 ;  /* 0x0000001902057836 */ /* 0x000fe20000000000 */
[----:B------:R-:W-:Y:S02]  /*14180*/  FSEL R15, R15, -INF , !P5 ;  /* 0xff8000000f0f7808 */ /* 0x000fe40006800000 */
[----:B------:R-:W-:Y:S02]  /*14190*/  FSEL R183, R174, -INF , !P0 ;  /* 0xff800000aeb77808 */ /* 0x000fe40004000000 */
[----:B------:R-:W-:Y:S02]  /*141a0*/  FSEL R14, R14, -INF , !P1 ;  /* 0xff8000000e0e7808 */ /* 0x000fe40004800000 */
[----:B------:R-:W-:Y:S02]  /*141b0*/  I2FP.F32.S32 R8, R8 ;  /* 0x0000000800087245 */ /* 0x000fe40000201400 */
[C---:B------:R-:W-:Y:S02]  /*141c0*/  ISETP.GE.AND P5, PT, R4.reuse, R214, PT ;  /* 0x000000d60400720c */ /* 0x040fe40003fa6270 */
[-C--:B------:R-:W-:Y:S01]  /*141d0*/  ISETP.GE.AND P6, PT, R4, R215.reuse, PT ;  /* 0x000000d70400720c */ /* 0x080fe20003fc6270 */
[C---:B------:R-:W-:Y:S01]  /*141e0*/  VIADD R4, R2.reuse, 0x18 ;  /* 0x0000001802047836 */ /* 0x040fe20000000000 */
[-C--:B------:R-:W-:Y:S01]  /*141f0*/  ISETP.GE.AND P0, PT, R2, R215.reuse, PT ;  /* 0x000000d70200720c */ /* 0x080fe20003f06270 */
[----:B------:R-:W-:Y:S01]  /*14200*/  FFMA.FTZ R17, R8, -UR6, R17 ;  /* 0x8000000608117c23 */ /* 0x000fe20008010011 */
[----:B------:R-:W-:Y:S02]  /*14210*/  ISETP.GE.AND P1, PT, R168, R215, PT ;  /* 0x000000d7a800720c */ /* 0x000fe40003f26270 */
[--C-:B------:R-:W-:Y:S02]  /*14220*/  IADD3 R7, PT, PT, R211, 0x20, -R0.reuse ;  /* 0x00000020d3077810 */ /* 0x100fe40007ffe800 */
[----:B------:R-:W-:Y:S02]  /*14230*/  FSEL R172, R172, -INF , !P0 ;  /* 0xff800000acac7808 */ /* 0x000fe40004000000 */
[----:B------:R-:W-:Y:S02]  /*14240*/  FSEL R189, R169, -INF , !P1 ;  /* 0xff800000a9bd7808 */ /* 0x000fe40004800000 */
[----:B------:R-:W-:Y:S02]  /*14250*/  FSEL R190, R170, -INF , !P4 ;  /* 0xff800000aabe7808 */ /* 0x000fe40006000000 */
[C---:B------:R-:W-:Y:S02]  /*14260*/  ISETP.GT.AND P4, PT, R3.reuse, R5, PT ;  /* 0x000000050300720c */ /* 0x040fe40003f84270 */
[----:B------:R-:W-:Y:S02]  /*14270*/  ISETP.GT.AND P0, PT, R3, R6, PT ;  /* 0x000000060300720c */ /* 0x000fe40003f04270 */
[----:B------:R-:W-:Y:S02]  /*14280*/  ISETP.GT.AND P1, PT, R132, R4, PT ;  /* 0x000000048400720c */ /* 0x000fe40003f24270 */
[----:B------:R-:W-:Y:S02]  /*14290*/  IABS R10, R7 ;  /* 0x00000007000a7213 */ /* 0x000fe40000000000 */
[----:B------:R-:W-:Y:S02]  /*142a0*/  IADD3 R11, PT, PT, R210, 0x1f, -R0 ;  /* 0x0000001fd20b7810 */ /* 0x000fe40007ffe800 */
[----:B------:R-:W-:Y:S02]  /*142b0*/  FSEL R17, R17, -INF , !P4 ;  /* 0xff80000011117808 */ /* 0x000fe40006000000 */
[----:B------:R-:W-:Y:S02]  /*142c0*/  FSEL R13, R13, -INF , !P0 ;  /* 0xff8000000d0d7808 */ /* 0x000fe40004000000 */
[----:B------:R-:W-:Y:S02]  /*142d0*/  FSEL R18, R18, -INF , !P1 ;  /* 0xff80000012127808 */ /* 0x000fe40004800000 */
[----:B------:R-:W-:Y:S02]  /*142e0*/  I2FP.F32.S32 R10, R10 ;  /* 0x0000000a000a7245 */ /* 0x000fe40000201400 */
[-C--:B------:R-:W-:Y:S02]  /*142f0*/  ISETP.GE.AND P4, PT, R6, R214.reuse, PT ;  /* 0x000000d60600720c */ /* 0x080fe40003f86270 */
[----:B------:R-:W-:Y:S01]  /*14300*/  ISETP.GE.AND P0, PT, R168, R214, PT ;  /* 0x000000d6a800720c */ /* 0x000fe20003f06270 */
[----:B------:R-:W-:Y:S01]  /*14310*/  FFMA.FTZ R16, R10, -UR6, R16 ;  /* 0x800000060a107c23 */ /* 0x000fe20008010010 */
[----:B------:R-:W-:Y:S02]  /*14320*/  IABS R7, R11 ;  /* 0x0000000b00077213 */ /* 0x000fe40000000000 */
[----:B------:R-:W-:Y:S02]  /*14330*/  ISETP.GE.AND P1, PT, R6, R215, PT ;  /* 0x000000d70600720c */ /* 0x000fe40003f26270 */
[--C-:B------:R-:W-:Y:S02]  /*14340*/  IADD3 R6, PT, PT, R211, 0x17, -R0.reuse ;  /* 0x00000017d3067810 */ /* 0x100fe40007ffe800 */
[----:B------:R-:W-:Y:S02]  /*14350*/  IADD3 R9, PT, PT, R210, 0x18, -R0 ;  /* 0x00000018d2097810 */ /* 0x000fe40007ffe800 */
[----:B------:R-:W-:Y:S02]  /*14360*/  FSEL R188, R176, -INF , !P0 ;  /* 0xff800000b0bc7808 */ /* 0x000fe40004000000 */
[----:B------:R-:W-:Y:S02]  /*14370*/  I2FP.F32.S32 R7, R7 ;  /* 0x0000000700077245 */ /* 0x000fe40000201400 */
[----:B------:R-:W-:Y:S02]  /*14380*/  ISETP.GT.AND P0, PT, R3, R4, PT ;  /* 0x000000040300720c */ /* 0x000fe40003f04270 */
[----:B------:R-:W-:Y:S01]  /*14390*/  IABS R8, R6 ;  /* 0x0000000600087213 */ /* 0x000fe20000000000 */
[----:B------:R-:W-:Y:S01]  /*143a0*/  FFMA.FTZ R19, R7, -UR6, R19 ;  /* 0x8000000607137c23 */ /* 0x000fe20008010013 */
[----:B------:R-:W-:Y:S02]  /*143b0*/  IABS R6, R9 ;  /* 0x0000000900067213 */ /* 0x000fe40000000000 */
[----:B------:R-:W-:Y:S02]  /*143c0*/  FSEL R16, R16, -INF , !P0 ;  /* 0xff80000010107808 */ /* 0x000fe40004000000 */
[----:B------:R-:W-:Y:S02]  /*143d0*/  ISETP.GT.AND P0, PT, R132, R5, PT ;  /* 0x000000058400720c */ /* 0x000fe40003f04270 */
[----:B------:R-:W-:Y:S02]  /*143e0*/  I2FP.F32.S32 R6, R6 ;  /* 0x0000000600067245 */ /* 0x000fe40000201400 */
[----:B------:R-:W-:Y:S02]  /*143f0*/  FSEL R19, R19, -INF , !P0 ;  /* 0xff80000013137808 */ /* 0x000fe40004000000 */
[----:B------:R-:W-:Y:S01]  /*14400*/  FSEL R187, R12, -INF , !P5 ;  /* 0xff8000000cbb7808 */ /* 0x000fe20006800000 */
[----:B------:R-:W-:Y:S01]  /*14410*/  FFMA.FTZ R22, R6, -UR6, R22 ;  /* 0x8000000606167c23 */ /* 0x000fe20008010016 */
[----:B------:R-:W-:Y:S01]  /*14420*/  ISETP.GE.AND P0, PT, R4, R214, PT ;  /* 0x000000d60400720c */ /* 0x000fe20003f06270 */
[----:B------:R-:W-:Y:S01]  /*14430*/  VIADD R6, R2, 0x21 ;  /* 0x0000002102067836 */ /* 0x000fe20000000000 */
[----:B------:R-:W-:Y:S01]  /*14440*/  ISETP.GE.AND P5, PT, R4, R215, PT ;  /* 0x000000d70400720c */ /* 0x000fe20003fa6270 */
[----:B------:R-:W-:Y:S01]  /*14450*/  VIADD R4, R2, 0x20 ;  /* 0x0000002002047836 */ /* 0x000fe20000000000 */
[----:B------:R-:W-:Y:S02]  /*14460*/  I2FP.F32.S32 R8, R8 ;  /* 0x0000000800087245 */ /* 0x000fe40000201400 */
[--C-:B------:R-:W-:Y:S02]  /*14470*/  IADD3 R7, PT, PT, R211, 0x18, -R0.reuse ;  /* 0x00000018d3077810 */ /* 0x100fe40007ffe800 */
[--C-:B------:R-:W-:Y:S01]  /*14480*/  IADD3 R11, PT, PT, R210, 0x17, -R0.reuse ;  /* 0x00000017d20b7810 */ /* 0x100fe20007ffe800 */
[----:B------:R-:W-:Y:S01]  /*14490*/  FFMA.FTZ R21, R8, -UR6, R21 ;  /* 0x8000000608157c23 */ /* 0x000fe20008010015 */
[----:B------:R-:W-:Y:S02]  /*144a0*/  FSEL R185, R15, -INF , !P1 ;  /* 0xff8000000fb97808 */ /* 0x000fe40004800000 */
[----:B------:R-:W-:Y:S02]  /*144b0*/  FSEL R186, R14, -INF , !P6 ;  /* 0xff8000000eba7808 */ /* 0x000fe40007000000 */
[----:B------:R-:W-:Y:S02]  /*144c0*/  ISETP.GT.AND P6, PT, R3, R6, PT ;  /* 0x000000060300720c */ /* 0x000fe40003fc4270 */
[----:B------:R-:W-:Y:S02]  /*144d0*/  ISETP.GT.AND P1, PT, R132, R4, PT ;  /* 0x000000048400720c */ /* 0x000fe40003f24270 */
[----:B------:R-:W-:Y:S02]  /*144e0*/  IABS R10, R7 ;  /* 0x00000007000a7213 */ /* 0x000fe40000000000 */
[----:B------:R-:W-:Y:S02]  /*144f0*/  IABS R7, R11 ;  /* 0x0000000b00077213 */ /* 0x000fe40000000000 */
[----:B------:R-:W-:Y:S02]  /*14500*/  FSEL R21, R21, -INF , !P6 ;  /* 0xff80000015157808 */ /* 0x000fe40007000000 */
[----:B------:R-:W-:Y:S02]  /*14510*/  FSEL R22, R22, -INF , !P1 ;  /* 0xff80000016167808 */ /* 0x000fe40004800000 */
[C---:B------:R-:W-:Y:S02]  /*14520*/  ISETP.GE.AND P6, PT, R5.reuse, R214, PT ;  /* 0x000000d60500720c */ /* 0x040fe40003fc6270 */
[----:B------:R-:W-:Y:S02]  /*14530*/  I2FP.F32.S32 R10, R10 ;  /* 0x0000000a000a7245 */ /* 0x000fe40000201400 */
[----:B------:R-:W-:Y:S02]  /*14540*/  ISETP.GE.AND P1, PT, R5, R215, PT ;  /* 0x000000d70500720c */ /* 0x000fe40003f26270 */
[----:B------:R-:W-:Y:S01]  /*14550*/  IADD3 R5, PT, PT, R211, 0xf, -R0 ;  /* 0x0000000fd3057810 */ /* 0x000fe20007ffe800 */
[----:B------:R-:W-:Y:S01]  /*14560*/  FFMA.FTZ R20, R10, -UR6, R20 ;  /* 0x800000060a147c23 */ /* 0x000fe20008010014 */
[----:B------:R-:W-:Y:S02]  /*14570*/  I2FP.F32.S32 R7, R7 ;  /* 0x0000000700077245 */ /* 0x000fe40000201400 */
[C-C-:B------:R-:W-:Y:S02]  /*14580*/  IADD3 R9, PT, PT, R210.reuse, 0x10, -R0.reuse ;  /* 0x00000010d2097810 */ /* 0x140fe40007ffe800 */
[----:B------:R-:W-:Y:S01]  /*14590*/  FSEL R182, R13, -INF , !P4 ;  /* 0xff8000000db67808 */ /* 0x000fe20006000000 */
[----:B------:R-:W-:Y:S01]  /*145a0*/  FFMA.FTZ R23, R7, -UR6, R23 ;  /* 0x8000000607177c23 */ /* 0x000fe20008010017 */
[----:B------:R-:W-:Y:S02]  /*145b0*/  IABS R8, R5 ;  /* 0x0000000500087213 */ /* 0x000fe40000000000 */
[----:B------:R-:W-:Y:S02]  /*145c0*/  ISETP.GT.AND P4, PT, R3, R4, PT ;  /* 0x000000040300720c */ /* 0x000fe40003f84270 */
[----:B------:R-:W-:Y:S02]  /*145d0*/  IABS R5, R9 ;  /* 0x0000000900057213 */ /* 0x000fe40000000000 */
[--C-:B------:R-:W-:Y:S02]  /*145e0*/  IADD3 R7, PT, PT, R211, 0x10, -R0.reuse ;  /* 0x00000010d3077810 */ /* 0x100fe40007ffe800 */
[----:B------:R-:W-:Y:S02]  /*145f0*/  IADD3 R11, PT, PT, R210, 0xf, -R0 ;  /* 0x0000000fd20b7810 */ /* 0x000fe40007ffe800 */
[----:B------:R-:W-:Y:S02]  /*14600*/  FSEL R20, R20, -INF , !P4 ;  /* 0xff80000014147808 */ /* 0x000fe40006000000 */
[----:B------:R-:W-:Y:S02]  /*14610*/  I2FP.F32.S32 R5, R5 ;  /* 0x0000000500057245 */ /* 0x000fe40000201400 */
[----:B------:R-:W-:Y:S02]  /*14620*/  ISETP.GT.AND P4, PT, R132, R6, PT ;  /* 0x000000068400720c */ /* 0x000fe40003f84270 */
[----:B------:R-:W-:Y:S01]  /*14630*/  IABS R10, R7 ;  /* 0x00000007000a7213 */ /* 0x000fe20000000000 */
[----:B------:R-:W-:Y:S01]  /*14640*/  FFMA.FTZ R26, R5, -UR6, R26 ;  /* 0x80000006051a7c23 */ /* 0x000fe2000801001a */
[----:B------:R-:W-:Y:S01]  /*14650*/  IABS R7, R11 ;  /* 0x0000000b00077213 */ /* 0x000fe20000000000 */
[----:B------:R-:W-:Y:S01]  /*14660*/  VIADD R5, R2, 0x28 ;  /* 0x0000002802057836 */ /* 0x000fe20000000000 */
[----:B------:R-:W-:Y:S02]  /*14670*/  FSEL R181, R16, -INF , !P0 ;  /* 0xff80000010b57808 */ /* 0x000fe40004000000 */
[----:B------:R-:W-:Y:S02]  /*14680*/  FSEL R23, R23, -INF , !P4 ;  /* 0xff80000017177808 */ /* 0x000fe40006000000 */
[----:B------:R-:W-:Y:S02]  /*14690*/  I2FP.F32.S32 R10, R10 ;  /* 0x0000000a000a7245 */ /* 0x000fe40000201400 */
[C---:B------:R-:W-:Y:S02]  /*146a0*/  ISETP.GE.AND P4, PT, R4.reuse, R214, PT ;  /* 0x000000d60400720c */ /* 0x040fe40003f86270 */
[----:B------:R-:W-:Y:S01]  /*146b0*/  ISETP.GE.AND P0, PT, R4, R215, PT ;  /* 0x000000d70400720c */ /* 0x000fe20003f06270 */
[----:B------:R-:W-:Y:S01]  /*146c0*/  VIADD R4, R2, 0x29 ;  /* 0x0000002902047836 */ /* 0x000fe20000000000 */
[----:B------:R-:W-:Y:S01]  /*146d0*/  I2FP.F32.S32 R8, R8 ;  /* 0x0000000800087245 */ /* 0x000fe20000201400 */
[----:B------:R-:W-:Y:S01]  /*146e0*/  FFMA.FTZ R24, R10, -UR6, R24 ;  /* 0x800000060a187c23 */ /* 0x000fe20008010018 */
[----:B------:R-:W-:Y:S02]  /*146f0*/  I2FP.F32.S32 R7, R7 ;  /* 0x0000000700077245 */ /* 0x000fe40000201400 */
[----:B------:R-:W-:Y:S01]  /*14700*/  FSEL R178, R17, -INF , !P6 ;  /* 0xff80000011b27808 */ /* 0x000fe20007000000 */
[----:B------:R-:W-:Y:S01]  /*14710*/  FFMA.FTZ R25, R8, -UR6, R25 ;  /* 0x8000000608197c23 */ /* 0x000fe20008010019 */
[----:B------:R-:W-:Y:S01]  /*14720*/  FSEL R180, R18, -INF , !P5 ;  /* 0xff80000012b47808 */ /* 0x000fe20006800000 */
[----:B------:R-:W-:Y:S01]  /*14730*/  FFMA.FTZ R27, R7, -UR6, R27 ;  /* 0x80000006071b7c23 */ /* 0x000fe2000801001b */
[----:B------:R-:W-:Y:S02]  /*14740*/  FSEL R179, R19, -INF , !P1 ;  /* 0xff80000013b37808 */ /* 0x000fe40004800000 */
[CC--:B------:R-:W-:Y:S02]  /*14750*/  ISETP.GT.AND P6, PT, R3.reuse, R5.reuse, PT ;  /* 0x000000050300720c */ /* 0x0c0fe40003fc4270 */
[-C--:B------:R-:W-:Y:S02]  /*14760*/  ISETP.GT.AND P5, PT, R3, R4.reuse, PT ;  /* 0x000000040300720c */ /* 0x080fe40003fa4270 */
[----:B------:R-:W-:Y:S02]  /*14770*/  ISETP.GT.AND P1, PT, R132, R5, PT ;  /* 0x000000058400720c */ /* 0x000fe40003f24270 */
[--C-:B------:R-:W-:Y:S02]  /*14780*/  IADD3 R7, PT, PT, R211, 0x7, -R0.reuse ;  /* 0x00000007d3077810 */ /* 0x100fe40007ffe800 */
[----:B------:R-:W-:Y:S02]  /*14790*/  FSEL R24, R24, -INF , !P6 ;  /* 0xff80000018187808 */ /* 0x000fe40007000000 */
[----:B------:R-:W-:Y:S02]  /*147a0*/  ISETP.GT.AND P6, PT, R132, R4, PT ;  /* 0x000000048400720c */ /* 0x000fe40003fc4270 */
[----:B------:R-:W-:Y:S02]  /*147b0*/  FSEL R25, R25, -INF , !P5 ;  /* 0xff80000019197808 */ /* 0x000fe40006800000 */
[----:B------:R-:W-:Y:S02]  /*147c0*/  FSEL R26, R26, -INF , !P1 ;  /* 0xff8000001a1a7808 */ /* 0x000fe40004800000 */
[CC--:B------:R-:W-:Y:S02]  /*147d0*/  ISETP.GE.AND P5, PT, R6.reuse, R214.reuse, PT ;  /* 0x000000d60600720c */ /* 0x0c0fe40003fa6270 */
[----:B------:R-:W-:Y:S02]  /*147e0*/  ISETP.GE.AND P1, PT, R6, R215, PT ;  /* 0x000000d70600720c */ /* 0x000fe40003f26270 */
[----:B------:R-:W-:Y:S02]  /*147f0*/  IABS R7, R7 ;  /* 0x0000000700077213 */ /* 0x000fe40000000000 */
[--C-:B------:R-:W-:Y:S02]  /*14800*/  IADD3 R6, PT, PT, R211, 0x8, -R0.reuse ;  /* 0x00000008d3067810 */ /* 0x100fe40007ffe800 */
[----:B------:R-:W-:Y:S02]  /*14810*/  FSEL R174, R20, -INF , !P4 ;  /* 0xff80000014ae7808 */ /* 0x000fe40006000000 */
[----:B------:R-:W-:Y:S02]  /*14820*/  FSEL R9, R27, -INF , !P6 ;  /* 0xff8000001b097808 */ /* 0x000fe40007000000 */
[C---:B------:R-:W-:Y:S02]  /*14830*/  ISETP.GE.AND P4, PT, R5.reuse, R215, PT ;  /* 0x000000d70500720c */ /* 0x040fe40003f86270 */
[----:B------:R-:W-:Y:S01]  /*14840*/  ISETP.GE.AND P6, PT, R5, R214, PT ;  /* 0x000000d60500720c */ /* 0x000fe20003fc6270 */
[----:B------:R-:W-:Y:S01]  /*14850*/  IMAD.MOV.U32 R5, RZ, RZ, R7 ;  /* 0x000000ffff057224 */ /* 0x000fe200078e0007 */
[----:B------:R-:W-:Y:S02]  /*14860*/  IABS R6, R6 ;  /* 0x0000000600067213 */ /* 0x000fe40000000000 */
[----:B------:R-:W-:Y:S02]  /*14870*/  FSEL R170, R21, -INF , !P5 ;  /* 0xff80000015aa7808 */ /* 0x000fe40006800000 */
[----:B------:R-:W-:Y:S02]  /*14880*/  I2FP.F32.S32 R8, R6 ;  /* 0x0000000600087245 */ /* 0x000fe40000201400 */
[----:B------:R-:W-:Y:S02]  /*14890*/  IADD3 R6, PT, PT, R210, 0x8, -R0 ;  /* 0x00000008d2067810 */ /* 0x000fe40007ffe800 */
[----:B------:R-:W-:Y:S01]  /*148a0*/  I2FP.F32.S32 R7, R5 ;  /* 0x0000000500077245 */ /* 0x000fe20000201400 */
[----:B------:R-:W-:Y:S01]  /*148b0*/  VIADD R5, R2, 0x30 ;  /* 0x0000003002057836 */ /* 0x000fe20000000000 */
[----:B------:R-:W-:Y:S01]  /*148c0*/  FSEL R175, R22, -INF , !P0 ;  /* 0xff80000016af7808 */ /* 0x000fe20004000000 */
[----:B------:R-:W-:Y:S01]  /*148d0*/  FFMA.FTZ R28, R8, -UR6, R28 ;  /* 0x80000006081c7c23 */ /* 0x000fe2000801001c */
[----:B------:R-:W-:Y:S01]  /*148e0*/  IABS R6, R6 ;  /* 0x0000000600067213 */ /* 0x000fe20000000000 */
[----:B------:R-:W-:Y:S01]  /*148f0*/  FFMA.FTZ R29, R7, -UR6, R29 ;  /* 0x80000006071d7c23 */ /* 0x000fe2000801001d */
[----:B------:R-:W-:Y:S02]  /*14900*/  FSEL R168, R23, -INF , !P1 ;  /* 0xff80000017a87808 */ /* 0x000fe40004800000 */
[C---:B------:R-:W-:Y:S01]  /*14910*/  ISETP.GE.AND P5, PT, R4.reuse, R214, PT ;  /* 0x000000d60400720c */ /* 0x040fe20003fa6270 */
[----:B------:R-:W-:Y:S01]  /*14920*/  IMAD.MOV.U32 R7, RZ, RZ, R6 ;  /* 0x000000ffff077224 */ /* 0x000fe200078e0006 */
[----:B------:R-:W-:Y:S01]  /*14930*/  ISETP.GE.AND P0, PT, R4, R215, PT ;  /* 0x000000d70400720c */ /* 0x000fe20003f06270 */
[C---:B------:R-:W-:Y:S01]  /*14940*/  VIADD R4, R2.reuse, 0x31 ;  /* 0x0000003102047836 */ /* 0x040fe20000000000 */
[C---:B------:R-:W-:Y:S01]  /*14950*/  ISETP.GT.AND P1, PT, R3.reuse, R5, PT ;  /* 0x000000050300720c */ /* 0x040fe20003f24270 */
[----:B------:R-:W-:Y:S01]  /*14960*/  VIADD R2, R2, 0x39 ;  /* 0x0000003902027836 */ /* 0x000fe20000000000 */
[--C-:B------:R-:W-:Y:S02]  /*14970*/  IADD3 R8, PT, PT, R210, 0x7, -R0.reuse ;  /* 0x00000007d2087810 */ /* 0x100fe40007ffe800 */
[----:B------:R-:W-:Y:S02]  /*14980*/  FSEL R22, R28, -INF , !P1 ;  /* 0xff8000001c167808 */ /* 0x000fe40004800000 */
[----:B------:R-:W-:Y:S02]  /*14990*/  ISETP.GT.AND P1, PT, R3, R4, PT ;  /* 0x000000040300720c */ /* 0x000fe40003f24270 */
[----:B------:R-:W-:Y:S01]  /*149a0*/  IABS R6, R8 ;  /* 0x0000000800067213 */ /* 0x000fe20000000000 */
[----:B------:R-:W-:Y:S01]  /*149b0*/  IMAD.IADD R8, R210, 0x1, -R0 ;  /* 0x00000001d2087824 */ /* 0x000fe200078e0a00 */
[----:B------:R-:W-:Y:S02]  /*149c0*/  I2FP.F32.S32 R7, R7 ;  /* 0x0000000700077245 */ /* 0x000fe40000201400 */
[----:B------:R-:W-:Y:S02]  /*149d0*/  FSEL R21, R29, -INF , !P1 ;  /* 0xff8000001d157808 */ /* 0x000fe40004800000 */
[----:B------:R-:W-:Y:S01]  /*149e0*/  FSEL R28, R24, -INF , !P6 ;  /* 0xff800000181c7808 */ /* 0x000fe20007000000 */
[----:B------:R-:W-:Y:S01]  /*149f0*/  FFMA.FTZ R30, R7, -UR6, R30 ;  /* 0x80000006071e7c23 */ /* 0x000fe2000801001e */
[C---:B------:R-:W-:Y:S02]  /*14a00*/  ISETP.GT.AND P1, PT, R3.reuse, R135, PT ;  /* 0x000000870300720c */ /* 0x040fe40003f24270 */
[----:B------:R-:W-:Y:S02]  /*14a10*/  ISETP.GT.AND P6, PT, R3, R2, PT ;  /* 0x000000020300720c */ /* 0x000fe40003fc4270 */
[----:B------:R-:W-:Y:S01]  /*14a20*/  I2FP.F32.S32 R3, R6 ;  /* 0x0000000600037245 */ /* 0x000fe20000201400 */
[C-C-:B------:R-:W-:Y:S01]  /*14a30*/  IMAD.IADD R6, R211.reuse, 0x1, -R0.reuse ;  /* 0x00000001d3067824 */ /* 0x140fe200078e0a00 */
[----:B------:R-:W-:Y:S02]  /*14a40*/  IADD3 R7, PT, PT, R211, -0x1, -R0 ;  /* 0xffffffffd3077810 */ /* 0x000fe40007ffe800 */
[----:B------:R-:W-:Y:S01]  /*14a50*/  FSEL R27, R25, -INF , !P5 ;  /* 0xff800000191b7808 */ /* 0x000fe20006800000 */
[----:B------:R-:W-:Y:S01]  /*14a60*/  FFMA.FTZ R31, R3, -UR6, R31 ;  /* 0x80000006031f7c23 */ /* 0x000fe2000801001f */
[----:B------:R-:W-:Y:S02]  /*14a70*/  IABS R6, R6 ;  /* 0x0000000600067213 */ /* 0x000fe40000000000 */
[----:B------:R-:W-:Y:S02]  /*14a80*/  IABS R3, R7 ;  /* 0x0000000700037213 */ /* 0x000fe40000000000 */
[----:B------:R-:W-:Y:S02]  /*14a90*/  I2FP.F32.S32 R7, R6 ;  /* 0x0000000600077245 */ /* 0x000fe40000201400 */
[----:B------:R-:W-:Y:S02]  /*14aa0*/  I2FP.F32.S32 R6, R3 ;  /* 0x0000000300067245 */ /* 0x000fe40000201400 */
[----:B------:R-:W-:Y:S01]  /*14ab0*/  FSEL R23, R9, -INF , !P0 ;  /* 0xff80000009177808 */ /* 0x000fe20004000000 */
[----:B------:R-:W-:Y:S01]  /*14ac0*/  FFMA.FTZ R32, R7, -UR6, R32 ;  /* 0x8000000607207c23 */ /* 0x000fe20008010020 */
[----:B------:R-:W-:Y:S01]  /*14ad0*/  ISETP.GT.AND P5, PT, R132, R5, PT ;  /* 0x000000058400720c */ /* 0x000fe20003fa4270 */
[----:B------:R-:W-:Y:S01]  /*14ae0*/  FFMA.FTZ R33, R6, -UR6, R33 ;  /* 0x8000000606217c23 */ /* 0x000fe20008010021 */
[----:B------:R-:W-:Y:S02]  /*14af0*/  ISETP.GE.AND P0, PT, R5, R214, PT ;  /* 0x000000d60500720c */ /* 0x000fe40003f06270 */
[----:B------:R-:W-:Y:S02]  /*14b00*/  FSEL R15, R30, -INF , !P5 ;  /* 0xff8000001e0f7808 */ /* 0x000fe40006800000 */
[----:B------:R-:W-:Y:S02]  /*14b10*/  FSEL R16, R33, -INF , !P6 ;  /* 0xff80000021107808 */ /* 0x000fe40007000000 */
[----:B------:R-:W-:Y:S02]  /*14b20*/  FSEL R22, R22, -INF , !P0 ;  /* 0xff80000016167808 */ /* 0x000fe40004000000 */
[----:B------:R-:W-:Y:S02]  /*14b30*/  ISETP.GT.AND P5, PT, R132, R4, PT ;  /* 0x000000048400720c */ /* 0x000fe40003fa4270 */
[C---:B------:R-:W-:Y:S02]  /*14b40*/  ISETP.GE.AND P6, PT, R4.reuse, R214, PT ;  /* 0x000000d60400720c */ /* 0x040fe40003fc6270 */
[----:B------:R-:W-:Y:S02]  /*14b50*/  ISETP.GE.AND P0, PT, R4, R215, PT ;  /* 0x000000d70400720c */ /* 0x000fe40003f06270 */
[----:B------:R-:W-:Y:S02]  /*14b60*/  IADD3 R4, PT, PT, R210, -0x1, -R0 ;  /* 0xffffffffd2047810 */ /* 0x000fe40007ffe800 */
[----:B------:R-:W-:Y:S02]  /*14b70*/  IABS R3, R8 ;  /* 0x0000000800037213 */ /* 0x000fe40000000000 */
[----:B------:R-:W-:Y:S02]  /*14b80*/  IABS R4, R4 ;  /* 0x0000000400047213 */ /* 0x000fe40000000000 */
[----:B------:R-:W-:Y:S02]  /*14b90*/  I2FP.F32.S32 R3, R3 ;  /* 0x0000000300037245 */ /* 0x000fe40000201400 */
[----:B------:R-:W-:Y:S02]  /*14ba0*/  I2FP.F32.S32 R4, R4 ;  /* 0x0000000400047245 */ /* 0x000fe40000201400 */
[----:B------:R-:W-:Y:S01]  /*14bb0*/  FSEL R18, R31, -INF , !P5 ;  /* 0xff8000001f127808 */ /* 0x000fe20006800000 */
[----:B------:R-:W-:Y:S01]  /*14bc0*/  FFMA.FTZ R34, R3, -UR6, R34 ;  /* 0x8000000603227c23 */ /* 0x000fe20008010022 */
[----:B------:R-:W-:Y:S01]  /*14bd0*/  FSEL R26, R26, -INF , !P4 ;  /* 0xff8000001a1a7808 */ /* 0x000fe20006000000 */
[----:B------:R-:W-:Y:S01]  /*14be0*/  FFMA.FTZ R35, R4, -UR6, R35 ;  /* 0x8000000604237c23 */ /* 0x000fe20008010023 */
[C---:B------:R-:W-:Y:S02]  /*14bf0*/  ISETP.GT.AND P5, PT, R132.reuse, R135, PT ;  /* 0x000000878400720c */ /* 0x040fe40003fa4270 */
[----:B------:R-:W-:Y:S02]  /*14c00*/  ISETP.GT.AND P4, PT, R132, R2, PT ;  /* 0x000000028400720c */ /* 0x000fe40003f84270 */
[----:B------:R-:W-:Y:S02]  /*14c10*/  FSEL R17, R34, -INF , !P5 ;  /* 0xff80000022117808 */ /* 0x000fe40006800000 */
[----:B------:R-:W-:Y:S02]  /*14c20*/  FSEL R20, R35, -INF , !P4 ;  /* 0xff80000023147808 */ /* 0x000fe40006000000 */
[----:B------:R-:W3:Y:S01]  /*14c30*/  LDL.64 R34, [R1+0x80] ;  /* 0x0000800001227983 */ /* 0x000ee20000100a00 */
[----:B------:R-:W-:Y:S02]  /*14c40*/  FSEL R21, R21, -INF , !P6 ;  /* 0xff80000015157808 */ /* 0x000fe40007000000 */
[----:B------:R-:W-:Y:S02]  /*14c50*/  ISETP.GE.AND P6, PT, R135, R214, PT ;  /* 0x000000d68700720c */ /* 0x000fe40003fc6270 */
[----:B------:R-:W-:Y:S02]  /*14c60*/  FSEL R19, R32, -INF , !P1 ;  /* 0xff80000020137808 */ /* 0x000fe40004800000 */
[----:B------:R-:W-:Y:S02]  /*14c70*/  FMNMX3.FTZ R3, R133, R183, R173, !PT ;  /* 0x000000b785037276 */ /* 0x000fe400078100ad */
[----:B------:R-:W-:Y:S02]  /*14c80*/  FSEL R19, R19, -INF , !P6 ;  /* 0xff80000013137808 */ /* 0x000fe40007000000 */
[----:B------:R-:W-:Y:S02]  /*14c90*/  ISETP.GE.AND P6, PT, R135, R215, PT ;  /* 0x000000d78700720c */ /* 0x000fe40003fc6270 */
[----:B------:R1:W5:Y:S01]  /*14ca0*/  LDL.S16 R135, [R1+0x8] ;  /* 0x0000080001877983 */ /* 0x0003620000100600 */
[----:B------:R-:W-:Y:S01]  /*14cb0*/  FMNMX3.FTZ R0, R3, R198, R188, !PT ;  /* 0x000000c603007276 */ /* 0x000fe200078100bc */
[----:B------:R-:W-:Y:S01]  /*14cc0*/  IMAD.U32 R3, RZ, RZ, UR37 ;  /* 0x00000025ff037e24 */ /* 0x000fe2000f8e00ff */
        /* <DEDUP_REMOVED lines=10> */
[----:B------:R-:W-:Y:S02]  /*14d70*/  FMNMX3.FTZ R6, R6, R22, R21, !PT ;  /* 0x0000001606067276 */ /* 0x000fe40007810015 */
[----:B------:R-:W-:Y:S02]  /*14d80*/  FMNMX3.FTZ R0, R0, R180, R179, !PT ;  /* 0x000000b400007276 */ /* 0x000fe400078100b3 */
[----:B------:R-:W-:Y:S02]  /*14d90*/  SHF.R.U32.HI R217, RZ, 0x5, R203 ;  /* 0x00000005ffd97819 */ /* 0x000fe400000116cb */
[----:B------:R-:W-:Y:S02]  /*14da0*/  ISETP.GE.AND P1, PT, R5, R215, PT ;  /* 0x000000d70500720c */ /* 0x000fe40003f26270 */
[----:B------:R-:W-:Y:S02]  /*14db0*/  FMNMX3.FTZ R0, R0, R175, R168, !PT ;  /* 0x000000af00007276 */ /* 0x000fe400078100a8 */
[----:B------:R-:W-:Y:S02]  /*14dc0*/  FMNMX3.FTZ R6, R6, R19, R16, !PT ;  /* 0x0000001306067276 */ /* 0x000fe40007810010 */
[----:B------:R-:W-:Y:S02]  /*14dd0*/  FSEL R15, R15, -INF , !P1 ;  /* 0xff8000000f0f7808 */ /* 0x000fe40004800000 */
[----:B------:R-:W-:Y:S01]  /*14de0*/  FSEL R18, R18, -INF , !P0 ;  /* 0xff80000012127808 */ /* 0x000fe20004000000 */
[----:B------:R-:W4:Y:S01]  /*14df0*/  SHFL.BFLY PT, R132, R6, 0x2, 0x1f ;  /* 0x0c401f0006847f89 */ /* 0x000f2200000e0000 */
[----:B------:R-:W-:Y:S02]  /*14e00*/  FMNMX3.FTZ R0, R0, R26, R23, !PT ;  /* 0x0000001a00007276 */ /* 0x000fe40007810017 */
[----:B------:R-:W-:Y:S02]  /*14e10*/  FSEL R17, R17, -INF , !P6 ;  /* 0xff80000011117808 */ /* 0x000fe40007000000 */
[----:B------:R-:W-:Y:S02]  /*14e20*/  FSEL R20, R20, -INF , !P5 ;  /* 0xff80000014147808 */ /* 0x000fe40006800000 */
[----:B------:R-:W-:Y:S02]  /*14e30*/  FMNMX3.FTZ R0, R0, R15, R18, !PT ;  /* 0x0000000f00007276 */ /* 0x000fe40007810012 */
[----:B------:R-:W-:Y:S02]  /*14e40*/  LEA R194, P4, R194, R192, 0x1 ;  /* 0x000000c0c2c27211 */ /* 0x000fe400078808ff */
[----:B------:R-:W-:Y:S05]  /*14e50*/  FMNMX3.FTZ R0, R0, R17, R20, !PT ;  /* 0x0000001100007276 */ /* 0x000fea0007810014 */
[----:B------:R-:W-:Y:S01]  /*14e60*/  SHFL.BFLY PT, R7, R0, 0x2, 0x1f ;  /* 0x0c401f0000077f89 */ /* 0x000fe200000e0000 */
[----:B--2---:R-:W-:Y:S01]  /*14e70*/  LOP3.LUT R2, R223, UR28, R3, 0x96, !PT ;  /* 0x0000001cdf027c12 */ /* 0x004fe2000f8e9603 */
[----:B-1----:R-:W-:Y:S01]  /*14e80*/  IMAD R218, R218, 0x4, R217 ;  /* 0x00000004dada7824 */ /* 0x002fe200078e02d9 */
[----:B------:R-:W-:Y:S03]  /*14e90*/  UIADD3 UR28, UPT, UPT, UR28, 0x1, URZ ;  /* 0x000000011c1c7890 */ /* 0x000fe6000fffe0ff */
[----:B------:R-:W-:Y:S01]  /*14ea0*/  IMAD.WIDE.U32 R4, R2, -0x326172a9, RZ ;  /* 0xcd9e8d5702047825 */ /* 0x000fe200078e00ff */
[----:B----4-:R-:W-:Y:S03]  /*14eb0*/  FMNMX.FTZ R132, R6, R132, !PT ;  /* 0x0000008406847209 */ /* 0x010fe60007810000 */
[----:B------:R-:W-:Y:S01]  /*14ec0*/  IMAD.WIDE.U32 R218, R218, -0x326172a9, RZ ;  /* 0xcd9e8d57dada7825 */ /* 0x000fe200078e00ff */
[----:B------:R-:W-:Y:S01]  /*14ed0*/  LOP3.LUT R4, R243, UR7, R4, 0x96, !PT ;  /* 0x00000007f3047c12 */ /* 0x000fe2000f8e9604 */
[----:B------:R-:W1:Y:S01]  /*14ee0*/  SHFL.BFLY PT, R10, R132, 0x1, 0x1f ;  /* 0x0c201f00840a7f89 */ /* 0x000e6200000e0000 */
[----:B------:R-:W-:Y:S03]  /*14ef0*/  LOP3.LUT R2, R218, UR9, R5, 0x96, !PT ;  /* 0x00000009da027c12 */ /* 0x000fe6000f8e9605 */
[----:B------:R-:W-:Y:S04]  /*14f00*/  IMAD.WIDE.U32 R12, R4, -0x2daee0ad, RZ ;  /* 0xd2511f53040c7825 */ /* 0x000fe800078e00ff */
[----:B------:R-:W-:Y:S03]  /*14f10*/  IMAD.WIDE.U32 R2, R2, -0x2daee0ad, RZ ;  /* 0xd2511f5302027825 */ /* 0x000fe600078e00ff */
[----:B------:R-:W-:Y:S05]  /*14f20*/  LOP3.LUT R4, R2, UR19, R13, 0x96, !PT ;  /* 0x0000001302047c12 */ /* 0x000fea000f8e960d */
[----:B------:R-:W-:Y:S01]  /*14f30*/  IMAD.WIDE.U32 R4, R4, -0x326172a9, RZ ;  /* 0xcd9e8d5704047825 */ /* 0x000fe200078e00ff */
[----:B-1----:R-:W-:Y:S04]  /*14f40*/  FMNMX.FTZ R132, R132, R10, !PT ;  /* 0x0000000a84847209 */ /* 0x002fe80007810000 */
[----:B------:R-:W-:Y:S02]  /*14f50*/  FSETP.NEU.FTZ.AND P1, PT, R132, -INF , PT ;  /* 0xff8000008400780b */ /* 0x000fe40003f3d000 */
[----:B---3--:R-:W-:Y:S05]  /*14f60*/  LOP3.LUT R3, R34, UR23, R3, 0x96, !PT ;  /* 0x0000001722037c12 */ /* 0x008fea000f8e9603 */
[----:B------:R-:W-:Y:S03]  /*14f70*/  IMAD.WIDE.U32 R8, R3, -0x326172a9, RZ ;  /* 0xcd9e8d5703087825 */ /* 0x000fe600078e00ff */
[----:B------:R-:W-:Y:S02]  /*14f80*/  LOP3.LUT R8, R8, UR10, R5, 0x96, !PT ;  /* 0x0000000a08087c12 */ /* 0x000fe4000f8e9605 */
[----:B------:R-:W-:Y:S02]  /*14f90*/  LOP3.LUT R2, R242, UR12, R9, 0x96, !PT ;  /* 0x0000000cf2027c12 */ /* 0x000fe4000f8e9609 */
[----:B------:R-:W-:Y:S01]  /*14fa0*/  FMNMX.FTZ R5, R0, R7, !PT ;  /* 0x0000000700057209 */ /* 0x000fe20007810000 */
[----:B------:R-:W-:Y:S04]  /*14fb0*/  IMAD.WIDE.U32 R8, R8, -0x2daee0ad, RZ ;  /* 0xd2511f5308087825 */ /* 0x000fe800078e00ff */
[----:B------:R-:W-:Y:S03]  /*14fc0*/  IMAD.WIDE.U32 R2, R2, -0x2daee0ad, RZ ;  /* 0xd2511f5302027825 */ /* 0x000fe600078e00ff */
[----:B------:R-:W-:Y:S02]  /*14fd0*/  LOP3.LUT R2, R2, UR17, R9, 0x96, !PT ;  /* 0x0000001102027c12 */ /* 0x000fe4000f8e9609 */
[----:B------:R-:W1:Y:S01]  /*14fe0*/  SHFL.BFLY PT, R9, R5, 0x1, 0x1f ;  /* 0x0c201f0005097f89 */ /* 0x000e6200000e0000 */
[----:B------:R-:W-:Y:S02]  /*14ff0*/  LOP3.LUT R6, R12, UR18, R3, 0x96, !PT ;  /* 0x000000120c067c12 */ /* 0x000fe4000f8e9603 */
[----:B------:R-:W-:Y:S04]  /*15000*/  IMAD.WIDE.U32 R2, R2, -0x326172a9, RZ ;  /* 0xcd9e8d5702027825 */ /* 0x000fe800078e00ff */
[----:B------:R-:W-:Y:S01]  /*15010*/  IMAD.WIDE.U32 R6, R6, -0x326172a9, RZ ;  /* 0xcd9e8d5706067825 */ /* 0x000fe200078e00ff */
[C---:B------:R-:W-:Y:S02]  /*15020*/  PRMT R0, R2.reuse, 0x7773, RZ ;  /* 0x0000777302007816 */ /* 0x040fe400000000ff */
[----:B------:R-:W-:Y:S01]  /*15030*/  PRMT R13, R2, 0x7771, RZ ;  /* 0x00007771020d7816 */ /* 0x000fe200000000ff */
[----:B------:R-:W-:Y:S01]  /*15040*/  IMAD.MOV.U32 R31, RZ, RZ, R2 ;  /* 0x000000ffff1f7224 */ /* 0x000fe200078e0002 */
[----:B------:R-:W-:Y:S02]  /*15050*/  LOP3.LUT R7, R4, UR11, R7, 0x96, !PT ;  /* 0x0000000b04077c12 */ /* 0x000fe4000f8e9607 */
[----:B------:R-:W-:Y:S02]  /*15060*/  PRMT R4, R2, 0x7772, RZ ;  /* 0x0000777202047816 */ /* 0x000fe400000000ff */
[----:B------:R-:W-:Y:S01]  /*15070*/  LOP3.LUT R6, R6, UR8, R3, 0x96, !PT ;  /* 0x0000000806067c12 */ /* 0x000fe2000f8e9603 */
[----:B------:R-:W-:Y:S01]  /*15080*/  IMAD.WIDE.U32 R2, R7, -0x2daee0ad, RZ ;  /* 0xd2511f5307027825 */ /* 0x000fe200078e00ff */
[C---:B------:R-:W-:Y:S02]  /*15090*/  ISETP.GT.U32.AND P6, PT, R4.reuse, UR15, PT ;  /* 0x0000000f04007c0c */ /* 0x040fe4000bfc4070 */
[----:B------:R-:W-:Y:S01]  /*150a0*/  PRMT R238, R4, 0x5410, R0 ;  /* 0x0000541004ee7816 */ /* 0x000fe20000000000 */
[----:B------:R-:W-:Y:S01]  /*150b0*/  FMUL.FTZ R4, R132, UR4 ;  /* 0x0000000484047c20 */ /* 0x000fe20008410000 */
[----:B------:R-:W-:Y:S01]  /*150c0*/  LOP3.LUT R177, R8, UR16, R3, 0x96, !PT ;  /* 0x0000001008b17c12 */ /* 0x000fe2000f8e9603 */
[----:B------:R-:W-:Y:S01]  /*150d0*/  IMAD.MOV.U32 R226, RZ, RZ, R2 ;  /* 0x000000ffffe27224 */ /* 0x000fe200078e0002 */
[----:B-1----:R-:W-:Y:S02]  /*150e0*/  FMNMX.FTZ R3, R5, R9, !PT ;  /* 0x0000000905037209 */ /* 0x002fe40007810000 */
[----:B------:R-:W-:Y:S02]  /*150f0*/  FSEL R4, R4, RZ, P1 ;  /* 0x000000ff04047208 */ /* 0x000fe40000800000 */
[----:B------:R-:W-:Y:S01]  /*15100*/  ISETP.GT.U32.AND P5, PT, R0, UR15, PT ;  /* 0x0000000f00007c0c */ /* 0x000fe2000bfa4070 */
[C---:B------:R-:W-:Y:S01]  /*15110*/  FMUL.FTZ R5, R3.reuse, UR4 ;  /* 0x0000000403057c20 */ /* 0x040fe20008410000 */
[----:B------:R-:W-:Y:S01]  /*15120*/  FSETP.NEU.FTZ.AND P0, PT, R3, -INF , PT ;  /* 0xff8000000300780b */ /* 0x000fe20003f1d000 */
[--C-:B------:R-:W-:Y:S01]  /*15130*/  FFMA.FTZ R0, R173, UR4, -R4.reuse ;  /* 0x00000004ad007c23 */ /* 0x100fe20008010804 */
[--C-:B------:R-:W-:Y:S01]  /*15140*/  FFMA.FTZ R10, R183, UR4, -R4.reuse ;  /* 0x00000004b70a7c23 */ /* 0x100fe20008010804 */
[----:B------:R-:W-:Y:S01]  /*15150*/  LOP3.LUT R7, R6, 0xffff, RZ, 0xc0, !PT ;  /* 0x0000ffff06077812 */ /* 0x000fe200078ec0ff */
[--C-:B------:R-:W-:Y:S01]  /*15160*/  FFMA.FTZ R232, R21, UR4, -R4.reuse ;  /* 0x0000000415e87c23 */ /* 0x100fe20008010804 */
[----:B------:R-:W-:Y:S01]  /*15170*/  FSEL R5, R5, RZ, P0 ;  /* 0x000000ff05057208 */ /* 0x000fe20000000000 */
[----:B------:R1:W-:Y:S01]  /*15180*/  MUFU.EX2 R184, R0 ;  /* 0x0000000000b87308 */ /* 0x0003e20000000800 */
[----:B------:R-:W-:Y:S01]  /*15190*/  PRMT R212, R2, 0x7771, RZ ;  /* 0x0000777102d47816 */ /* 0x000fe200000000ff */
[--C-:B------:R-:W-:Y:S01]  /*151a0*/  FFMA.FTZ R25, R188, UR4, -R4.reuse ;  /* 0x00000004bc197c23 */ /* 0x100fe20008010804 */
[C---:B------:R-:W-:Y:S01]  /*151b0*/  PRMT R12, R2.reuse, 0x7772, RZ ;  /* 0x00007772020c7816 */ /* 0x040fe200000000ff */
[----:B------:R-:W-:Y:S01]  /*151c0*/  FFMA.FTZ R9, R171, UR4, -R5 ;  /* 0x00000004ab097c23 */ /* 0x000fe20008010805 */
[----:B------:R-:W-:Y:S01]  /*151d0*/  PRMT R11, R2, 0x7773, RZ ;  /* 0x00007773020b7816 */ /* 0x000fe200000000ff */
[----:B------:R-:W-:Y:S04]  /*151e0*/  IMAD.U32 R2, RZ, RZ, UR27 ;  /* 0x0000001bff027e24 */ /* 0x000fe8000f8e00ff */
[----:B------:R-:W2:Y:S01]  /*151f0*/  MUFU.EX2 R10, R10 ;  /* 0x0000000a000a7308 */ /* 0x000ea20000000800 */
[----:B------:R-:W-:Y:S01]  /*15200*/  SHF.R.U32.HI R7, RZ, 0x8, R7 ;  /* 0x00000008ff077819 */ /* 0x000fe20000011607 */
[----:B------:R-:W-:Y:S01]  /*15210*/  FFMA.FTZ R14, R172, UR4, -R5 ;  /* 0x00000004ac0e7c23 */ /* 0x000fe20008010805 */
[----:B------:R-:W-:Y:S07]  /*15220*/  LOP3.LUT R8, R6, 0xff, RZ, 0xc0, !PT ;  /* 0x000000ff06087812 */ /* 0x000fee00078ec0ff */
[----:B------:R3:W-:Y:S01]  /*15230*/  MUFU.EX2 R183, R9 ;  /* 0x0000000900b77308 */ /* 0x0007e20000000800 */
[----:B------:R-:W-:Y:S01]  /*15240*/  LEA.HI.X.SX32 R195, R2, R193, 0x1, P4 ;  /* 0x000000c102c37211 */ /* 0x000fe200020f0eff */
[--C-:B------:R-:W-:Y:S01]  /*15250*/  FFMA.FTZ R237, R16, UR4, -R4.reuse ;  /* 0x0000000410ed7c23 */ /* 0x100fe20008010804 */
[----:B------:R-:W-:Y:S07]  /*15260*/  LOP3.LUT R2, R7, 0xffff, RZ, 0xc0, !PT ;  /* 0x0000ffff07027812 */ /* 0x000fee00078ec0ff */
[----:B------:R-:W4:Y:S01]  /*15270*/  MUFU.EX2 R14, R14 ;  /* 0x0000000e000e7308 */ /* 0x000f220000000800 */
[----:B------:R-:W-:Y:S01]  /*15280*/  ISETP.LE.U32.AND P4, PT, R8, UR15, PT ;  /* 0x0000000f08007c0c */ /* 0x000fe2000bf83070 */
[--C-:B------:R-:W-:Y:S01]  /*15290*/  FFMA.FTZ R217, R181, UR4, -R4.reuse ;  /* 0x00000004b5d97c23 */ /* 0x100fe20008010804 */
[----:B-1----:R-:W-:Y:S01]  /*152a0*/  FSEL R0, R132, RZ, P1 ;  /* 0x000000ff84007208 */ /* 0x002fe20000800000 */
[--C-:B------:R-:W-:Y:S01]  /*152b0*/  FFMA.FTZ R187, R187, UR4, -R4.reuse ;  /* 0x00000004bbbb7c23 */ /* 0x100fe20008010804 */
[----:B------:R-:W-:Y:S01]  /*152c0*/  ISETP.LE.U32.AND P1, PT, R2, UR15, PT ;  /* 0x0000000f02007c0c */ /* 0x000fe2000bf23070 */
[----:B------:R-:W-:Y:S01]  /*152d0*/  IMAD.U32 R2, RZ, RZ, UR28 ;  /* 0x0000001cff027e24 */ /* 0x000fe2000f8e00ff */
[----:B--2---:R-:W-:Y:S01]  /*152e0*/  F2FP.F16.F32.PACK_AB R173, R184, R10 ;  /* 0x0000000ab8ad723e */ /* 0x004fe200000000ff */
[--C-:B------:R-:W-:Y:S01]  /*152f0*/  FFMA.FTZ R222, R174, UR4, -R4.reuse ;  /* 0x00000004aede7c23 */ /* 0x100fe20008010804 */
[----:B------:R-:W-:Y:S01]  /*15300*/  LOP3.LUT R24, R177, 0xffff, RZ, 0xc0, !PT ;  /* 0x0000ffffb1187812 */ /* 0x000fe200078ec0ff */
[--C-:B------:R-:W-:Y:S01]  /*15310*/  FFMA.FTZ R230, R28, UR4, -R4.reuse ;  /* 0x000000041ce67c23 */ /* 0x100fe20008010804 */
[----:B---3--:R-:W-:Y:S01]  /*15320*/  PRMT R9, R6, 0x7632, R9 ;  /* 0x0000763206097816 */ /* 0x008fe20000000009 */
[----:B------:R-:W-:Y:S01]  /*15330*/  FFMA.FTZ R229, R27, UR4, -R4 ;  /* 0x000000041be57c23 */ /* 0x000fe20008010804 */
[----:B------:R-:W-:Y:S01]  /*15340*/  LOP3.LUT R2, R223, UR37, R2, 0x96, !PT ;  /* 0x00000025df027c12 */ /* 0x000fe2000f8e9602 */
[----:B------:R-:W-:Y:S01]  /*15350*/  @!P4 HADD2 R250, -R173.H0_H0, -RZ.H0_H0 ;  /* 0xa00000ffadfac230 */ /* 0x000fe20000000900 */
[----:B------:R-:W-:Y:S01]  /*15360*/  PRMT R172, R173, 0x7632, R172 ;  /* 0x00007632adac7816 */ /* 0x000fe200000000ac */
[----:B------:R-:W-:Y:S01]  /*15370*/  FFMA.FTZ R223, R170, UR4, -R4 ;  /* 0x00000004aadf7c23 */ /* 0x000fe20008010804 */
[----:B------:R-:W-:Y:S01]  /*15380*/  SHF.R.U32.HI R191, RZ, 0x8, R24 ;  /* 0x00000008ffbf7819 */ /* 0x000fe20000011618 */
[----:B------:R-:W-:Y:S01]  /*15390*/  IMAD.WIDE.U32 R32, R2, -0x326172a9, RZ ;  /* 0xcd9e8d5702207825 */ /* 0x000fe200078e00ff */
[----:B------:R-:W-:Y:S01]  /*153a0*/  LOP3.LUT R9, R9, 0xff, RZ, 0xc0, !PT ;  /* 0x000000ff09097812 */ /* 0x000fe200078ec0ff */
[----:B------:R-:W-:Y:S02]  /*153b0*/  MUFU.EX2 R230, R230 ;  /* 0x000000e600e67308 */ /* 0x000fe40000000800 */
[----:B------:R-:W-:Y:S01]  /*153c0*/  @!P1 HADD2 R220, -R172.H0_H0, -RZ.H0_H0 ;  /* 0xa00000ffacdc9230 */ /* 0x000fe20000000900 */
[----:B------:R-:W-:Y:S01]  /*153d0*/  LOP3.LUT R24, R191, 0xffff, RZ, 0xc0, !PT ;  /* 0x0000ffffbf187812 */ /* 0x000fe200078ec0ff */
[--C-:B------:R-:W-:Y:S01]  /*153e0*/  FFMA.FTZ R231, R22, UR4, -R4.reuse ;  /* 0x0000000416e77c23 */ /* 0x100fe20008010804 */
[----:B------:R-:W-:Y:S01]  /*153f0*/  FSEL R2, R3, RZ, P0 ;  /* 0x000000ff03027208 */ /* 0x000fe20000000000 */
[----:B------:R-:W-:Y:S01]  /*15400*/  FFMA.FTZ R239, R19, UR4, -R4 ;  /* 0x0000000413ef7c23 */ /* 0x000fe20008010804 */
[----:B------:R-:W-:Y:S01]  /*15410*/  ISETP.LE.U32.AND P0, PT, R9, UR15, PT ;  /* 0x0000000f09007c0c */ /* 0x000fe2000bf03070 */
[----:B------:R1:W-:Y:S01]  /*15420*/  @!P1 STL.S16 [R1+0x58], R220 ;  /* 0x000058dc01009387 */ /* 0x0003e20000100600 */
[----:B------:R-:W-:Y:S01]  /*15430*/  PRMT R176, R173, 0x5410, R172 ;  /* 0x00005410adb07816 */ /* 0x000fe200000000ac */
[----:B------:R-:W-:Y:S01]  /*15440*/  FFMA.FTZ R221, R168, UR4, -R5 ;  /* 0x00000004a8dd7c23 */ /* 0x000fe20008010805 */
[----:B------:R-:W-:Y:S01]  /*15450*/  @!P4 PRMT R173, R250, 0x5410, RZ ;  /* 0x00005410faadc816 */ /* 0x000fe200000000ff */
[----:B------:R-:W-:Y:S01]  /*15460*/  FADD.FTZ R0, -R0, R133 ;  /* 0x0000008500007221 */ /* 0x000fe20000010100 */
[----:B------:R-:W-:Y:S01]  /*15470*/  ISETP.LE.U32.AND P4, PT, R24, UR15, PT ;  /* 0x0000000f18007c0c */ /* 0x000fe2000bf83070 */
[--C-:B------:R-:W-:Y:S01]  /*15480*/  FFMA.FTZ R19, R190, UR4, -R5.reuse ;  /* 0x00000004be137c23 */ /* 0x100fe20008010805 */
[----:B------:R-:W-:Y:S01]  /*15490*/  PRMT R24, R220, 0x7610, R24 ;  /* 0x00007610dc187816 */ /* 0x000fe20000000018 */
[----:B------:R-:W-:Y:S01]  /*154a0*/  FMUL.FTZ R0, R0, UR4 ;  /* 0x0000000400007c20 */ /* 0x000fe20008410000 */
[----:B------:R-:W-:Y:S01]  /*154b0*/  SHF.R.U32.HI R6, RZ, 0x18, R6 ;  /* 0x00000018ff067819 */ /* 0x000fe20000011606 */
[--C-:B------:R-:W-:Y:S01]  /*154c0*/  FFMA.FTZ R236, R17, UR4, -R5.reuse ;  /* 0x0000000411ec7c23 */ /* 0x100fe20008010805 */
[----:B------:R-:W-:Y:S01]  /*154d0*/  @!P1 PRMT R172, R24, 0x5410, RZ ;  /* 0x0000541018ac9816 */ /* 0x000fe200000000ff */
[--C-:B------:R-:W-:Y:S01]  /*154e0*/  FFMA.FTZ R24, R198, UR4, -R4.reuse ;  /* 0x00000004c6187c23 */ /* 0x100fe20008010804 */
[----:B------:R-:W-:Y:S01]  /*154f0*/  ISETP.LE.U32.AND P1, PT, R6, UR15, PT ;  /* 0x0000000f06007c0c */ /* 0x000fe2000bf23070 */
[----:B------:R-:W-:Y:S01]  /*15500*/  FFMA.FTZ R198, R182, UR4, -R4 ;  /* 0x00000004b6c67c23 */ /* 0x000fe20008010804 */
[----:B----4-:R-:W-:Y:S01]  /*15510*/  F2FP.F16.F32.PACK_AB R171, R183, R14 ;  /* 0x0000000eb7ab723e */ /* 0x010fe200000000ff */
[----:B------:R-:W-:Y:S01]  /*15520*/  MUFU.EX2 R182, R25 ;  /* 0x0000001900b67308 */ /* 0x000fe20000000800 */
[----:B------:R-:W-:Y:S01]  /*15530*/  LOP3.LUT R30, R243, UR7, R32, 0x96, !PT ;  /* 0x00000007f31e7c12 */ /* 0x000fe2000f8e9620 */
[----:B------:R-:W-:Y:S01]  /*15540*/  FFMA.FTZ R186, R186, UR4, -R5 ;  /* 0x00000004baba7c23 */ /* 0x000fe20008010805 */
[----:B------:R-:W-:Y:S01]  /*15550*/  PRMT R169, R171, 0x7632, R169 ;  /* 0x00007632aba97816 */ /* 0x000fe200000000a9 */
[----:B-----5:R-:W-:Y:S01]  /*15560*/  @!P0 HADD2 R216, -R171.H0_H0, -RZ.H0_H0 ;  /* 0xa00000ffabd88230 */ /* 0x020fe20000000900 */
[----:B------:R-:W-:Y:S01]  /*15570*/  LOP3.LUT R29, R218, UR9, R33, 0x96, !PT ;  /* 0x00000009da1d7c12 */ /* 0x000fe2000f8e9621 */
[----:B------:R-:W-:Y:S01]  /*15580*/  FFMA.FTZ R218, R178, UR4, -R4 ;  /* 0x00000004b2da7c23 */ /* 0x000fe20008010804 */
[----:B------:R-:W-:Y:S01]  /*15590*/  LOP3.LUT R4, R31, 0xff, RZ, 0xc0, !PT ;  /* 0x000000ff1f047812 */ /* 0x000fe200078ec0ff */
[----:B------:R-:W-:Y:S01]  /*155a0*/  FFMA.FTZ R188, R185, UR4, -R5 ;  /* 0x00000004b9bc7c23 */ /* 0x000fe20008010805 */
[----:B------:R2:W-:Y:S01]  /*155b0*/  @!P0 STL.S16 [R1+0x24], R216 ;  /* 0x000024d801008387 */ /* 0x0005e20000100600 */
[----:B------:R-:W-:Y:S01]  /*155c0*/  @!P1 HADD2 R135, -R169.H0_H0, -RZ.H0_H0 ;  /* 0xa00000ffa9879230 */ /* 0x000fe20000000900 */
[----:B------:R-:W-:Y:S01]  /*155d0*/  PRMT R174, R171, 0x5410, R169 ;  /* 0x00005410abae7816 */ /* 0x000fe200000000a9 */
[----:B------:R-:W-:Y:S01]  /*155e0*/  FFMA.FTZ R190, R179, UR4, -R5 ;  /* 0x00000004b3be7c23 */ /* 0x000fe20008010805 */
[----:B------:R3:W4:Y:S01]  /*155f0*/  LDL.S16 R32, [R1+0x54] ;  /* 0x0000540001207983 */ /* 0x0007220000100600 */
[----:B------:R-:W-:Y:S01]  /*15600*/  PRMT R33, R216, 0x7610, R33 ;  /* 0x00007610d8217816 */ /* 0x000fe20000000021 */
[--C-:B-1----:R-:W-:Y:S01]  /*15610*/  FFMA.FTZ R220, R175, UR4, -R5.reuse ;  /* 0x00000004afdc7c23 */ /* 0x102fe20008010805 */
[----:B------:R-:W-:Y:S01]  /*15620*/  PRMT R16, R135, 0x7610, R16 ;  /* 0x0000761087107816 */ /* 0x000fe20000000010 */
[----:B------:R1:W-:Y:S01]  /*15630*/  @!P1 STL.S16 [R1+0x8], R135 ;  /* 0x0000088701009387 */ /* 0x0003e20000100600 */
[----:B------:R-:W-:Y:S01]  /*15640*/  @!P0 PRMT R171, R33, 0x5410, RZ ;  /* 0x0000541021ab8816 */ /* 0x000fe200000000ff */
[--C-:B------:R-:W-:Y:S01]  /*15650*/  FFMA.FTZ R225, R26, UR4, -R5.reuse ;  /* 0x000000041ae17c23 */ /* 0x100fe20008010805 */
[----:B------:R-:W-:Y:S01]  /*15660*/  @!P1 PRMT R169, R16, 0x5410, RZ ;  /* 0x0000541010a99816 */ /* 0x000fe200000000ff */
[----:B------:R3:W5:Y:S01]  /*15670*/  LDL.S16 R21, [R1+0x20] ;  /* 0x0000200001157983 */ /* 0x0007620000100600 */
[----:B------:R-:W-:Y:S01]  /*15680*/  ISETP.LE.U32.AND P1, PT, R4, UR15, PT ;  /* 0x0000000f04007c0c */ /* 0x000fe2000bf23070 */
[--C-:B------:R-:W-:Y:S01]  /*15690*/  FFMA.FTZ R16, R189, UR4, -R5.reuse ;  /* 0x00000004bd107c23 */ /* 0x100fe20008010805 */
[----:B------:R-:W-:Y:S01]  /*156a0*/  ISETP.GT.U32.AND P0, PT, R13, UR15, PT ;  /* 0x0000000f0d007c0c */ /* 0x000fe2000bf04070 */
[--C-:B------:R-:W-:Y:S01]  /*156b0*/  FFMA.FTZ R189, R180, UR4, -R5.reuse ;  /* 0x00000004b4bd7c23 */ /* 0x100fe20008010805 */
[--C-:B------:R-:W-:Y:S01]  /*156c0*/  FFMA.FTZ R227, R23, UR4, -R5.reuse ;  /* 0x0000000417e37c23 */ /* 0x100fe20008010805 */
[--C-:B------:R-:W-:Y:S01]  /*156d0*/  FFMA.FTZ R233, R15, UR4, -R5.reuse ;  /* 0x000000040fe97c23 */ /* 0x100fe20008010805 */
[----:B------:R-:W-:Y:S01]  /*156e0*/  FFMA.FTZ R234, R18, UR4, -R5 ;  /* 0x0000000412ea7c23 */ /* 0x000fe20008010805 */
[----:B------:R-:W-:Y:S01]  /*156f0*/  PRMT R224, R4, 0x5410, R13 ;  /* 0x0000541004e07816 */ /* 0x000fe2000000000d */
[----:B------:R-:W-:Y:S01]  /*15700*/  FFMA.FTZ R235, R20, UR4, -R5 ;  /* 0x0000000414eb7c23 */ /* 0x000fe20008010805 */
[----:B------:R-:W-:Y:S01]  /*15710*/  IMAD.WIDE.U32 R4, R29, -0x2daee0ad, RZ ;  /* 0xd2511f531d047825 */ /* 0x000fe200078e00ff */
[----:B------:R-:W3:Y:S01]  /*15720*/  MUFU.EX2 R0, R0 ;  /* 0x0000000000007308 */ /* 0x000ee20000000800 */
[----:B------:R4:W-:Y:S01]  /*15730*/  STG.E.U16 desc[UR30][R192.64], R173 ;  /* 0x000000adc0007986 */ /* 0x0009e2000c10151e */
[----:B------:R-:W-:Y:S01]  /*15740*/  PRMT R219, R8, 0x5410, R7 ;  /* 0x0000541008db7816 */ /* 0x000fe20000000007 */
[----:B------:R-:W-:Y:S01]  /*15750*/  IMAD.WIDE.U32 R30, R30, -0x2daee0ad, RZ ;  /* 0xd2511f531e1e7825 */ /* 0x000fe200078e00ff */
[----:B------:R-:W-:Y:S06]  /*15760*/  LOP3.LUT R5, R34, UR23, R5, 0x96, !PT ;  /* 0x0000001722057c12 */ /* 0x000fec000f8e9605 */
[----:B------:R3:W-:Y:S01]  /*15770*/  MUFU.EX2 R179, R16 ;  /* 0x0000001000b37308 */ /* 0x0007e20000000800 */
[----:B------:R-:W-:Y:S01]  /*15780*/  FADD.FTZ R2, -R2, R134 ;  /* 0x0000008602027221 */ /* 0x000fe20000010100 */
[----:B--2---:R-:W-:Y:S01]  /*15790*/  PRMT R216, R9, 0x5410, R6 ;  /* 0x0000541009d87816 */ /* 0x004fe20000000006 */
[----:B------:R2:W-:Y:S01]  /*157a0*/  STG.E.U16 desc[UR30][R192.64+0x2], R172 ;  /* 0x000002acc0007986 */ /* 0x0005e2000c10151e */
[----:B------:R-:W-:Y:S06]  /*157b0*/  LOP3.LUT R7, R4, UR19, R31, 0x96, !PT ;  /* 0x0000001304077c12 */ /* 0x000fec000f8e961f */
[----:B-1----:R-:W1:Y:S01]  /*157c0*/  MUFU.EX2 R135, R24 ;  /* 0x0000001800877308 */ /* 0x002e620000000800 */
[----:B------:R-:W-:Y:S01]  /*157d0*/  FMUL.FTZ R2, R2, UR4 ;  /* 0x0000000402027c20 */ /* 0x000fe20008410000 */
[----:B------:R-:W-:Y:S01]  /*157e0*/  STG.E.U16 desc[UR30][R194.64], R171 ;  /* 0x000000abc2007986 */ /* 0x000fe2000c10151e */
[----:B---3--:R-:W-:Y:S01]  /*157f0*/  FFMA.FTZ R134, R0, R228, R10 ;  /* 0x000000e400867223 */ /* 0x008fe2000001000a */
[----:B------:R-:W-:Y:S06]  /*15800*/  PRMT R228, R12, 0x5410, R11 ;  /* 0x000054100ce47816 */ /* 0x000fec000000000b */
[----:B------:R-:W-:Y:S01]  /*15810*/  MUFU.EX2 R178, R19 ;  /* 0x0000001300b27308 */ /* 0x000fe20000000800 */
[C---:B------:R-:W-:Y:S01]  /*15820*/  FMUL.FTZ R17, R0.reuse, R153 ;  /* 0x0000009900117220 */ /* 0x040fe20000410000 */
[C---:B------:R-:W-:Y:S01]  /*15830*/  FMUL.FTZ R13, R0.reuse, R157 ;  /* 0x0000009d000d7220 */ /* 0x040fe20000410000 */
[C---:B------:R-:W-:Y:S07]  /*15840*/  FMUL.FTZ R16, R0.reuse, R152 ;  /* 0x0000009800107220 */ /* 0x040fee0000410000 */
[----:B------:R-:W3:Y:S01]  /*15850*/  MUFU.EX2 R2, R2 ;  /* 0x0000000200027308 */ /* 0x000ee20000000800 */
[C---:B------:R-:W-:Y:S01]  /*15860*/  FMUL.FTZ R25, R0.reuse, R145 ;  /* 0x0000009100197220 */ /* 0x040fe20000410000 */
[C---:B------:R-:W-:Y:S01]  /*15870*/  FMUL.FTZ R28, R0.reuse, R140 ;  /* 0x0000008c001c7220 */ /* 0x040fe20000410000 */
[----:B------:R-:W-:Y:S01]  /*15880*/  FMUL.FTZ R29, R0, R141 ;  /* 0x0000008d001d7220 */ /* 0x000fe20000410000 */
[----:B-1----:R-:W-:Y:S01]  /*15890*/  F2FP.F16.F32.PACK_AB R168, R182, R135 ;  /* 0x00000087b6a8723e */ /* 0x002fe200000000ff */
[C---:B------:R-:W-:Y:S01]  /*158a0*/  FMUL.FTZ R24, R0.reuse, R144 ;  /* 0x0000009000187220 */ /* 0x040fe20000410000 */
[C---:B------:R-:W-:Y:S01]  /*158b0*/  FMUL.FTZ R33, R0.reuse, R137 ;  /* 0x0000008900217220 */ /* 0x040fe20000410000 */
[----:B------:R-:W-:Y:S01]  /*158c0*/  FMUL.FTZ R36, R0, R36 ;  /* 0x0000002400247220 */ /* 0x000fe20000410000 */
[----:B------:R-:W-:Y:S01]  /*158d0*/  PRMT R170, R168, 0x7632, R170 ;  /* 0x00007632a8aa7816 */ /* 0x000fe200000000aa */
[C---:B------:R-:W-:Y:S01]  /*158e0*/  FMUL.FTZ R37, R0.reuse, R37 ;  /* 0x0000002500257220 */ /* 0x040fe20000410000 */
[C---:B------:R-:W-:Y:S01]  /*158f0*/  FMUL.FTZ R40, R0.reuse, R40 ;  /* 0x0000002800287220 */ /* 0x040fe20000410000 */
[----:B------:R-:W-:Y:S01]  /*15900*/  FMUL.FTZ R41, R0, R41 ;  /* 0x0000002900297220 */ /* 0x000fe20000410000 */
[----:B------:R-:W-:Y:S01]  /*15910*/  PRMT R175, R168, 0x5410, R170 ;  /* 0x00005410a8af7816 */ /* 0x000fe200000000aa */
[----:B------:R-:W-:Y:S01]  /*15920*/  FMUL.FTZ R44, R0, R44 ;  /* 0x0000002c002c7220 */ /* 0x000fe20000410000 */
[----:B---3--:R-:W-:Y:S01]  /*15930*/  FFMA.FTZ R133, R2, R240, R14 ;  /* 0x000000f002857223 */ /* 0x008fe2000001000e */
        /* <DEDUP_REMOVED lines=103> */
[----:B------:R-:W-:Y:S01]  /*15fb0*/  MUFU.EX2 R145, R198 ;  /* 0x000000c600917308 */ /* 0x000fe20000000800 */
[C---:B------:R-:W-:Y:S01]  /*15fc0*/  LOP3.LUT R144, R177.reuse, 0xff, RZ, 0xc0, !PT ;  /* 0x000000ffb1907812 */ /* 0x040fe200078ec0ff */
[----:B------:R-:W-:Y:S01]  /*15fd0*/  FADD.FTZ R134, R184, R134 ;  /* 0x00000086b8867221 */ /* 0x000fe20000010000 */
[----:B------:R-:W-:Y:S07]  /*15fe0*/  PRMT R143, R177, 0x7632, R143 ;  /* 0x00007632b18f7816 */ /* 0x000fee000000008f */
[----:B------:R-:W1:Y:S01]  /*15ff0*/  MUFU.EX2 R137, R187 ;  /* 0x000000bb00897308 */ /* 0x000e620000000800 */
[----:B------:R-:W-:Y:S01]  /*16000*/  FADD.FTZ R133, R183, R133 ;  /* 0x00000085b7857221 */ /* 0x000fe20000010000 */
[----:B------:R-:W-:Y:S01]  /*16010*/  FADD.FTZ R135, R135, R134 ;  /* 0x0000008687877221 */ /* 0x000fe20000010000 */
[----:B------:R-:W-:Y:S07]  /*16020*/  LOP3.LUT R143, R143, 0xff, RZ, 0xc0, !PT ;  /* 0x000000ff8f8f7812 */ /* 0x000fee00078ec0ff */
[----:B------:R-:W-:Y:S01]  /*16030*/  MUFU.EX2 R146, R188 ;  /* 0x000000bc00927308 */ /* 0x000fe20000000800 */
[----:B------:R-:W-:Y:S01]  /*16040*/  FADD.FTZ R134, R178, R133 ;  /* 0x00000085b2867221 */ /* 0x000fe20000010000 */
[----:B------:R-:W-:Y:S01]  /*16050*/  FADD.FTZ R140, R182, R135 ;  /* 0x00000087b68c7221 */ /* 0x000fe20000010000 */
[----:B------:R-:W-:Y:S07]  /*16060*/  PRMT R157, R144, 0x5410, R191 ;  /* 0x00005410909d7816 */ /* 0x000fee00000000bf */
[----:B------:R-:W-:Y:S01]  /*16070*/  MUFU.EX2 R155, R218 ;  /* 0x000000da009b7308 */ /* 0x000fe20000000800 */
[----:B------:R-:W-:Y:S09]  /*16080*/  STG.E.U16 desc[UR30][R194.64+0x2], R169 ;  /* 0x000002a9c2007986 */ /* 0x000ff2000c10151e */
[----:B------:R-:W-:Y:S01]  /*16090*/  MUFU.EX2 R154, R190 ;  /* 0x000000be009a7308 */ /* 0x000fe20000000800 */
[----:B-1----:R-:W-:Y:S01]  /*160a0*/  F2FP.F16.F32.PACK_AB R133, R145, R137 ;  /* 0x000000899185723e */ /* 0x002fe200000000ff */
[----:B------:R-:W-:Y:S01]  /*160b0*/  FADD.FTZ R150, R137, R140 ;  /* 0x0000008c89967221 */ /* 0x000fe20000010000 */
[----:B------:R-:W-:Y:S07]  /*160c0*/  LOP3.LUT R137, R226, 0xff, RZ, 0xc0, !PT ;  /* 0x000000ffe2897812 */ /* 0x000fee00078ec0ff */
[----:B------:R-:W-:Y:S01]  /*160d0*/  MUFU.EX2 R223, R223 ;  /* 0x000000df00df7308 */ /* 0x000fe20000000800 */
[----:B------:R-:W-:Y:S09]  /*160e0*/  FADD.FTZ R145, R145, R150 ;  /* 0x0000009691917221 */ /* 0x000ff20000010000 */
[----:B------:R-:W-:Y:S10]  /*160f0*/  MUFU.EX2 R158, R220 ;  /* 0x000000dc009e7308 */ /* 0x000ff40000000800 */
[----:B------:R-:W-:Y:S10]  /*16100*/  MUFU.EX2 R221, R221 ;  /* 0x000000dd00dd7308 */ /* 0x000ff40000000800 */
[----:B------:R-:W1:Y:S10]  /*16110*/  MUFU.EX2 R229, R229 ;  /* 0x000000e500e57308 */ /* 0x000e740000000800 */
[----:B------:R-:W-:Y:S10]  /*16120*/  MUFU.EX2 R225, R225 ;  /* 0x000000e100e17308 */ /* 0x000ff40000000800 */
[----:B------:R-:W-:Y:S10]  /*16130*/  MUFU.EX2 R227, R227 ;  /* 0x000000e300e37308 */ /* 0x000ff40000000800 */
[----:B------:R-:W-:Y:S01]  /*16140*/  MUFU.EX2 R231, R231 ;  /* 0x000000e700e77308 */ /* 0x000fe20000000800 */
[----:B-1----:R-:W-:Y:S09]  /*16150*/  F2FP.F16.F32.PACK_AB R183, R229, R230 ;  /* 0x000000e6e5b7723e */ /* 0x002ff200000000ff */
[----:B------:R-:W-:Y:S01]  /*16160*/  MUFU.EX2 R232, R232 ;  /* 0x000000e800e87308 */ /* 0x000fe20000000800 */
[----:B------:R-:W-:Y:S09]  /*16170*/  PRMT R182, R183, 0x7632, R182 ;  /* 0x00007632b7b67816 */ /* 0x000ff200000000b6 */
[----:B------:R-:W-:Y:S10]  /*16180*/  MUFU.EX2 R233, R233 ;  /* 0x000000e900e97308 */ /* 0x000ff40000000800 */
[----:B------:R-:W-:Y:S10]  /*16190*/  MUFU.EX2 R234, R234 ;  /* 0x000000ea00ea7308 */ /* 0x000ff40000000800 */
[----:B------:R-:W-:Y:S10]  /*161a0*/  MUFU.EX2 R239, R239 ;  /* 0x000000ef00ef7308 */ /* 0x000ff40000000800 */
[----:B------:R-:W4:Y:S10]  /*161b0*/  MUFU.EX2 R237, R237 ;  /* 0x000000ed00ed7308 */ /* 0x000f340000000800 */
[----:B------:R-:W-:Y:S10]  /*161c0*/  MUFU.EX2 R236, R236 ;  /* 0x000000ec00ec7308 */ /* 0x000ff40000000800 */
[----:B------:R-:W-:Y:S01]  /*161d0*/  MUFU.EX2 R235, R235 ;  /* 0x000000eb00eb7308 */ /* 0x000fe20000000800 */
[----:B----4-:R-:W-:Y:S04]  /*161e0*/  F2FP.F16.F32.PACK_AB R173, R237, R239 ;  /* 0x000000efedad723e */ /* 0x010fe800000000ff */
[----:B--2---:R-:W-:Y:S01]  /*161f0*/  PRMT R172, R173, 0x7632, R172 ;  /* 0x00007632adac7816 */ /* 0x004fe200000000ac */
[----:B------:R-:W-:Y:S05]  /*16200*/  @!P1 HADD2 R32, -R168.H0_H0, -RZ.H0_H0 ;  /* 0xa00000ffa8209230 */ /* 0x000fea0000000900 */
[----:B------:R1:W-:Y:S01]  /*16210*/  @!P1 STL.S16 [R1+0x54], R32 ;  /* 0x0000542001009387 */ /* 0x0003e20000100600 */
[----:B------:R-:W-:Y:S01]  /*16220*/  PRMT R8, R32, 0x7610, R8 ;  /* 0x0000761020087816 */ /* 0x000fe20000000008 */
[----:B-----5:R-:W-:Y:S03]  /*16230*/  @P0 HADD2 R21, -R170.H0_H0, -RZ.H0_H0 ;  /* 0xa00000ffaa150230 */ /* 0x020fe60000000900 */
[----:B------:R-:W-:Y:S02]  /*16240*/  @!P1 PRMT R168, R8, 0x5410, RZ ;  /* 0x0000541008a89816 */ /* 0x000fe400000000ff */
[----:B------:R-:W-:Y:S01]  /*16250*/  ISETP.GT.U32.AND P1, PT, R12, UR15, PT ;  /* 0x0000000f0c007c0c */ /* 0x000fe2000bf24070 */
[----:B------:R2:W-:Y:S01]  /*16260*/  @P0 STL.S16 [R1+0x20], R21 ;  /* 0x0000201501000387 */ /* 0x0005e20000100600 */
[----:B------:R-:W-:Y:S01]  /*16270*/  PRMT R4, R21, 0x7610, R4 ;  /* 0x0000761015047816 */ /* 0x000fe20000000004 */
[----:B------:R-:W-:Y:S02]  /*16280*/  FMUL.FTZ R12, R0, R156 ;  /* 0x0000009c000c7220 */ /* 0x000fe40000410000 */
[----:B------:R3:W4:Y:S01]  /*16290*/  LDL.S16 R156, [R1+0x4] ;  /* 0x00000400019c7983 */ /* 0x0007220000100600 */
[----:B------:R-:W-:Y:S02]  /*162a0*/  @P0 PRMT R170, R4, 0x5410, RZ ;  /* 0x0000541004aa0816 */ /* 0x000fe400000000ff */
[----:B------:R-:W-:Y:S01]  /*162b0*/  ISETP.GT.U32.AND P0, PT, R11, UR15, PT ;  /* 0x0000000f0b007c0c */ /* 0x000fe2000bf04070 */
[----:B------:R3:W5:Y:S01]  /*162c0*/  LDL.S16 R240, [R1+0x48] ;  /* 0x0000480001f07983 */ /* 0x0007620000100600 */
[----:B------:R-:W-:Y:S03]  /*162d0*/  FMUL.FTZ R11, R2, R163 ;  /* 0x000000a3020b7220 */ /* 0x000fe60000410000 */
[----:B------:R-:W-:Y:S04]  /*162e0*/  STG.E.U16 desc[UR30][R192.64+0x10], R168 ;  /* 0x000010a8c0007986 */ /* 0x000fe8000c10151e */
[----:B------:R-:W-:Y:S01]  /*162f0*/  STG.E.U16 desc[UR30][R192.64+0x12], R170 ;  /* 0x000012aac0007986 */ /* 0x000fe2000c10151e */
[----:B-1----:R-:W-:Y:S01]  /*16300*/  FMUL.FTZ R32, R0, R136 ;  /* 0x0000008800207220 */ /* 0x002fe20000410000 */
[----:B--2---:R-:W-:Y:S05]  /*16310*/  IMAD.WIDE.U32 R20, R5, -0x326172a9, RZ ;  /* 0xcd9e8d5705147825 */ /* 0x004fea00078e00ff */
[----:B------:R-:W-:Y:S01]  /*16320*/  LOP3.LUT R4, R242, UR12, R21, 0x96, !PT ;  /* 0x0000000cf2047c12 */ /* 0x000fe2000f8e9615 */
[----:B------:R-:W-:Y:S01]  /*16330*/  FMUL.FTZ R21, R0, R149 ;  /* 0x0000009500157220 */ /* 0x000fe20000410000 */
[--C-:B------:R-:W-:Y:S01]  /*16340*/  FADD.FTZ R149, R179, R134.reuse ;  /* 0x00000086b3957221 */ /* 0x100fe20000010000 */
[C---:B------:R-:W-:Y:S02]  /*16350*/  PRMT R134, R133.reuse, 0x7632, R134 ;  /* 0x0000763285867816 */ /* 0x040fe40000000086 */
[----:B------:R-:W-:Y:S03]  /*16360*/  IMAD.WIDE.U32 R8, R4, -0x2daee0ad, RZ ;  /* 0xd2511f5304087825 */ /* 0x000fe600078e00ff */
[----:B------:R-:W-:Y:S01]  /*16370*/  PRMT R140, R133, 0x5410, R134 ;  /* 0x00005410858c7816 */ /* 0x000fe20000000086 */
[----:B------:R-:W-:Y:S01]  /*16380*/  IMAD.WIDE.U32 R4, R7, -0x326172a9, RZ ;  /* 0xcd9e8d5707047825 */ /* 0x000fe200078e00ff */
[----:B------:R-:W-:Y:S03]  /*16390*/  LOP3.LUT R6, R30, UR18, R9, 0x96, !PT ;  /* 0x000000121e067c12 */ /* 0x000fe6000f8e9609 */
[----:B------:R-:W-:Y:S01]  /*163a0*/  FMUL.FTZ R9, R0, R161 ;  /* 0x000000a100097220 */ /* 0x000fe20000410000 */
[----:B------:R-:W-:Y:S01]  /*163b0*/  FMUL.FTZ R7, R2, R167 ;  /* 0x000000a702077220 */ /* 0x000fe20000410000 */
[----:B------:R3:W2:Y:S01]  /*163c0*/  LDL.S16 R161, [R1] ;  /* 0x0000000001a17983 */ /* 0x0006a20000100600 */
[----:B------:R-:W-:Y:S01]  /*163d0*/  LOP3.LUT R5, R20, UR10, R5, 0x96, !PT ;  /* 0x0000000a14057c12 */ /* 0x000fe2000f8e9605 */
[----:B------:R-:W-:Y:S04]  /*163e0*/  IMAD.WIDE.U32 R180, R6, -0x326172a9, RZ ;  /* 0xcd9e8d5706b47825 */ /* 0x000fe800078e00ff */
[----:B------:R-:W-:Y:S01]  /*163f0*/  FMUL.FTZ R20, R0, R148 ;  /* 0x0000009400147220 */ /* 0x000fe20000410000 */
[----:B------:R-:W-:Y:S01]  /*16400*/  FMUL.FTZ R6, R2, R166 ;  /* 0x000000a602067220 */ /* 0x000fe20000410000 */
[----:B------:R-:W-:Y:S04]  /*16410*/  IMAD.WIDE.U32 R208, R5, -0x2daee0ad, RZ ;  /* 0xd2511f5305d07825 */ /* 0x000fe800078e00ff */
[----:B------:R-:W-:Y:S01]  /*16420*/  FMUL.FTZ R5, R0, R165 ;  /* 0x000000a500057220 */ /* 0x000fe20000410000 */
[----:B------:R-:W1:Y:S01]  /*16430*/  MUFU.EX2 R148, R217 ;  /* 0x000000d900947308 */ /* 0x000e620000000800 */
[----:B------:R3:W3:Y:S01]  /*16440*/  LDL.S16 R165, [R1+0x50] ;  /* 0x0000500001a57983 */ /* 0x0006e20000100600 */
[----:B------:R-:W-:Y:S01]  /*16450*/  FMUL.FTZ R30, R2, R142 ;  /* 0x0000008e021e7220 */ /* 0x000fe20000410000 */
[----:B------:R-:W-:Y:S01]  /*16460*/  LOP3.LUT R185, R8, UR17, R209, 0x96, !PT ;  /* 0x0000001108b97c12 */ /* 0x000fe2000f8e96d1 */
[----:B------:R-:W-:Y:S01]  /*16470*/  FMUL.FTZ R8, R0, R160 ;  /* 0x000000a000087220 */ /* 0x000fe20000410000 */
[----:B------:R-:W-:Y:S01]  /*16480*/  LOP3.LUT R209, R4, UR11, R181, 0x96, !PT ;  /* 0x0000000b04d17c12 */ /* 0x000fe2000f8e96b5 */
[----:B------:R-:W-:Y:S01]  /*16490*/  FMUL.FTZ R4, R0, R164 ;  /* 0x000000a400047220 */ /* 0x000fe20000410000 */
[----:B------:R-:W-:Y:S01]  /*164a0*/  F2FP.F16.F32.PACK_AB R0, R179, R178 ;  /* 0x000000b2b300723e */ /* 0x000fe200000000ff */
[----:B------:R2:W5:Y:S02]  /*164b0*/  LDL.S16 R164, [R1+0x4c] ;  /* 0x00004c0001a47983 */ /* 0x0005640000100600 */
[----:B------:R-:W1:Y:S01]  /*164c0*/  MUFU.EX2 R142, R186 ;  /* 0x000000ba008e7308 */ /* 0x000e620000000800 */
[----:B------:R-:W-:Y:S02]  /*164d0*/  F2FP.F16.F32.PACK_AB R181, R221, R158 ;  /* 0x0000009eddb5723e */ /* 0x000fe400000000ff */
[C---:B------:R-:W-:Y:S02]  /*164e0*/  PRMT R2, R0.reuse, 0x7632, R2 ;  /* 0x0000763200027816 */ /* 0x040fe40000000002 */
[----:B-1----:R-:W-:Y:S02]  /*164f0*/  F2FP.F16.F32.PACK_AB R188, R155, R148 ;  /* 0x000000949bbc723e */ /* 0x002fe400000000ff */
[----:B------:R-:W-:Y:S02]  /*16500*/  PRMT R141, R0, 0x5410, R2 ;  /* 0x00005410008d7816 */ /* 0x000fe40000000002 */
[----:B------:R-:W-:Y:S02]  /*16510*/  PRMT R187, R188, 0x7632, R187 ;  /* 0x00007632bcbb7816 */ /* 0x000fe400000000bb */
[----:B------:R-:W-:Y:S02]  /*16520*/  F2FP.F16.F32.PACK_AB R178, R232, R231 ;  /* 0x000000e7e8b2723e */ /* 0x000fe400000000ff */
[----:B------:R-:W-:Y:S01]  /*16530*/  F2FP.F16.F32.PACK_AB R135, R146, R142 ;  /* 0x0000008e9287723e */ /* 0x000fe200000000ff */
[----:B------:R-:W-:Y:S01]  /*16540*/  FADD.FTZ R149, R142, R149 ;  /* 0x000000958e957221 */ /* 0x000fe20000010000 */
[----:B------:R-:W-:Y:S02]  /*16550*/  PRMT R142, R188, 0x5410, R187 ;  /* 0x00005410bc8e7816 */ /* 0x000fe400000000bb */
[----:B------:R-:W-:Y:S01]  /*16560*/  PRMT R186, R181, 0x7632, R186 ;  /* 0x00007632b5ba7816 */ /* 0x000fe200000000ba */
[----:B------:R-:W-:Y:S01]  /*16570*/  FADD.FTZ R146, R146, R149 ;  /* 0x0000009592927221 */ /* 0x000fe20000010000 */
[----:B----4-:R-:W-:Y:S05]  /*16580*/  @P6 HADD2 R156, -R0.H0_H0, -RZ.H0_H0 ;  /* 0xa00000ff009c6230 */ /* 0x010fea0000000900 */
[----:B------:R-:W-:Y:S01]  /*16590*/  PRMT R138, R156, 0x7610, R138 ;  /* 0x000076109c8a7816 */ /* 0x000fe2000000008a */
[----:B------:R1:W-:Y:S03]  /*165a0*/  @P6 STL.S16 [R1+0x4], R156 ;  /* 0x0000049c01006387 */ /* 0x0003e60000100600 */
[----:B------:R-:W-:Y:S01]  /*165b0*/  @P6 PRMT R0, R138, 0x5410, RZ ;  /* 0x000054108a006816 */ /* 0x000fe200000000ff */
[----:B------:R-:W-:Y:S01]  /*165c0*/  IMAD.WIDE.U32 R138, R185, -0x326172a9, RZ ;  /* 0xcd9e8d57b98a7825 */ /* 0x000fe200078e00ff */
[----:B------:R-:W-:Y:S02]  /*165d0*/  ISETP.LE.U32.AND P6, PT, R144, UR15, PT ;  /* 0x0000000f90007c0c */ /* 0x000fe4000bfc3070 */
[----:B------:R-:W-:Y:S01]  /*165e0*/  PRMT R185, R135, 0x7632, R185 ;  /* 0x0000763287b97816 */ /* 0x000fe200000000b9 */
[----:B------:R-:W-:Y:S01]  /*165f0*/  STG.E.U16 desc[UR30][R194.64+0x10], R0 ;  /* 0x00001000c2007986 */ /* 0x000fe2000c10151e */
[----:B-1----:R-:W1:Y:S01]  /*16600*/  MUFU.EX2 R156, R222 ;  /* 0x000000de009c7308 */ /* 0x002e620000000800 */
[----:B--2---:R-:W-:Y:S05]  /*16610*/  @P5 HADD2 R161, -R2.H0_H0, -RZ.H0_H0 ;  /* 0xa00000ff02a15230 */ /* 0x004fea0000000900 */
[----:B------:R-:W-:Y:S01]  /*16620*/  PRMT R136, R161, 0x7610, R136 ;  /* 0x00007610a1887816 */ /* 0x000fe20000000088 */
[----:B------:R2:W-:Y:S01]  /*16630*/  @P5 STL.S16 [R1], R161 ;  /* 0x000000a101005387 */ /* 0x0005e20000100600 */
[----:B-1----:R-:W-:Y:S02]  /*16640*/  F2FP.F16.F32.PACK_AB R190, R223, R156 ;  /* 0x0000009cdfbe723e */ /* 0x002fe400000000ff */
[----:B------:R-:W-:Y:S01]  /*16650*/  @P5 PRMT R2, R136, 0x5410, RZ ;  /* 0x0000541088025816 */ /* 0x000fe200000000ff */
[----:B---3--:R-:W-:Y:S01]  /*16660*/  @!P6 HADD2 R165, -R133.H0_H0, -RZ.H0_H0 ;  /* 0xa00000ff85a5e230 */ /* 0x008fe20000000900 */
[----:B------:R-:W-:Y:S02]  /*16670*/  ISETP.LE.U32.AND P5, PT, R143, UR15, PT ;  /* 0x0000000f8f007c0c */ /* 0x000fe4000bfa3070 */
[----:B------:R-:W-:Y:S01]  /*16680*/  LOP3.LUT R136, R180, UR8, R139, 0x96, !PT ;  /* 0x00000008b4887c12 */ /* 0x000fe2000f8e968b */
[----:B------:R-:W-:Y:S01]  /*16690*/  STG.E.U16 desc[UR30][R194.64+0x12], R2 ;  /* 0x00001202c2007986 */ /* 0x000fe2000c10151e */
[----:B------:R-:W-:Y:S01]  /*166a0*/  PRMT R151, R165, 0x7610, R151 ;  /* 0x00007610a5977816 */ /* 0x000fe20000000097 */
[----:B-----5:R-:W-:Y:S01]  /*166b0*/  @!P4 HADD2 R164, -R134.H0_H0, -RZ.H0_H0 ;  /* 0xa00000ff86a4c230 */ /* 0x020fe20000000900 */
[----:B------:R-:W-:Y:S01]  /*166c0*/  SHF.R.U32.HI R139, RZ, 0x18, R177 ;  /* 0x00000018ff8b7819 */ /* 0x000fe200000116b1 */
[----:B------:R1:W-:Y:S01]  /*166d0*/  @!P6 STL.S16 [R1+0x50], R165 ;  /* 0x000050a50100e387 */ /* 0x0003e20000100600 */
[----:B------:R-:W-:Y:S02]  /*166e0*/  @!P6 PRMT R133, R151, 0x5410, RZ ;  /* 0x000054109785e816 */ /* 0x000fe400000000ff */
[----:B------:R-:W-:Y:S01]  /*166f0*/  PRMT R147, R164, 0x7610, R147 ;  /* 0x00007610a4937816 */ /* 0x000fe20000000093 */
[----:B------:R3:W-:Y:S01]  /*16700*/  @!P4 STL.S16 [R1+0x4c], R164 ;  /* 0x00004ca40100c387 */ /* 0x0007e20000100600 */
[----:B------:R-:W4:Y:S01]  /*16710*/  MUFU.EX2 R151, R189 ;  /* 0x000000bd00977308 */ /* 0x000f220000000800 */
[----:B------:R-:W-:Y:S01]  /*16720*/  @!P5 HADD2 R240, -R135.H0_H0, -RZ.H0_H0 ;  /* 0xa00000ff87f0d230 */ /* 0x000fe20000000900 */
[----:B------:R-:W-:Y:S01]  /*16730*/  @!P4 PRMT R134, R147, 0x5410, RZ ;  /* 0x000054109386c816 */ /* 0x000fe200000000ff */
[----:B------:R-:W-:Y:S01]  /*16740*/  STG.E.U16 desc[UR30][R192.64+0x20], R133 ;  /* 0x00002085c0007986 */ /* 0x000fe2000c10151e */
[----:B------:R-:W-:Y:S02]  /*16750*/  PRMT R147, R135, 0x5410, R185 ;  /* 0x0000541087937816 */ /* 0x000fe400000000b9 */
[----:B------:R-:W-:Y:S01]  /*16760*/  PRMT R152, R240, 0x7610, R152 ;  /* 0x00007610f0987816 */ /* 0x000fe20000000098 */
[----:B------:R-:W-:Y:S01]  /*16770*/  @!P5 STL.S16 [R1+0x48], R240 ;  /* 0x000048f00100d387 */ /* 0x000fe20000100600 */
[--C-:B--2---:R-:W-:Y:S02]  /*16780*/  PRMT R161, R143, 0x5410, R139.reuse ;  /* 0x000054108fa17816 */ /* 0x104fe4000000008b */
[----:B------:R-:W-:Y:S01]  /*16790*/  @!P5 PRMT R135, R152, 0x5410, RZ ;  /* 0x000054109887d816 */ /* 0x000fe200000000ff */
[----:B------:R2:W5:Y:S01]  /*167a0*/  LDL.S16 R153, [R1+0x1c] ;  /* 0x00001c0001997983 */ /* 0x0005620000100600 */
[----:B------:R-:W-:Y:S02]  /*167b0*/  ISETP.GT.U32.AND P5, PT, R212, UR15, PT ;  /* 0x0000000fd4007c0c */ /* 0x000fe4000bfa4070 */
[----:B----4-:R-:W-:Y:S01]  /*167c0*/  F2FP.F16.F32.PACK_AB R184, R154, R151 ;  /* 0x000000979ab8723e */ /* 0x010fe200000000ff */
[----:B------:R2:W4:Y:S01]  /*167d0*/  LDL.S16 R152, [R1+0x18] ;  /* 0x0000180001987983 */ /* 0x0005220000100600 */
[----:B------:R-:W-:Y:S02]  /*167e0*/  ISETP.LE.U32.AND P6, PT, R139, UR15, PT ;  /* 0x0000000f8b007c0c */ /* 0x000fe4000bfc3070 */
[----:B------:R-:W-:Y:S01]  /*167f0*/  PRMT R139, R136, 0x7632, R139 ;  /* 0x00007632888b7816 */ /* 0x000fe2000000008b */
[----:B------:R2:W2:Y:S01]  /*16800*/  LDL.S16 R163, [R1+0x10] ;  /* 0x0000100001a37983 */ /* 0x0004a20000100600 */
[C---:B-1----:R-:W-:Y:S02]  /*16810*/  PRMT R165, R137.reuse, 0x5410, R212 ;  /* 0x0000541089a57816 */ /* 0x042fe400000000d4 */
[----:B------:R-:W-:Y:S01]  /*16820*/  ISETP.LE.U32.AND P4, PT, R137, UR15, PT ;  /* 0x0000000f89007c0c */ /* 0x000fe2000bf83070 */
[----:B------:R-:W-:Y:S01]  /*16830*/  STG.E.U16 desc[UR30][R192.64+0x22], R134 ;  /* 0x00002286c0007986 */ /* 0x000fe2000c10151e */
[----:B------:R-:W-:Y:S02]  /*16840*/  SHF.R.U32.HI R137, RZ, 0x18, R136 ;  /* 0x00000018ff897819 */ /* 0x000fe40000011688 */
[----:B------:R-:W-:Y:S01]  /*16850*/  LOP3.LUT R139, R139, 0xff, RZ, 0xc0, !PT ;  /* 0x000000ff8b8b7812 */ /* 0x000fe200078ec0ff */
[----:B---3--:R3:W3:Y:S01]  /*16860*/  LDL.S16 R164, [R1+0x14] ;  /* 0x0000140001a47983 */ /* 0x0086e20000100600 */
[C---:B------:R-:W-:Y:S01]  /*16870*/  PRMT R191, R184.reuse, 0x7632, R191 ;  /* 0x00007632b8bf7816 */ /* 0x040fe200000000bf */
[----:B------:R-:W-:Y:S01]  /*16880*/  @!P6 HADD2 R252, -R185.H0_H0, -RZ.H0_H0 ;  /* 0xa00000ffb9fce230 */ /* 0x000fe20000000900 */
[----:B------:R-:W-:Y:S01]  /*16890*/  PRMT R166, R139, 0x5410, R137 ;  /* 0x000054108ba67816 */ /* 0x000fe20000000089 */
[----:B------:R-:W-:Y:S01]  /*168a0*/  STG.E.U16 desc[UR30][R194.64+0x20], R135 ;  /* 0x00002087c2007986 */ /* 0x000fe2000c10151e */
[----:B------:R-:W-:Y:S02]  /*168b0*/  PRMT R149, R184, 0x5410, R191 ;  /* 0x00005410b8957816 */ /* 0x000fe400000000bf */
[----:B------:R-:W-:Y:S01]  /*168c0*/  @!P6 PRMT R185, R252, 0x5410, RZ ;  /* 0x00005410fcb9e816 */ /* 0x000fe200000000ff */
[----:B------:R-:W-:Y:S01]  /*168d0*/  @!P4 HADD2 R251, -R188.H0_H0, -RZ.H0_H0 ;  /* 0xa00000ffbcfbc230 */ /* 0x000fe20000000900 */
[----:B------:R-:W-:Y:S02]  /*168e0*/  ISETP.LE.U32.AND P6, PT, R137, UR15, PT ;  /* 0x0000000f89007c0c */ /* 0x000fe4000bfc3070 */
[C---:B------:R-:W-:Y:S01]  /*168f0*/  LOP3.LUT R137, R136.reuse, 0xff, RZ, 0xc0, !PT ;  /* 0x000000ff88897812 */ /* 0x040fe200078ec0ff */
[----:B------:R-:W-:Y:S01]  /*16900*/  STG.E.U16 desc[UR30][R194.64+0x22], R185 ;  /* 0x000022b9c2007986 */ /* 0x000fe2000c10151e */
[----:B------:R-:W-:Y:S02]  /*16910*/  @!P4 PRMT R188, R251, 0x5410, RZ ;  /* 0x00005410fbbcc816 */ /* 0x000fe400000000ff */
[----:B------:R-:W-:Y:S02]  /*16920*/  ISETP.LE.U32.AND P4, PT, R139, UR15, PT ;  /* 0x0000000f8b007c0c */ /* 0x000fe4000bf83070 */
[----:B------:R-:W-:Y:S01]  /*16930*/  LOP3.LUT R139, R136, 0xffff, RZ, 0xc0, !PT ;  /* 0x0000ffff888b7812 */ /* 0x000fe200078ec0ff */
[----:B------:R-:W-:Y:S01]  /*16940*/  STG.E.U16 desc[UR30][R192.64+0x30], R188 ;  /* 0x000030bcc0007986 */ /* 0x000fe2000c10151e */
[----:B------:R-:W-:Y:S02]  /*16950*/  PRMT R189, R190, 0x7632, R189 ;  /* 0x00007632bebd7816 */ /* 0x000fe400000000bd */
[----:B------:R-:W-:Y:S02]  /*16960*/  SHF.R.U32.HI R136, RZ, 0x8, R139 ;  /* 0x00000008ff887819 */ /* 0x000fe4000001168b */
[----:B------:R-:W-:Y:S02]  /*16970*/  PRMT R139, R138, 0x7771, RZ ;  /* 0x000077718a8b7816 */ /* 0x000fe400000000ff */
[----:B------:R-:W-:Y:S02]  /*16980*/  PRMT R162, R137, 0x5410, R136 ;  /* 0x0000541089a27816 */ /* 0x000fe40000000088 */
[----:B------:R-:W-:Y:S02]  /*16990*/  LOP3.LUT R136, R136, 0xffff, RZ, 0xc0, !PT ;  /* 0x0000ffff88887812 */ /* 0x000fe400078ec0ff */
[----:B------:R-:W-:Y:S02]  /*169a0*/  F2FP.F16.F32.PACK_AB R180, R227, R225 ;  /* 0x000000e1e3b4723e */ /* 0x000fe400000000ff */
[----:B------:R-:W-:Y:S02]  /*169b0*/  PRMT R177, R178, 0x7632, R177 ;  /* 0x00007632b2b17816 */ /* 0x000fe400000000b1 */
[----:B------:R-:W-:Y:S01]  /*169c0*/  PRMT R179, R180, 0x7632, R179 ;  /* 0x00007632b4b37816 */ /* 0x000fe200000000b3 */
[----:B-----5:R-:W-:Y:S02]  /*169d0*/  @P5 HADD2 R153, -R187.H0_H0, -RZ.H0_H0 ;  /* 0xa00000ffbb995230 */ /* 0x020fe40000000900 */
[----:B----4-:R-:W-:Y:S03]  /*169e0*/  @P1 HADD2 R152, -R184.H0_H0, -RZ.H0_H0 ;  /* 0xa00000ffb8981230 */ /* 0x010fe60000000900 */
[----:B------:R1:W-:Y:S01]  /*169f0*/  @P5 STL.S16 [R1+0x1c], R153 ;  /* 0x00001c9901005387 */ /* 0x0003e20000100600 */
[----:B------:R-:W-:Y:S03]  /*16a00*/  PRMT R144, R153, 0x7610, R144 ;  /* 0x0000761099907816 */ /* 0x000fe60000000090 */
[----:B------:R4:W-:Y:S01]  /*16a10*/  @P1 STL.S16 [R1+0x18], R152 ;  /* 0x0000189801001387 */ /* 0x0009e20000100600 */
[----:B------:R-:W-:Y:S02]  /*16a20*/  PRMT R143, R152, 0x7610, R143 ;  /* 0x00007610988f7816 */ /* 0x000fe4000000008f */
[----:B------:R-:W-:Y:S02]  /*16a30*/  @P5 PRMT R187, R144, 0x5410, RZ ;  /* 0x0000541090bb5816 */ /* 0x000fe400000000ff */
[----:B------:R-:W-:Y:S01]  /*16a40*/  ISETP.LE.U32.AND P5, PT, R137, UR15, PT ;  /* 0x0000000f89007c0c */ /* 0x000fe2000bfa3070 */
[----:B---3--:R-:W-:Y:S01]  /*16a50*/  @P0 HADD2 R164, -R191.H0_H0, -RZ.H0_H0 ;  /* 0xa00000ffbfa40230 */ /* 0x008fe20000000900 */
[----:B------:R-:W-:Y:S01]  /*16a60*/  @P1 PRMT R184, R143, 0x5410, RZ ;  /* 0x000054108fb81816 */ /* 0x000fe200000000ff */
[----:B------:R-:W-:Y:S01]  /*16a70*/  IMAD.MOV.U32 R143, RZ, RZ, R138 ;  /* 0x000000ffff8f7224 */ /* 0x000fe200078e008a */
[----:B------:R-:W-:Y:S01]  /*16a80*/  ISETP.LE.U32.AND P1, PT, R136, UR15, PT ;  /* 0x0000000f88007c0c */ /* 0x000fe2000bf23070 */
[----:B------:R-:W-:Y:S01]  /*16a90*/  STG.E.U16 desc[UR30][R192.64+0x32], R187 ;  /* 0x000032bbc0007986 */ /* 0x000fe2000c10151e */
[--C-:B------:R-:W-:Y:S02]  /*16aa0*/  HSET2.LE.AND R137, R216, R213.reuse, PT ;  /* 0x000000d5d8897233 */ /* 0x100fe40003803000 */
[----:B------:R-:W-:Y:S01]  /*16ab0*/  LOP3.LUT R144, R143, 0xff, RZ, 0xc0, !PT ;  /* 0x000000ff8f907812 */ /* 0x000fe200078ec0ff */
[----:B------:R-:W-:Y:S01]  /*16ac0*/  STG.E.U16 desc[UR30][R194.64+0x30], R184 ;  /* 0x000030b8c2007986 */ /* 0x000fe2000c10151e */
[----:B------:R-:W-:Y:S03]  /*16ad0*/  PRMT R143, R190, 0x5410, R189 ;  /* 0x00005410be8f7816 */ /* 0x000fe600000000bd */
[----:B--2---:R-:W-:Y:S01]  /*16ae0*/  @!P5 HADD2 R163, -R190.H0_H0, -RZ.H0_H0 ;  /* 0xa00000ffbea3d230 */ /* 0x004fe20000000900 */
[----:B------:R-:W-:Y:S01]  /*16af0*/  PRMT R160, R164, 0x7610, R160 ;  /* 0x00007610a4a07816 */ /* 0x000fe200000000a0 */
[----:B-1----:R2:W3:Y:S01]  /*16b00*/  LDL.S16 R153, [R1+0x44] ;  /* 0x0000440001997983 */ /* 0x0024e20000100600 */
[--C-:B------:R-:W-:Y:S02]  /*16b10*/  HSET2.LE.AND R136, R219, R213.reuse, PT ;  /* 0x000000d5db887233 */ /* 0x100fe40003803000 */
[----:B------:R-:W-:Y:S01]  /*16b20*/  PRMT R159, R163, 0x7610, R159 ;  /* 0x00007610a39f7816 */ /* 0x000fe2000000009f */
[----:B----4-:R2:W4:Y:S01]  /*16b30*/  LDL.S16 R152, [R1+0x40] ;  /* 0x0000400001987983 */ /* 0x0105220000100600 */
[----:B------:R-:W-:Y:S02]  /*16b40*/  @P0 PRMT R191, R160, 0x5410, RZ ;  /* 0x00005410a0bf0816 */ /* 0x000fe400000000ff */
[----:B------:R-:W-:Y:S01]  /*16b50*/  @!P5 PRMT R190, R159, 0x5410, RZ ;  /* 0x000054109fbed816 */ /* 0x000fe200000000ff */
[----:B------:R1:W-:Y:S01]  /*16b60*/  @P0 STL.S16 [R1+0x14], R164 ;  /* 0x000014a401000387 */ /* 0x0003e20000100600 */
[----:B------:R-:W-:Y:S02]  /*16b70*/  ISETP.GT.U32.AND P0, PT, R139, UR15, PT ;  /* 0x0000000f8b007c0c */ /* 0x000fe4000bf04070 */
[C---:B------:R-:W-:Y:S01]  /*16b80*/  PRMT R160, R144.reuse, 0x5410, R139 ;  /* 0x0000541090a07816 */ /* 0x040fe2000000008b */
[----:B------:R5:W-:Y:S01]  /*16b90*/  @!P5 STL.S16 [R1+0x10], R163 ;  /* 0x000010a30100d387 */ /* 0x000be20000100600 */
[----:B------:R-:W-:Y:S02]  /*16ba0*/  ISETP.LE.U32.AND P5, PT, R144, UR15, PT ;  /* 0x0000000f90007c0c */ /* 0x000fe4000bfa3070 */
[C---:B------:R-:W-:Y:S01]  /*16bb0*/  PRMT R139, R138.reuse, 0x7772, RZ ;  /* 0x000077728a8b7816 */ /* 0x040fe200000000ff */
[----:B------:R2:W2:Y:S01]  /*16bc0*/  LDL.S16 R217, [R1+0x3c] ;  /* 0x00003c0001d97983 */ /* 0x0004a20000100600 */
[----:B------:R-:W-:Y:S02]  /*16bd0*/  PRMT R138, R138, 0x7773, RZ ;  /* 0x000077738a8a7816 */ /* 0x000fe400000000ff */
[----:B------:R-:W-:Y:S01]  /*16be0*/  LOP3.LUT R136, R176, R136, RZ, 0xc0, !PT ;  /* 0x00000088b0887212 */ /* 0x000fe200078ec0ff */
[----:B------:R-:W-:Y:S01]  /*16bf0*/  STG.E.U16 desc[UR30][R194.64+0x32], R191 ;  /* 0x000032bfc2007986 */ /* 0x000fe2000c10151e */
[----:B------:R-:W-:Y:S02]  /*16c00*/  PRMT R159, R139, 0x5410, R138 ;  /* 0x000054108b9f7816 */ /* 0x000fe4000000008a */
[----:B------:R-:W-:Y:S01]  /*16c10*/  LOP3.LUT R137, R174, R137, RZ, 0xc0, !PT ;  /* 0x00000089ae897212 */ /* 0x000fe200078ec0ff */
[----:B------:R-:W-:Y:S01]  /*16c20*/  STG.E.U16 desc[UR30][R192.64+0x40], R190 ;  /* 0x000040bec0007986 */ /* 0x000fe2000c10151e */
[----:B------:R-:W-:Y:S02]  /*16c30*/  F2FP.F16.F32.PACK_AB R176, R234, R233 ;  /* 0x000000e9eab0723e */ /* 0x000fe400000000ff */
[----:B------:R-:W-:Y:S04]  /*16c40*/  F2FP.F16.F32.PACK_AB R174, R235, R236 ;  /* 0x000000ecebae723e */ /* 0x000fe800000000ff */
[----:B------:R-:W-:Y:S01]  /*16c50*/  PRMT R133, R174, 0x7632, R133 ;  /* 0x00007632ae857816 */ /* 0x000fe20000000085 */
[----:B-1----:R-:W-:Y:S01]  /*16c60*/  FADD.FTZ R164, R148, R145 ;  /* 0x0000009194a47221 */ /* 0x002fe20000010000 */
[--C-:B------:R-:W-:Y:S01]  /*16c70*/  HSET2.LE.AND R145, R161, R213.reuse, PT ;  /* 0x000000d5a1917233 */ /* 0x100fe20003803000 */
[----:B-----5:R1:W5:Y:S02]  /*16c80*/  LDL.S16 R163, [R1+0x38] ;  /* 0x0000380001a37983 */ /* 0x0203640000100600 */
[----:B------:R-:W-:Y:S02]  /*16c90*/  FADD.FTZ R155, R155, R164 ;  /* 0x000000a49b9b7221 */ /* 0x000fe40000010000 */
[----:B------:R-:W-:Y:S02]  /*16ca0*/  LOP3.LUT R145, R147, R145, RZ, 0xc0, !PT ;  /* 0x0000009193917212 */ /* 0x000fe400078ec0ff */
[----:B------:R-:W-:Y:S05]  /*16cb0*/  LOP3.LUT R147, R228, 0xff00ff, RZ, 0xc0, !PT ;  /* 0x00ff00ffe4937812 */ /* 0x000fea00078ec0ff */
[--C-:B------:R-:W-:Y:S05]  /*16cc0*/  HSET2.LE.AND R147, R147, R213.reuse, PT ;  /* 0x000000d593937233 */ /* 0x100fea0003803000 */
[----:B------:R-:W-:Y:S02]  /*16cd0*/  LOP3.LUT R147, R149, R147, RZ, 0xc0, !PT ;  /* 0x0000009395937212 */ /* 0x000fe400078ec0ff */
[--C-:B------:R-:W-:Y:S01]  /*16ce0*/  HSET2.LE.AND R149, R166, R213.reuse, PT ;  /* 0x000000d5a6957233 */ /* 0x100fe20003803000 */
[----:B---3--:R-:W-:Y:S02]  /*16cf0*/  @!P1 HADD2 R153, -R189.H0_H0, -RZ.H0_H0 ;  /* 0xa00000ffbd999230 */ /* 0x008fe40000000900 */
[----:B----4-:R-:W-:Y:S03]  /*16d00*/  @!P4 HADD2 R152, -R181.H0_H0, -RZ.H0_H0 ;  /* 0xa00000ffb598c230 */ /* 0x010fe60000000900 */
[----:B------:R-:W-:Y:S01]  /*16d10*/  @!P1 STL.S16 [R1+0x44], R153 ;  /* 0x0000449901009387 */ /* 0x000fe20000100600 */
[----:B------:R-:W-:Y:S03]  /*16d20*/  PRMT R150, R153, 0x7610, R150 ;  /* 0x0000761099967816 */ /* 0x000fe60000000096 */
[----:B------:R3:W-:Y:S01]  /*16d30*/  @!P4 STL.S16 [R1+0x40], R152 ;  /* 0x000040980100c387 */ /* 0x0007e20000100600 */
[----:B------:R-:W-:Y:S02]  /*16d40*/  PRMT R144, R152, 0x7610, R144 ;  /* 0x0000761098907816 */ /* 0x000fe40000000090 */
[----:B------:R-:W-:Y:S01]  /*16d50*/  @!P1 PRMT R189, R150, 0x5410, RZ ;  /* 0x0000541096bd9816 */ /* 0x000fe200000000ff */
[----:B------:R1:W4:Y:S01]  /*16d60*/  LDL.S16 R216, [R1+0x34] ;  /* 0x0000340001d87983 */ /* 0x0003220000100600 */
[----:B------:R-:W-:Y:S01]  /*16d70*/  ISETP.GT.U32.AND P1, PT, R139, UR15, PT ;  /* 0x0000000f8b007c0c */ /* 0x000fe2000bf24070 */
[----:B--2---:R-:W-:Y:S02]  /*16d80*/  @!P6 HADD2 R217, -R186.H0_H0, -RZ.H0_H0 ;  /* 0xa00000ffbad9e230 */ /* 0x004fe40000000900 */
[----:B------:R1:W2:Y:S01]  /*16d90*/  LDL.S16 R212, [R1+0x30] ;  /* 0x0000300001d47983 */ /* 0x0002a20000100600 */
[----:B------:R-:W-:Y:S02]  /*16da0*/  LOP3.LUT R139, R238, 0xff00ff, RZ, 0xc0, !PT ;  /* 0x00ff00ffee8b7812 */ /* 0x000fe400078ec0ff */
[----:B------:R-:W-:Y:S01]  /*16db0*/  PRMT R150, R181, 0x5410, R186 ;  /* 0x00005410b5967816 */ /* 0x000fe200000000ba */
[----:B------:R1:W2:Y:S01]  /*16dc0*/  LDL.S16 R198, [R1+0x2c] ;  /* 0x00002c0001c67983 */ /* 0x0002a20000100600 */
[----:B------:R-:W-:Y:S02]  /*16dd0*/  @!P4 PRMT R181, R144, 0x5410, RZ ;  /* 0x0000541090b5c816 */ /* 0x000fe400000000ff */
[--C-:B------:R-:W-:Y:S01]  /*16de0*/  HSET2.LE.AND R139, R139, R213.reuse, PT ;  /* 0x000000d58b8b7233 */ /* 0x100fe20003803000 */
[----:B------:R1:W2:Y:S01]  /*16df0*/  LDL.S16 R171, [R1+0x28] ;  /* 0x0000280001ab7983 */ /* 0x0002a20000100600 */
[----:B------:R-:W-:Y:S02]  /*16e00*/  ISETP.GT.U32.AND P4, PT, R138, UR15, PT ;  /* 0x0000000f8a007c0c */ /* 0x000fe4000bf84070 */
[--C-:B------:R-:W-:Y:S01]  /*16e10*/  HSET2.LE.AND R144, R157, R213.reuse, PT ;  /* 0x000000d59d907233 */ /* 0x100fe20003803000 */
[----:B------:R1:W2:Y:S01]  /*16e20*/  LDL.S16 R168, [R1+0x5c] ;  /* 0x00005c0001a87983 */ /* 0x0002a20000100600 */
[----:B------:R-:W-:Y:S02]  /*16e30*/  LOP3.LUT R139, R141, R139, RZ, 0xc0, !PT ;  /* 0x0000008b8d8b7212 */ /* 0x000fe400078ec0ff */
[----:B------:R-:W-:Y:S01]  /*16e40*/  LOP3.LUT R149, R150, R149, RZ, 0xc0, !PT ;  /* 0x0000009596957212 */ /* 0x000fe200078ec0ff */
[----:B------:R-:W-:Y:S01]  /*16e50*/  @!P6 STL.S16 [R1+0x3c], R217 ;  /* 0x00003cd90100e387 */ /* 0x000fe20000100600 */
[----:B---3--:R-:W-:Y:S01]  /*16e60*/  IMAD.WIDE.U32 R152, R209, -0x2daee0ad, RZ ;  /* 0xd2511f53d1987825 */ /* 0x008fe200078e00ff */
[----:B------:R-:W-:Y:S03]  /*16e70*/  LOP3.LUT R144, R140, R144, RZ, 0xc0, !PT ;  /* 0x000000908c907212 */ /* 0x000fe600078ec0ff */
[----:B-----5:R-:W-:Y:S01]  /*16e80*/  @!P5 HADD2 R163, -R183.H0_H0, -RZ.H0_H0 ;  /* 0xa00000ffb7a3d230 */ /* 0x020fe20000000900 */
[----:B------:R-:W-:Y:S01]  /*16e90*/  PRMT R140, R183, 0x5410, R182 ;  /* 0x00005410b78c7816 */ /* 0x000fe200000000b6 */
[----:B------:R-:W-:Y:S01]  /*16ea0*/  IMAD.MOV.U32 R157, RZ, RZ, R152 ;  /* 0x000000ffff9d7224 */ /* 0x000fe200078e0098 */
[----:B------:R-:W-:Y:S01]  /*16eb0*/  LOP3.LUT R153, R208, UR16, R153, 0x96, !PT ;  /* 0x00000010d0997c12 */ /* 0x000fe2000f8e9699 */
[----:B------:R-:W-:Y:S01]  /*16ec0*/  STG.E.U16 desc[UR30][R192.64+0x42], R189 ;  /* 0x000042bdc0007986 */ /* 0x000fe2000c10151e */
[----:B------:R-:W-:Y:S02]  /*16ed0*/  PRMT R148, R163, 0x7610, R148 ;  /* 0x00007610a3947816 */ /* 0x000fe40000000094 */
[----:B------:R-:W-:Y:S01]  /*16ee0*/  LOP3.LUT R0, R153, 0xffff, RZ, 0xc0, !PT ;  /* 0x0000ffff99007812 */ /* 0x000fe200078ec0ff */
[----:B------:R3:W-:Y:S01]  /*16ef0*/  @!P5 STL.S16 [R1+0x38], R163 ;  /* 0x000038a30100d387 */ /* 0x0007e20000100600 */
[----:B------:R-:W-:Y:S02]  /*16f00*/  PRMT R208, R217, 0x7610, R208 ;  /* 0x00007610d9d07816 */ /* 0x000fe400000000d0 */
[----:B------:R-:W-:Y:S01]  /*16f10*/  LOP3.LUT R141, R153, 0xff, RZ, 0xc0, !PT ;  /* 0x000000ff998d7812 */ /* 0x000fe200078ec0ff */
[----:B------:R-:W-:Y:S01]  /*16f20*/  STG.E.U16 desc[UR30][R194.64+0x40], R181 ;  /* 0x000040b5c2007986 */ /* 0x000fe2000c10151e */
[----:B------:R-:W-:Y:S02]  /*16f30*/  SHF.R.U32.HI R0, RZ, 0x8, R0 ;  /* 0x00000008ff007819 */ /* 0x000fe40000011600 */
[----:B------:R-:W-:Y:S02]  /*16f40*/  @!P6 PRMT R186, R208, 0x5410, RZ ;  /* 0x00005410d0bae816 */ /* 0x000fe400000000ff */
[----:B------:R-:W-:Y:S02]  /*16f50*/  ISETP.LE.U32.AND P6, PT, R141, UR15, PT ;  /* 0x0000000f8d007c0c */ /* 0x000fe4000bfc3070 */
[----:B------:R-:W-:Y:S01]  /*16f60*/  @!P5 PRMT R183, R148, 0x5410, RZ ;  /* 0x0000541094b7d816 */ /* 0x000fe200000000ff */
[----:B------:R-:W-:Y:S01]  /*16f70*/  STG.E.U16 desc[UR30][R194.64+0x42], R186 ;  /* 0x000042bac2007986 */ /* 0x000fe2000c10151e */
[--C-:B------:R-:W-:Y:S02]  /*16f80*/  HSET2.LE.AND R148, R162, R213.reuse, PT ;  /* 0x000000d5a2947233 */ /* 0x100fe40003803000 */
[--C-:B------:R-:W-:Y:S01]  /*16f90*/  HSET2.LE.AND R150, R160, R213.reuse, PT ;  /* 0x000000d5a0967233 */ /* 0x100fe20003803000 */
[----:B------:R-:W-:Y:S01]  /*16fa0*/  STG.E.U16 desc[UR30][R192.64+0x50], R183 ;  /* 0x000050b7c0007986 */ /* 0x000fe2000c10151e */
[----:B------:R-:W-:Y:S02]  /*16fb0*/  LOP3.LUT R2, R157, 0xff, RZ, 0xc0, !PT ;  /* 0x000000ff9d027812 */ /* 0x000fe400078ec0ff */
[----:B------:R-:W-:Y:S02]  /*16fc0*/  LOP3.LUT R148, R143, R148, RZ, 0xc0, !PT ;  /* 0x000000948f947212 */ /* 0x000fe400078ec0ff */
[----:B------:R-:W-:Y:S02]  /*16fd0*/  PRMT R143, R152, 0x7771, RZ ;  /* 0x00007771988f7816 */ /* 0x000fe400000000ff */
[----:B------:R-:W-:Y:S01]  /*16fe0*/  LOP3.LUT R150, R140, R150, RZ, 0xc0, !PT ;  /* 0x000000968c967212 */ /* 0x000fe200078ec0ff */
[----:B---3--:R-:W-:Y:S01]  /*16ff0*/  FADD.FTZ R163, R151, R146 ;  /* 0x0000009297a37221 */ /* 0x008fe20000010000 */
[--C-:B------:R-:W-:Y:S02]  /*17000*/  HSET2.LE.AND R146, R165, R213.reuse, PT ;  /* 0x000000d5a5927233 */ /* 0x100fe40003803000 */
[----:B------:R-:W-:Y:S01]  /*17010*/  LOP3.LUT R151, R159, 0xff00ff, RZ, 0xc0, !PT ;  /* 0x00ff00ff9f977812 */ /* 0x000fe200078ec0ff */
[----:B------:R-:W-:Y:S01]  /*17020*/  FADD.FTZ R154, R154, R163 ;  /* 0x000000a39a9a7221 */ /* 0x000fe20000010000 */
[--C-:B------:R-:W-:Y:S02]  /*17030*/  HSET2.LE.AND R138, R224, R213.reuse, PT ;  /* 0x000000d5e08a7233 */ /* 0x100fe40003803000 */
[----:B------:R-:W-:Y:S01]  /*17040*/  LOP3.LUT R146, R142, R146, RZ, 0xc0, !PT ;  /* 0x000000928e927212 */ /* 0x000fe200078ec0ff */
[----:B------:R-:W-:Y:S01]  /*17050*/  FADD.FTZ R134, R158, R154 ;  /* 0x0000009a9e867221 */ /* 0x000fe20000010000 */
[----:B------:R-:W-:Y:S02]  /*17060*/  LOP3.LUT R142, R0, 0xffff, RZ, 0xc0, !PT ;  /* 0x0000ffff008e7812 */ /* 0x000fe400078ec0ff */
[--C-:B------:R-:W-:Y:S02]  /*17070*/  HSET2.LE.AND R151, R151, R213.reuse, PT ;  /* 0x000000d597977233 */ /* 0x100fe40003803000 */
[----:B------:R-:W-:Y:S02]  /*17080*/  ISETP.LE.U32.AND P5, PT, R142, UR15, PT ;  /* 0x0000000f8e007c0c */ /* 0x000fe4000bfa3070 */
[----:B------:R-:W-:Y:S02]  /*17090*/  PRMT R142, R152, 0x7772, RZ ;  /* 0x00007772988e7816 */ /* 0x000fe400000000ff */
[----:B------:R-:W-:Y:S02]  /*170a0*/  LOP3.LUT R138, R175, R138, RZ, 0xc0, !PT ;  /* 0x0000008aaf8a7212 */ /* 0x000fe400078ec0ff */
[----:B------:R-:W-:Y:S01]  /*170b0*/  PRMT R175, R176, 0x7632, R175 ;  /* 0x00007632b0af7816 */ /* 0x000fe200000000af */
[----:B----4-:R-:W-:Y:S02]  /*170c0*/  @P0 HADD2 R216, -R182.H0_H0, -RZ.H0_H0 ;  /* 0xa00000ffb6d80230 */ /* 0x010fe40000000900 */
[----:B--2---:R-:W-:Y:S03]  /*170d0*/  @P1 HADD2 R212, -R180.H0_H0, -RZ.H0_H0 ;  /* 0xa00000ffb4d41230 */ /* 0x004fe60000000900 */
[----:B------:R-:W-:Y:S01]  /*170e0*/  @P0 STL.S16 [R1+0x34], R216 ;  /* 0x000034d801000387 */ /* 0x000fe20000100600 */
[----:B------:R-:W-:Y:S01]  /*170f0*/  PRMT R170, R216, 0x7610, R170 ;  /* 0x00007610d8aa7816 */ /* 0x000fe200000000aa */
[----:B------:R-:W-:Y:S02]  /*17100*/  @P4 HADD2 R198, -R179.H0_H0, -RZ.H0_H0 ;  /* 0xa00000ffb3c64230 */ /* 0x000fe40000000900 */
[----:B------:R-:W-:Y:S01]  /*17110*/  @P1 STL.S16 [R1+0x30], R212 ;  /* 0x000030d401001387 */ /* 0x000fe20000100600 */
[----:B------:R-:W-:Y:S01]  /*17120*/  PRMT R169, R212, 0x7610, R169 ;  /* 0x00007610d4a97816 */ /* 0x000fe200000000a9 */
[----:B------:R-:W-:Y:S02]  /*17130*/  @!P6 HADD2 R171, -R178.H0_H0, -RZ.H0_H0 ;  /* 0xa00000ffb2abe230 */ /* 0x000fe40000000900 */
[----:B------:R2:W-:Y:S01]  /*17140*/  @P4 STL.S16 [R1+0x2c], R198 ;  /* 0x00002cc601004387 */ /* 0x0005e20000100600 */
[----:B------:R-:W-:Y:S01]  /*17150*/  PRMT R167, R198, 0x7610, R167 ;  /* 0x00007610c6a77816 */ /* 0x000fe200000000a7 */
[----:B------:R-:W-:Y:S02]  /*17160*/  @!P5 HADD2 R168, -R177.H0_H0, -RZ.H0_H0 ;  /* 0xa00000ffb1a8d230 */ /* 0x000fe40000000900 */
[----:B------:R-:W-:Y:S01]  /*17170*/  @!P6 STL.S16 [R1+0x28], R171 ;  /* 0x000028ab0100e387 */ /* 0x000fe20000100600 */
[----:B------:R-:W-:Y:S02]  /*17180*/  PRMT R165, R171, 0x7610, R165 ;  /* 0x00007610aba57816 */ /* 0x000fe400000000a5 */
[----:B------:R-:W-:Y:S01]  /*17190*/  @P0 PRMT R182, R170, 0x5410, RZ ;  /* 0x00005410aab60816 */ /* 0x000fe200000000ff */
[----:B------:R3:W-:Y:S01]  /*171a0*/  @!P5 STL.S16 [R1+0x5c], R168 ;  /* 0x00005ca80100d387 */ /* 0x0007e20000100600 */
[----:B------:R-:W-:Y:S02]  /*171b0*/  PRMT R161, R168, 0x7610, R161 ;  /* 0x00007610a8a17816 */ /* 0x000fe400000000a1 */
[----:B------:R-:W-:Y:S01]  /*171c0*/  ISETP.GT.U32.AND P0, PT, R142, UR15, PT ;  /* 0x0000000f8e007c0c */ /* 0x000fe2000bf04070 */
[----:B------:R1:W4:Y:S01]  /*171d0*/  LDL.S16 R159, [R1+0xc] ;  /* 0x00000c00019f7983 */ /* 0x0003220000100600 */
[----:B------:R-:W-:Y:S03]  /*171e0*/  PRMT R170, R2, 0x5410, R143 ;  /* 0x0000541002aa7816 */ /* 0x000fe6000000008f */
[----:B------:R-:W-:Y:S02]  /*171f0*/  STG.E.U16 desc[UR30][R192.64+0x52], R182 ;  /* 0x000052b6c0007986 */ /* 0x000fe4000c10151e */
[--C-:B------:R-:W-:Y:S06]  /*17200*/  HSET2.LE.AND R170, R170, R213.reuse, PT ;  /* 0x000000d5aaaa7233 */ /* 0x100fec0003803000 */
[----:B------:R-:W-:Y:S02]  /*17210*/  @P0 HADD2 R246, -R174.H0_H0, -RZ.H0_H0 ;  /* 0xa00000ffaef60230 */ /* 0x000fe40000000900 */
[----:B--2---:R-:W-:Y:S01]  /*17220*/  FADD.FTZ R198, R156, R155 ;  /* 0x0000009b9cc67221 */ /* 0x004fe20000010000 */
[----:B---3--:R-:W-:Y:S02]  /*17230*/  PRMT R168, R141, 0x5410, R0 ;  /* 0x000054108da87816 */ /* 0x008fe40000000000 */
[----:B------:R-:W-:Y:S02]  /*17240*/  PRMT R141, R152, 0x7773, RZ ;  /* 0x00007773988d7816 */ /* 0x000fe400000000ff */
[----:B------:R-:W2:Y:S01]  /*17250*/  LDL R152, [R1+0x90] ;  /* 0x0000900001987983 */ /* 0x000ea20000100800 */
[----:B------:R-:W-:Y:S02]  /*17260*/  PRMT R0, R180, 0x5410, R179 ;  /* 0x00005410b4007816 */ /* 0x000fe400000000b3 */
[----:B------:R-:W-:Y:S02]  /*17270*/  @P1 PRMT R180, R169, 0x5410, RZ ;  /* 0x00005410a9b41816 */ /* 0x000fe400000000ff */
[--C-:B------:R-:W-:Y:S02]  /*17280*/  PRMT R171, R142, 0x5410, R141.reuse ;  /* 0x000054108eab7816 */ /* 0x100fe4000000008d */
[----:B------:R-:W-:Y:S01]  /*17290*/  ISETP.GT.U32.AND P1, PT, R141, UR15, PT ;  /* 0x0000000f8d007c0c */ /* 0x000fe2000bf24070 */
[----:B------:R-:W-:Y:S01]  /*172a0*/  STG.E.U16 desc[UR30][R194.64+0x50], R180 ;  /* 0x000050b4c2007986 */ /* 0x000fe2000c10151e */
[----:B------:R-:W-:Y:S02]  /*172b0*/  PRMT R141, R153, 0x7632, R141 ;  /* 0x00007632998d7816 */ /* 0x000fe4000000008d */
[----:B------:R-:W-:Y:S02]  /*172c0*/  SHF.R.U32.HI R153, RZ, 0x18, R153 ;  /* 0x00000018ff997819 */ /* 0x000fe40000011699 */
[----:B------:R-:W-:Y:S02]  /*172d0*/  LOP3.LUT R140, R141, 0xff, RZ, 0xc0, !PT ;  /* 0x000000ff8d8c7812 */ /* 0x000fe400078ec0ff */
[----:B------:R-:W-:Y:S02]  /*172e0*/  LOP3.LUT R151, R0, R151, RZ, 0xc0, !PT ;  /* 0x0000009700977212 */ /* 0x000fe400078ec0ff */
[----:B------:R-:W-:Y:S02]  /*172f0*/  PRMT R0, R178, 0x5410, R177 ;  /* 0x00005410b2007816 */ /* 0x000fe400000000b1 */
[----:B------:R-:W-:Y:S01]  /*17300*/  @P4 PRMT R179, R167, 0x5410, RZ ;  /* 0x00005410a7b34816 */ /* 0x000fe200000000ff */
[----:B------:R-:W-:Y:S01]  /*17310*/  @P1 HADD2 R241, -R133.H0_H0, -RZ.H0_H0 ;  /* 0xa00000ff85f11230 */ /* 0x000fe20000000900 */
[----:B------:R-:W-:Y:S02]  /*17320*/  @!P6 PRMT R178, R165, 0x5410, RZ ;  /* 0x00005410a5b2e816 */ /* 0x000fe400000000ff */
[C---:B------:R-:W-:Y:S01]  /*17330*/  ISETP.LE.U32.AND P4, PT, R140.reuse, UR15, PT ;  /* 0x0000000f8c007c0c */ /* 0x040fe2000bf83070 */
[----:B------:R-:W-:Y:S01]  /*17340*/  STG.E.U16 desc[UR30][R194.64+0x52], R179 ;  /* 0x000052b3c2007986 */ /* 0x000fe2000c10151e */
[----:B------:R-:W-:Y:S02]  /*17350*/  ISETP.GT.U32.AND P6, PT, R143, UR15, PT ;  /* 0x0000000f8f007c0c */ /* 0x000fe4000bfc4070 */
[----:B------:R-:W-:Y:S01]  /*17360*/  PRMT R169, R140, 0x5410, R153 ;  /* 0x000054108ca97816 */ /* 0x000fe20000000099 */
[----:B------:R-:W-:Y:S01]  /*17370*/  STG.E.U16 desc[UR30][R192.64+0x60], R178 ;  /* 0x000060b2c0007986 */ /* 0x000fe2000c10151e */
[--C-:B------:R-:W-:Y:S02]  /*17380*/  HSET2.LE.AND R168, R168, R213.reuse, PT ;  /* 0x000000d5a8a87233 */ /* 0x100fe40003803000 */
[----:B------:R-:W-:Y:S01]  /*17390*/  LOP3.LUT R171, R171, 0xff00ff, RZ, 0xc0, !PT ;  /* 0x00ff00ffabab7812 */ /* 0x000fe200078ec0ff */
[----:B------:R-:W3:Y:S01]  /*173a0*/  LDSM.16.MT88.4 R140, [R196+0x10000] ;  /* 0x01000000c48c783b */ /* 0x000ee20000004200 */
[----:B------:R-:W-:Y:S02]  /*173b0*/  @!P5 PRMT R177, R161, 0x5410, RZ ;  /* 0x00005410a1b1d816 */ /* 0x000fe400000000ff */
[----:B------:R-:W-:Y:S02]  /*173c0*/  LOP3.LUT R168, R0, R168, RZ, 0xc0, !PT ;  /* 0x000000a800a87212 */ /* 0x000fe400078ec0ff */
[----:B------:R-:W-:Y:S01]  /*173d0*/  PRMT R0, R176, 0x5410, R175 ;  /* 0x00005410b0007816 */ /* 0x000fe200000000af */
[----:B------:R-:W-:Y:S01]  /*173e0*/  @P6 HADD2 R247, -R172.H0_H0, -RZ.H0_H0 ;  /* 0xa00000ffacf76230 */ /* 0x000fe20000000900 */
[----:B------:R-:W-:Y:S01]  /*173f0*/  ISETP.LE.U32.AND P5, PT, R2, UR15, PT ;  /* 0x0000000f02007c0c */ /* 0x000fe2000bfa3070 */
[----:B------:R-:W-:Y:S01]  /*17400*/  LDSM.16.MT88.4 R160, [R196+0x11800] ;  /* 0x01180000c4a0783b */ /* 0x000fe20000004200 */
[--C-:B------:R-:W-:Y:S02]  /*17410*/  HSET2.LE.AND R169, R169, R213.reuse, PT ;  /* 0x000000d5a9a97233 */ /* 0x100fe40003803000 */
[----:B------:R-:W-:Y:S03]  /*17420*/  HSET2.LE.AND R171, R171, R213, PT ;  /* 0x000000d5abab7233 */ /* 0x000fe60003803000 */
[----:B------:R-:W-:Y:S02]  /*17430*/  LOP3.LUT R169, R0, R169, RZ, 0xc0, !PT ;  /* 0x000000a900a97212 */ /* 0x000fe400078ec0ff */
[----:B------:R-:W-:Y:S01]  /*17440*/  STG.E.U16 desc[UR30][R192.64+0x62], R177 ;  /* 0x000062b1c0007986 */ /* 0x000fe2000c10151e */
[----:B------:R-:W-:Y:S02]  /*17450*/  PRMT R0, R173, 0x5410, R172 ;  /* 0x00005410ad007816 */ /* 0x000fe400000000ac */
[----:B------:R-:W-:Y:S01]  /*17460*/  @P6 PRMT R172, R247, 0x5410, RZ ;  /* 0x00005410f7ac6816 */ /* 0x000fe200000000ff */
[----:B------:R-:W-:Y:S01]  /*17470*/  @!P5 HADD2 R248, -R173.H0_H0, -RZ.H0_H0 ;  /* 0xa00000ffadf8d230 */ /* 0x000fe20000000900 */
[----:B------:R-:W-:Y:S02]  /*17480*/  LOP3.LUT R170, R0, R170, RZ, 0xc0, !PT ;  /* 0x000000aa00aa7212 */ /* 0x000fe400078ec0ff */
[----:B------:R-:W-:Y:S02]  /*17490*/  PRMT R0, R174, 0x5410, R133 ;  /* 0x00005410ae007816 */ /* 0x000fe40000000085 */
[----:B------:R-:W-:Y:S02]  /*174a0*/  @!P5 PRMT R173, R248, 0x5410, RZ ;  /* 0x00005410f8add816 */ /* 0x000fe400000000ff */
[----:B------:R-:W-:Y:S02]  /*174b0*/  @P1 PRMT R133, R241, 0x5410, RZ ;  /* 0x00005410f1851816 */ /* 0x000fe400000000ff */
[----:B------:R-:W-:Y:S02]  /*174c0*/  @P0 PRMT R174, R246, 0x5410, RZ ;  /* 0x00005410f6ae0816 */ /* 0x000fe400000000ff */
[----:B------:R-:W-:Y:S01]  /*174d0*/  LOP3.LUT R171, R0, R171, RZ, 0xc0, !PT ;  /* 0x000000ab00ab7212 */ /* 0x000fe200078ec0ff */
[----:B------:R-:W-:Y:S01]  /*174e0*/  VIADD R0, R196, 0x10040 ;  /* 0x00010040c4007836 */ /* 0x000fe20000000000 */
[----:B------:R-:W-:Y:S04]  /*174f0*/  IADD3 R209, P0, PT, R192, -0x80, RZ ;  /* 0xffffff80c0d17810 */ /* 0x000fe80007f1e0ff */
[----:B------:R-:W-:Y:S01]  /*17500*/  IADD3.X R208, PT, PT, R193, -0x1, RZ, P0, !PT ;  /* 0xffffffffc1d07810 */ /* 0x000fe200007fe4ff */
[C---:B---3--:R-:W-:Y:S08]  /*17510*/  HMMA.16816.F32 R4, R136.reuse, R140, R4 ;  /* 0x0000008c8804723c */ /* 0x048ff00000001804 */
[C---:B------:R-:W-:Y:S01]  /*17520*/  HMMA.16816.F32 R8, R136.reuse, R142, R8 ;  /* 0x0000008e8808723c */ /* 0x040fe20000001808 */
[----:B------:R-:W3:Y:S07]  /*17530*/  LDSM.16.MT88.4 R140, [R197+0x10000] ;  /* 0x01000000c58c783b */ /* 0x000eee0000004200 */
[C---:B---3--:R-:W-:Y:S08]  /*17540*/  HMMA.16816.F32 R12, R136.reuse, R140, R12 ;  /* 0x0000008c880c723c */ /* 0x048ff0000000180c */
[C---:B------:R-:W-:Y:S03]  /*17550*/  HMMA.16816.F32 R16, R136.reuse, R142, R16 ;  /* 0x0000008e8810723c */ /* 0x040fe60000001810 */
[----:B----4-:R-:W-:Y:S05]  /*17560*/  @!P4 HADD2 R159, -R176.H0_H0, -RZ.H0_H0 ;  /* 0xa00000ffb09fc230 */ /* 0x010fea0000000900 */
[----:B------:R-:W-:Y:S01]  /*17570*/  PRMT R2, R159, 0x7610, R2 ;  /* 0x000076109f027816 */ /* 0x000fe20000000002 */
[----:B------:R-:W-:Y:S03]  /*17580*/  @!P4 STL.S16 [R1+0xc], R159 ;  /* 0x00000c9f0100c387 */ /* 0x000fe60000100600 */
[----:B------:R-:W-:Y:S02]  /*17590*/  @!P4 PRMT R176, R2, 0x5410, RZ ;  /* 0x0000541002b0c816 */ /* 0x000fe400000000ff */
[----:B------:R-:W-:Y:S03]  /*175a0*/  ISETP.LE.U32.AND P4, PT, R153, UR15, PT ;  /* 0x0000000f99007c0c */ /* 0x000fe6000bf83070 */
[----:B------:R-:W-:Y:S10]  /*175b0*/  STG.E.U16 desc[UR30][R194.64+0x60], R176 ;  /* 0x000060b0c2007986 */ /* 0x000ff4000c10151e */
[----:B------:R-:W-:Y:S02]  /*175c0*/  @!P4 HADD2 R249, -R175.H0_H0, -RZ.H0_H0 ;  /* 0xa00000ffaff9c230 */ /* 0x000fe40000000900 */
[----:B--2---:R-:W-:Y:S02]  /*175d0*/  @P2 VIADD R0, R152, 0xffffffc0 ;  /* 0xffffffc098002836 */ /* 0x004fe40000000000 */
[----:B------:R-:W-:Y:S02]  /*175e0*/  LDSM.16.MT88.4 R152, [R197+0x11800] ;  /* 0x01180000c598783b */ /* 0x000fe40000004200 */
[----:B------:R-:W-:Y:S01]  /*175f0*/  IMAD.IADD R2, R200, 0x1, R0 ;  /* 0x00000001c8027824 */ /* 0x000fe200078e0200 */
[----:B------:R-:W-:Y:S05]  /*17600*/  @!P4 PRMT R175, R249, 0x5410, RZ ;  /* 0x00005410f9afc816 */ /* 0x000fea00000000ff */
[----:B------:R-:W2:Y:S08]  /*17610*/  LDSM.16.MT88.4 R140, [R0] ;  /* 0x00000000008c783b */ /* 0x000eb00000004200 */
[----:B------:R-:W-:Y:S04]  /*17620*/  STG.E.U16 desc[UR30][R194.64+0x62], R175 ;  /* 0x000062afc2007986 */ /* 0x000fe8000c10151e */
[----:B------:R-:W-:Y:S04]  /*17630*/  STG.E.U16 desc[UR30][R192.64+0x70], R173 ;  /* 0x000070adc0007986 */ /* 0x000fe8000c10151e */
[----:B------:R-:W-:Y:S04]  /*17640*/  STG.E.U16 desc[UR30][R192.64+0x72], R172 ;  /* 0x000072acc0007986 */ /* 0x000fe8000c10151e */
[----:B------:R3:W-:Y:S04]  /*17650*/  STG.E.U16 desc[UR30][R194.64+0x72], R133 ;  /* 0x00007285c2007986 */ /* 0x0007e8000c10151e */
[----:B------:R-:W-:Y:S01]  /*17660*/  STG.E.U16 desc[UR30][R194.64+0x70], R174 ;  /* 0x000070aec2007986 */ /* 0x000fe2000c10151e */
[C---:B--2---:R-:W-:Y:S03]  /*17670*/  HMMA.16816.F32 R20, R136.reuse, R140, R20 ;  /* 0x0000008c8814723c */ /* 0x044fe60000001814 */
[----:B---3--:R-:W-:Y:S05]  /*17680*/  IMAD.MOV.U32 R133, RZ, RZ, R132 ;  /* 0x000000ffff857224 */ /* 0x008fea00078e0084 */
[C---:B------:R-:W-:Y:S01]  /*17690*/  HMMA.16816.F32 R24, R136.reuse, R142, R24 ;  /* 0x0000008e8818723c */ /* 0x040fe20000001818 */
[----:B------:R-:W2:Y:S07]  /*176a0*/  LDSM.16.MT88.4 R140, [R2] ;  /* 0x00000000028c783b */ /* 0x000eae0000004200 */
        /* <DEDUP_REMOVED lines=37> */
[----:B------:R-:W-:Y:S01]  /*17900*/  HMMA.16816.F32 R128, R136, R142, R128 ;  /* 0x0000008e8880723c */ /* 0x000fe20000001880 */
[----:B------:R-:W2:Y:S08]  /*17910*/  LDSM.16.MT88.4 R136, [R196+0x10800] ;  /* 0x01080000c488783b */ /* 0x000eb00000004200 */
[----:B------:R-:W3:Y:S01]  /*17920*/  LDSM.16.MT88.4 R140, [R197+0x10800] ;  /* 0x01080000c58c783b */ /* 0x000ee20000004200 */
[C---:B--2---:R-:W-:Y:S08]  /*17930*/  HMMA.16816.F32 R4, R144.reuse, R136, R4 ;  /* 0x000000889004723c */ /* 0x044ff00000001804 */
[C---:B------:R-:W-:Y:S01]  /*17940*/  HMMA.16816.F32 R8, R144.reuse, R138, R8 ;  /* 0x0000008a9008723c */ /* 0x040fe20000001808 */
[----:B------:R-:W2:Y:S07]  /*17950*/  LDSM.16.MT88.4 R136, [R0+0x800] ;  /* 0x000800000088783b */ /* 0x000eae0000004200 */
[C---:B---3--:R-:W-:Y:S08]  /*17960*/  HMMA.16816.F32 R12, R144.reuse, R140, R12 ;  /* 0x0000008c900c723c */ /* 0x048ff0000000180c */
[C---:B------:R-:W-:Y:S01]  /*17970*/  HMMA.16816.F32 R16, R144.reuse, R142, R16 ;  /* 0x0000008e9010723c */ /* 0x040fe20000001810 */
[----:B------:R-:W3:Y:S07]  /*17980*/  LDSM.16.MT88.4 R140, [R2+0x800] ;  /* 0x00080000028c783b */ /* 0x000eee0000004200 */
        /* <DEDUP_REMOVED lines=40> */
[----:B------:R-:W-:Y:S01]  /*17c10*/  HMMA.16816.F32 R128, R144, R142, R128 ;  /* 0x0000008e9080723c */ /* 0x000fe20000001880 */
[----:B------:R-:W3:Y:S08]  /*17c20*/  LDSM.16.MT88.4 R140, [R197+0x11000] ;  /* 0x01100000c58c783b */ /* 0x000ef00000004200 */
[----:B------:R-:W4:Y:S01]  /*17c30*/  LDSM.16.MT88.4 R144, [R0+0x1000] ;  /* 0x001000000090783b */ /* 0x000f220000004200 */
        /* <DEDUP_REMOVED lines=40> */
[C---:B------:R-:W-:Y:S08]  /*17ec0*/  HMMA.16816.F32 R112, R148.reuse, R142, R112 ;  /* 0x0000008e9470723c */ /* 0x040ff00000001870 */
[C---:B----4-:R-:W-:Y:S08]  /*17ed0*/  HMMA.16816.F32 R116, R148.reuse, R144, R116 ;  /* 0x000000909474723c */ /* 0x050ff00000001874 */
[C---:B------:R-:W-:Y:S01]  /*17ee0*/  HMMA.16816.F32 R120, R148.reuse, R146, R120 ;  /* 0x000000929478723c */ /* 0x040fe20000001878 */
[----:B------:R-:W3:Y:S07]  /*17ef0*/  LDSM.16.MT88.4 R144, [R0+0x1800] ;  /* 0x001800000090783b */ /* 0x000eee0000004200 */
[C---:B--2---:R-:W-:Y:S08]  /*17f00*/  HMMA.16816.F32 R124, R148.reuse, R136, R124 ;  /* 0x00000088947c723c */ /* 0x044ff0000000187c */
[----:B------:R-:W-:Y:S01]  /*17f10*/  HMMA.16816.F32 R128, R148, R138, R128 ;  /* 0x0000008a9480723c */ /* 0x000fe20000001880 */
[----:B------:R-:W2:Y:S07]  /*17f20*/  LDSM.16.MT88.4 R136, [R2+0x1800] ;  /* 0x001800000288783b */ /* 0x000eae0000004200 */
[C---:B------:R-:W-:Y:S01]  /*17f30*/  HMMA.16816.F32 R164, R168.reuse, R160, R4 ;  /* 0x000000a0a8a4723c */ /* 0x040fe20000001804 */
[----:B------:R-:W4:Y:S07]  /*17f40*/  LDSM.16.MT88.4 R4, [R196+0x13800] ;  /* 0x01380000c404783b */ /* 0x000f2e0000004200 */
[C---:B------:R-:W-:Y:S01]  /*17f50*/  HMMA.16816.F32 R160, R168.reuse, R162, R8 ;  /* 0x000000a2a8a0723c */ /* 0x040fe20000001808 */
[----:B------:R-:W5:Y:S07]  /*17f60*/  LDSM.16.MT88.4 R8, [R197+0x13800] ;  /* 0x01380000c508783b */ /* 0x000f6e0000004200 */
[C---:B------:R-:W-:Y:S01]  /*17f70*/  HMMA.16816.F32 R156, R168.reuse, R152, R12 ;  /* 0x00000098a89c723c */ /* 0x040fe2000000180c */
[----:B------:R-:W1:Y:S07]  /*17f80*/  LDSM.16.MT88.4 R12, [R0+0x3800] ;  /* 0x00380000000c783b */ /* 0x000e6e0000004200 */
[C---:B------:R-:W-:Y:S01]  /*17f90*/  HMMA.16816.F32 R152, R168.reuse, R154, R16 ;  /* 0x0000009aa898723c */ /* 0x040fe20000001810 */
[----:B------:R-:W1:Y:S07]  /*17fa0*/  LDSM.16.MT88.4 R16, [R2+0x3800] ;  /* 0x003800000210783b */ /* 0x000e6e0000004200 */
[C---:B---3--:R-:W-:Y:S08]  /*17fb0*/  HMMA.16816.F32 R148, R168.reuse, R144, R20 ;  /* 0x00000090a894723c */ /* 0x048ff00000001814 */
[C---:B------:R-:W-:Y:S08]  /*17fc0*/  HMMA.16816.F32 R144, R168.reuse, R146, R24 ;  /* 0x00000092a890723c */ /* 0x040ff00000001818 */
[C---:B--2---:R-:W-:Y:S08]  /*17fd0*/  HMMA.16816.F32 R140, R168.reuse, R136, R28 ;  /* 0x00000088a88c723c */ /* 0x044ff0000000181c */
[C---:B------:R-:W-:Y:S08]  /*17fe0*/  HMMA.16816.F32 R136, R168.reuse, R138, R32 ;  /* 0x0000008aa888723c */ /* 0x040ff00000001820 */
[C---:B----4-:R-:W-:Y:S08]  /*17ff0*/  HMMA.16816.F32 R36, R168.reuse, R4, R36 ;  /* 0x00000004a824723c */ /* 0x050ff00000001824 */
        /* <DEDUP_REMOVED lines=19> */
[----:B------:R1:W5:Y:S07]  /*18130*/  LDSM.16.MT88.4 R12, [R0+0x7800] ;  /* 0x00780000000c783b */ /* 0x00036e0000004200 */
[C---:B----4-:R-:W-:Y:S08]  /*18140*/  HMMA.16816.F32 R92, R168.reuse, R16, R92 ;  /* 0x00000010a85c723c */ /* 0x050ff0000000185c */
[C---:B------:R-:W-:Y:S08]  /*18150*/  HMMA.16816.F32 R96, R168.reuse, R18, R96 ;  /* 0x00000012a860723c */ /* 0x040ff00000001860 */
[C---:B--2---:R-:W-:Y:S03]  /*18160*/  HMMA.16816.F32 R100, R168.reuse, R4, R100 ;  /* 0x00000004a864723c */ /* 0x044fe60000001864 */
[----:B-1----:R-:W-:Y:S01]  /*18170*/  FADD.FTZ R0, R221, R134 ;  /* 0x00000086dd007221 */ /* 0x002fe20000010000 */
[----:B------:R-:W-:Y:S04]  /*18180*/  IMAD.MOV.U32 R134, RZ, RZ, R3 ;  /* 0x000000ffff867224 */ /* 0x000fe800078e0003 */
[C---:B------:R-:W-:Y:S01]  /*18190*/  HMMA.16816.F32 R104, R168.reuse, R6, R104 ;  /* 0x00000006a868723c */ /* 0x040fe20000001868 */
[----:B------:R1:W2:Y:S07]  /*181a0*/  LDSM.16.MT88.4 R4, [R2+0x7800] ;  /* 0x007800000204783b */ /* 0x0002ae0000004200 */
[C---:B---3--:R-:W-:Y:S08]  /*181b0*/  HMMA.16816.F32 R108, R168.reuse, R8, R108 ;  /* 0x00000008a86c723c */ /* 0x048ff0000000186c */
[C---:B------:R-:W-:Y:S08]  /*181c0*/  HMMA.16816.F32 R112, R168.reuse, R10, R112 ;  /* 0x0000000aa870723c */ /* 0x040ff00000001870 */
[C---:B-----5:R-:W-:Y:S03]  /*181d0*/  HMMA.16816.F32 R116, R168.reuse, R12, R116 ;  /* 0x0000000ca874723c */ /* 0x060fe60000001874 */
[----:B-1----:R-:W-:Y:S04]  /*181e0*/  FADD.FTZ R2, R223, R198 ;  /* 0x000000c6df027221 */ /* 0x002fe80000010000 */
[----:B------:R-:W-:Y:S01]  /*181f0*/  FADD.FTZ R8, R230, R2 ;  /* 0x00000002e6087221 */ /* 0x000fe20000010000 */
[C---:B------:R-:W-:Y:S03]  /*18200*/  HMMA.16816.F32 R120, R168.reuse, R14, R120 ;  /* 0x0000000ea878723c */ /* 0x040fe60000001878 */
[----:B------:R-:W-:Y:S01]  /*18210*/  FADD.FTZ R2, R225, R0 ;  /* 0x00000000e1027221 */ /* 0x000fe20000010000 */
[----:B------:R-:W-:Y:S03]  /*18220*/  FADD.FTZ R0, R229, R8 ;  /* 0x00000008e5007221 */ /* 0x000fe60000010000 */
[----:B------:R-:W-:Y:S01]  /*18230*/  FADD.FTZ R8, R227, R2 ;  /* 0x00000002e3087221 */ /* 0x000fe20000010000 */
[----:B------:R-:W-:Y:S01]  /*18240*/  FADD.FTZ R2, R231, R0 ;  /* 0x00000000e7027221 */ /* 0x000fe20000010000 */
[C---:B--2---:R-:W-:Y:S03]  /*18250*/  HMMA.16816.F32 R124, R168.reuse, R4, R124 ;  /* 0x00000004a87c723c */ /* 0x044fe6000000187c */
[----:B------:R-:W-:Y:S01]  /*18260*/  FADD.FTZ R0, R233, R8 ;  /* 0x00000008e9007221 */ /* 0x000fe20000010000 */
[----:B------:R-:W-:Y:S03]  /*18270*/  FADD.FTZ R2, R232, R2 ;  /* 0x00000002e8027221 */ /* 0x000fe60000010000 */
[----:B------:R-:W-:Y:S01]  /*18280*/  FADD.FTZ R0, R234, R0 ;  /* 0x00000000ea007221 */ /* 0x000fe20000010000 */
[----:B------:R-:W-:Y:S03]  /*18290*/  HMMA.16816.F32 R128, R168, R6, R128 ;  /* 0x00000006a880723c */ /* 0x000fe60000001880 */
[----:B------:R-:W-:Y:S01]  /*182a0*/  FADD.FTZ R2, R239, R2 ;  /* 0x00000002ef027221 */ /* 0x000fe20000010000 */
[----:B------:R-:W-:Y:S03]  /*182b0*/  FADD.FTZ R0, R236, R0 ;  /* 0x00000000ec007221 */ /* 0x000fe60000010000 */
[----:B------:R-:W-:Y:S01]  /*182c0*/  FADD.FTZ R228, R237, R2 ;  /* 0x00000002ede47221 */ /* 0x000fe20000010000 */
[----:B------:R-:W-:Y:S01]  /*182d0*/  FADD.FTZ R240, R235, R0 ;  /* 0x00000000ebf07221 */ /* 0x000fe20000010000 */
[----:B------:R-:W-:Y:S11]  /*182e0*/  BRA.U UP0, `(.L_x_1444) ;  /* 0xffffffa100487547 */ /* 0x000ff6000b83ffff */
.L_x_1443:
        /* <DEDUP_REMOVED lines=334> */
.L_x_1447:
        /* <DEDUP_REMOVED lines=46> */
.L_x_1449:
[----:B------:R-:W-:Y:S05]  /*19ab0*/  BSYNC.RECONVERGENT B0 ;  /* 0x0000000000007941 */ /* 0x000fea0003800200 */
.L_x_1448:
        /* <DEDUP_REMOVED lines=44> */
.L_x_1451:
[----:B------:R-:W-:Y:S05]  /*19d80*/  BSYNC.RECONVERGENT B0 ;  /* 0x0000000000007941 */ /* 0x000fea0003800200 */
.L_x_1450:
        /* <DEDUP_REMOVED lines=27> */
.L_x_1453:
[----:B------:R-:W-:Y:S05]  /*19f40*/  BSYNC.RECONVERGENT B0 ;  /* 0x0000000000007941 */ /* 0x000fea0003800200 */
.L_x_1452:
        /* <DEDUP_REMOVED lines=27> */
.L_x_1455:
[----:B------:R-:W-:Y:S05]  /*1a100*/  BSYNC.RECONVERGENT B0 ;  /* 0x0000000000007941 */ /* 0x000fea0003800200 */
.L_x_1454:
        /* <DEDUP_REMOVED lines=27> */
.L_x_1456:
        /* <DEDUP_REMOVED lines=12> */
.L_x_2359:


//--------------------- .text._ZN5flash16flash_fwd_kernelI23Flash_fwd_kernel_traitsILi256ELi64ELi64ELi4ELb0ELb0EN7cutlass6half_tE19Flash_kernel_traitsILi256ELi64ELi64ELi4ES3_EELb0ELb0ELb1ELb1ELb0ELb0ELb1ELb0EEEvNS_16Flash_fwd_paramsE --------------------------
	.section	.text._ZN5flash16flash_fwd_kernelI23Flash_fwd_kernel_traitsILi256ELi64ELi64ELi4ELb0ELb0EN7cutlass6half_tE19Flash_kernel_traitsILi256ELi64ELi64ELi4ES3_EELb0ELb0ELb1ELb1ELb0ELb0ELb1ELb0EEEvNS_16Flash_fwd_paramsE,"ax",@progbits
	.align	128
        .global         _ZN5flash16flash_fwd_kernelI23Flash_fwd_kernel_traitsILi256ELi64ELi64ELi4ELb0ELb0EN7cutlass6half_tE19Flash_kernel_traitsILi256ELi64ELi64ELi4ES3_EELb0ELb0ELb1ELb1ELb0ELb0ELb1ELb0EEEvNS_16Flash_fwd_paramsE
        .type           _ZN5flash16flash_fwd_kernelI23Flash_fwd_kernel_traitsILi256ELi64ELi64ELi4ELb0ELb0EN7cutlass6half_tE19Flash_kernel_traitsILi256ELi64ELi64ELi4ES3_EELb0ELb0ELb1ELb1ELb0ELb0ELb1ELb0EEEvNS_16Flash_fwd_paramsE,@function
        .size           _ZN5flash16flash_fwd_kernelI23Flash_fwd_kernel_traitsILi256ELi64ELi64ELi4ELb0ELb0EN7cutlass6half_tE19Flash_kernel_traitsILi256ELi64ELi64ELi4ES3_EELb0ELb0ELb1ELb1ELb0ELb0ELb1ELb0EEEvNS_16Flash_fwd_paramsE,(.L_x_2360 - _ZN5flash16flash_fwd_kernelI23Flash_fwd_kernel_traitsILi256ELi64ELi64ELi4ELb0ELb0EN7cutlass6half_tE19Flash_kernel_traitsILi256ELi64ELi64ELi4ES3_EELb0ELb0ELb1ELb1ELb0ELb0ELb1ELb0EEEvNS_16Flash_fwd_paramsE)
        .other          _ZN5flash16flash_fwd_kernelI23Flash_fwd_kernel_traitsILi256ELi64ELi64ELi4ELb0ELb0EN7cutlass6half_tE19Flash_kernel_traitsILi256ELi64ELi64ELi4ES3_EELb0ELb0ELb1ELb1ELb0ELb0ELb1ELb0EEEvNS_16Flash_fwd_paramsE,@"STO_CUDA_ENTRY STV_DEFAULT"
_ZN5flash16flash_fwd_kernelI23Flash_fwd_kernel_traitsILi256ELi64ELi64ELi4ELb0ELb0EN7cutlass6half_tE19Flash_kernel_traitsILi256ELi64ELi64ELi4ES3_EELb0ELb0ELb1ELb1ELb0ELb0ELb1ELb0EEEvNS_16Flash_fwd_paramsE:
.text._ZN5flash16flash_fwd_kernelI23Flash_fwd_kernel_traitsILi256ELi64ELi64ELi4ELb0ELb0EN7cutlass6half_tE19Flash_kernel_traitsILi256ELi64ELi64ELi4ES3_EELb0ELb0ELb1ELb1ELb0ELb0ELb1ELb0EEEvNS_16Flash_fwd_paramsE:
        /* <DEDUP_REMOVED lines=71> */
.L_x_1457:
        /* <DEDUP_REMOVED lines=58> */
.L_x_1459:
        /* <DEDUP_REMOVED lines=57> */
.L_x_1461:
[----:B------:R-:W-:Y:S05]  /*0ba0*/  BSYNC.RECONVERGENT B0 ;  /* 0x0000000000007941 */ /* 0x000fea0003800200 */
.L_x_1460:
        /* <DEDUP_REMOVED lines=24> */
.L_x_1463:
[----:B------:R-:W-:Y:S05]  /*0d30*/  BSYNC.RECONVERGENT B0 ;  /* 0x0000000000007941 */ /* 0x000fea0003800200 */
.L_x_1462:
        /* <DEDUP_REMOVED lines=24> */
.L_x_1465:
[----:B------:R-:W-:Y:S05]  /*0ec0*/  BSYNC.RECONVERGENT B0 ;  /* 0x0000000000007941 */ /* 0x000fea0003800200 */
.L_x_1464:
        /* <DEDUP_REMOVED lines=26> */
.L_x_1467:
[----:B------:R-:W-:Y:S05]  /*1070*/  BSYNC.RECONVERGENT B0 ;  /* 0x0000000000007941 */ /* 0x000fea0003800200 */
.L_x_1466:
        /* <DEDUP_REMOVED lines=10> */
.L_x_1469:
[----:B------:R-:W-:Y:S05]  /*1120*/  BSYNC.RECONVERGENT B0 ;  /* 0x0000000000007941 */ /* 0x000fea0003800200 */
.L_x_1468:
        /* <DEDUP_REMOVED lines=10> */
.L_x_1471:
[----:B------:R-:W-:Y:S05]  /*11d0*/  BSYNC.RECONVERGENT B0 ;  /* 0x0000000000007941 */ /* 0x000fea0003800200 */
.L_x_1470:
        /* <DEDUP_REMOVED lines=10> */
.L_x_1473:
[----:B------:R-:W-:Y:S05]  /*1280*/  BSYNC.RECONVERGENT B0 ;  /* 0x0000000000007941 */ /* 0x000fea0003800200 */
.L_x_1472:
        /* <DEDUP_REMOVED lines=10> */
.L_x_1458:
        /* <DEDUP_REMOVED lines=22> */
.L_x_1474:
[----:B------:R-:W1:Y:S01]  /*1490*/  LDCU.64 UR10, c[0x0][0x3b8] ;  /* 0x00007700ff0a77ac */ /* 0x000e620008000a00 */
[----:B------:R-:W-:-:S04]  /*14a0*/  UIADD3 UR13, UPT, UPT, UR12, UR15, URZ ;  /* 0x0000000f0c0d7290 */ /* 0x000fc8000fffe0ff */
[----:B-1----:R-:W-:Y:S02]  /*14b0*/  UIMAD.WIDE.U32 UR4, UR13, UR10, URZ ;  /* 0x0000000a0d0472a5 */ /* 0x002fe4000f8e00ff */
[----:B------:R-:W-:-:S04]  /*14c0*/  UIMAD UR13, UR13, UR11, URZ ;  /* 0x0000000b0d0d72a4 */ /* 0x000fc8000f8e02ff */
[----:B------:R-:W-:Y:S01]  /*14d0*/  UIADD3 UR13, UPT, UPT, UR5, UR13, URZ ;  /* 0x0000000d050d7290 */ /* 0x000fe2000fffe0ff */
[----:B------:R-:W-:Y:S02]  /*14e0*/  UMOV UR14, UR4 ;  /* 0x00000004000e7c82 */ /* 0x000fe40008000000 */
.L_x_1475:
        /* <DEDUP_REMOVED lines=38> */
.L_x_1476:
[----:B------:R-:W1:Y:S01]  /*1750*/  LDCU.64 UR8, c[0x0][0x3c0] ;  /* 0x00007800ff0877ac */ /* 0x000e620008000a00 */
[----:B------:R-:W-:-:S04]  /*1760*/  UIADD3 UR12, UPT, UPT, UR12, UR15, URZ ;  /* 0x0000000f0c0c7290 */ /* 0x000fc8000fffe0ff */
[----:B-1----:R-:W-:Y:S02]  /*1770*/  UIMAD.WIDE.U32 UR16, UR12, UR8, URZ ;  /* 0x000000080c1072a5 */ /* 0x002fe4000f8e00ff */
[----:B------:R-:W-:-:S04]  /*1780*/  UIMAD UR12, UR12, UR9, URZ ;  /* 0x000000090c0c72a4 */ /* 0x000fc8000f8e02ff */
[----:B------:R-:W-:-:S12]  /*1790*/  UIADD3 UR12, UPT, UPT, UR17, UR12, URZ ;  /* 0x0000000c110c7290 */ /* 0x000fd8000fffe0ff */
.L_x_1477:
[----:B------:R-:W-:Y:S01]  /*17a0*/  IMAD.SHL.U32 R245, R216, 0x8, RZ ;  /* 0x00000008d8f57824 */ /* 0x000fe200078e00ff */
[----:B------:R-:W1:Y:S01]  /*17b0*/  LDCU.128 UR4, c[0x0][0x3d0] ;  /* 0x00007a00ff0477ac */ /* 0x000e620008000c00 */
[----:B------:R-:W-:Y:S01]  /*17c0*/  SHF.R.U32.HI R4, RZ, 0x3, R216 ;  /* 0x00000003ff047819 */ /* 0x000fe200000116d8 */
[----:B------:R-:W2:Y:S01]  /*17d0*/  S2R R7, SR_CTAID.X ;  /* 0x0000000000077919 */ /* 0x000ea20000002500 */
[----:B------:R-:W-:Y:S01]  /*17e0*/  SHF.R.S32.HI R237, RZ, 0x1f, R2 ;  /* 0x0000001fffed7819 */ /* 0x000fe20000011402 */
[----:B------:R-:W3:Y:S01]  /*17f0*/  S2UR UR33, SR_CgaCtaId ;  /* 0x00000000002179c3 */ /* 0x000ee20000008800 */
[C---:B------:R-:W-:Y:S01]  /*1800*/  LOP3.LUT R215, R245.reuse, 0x38, RZ, 0xc0, !PT ;  /* 0x00000038f5d77812 */ /* 0x040fe200078ec0ff */
[C---:B------:R-:W-:Y:S01]  /*1810*/  VIADD R6, R4.reuse, 0x10 ;  /* 0x0000001004067836 */ /* 0x040fe20000000000 */
[----:B------:R-:W-:Y:S01]  /*1820*/  LOP3.LUT R241, R245, 0x1f8, RZ, 0xc0, !PT ;  /* 0x000001f8f5f17812 */ /* 0x000fe200078ec0ff */
[C---:B------:R-:W-:Y:S01]  /*1830*/  VIADD R5, R4.reuse, 0x20 ;  /* 0x0000002004057836 */ /* 0x040fe20000000000 */
[C---:B------:R-:W-:Y:S01]  /*1840*/  IADD3 R10, P1, PT, R215.reuse, UR14, RZ ;  /* 0x0000000ed70a7c10 */ /* 0x040fe2000ff3e0ff */
[----:B------:R-:W4:Y:S01]  /*1850*/  LDCU.64 UR14, c[0x0][0x390] ;  /* 0x00007200ff0e77ac */ /* 0x000f220008000a00 */
[----:B------:R-:W-:Y:S01]  /*1860*/  IADD3 R14, P0, PT, R215, UR16, RZ ;  /* 0x00000010d70e7c10 */ /* 0x000fe2000ff1e0ff */
[----:B------:R-:W-:Y:S01]  /*1870*/  BSSY.RECONVERGENT B0, `(.L_x_1478) ;  /* 0x000004f000007945 */ /* 0x000fe20003800200 */
[----:B------:R-:W-:Y:S01]  /*1880*/  LOP3.LUT R0, R245, 0x1e00, RZ, 0xc0, !PT ;  /* 0x00001e00f5007812 */ /* 0x000fe200078ec0ff */
[----:B------:R-:W-:Y:S01]  /*1890*/  IMAD.X R11, RZ, RZ, UR13, P1 ;  /* 0x0000000dff0b7e24 */ /* 0x000fe200088e06ff */
[----:B------:R-:W5:Y:S01]  /*18a0*/  LDCU.64 UR16, c[0x0][0x388] ;  /* 0x00007100ff1077ac */ /* 0x000f620008000a00 */
[----:B------:R-:W-:Y:S01]  /*18b0*/  IMAD.X R15, RZ, RZ, UR12, P0 ;  /* 0x0000000cff0f7e24 */ /* 0x000fe200080e06ff */
[----:B------:R-:W-:Y:S01]  /*18c0*/  IADD3 R12, P0, PT, R215, UR32, RZ ;  /* 0x00000020d70c7c10 */ /* 0x000fe2000ff1e0ff */
[----:B------:R-:W-:Y:S01]  /*18d0*/  IMAD.WIDE.U32 R10, R4, UR10, R10 ;  /* 0x0000000a040a7c25 */ /* 0x000fe2000f8e000a */
[----:B------:R-:W2:Y:S01]  /*18e0*/  LDCU.64 UR12, c[0x0][0x3c8] ;  /* 0x00007900ff0c77ac */ /* 0x000ea20008000a00 */
[----:B------:R-:W-:-:S02]  /*18f0*/  LOP3.LUT R241, R241, 0x38, R216, 0x78, !PT ;  /* 0x00000038f1f17812 */ /* 0x000fc400078e78d8 */
[C---:B------:R-:W-:Y:S01]  /*1900*/  IMAD.WIDE.U32 R14, R4.reuse, UR8, R14 ;  /* 0x00000008040e7c25 */ /* 0x040fe2000f8e000e */
[----:B------:R-:W-:Y:S02]  /*1910*/  LOP3.LUT R244, R215, 0x40, RZ, 0xfc, !PT ;  /* 0x00000040d7f47812 */ /* 0x000fe400078efcff */
[----:B------:R-:W-:Y:S01]  /*1920*/  LOP3.LUT R241, R241, R0, RZ, 0xfc, !PT ;  /* 0x00000000f1f17212 */ /* 0x000fe200078efcff */
[----:B-1----:R-:W-:Y:S01]  /*1930*/  IMAD R239, R237, UR4, RZ ;  /* 0x00000004edef7c24 */ /* 0x002fe2000f8e02ff */
[C---:B------:R-:W-:Y:S01]  /*1940*/  LOP3.LUT R243, R215.reuse, 0x80, RZ, 0xfc, !PT ;  /* 0x00000080d7f37812 */ /* 0x040fe200078efcff */
[C---:B------:R-:W-:Y:S01]  /*1950*/  IMAD R11, R4.reuse, UR11, R11 ;  /* 0x0000000b040b7c24 */ /* 0x040fe2000f8e020b */
[----:B------:R-:W-:Y:S01]  /*1960*/  LOP3.LUT R242, R215, 0xc0, RZ, 0xfc, !PT ;  /* 0x000000c0d7f27812 */ /* 0x000fe200078efcff */
[----:B------:R-:W-:Y:S02]  /*1970*/  IMAD R237, R237, UR6, RZ ;  /* 0x00000006eded7c24 */ /* 0x000fe4000f8e02ff */
[----:B------:R-:W-:-:S02]  /*1980*/  IMAD R15, R4, UR9, R15 ;  /* 0x00000009040f7c24 */ /* 0x000fc4000f8e020f */
[C---:B------:R-:W-:Y:S01]  /*1990*/  IMAD R239, R2.reuse, UR5, R239 ;  /* 0x0000000502ef7c24 */ /* 0x040fe2000f8e02ef */
[----:B------:R-:W-:Y:S01]  /*19a0*/  UMOV UR5, 0x400 ;  /* 0x0000040000057882 */ /* 0x000fe20000000000 */
[C---:B------:R-:W-:Y:S01]  /*19b0*/  IMAD.WIDE.U32 R10, R2.reuse, UR4, R10 ;  /* 0x00000004020a7c25 */ /* 0x040fe2000f8e000a */
[----:B------:R-:W-:Y:S02]  /*19c0*/  UIADD3 UR4, UPT, UPT, UR21, -0x1, URZ ;  /* 0xffffffff15047890 */ /* 0x000fe4000fffe0ff */
[----:B---3--:R-:W-:Y:S01]  /*19d0*/  ULEA UR5, UR33, UR5, 0x18 ;  /* 0x0000000521057291 */ /* 0x008fe2000f8ec0ff */
[----:B------:R-:W-:Y:S01]  /*19e0*/  IMAD R237, R2, UR7, R237 ;  /* 0x0000000702ed7c24 */ /* 0x000fe2000f8e02ed */
[----:B-----5:R-:W-:Y:S01]  /*19f0*/  LEA R240, P1, R10, UR16, 0x1 ;  /* 0x000000100af07c11 */ /* 0x020fe2000f8208ff */
[----:B------:R-:W-:-:S03]  /*1a00*/  IMAD.WIDE.U32 R2, R2, UR6, R14 ;  /* 0x0000000602027c25 */ /* 0x000fc6000f8e000e */
[----:B------:R-:W-:Y:S01]  /*1a10*/  LEA R241, R241, UR5, 0x1 ;  /* 0x00000005f1f17c11 */ /* 0x000fe2000f8e08ff */
[----:B------:R-:W-:Y:S01]  /*1a20*/  IMAD.X R13, RZ, RZ, UR31, P0 ;  /* 0x0000001fff0d7e24 */ /* 0x000fe200080e06ff */
[----:B----4-:R-:W-:Y:S01]  /*1a30*/  LEA R238, P0, R2, UR14, 0x1 ;  /* 0x0000000e02ee7c11 */ /* 0x010fe2000f8008ff */
[----:B------:R-:W-:Y:S01]  /*1a40*/  UIADD3 UR14, UPT, UPT, -UR27, UR20, URZ ;  /* 0x000000141b0e7290 */ /* 0x000fe2000fffe1ff */
[----:B--2---:R-:W-:Y:S02]  /*1a50*/  IMAD.U32 R8, RZ, RZ, UR12 ;  /* 0x0000000cff087e24 */ /* 0x004fe4000f8e00ff */
[----:B------:R-:W-:Y:S01]  /*1a60*/  IMAD.IADD R237, R3, 0x1, R237 ;  /* 0x0000000103ed7824 */ /* 0x000fe200078e02ed */
[----:B------:R-:W-:Y:S01]  /*1a70*/  LEA R3, P2, R7, R4, 0x6 ;  /* 0x0000000407037211 */ /* 0x000fe200078430ff */
[----:B------:R-:W-:Y:S01]  /*1a80*/  IMAD.IADD R239, R11, 0x1, R239 ;  /* 0x000000010bef7824 */ /* 0x000fe200078e02ef */
[----:B------:R-:W-:Y:S01]  /*1a90*/  ISETP.GE.AND P3, PT, R4, UR14, PT ;  /* 0x0000000e04007c0c */ /* 0x000fe2000bf66270 */
[----:B------:R-:W-:Y:S01]  /*1aa0*/  IMAD.WIDE.U32 R8, R8, UR26, R12 ;  /* 0x0000001a08087c25 */ /* 0x000fe2000f8e000c */
[----:B------:R-:W-:Y:S01]  /*1ab0*/  LEA.HI.X R237, R2, UR15, R237, 0x1, P0 ;  /* 0x0000000f02ed7c11 */ /* 0x000fe200080f0ced */
[----:B------:R-:W-:Y:S01]  /*1ac0*/  UIMAD UR15, UR4, -0x40, UR30 ;  /* 0xffffffc0040f78a4 */ /* 0x000fe2000f8e021e */
[----:B------:R-:W-:Y:S01]  /*1ad0*/  LEA.HI.X R239, R10, UR17, R239, 0x1, P1 ;  /* 0x000000110aef7c11 */ /* 0x000fe200088f0cef */
[----:B------:R-:W-:Y:S01]  /*1ae0*/  IMAD.U32 R13, RZ, RZ, UR13 ;  /* 0x0000000dff0d7e24 */ /* 0x000fe2000f8e00ff */
[----:B------:R-:W-:-:S02]  /*1af0*/  ISETP.GE.AND P0, PT, R6, UR14, PT ;  /* 0x0000000e06007c0c */ /* 0x000fc4000bf06270 */
[----:B------:R-:W-:Y:S01]  /*1b00*/  ISETP.GE.AND P1, PT, R5, UR14, PT ;  /* 0x0000000e05007c0c */ /* 0x000fe2000bf26270 */
[----:B------:R-:W-:Y:S01]  /*1b10*/  IMAD R13, R13, UR26, R9 ;  /* 0x0000001a0d0d7c24 */ /* 0x000fe2000f8e0209 */
[----:B------:R-:W-:-:S03]  /*1b20*/  LEA.HI.X R2, R7, RZ, RZ, 0x6, P2 ;  /* 0x000000ff07027211 */ /* 0x000fc600010f34ff */
        /* <DEDUP_REMOVED lines=35> */
.L_x_1479:
[----:B------:R-:W-:Y:S05]  /*1d60*/  BSYNC.RECONVERGENT B0 ;  /* 0x0000000000007941 */ /* 0x000fea0003800200 */
.L_x_1478:
        /* <DEDUP_REMOVED lines=42> */
.L_x_1481:
[----:B------:R-:W-:Y:S05]  /*2010*/  BSYNC.RECONVERGENT B0 ;  /* 0x0000000000007941 */ /* 0x000fea0003800200 */
.L_x_1480:
        /* <DEDUP_REMOVED lines=41> */
.L_x_1483:
[----:B------:R-:W-:Y:S05]  /*22b0*/  BSYNC.RECONVERGENT B0 ;  /* 0x0000000000007941 */ /* 0x000fea0003800200 */
.L_x_1482:
        /* <DEDUP_REMOVED lines=40> */
.L_x_1485:
[----:B------:R-:W-:Y:S05]  /*2540*/  BSYNC.RECONVERGENT B0 ;  /* 0x0000000000007941 */ /* 0x000fea0003800200 */
.L_x_1484:
        /* <DEDUP_REMOVED lines=34> */
.L_x_1487:
[----:B------:R-:W-:Y:S05]  /*2770*/  BSYNC.RECONVERGENT B0 ;  /* 0x0000000000007941 */ /* 0x000fea0003800200 */
.L_x_1486:
        /* <DEDUP_REMOVED lines=36> */
.L_x_1489:
[----:B------:R-:W-:Y:S05]  /*29c0*/  BSYNC.RECONVERGENT B0 ;  /* 0x0000000000007941 */ /* 0x000fea0003800200 */
.L_x_1488:
        /* <DEDUP_REMOVED lines=36> */
.L_x_1491:
[----:B------:R-:W-:Y:S05]  /*2c10*/  BSYNC.RECONVERGENT B0 ;  /* 0x0000000000007941 */ /* 0x000fea0003800200 */
.L_x_1490:
        /* <DEDUP_REMOVED lines=37> */
.L_x_1493:
[----:B------:R-:W-:Y:S05]  /*2e70*/  BSYNC.RECONVERGENT B0 ;  /* 0x0000000000007941 */ /* 0x000fea0003800200 */
.L_x_1492:
        /* <DEDUP_REMOVED lines=17> */
[----:B------:R-:W-:-:S06]  /*2f90*/  IMAD.U32 R3, RZ, RZ, UR13 ;  /* 0x0000000dff037e24 */ /* 0x000fcc000f8e00ff */
[----:B------:R-:W4:Y:S01]  /*2fa0*/  @P0 LDG.E R3, desc[UR28][R2.64] ;  /* 0x0000001c02030981 */ /* 0x000f22000c1e1900 */
[----:B-----5:R-:W4:Y:S01]  /*2fb0*/  @P0 MUFU.RCP R0, UR6 ;  /* 0x0000000600000d08 */ /* 0x020f220008001000 */
[----:B------:R-:W-:Y:S01]  /*2fc0*/  USHF.L.U32 UR34, UR8, 0x6, URZ ;  /* 0x0000000608227899 */ /* 0x000fe200080006ff */
[----:B------:R-:W-:Y:S01]  /*2fd0*/  LOP3.LUT R217, R217, 0x7c00, RZ, 0xc0, !PT ;  /* 0x00007c00d9d97812 */ /* 0x000fe200078ec0ff */
[----:B------:R-:W-:Y:S01]  /*2fe0*/  USHF.L.U64.HI UR13, UR8, 0x6, UR9 ;  /* 0x00000006080d7899 */ /* 0x000fe20008010209 */
[----:B------:R-:W-:Y:S01]  /*2ff0*/  LOP3.LUT R166, R219, 0x8, RZ, 0xc0, !PT ;  /* 0x00000008dba67812 */ /* 0x000fe200078ec0ff */
[----:B------:R-:W-:Y:S01]  /*3000*/  UIMAD.WIDE.U32 UR34, UR34, UR4, URZ ;  /* 0x00000004222272a5 */ /* 0x000fe2000f8e00ff */
[----:B------:R-:W-:Y:S01]  /*3010*/  BSSY.RECONVERGENT B0, `(.L_x_1494) ;  /* 0x0000031000007945 */ /* 0x000fe20003800200 */
[----:B------:R-:W-:Y:S01]  /*3020*/  UIMAD UR13, UR13, UR4, URZ ;  /* 0x000000040d0d72a4 */ /* 0x000fe2000f8e02ff */
[----:B------:R-:W-:-:S03]  /*3030*/  UMOV UR6, URZ ;  /* 0x000000ff00067c82 */ /* 0x000fc60008000000 */
[----:B------:R-:W-:Y:S01]  /*3040*/  UIADD3 UR13, UPT, UPT, UR35, UR13, URZ ;  /* 0x0000000d230d7290 */ /* 0x000fe2000fffe0ff */
[----:B------:R-:W-:Y:S01]  /*3050*/  BAR.SYNC.DEFER_BLOCKING 0x0 ;  /* 0x0000000000007b1d */ /* 0x000fe20000010000 */
[----:B----4-:R-:W-:Y:S01]  /*3060*/  @P0 FMUL.FTZ R0, R3, R0 ;  /* 0x0000000003000220 */ /* 0x010fe20000410000 */
        /* <DEDUP_REMOVED lines=8> */
[----:B------:R-:W4:Y:S01]  /*30f0*/  LDCU UR7, c[0x0][0x440] ;  /* 0x00008800ff0777ac */ /* 0x000f220008000800 */
[----:B------:R-:W-:Y:S02]  /*3100*/  IMAD.U32 R8, RZ, RZ, UR34 ;  /* 0x00000022ff087e24 */ /* 0x000fe4000f8e00ff */
        /* <DEDUP_REMOVED lines=29> */
.L_x_1495:
[----:B------:R4:W-:Y:S04]  /*32e0*/  STS.128 [R241+0x10000], RZ ;  /* 0x010000fff1007388 */ /* 0x0009e80000000c00 */
[----:B------:R4:W-:Y:S04]  /*32f0*/  STS.128 [R241+0x12000], RZ ;  /* 0x012000fff1007388 */ /* 0x0009e80000000c00 */
[----:B------:R4:W-:Y:S04]  /*3300*/  STS.128 [R241+0x14000], RZ ;  /* 0x014000fff1007388 */ /* 0x0009e80000000c00 */
[----:B------:R4:W-:Y:S02]  /*3310*/  STS.128 [R241+0x16000], RZ ;  /* 0x016000fff1007388 */ /* 0x0009e40000000c00 */
.L_x_1496:
[----:B------:R-:W-:Y:S05]  /*3320*/  BSYNC.RECONVERGENT B0 ;  /* 0x0000000000007941 */ /* 0x000fea0003800200 */
.L_x_1494:
        /* <DEDUP_REMOVED lines=46> */
.L_x_1498:
[----:B------:R-:W-:Y:S05]  /*3610*/  BSYNC.RECONVERGENT B0 ;  /* 0x0000000000007941 */ /* 0x000fea0003800200 */
.L_x_1497:
        /* <DEDUP_REMOVED lines=11> */
[----:B-1----:R-:W-:Y:S01]  /*36d0*/  IMAD.U32 R5, RZ, RZ, UR25 ;  /* 0x00000019ff057e24 */ /* 0x002fe2000f8e00ff */
        /* <DEDUP_REMOVED lines=27> */
.L_x_1500:
[----:B------:R-:W-:Y:S05]  /*3890*/  BSYNC.RECONVERGENT B0 ;  /* 0x0000000000007941 */ /* 0x000fea0003800200 */
.L_x_1499:
        /* <DEDUP_REMOVED lines=41> */
.L_x_1502:
[----:B------:R-:W-:Y:S05]  /*3b30*/  BSYNC.RECONVERGENT B0 ;  /* 0x0000000000007941 */ /* 0x000fea0003800200 */
.L_x_1501:
[----:B------:R-:W-:Y:S01]  /*3b40*/  LDSM.16.M88.4 R48, [R85] ;  /* 0x000000005530783b */ /* 0x000fe20000000200 */
[----:B------:R-:W-:Y:S01]  /*3b50*/  IMAD.MOV.U32 R77, RZ, RZ, 0x20 ;  /* 0x00000020ff4d7424 */ /* 0x000fe200078e00ff */
[----:B------:R-:W-:Y:S01]  /*3b60*/  LOP3.LUT P0, R2, R216, 0x2, RZ, 0xc0, !PT ;  /* 0x00000002d8027812 */ /* 0x000fe2000780c0ff */
[----:B------:R-:W-:Y:S01]  /*3b70*/  VIADD R213, R84, UR5 ;  /* 0x0000000554d57c36 */ /* 0x000fe20008000000 */
[----:B------:R-:W5:Y:S01]  /*3b80*/  LDSM.16.M88.4 R20, [R84+UR5+0x8000] ;  /* 0x008000055414783b */ /* 0x000f620008000200 */
[----:B------:R-:W-:Y:S01]  /*3b90*/  IMAD.MOV.U32 R76, RZ, RZ, 0x40 ;  /* 0x00000040ff4c7424 */ /* 0x000fe200078e00ff */
[----:B------:R-:W-:Y:S01]  /*3ba0*/  SEL R77, R77, 0xffffffe0, !P0 ;  /* 0xffffffe04d4d7807 */ /* 0x000fe20004000000 */
[----:B------:R-:W5:Y:S01]  /*3bb0*/  LDCU UR7, c[0x0][0x50c] ;  /* 0x0000a180ff0777ac */ /* 0x000f620008000800 */
[----:B------:R-:W5:Y:S01]  /*3bc0*/  LDSM.16.M88.4 R32, [R84+UR5+0x9800] ;  /* 0x009800055420783b */ /* 0x000f620008000200 */
[----:B------:R-:W-:Y:S02]  /*3bd0*/  IMAD.SHL.U32 R200, R216, 0x2, RZ ;  /* 0x00000002d8c87824 */ /* 0x000fe400078e00ff */
[--C-:B------:R-:W-:Y:S01]  /*3be0*/  IMAD.IADD R83, R85, 0x1, R77.reuse ;  /* 0x0000000155537824 */ /* 0x100fe200078e024d */
[----:B-123--:R-:W1:Y:S01]  /*3bf0*/  LDSM.16.M88.4 R12, [R84+UR5+0x8800] ;  /* 0x00880005540c783b */ /* 0x00ee620008000200 */
[----:B------:R-:W-:Y:S01]  /*3c00*/  IMAD.IADD R79, R213, 0x1, R77 ;  /* 0x00000001d54f7824 */ /* 0x000fe200078e024d */
[----:B------:R-:W-:Y:S01]  /*3c10*/  LOP3.LUT R202, R200, 0x6, RZ, 0xc0, !PT ;  /* 0x00000006c8ca7812 */ /* 0x000fe200078ec0ff */
[----:B------:R-:W-:Y:S01]  /*3c20*/  UIADD3 UR23, UPT, UPT, UR30, UR23, -UR20 ;  /* 0x000000171e177290 */ /* 0x000fe2000fffe814 */
[----:B------:R-:W-:Y:S01]  /*3c30*/  LDSM.16.M88.4 R40, [R83] ;  /* 0x000000005328783b */ /* 0x000fe20000000200 */
[----:B------:R-:W-:Y:S01]  /*3c40*/  IMAD.U32 R234, RZ, RZ, UR30 ;  /* 0x0000001effea7e24 */ /* 0x000fe2000f8e00ff */
[----:B------:R-:W-:-:S02]  /*3c50*/  UISETP.GT.U32.AND UP0, UPT, UR4, UR18, UPT ;  /* 0x000000120400728c */ /* 0x000fc4000bf04070 */
[----:B------:R-:W2:Y:S04]  /*3c60*/  LDSM.16.M88.4 R28, [R79+0x8000] ;  /* 0x008000004f1c783b */ /* 0x000ea80000000200 */
[----:B------:R-:W3:Y:S04]  /*3c70*/  LDSM.16.M88.4 R56, [R84+UR5+0x9000] ;  /* 0x009000055438783b */ /* 0x000ee80008000200 */
[----:B----4-:R-:W4:Y:S04]  /*3c80*/  LDSM.16.M88.4 R8, [R79+0x8800] ;  /* 0x008800004f08783b */ /* 0x010f280000000200 */
[----:B------:R-:W4:Y:S04]  /*3c90*/  LDSM.16.M88.4 R4, [R79+0x9000] ;  /* 0x009000004f04783b */ /* 0x000f280000000200 */
[----:B------:R-:W-:Y:S04]  /*3ca0*/  LDSM.16.M88.4 R68, [R79+0x9800] ;  /* 0x009800004f44783b */ /* 0x000fe80000000200 */
[----:B------:R-:W0:Y:S01]  /*3cb0*/  LDGDEPBAR ;  /* 0x00000000000079af */ /* 0x000e220000000000 */
[C---:B-----5:R-:W-:Y:S08]  /*3cc0*/  HMMA.16816.F32 R24, R48.reuse, R20, RZ ;  /* 0x000000143018723c */ /* 0x060ff000000018ff */
[C---:B------:R-:W-:Y:S08]  /*3cd0*/  HMMA.16816.F32 R20, R48.reuse, R22, RZ ;  /* 0x000000163014723c */ /* 0x040ff000000018ff */
[----:B------:R-:W-:Y:S01]  /*3ce0*/  HMMA.16816.F32 R52, R48, R32, RZ ;  /* 0x000000203034723c */ /* 0x000fe200000018ff */
[----:B------:R-:W-:-:S04]  /*3cf0*/  LOP3.LUT R32, R216, 0x4, RZ, 0xc0, !PT ;  /* 0x00000004d8207812 */ /* 0x000fc800078ec0ff */
[----:B------:R-:W-:-:S03]  /*3d00*/  ISETP.NE.AND P5, PT, R32, RZ, PT ;  /* 0x000000ff2000720c */ /* 0x000fc60003fa5270 */
[----:B-1----:R-:W-:Y:S01]  /*3d10*/  HMMA.16816.F32 R16, R48, R12, RZ ;  /* 0x0000000c3010723c */ /* 0x002fe200000018ff */
[----:B------:R-:W-:-:S05]  /*3d20*/  SEL R76, R76, 0xffffffc0, !P5 ;  /* 0xffffffc04c4c7807 */ /* 0x000fca0006800000 */
[--C-:B------:R-:W-:Y:S02]  /*3d30*/  IMAD.IADD R82, R85, 0x1, R76.reuse ;  /* 0x0000000155527824 */ /* 0x100fe400078e024c */
[----:B------:R-:W-:Y:S01]  /*3d40*/  IMAD.IADD R80, R213, 0x1, R76 ;  /* 0x00000001d5507824 */ /* 0x000fe200078e024c */
[----:B--2---:R-:W-:Y:S01]  /*3d50*/  HMMA.16816.F32 R24, R40, R28, R24 ;  /* 0x0000001c2818723c */ /* 0x004fe20000001818 */
[C---:B------:R-:W-:Y:S01]  /*3d60*/  IMAD.IADD R81, R77.reuse, 0x1, R82 ;  /* 0x000000014d517824 */ /* 0x040fe200078e0252 */
[----:B------:R-:W-:Y:S01]  /*3d70*/  LDSM.16.M88.4 R36, [R82] ;  /* 0x000000005224783b */ /* 0x000fe20000000200 */
[----:B------:R-:W-:-:S03]  /*3d80*/  IMAD.IADD R78, R77, 0x1, R80 ;  /* 0x000000014d4e7824 */ /* 0x000fc600078e0250 */
[----:B------:R-:W-:Y:S02]  /*3d90*/  LDSM.16.M88.4 R64, [R80+0x9000] ;  /* 0x009000005040783b */ /* 0x000fe40000000200 */
[----:B------:R-:W-:Y:S02]  /*3da0*/  HMMA.16816.F32 R20, R40, R30, R20 ;  /* 0x0000001e2814723c */ /* 0x000fe40000001814 */
[----:B------:R-:W1:Y:S04]  /*3db0*/  LDSM.16.M88.4 R28, [R80+0x8800] ;  /* 0x00880000501c783b */ /* 0x000e680000000200 */
[----:B------:R-:W-:Y:S02]  /*3dc0*/  LDSM.16.M88.4 R44, [R80+0x9800] ;  /* 0x00980000502c783b */ /* 0x000fe40000000200 */
[C---:B------:R-:W-:Y:S02]  /*3dd0*/  HMMA.16816.F32 R12, R48.reuse, R14, RZ ;  /* 0x0000000e300c723c */ /* 0x040fe400000018ff */
[----:B------:R-:W-:Y:S04]  /*3de0*/  LDSM.16.M88.4 R88, [R78+0x8800] ;  /* 0x008800004e58783b */ /* 0x000fe80000000200 */
[----:B------:R-:W-:Y:S02]  /*3df0*/  LDSM.16.M88.4 R72, [R78+0x9000] ;  /* 0x009000004e48783b */ /* 0x000fe40000000200 */
[C---:B---3--:R-:W-:Y:S08]  /*3e00*/  HMMA.16816.F32 R60, R48.reuse, R56, RZ ;  /* 0x00000038303c723c */ /* 0x048ff000000018ff */
[C---:B------:R-:W-:Y:S08]  /*3e10*/  HMMA.16816.F32 R56, R48.reuse, R58, RZ ;  /* 0x0000003a3038723c */ /* 0x040ff000000018ff */
[----:B------:R-:W-:Y:S01]  /*3e20*/  HMMA.16816.F32 R48, R48, R34, RZ ;  /* 0x000000223030723c */ /* 0x000fe200000018ff */
[----:B------:R-:W2:Y:S07]  /*3e30*/  LDSM.16.M88.4 R32, [R80+0x8000] ;  /* 0x008000005020783b */ /* 0x000eae0000000200 */
[C---:B----4-:R-:W-:Y:S08]  /*3e40*/  HMMA.16816.F32 R16, R40.reuse, R8, R16 ;  /* 0x000000082810723c */ /* 0x050ff00000001810 */
[C---:B------:R-:W-:Y:S01]  /*3e50*/  HMMA.16816.F32 R12, R40.reuse, R10, R12 ;  /* 0x0000000a280c723c */ /* 0x040fe2000000180c */
[----:B------:R-:W-:Y:S07]  /*3e60*/  LDSM.16.M88.4 R8, [R78+0x8000] ;  /* 0x008000004e08783b */ /* 0x000fee0000000200 */
[C---:B------:R-:W-:Y:S08]  /*3e70*/  HMMA.16816.F32 R60, R40.reuse, R4, R60 ;  /* 0x00000004283c723c */ /* 0x040ff0000000183c */
[----:B------:R-:W-:Y:S01]  /*3e80*/  HMMA.16816.F32 R56, R40, R6, R56 ;  /* 0x000000062838723c */ /* 0x000fe20000001838 */
[----:B------:R-:W3:Y:S07]  /*3e90*/  LDSM.16.M88.4 R4, [R81] ;  /* 0x000000005104783b */ /* 0x000eee0000000200 */
[C---:B-1----:R-:W-:Y:S08]  /*3ea0*/  HMMA.16816.F32 R16, R36.reuse, R28, R16 ;  /* 0x0000001c2410723c */ /* 0x042ff00000001810 */
[----:B------:R-:W-:Y:S01]  /*3eb0*/  HMMA.16816.F32 R12, R36, R30, R12 ;  /* 0x0000001e240c723c */ /* 0x000fe2000000180c */
[----:B------:R-:W1:Y:S07]  /*3ec0*/  LDSM.16.M88.4 R28, [R78+0x9800] ;  /* 0x009800004e1c783b */ /* 0x000e6e0000000200 */
[C---:B------:R-:W-:Y:S08]  /*3ed0*/  HMMA.16816.F32 R52, R40.reuse, R68, R52 ;  /* 0x000000442834723c */ /* 0x040ff00000001834 */
[----:B------:R-:W-:Y:S01]  /*3ee0*/  HMMA.16816.F32 R48, R40, R70, R48 ;  /* 0x000000462830723c */ /* 0x000fe20000001830 */
[----:B------:R-:W-:Y:S04]  /*3ef0*/  LDSM.16.M88.4 R40, [R84+UR5+0xa000] ;  /* 0x00a000055428783b */ /* 0x000fe80008000200 */
[----:B------:R-:W-:Y:S03]  /*3f00*/  LDSM.16.M88.4 R68, [R84+UR5+0xa800] ;  /* 0x00a800055444783b */ /* 0x000fe60008000200 */
[C---:B--2---:R-:W-:Y:S08]  /*3f10*/  HMMA.16816.F32 R24, R36.reuse, R32, R24 ;  /* 0x000000202418723c */ /* 0x044ff00000001818 */
[C---:B------:R-:W-:Y:S01]  /*3f20*/  HMMA.16816.F32 R20, R36.reuse, R34, R20 ;  /* 0x000000222414723c */ /* 0x040fe20000001814 */
[----:B------:R-:W2:Y:S07]  /*3f30*/  LDSM.16.M88.4 R32, [R85+0x2000] ;  /* 0x002000005520783b */ /* 0x000eae0000000200 */
[C---:B------:R-:W-:Y:S08]  /*3f40*/  HMMA.16816.F32 R60, R36.reuse, R64, R60 ;  /* 0x00000040243c723c */ /* 0x040ff0000000183c */
[C---:B------:R-:W-:Y:S01]  /*3f50*/  HMMA.16816.F32 R56, R36.reuse, R66, R56 ;  /* 0x000000422438723c */ /* 0x040fe20000001838 */
[----:B------:R-:W4:Y:S07]  /*3f60*/  LDSM.16.M88.4 R64, [R84+UR5+0xb000] ;  /* 0x00b000055440783b */ /* 0x000f2e0008000200 */
[C---:B------:R-:W-:Y:S08]  /*3f70*/  HMMA.16816.F32 R52, R36.reuse, R44, R52 ;  /* 0x0000002c2434723c */ /* 0x040ff00000001834 */
[----:B------:R-:W-:Y:S01]  /*3f80*/  HMMA.16816.F32 R48, R36, R46, R48 ;  /* 0x0000002e2430723c */ /* 0x000fe20000001830 */
[----:B------:R-:W5:Y:S04]  /*3f90*/  LDSM.16.M88.4 R44, [R84+UR5+0xb800] ;  /* 0x00b80005542c783b */ /* 0x000f680008000200 */
[----:B------:R-:W-:Y:S03]  /*3fa0*/  LDSM.16.M88.4 R36, [R83+0x2000] ;  /* 0x002000005324783b */ /* 0x000fe60000000200 */
[C---:B---3--:R-:W-:Y:S08]  /*3fb0*/  HMMA.16816.F32 R24, R4.reuse, R8, R24 ;  /* 0x000000080418723c */ /* 0x048ff00000001818 */
[C---:B------:R-:W-:Y:S01]  /*3fc0*/  HMMA.16816.F32 R20, R4.reuse, R10, R20 ;  /* 0x0000000a0414723c */ /* 0x040fe20000001814 */
[----:B------:R-:W-:Y:S07]  /*3fd0*/  LDSM.16.M88.4 R8, [R79+0xa000] ;  /* 0x00a000004f08783b */ /* 0x000fee0000000200 */
[C---:B------:R-:W-:Y:S08]  /*3fe0*/  HMMA.16816.F32 R16, R4.reuse, R88, R16 ;  /* 0x000000580410723c */ /* 0x040ff00000001810 */
[C---:B------:R-:W-:Y:S08]  /*3ff0*/  HMMA.16816.F32 R12, R4.reuse, R90, R12 ;  /* 0x0000005a040c723c */ /* 0x040ff0000000180c */
        /* <DEDUP_REMOVED lines=35> */
[----:B------:R-:W4:Y:S07]  /*4230*/  LDSM.16.M88.4 R32, [R78+0xb800] ;  /* 0x00b800004e20783b */ /* 0x000f2e0000000200 */
[C---:B------:R-:W-:Y:S08]  /*4240*/  HMMA.16816.F32 R60, R44.reuse, R68, R60 ;  /* 0x000000442c3c723c */ /* 0x040ff0000000183c */
[----:B------:R-:W-:Y:S01]  /*4250*/  HMMA.16816.F32 R56, R44, R70, R56 ;  /* 0x000000462c38723c */ /* 0x000fe20000001838 */
[----:B------:R-:W-:Y:S07]  /*4260*/  LDSM.16.M88.4 R68, [R84+UR5+0xd000] ;  /* 0x00d000055444783b */ /* 0x000fee0008000200 */
[C---:B-1----:R-:W-:Y:S08]  /*4270*/  HMMA.16816.F32 R24, R28.reuse, R4, R24 ;  /* 0x000000041c18723c */ /* 0x042ff00000001818 */
[----:B------:R-:W-:Y:S01]  /*4280*/  HMMA.16816.F32 R20, R28, R6, R20 ;  /* 0x000000061c14723c */ /* 0x000fe20000001814 */
[----:B------:R-:W1:Y:S07]  /*4290*/  LDSM.16.M88.4 R4, [R84+UR5+0xc800] ;  /* 0x00c800055404783b */ /* 0x000e6e0008000200 */
[C---:B---3--:R-:W-:Y:S08]  /*42a0*/  HMMA.16816.F32 R16, R44.reuse, R8, R16 ;  /* 0x000000082c10723c */ /* 0x048ff00000001810 */
[C---:B------:R-:W-:Y:S01]  /*42b0*/  HMMA.16816.F32 R12, R44.reuse, R10, R12 ;  /* 0x0000000a2c0c723c */ /* 0x040fe2000000180c */
[----:B------:R-:W3:Y:S07]  /*42c0*/  LDSM.16.M88.4 R8, [R84+UR5+0xc000] ;  /* 0x00c000055408783b */ /* 0x000eee0008000200 */
[C---:B------:R-:W-:Y:S08]  /*42d0*/  HMMA.16816.F32 R52, R44.reuse, R64, R52 ;  /* 0x000000402c34723c */ /* 0x040ff00000001834 */
[----:B------:R-:W-:Y:S01]  /*42e0*/  HMMA.16816.F32 R48, R44, R66, R48 ;  /* 0x000000422c30723c */ /* 0x000fe20000001830 */
[----:B------:R-:W3:Y:S04]  /*42f0*/  LDSM.16.M88.4 R64, [R84+UR5+0xd800] ;  /* 0x00d800055440783b */ /* 0x000ee80008000200 */
[----:B------:R-:W-:Y:S03]  /*4300*/  LDSM.16.M88.4 R44, [R83+0x4000] ;  /* 0x00400000532c783b */ /* 0x000fe60000000200 */
[C---:B--2---:R-:W-:Y:S08]  /*4310*/  HMMA.16816.F32 R60, R28.reuse, R36, R60 ;  /* 0x000000241c3c723c */ /* 0x044ff0000000183c */
[C---:B------:R-:W-:Y:S01]  /*4320*/  HMMA.16816.F32 R56, R28.reuse, R38, R56 ;  /* 0x000000261c38723c */ /* 0x040fe20000001838 */
[----:B------:R-:W2:Y:S07]  /*4330*/  LDSM.16.M88.4 R36, [R79+0xc800] ;  /* 0x00c800004f24783b */ /* 0x000eae0000000200 */
[C---:B-----5:R-:W-:Y:S08]  /*4340*/  HMMA.16816.F32 R16, R28.reuse, R40, R16 ;  /* 0x000000281c10723c */ /* 0x060ff00000001810 */
[C---:B------:R-:W-:Y:S01]  /*4350*/  HMMA.16816.F32 R12, R28.reuse, R42, R12 ;  /* 0x0000002a1c0c723c */ /* 0x040fe2000000180c */
[----:B------:R-:W5:Y:S07]  /*4360*/  LDSM.16.M88.4 R40, [R79+0xc000] ;  /* 0x00c000004f28783b */ /* 0x000f6e0000000200 */
[C---:B----4-:R-:W-:Y:S08]  /*4370*/  HMMA.16816.F32 R52, R28.reuse, R32, R52 ;  /* 0x000000201c34723c */ /* 0x050ff00000001834 */
[----:B------:R-:W-:Y:S01]  /*4380*/  HMMA.16816.F32 R48, R28, R34, R48 ;  /* 0x000000221c30723c */ /* 0x000fe20000001830 */
[----:B------:R-:W4:Y:S04]  /*4390*/  LDSM.16.M88.4 R28, [R79+0xd800] ;  /* 0x00d800004f1c783b */ /* 0x000f280000000200 */
        /* <DEDUP_REMOVED lines=15> */
[----:B------:R-:W-:Y:S07]  /*4490*/  LDSM.16.M88.4 R68, [R85+0x6000] ;  /* 0x006000005544783b */ /* 0x000fee0000000200 */
[C---:B-----5:R-:W-:Y:S08]  /*44a0*/  HMMA.16816.F32 R24, R44.reuse, R40, R24 ;  /* 0x000000282c18723c */ /* 0x060ff00000001818 */
[C---:B------:R-:W-:Y:S01]  /*44b0*/  HMMA.16816.F32 R20, R44.reuse, R42, R20 ;  /* 0x0000002a2c14723c */ /* 0x040fe20000001814 */
[----:B------:R-:W-:Y:S07]  /*44c0*/  LDSM.16.M88.4 R40, [R78+0xc800] ;  /* 0x00c800004e28783b */ /* 0x000fee0000000200 */
[C---:B----4-:R-:W-:Y:S08]  /*44d0*/  HMMA.16816.F32 R52, R44.reuse, R28, R52 ;  /* 0x0000001c2c34723c */ /* 0x050ff00000001834 */
[C---:B------:R-:W-:Y:S01]  /*44e0*/  HMMA.16816.F32 R64, R44.reuse, R30, R64 ;  /* 0x0000001e2c40723c */ /* 0x040fe20000001840 */
[----:B------:R-:W3:Y:S07]  /*44f0*/  LDSM.16.M88.4 R28, [R80+0xd800] ;  /* 0x00d80000501c783b */ /* 0x000eee0000000200 */
        /* <DEDUP_REMOVED lines=12> */
[----:B------:R-:W4:Y:S07]  /*45c0*/  LDSM.16.M88.4 R48, [R84+UR5+0xe000] ;  /* 0x00e000055430783b */ /* 0x000f2e0008000200 */
[C---:B---3--:R-:W-:Y:S01]  /*45d0*/  HMMA.16816.F32 R72, R8.reuse, R28, R52 ;  /* 0x0000001c0848723c */ /* 0x048fe20000001834 */
[----:B------:R-:W-:Y:S07]  /*45e0*/  LDSM.16.M88.4 R52, [R84+UR5+0xe800] ;  /* 0x00e800055434783b */ /* 0x000fee0008000200 */
[----:B------:R-:W-:Y:S01]  /*45f0*/  HMMA.16816.F32 R64, R8, R30, R64 ;  /* 0x0000001e0840723c */ /* 0x000fe20000001840 */
[----:B------:R-:W3:Y:S04]  /*4600*/  LDSM.16.M88.4 R8, [R84+UR5+0xf800] ;  /* 0x00f800055408783b */ /* 0x000ee80008000200 */
[----:B------:R-:W-:Y:S03]  /*4610*/  LDSM.16.M88.4 R28, [R79+0xe000] ;  /* 0x00e000004f1c783b */ /* 0x000fe60000000200 */
[C---:B-1----:R-:W-:Y:S08]  /*4620*/  HMMA.16816.F32 R24, R32.reuse, R4, R24 ;  /* 0x000000042018723c */ /* 0x042ff00000001818 */
[C---:B------:R-:W-:Y:S01]  /*4630*/  HMMA.16816.F32 R20, R32.reuse, R6, R20 ;  /* 0x000000062014723c */ /* 0x040fe20000001814 */
[----:B------:R-:W1:Y:S07]  /*4640*/  LDSM.16.M88.4 R4, [R84+UR5+0xf000] ;  /* 0x00f000055404783b */ /* 0x000e6e0008000200 */
[C---:B------:R-:W-:Y:S08]  /*4650*/  HMMA.16816.F32 R16, R32.reuse, R40, R16 ;  /* 0x000000282010723c */ /* 0x040ff00000001810 */
[C---:B------:R-:W-:Y:S01]  /*4660*/  HMMA.16816.F32 R12, R32.reuse, R42, R12 ;  /* 0x0000002a200c723c */ /* 0x040fe2000000180c */
[----:B------:R-:W5:Y:S07]  /*4670*/  LDSM.16.M88.4 R40, [R83+0x6000] ;  /* 0x006000005328783b */ /* 0x000f6e0000000200 */
[C---:B------:R-:W-:Y:S01]  /*4680*/  HMMA.16816.F32 R88, R32.reuse, R44, R60 ;  /* 0x0000002c2058723c */ /* 0x040fe2000000183c */
[----:B------:R-:W5:Y:S07]  /*4690*/  LDSM.16.M88.4 R60, [R79+0xe800] ;  /* 0x00e800004f3c783b */ /* 0x000f6e0000000200 */
[C---:B--2---:R-:W-:Y:S08]  /*46a0*/  HMMA.16816.F32 R72, R32.reuse, R36, R72 ;  /* 0x000000242048723c */ /* 0x044ff00000001848 */
[C---:B------:R-:W-:Y:S01]  /*46b0*/  HMMA.16816.F32 R64, R32.reuse, R38, R64 ;  /* 0x000000262040723c */ /* 0x040fe20000001840 */
[----:B------:R-:W2:Y:S07]  /*46c0*/  LDSM.16.M88.4 R36, [R79+0xf800] ;  /* 0x00f800004f24783b */ /* 0x000eae0000000200 */
        /* <DEDUP_REMOVED lines=8> */
[----:B------:R-:W3:Y:S07]  /*4750*/  LDSM.16.M88.4 R8, [R80+0xe800] ;  /* 0x00e800005008783b */ /* 0x000eee0000000200 */
[C---:B------:R-:W-:Y:S08]  /*4760*/  HMMA.16816.F32 R16, R68.reuse, R52, R16 ;  /* 0x000000344410723c */ /* 0x040ff00000001810 */
[C---:B------:R-:W-:Y:S01]  /*4770*/  HMMA.16816.F32 R12, R68.reuse, R54, R12 ;  /* 0x00000036440c723c */ /* 0x040fe2000000180c */
[----:B------:R-:W-:Y:S07]  /*4780*/  LDSM.16.M88.4 R52, [R80+0xf000] ;  /* 0x00f000005034783b */ /* 0x000fee0000000200 */
[C---:B-1----:R-:W-:Y:S08]  /*4790*/  HMMA.16816.F32 R88, R68.reuse, R4, R88 ;  /* 0x000000044458723c */ /* 0x042ff00000001858 */
[----:B------:R-:W-:Y:S01]  /*47a0*/  HMMA.16816.F32 R56, R68, R6, R56 ;  /* 0x000000064438723c */ /* 0x000fe20000001838 */
[----:B------:R-:W-:Y:S07]  /*47b0*/  LDSM.16.M88.4 R4, [R81+0x6000] ;  /* 0x006000005104783b */ /* 0x000fee0000000200 */
[C---:B-----5:R-:W-:Y:S08]  /*47c0*/  HMMA.16816.F32 R24, R40.reuse, R28, R24 ;  /* 0x0000001c2818723c */ /* 0x060ff00000001818 */
[C---:B------:R-:W-:Y:S01]  /*47d0*/  HMMA.16816.F32 R20, R40.reuse, R30, R20 ;  /* 0x0000001e2814723c */ /* 0x040fe20000001814 */
[----:B------:R-:W1:Y:S07]  /*47e0*/  LDSM.16.M88.4 R28, [R78+0xe000] ;  /* 0x00e000004e1c783b */ /* 0x000e6e0000000200 */
[C---:B------:R-:W-:Y:S08]  /*47f0*/  HMMA.16816.F32 R16, R40.reuse, R60, R16 ;  /* 0x0000003c2810723c */ /* 0x040ff00000001810 */
[C---:B------:R-:W-:Y:S08]  /*4800*/  HMMA.16816.F32 R12, R40.reuse, R62, R12 ;  /* 0x0000003e280c723c */ /* 0x040ff0000000180c */
[C---:B--2---:R-:W-:Y:S08]  /*4810*/  HMMA.16816.F32 R72, R40.reuse, R36, R72 ;  /* 0x000000242848723c */ /* 0x044ff00000001848 */
[C---:B------:R-:W-:Y:S01]  /*4820*/  HMMA.16816.F32 R64, R40.reuse, R38, R64 ;  /* 0x000000262840723c */ /* 0x040fe20000001840 */
[----:B------:R-:W2:Y:S07]  /*4830*/  LDSM.16.M88.4 R36, [R78+0xe800] ;  /* 0x00e800004e24783b */ /* 0x000eae0000000200 */
[C---:B------:R-:W-:Y:S08]  /*4840*/  HMMA.16816.F32 R88, R40.reuse, R32, R88 ;  /* 0x000000202858723c */ /* 0x040ff00000001858 */
[----:B------:R-:W-:Y:S01]  /*4850*/  HMMA.16816.F32 R56, R40, R34, R56 ;  /* 0x000000222838723c */ /* 0x000fe20000001838 */
[----:B------:R-:W5:Y:S07]  /*4860*/  LDSM.16.M88.4 R32, [R80+0xf800] ;  /* 0x00f800005020783b */ /* 0x000f6e0000000200 */
[C---:B----4-:R-:W-:Y:S08]  /*4870*/  HMMA.16816.F32 R24, R48.reuse, R44, R24 ;  /* 0x0000002c3018723c */ /* 0x050ff00000001818 */
[C---:B------:R-:W-:Y:S08]  /*4880*/  HMMA.16816.F32 R20, R48.reuse, R46, R20 ;  /* 0x0000002e3014723c */ /* 0x040ff00000001814 */
[C---:B---3--:R-:W-:Y:S08]  /*4890*/  HMMA.16816.F32 R16, R48.reuse, R8, R16 ;  /* 0x000000083010723c */ /* 0x048ff00000001810 */
[----:B------:R-:W-:Y:S01]  /*48a0*/  HMMA.16816.F32 R12, R48, R10, R12 ;  /* 0x0000000a300c723c */ /* 0x000fe2000000180c */
[----:B------:R-:W3:Y:S07]  /*48b0*/  LDSM.16.M88.4 R8, [R78+0xf000] ;  /* 0x00f000004e08783b */ /* 0x000eee0000000200 */
[C---:B-1----:R-:W-:Y:S08]  /*48c0*/  HMMA.16816.F32 R24, R4.reuse, R28, R24 ;  /* 0x0000001c0418723c */ /* 0x042ff00000001818 */
[----:B------:R-:W-:Y:S01]  /*48d0*/  HMMA.16816.F32 R20, R4, R30, R20 ;  /* 0x0000001e0414723c */ /* 0x000fe20000001814 */
[----:B------:R-:W1:Y:S01]  /*48e0*/  LDSM.16.M88.4 R28, [R78+0xf800] ;  /* 0x00f800004e1c783b */ /* 0x000e620000000200 */
[----:B------:R-:W-:-:S06]  /*48f0*/  DEPBAR.LE SB0, 0x0 ;  /* 0x000080000000791a */ /* 0x000fcc0000000000 */
[----:B------:R-:W-:Y:S03]  /*4900*/  HMMA.16816.F32 R88, R48, R52, R88 ;  /* 0x000000343058723c */ /* 0x000fe60000001858 */
[----:B------:R-:W-:Y:S01]  /*4910*/  FMUL.FTZ R24, R24, UR7 ;  /* 0x0000000718187c20 */ /* 0x000fe20008410000 */
[----:B------:R-:W-:-:S04]  /*4920*/  FMUL.FTZ R27, R27, UR7 ;  /* 0x000000071b1b7c20 */ /* 0x000fc80008410000 */
[----:B--2---:R-:W-:Y:S01]  /*4930*/  HMMA.16816.F32 R16, R4, R36, R16 ;  /* 0x000000240410723c */ /* 0x004fe20000001810 */
[----:B------:R-:W-:Y:S02]  /*4940*/  MUFU.TANH R24, R24 ;  /* 0x0000001800187308 */ /* 0x000fe40000002400 */
[----:B------:R-:W-:Y:S01]  /*4950*/  FMUL.FTZ R22, R22, UR7 ;  /* 0x0000000716167c20 */ /* 0x000fe20008410000 */
[----:B------:R-:W-:-:S04]  /*4960*/  FMUL.FTZ R23, R23, UR7 ;  /* 0x0000000717177c20 */ /* 0x000fc80008410000 */
[C---:B------:R-:W-:Y:S01]  /*4970*/  HMMA.16816.F32 R56, R48.reuse, R54, R56 ;  /* 0x000000363038723c */ /* 0x040fe20000001838 */
[----:B------:R-:W-:Y:S07]  /*4980*/  MUFU.TANH R27, R27 ;  /* 0x0000001b001b7308 */ /* 0x000fee0000002400 */
[----:B-----5:R-:W-:Y:S01]  /*4990*/  HMMA.16816.F32 R72, R48, R32, R72 ;  /* 0x000000203048723c */ /* 0x020fe20000001848 */
[----:B------:R-:W-:Y:S01]  /*49a0*/  FMUL.FTZ R32, R25, UR7 ;  /* 0x0000000719207c20 */ /* 0x000fe20008410000 */
[----:B------:R-:W-:Y:S01]  /*49b0*/  IMAD.U32 R25, RZ, RZ, UR4 ;  /* 0x00000004ff197e24 */ /* 0x000fe2000f8e00ff */
[----:B------:R-:W-:Y:S01]  /*49c0*/  MUFU.TANH R22, R22 ;  /* 0x0000001600167308 */ /* 0x000fe20000002400 */
[----:B------:R-:W-:Y:S01]  /*49d0*/  FMUL.FTZ R18, R18, UR7 ;  /* 0x0000000712127c20 */ /* 0x000fe20008410000 */
[----:B------:R-:W-:-:S03]  /*49e0*/  FMUL.FTZ R19, R19, UR7 ;  /* 0x0000000713137c20 */ /* 0x000fc60008410000 */
[----:B------:R-:W-:Y:S01]  /*49f0*/  HMMA.16816.F32 R64, R48, R34, R64 ;  /* 0x000000223040723c */ /* 0x000fe20000001840 */
[----:B------:R-:W-:Y:S01]  /*4a00*/  SHF.R.U32.HI R34, RZ, 0x2, R216 ;  /* 0x00000002ff227819 */ /* 0x000fe200000116d8 */
[----:B------:R-:W-:Y:S01]  /*4a10*/  FMUL.FTZ R35, R20, UR7 ;  /* 0x0000000714237c20 */ /* 0x000fe20008410000 */
[----:B------:R-:W-:Y:S01]  /*4a20*/  IMAD R20, R25, 0x40, R202 ;  /* 0x0000004019147824 */ /* 0x000fe200078e02ca */
[----:B------:R-:W-:Y:S01]  /*4a30*/  MUFU.TANH R32, R32 ;  /* 0x0000002000207308 */ /* 0x000fe20000002400 */
[----:B------:R-:W-:Y:S01]  /*4a40*/  LOP3.LUT R34, R34, 0x7, RZ, 0xc0, !PT ;  /* 0x0000000722227812 */ /* 0x000fe200078ec0ff */
[----:B------:R-:W-:Y:S01]  /*4a50*/  FMUL.FTZ R51, R26, UR7 ;  /* 0x000000071a337c20 */ /* 0x000fe20008410000 */
[----:B------:R-:W-:Y:S01]  /*4a60*/  VIADD R48, R20, 0x1 ;  /* 0x0000000114307836 */ /* 0x000fe20000000000 */
[----:B------:R-:W-:Y:S01]  /*4a70*/  HMMA.16816.F32 R12, R4, R38, R12 ;  /* 0x00000026040c723c */ /* 0x000fe2000000180c */
[----:B------:R-:W-:Y:S01]  /*4a80*/  IADD3 R25, PT, PT, R34, UR27, R3 ;  /* 0x0000001b22197c10 */ /* 0x000fe2000fffe003 */
[----:B------:R-:W-:-:S02]  /*4a90*/  VIADD R3, R20, 0x38 ;  /* 0x0000003814037836 */ /* 0x000fc40000000000 */
[----:B------:R-:W-:Y:S01]  /*4aa0*/  FMUL.FTZ R39, R21, UR7 ;  /* 0x0000000715277c20 */ /* 0x000fe20008410000 */
[----:B------:R-:W2:Y:S01]  /*4ab0*/  MUFU.TANH R35, R35 ;  /* 0x0000002300237308 */ /* 0x000ea20000002400 */
[----:B------:R-:W-:Y:S01]  /*4ac0*/  FMUL.FTZ R38, R17, UR7 ;  /* 0x0000000711267c20 */ /* 0x000fe20008410000 */
[----:B------:R-:W-:Y:S01]  /*4ad0*/  VIADD R236, R25, UR30 ;  /* 0x0000001e19ec7c36 */ /* 0x000fe20008000000 */
[C---:B---3--:R-:W-:Y:S01]  /*4ae0*/  HMMA.16816.F32 R88, R4.reuse, R8, R88 ;  /* 0x000000080458723c */ /* 0x048fe20000001858 */
[----:B------:R-:W-:Y:S01]  /*4af0*/  FMUL.FTZ R8, R16, UR7 ;  /* 0x0000000710087c20 */ /* 0x000fe20008410000 */
[----:B------:R-:W-:Y:S02]  /*4b00*/  VIADD R21, R3, UR20 ;  /* 0x0000001403157c36 */ /* 0x000fe40008000000 */
[----:B------:R-:W-:Y:S01]  /*4b10*/  VIADD R9, R20, UR20 ;  /* 0x0000001414097c36 */ /* 0x000fe20008000000 */
[----:B------:R-:W-:Y:S01]  /*4b20*/  MUFU.TANH R39, R39 ;  /* 0x0000002700277308 */ /* 0x000fe20000002400 */
[C---:B------:R-:W-:Y:S01]  /*4b30*/  VIADD R41, R236.reuse, -UR22 ;  /* 0x80000016ec297c36 */ /* 0x040fe20008000000 */
[C-C-:B------:R-:W-:Y:S01]  /*4b40*/  IADD3 R16, PT, PT, R236.reuse, 0x2f, -R21.reuse ;  /* 0x0000002fec107810 */ /* 0x140fe20007ffe815 */
[----:B------:R-:W-:Y:S01]  /*4b50*/  HMMA.16816.F32 R56, R4, R10, R56 ;  /* 0x0000000a0438723c */ /* 0x000fe20000001838 */
[C---:B------:R-:W-:Y:S01]  /*4b60*/  IADD3 R10, PT, PT, R236.reuse, 0x30, -R21 ;  /* 0x00000030ec0a7810 */ /* 0x040fe20007ffe815 */
[----:B------:R-:W-:-:S02]  /*4b70*/  IMAD.IADD R33, R236, 0x1, -R9 ;  /* 0x00000001ec217824 */ /* 0x000fc400078e0a09 */
[----:B------:R-:W-:Y:S01]  /*4b80*/  FMUL.FTZ R11, R13, UR7 ;  /* 0x000000070d0b7c20 */ /* 0x000fe20008410000 */
[----:B------:R-:W-:Y:S01]  /*4b90*/  IADD3 R13, PT, PT, R236, 0x28, -R21 ;  /* 0x00000028ec0d7810 */ /* 0x000fe20007ffe815 */
[----:B------:R-:W3:Y:S01]  /*4ba0*/  MUFU.TANH R8, R8 ;  /* 0x0000000800087308 */ /* 0x000ee20000002400 */
[----:B------:R-:W-:Y:S01]  /*4bb0*/  IABS R10, R10 ;  /* 0x0000000a000a7213 */ /* 0x000fe20000000000 */
[----:B------:R-:W-:Y:S01]  /*4bc0*/  FMUL.FTZ R12, R12, UR7 ;  /* 0x000000070c0c7c20 */ /* 0x000fe20008410000 */
[----:B------:R-:W-:Y:S01]  /*4bd0*/  IABS R13, R13 ;  /* 0x0000000d000d7213 */ /* 0x000fe20000000000 */
[C---:B-1----:R-:W-:Y:S01]  /*4be0*/  HMMA.16816.F32 R72, R4.reuse, R28, R72 ;  /* 0x0000001c0448723c */ /* 0x042fe20000001848 */
[----:B------:R-:W-:Y:S01]  /*4bf0*/  I2FP.F32.S32 R10, R10 ;  /* 0x0000000a000a7245 */ /* 0x000fe20000201400 */
[----:B------:R-:W-:Y:S01]  /*4c00*/  FMUL.FTZ R88, R88, UR7 ;  /* 0x0000000758587c20 */ /* 0x000fe20008410000 */
[----:B------:R-:W-:Y:S01]  /*4c10*/  I2FP.F32.S32 R13, R13 ;  /* 0x0000000d000d7245 */ /* 0x000fe20000201400 */
[----:B------:R-:W1:Y:S01]  /*4c20*/  MUFU.TANH R38, R38 ;  /* 0x0000002600267308 */ /* 0x000e620000002400 */
[----:B------:R-:W-:Y:S01]  /*4c30*/  IABS R33, R33 ;  /* 0x0000002100217213 */ /* 0x000fe20000000000 */
[----:B--2---:R-:W-:Y:S01]  /*4c40*/  FFMA.FTZ R35, R10, -UR6, R35 ;  /* 0x800000060a237c23 */ /* 0x004fe20008010023 */
[C-C-:B------:R-:W-:Y:S01]  /*4c50*/  IADD3 R29, PT, PT, R236.reuse, 0x27, -R21.reuse ;  /* 0x00000027ec1d7810 */ /* 0x140fe20007ffe815 */
[----:B------:R-:W-:Y:S01]  /*4c60*/  HMMA.16816.F32 R64, R4, R30, R64 ;  /* 0x0000001e0440723c */ /* 0x000fe20000001840 */
[--C-:B------:R-:W-:Y:S01]  /*4c70*/  IADD3 R10, PT, PT, R236, 0x20, -R21.reuse ;  /* 0x00000020ec0a7810 */ /* 0x100fe20007ffe815 */
[----:B------:R-:W-:Y:S01]  /*4c80*/  FMUL.FTZ R89, R89, UR7 ;  /* 0x0000000759597c20 */ /* 0x000fe20008410000 */
[----:B------:R-:W-:Y:S01]  /*4c90*/  I2FP.F32.S32 R33, R33 ;  /* 0x0000002100217245 */ /* 0x000fe20000201400 */
[----:B------:R-:W2:Y:S01]  /*4ca0*/  MUFU.TANH R17, R12 ;  /* 0x0000000c00117308 */ /* 0x000ea20000002400 */
[----:B------:R-:W-:Y:S01]  /*4cb0*/  IABS R29, R29 ;  /* 0x0000001d001d7213 */ /* 0x000fe20000000000 */
[----:B---3--:R-:W-:Y:S01]  /*4cc0*/  FFMA.FTZ R13, R13, -UR6, R8 ;  /* 0x800000060d0d7c23 */ /* 0x008fe20008010008 */
[----:B------:R-:W-:Y:S01]  /*4cd0*/  FMUL.FTZ R8, R57, UR7 ;  /* 0x0000000739087c20 */ /* 0x000fe20008410000 */
[----:B------:R-:W-:Y:S01]  /*4ce0*/  IABS R10, R10 ;  /* 0x0000000a000a7213 */ /* 0x000fe20000000000 */
[----:B------:R-:W-:Y:S01]  /*4cf0*/  FMUL.FTZ R56, R56, UR7 ;  /* 0x0000000738387c20 */ /* 0x000fe20008410000 */
[----:B------:R-:W-:Y:S01]  /*4d00*/  FFMA.FTZ R33, R33, -UR6, R24 ;  /* 0x8000000621217c23 */ /* 0x000fe20008010018 */
[----:B------:R-:W-:Y:S01]  /*4d10*/  I2FP.F32.S32 R29, R29 ;  /* 0x0000001d001d7245 */ /* 0x000fe20000201400 */
[----:B------:R-:W3:Y:S01]  /*4d20*/  MUFU.TANH R11, R11 ;  /* 0x0000000b000b7308 */ /* 0x000ee20000002400 */
[----:B------:R-:W-:Y:S01]  /*4d30*/  I2FP.F32.S32 R10, R10 ;  /* 0x0000000a000a7245 */ /* 0x000fe20000201400 */
[----:B------:R-:W-:Y:S01]  /*4d40*/  VIADD R46, R20, 0x8 ;  /* 0x00000008142e7836 */ /* 0x000fe20000000000 */
[C-C-:B------:R-:W-:Y:S01]  /*4d50*/  IADD3 R37, PT, PT, R236.reuse, 0x37, -R21.reuse ;  /* 0x00000037ec257810 */ /* 0x140fe20007ffe815 */
[----:B-1----:R-:W-:Y:S01]  /*4d60*/  FFMA.FTZ R38, R29, -UR6, R38 ;  /* 0x800000061d267c23 */ /* 0x002fe20008010026 */
[----:B------:R-:W-:Y:S01]  /*4d70*/  IADD3 R24, PT, PT, R236, 0x1f, -R21 ;  /* 0x0000001fec187810 */ /* 0x000fe20007ffe815 */
[----:B------:R-:W-:Y:S01]  /*4d80*/  VIADD R29, R25, UR23 ;  /* 0x00000017191d7c36 */ /* 0x000fe20008000000 */
[----:B------:R-:W-:Y:S01]  /*4d90*/  IABS R37, R37 ;  /* 0x0000002500257213 */ /* 0x000fe20000000000 */
[----:B------:R-:W1:Y:S01]  /*4da0*/  MUFU.TANH R229, R88 ;  /* 0x0000005800e57308 */ /* 0x000e620000002400 */
[----:B------:R-:W-:Y:S01]  /*4db0*/  IABS R24, R24 ;  /* 0x0000001800187213 */ /* 0x000fe20000000000 */
[----:B--2---:R-:W-:Y:S01]  /*4dc0*/  FFMA.FTZ R17, R10, -UR6, R17 ;  /* 0x800000060a117c23 */ /* 0x004fe20008010011 */
[----:B------:R-:W-:Y:S01]  /*4dd0*/  IABS R12, R16 ;  /* 0x00000010000c7213 */ /* 0x000fe20000000000 */
[----:B------:R-:W-:Y:S01]  /*4de0*/  VIADD R44, R20, 0x9 ;  /* 0x00000009142c7836 */ /* 0x000fe20000000000 */
[--C-:B------:R-:W-:Y:S01]  /*4df0*/  IADD3 R16, PT, PT, R236, 0x18, -R21.reuse ;  /* 0x00000018ec107810 */ /* 0x100fe20007ffe815 */
[C---:B------:R-:W-:Y:S01]  /*4e00*/  VIADD R42, R20.reuse, 0x10 ;  /* 0x00000010142a7836 */ /* 0x040fe20000000000 */
[----:B------:R-:W-:Y:S01]  /*4e10*/  I2FP.F32.S32 R12, R12 ;  /* 0x0000000c000c7245 */ /* 0x000fe20000201400 */
[----:B------:R-:W2:Y:S01]  /*4e20*/  MUFU.TANH R227, R89 ;  /* 0x0000005900e37308 */ /* 0x000ea20000002400 */
[----:B------:R-:W-:Y:S01]  /*4e30*/  IABS R16, R16 ;  /* 0x0000001000107213 */ /* 0x000fe20000000000 */
[----:B------:R-:W-:Y:S01]  /*4e40*/  VIADD R40, R20, 0x11 ;  /* 0x0000001114287836 */ /* 0x000fe20000000000 */
[----:B------:R-:W-:Y:S01]  /*4e50*/  IADD3 R10, PT, PT, R236, 0x10, -R21 ;  /* 0x00000010ec0a7810 */ /* 0x000fe20007ffe815 */
[----:B------:R-:W-:Y:S01]  /*4e60*/  FFMA.FTZ R39, R12, -UR6, R39 ;  /* 0x800000060c277c23 */ /* 0x000fe20008010027 */
[--C-:B------:R-:W-:Y:S01]  /*4e70*/  IADD3 R12, PT, PT, R236, 0x17, -R21.reuse ;  /* 0x00000017ec0c7810 */ /* 0x100fe20007ffe815 */
[----:B------:R-:W-:Y:S01]  /*4e80*/  FMUL.FTZ R53, R72, UR7 ;  /* 0x0000000748357c20 */ /* 0x000fe20008410000 */
[----:B------:R-:W-:Y:S01]  /*4e90*/  IADD3 R221, PT, PT, R236, 0xf, -R21 ;  /* 0x0000000fecdd7810 */ /* 0x000fe20007ffe815 */
[----:B------:R4:W5:Y:S01]  /*4ea0*/  MUFU.TANH R205, R56 ;  /* 0x0000003800cd7308 */ /* 0x0009620000002400 */
[----:B------:R-:W-:Y:S01]  /*4eb0*/  I2FP.F32.S32 R37, R37 ;  /* 0x0000002500257245 */ /* 0x000fe20000201400 */
[----:B------:R-:W-:Y:S01]  /*4ec0*/  FMUL.FTZ R55, R73, UR7 ;  /* 0x0000000749377c20 */ /* 0x000fe20008410000 */
[----:B------:R-:W-:Y:S01]  /*4ed0*/  I2FP.F32.S32 R24, R24 ;  /* 0x0000001800187245 */ /* 0x000fe20000201400 */
[----:B------:R-:W-:Y:S01]  /*4ee0*/  VIADD R36, R20, 0x18 ;  /* 0x0000001814247836 */ /* 0x000fe20000000000 */
[----:B------:R-:W-:Y:S01]  /*4ef0*/  I2FP.F32.S32 R16, R16 ;  /* 0x0000001000107245 */ /* 0x000fe20000201400 */
[----:B------:R-:W-:Y:S01]  /*4f00*/  FFMA.FTZ R37, R37, -UR6, R32 ;  /* 0x8000000625257c23 */ /* 0x000fe20008010020 */
[----:B------:R-:W-:Y:S01]  /*4f10*/  IABS R12, R12 ;  /* 0x0000000c000c7213 */ /* 0x000fe20000000000 */
[----:B------:R-:W5:Y:S01]  /*4f20*/  MUFU.TANH R8, R8 ;  /* 0x0000000800087308 */ /* 0x000f620000002400 */
[----:B------:R-:W-:Y:S01]  /*4f30*/  IABS R10, R10 ;  /* 0x0000000a000a7213 */ /* 0x000fe20000000000 */
[----:B---3--:R-:W-:Y:S01]  /*4f40*/  FFMA.FTZ R11, R24, -UR6, R11 ;  /* 0x80000006180b7c23 */ /* 0x008fe2000801000b */
[----:B------:R-:W-:Y:S01]  /*4f50*/  IABS R221, R221 ;  /* 0x000000dd00dd7213 */ /* 0x000fe20000000000 */
[----:B-1----:R-:W-:Y:S01]  /*4f60*/  FFMA.FTZ R229, R16, -UR6, R229 ;  /* 0x8000000610e57c23 */ /* 0x002fe200080100e5 */
[----:B------:R-:W-:Y:S01]  /*4f70*/  ISETP.GT.AND P0, PT, R41, R20, PT ;  /* 0x000000142900720c */ /* 0x000fe20003f04270 */
[C---:B------:R-:W-:Y:S01]  /*4f80*/  VIADD R34, R20.reuse, 0x19 ;  /* 0x0000001914227836 */ /* 0x040fe20000000000 */
[----:B------:R-:W-:Y:S01]  /*4f90*/  VIADDMNMX R235, R29, 0x1, R234, PT ;  /* 0x000000011deb7846 */ /* 0x000fe200038001ea */
[----:B------:R-:W-:Y:S01]  /*4fa0*/  VIADD R32, R20, 0x20 ;  /* 0x0000002014207836 */ /* 0x000fe20000000000 */
[----:B------:R-:W-:Y:S01]  /*4fb0*/  I2FP.F32.S32 R12, R12 ;  /* 0x0000000c000c7245 */ /* 0x000fe20000201400 */
[----:B----4-:R-:W-:Y:S01]  /*4fc0*/  FMUL.FTZ R56, R64, UR7 ;  /* 0x0000000740387c20 */ /* 0x010fe20008410000 */
[----:B------:R-:W-:Y:S01]  /*4fd0*/  I2FP.F32.S32 R10, R10 ;  /* 0x0000000a000a7245 */ /* 0x000fe20000201400 */
[C---:B------:R-:W-:Y:S01]  /*4fe0*/  VIADD R28, R20.reuse, 0x21 ;  /* 0x00000021141c7836 */ /* 0x040fe20000000000 */
[----:B------:R-:W-:Y:S01]  /*4ff0*/  I2FP.F32.S32 R221, R221 ;  /* 0x000000dd00dd7245 */ /* 0x000fe20000201400 */
[C---:B------:R-:W-:Y:S01]  /*5000*/  VIADD R24, R20.reuse, 0x28 ;  /* 0x0000002814187836 */ /* 0x040fe20000000000 */
[----:B------:R-:W-:Y:S01]  /*5010*/  FSEL R25, R33, -INF , !P0 ;  /* 0xff80000021197808 */ /* 0x000fe20004000000 */
[----:B------:R-:W-:Y:S01]  /*5020*/  VIADD R16, R20, 0x29 ;  /* 0x0000002914107836 */ /* 0x000fe20000000000 */
[C---:B------:R-:W-:Y:S01]  /*5030*/  ISETP.GT.AND P2, PT, R41.reuse, R48, PT ;  /* 0x000000302900720c */ /* 0x040fe20003f44270 */
[C---:B------:R-:W-:Y:S01]  /*5040*/  IMAD.IADD R54, R236.reuse, 0x1, -R21 ;  /* 0x00000001ec367824 */ /* 0x040fe200078e0a15 */
[C---:B------:R-:W-:Y:S01]  /*5050*/  ISETP.GT.AND P1, PT, R41.reuse, R46, PT ;  /* 0x0000002e2900720c */ /* 0x040fe20003f24270 */
[----:B------:R-:W-:Y:S01]  /*5060*/  VIADD R50, R236, 0x8 ;  /* 0x00000008ec327836 */ /* 0x000fe20000000000 */
[----:B------:R-:W-:Y:S01]  /*5070*/  ISETP.GE.AND P4, PT, R20, R235, PT ;  /* 0x000000eb1400720c */ /* 0x000fe20003f86270 */
[----:B------:R-:W-:Y:S01]  /*5080*/  MUFU.TANH R53, R53 ;  /* 0x0000003500357308 */ /* 0x000fe20000002400 */
[C---:B------:R-:W-:Y:S01]  /*5090*/  ISETP.GT.AND P3, PT, R41.reuse, R44, PT ;  /* 0x0000002c2900720c */ /* 0x040fe20003f64270 */
[----:B--2---:R-:W-:Y:S01]  /*50a0*/  FFMA.FTZ R227, R12, -UR6, R227 ;  /* 0x800000060ce37c23 */ /* 0x004fe200080100e3 */
[C---:B------:R-:W-:Y:S01]  /*50b0*/  ISETP.GT.AND P6, PT, R41.reuse, R42, PT ;  /* 0x0000002a2900720c */ /* 0x040fe20003fc4270 */
[----:B-----5:R-:W-:Y:S01]  /*50c0*/  FFMA.FTZ R205, R10, -UR6, R205 ;  /* 0x800000060acd7c23 */ /* 0x020fe200080100cd */
[----:B------:R-:W-:Y:S01]  /*50d0*/  ISETP.GT.AND P0, PT, R41, R40, PT ;  /* 0x000000282900720c */ /* 0x000fe20003f04270 */
[----:B------:R-:W-:Y:S01]  /*50e0*/  FFMA.FTZ R221, R221, -UR6, R8 ;  /* 0x80000006dddd7c23 */ /* 0x000fe20008010008 */
[----:B------:R-:W-:Y:S01]  /*50f0*/  IADD3 R4, PT, PT, R236, 0x7, -R21 ;  /* 0x00000007ec047810 */ /* 0x000fe20007ffe815 */
[----:B------:R-:W1:Y:S01]  /*5100*/  MUFU.TANH R55, R55 ;  /* 0x0000003700377308 */ /* 0x000e620000002400 */
[----:B------:R-:W-:Y:S01]  /*5110*/  FSEL R25, R25, -INF , !P4 ;  /* 0xff80000019197808 */ /* 0x000fe20006000000 */
[C---:B------:R-:W-:Y:S01]  /*5120*/  VIADD R12, R20.reuse, 0x30 ;  /* 0x00000030140c7836 */ /* 0x040fe20000000000 */
[----:B------:R-:W-:Y:S01]  /*5130*/  FSEL R37, R37, -INF , !P2 ;  /* 0xff80000025257808 */ /* 0x000fe20005000000 */
[C---:B------:R-:W-:Y:S01]  /*5140*/  VIADD R10, R20.reuse, 0x31 ;  /* 0x00000031140a7836 */ /* 0x040fe20000000000 */
[----:B------:R-:W-:Y:S01]  /*5150*/  FSEL R35, R35, -INF , !P1 ;  /* 0xff80000023237808 */ /* 0x000fe20004800000 */
[----:B------:R-:W-:Y:S01]  /*5160*/  VIADD R8, R20, 0x39 ;  /* 0x0000003914087836 */ /* 0x000fe20000000000 */
[----:B------:R-:W-:Y:S01]  /*5170*/  FSEL R39, R39, -INF , !P3 ;  /* 0xff80000027277808 */ /* 0x000fe20005800000 */
[----:B------:R-:W2:Y:S01]  /*5180*/  MUFU.TANH R56, R56 ;  /* 0x0000003800387308 */ /* 0x000ea20000002400 */
[----:B------:R-:W-:Y:S01]  /*5190*/  FSEL R13, R13, -INF , !P6 ;  /* 0xff8000000d0d7808 */ /* 0x000fe20007000000 */
[----:B------:R-:W-:Y:S01]  /*51a0*/  VIADD R33, R50, -UR22 ;  /* 0x8000001632217c36 */ /* 0x000fe20008000000 */
[----:B------:R-:W-:Y:S01]  /*51b0*/  FSEL R38, R38, -INF , !P0 ;  /* 0xff80000026267808 */ /* 0x000fe20004000000 */
[C---:B------:R-:W-:Y:S01]  /*51c0*/  IMAD.IADD R52, R50.reuse, 0x1, -R9 ;  /* 0x0000000132347824 */ /* 0x040fe200078e0a09 */
[C---:B------:R-:W-:Y:S01]  /*51d0*/  ISETP.GT.AND P4, PT, R41.reuse, R36, PT ;  /* 0x000000242900720c */ /* 0x040fe20003f84270 */
[--C-:B------:R-:W-:Y:S01]  /*51e0*/  IMAD.IADD R6, R50, 0x1, -R21.reuse ;  /* 0x0000000132067824 */ /* 0x100fe200078e0a15 */
[C---:B------:R-:W-:Y:S01]  /*51f0*/  ISETP.GT.AND P2, PT, R41.reuse, R34, PT ;  /* 0x000000222900720c */ /* 0x040fe20003f44270 */
[----:B------:R-:W3:Y:S01]  /*5200*/  MUFU.TANH R51, R51 ;  /* 0x0000003300337308 */ /* 0x000ee20000002400 */
[----:B------:R-:W-:Y:S01]  /*5210*/  ISETP.GT.AND P1, PT, R41, R32, PT ;  /* 0x000000202900720c */ /* 0x000fe20003f24270 */
[----:B------:R-:W-:Y:S01]  /*5220*/  FMUL.FTZ R65, R65, UR7 ;  /* 0x0000000741417c20 */ /* 0x000fe20008410000 */
[C---:B------:R-:W-:Y:S01]  /*5230*/  ISETP.GT.AND P3, PT, R41.reuse, R28, PT ;  /* 0x0000001c2900720c */ /* 0x040fe20003f64270 */
[----:B------:R-:W-:Y:S01]  /*5240*/  FMUL.FTZ R14, R14, UR7 ;  /* 0x000000070e0e7c20 */ /* 0x000fe20008410000 */
[C---:B------:R-:W-:Y:S01]  /*5250*/  ISETP.GT.AND P6, PT, R41.reuse, R24, PT ;  /* 0x000000182900720c */ /* 0x040fe20003fc4270 */
[----:B------:R-:W-:Y:S01]  /*5260*/  FMUL.FTZ R90, R90, UR7 ;  /* 0x000000075a5a7c20 */ /* 0x000fe20008410000 */
[----:B------:R-:W-:Y:S01]  /*5270*/  ISETP.GT.AND P0, PT, R41, R16, PT ;  /* 0x000000102900720c */ /* 0x000fe20003f04270 */
[----:B------:R-:W-:Y:S01]  /*5280*/  MUFU.TANH R18, R18 ;  /* 0x0000001200127308 */ /* 0x000fe20000002400 */
[----:B------:R-:W-:Y:S01]  /*5290*/  IABS R54, R54 ;  /* 0x0000003600367213 */ /* 0x000fe20000000000 */
[----:B------:R-:W-:Y:S01]  /*52a0*/  FMUL.FTZ R91, R91, UR7 ;  /* 0x000000075b5b7c20 */ /* 0x000fe20008410000 */
[----:B------:R-:W-:Y:S01]  /*52b0*/  VIADDMNMX R234, R29, 0x9, R234, PT ;  /* 0x000000091dea7846 */ /* 0x000fe200038001ea */
[----:B------:R-:W-:Y:S01]  /*52c0*/  FMUL.FTZ R59, R59, UR7 ;  /* 0x000000073b3b7c20 */ /* 0x000fe20008410000 */
[----:B------:R-:W-:Y:S01]  /*52d0*/  IADD3 R57, PT, PT, R236, 0x8, -R21 ;  /* 0x00000008ec397810 */ /* 0x000fe20007ffe815 */
[----:B------:R-:W-:Y:S01]  /*52e0*/  IMAD.MOV.U32 R60, RZ, RZ, R54 ;  /* 0x000000ffff3c7224 */ /* 0x000fe200078e0036 */
[----:B------:R-:W-:Y:S01]  /*52f0*/  IABS R4, R4 ;  /* 0x0000000400047213 */ /* 0x000fe20000000000 */
[----:B------:R-:W4:Y:S01]  /*5300*/  MUFU.TANH R54, R65 ;  /* 0x0000004100367308 */ /* 0x000f220000002400 */
[----:B------:R-:W-:Y:S01]  /*5310*/  FSEL R17, R17, -INF , !P4 ;  /* 0xff80000011117808 */ /* 0x000fe20006000000 */
[----:B------:R-:W-:Y:S01]  /*5320*/  FMUL.FTZ R74, R74, UR7 ;  /* 0x000000074a4a7c20 */ /* 0x000fe20008410000 */
[----:B------:R-:W-:Y:S01]  /*5330*/  FSEL R11, R11, -INF , !P2 ;  /* 0xff8000000b0b7808 */ /* 0x000fe20005000000 */
[----:B------:R-:W-:Y:S01]  /*5340*/  FMUL.FTZ R67, R67, UR7 ;  /* 0x0000000743437c20 */ /* 0x000fe20008410000 */
[----:B------:R-:W-:Y:S01]  /*5350*/  FSEL R229, R229, -INF , !P1 ;  /* 0xff800000e5e57808 */ /* 0x000fe20004800000 */
[----:B------:R-:W-:Y:S01]  /*5360*/  FMUL.FTZ R75, R75, UR7 ;  /* 0x000000074b4b7c20 */ /* 0x000fe20008410000 */
[----:B------:R-:W-:Y:S01]  /*5370*/  FSEL R227, R227, -INF , !P3 ;  /* 0xff800000e3e37808 */ /* 0x000fe20005800000 */
[----:B------:R-:W-:Y:S01]  /*5380*/  MUFU.TANH R14, R14 ;  /* 0x0000000e000e7308 */ /* 0x000fe20000002400 */
[----:B------:R-:W-:Y:S01]  /*5390*/  FSEL R205, R205, -INF , !P6 ;  /* 0xff800000cdcd7808 */ /* 0x000fe20007000000 */
[----:B------:R-:W-:Y:S01]  /*53a0*/  FMUL.FTZ R66, R66, UR7 ;  /* 0x0000000742427c20 */ /* 0x000fe20008410000 */
[----:B------:R-:W-:-:S02]  /*53b0*/  FSEL R221, R221, -INF , !P0 ;  /* 0xff800000dddd7808 */ /* 0x000fc40004000000 */
[C---:B------:R-:W-:Y:S02]  /*53c0*/  ISETP.GT.AND P4, PT, R41.reuse, R12, PT ;  /* 0x0000000c2900720c */ /* 0x040fe40003f84270 */
[C---:B------:R-:W-:Y:S01]  /*53d0*/  ISETP.GT.AND P2, PT, R41.reuse, R10, PT ;  /* 0x0000000a2900720c */ /* 0x040fe20003f44270 */
[----:B------:R-:W-:Y:S01]  /*53e0*/  MUFU.TANH R19, R19 ;  /* 0x0000001300137308 */ /* 0x000fe20000002400 */
[C---:B------:R-:W-:Y:S02]  /*53f0*/  ISETP.GT.AND P1, PT, R41.reuse, R3, PT ;  /* 0x000000032900720c */ /* 0x040fe40003f24270 */
[----:B------:R-:W-:Y:S02]  /*5400*/  ISETP.GT.AND P3, PT, R41, R8, PT ;  /* 0x000000082900720c */ /* 0x000fe40003f64270 */
[----:B------:R-:W-:Y:S02]  /*5410*/  ISETP.GT.AND P6, PT, R33, R20, PT ;  /* 0x000000142100720c */ /* 0x000fe40003fc4270 */
[----:B------:R-:W-:Y:S01]  /*5420*/  ISETP.GE.AND P0, PT, R20, R234, PT ;  /* 0x000000ea1400720c */ /* 0x000fe20003f06270 */
[----:B------:R-:W5:Y:S01]  /*5430*/  MUFU.TANH R23, R23 ;  /* 0x0000001700177308 */ /* 0x000f620000002400 */
[----:B------:R-:W-:-:S02]  /*5440*/  IABS R57, R57 ;  /* 0x0000003900397213 */ /* 0x000fc40000000000 */
[----:B------:R-:W-:Y:S02]  /*5450*/  I2FP.F32.S32 R64, R4 ;  /* 0x0000000400407245 */ /* 0x000fe40000201400 */
[C-C-:B------:R-:W-:Y:S02]  /*5460*/  IADD3 R31, PT, PT, R50.reuse, 0x37, -R21.reuse ;  /* 0x00000037321f7810 */ /* 0x140fe40007ffe815 */
[----:B------:R-:W-:Y:S01]  /*5470*/  IADD3 R29, PT, PT, R50, 0x30, -R21 ;  /* 0x00000030321d7810 */ /* 0x000fe20007ffe815 */
[----:B-1----:R-:W-:Y:S01]  /*5480*/  FFMA.FTZ R55, R64, -UR6, R55 ;  /* 0x8000000640377c23 */ /* 0x002fe20008010037 */
[C-C-:B------:R-:W-:Y:S01]  /*5490*/  IADD3 R7, PT, PT, R50.reuse, 0x2f, -R21.reuse ;  /* 0x0000002f32077810 */ /* 0x140fe20007ffe815 */
[----:B------:R-:W1:Y:S01]  /*54a0*/  MUFU.TANH R90, R90 ;  /* 0x0000005a005a7308 */ /* 0x000e620000002400 */
[C-C-:B------:R-:W-:Y:S02]  /*54b0*/  IADD3 R9, PT, PT, R50.reuse, 0x28, -R21.reuse ;  /* 0x0000002832097810 */ /* 0x140fe40007ffe815 */
[----:B------:R-:W-:-:S02]  /*54c0*/  IADD3 R5, PT, PT, R50, 0x27, -R21 ;  /* 0x0000002732057810 */ /* 0x000fc40007ffe815 */
[C-C-:B------:R-:W-:Y:S02]  /*54d0*/  IADD3 R49, PT, PT, R50.reuse, 0x20, -R21.reuse ;  /* 0x0000002032317810 */ /* 0x140fe40007ffe815 */
[C-C-:B------:R-:W-:Y:S01]  /*54e0*/  IADD3 R47, PT, PT, R50.reuse, 0x1f, -R21.reuse ;  /* 0x0000001f322f7810 */ /* 0x140fe20007ffe815 */
[----:B------:R-:W-:Y:S01]  /*54f0*/  MUFU.TANH R91, R91 ;  /* 0x0000005b005b7308 */ /* 0x000fe20000002400 */
[C-C-:B------:R-:W-:Y:S02]  /*5500*/  IADD3 R45, PT, PT, R50.reuse, 0x18, -R21.reuse ;  /* 0x00000018322d7810 */ /* 0x140fe40007ffe815 */
[C-C-:B------:R-:W-:Y:S02]  /*5510*/  IADD3 R43, PT, PT, R50.reuse, 0x17, -R21.reuse ;  /* 0x00000017322b7810 */ /* 0x140fe40007ffe815 */
[C-C-:B------:R-:W-:Y:S02]  /*5520*/  IADD3 R41, PT, PT, R50.reuse, 0x10, -R21.reuse ;  /* 0x0000001032297810 */ /* 0x140fe40007ffe815 */
[C-C-:B------:R-:W-:Y:S01]  /*5530*/  IADD3 R30, PT, PT, R50.reuse, 0xf, -R21.reuse ;  /* 0x0000000f321e7810 */ /* 0x140fe20007ffe815 */
[----:B------:R-:W-:Y:S01]  /*5540*/  MUFU.TANH R59, R59 ;  /* 0x0000003b003b7308 */ /* 0x000fe20000002400 */
[----:B------:R-:W-:-:S02]  /*5550*/  IADD3 R26, PT, PT, R50, 0x8, -R21 ;  /* 0x00000008321a7810 */ /* 0x000fc40007ffe815 */
[C-C-:B------:R-:W-:Y:S02]  /*5560*/  IADD3 R20, PT, PT, R50.reuse, 0x7, -R21.reuse ;  /* 0x0000000732147810 */ /* 0x140fe40007ffe815 */
[--C-:B------:R-:W-:Y:S02]  /*5570*/  IADD3 R4, PT, PT, R50, -0x1, -R21.reuse ;  /* 0xffffffff32047810 */ /* 0x100fe40007ffe815 */
[----:B------:R-:W-:Y:S01]  /*5580*/  IADD3 R21, PT, PT, R236, -0x1, -R21 ;  /* 0xffffffffec157810 */ /* 0x000fe20007ffe815 */
[----:B------:R-:W-:Y:S01]  /*5590*/  MUFU.TANH R67, R67 ;  /* 0x0000004300437308 */ /* 0x000fe20000002400 */
[----:B------:R-:W-:Y:S02]  /*55a0*/  I2FP.F32.S32 R62, R57 ;  /* 0x00000039003e7245 */ /* 0x000fe40000201400 */
[----:B------:R-:W-:Y:S02]  /*55b0*/  I2FP.F32.S32 R57, R60 ;  /* 0x0000003c00397245 */ /* 0x000fe40000201400 */
[----:B------:R-:W-:Y:S01]  /*55c0*/  IABS R21, R21 ;  /* 0x0000001500157213 */ /* 0x000fe20000000000 */
[----:B------:R-:W-:Y:S01]  /*55d0*/  FFMA.FTZ R53, R62, -UR6, R53 ;  /* 0x800000063e357c23 */ /* 0x000fe20008010035 */
[----:B------:R-:W-:Y:S01]  /*55e0*/  IABS R52, R52 ;  /* 0x0000003400347213 */ /* 0x000fe20000000000 */
[----:B--2---:R-:W-:Y:S01]  /*55f0*/  FFMA.FTZ R56, R57, -UR6, R56 ;  /* 0x8000000639387c23 */ /* 0x004fe20008010038 */
[----:B------:R-:W-:Y:S01]  /*5600*/  FSEL R223, R55, -INF , !P2 ;  /* 0xff80000037df7808 */ /* 0x000fe20005000000 */
[----:B------:R-:W-:Y:S01]  /*5610*/  IMAD.MOV.U32 R50, RZ, RZ, R21 ;  /* 0x000000ffff327224 */ /* 0x000fe200078e0015 */
[----:B------:R-:W-:Y:S01]  /*5620*/  FSEL R225, R53, -INF , !P4 ;  /* 0xff80000035e17808 */ /* 0x000fe20006000000 */
[----:B------:R-:W-:Y:S01]  /*5630*/  IMAD.MOV.U32 R21, RZ, RZ, R52 ;  /* 0x000000ffff157224 */ /* 0x000fe200078e0034 */
[----:B------:R-:W-:Y:S01]  /*5640*/  FSEL R211, R56, -INF , !P1 ;  /* 0xff80000038d37808 */ /* 0x000fe20004800000 */
[----:B------:R-:W-:Y:S01]  /*5650*/  MUFU.TANH R75, R75 ;  /* 0x0000004b004b7308 */ /* 0x000fe20000002400 */
[----:B------:R-:W-:-:S02]  /*5660*/  ISETP.GT.AND P4, PT, R33, R48, PT ;  /* 0x000000302100720c */ /* 0x000fc40003f84270 */
[C---:B------:R-:W-:Y:S02]  /*5670*/  ISETP.GE.AND P2, PT, R48.reuse, R235, PT ;  /* 0x000000eb3000720c */ /* 0x040fe40003f46270 */
[----:B------:R-:W-:Y:S02]  /*5680*/  ISETP.GE.AND P1, PT, R48, R234, PT ;  /* 0x000000ea3000720c */ /* 0x000fe40003f26270 */
[----:B------:R-:W-:Y:S01]  /*5690*/  I2FP.F32.S32 R48, R21 ;  /* 0x0000001500307245 */ /* 0x000fe20000201400 */
[----:B------:R-:W-:Y:S01]  /*56a0*/  MUFU.TANH R66, R66 ;  /* 0x0000004200427308 */ /* 0x000fe20000002400 */
[----:B------:R-:W-:Y:S02]  /*56b0*/  IABS R31, R31 ;  /* 0x0000001f001f7213 */ /* 0x000fe40000000000 */
[----:B------:R-:W-:Y:S01]  /*56c0*/  IABS R21, R29 ;  /* 0x0000001d00157213 */ /* 0x000fe20000000000 */
[----:B---3--:R-:W-:Y:S01]  /*56d0*/  FFMA.FTZ R48, R48, -UR6, R51 ;  /* 0x8000000630307c23 */ /* 0x008fe20008010033 */
[----:B------:R-:W-:-:S02]  /*56e0*/  I2FP.F32.S32 R53, R50 ;  /* 0x0000003200357245 */ /* 0x000fc40000201400 */
[----:B------:R-:W-:Y:S02]  /*56f0*/  I2FP.F32.S32 R21, R21 ;  /* 0x0000001500157245 */ /* 0x000fe40000201400 */
[----:B------:R-:W-:Y:S01]  /*5700*/  FSEL R29, R48, -INF , !P6 ;  /* 0xff800000301d7808 */ /* 0x000fe20007000000 */
[----:B----4-:R-:W-:Y:S01]  /*5710*/  FFMA.FTZ R53, R53, -UR6, R54 ;  /* 0x8000000635357c23 */ /* 0x010fe20008010036 */
[----:B------:R-:W-:Y:S01]  /*5720*/  I2FP.F32.S32 R48, R31 ;  /* 0x0000001f00307245 */ /* 0x000fe20000201400 */
[----:B------:R-:W-:Y:S01]  /*5730*/  FFMA.FTZ R21, R21, -UR6, R22 ;  /* 0x8000000615157c23 */ /* 0x000fe20008010016 */
[----:B------:R-:W-:Y:S01]  /*5740*/  IABS R7, R7 ;  /* 0x0000000700077213 */ /* 0x000fe20000000000 */
[----:B------:R-:W-:Y:S01]  /*5750*/  FMUL.FTZ R22, R15, UR7 ;  /* 0x000000070f167c20 */ /* 0x000fe20008410000 */
[----:B------:R-:W-:Y:S01]  /*5760*/  FSEL R210, R53, -INF , !P3 ;  /* 0xff80000035d27808 */ /* 0x000fe20005800000 */
[----:B------:R-:W-:Y:S01]  /*5770*/  FFMA.FTZ R27, R48, -UR6, R27 ;  /* 0x80000006301b7c23 */ /* 0x000fe2000801001b */
[----:B------:R-:W-:-:S02]  /*5780*/  ISETP.GT.AND P3, PT, R33, R46, PT ;  /* 0x0000002e2100720c */ /* 0x000fc40003f64270 */
[----:B------:R-:W-:Y:S01]  /*5790*/  FSEL R29, R29, -INF , !P0 ;  /* 0xff8000001d1d7808 */ /* 0x000fe20004000000 */
[----:B------:R-:W-:Y:S01]  /*57a0*/  MUFU.TANH R22, R22 ;  /* 0x0000001600167308 */ /* 0x000fe20000002400 */
[----:B------:R-:W-:Y:S02]  /*57b0*/  FSEL R27, R27, -INF , !P4 ;  /* 0xff8000001b1b7808 */ /* 0x000fe40006000000 */
[----:B------:R-:W-:Y:S02]  /*57c0*/  IABS R9, R9 ;  /* 0x0000000900097213 */ /* 0x000fe40000000000 */
[C---:B------:R-:W-:Y:S02]  /*57d0*/  ISETP.GE.AND P6, PT, R46.reuse, R235, PT ;  /* 0x000000eb2e00720c */ /* 0x040fe40003fc6270 */
[----:B------:R-:W-:Y:S02]  /*57e0*/  ISETP.GE.AND P0, PT, R46, R234, PT ;  /* 0x000000ea2e00720c */ /* 0x000fe40003f06270 */
[----:B------:R-:W-:-:S02]  /*57f0*/  I2FP.F32.S32 R46, R7 ;  /* 0x00000007002e7245 */ /* 0x000fc40000201400 */
[----:B------:R-:W-:Y:S02]  /*5800*/  FSEL R7, R27, -INF , !P1 ;  /* 0xff8000001b077808 */ /* 0x000fe40004800000 */
[----:B------:R-:W-:Y:S01]  /*5810*/  FSEL R27, R21, -INF , !P3 ;  /* 0xff800000151b7808 */ /* 0x000fe20005800000 */
[----:B------:R-:W-:Y:S01]  /*5820*/  IMAD.MOV.U32 R21, RZ, RZ, R9 ;  /* 0x000000ffff157224 */ /* 0x000fe200078e0009 */
[----:B------:R-:W-:Y:S01]  /*5830*/  IABS R49, R49 ;  /* 0x0000003100317213 */ /* 0x000fe20000000000 */
[----:B-----5:R-:W-:Y:S01]  /*5840*/  FFMA.FTZ R23, R46, -UR6, R23 ;  /* 0x800000062e177c23 */ /* 0x020fe20008010017 */
[----:B------:R-:W-:Y:S02]  /*5850*/  FSEL R35, R35, -INF , !P6 ;  /* 0xff80000023237808 */ /* 0x000fe40007000000 */
[----:B------:R-:W-:Y:S02]  /*5860*/  I2FP.F32.S32 R21, R21 ;  /* 0x0000001500157245 */ /* 0x000fe40000201400 */
[----:B------:R-:W-:-:S02]  /*5870*/  I2FP.F32.S32 R49, R49 ;  /* 0x0000003100317245 */ /* 0x000fc40000201400 */
[----:B------:R-:W-:Y:S01]  /*5880*/  ISETP.GT.AND P3, PT, R33, R42, PT ;  /* 0x0000002a2100720c */ /* 0x000fe20003f64270 */
[----:B------:R-:W-:Y:S01]  /*5890*/  FFMA.FTZ R18, R21, -UR6, R18 ;  /* 0x8000000615127c23 */ /* 0x000fe20008010012 */
[C---:B------:R-:W-:Y:S01]  /*58a0*/  ISETP.GE.AND P6, PT, R42.reuse, R235, PT ;  /* 0x000000eb2a00720c */ /* 0x040fe20003fc6270 */
[----:B------:R-:W-:Y:S01]  /*58b0*/  FFMA.FTZ R14, R49, -UR6, R14 ;  /* 0x80000006310e7c23 */ /* 0x000fe2000801000e */
[----:B------:R-:W-:Y:S02]  /*58c0*/  FSEL R27, R27, -INF , !P0 ;  /* 0xff8000001b1b7808 */ /* 0x000fe40004000000 */
[----:B------:R-:W-:Y:S02]  /*58d0*/  IABS R9, R5 ;  /* 0x0000000500097213 */ /* 0x000fe40000000000 */
[----:B------:R-:W-:Y:S02]  /*58e0*/  ISETP.GE.AND P0, PT, R42, R234, PT ;  /* 0x000000ea2a00720c */ /* 0x000fe40003f06270 */
[----:B------:R-:W-:-:S02]  /*58f0*/  FSEL R13, R13, -INF , !P6 ;  /* 0xff8000000d0d7808 */ /* 0x000fc40007000000 */
[----:B------:R-:W-:Y:S02]  /*5900*/  FSEL R21, R18, -INF , !P3 ;  /* 0xff80000012157808 */ /* 0x000fe40005800000 */
[----:B------:R-:W-:Y:S02]  /*5910*/  ISETP.GT.AND P6, PT, R33, R36, PT ;  /* 0x000000242100720c */ /* 0x000fe40003fc4270 */
[----:B------:R-:W-:Y:S02]  /*5920*/  I2FP.F32.S32 R18, R9 ;  /* 0x0000000900127245 */ /* 0x000fe40000201400 */
[----:B------:R-:W-:Y:S02]  /*5930*/  FSEL R9, R21, -INF , !P0 ;  /* 0xff80000015097808 */ /* 0x000fe40004000000 */
[----:B------:R-:W-:Y:S01]  /*5940*/  ISETP.GE.AND P0, PT, R36, R234, PT ;  /* 0x000000ea2400720c */ /* 0x000fe20003f06270 */
[----:B------:R-:W-:Y:S01]  /*5950*/  FFMA.FTZ R18, R18, -UR6, R19 ;  /* 0x8000000612127c23 */ /* 0x000fe20008010013 */
[----:B------:R-:W-:-:S02]  /*5960*/  FSEL R14, R14, -INF , !P6 ;  /* 0xff8000000e0e7808 */ /* 0x000fc40007000000 */
[----:B------:R-:W-:Y:S02]  /*5970*/  IABS R45, R45 ;  /* 0x0000002d002d7213 */ /* 0x000fe40000000000 */
[----:B------:R-:W-:Y:S01]  /*5980*/  FSEL R19, R14, -INF , !P0 ;  /* 0xff8000000e137808 */ /* 0x000fe20004000000 */
[----:B------:R-:W-:Y:S01]  /*5990*/  FMUL.FTZ R14, R58, UR7 ;  /* 0x000000073a0e7c20 */ /* 0x000fe20008410000 */
[----:B------:R-:W-:Y:S02]  /*59a0*/  FSEL R37, R37, -INF , !P2 ;  /* 0xff80000025257808 */ /* 0x000fe40005000000 */
[----:B------:R-:W-:Y:S02]  /*59b0*/  ISETP.GT.AND P2, PT, R33, R44, PT ;  /* 0x0000002c2100720c */ /* 0x000fe40003f44270 */
[----:B------:R-:W-:Y:S01]  /*59c0*/  I2FP.F32.S32 R45, R45 ;  /* 0x0000002d002d7245 */ /* 0x000fe20000201400 */
[----:B------:R-:W2:Y:S01]  /*59d0*/  MUFU.TANH R14, R14 ;  /* 0x0000000e000e7308 */ /* 0x000ea20000002400 */
[----:B------:R-:W-:-:S02]  /*59e0*/  ISETP.GE.AND P3, PT, R36, R235, PT ;  /* 0x000000eb2400720c */ /* 0x000fc40003f66270 */
[----:B------:R-:W-:Y:S01]  /*59f0*/  IABS R41, R41 ;  /* 0x0000002900297213 */ /* 0x000fe20000000000 */
[----:B-1----:R-:W-:Y:S01]  /*5a00*/  FFMA.FTZ R45, R45, -UR6, R90 ;  /* 0x800000062d2d7c23 */ /* 0x002fe2000801005a */
[C---:B------:R-:W-:Y:S02]  /*5a10*/  ISETP.GE.AND P1, PT, R44.reuse, R234, PT ;  /* 0x000000ea2c00720c */ /* 0x040fe40003f26270 */
[----:B------:R-:W-:Y:S02]  /*5a20*/  FSEL R5, R23, -INF , !P2 ;  /* 0xff80000017057808 */ /* 0x000fe40005000000 */
[----:B------:R-:W-:Y:S02]  /*5a30*/  ISETP.GE.AND P4, PT, R44, R235, PT ;  /* 0x000000eb2c00720c */ /* 0x000fe40003f86270 */
[----:B------:R-:W-:Y:S02]  /*5a40*/  ISETP.GT.AND P2, PT, R33, R40, PT ;  /* 0x000000282100720c */ /* 0x000fe40003f44270 */
[----:B------:R-:W-:-:S02]  /*5a50*/  IABS R47, R47 ;  /* 0x0000002f002f7213 */ /* 0x000fc40000000000 */
[----:B------:R-:W-:Y:S02]  /*5a60*/  FSEL R23, R17, -INF , !P3 ;  /* 0xff80000011177808 */ /* 0x000fe40005800000 */
[----:B------:R-:W-:Y:S02]  /*5a70*/  I2FP.F32.S32 R41, R41 ;  /* 0x0000002900297245 */ /* 0x000fe40000201400 */
[----:B------:R-:W-:Y:S02]  /*5a80*/  ISETP.GT.AND P3, PT, R33, R32, PT ;  /* 0x000000202100720c */ /* 0x000fe40003f64270 */
[----:B------:R-:W-:Y:S01]  /*5a90*/  FSEL R5, R5, -INF , !P1 ;  /* 0xff80000005057808 */ /* 0x000fe20004800000 */
[----:B--2---:R-:W-:Y:S01]  /*5aa0*/  FFMA.FTZ R14, R41, -UR6, R14 ;  /* 0x80000006290e7c23 */ /* 0x004fe2000801000e */
[----:B------:R-:W-:Y:S02]  /*5ab0*/  FSEL R31, R39, -INF , !P4 ;  /* 0xff800000271f7808 */ /* 0x000fe40006000000 */
[----:B------:R-:W-:-:S02]  /*5ac0*/  ISETP.GE.AND P1, PT, R40, R234, PT ;  /* 0x000000ea2800720c */ /* 0x000fc40003f26270 */
[----:B------:R-:W-:Y:S02]  /*5ad0*/  FSEL R18, R18, -INF , !P2 ;  /* 0xff80000012127808 */ /* 0x000fe40005000000 */
[----:B------:R-:W-:Y:S02]  /*5ae0*/  I2FP.F32.S32 R47, R47 ;  /* 0x0000002f002f7245 */ /* 0x000fe40000201400 */
[----:B------:R-:W-:Y:S02]  /*5af0*/  ISETP.GE.AND P4, PT, R40, R235, PT ;  /* 0x000000eb2800720c */ /* 0x000fe40003f86270 */
[----:B------:R-:W-:Y:S01]  /*5b00*/  IABS R43, R43 ;  /* 0x0000002b002b7213 */ /* 0x000fe20000000000 */
[----:B------:R-:W-:Y:S01]  /*5b10*/  FFMA.FTZ R22, R47, -UR6, R22 ;  /* 0x800000062f167c23 */ /* 0x000fe20008010016 */
[----:B------:R-:W-:Y:S02]  /*5b20*/  FSEL R45, R45, -INF , !P3 ;  /* 0xff8000002d2d7808 */ /* 0x000fe40005800000 */
[----:B------:R-:W-:-:S02]  /*5b30*/  ISETP.GT.AND P3, PT, R33, R24, PT ;  /* 0x000000182100720c */ /* 0x000fc40003f64270 */
[----:B------:R-:W-:Y:S02]  /*5b40*/  FSEL R21, R18, -INF , !P1 ;  /* 0xff80000012157808 */ /* 0x000fe40004800000 */
[----:B------:R-:W-:Y:S02]  /*5b50*/  FSEL R15, R38, -INF , !P4 ;  /* 0xff800000260f7808 */ /* 0x000fe40006000000 */
[----:B------:R-:W-:Y:S02]  /*5b60*/  I2FP.F32.S32 R18, R43 ;  /* 0x0000002b00127245 */ /* 0x000fe40000201400 */
[----:B------:R-:W-:Y:S02]  /*5b70*/  ISETP.GT.AND P4, PT, R33, R34, PT ;  /* 0x000000222100720c */ /* 0x000fe40003f84270 */
[----:B------:R-:W-:Y:S01]  /*5b80*/  ISETP.GE.AND P2, PT, R34, R235, PT ;  /* 0x000000eb2200720c */ /* 0x000fe20003f46270 */
[----:B------:R-:W-:Y:S01]  /*5b90*/  FFMA.FTZ R18, R18, -UR6, R91 ;  /* 0x8000000612127c23 */ /* 0x000fe2000801005b */
[----:B------:R-:W-:-:S02]  /*5ba0*/  FSEL R179, R14, -INF , !P3 ;  /* 0xff8000000eb37808 */ /* 0x000fc40005800000 */
[----:B------:R-:W1:Y:S01]  /*5bb0*/  MUFU.TANH R14, R74 ;  /* 0x0000004a000e7308 */ /* 0x000e620000002400 */
[-C--:B------:R-:W-:Y:S02]  /*5bc0*/  ISETP.GE.AND P1, PT, R34, R234.reuse, PT ;  /* 0x000000ea2200720c */ /* 0x080fe40003f26270 */
[C---:B------:R-:W-:Y:S02]  /*5bd0*/  ISETP.GE.AND P6, PT, R32.reuse, R235, PT ;  /* 0x000000eb2000720c */ /* 0x040fe40003fc6270 */
[----:B------:R-:W-:Y:S02]  /*5be0*/  ISETP.GE.AND P0, PT, R32, R234, PT ;  /* 0x000000ea2000720c */ /* 0x000fe40003f06270 */
[----:B------:R-:W-:Y:S02]  /*5bf0*/  FSEL R11, R11, -INF , !P2 ;  /* 0xff8000000b0b7808 */ /* 0x000fe40005000000 */
[----:B------:R-:W-:Y:S02]  /*5c00*/  FSEL R17, R22, -INF , !P4 ;  /* 0xff80000016117808 */ /* 0x000fe40006000000 */
[----:B------:R-:W-:-:S02]  /*5c10*/  ISETP.GT.AND P2, PT, R33, R28, PT ;  /* 0x0000001c2100720c */ /* 0x000fc40003f44270 */
[----:B------:R-:W-:Y:S02]  /*5c20*/  IABS R30, R30 ;  /* 0x0000001e001e7213 */ /* 0x000fe40000000000 */
[----:B------:R-:W-:Y:S02]  /*5c30*/  FSEL R17, R17, -INF , !P1 ;  /* 0xff80000011117808 */ /* 0x000fe40004800000 */
[----:B------:R-:W-:Y:S02]  /*5c40*/  FSEL R229, R229, -INF , !P6 ;  /* 0xff800000e5e57808 */ /* 0x000fe40007000000 */
[----:B------:R-:W-:Y:S02]  /*5c50*/  FSEL R199, R45, -INF , !P0 ;  /* 0xff8000002dc77808 */ /* 0x000fe40004000000 */
[C---:B------:R-:W-:Y:S02]  /*5c60*/  ISETP.GE.AND P4, PT, R28.reuse, R235, PT ;  /* 0x000000eb1c00720c */ /* 0x040fe40003f86270 */
[----:B------:R-:W-:-:S02]  /*5c70*/  ISETP.GE.AND P1, PT, R28, R234, PT ;  /* 0x000000ea1c00720c */ /* 0x000fc40003f26270 */
[C---:B------:R-:W-:Y:S02]  /*5c80*/  ISETP.GE.AND P6, PT, R24.reuse, R235, PT ;  /* 0x000000eb1800720c */ /* 0x040fe40003fc6270 */
[----:B------:R-:W-:Y:S02]  /*5c90*/  ISETP.GE.AND P0, PT, R24, R234, PT ;  /* 0x000000ea1800720c */ /* 0x000fe40003f06270 */
[----:B------:R-:W-:Y:S02]  /*5ca0*/  FSEL R18, R18, -INF , !P2 ;  /* 0xff80000012127808 */ /* 0x000fe40005000000 */
[----:B------:R-:W-:Y:S02]  /*5cb0*/  I2FP.F32.S32 R30, R30 ;  /* 0x0000001e001e7245 */ /* 0x000fe40000201400 */
[----:B------:R-:W-:Y:S02]  /*5cc0*/  IABS R26, R26 ;  /* 0x0000001a001a7213 */ /* 0x000fe40000000000 */
[----:B------:R-:W-:Y:S01]  /*5cd0*/  FSEL R227, R227, -INF , !P4 ;  /* 0xff800000e3e37808 */ /* 0x000fe20006000000 */
[----:B------:R-:W-:Y:S01]  /*5ce0*/  FFMA.FTZ R30, R30, -UR6, R59 ;  /* 0x800000061e1e7c23 */ /* 0x000fe2000801003b */
[----:B------:R-:W-:-:S02]  /*5cf0*/  FSEL R207, R18, -INF , !P1 ;  /* 0xff80000012cf7808 */ /* 0x000fc40004800000 */
[----:B------:R-:W-:Y:S02]  /*5d00*/  FSEL R205, R205, -INF , !P6 ;  /* 0xff800000cdcd7808 */ /* 0x000fe40007000000 */
[----:B------:R-:W-:Y:S02]  /*5d10*/  FSEL R179, R179, -INF , !P0 ;  /* 0xff800000b3b37808 */ /* 0x000fe40004000000 */
[C---:B------:R-:W-:Y:S02]  /*5d20*/  ISETP.GT.AND P4, PT, R33.reuse, R16, PT ;  /* 0x000000102100720c */ /* 0x040fe40003f84270 */
[C---:B------:R-:W-:Y:S02]  /*5d30*/  ISETP.GT.AND P2, PT, R33.reuse, R12, PT ;  /* 0x0000000c2100720c */ /* 0x040fe40003f44270 */
[C---:B------:R-:W-:Y:S01]  /*5d40*/  ISETP.GT.AND P1, PT, R33.reuse, R10, PT ;  /* 0x0000000a2100720c */ /* 0x040fe20003f24270 */
[----:B------:R-:W-:Y:S01]  /*5d50*/  BAR.SYNC.DEFER_BLOCKING 0x0 ;  /* 0x0000000000007b1d */ /* 0x000fe20000010000 */
[----:B------:R-:W-:-:S02]  /*5d60*/  ISETP.GT.AND P6, PT, R33, R3, PT ;  /* 0x000000032100720c */ /* 0x000fc40003fc4270 */
[----:B------:R-:W-:Y:S02]  /*5d70*/  ISETP.GT.AND P0, PT, R33, R8, PT ;  /* 0x000000082100720c */ /* 0x000fe40003f04270 */
[----:B------:R-:W-:Y:S02]  /*5d80*/  I2FP.F32.S32 R33, R26 ;  /* 0x0000001a00217245 */ /* 0x000fe40000201400 */
[----:B------:R-:W-:Y:S02]  /*5d90*/  IABS R6, R6 ;  /* 0x0000000600067213 */ /* 0x000fe40000000000 */
[----:B------:R-:W-:Y:S01]  /*5da0*/  FSEL R30, R30, -INF , !P4 ;  /* 0xff8000001e1e7808 */ /* 0x000fe20006000000 */
[----:B-1----:R-:W-:Y:S01]  /*5db0*/  FFMA.FTZ R14, R33, -UR6, R14 ;  /* 0x80000006210e7c23 */ /* 0x002fe2000801000e */
[----:B------:R-:W-:Y:S02]  /*5dc0*/  ISETP.GE.AND P4, PT, R12, R235, PT ;  /* 0x000000eb0c00720c */ /* 0x000fe40003f86270 */
[----:B------:R-:W-:-:S02]  /*5dd0*/  I2FP.F32.S32 R33, R6 ;  /* 0x0000000600217245 */ /* 0x000fc40000201400 */
[----:B------:R-:W-:Y:S02]  /*5de0*/  FMNMX3.FTZ R6, R25, R37, R35, !PT ;  /* 0x0000002519067276 */ /* 0x000fe40007810023 */
[----:B------:R-:W-:Y:S01]  /*5df0*/  FSEL R225, R225, -INF , !P4 ;  /* 0xff800000e1e17808 */ /* 0x000fe20006000000 */
[----:B------:R-:W-:Y:S01]  /*5e00*/  FFMA.FTZ R33, R33, -UR6, R66 ;  /* 0x8000000621217c23 */ /* 0x000fe20008010042 */
[----:B------:R-:W-:Y:S02]  /*5e10*/  FSEL R14, R14, -INF , !P2 ;  /* 0xff8000000e0e7808 */ /* 0x000fe40005000000 */
[C---:B------:R-:W-:Y:S02]  /*5e20*/  ISETP.GE.AND P4, PT, R10.reuse, R235, PT ;  /* 0x000000eb0a00720c */ /* 0x040fe40003f86270 */
[----:B------:R-:W-:Y:S02]  /*5e30*/  ISETP.GE.AND P2, PT, R10, R234, PT ;  /* 0x000000ea0a00720c */ /* 0x000fe40003f46270 */
[----:B------:R-:W-:-:S02]  /*5e40*/  FMNMX3.FTZ R10, R6, R31, R13, !PT ;  /* 0x0000001f060a7276 */ /* 0x000fc4000781000d */
[----:B------:R-:W-:Y:S02]  /*5e50*/  IABS R4, R4 ;  /* 0x0000000400047213 */ /* 0x000fe40000000000 */
[----:B------:R-:W-:Y:S02]  /*5e60*/  FMNMX3.FTZ R6, R29, R7, R27, !PT ;  /* 0x000000071d067276 */ /* 0x000fe4000781001b */
[----:B------:R-:W-:Y:S02]  /*5e70*/  FMNMX3.FTZ R10, R10, R15, R23, !PT ;  /* 0x0000000f0a0a7276 */ /* 0x000fe40007810017 */
[----:B------:R-:W-:Y:S02]  /*5e80*/  ISETP.GE.AND P3, PT, R16, R235, PT ;  /* 0x000000eb1000720c */ /* 0x000fe40003f66270 */
[----:B------:R-:W-:Y:S02]  /*5e90*/  IABS R20, R20 ;  /* 0x0000001400147213 */ /* 0x000fe40000000000 */
[----:B------:R-:W-:-:S02]  /*5ea0*/  I2FP.F32.S32 R4, R4 ;  /* 0x0000000400047245 */ /* 0x000fc40000201400 */
[----:B------:R-:W-:Y:S02]  /*5eb0*/  FMNMX3.FTZ R6, R6, R5, R9, !PT ;  /* 0x0000000506067276 */ /* 0x000fe40007810009 */
[----:B------:R-:W-:Y:S01]  /*5ec0*/  FMNMX3.FTZ R10, R10, R11, R229, !PT ;  /* 0x0000000b0a0a7276 */ /* 0x000fe200078100e5 */
[----:B------:R-:W-:Y:S01]  /*5ed0*/  FFMA.FTZ R67, R4, -UR6, R67 ;  /* 0x8000000604437c23 */ /* 0x000fe20008010043 */
[----:B------:R-:W-:Y:S02]  /*5ee0*/  FSEL R221, R221, -INF , !P3 ;  /* 0xff800000dddd7808 */ /* 0x000fe40005800000 */
[----:B------:R-:W-:Y:S02]  /*5ef0*/  I2FP.F32.S32 R20, R20 ;  /* 0x0000001400147245 */ /* 0x000fe40000201400 */
[----:B------:R-:W-:Y:S02]  /*5f00*/  ISETP.GE.AND P3, PT, R16, R234, PT ;  /* 0x000000ea1000720c */ /* 0x000fe40003f66270 */
[----:B------:R-:W-:Y:S01]  /*5f10*/  FSEL R223, R223, -INF , !P4 ;  /* 0xff800000dfdf7808 */ /* 0x000fe20006000000 */
[----:B------:R-:W-:Y:S01]  /*5f20*/  FFMA.FTZ R20, R20, -UR6, R75 ;  /* 0x8000000614147c23 */ /* 0x000fe2000801004b */
[----:B------:R-:W-:-:S02]  /*5f30*/  ISETP.GE.AND P4, PT, R3, R235, PT ;  /* 0x000000eb0300720c */ /* 0x000fc40003f86270 */
[----:B------:R-:W-:Y:S02]  /*5f40*/  FMNMX3.FTZ R4, R6, R21, R19, !PT ;  /* 0x0000001506047276 */ /* 0x000fe40007810013 */
[----:B------:R-:W-:Y:S02]  /*5f50*/  FMNMX3.FTZ R6, R10, R227, R205, !PT ;  /* 0x000000e30a067276 */ /* 0x000fe400078100cd */
[----:B------:R-:W-:Y:S02]  /*5f60*/  FSEL R177, R30, -INF , !P3 ;  /* 0xff8000001eb17808 */ /* 0x000fe40005800000 */
[----:B------:R-:W-:Y:S02]  /*5f70*/  ISETP.GE.AND P3, PT, R12, R234, PT ;  /* 0x000000ea0c00720c */ /* 0x000fe40003f66270 */
[----:B------:R-:W-:Y:S02]  /*5f80*/  FSEL R211, R211, -INF , !P4 ;  /* 0xff800000d3d37808 */ /* 0x000fe40006000000 */
[----:B------:R-:W-:-:S02]  /*5f90*/  FMNMX3.FTZ R4, R4, R17, R199, !PT ;  /* 0x0000001104047276 */ /* 0x000fc400078100c7 */
[----:B------:R-:W-:Y:S02]  /*5fa0*/  ISETP.GE.AND P4, PT, R8, R235, PT ;  /* 0x000000eb0800720c */ /* 0x000fe40003f86270 */
[----:B------:R-:W-:Y:S02]  /*5fb0*/  FMNMX3.FTZ R6, R6, R221, R225, !PT ;  /* 0x000000dd06067276 */ /* 0x000fe400078100e1 */
[----:B------:R-:W-:Y:S02]  /*5fc0*/  FSEL R206, R20, -INF , !P1 ;  /* 0xff80000014ce7808 */ /* 0x000fe40004800000 */
[----:B------:R-:W-:Y:S02]  /*5fd0*/  FSEL R203, R33, -INF , !P6 ;  /* 0xff80000021cb7808 */ /* 0x000fe40007000000 */
[----:B------:R-:W-:Y:S02]  /*5fe0*/  FSEL R209, R14, -INF , !P3 ;  /* 0xff8000000ed17808 */ /* 0x000fe40005800000 */
[----:B------:R-:W-:-:S02]  /*5ff0*/  FMNMX3.FTZ R4, R4, R207, R179, !PT ;  /* 0x000000cf04047276 */ /* 0x000fc400078100b3 */
[-C--:B------:R-:W-:Y:S02]  /*6000*/  ISETP.GE.AND P1, PT, R3, R234.reuse, PT ;  /* 0x000000ea0300720c */ /* 0x080fe40003f26270 */
[----:B------:R-:W-:Y:S02]  /*6010*/  FSEL R210, R210, -INF , !P4 ;  /* 0xff800000d2d27808 */ /* 0x000fe40006000000 */
[----:B------:R-:W-:Y:S02]  /*6020*/  FMNMX3.FTZ R33, R6, R223, R211, !PT ;  /* 0x000000df06217276 */ /* 0x000fe400078100d3 */
[----:B------:R-:W-:Y:S02]  /*6030*/  FMNMX3.FTZ R3, R4, R177, R209, !PT ;  /* 0x000000b104037276 */ /* 0x000fe400078100d1 */
[----:B------:R-:W-:Y:S02]  /*6040*/  ISETP.GE.AND P6, PT, R8, R234, PT ;  /* 0x000000ea0800720c */ /* 0x000fe40003fc6270 */
[----:B------:R-:W-:-:S02]  /*6050*/  FSEL R201, R67, -INF , !P0 ;  /* 0xff80000043c97808 */ /* 0x000fc40004000000 */
[----:B------:R-:W-:Y:S02]  /*6060*/  FSEL R206, R206, -INF , !P2 ;  /* 0xff800000cece7808 */ /* 0x000fe40005000000 */
[----:B------:R-:W-:Y:S02]  /*6070*/  FSEL R203, R203, -INF , !P1 ;  /* 0xff800000cbcb7808 */ /* 0x000fe40004800000 */
        /* <DEDUP_REMOVED lines=115> */
.L_x_1503:
[----:B------:R-:W-:Y:S01]  /*67b0*/  FSEL R201, R201, -INF , !P6 ;  /* 0xff800000c9c97808 */ /* 0x000fe20007000000 */
[----:B-1----:R-:W1:Y:S01]  /*67c0*/  SHFL.BFLY PT, R33, R4, 0x2, 0x1f ;  /* 0x0c401f0004217f89 */ /* 0x002e6200000e0000 */
[----:B------:R-:W-:Y:S01]  /*67d0*/  FMNMX3.FTZ R6, R3, R206, R203, !PT ;  /* 0x000000ce03067276 */ /* 0x000fe200078100cb */
[----:B------:R-:W2:Y:S01]  /*67e0*/  LDCU UR16, c[0x0][0x45c] ;  /* 0x00008b80ff1077ac */ /* 0x000ea20008000800 */
[----:B------:R-:W-:Y:S02]  /*67f0*/  LOP3.LUT R0, R166, 0x200, R0, 0xf8, !PT ;  /* 0x00000200a6007812 */ /* 0x000fe400078ef800 */
[----:B------:R-:W-:Y:S01]  /*6800*/  FMNMX.FTZ R39, R201, R6, !PT ;  /* 0x00000006c9277209 */ /* 0x000fe20007810000 */
[----:B------:R-:W-:Y:S01]  /*6810*/  UISETP.GT.U32.AND UP0, UPT, UR4, UR18, UPT ;  /* 0x000000120400728c */ /* 0x000fe2000bf04070 */
[----:B------:R-:W-:-:S03]  /*6820*/  LEA R0, R0, UR5, 0x1 ;  /* 0x0000000500007c11 */ /* 0x000fc6000f8e08ff */
[----:B------:R-:W3:Y:S01]  /*6830*/  SHFL.BFLY PT, R6, R39, 0x2, 0x1f ;  /* 0x0c401f0027067f89 */ /* 0x000ee200000e0000 */
[CC--:B------:R-:W-:Y:S02]  /*6840*/  IADD3 R197, PT, PT, R77.reuse, R0.reuse, RZ ;  /* 0x000000004dc57210 */ /* 0x0c0fe40007ffe0ff */
        /* <DEDUP_REMOVED lines=32> */
[----:B------:R-:W-:Y:S01]  /*6a50*/  FFMA.FTZ R181, R11, UR16, -R212 ;  /* 0x000000100bb57c23 */ /* 0x000fe200080108d4 */
[--C-:B------:R-:W-:Y:S01]  /*6a60*/  FFMA.FTZ R191, R7, UR16, -R208.reuse ;  /* 0x0000001007bf7c23 */ /* 0x100fe200080108d0 */
[--C-:B------:R-:W-:Y:S01]  /*6a70*/  FFMA.FTZ R187, R5, UR16, -R208.reuse ;  /* 0x0000001005bb7c23 */ /* 0x100fe200080108d0 */
[----:B------:R-:W3:Y:S01]  /*6a80*/  LDSM.16.MT88.4 R112, [R197+0x16000] ;  /* 0x01600000c570783b */ /* 0x000ee20000004200 */
[--C-:B------:R-:W-:Y:S01]  /*6a90*/  FFMA.FTZ R192, R29, UR16, -R208.reuse ;  /* 0x000000101dc07c23 */ /* 0x100fe200080108d0 */
[--C-:B------:R-:W-:Y:S01]  /*6aa0*/  FFMA.FTZ R188, R27, UR16, -R208.reuse ;  /* 0x000000101bbc7c23 */ /* 0x100fe200080108d0 */
[----:B------:R-:W4:Y:S01]  /*6ab0*/  MUFU.EX2 R193, R193 ;  /* 0x000000c100c17308 */ /* 0x000f220000000800 */
[----:B------:R-:W3:Y:S01]  /*6ac0*/  LDSM.16.MT88.4 R120, [R196+0x16000] ;  /* 0x01600000c478783b */ /* 0x000ee20000004200 */
[----:B------:R-:W-:Y:S01]  /*6ad0*/  FFMA.FTZ R184, R9, UR16, -R208 ;  /* 0x0000001009b87c23 */ /* 0x000fe200080108d0 */
[--C-:B------:R-:W-:Y:S01]  /*6ae0*/  FFMA.FTZ R186, R13, UR16, -R212.reuse ;  /* 0x000000100dba7c23 */ /* 0x100fe200080108d4 */
[----:B------:R-:W-:Y:S01]  /*6af0*/  MUFU.EX2 R190, R190 ;  /* 0x000000be00be7308 */ /* 0x000fe20000000800 */
[----:B------:R-:W3:Y:S01]  /*6b00*/  LDSM.16.MT88.4 R4, [R195+0x16000] ;  /* 0x01600000c304783b */ /* 0x000ee20000004200 */
[--C-:B------:R-:W-:Y:S01]  /*6b10*/  FFMA.FTZ R185, R15, UR16, -R212.reuse ;  /* 0x000000100fb97c23 */ /* 0x100fe200080108d4 */
[----:B------:R-:W-:Y:S01]  /*6b20*/  FFMA.FTZ R182, R23, UR16, -R212 ;  /* 0x0000001017b67c23 */ /* 0x000fe200080108d4 */
[----:B------:R-:W5:Y:S01]  /*6b30*/  MUFU.EX2 R189, R189 ;  /* 0x000000bd00bd7308 */ /* 0x000f620000000800 */
[----:B------:R-:W3:Y:S01]  /*6b40*/  LDSM.16.MT88.4 R8, [R197+0x10800] ;  /* 0x01080000c508783b */ /* 0x000ee20000004200 */
        /* <DEDUP_REMOVED lines=8> */
[----:B------:R-:W-:Y:S01]  /*6bd0*/  FFMA.FTZ R214, R207, UR16, -R208 ;  /* 0x00000010cfd67c23 */ /* 0x000fe200080108d0 */
[--C-:B------:R-:W-:Y:S01]  /*6be0*/  FFMA.FTZ R198, R229, UR16, -R212.reuse ;  /* 0x00000010e5c67c23 */ /* 0x100fe200080108d4 */
[----:B------:R-:W-:Y:S01]  /*6bf0*/  MUFU.EX2 R188, R188 ;  /* 0x000000bc00bc7308 */ /* 0x000fe20000000800 */
[----:B------:R-:W3:Y:S01]  /*6c00*/  LDSM.16.MT88.4 R20, [R196+0x10800] ;  /* 0x01080000c414783b */ /* 0x000ee20000004200 */
[----:B-----5:R-:W-:Y:S01]  /*6c10*/  F2FP.F16.F32.PACK_AB R130, R189, R190 ;  /* 0x000000bebd82723e */ /* 0x020fe200000000ff */
[----:B------:R-:W-:Y:S01]  /*6c20*/  FFMA.FTZ R204, R205, UR16, -R212 ;  /* 0x00000010cdcc7c23 */ /* 0x000fe200080108d4 */
        /* <DEDUP_REMOVED lines=10> */
[--C-:B------:R-:W-:Y:S01]  /*6cd0*/  FFMA.FTZ R206, R206, UR16, -R208.reuse ;  /* 0x00000010cece7c23 */ /* 0x100fe200080108d0 */
[----:B------:R-:W-:Y:S01]  /*6ce0*/  FFMA.FTZ R203, R203, UR16, -R208 ;  /* 0x00000010cbcb7c23 */ /* 0x000fe200080108d0 */
[----:B------:R-:W-:Y:S01]  /*6cf0*/  MUFU.EX2 R182, R182 ;  /* 0x000000b600b67308 */ /* 0x000fe20000000800 */
[----:B------:R-:W-:Y:S01]  /*6d00*/  LDSM.16.MT88.4 R168, [R196+0x12800] ;  /* 0x01280000c4a8783b */ /* 0x000fe20000004200 */
[----:B-----5:R-:W-:Y:S01]  /*6d10*/  F2FP.F16.F32.PACK_AB R131, R187, R188 ;  /* 0x000000bcbb83723e */ /* 0x020fe200000000ff */
[----:B------:R-:W-:Y:S01]  /*6d20*/  FFMA.FTZ R249, R210, UR16, -R212 ;  /* 0x00000010d2f97c23 */ /* 0x000fe200080108d4 */
[----:B------:R-:W-:Y:S01]  /*6d30*/  MUFU.EX2 R181, R181 ;  /* 0x000000b500b57308 */ /* 0x000fe20000000800 */
[----:B------:R-:W-:Y:S01]  /*6d40*/  LDSM.16.MT88.4 R32, [R0+0x14800] ;  /* 0x014800000020783b */ /* 0x000fe20000004200 */
[----:B------:R-:W-:Y:S01]  /*6d50*/  FADD.FTZ R193, R194, R193 ;  /* 0x000000c1c2c17221 */ /* 0x000fe20000010000 */
[----:B------:R-:W-:Y:S01]  /*6d60*/  FADD.FTZ R191, R192, R191 ;  /* 0x000000bfc0bf7221 */ /* 0x000fe20000010000 */
[----:B------:R-:W-:Y:S01]  /*6d70*/  MUFU.EX2 R184, R184 ;  /* 0x000000b800b87308 */ /* 0x000fe20000000800 */
[----:B------:R-:W-:Y:S01]  /*6d80*/  HMMA.16816.F32 R152, R128, R148, RZ ;  /* 0x000000948098723c */ /* 0x000fe200000018ff */
[----:B------:R-:W-:Y:S01]  /*6d90*/  LDSM.16.MT88.4 R176, [R0+0x13000] ;  /* 0x0130000000b0783b */ /* 0x000fe20000004200 */
[----:B------:R-:W-:Y:S01]  /*6da0*/  FADD.FTZ R190, R190, R193 ;  /* 0x000000c1bebe7221 */ /* 0x000fe20000010000 */
[----:B------:R-:W5:Y:S01]  /*6db0*/  MUFU.EX2 R183, R183 ;  /* 0x000000b700b77308 */ /* 0x000f620000000800 */
[----:B------:R-:W-:-:S02]  /*6dc0*/  FADD.FTZ R188, R188, R191 ;  /* 0x000000bfbcbc7221 */ /* 0x000fc40000010000 */
[----:B------:R-:W-:Y:S01]  /*6dd0*/  FADD.FTZ R189, R189, R190 ;  /* 0x000000bebdbd7221 */ /* 0x000fe20000010000 */
[----:B------:R-:W-:Y:S01]  /*6de0*/  MUFU.EX2 R180, R180 ;  /* 0x000000b400b47308 */ /* 0x000fe20000000800 */
[C---:B------:R-:W-:Y:S01]  /*6df0*/  HMMA.16816.F32 R148, R128.reuse, R150, RZ ;  /* 0x000000968094723c */ /* 0x040fe200000018ff */
[----:B------:R-:W-:Y:S02]  /*6e00*/  FADD.FTZ R187, R187, R188 ;  /* 0x000000bcbbbb7221 */ /* 0x000fe40000010000 */
        /* <DEDUP_REMOVED lines=16> */
[C---:B-1----:R-:W-:Y:S08]  /*6f10*/  HMMA.16816.F32 R68, R128.reuse, R72, RZ ;  /* 0x000000488044723c */ /* 0x042ff000000018ff */
[C---:B--2---:R-:W-:Y:S08]  /*6f20*/  HMMA.16816.F32 R76, R128.reuse, R80, RZ ;  /* 0x00000050804c723c */ /* 0x044ff000000018ff */
        /* <DEDUP_REMOVED lines=57> */
[----:B------:R-:W-:-:S03]  /*72c0*/  FFMA.FTZ R221, R199, UR16, -R208 ;  /* 0x00000010c7dd7c23 */ /* 0x000fc600080108d0 */
[----:B------:R4:W-:Y:S03]  /*72d0*/  MUFU.EX2 R199, R28 ;  /* 0x0000001c00c77308 */ /* 0x0009e60000000800 */
[C---:B-1----:R-:W-:Y:S01]  /*72e0*/  HMMA.16816.F32 R116, R4.reuse, R8, R116 ;  /* 0x000000080474723c */ /* 0x042fe20000001874 */
[----:B------:R-:W1:Y:S07]  /*72f0*/  MUFU.EX2 R221, R221 ;  /* 0x000000dd00dd7308 */ /* 0x000e6e0000000800 */
        /* <DEDUP_REMOVED lines=23> */
[----:B-1----:R-:W-:Y:S01]  /*7470*/  F2FP.F16.F32.PACK_AB R5, R214, R221 ;  /* 0x000000ddd605723e */ /* 0x002fe200000000ff */
        /* <DEDUP_REMOVED lines=29> */
[----:B------:R-:W-:Y:S01]  /*7650*/  FFMA.FTZ R178, R211, UR16, -R212 ;  /* 0x00000010d3b27c23 */ /* 0x000fe200080108d4 */
[----:B------:R-:W-:-:S02]  /*7660*/  FFMA.FTZ R208, R201, UR16, -R208 ;  /* 0x00000010c9d07c23 */ /* 0x000fc400080108d0 */
[----:B------:R-:W-:Y:S03]  /*7670*/  MUFU.EX2 R201, R203 ;  /* 0x000000cb00c97308 */ /* 0x000fe60000000800 */
[C---:B------:R-:W-:Y:S01]  /*7680*/  HMMA.16816.F32 R36, R4.reuse, R176, R36 ;  /* 0x000000b00424723c */ /* 0x040fe20000001824 */
[--C-:B------:R-:W-:Y:S01]  /*7690*/  FFMA.FTZ R176, R225, UR16, -R212.reuse ;  /* 0x00000010e1b07c23 */ /* 0x100fe200080108d4 */
[----:B------:R-:W-:Y:S01]  /*76a0*/  FFMA.FTZ R177, R223, UR16, -R212 ;  /* 0x00000010dfb17c23 */ /* 0x000fe200080108d4 */
[----:B------:R-:W-:Y:S04]  /*76b0*/  MUFU.EX2 R178, R178 ;  /* 0x000000b200b27308 */ /* 0x000fe80000000800 */
[----:B------:R-:W-:Y:S01]  /*76c0*/  MUFU.EX2 R176, R176 ;  /* 0x000000b000b07308 */ /* 0x000fe20000000800 */
[C---:B--2---:R-:W-:Y:S03]  /*76d0*/  HMMA.16816.F32 R100, R4.reuse, R12, R100 ;  /* 0x0000000c0464723c */ /* 0x044fe60000001864 */
[----:B------:R-:W2:Y:S04]  /*76e0*/  MUFU.EX2 R177, R177 ;  /* 0x000000b100b17308 */ /* 0x000ea80000000800 */
[----:B------:R-:W3:Y:S01]  /*76f0*/  MUFU.EX2 R179, R179 ;  /* 0x000000b300b37308 */ /* 0x000ee20000000800 */
[C---:B------:R-:W-:Y:S01]  /*7700*/  HMMA.16816.F32 R104, R4.reuse, R14, R104 ;  /* 0x0000000e0468723c */ /* 0x040fe20000001868 */
[----:B------:R-:W3:Y:S02]  /*7710*/  LDSM.16.MT88.4 R12, [R197+0x11800] ;  /* 0x01180000c50c783b */ /* 0x000ee40000004200 */
[----:B------:R-:W3:Y:S05]  /*7720*/  MUFU.EX2 R208, R208 ;  /* 0x000000d000d07308 */ /* 0x000eea0000000800 */
        /* <DEDUP_REMOVED lines=20> */
[----:B--2---:R-:W-:Y:S01]  /*7870*/  F2FP.F16.F32.PACK_AB R4, R177, R176 ;  /* 0x000000b0b104723e */ /* 0x004fe200000000ff */
[----:B------:R-:W-:Y:S01]  /*7880*/  LDSM.16.MT88.4 R24, [R0+0x13800] ;  /* 0x013800000018783b */ /* 0x000fe20000004200 */
[----:B---3--:R-:W-:Y:S01]  /*7890*/  F2FP.F16.F32.PACK_AB R5, R206, R179 ;  /* 0x000000b3ce05723e */ /* 0x008fe200000000ff */
[----:B------:R-:W-:Y:S01]  /*78a0*/  FADD.FTZ R176, R176, R199 ;  /* 0x000000c7b0b07221 */ /* 0x000fe20000010000 */
[----:B------:R-:W-:-:S02]  /*78b0*/  F2FP.F16.F32.PACK_AB R6, R249, R178 ;  /* 0x000000b2f906723e */ /* 0x000fc400000000ff */
[----:B------:R-:W-:Y:S01]  /*78c0*/  F2FP.F16.F32.PACK_AB R7, R208, R201 ;  /* 0x000000c9d007723e */ /* 0x000fe200000000ff */
[----:B------:R-:W-:-:S04]  /*78d0*/  FADD.FTZ R177, R177, R176 ;  /* 0x000000b0b1b17221 */ /* 0x000fc80000010000 */
[----:B------:R-:W-:Y:S02]  /*78e0*/  FADD.FTZ R178, R178, R177 ;  /* 0x000000b1b2b27221 */ /* 0x000fe40000010000 */
[----:B------:R-:W-:Y:S02]  /*78f0*/  HMMA.16816.F32 R44, R4, R8, R44 ;  /* 0x00000008042c723c */ /* 0x000fe4000000182c */
        /* <DEDUP_REMOVED lines=66> */
[----:B------:R-:W-:-:S02]  /*7d20*/  LEA R14, P1, R8, R238, 0x7 ;  /* 0x000000ee080e7211 */ /* 0x000fc400078238ff */
[----:B------:R-:W-:Y:S01]  /*7d30*/  MOV R24, 0x40 ;  /* 0x0000004000187802 */ /* 0x000fe20000000f00 */
[----:B------:R-:W-:Y:S01]  /*7d40*/  ULEA.HI.X UR13, UR26, UR22, UR13, 0x6, UP0 ;  /* 0x000000161a0d7291 */ /* 0x000fe200080f340d */
[----:B------:R-:W-:Y:S01]  /*7d50*/  IMAD.U32 R5, RZ, RZ, UR15 ;  /* 0x0000000fff057e24 */ /* 0x000fe2000f8e00ff */
[----:B------:R-:W-:Y:S01]  /*7d60*/  UIADD3 UR17, UPT, UPT, UR27, UR17, URZ ;  /* 0x000000111b117290 */ /* 0x000fe2000fffe0ff */
[----:B------:R-:W-:Y:S01]  /*7d70*/  SEL R165, R2, 0xffffffe0, !P4 ;  /* 0xffffffe002a57807 */ /* 0x000fe20006000000 */
[----:B------:R-:W-:Y:S01]  /*7d80*/  UIADD3 UR23, UP1, UPT, UR15, UR23, URZ ;  /* 0x000000170f177290 */ /* 0x000fe2000ff3e0ff */
[----:B------:R-:W-:Y:S01]  /*7d90*/  SEL R24, R24, 0xffffffc0, !P5 ;  /* 0xffffffc018187807 */ /* 0x000fe20006800000 */
        /* <DEDUP_REMOVED lines=112> */
[----:B------:R-:W5:Y:S04]  /*84a0*/  LDSM.16.M88.4 R20, [R213+0x9800] ;  /* 0x00980000d514783b */ /* 0x000f680000000200 */
[----:B------:R-:W-:Y:S04]  /*84b0*/  LDSM.16.M88.4 R16, [R212] ;  /* 0x00000000d410783b */ /* 0x000fe80000000200 */
[----:B-1----:R-:W1:Y:S04]  /*84c0*/  LDSM.16.M88.4 R12, [R201+0x8000] ;  /* 0x00800000c90c783b */ /* 0x002e680000000200 */
[----:B--2---:R-:W2:Y:S04]  /*84d0*/  LDSM.16.M88.4 R8, [R201+0x8800] ;  /* 0x00880000c908783b */ /* 0x004ea80000000200 */
[----:B------:R-:W2:Y:S04]  /*84e0*/  LDSM.16.M88.4 R188, [R201+0x9000] ;  /* 0x00900000c9bc783b */ /* 0x000ea80000000200 */
[----:B------:R-:W-:Y:S04]  /*84f0*/  LDSM.16.M88.4 R24, [R203] ;  /* 0x00000000cb18783b */ /* 0x000fe80000000200 */
[----:B------:R-:W-:Y:S01]  /*8500*/  LDSM.16.M88.4 R184, [R166+0x8000] ;  /* 0x00800000a6b8783b */ /* 0x000fe20000000200 */
[C---:B---3--:R-:W-:Y:S03]  /*8510*/  HMMA.16816.F32 R4, R204.reuse, R180, RZ ;  /* 0x000000b4cc04723c */ /* 0x048fe600000018ff */
[----:B------:R-:W-:Y:S04]  /*8520*/  LDSM.16.M88.4 R208, [R166+0x9800] ;  /* 0x00980000a6d0783b */ /* 0x000fe80000000200 */
[----:B------:R-:W-:Y:S01]  /*8530*/  LDSM.16.M88.4 R196, [R165+0x8800] ;  /* 0x00880000a5c4783b */ /* 0x000fe20000000200 */
[C---:B----4-:R-:W-:Y:S03]  /*8540*/  HMMA.16816.F32 R176, R204.reuse, R172, RZ ;  /* 0x000000acccb0723c */ /* 0x050fe600000018ff */
[----:B------:R-:W-:Y:S04]  /*8550*/  LDSM.16.M88.4 R192, [R165+0x9000] ;  /* 0x00900000a5c0783b */ /* 0x000fe80000000200 */
[----:B------:R-:W-:Y:S01]  /*8560*/  LDSM.16.M88.4 R220, [R165+0xc800] ;  /* 0x00c80000a5dc783b */ /* 0x000fe20000000200 */
[C---:B-----5:R-:W-:Y:S03]  /*8570*/  HMMA.16816.F32 R168, R204.reuse, R32, RZ ;  /* 0x00000020cca8723c */ /* 0x060fe600000018ff */
[----:B------:R-:W-:Y:S04]  /*8580*/  LDSM.16.M88.4 R224, [R201+0xf800] ;  /* 0x00f80000c9e0783b */ /* 0x000fe80000000200 */
[----:B------:R-:W0:Y:S01]  /*8590*/  LDGDEPBAR ;  /* 0x00000000000079af */ /* 0x000e220000000000 */
[C---:B------:R-:W-:Y:S08]  /*85a0*/  HMMA.16816.F32 R180, R204.reuse, R182, RZ ;  /* 0x000000b6ccb4723c */ /* 0x040ff000000018ff */
[C---:B------:R-:W-:Y:S08]  /*85b0*/  HMMA.16816.F32 R172, R204.reuse, R174, RZ ;  /* 0x000000aeccac723c */ /* 0x040ff000000018ff */
[C---:B------:R-:W-:Y:S08]  /*85c0*/  HMMA.16816.F32 R32, R204.reuse, R34, RZ ;  /* 0x00000022cc20723c */ /* 0x040ff000000018ff */
[C---:B------:R-:W-:Y:S08]  /*85d0*/  HMMA.16816.F32 R28, R204.reuse, R20, RZ ;  /* 0x00000014cc1c723c */ /* 0x040ff000000018ff */
[----:B------:R-:W-:Y:S01]  /*85e0*/  HMMA.16816.F32 R204, R204, R22, RZ ;  /* 0x00000016cccc723c */ /* 0x000fe200000018ff */
[----:B------:R-:W3:Y:S07]  /*85f0*/  LDSM.16.M88.4 R20, [R201+0x9800] ;  /* 0x00980000c914783b */ /* 0x000eee0000000200 */
        /* <DEDUP_REMOVED lines=9> */
[C---:B---3--:R-:W-:Y:S08]  /*8690*/  HMMA.16816.F32 R28, R16.reuse, R20, R28 ;  /* 0x00000014101c723c */ /* 0x048ff0000000181c */
        /* <DEDUP_REMOVED lines=47> */
[----:B------:R-:W-:Y:S07]  /*8990*/  LDSM.16.M88.4 R188, [R165+0xa800] ;  /* 0x00a80000a5bc783b */ /* 0x000fee0000000200 */
[----:B--2---:R-:W-:Y:S08]  /*89a0*/  HMMA.16816.F32 R168, R16, R184, R168 ;  /* 0x000000b810a8723c */ /* 0x004ff000000018a8 */
[C---:B---3--:R-:W-:Y:S08]  /*89b0*/  HMMA.16816.F32 R4, R20.reuse, R12, R4 ;  /* 0x0000000c1404723c */ /* 0x048ff00000001804 */
[----:B------:R-:W-:Y:S01]  /*89c0*/  HMMA.16816.F32 R180, R20, R14, R180 ;  /* 0x0000000e14b4723c */ /* 0x000fe200000018b4 */
[----:B------:R-:W2:Y:S07]  /*89d0*/  LDSM.16.M88.4 R12, [R167+0x2000] ;  /* 0x00200000a70c783b */ /* 0x000eae0000000200 */
        /* <DEDUP_REMOVED lines=18> */
[----:B------:R-:W-:Y:S07]  /*8b00*/  LDSM.16.M88.4 R192, [R201+0xc000] ;  /* 0x00c00000c9c0783b */ /* 0x000fee0000000200 */
        /* <DEDUP_REMOVED lines=8> */
[----:B------:R-:W2:Y:S04]  /*8b90*/  LDSM.16.M88.4 R12, [R212+0x4000] ;  /* 0x00400000d40c783b */ /* 0x000ea80000000200 */
[----:B------:R-:W-:Y:S03]  /*8ba0*/  LDSM.16.M88.4 R24, [R203+0x4000] ;  /* 0x00400000cb18783b */ /* 0x000fe60000000200 */
[C---:B-1----:R-:W-:Y:S08]  /*8bb0*/  HMMA.16816.F32 R4, R8.reuse, R16, R4 ;  /* 0x000000100804723c */ /* 0x042ff00000001804 */
[C---:B------:R-:W-:Y:S01]  /*8bc0*/  HMMA.16816.F32 R180, R8.reuse, R18, R180 ;  /* 0x0000001208b4723c */ /* 0x040fe200000018b4 */
[----:B------:R-:W1:Y:S07]  /*8bd0*/  LDSM.16.M88.4 R16, [R201+0xd800] ;  /* 0x00d80000c910783b */ /* 0x000e6e0000000200 */
[C---:B-----5:R-:W-:Y:S08]  /*8be0*/  HMMA.16816.F32 R176, R8.reuse, R20, R176 ;  /* 0x0000001408b0723c */ /* 0x060ff000000018b0 */
[C---:B------:R-:W-:Y:S01]  /*8bf0*/  HMMA.16816.F32 R172, R8.reuse, R22, R172 ;  /* 0x0000001608ac723c */ /* 0x040fe200000018ac */
[----:B------:R-:W3:Y:S07]  /*8c00*/  LDSM.16.M88.4 R20, [R166+0xc000] ;  /* 0x00c00000a614783b */ /* 0x000eee0000000200 */
        /* <DEDUP_REMOVED lines=18> */
[----:B------:R-:W-:Y:S04]  /*8d30*/  LDSM.16.M88.4 R12, [R167+0x4000] ;  /* 0x00400000a70c783b */ /* 0x000fe80000000200 */
[----:B------:R-:W1:Y:S03]  /*8d40*/  LDSM.16.M88.4 R16, [R165+0xc000] ;  /* 0x00c00000a510783b */ /* 0x000e660000000200 */
[C---:B---3--:R-:W-:Y:S08]  /*8d50*/  HMMA.16816.F32 R4, R24.reuse, R20, R4 ;  /* 0x000000141804723c */ /* 0x048ff00000001804 */
[C---:B------:R-:W-:Y:S01]  /*8d60*/  HMMA.16816.F32 R180, R24.reuse, R22, R180 ;  /* 0x0000001618b4723c */ /* 0x040fe200000018b4 */
[----:B------:R-:W-:Y:S07]  /*8d70*/  LDSM.16.M88.4 R20, [R214+0x6000] ;  /* 0x00600000d614783b */ /* 0x000fee0000000200 */
[C---:B----4-:R-:W-:Y:S08]  /*8d80*/  HMMA.16816.F32 R176, R24.reuse, R8, R176 ;  /* 0x0000000818b0723c */ /* 0x050ff000000018b0 */
[C---:B------:R-:W-:Y:S01]  /*8d90*/  HMMA.16816.F32 R172, R24.reuse, R10, R172 ;  /* 0x0000000a18ac723c */ /* 0x040fe200000018ac */
[----:B------:R-:W3:Y:S07]  /*8da0*/  LDSM.16.M88.4 R8, [R213+0xe000] ;  /* 0x00e00000d508783b */ /* 0x000eee0000000200 */
[C---:B--2---:R-:W-:Y:S08]  /*8db0*/  HMMA.16816.F32 R168, R24.reuse, R188, R168 ;  /* 0x000000bc18a8723c */ /* 0x044ff000000018a8 */
[C---:B------:R-:W-:Y:S01]  /*8dc0*/  HMMA.16816.F32 R32, R24.reuse, R190, R32 ;  /* 0x000000be1820723c */ /* 0x040fe20000001820 */
[----:B------:R-:W2:Y:S07]  /*8dd0*/  LDSM.16.M88.4 R188, [R213+0xe800] ;  /* 0x00e80000d5bc783b */ /* 0x000eae0000000200 */
        /* <DEDUP_REMOVED lines=28> */
[----:B------:R-:W-:Y:S04]  /*8fa0*/  LDSM.16.M88.4 R24, [R167+0x6000] ;  /* 0x00600000a718783b */ /* 0x000fe80000000200 */
[----:B------:R-:W5:Y:S03]  /*8fb0*/  LDSM.16.M88.4 R20, [R165+0xe000] ;  /* 0x00e00000a514783b */ /* 0x000f660000000200 */
[C---:B-1----:R-:W-:Y:S08]  /*8fc0*/  HMMA.16816.F32 R4, R208.reuse, R16, R4 ;  /* 0x00000010d004723c */ /* 0x042ff00000001804 */
[C---:B------:R-:W-:Y:S08]  /*8fd0*/  HMMA.16816.F32 R176, R208.reuse, R12, R176 ;  /* 0x0000000cd0b0723c */ /* 0x040ff000000018b0 */
[C---:B------:R-:W-:Y:S01]  /*8fe0*/  HMMA.16816.F32 R172, R208.reuse, R14, R172 ;  /* 0x0000000ed0ac723c */ /* 0x040fe200000018ac */
[----:B------:R-:W1:Y:S07]  /*8ff0*/  LDSM.16.M88.4 R12, [R165+0xf000] ;  /* 0x00f00000a50c783b */ /* 0x000e6e0000000200 */
[C---:B---3--:R-:W-:Y:S08]  /*9000*/  HMMA.16816.F32 R168, R208.reuse, R8, R168 ;  /* 0x00000008d0a8723c */ /* 0x048ff000000018a8 */
[C---:B------:R-:W-:Y:S01]  /*9010*/  HMMA.16816.F32 R32, R208.reuse, R10, R32 ;  /* 0x0000000ad020723c */ /* 0x040fe20000001820 */
[----:B------:R-:W3:Y:S07]  /*9020*/  LDSM.16.M88.4 R8, [R165+0xf800] ;  /* 0x00f80000a508783b */ /* 0x000eee0000000200 */
[----:B------:R-:W-:Y:S01]  /*9030*/  HMMA.16816.F32 R180, R208, R18, R180 ;  /* 0x00000012d0b4723c */ /* 0x000fe200000018b4 */
[----:B------:R-:W3:Y:S01]  /*9040*/  LDSM.16.M88.4 R16, [R165+0xe800] ;  /* 0x00e80000a510783b */ /* 0x000ee20000000200 */
[----:B------:R-:W-:-:S06]  /*9050*/  DEPBAR.LE SB0, 0x0 ;  /* 0x000080000000791a */ /* 0x000fcc0000000000 */
[----:B------:R-:W-:Y:S08]  /*9060*/  HMMA.16816.F32 R204, R208, R226, R204 ;  /* 0x000000e2d0cc723c */ /* 0x000ff000000018cc */
[----:B------:R-:W-:Y:S08]  /*9070*/  HMMA.16816.F32 R4, R196, R220, R4 ;  /* 0x000000dcc404723c */ /* 0x000ff00000001804 */
[----:B------:R-:W-:Y:S08]  /*9080*/  HMMA.16816.F32 R28, R208, R224, R28 ;  /* 0x000000e0d01c723c */ /* 0x000ff0000000181c */
[C---:B--2---:R-:W-:Y:S08]  /*9090*/  HMMA.16816.F32 R168, R196.reuse, R188, R168 ;  /* 0x000000bcc4a8723c */ /* 0x044ff000000018a8 */
[C---:B------:R-:W-:Y:S08]  /*90a0*/  HMMA.16816.F32 R180, R196.reuse, R222, R180 ;  /* 0x000000dec4b4723c */ /* 0x040ff000000018b4 */
[----:B----4-:R-:W-:Y:S08]  /*90b0*/  HMMA.16816.F32 R204, R196, R186, R204 ;  /* 0x000000bac4cc723c */ /* 0x010ff000000018cc */
[----:B-----5:R-:W-:Y:S08]  /*90c0*/  HMMA.16816.F32 R4, R24, R20, R4 ;  /* 0x000000141804723c */ /* 0x020ff00000001804 */
[C---:B------:R-:W-:Y:S08]  /*90d0*/  HMMA.16816.F32 R28, R196.reuse, R184, R28 ;  /* 0x000000b8c41c723c */ /* 0x040ff0000000181c */
[----:B------:R-:W-:Y:S03]  /*90e0*/  HMMA.16816.F32 R176, R196, R192, R176 ;  /* 0x000000c0c4b0723c */ /* 0x000fe600000018b0 */
[----:B------:R-:W-:-:S05]  /*90f0*/  FMUL.FTZ R5, R5, UR7 ;  /* 0x0000000705057c20 */ /* 0x000fca0008410000 */
[C---:B------:R-:W-:Y:S01]  /*9100*/  HMMA.16816.F32 R172, R196.reuse, R194, R172 ;  /* 0x000000c2c4ac723c */ /* 0x040fe200000018ac */
[----:B------:R-:W2:Y:S07]  /*9110*/  MUFU.TANH R5, R5 ;  /* 0x0000000500057308 */ /* 0x000eae0000002400 */
[----:B------:R-:W-:Y:S08]  /*9120*/  HMMA.16816.F32 R32, R196, R190, R32 ;  /* 0x000000bec420723c */ /* 0x000ff00000001820 */
[----:B-1----:R-:W-:Y:S01]  /*9130*/  HMMA.16816.F32 R168, R24, R12, R168 ;  /* 0x0000000c18a8723c */ /* 0x002fe200000018a8 */
[----:B------:R-:W-:-:S07]  /*9140*/  IMAD.U32 R13, RZ, RZ, UR21 ;  /* 0x00000015ff0d7e24 */ /* 0x000fce000f8e00ff */
[C---:B------:R-:W-:Y:S08]  /*9150*/  HMMA.16816.F32 R180, R24.reuse, R22, R180 ;  /* 0x0000001618b4723c */ /* 0x040ff000000018b4 */
[C---:B---3--:R-:W-:Y:S08]  /*9160*/  HMMA.16816.F32 R204, R24.reuse, R10, R204 ;  /* 0x0000000a18cc723c */ /* 0x048ff000000018cc */
[----:B------:R-:W-:Y:S01]  /*9170*/  HMMA.16816.F32 R28, R24, R8, R28 ;  /* 0x00000008181c723c */ /* 0x000fe2000000181c */
[----:B------:R-:W-:-:S05]  /*9180*/  LEA R8, R13, R202, 0x6 ;  /* 0x000000ca0d087211 */ /* 0x000fca00078e30ff */
[C---:B------:R-:W-:Y:S02]  /*9190*/  VIADD R13, R8.reuse, UR20 ;  /* 0x00000014080d7c36 */ /* 0x040fe40008000000 */
[C---:B------:R-:W-:Y:S01]  /*91a0*/  HMMA.16816.F32 R176, R24.reuse, R16, R176 ;  /* 0x0000001018b0723c */ /* 0x040fe200000018b0 */
[----:B------:R-:W-:Y:S02]  /*91b0*/  VIADD R16, R8, 0xffffff80 ;  /* 0xffffff8008107836 */ /* 0x000fe40000000000 */
[----:B------:R-:W-:Y:S01]  /*91c0*/  FMUL.FTZ R17, R4, UR7 ;  /* 0x0000000704117c20 */ /* 0x000fe20008410000 */
[----:B------:R-:W-:Y:S01]  /*91d0*/  VIADD R4, R236, 0x8 ;  /* 0x00000008ec047836 */ /* 0x000fe20000000000 */
[----:B------:R-:W-:Y:S01]  /*91e0*/  BAR.SYNC.DEFER_BLOCKING 0x0 ;  /* 0x0000000000007b1d */ /* 0x000fe20000010000 */
[----:B------:R-:W-:Y:S02]  /*91f0*/  ISETP.GE.AND P4, PT, R16, R235, PT ;  /* 0x000000eb1000720c */ /* 0x000fe40003f86270 */
[----:B------:R-:W-:Y:S01]  /*9200*/  HMMA.16816.F32 R172, R24, R18, R172 ;  /* 0x0000001218ac723c */ /* 0x000fe200000018ac */
[----:B------:R-:W-:-:S02]  /*9210*/  IMAD.U32 R19, RZ, RZ, UR20 ;  /* 0x00000014ff137e24 */ /* 0x000fc4000f8e00ff */
[----:B------:R1:W3:Y:S03]  /*9220*/  MUFU.TANH R9, R17 ;  /* 0x0000001100097308 */ /* 0x0002e60000002400 */
[C---:B------:R-:W-:Y:S02]  /*9230*/  IADD3 R12, PT, PT, R236.reuse, -UR24, -R19 ;  /* 0x80000018ec0c7c10 */ /* 0x040fe4000fffe813 */
[----:B------:R-:W-:Y:S01]  /*9240*/  HMMA.16816.F32 R32, R24, R14, R32 ;  /* 0x0000000e1820723c */ /* 0x000fe20000001820 */
[----:B------:R-:W-:Y:S01]  /*9250*/  IMAD.U32 R15, RZ, RZ, UR20 ;  /* 0x00000014ff0f7e24 */ /* 0x000fe2000f8e00ff */
[----:B------:R-:W-:Y:S02]  /*9260*/  IADD3 R14, PT, PT, R236, 0x80, -R13 ;  /* 0x00000080ec0e7810 */ /* 0x000fe40007ffe80d */
[----:B------:R-:W-:Y:S02]  /*9270*/  ISETP.GT.AND P6, PT, R12, R16, PT ;  /* 0x000000100c00720c */ /* 0x000fe40003fc4270 */
[----:B------:R-:W-:-:S02]  /*9280*/  IADD3 R15, PT, PT, R4, -UR24, -R15 ;  /* 0x80000018040f7c10 */ /* 0x000fc4000fffe80f */
[----:B------:R-:W-:Y:S02]  /*9290*/  IABS R14, R14 ;  /* 0x0000000e000e7213 */ /* 0x000fe40000000000 */
[----:B-1----:R-:W-:Y:S01]  /*92a0*/  P2R R17, PR, RZ, 0x10 ;  /* 0x00000010ff117803 */ /* 0x002fe20000000000 */
[----:B--23--:R-:W-:Y:S09]  /*92b0*/  BRA.U !UP0, `(.L_x_1505) ;  /* 0x0000000508b47547 */ /* 0x00cff2000b800000 */
        /* <DEDUP_REMOVED lines=109> */
.L_x_1505:
[----:B------:R-:W-:Y:S01]  /*9990*/  I2FP.F32.S32 R14, R14 ;  /* 0x0000000e000e7245 */ /* 0x000fe20000201400 */
[----:B------:R-:W-:Y:S01]  /*99a0*/  FMUL.FTZ R11, R6, UR7 ;  /* 0x00000007060b7c20 */ /* 0x000fe20008410000 */
[----:B------:R-:W-:Y:S01]  /*99b0*/  IADD3 R6, PT, PT, R4, 0x80, -R13 ;  /* 0x0000008004067810 */ /* 0x000fe20007ffe80d */
[----:B------:R-:W-:Y:S01]  /*99c0*/  FMUL.FTZ R180, R180, UR7 ;  /* 0x00000007b4b47c20 */ /* 0x000fe20008410000 */
[----:B------:R-:W-:Y:S01]  /*99d0*/  ISETP.GE.AND P1, PT, R16, R234, PT ;  /* 0x000000ea1000720c */ /* 0x000fe20003f26270 */
[----:B------:R-:W-:Y:S01]  /*99e0*/  FFMA.FTZ R9, R14, -UR6, R9 ;  /* 0x800000060e097c23 */ /* 0x000fe20008010009 */
[----:B------:R-:W-:Y:S01]  /*99f0*/  IABS R6, R6 ;  /* 0x0000000600067213 */ /* 0x000fe20000000000 */
[----:B------:R-:W2:Y:S01]  /*9a00*/  MUFU.TANH R11, R11 ;  /* 0x0000000b000b7308 */ /* 0x000ea20000002400 */
[----:B------:R-:W-:Y:S01]  /*9a10*/  ISETP.GT.AND P0, PT, R15, R16, PT ;  /* 0x000000100f00720c */ /* 0x000fe20003f04270 */
[----:B------:R-:W-:Y:S01]  /*9a20*/  VIADD R10, R8, 0xffffff81 ;  /* 0xffffff81080a7836 */ /* 0x000fe20000000000 */
[----:B------:R-:W-:Y:S01]  /*9a30*/  FSEL R9, R9, -INF , !P6 ;  /* 0xff80000009097808 */ /* 0x000fe20007000000 */
[----:B------:R-:W-:Y:S01]  /*9a40*/  FMUL.FTZ R176, R176, UR7 ;  /* 0x00000007b0b07c20 */ /* 0x000fe20008410000 */
[----:B------:R-:W-:Y:S01]  /*9a50*/  ISETP.NE.AND P6, PT, R17, RZ, PT ;  /* 0x000000ff1100720c */ /* 0x000fe20003fc5270 */
[----:B------:R-:W-:Y:S01]  /*9a60*/  FMUL.FTZ R183, R183, UR7 ;  /* 0x00000007b7b77c20 */ /* 0x000fe20008410000 */
[----:B------:R-:W-:Y:S01]  /*9a70*/  I2FP.F32.S32 R14, R6 ;  /* 0x00000006000e7245 */ /* 0x000fe20000201400 */
[----:B------:R-:W3:Y:S01]  /*9a80*/  MUFU.TANH R180, R180 ;  /* 0x000000b400b47308 */ /* 0x000ee20000002400 */
[----:B------:R-:W-:Y:S01]  /*9a90*/  IADD3 R16, PT, PT, R236, 0x7f, -R13 ;  /* 0x0000007fec107810 */ /* 0x000fe20007ffe80d */
[----:B------:R-:W-:Y:S01]  /*9aa0*/  FMUL.FTZ R179, R179, UR7 ;  /* 0x00000007b3b37c20 */ /* 0x000fe20008410000 */
[----:B------:R-:W-:Y:S01]  /*9ab0*/  FSEL R6, R9, -INF , !P6 ;  /* 0xff80000009067808 */ /* 0x000fe20007000000 */
[----:B------:R-:W-:Y:S01]  /*9ac0*/  FMUL.FTZ R9, R7, UR7 ;  /* 0x0000000707097c20 */ /* 0x000fe20008410000 */
[----:B------:R-:W-:Y:S01]  /*9ad0*/  IABS R16, R16 ;  /* 0x0000001000107213 */ /* 0x000fe20000000000 */
[----:B------:R-:W-:Y:S01]  /*9ae0*/  VIADD R7, R8, 0xffffff88 ;  /* 0xffffff8808077836 */ /* 0x000fe20000000000 */
[----:B------:R-:W-:Y:S01]  /*9af0*/  ISETP.GT.AND P2, PT, R12, R10, PT ;  /* 0x0000000a0c00720c */ /* 0x000fe20003f44270 */
[----:B-1----:R-:W-:Y:S01]  /*9b00*/  FMUL.FTZ R23, R172, UR7 ;  /* 0x00000007ac177c20 */ /* 0x002fe20008410000 */
[----:B------:R-:W-:Y:S01]  /*9b10*/  I2FP.F32.S32 R16, R16 ;  /* 0x0000001000107245 */ /* 0x000fe20000201400 */
[----:B------:R-:W1:Y:S01]  /*9b20*/  MUFU.TANH R9, R9 ;  /* 0x0000000900097308 */ /* 0x000e620000002400 */
[----:B--2---:R-:W-:Y:S01]  /*9b30*/  FFMA.FTZ R11, R14, -UR6, R11 ;  /* 0x800000060e0b7c23 */ /* 0x004fe2000801000b */
[C---:B------:R-:W-:Y:S01]  /*9b40*/  ISETP.GE.AND P3, PT, R10.reuse, R235, PT ;  /* 0x000000eb0a00720c */ /* 0x040fe20003f66270 */
[----:B------:R-:W-:Y:S01]  /*9b50*/  FMUL.FTZ R177, R177, UR7 ;  /* 0x00000007b1b17c20 */ /* 0x000fe20008410000 */
[----:B------:R-:W-:Y:S01]  /*9b60*/  ISETP.GE.AND P4, PT, R10, R234, PT ;  /* 0x000000ea0a00720c */ /* 0x000fe20003f86270 */
[----:B------:R-:W-:Y:S01]  /*9b70*/  FFMA.FTZ R5, R16, -UR6, R5 ;  /* 0x8000000610057c23 */ /* 0x000fe20008010005 */
[----:B------:R-:W-:Y:S01]  /*9b80*/  ISETP.GT.AND P6, PT, R15, R10, PT ;  /* 0x0000000a0f00720c */ /* 0x000fe20003fc4270 */
[----:B------:R-:W-:Y:S01]  /*9b90*/  FMUL.FTZ R16, R181, UR7 ;  /* 0x00000007b5107c20 */ /* 0x000fe20008410000 */
[--C-:B------:R-:W-:Y:S01]  /*9ba0*/  IADD3 R14, PT, PT, R236, 0x78, -R13.reuse ;  /* 0x00000078ec0e7810 */ /* 0x100fe20007ffe80d */
[----:B------:R-:W-:Y:S01]  /*9bb0*/  FMUL.FTZ R175, R175, UR7 ;  /* 0x00000007afaf7c20 */ /* 0x000fe20008410000 */
[--C-:B------:R-:W-:Y:S01]  /*9bc0*/  IADD3 R10, PT, PT, R4, 0x7f, -R13.reuse ;  /* 0x0000007f040a7810 */ /* 0x100fe20007ffe80d */
[----:B------:R-:W-:Y:S01]  /*9bd0*/  FMUL.FTZ R173, R173, UR7 ;  /* 0x00000007adad7c20 */ /* 0x000fe20008410000 */
[----:B------:R-:W-:Y:S01]  /*9be0*/  IABS R14, R14 ;  /* 0x0000000e000e7213 */ /* 0x000fe20000000000 */
[----:B------:R-:W2:Y:S01]  /*9bf0*/  MUFU.TANH R16, R16 ;  /* 0x0000001000107308 */ /* 0x000ea20000002400 */
[----:B------:R-:W-:Y:S01]  /*9c00*/  IABS R10, R10 ;  /* 0x0000000a000a7213 */ /* 0x000fe20000000000 */
[----:B------:R-:W-:Y:S01]  /*9c10*/  FMUL.FTZ R169, R169, UR7 ;  /* 0x00000007a9a97c20 */ /* 0x000fe20008410000 */
[----:B------:R-:W-:Y:S01]  /*9c20*/  FSEL R17, R5, -INF , !P2 ;  /* 0xff80000005117808 */ /* 0x000fe20005000000 */
[----:B------:R-:W-:Y:S01]  /*9c30*/  FMUL.FTZ R171, R171, UR7 ;  /* 0x00000007abab7c20 */ /* 0x000fe20008410000 */
[----:B------:R-:W-:Y:S01]  /*9c40*/  I2FP.F32.S32 R5, R14 ;  /* 0x0000000e00057245 */ /* 0x000fe20000201400 */
[----:B------:R-:W-:Y:S01]  /*9c50*/  FMUL.FTZ R32, R32, UR7 ;  /* 0x0000000720207c20 */ /* 0x000fe20008410000 */
[----:B------:R-:W-:Y:S01]  /*9c60*/  I2FP.F32.S32 R10, R10 ;  /* 0x0000000a000a7245 */ /* 0x000fe20000201400 */
[----:B------:R-:W-:Y:S01]  /*9c70*/  FMUL.FTZ R33, R33, UR7 ;  /* 0x0000000721217c20 */ /* 0x000fe20008410000 */
[----:B------:R-:W-:Y:S01]  /*9c80*/  FSEL R14, R17, -INF , !P3 ;  /* 0xff800000110e7808 */ /* 0x000fe20005800000 */
[----:B---3--:R-:W-:Y:S01]  /*9c90*/  FFMA.FTZ R180, R5, -UR6, R180 ;  /* 0x8000000605b47c23 */ /* 0x008fe200080100b4 */
[----:B------:R-:W-:Y:S01]  /*9ca0*/  IADD3 R17, PT, PT, R236, 0x77, -R13 ;  /* 0x00000077ec117810 */ /* 0x000fe20007ffe80d */
[----:B-1----:R-:W-:Y:S01]  /*9cb0*/  FFMA.FTZ R5, R10, -UR6, R9 ;  /* 0x800000060a057c23 */ /* 0x002fe20008010009 */
[----:B------:R-:W-:Y:S01]  /*9cc0*/  FMUL.FTZ R9, R182, UR7 ;  /* 0x00000007b6097c20 */ /* 0x000fe20008410000 */
[----:B------:R-:W-:Y:S01]  /*9cd0*/  IADD3 R10, PT, PT, R4, 0x78, -R13 ;  /* 0x00000078040a7810 */ /* 0x000fe20007ffe80d */
[----:B------:R-:W-:Y:S01]  /*9ce0*/  FMUL.FTZ R28, R28, UR7 ;  /* 0x000000071c1c7c20 */ /* 0x000fe20008410000 */
[----:B------:R-:W-:Y:S01]  /*9cf0*/  IABS R17, R17 ;  /* 0x0000001100117213 */ /* 0x000fe20000000000 */
[----:B------:R-:W-:Y:S01]  /*9d00*/  FMUL.FTZ R35, R35, UR7 ;  /* 0x0000000723237c20 */ /* 0x000fe20008410000 */
[----:B------:R-:W-:Y:S01]  /*9d10*/  FSEL R11, R11, -INF , !P0 ;  /* 0xff8000000b0b7808 */ /* 0x000fe20004000000 */
[----:B------:R-:W1:Y:S01]  /*9d20*/  MUFU.TANH R9, R9 ;  /* 0x0000000900097308 */ /* 0x000e620000002400 */
[----:B------:R-:W-:Y:S01]  /*9d30*/  I2FP.F32.S32 R19, R17 ;  /* 0x0000001100137245 */ /* 0x000fe20000201400 */
[----:B------:R-:W-:Y:S01]  /*9d40*/  FMUL.FTZ R31, R31, UR7 ;  /* 0x000000071f1f7c20 */ /* 0x000fe20008410000 */
[----:B------:R-:W-:Y:S01]  /*9d50*/  ISETP.GT.AND P0, PT, R12, R7, PT ;  /* 0x000000070c00720c */ /* 0x000fe20003f04270 */
[----:B------:R-:W-:Y:S01]  /*9d60*/  FMUL.FTZ R24, R205, UR7 ;  /* 0x00000007cd187c20 */ /* 0x000fe20008410000 */
[----:B------:R-:W-:Y:S01]  /*9d70*/  IABS R10, R10 ;  /* 0x0000000a000a7213 */ /* 0x000fe20000000000 */
[----:B--2---:R-:W-:Y:S01]  /*9d80*/  FFMA.FTZ R16, R19, -UR6, R16 ;  /* 0x8000000613107c23 */ /* 0x004fe20008010010 */
[----:B------:R-:W-:Y:S01]  /*9d90*/  FSEL R11, R11, -INF , !P1 ;  /* 0xff8000000b0b7808 */ /* 0x000fe20004800000 */
[----:B------:R-:W2:Y:S01]  /*9da0*/  MUFU.TANH R17, R176 ;  /* 0x000000b000117308 */ /* 0x000ea20000002400 */
[C---:B------:R-:W-:Y:S01]  /*9db0*/  ISETP.GE.AND P1, PT, R7.reuse, R235, PT ;  /* 0x000000eb0700720c */ /* 0x040fe20003f26270 */
[----:B------:R-:W-:Y:S01]  /*9dc0*/  FMUL.FTZ R206, R206, UR7 ;  /* 0x00000007cece7c20 */ /* 0x000fe20008410000 */
[----:B------:R-:W-:Y:S01]  /*9dd0*/  ISETP.GE.AND P2, PT, R7, R234, PT ;  /* 0x000000ea0700720c */ /* 0x000fe20003f46270 */
[----:B------:R-:W-:Y:S01]  /*9de0*/  FMUL.FTZ R207, R207, UR7 ;  /* 0x00000007cfcf7c20 */ /* 0x000fe20008410000 */
[----:B------:R-:W-:Y:S01]  /*9df0*/  ISETP.GT.AND P3, PT, R15, R7, PT ;  /* 0x000000070f00720c */ /* 0x000fe20003f64270 */
[----:B------:R-:W-:Y:S01]  /*9e00*/  UISETP.GT.U32.AND UP0, UPT, UR4, UR18, UPT ;  /* 0x000000120400728c */ /* 0x000fe2000bf04070 */
[----:B------:R-:W-:Y:S01]  /*9e10*/  FSEL R5, R5, -INF , !P6 ;  /* 0xff80000005057808 */ /* 0x000fe20007000000 */
[----:B------:R-:W-:Y:S01]  /*9e20*/  MUFU.TANH R31, R31 ;  /* 0x0000001f001f7308 */ /* 0x000fe20000002400 */
[----:B------:R-:W-:-:S02]  /*9e30*/  FSEL R180, R180, -INF , !P0 ;  /* 0xff800000b4b47808 */ /* 0x000fc40004000000 */
[----:B------:R-:W-:Y:S02]  /*9e40*/  IADD3 R7, PT, PT, R8, -0x77, RZ ;  /* 0xffffff8908077810 */ /* 0x000fe40007ffe0ff */
[----:B------:R-:W-:Y:S02]  /*9e50*/  I2FP.F32.S32 R18, R10 ;  /* 0x0000000a00127245 */ /* 0x000fe40000201400 */
[----:B------:R-:W-:Y:S01]  /*9e60*/  IADD3 R20, PT, PT, R236, 0x70, -R13 ;  /* 0x00000070ec147810 */ /* 0x000fe20007ffe80d */
[----:B------:R-:W-:Y:S01]  /*9e70*/  MUFU.TANH R24, R24 ;  /* 0x0000001800187308 */ /* 0x000fe20000002400 */
[----:B------:R-:W-:Y:S01]  /*9e80*/  FSEL R5, R5, -INF , !P4 ;  /* 0xff80000005057808 */ /* 0x000fe20006000000 */
[----:B------:R-:W-:Y:S01]  /*9e90*/  @UP0 UIADD3 UR21, UPT, UPT, UR21, -0x3, URZ ;  /* 0xfffffffd15150890 */ /* 0x000fe2000fffe0ff */
[----:B------:R-:W-:Y:S02]  /*9ea0*/  FSEL R10, R180, -INF , !P1 ;  /* 0xff800000b40a7808 */ /* 0x000fe40004800000 */
[----:B------:R-:W-:-:S02]  /*9eb0*/  ISETP.GT.AND P6, PT, R12, R7, PT ;  /* 0x000000070c00720c */ /* 0x000fc40003fc4270 */
[C---:B------:R-:W-:Y:S01]  /*9ec0*/  ISETP.GE.AND P4, PT, R7.reuse, R235, PT ;  /* 0x000000eb0700720c */ /* 0x040fe20003f86270 */
[----:B------:R-:W-:Y:S01]  /*9ed0*/  MUFU.TANH R206, R206 ;  /* 0x000000ce00ce7308 */ /* 0x000fe20000002400 */
[----:B------:R-:W-:Y:S02]  /*9ee0*/  ISETP.GE.AND P0, PT, R7, R234, PT ;  /* 0x000000ea0700720c */ /* 0x000fe40003f06270 */
[----:B------:R-:W-:Y:S01]  /*9ef0*/  ISETP.GT.AND P1, PT, R15, R7, PT ;  /* 0x000000070f00720c */ /* 0x000fe20003f24270 */
[----:B-1----:R-:W-:Y:S01]  /*9f00*/  FFMA.FTZ R7, R18, -UR6, R9 ;  /* 0x8000000612077c23 */ /* 0x002fe20008010009 */
[----:B------:R-:W-:Y:S01]  /*9f10*/  IABS R20, R20 ;  /* 0x0000001400147213 */ /* 0x000fe20000000000 */
[----:B------:R-:W-:Y:S01]  /*9f20*/  VIADD R9, R8, 0xffffff90 ;  /* 0xffffff9008097836 */ /* 0x000fe20000000000 */
[----:B------:R-:W-:Y:S01]  /*9f30*/  IADD3 R19, PT, PT, R4, 0x77, -R13 ;  /* 0x0000007704137810 */ /* 0x000fe20007ffe80d */
[----:B------:R-:W1:Y:S01]  /*9f40*/  MUFU.TANH R18, R183 ;  /* 0x000000b700127308 */ /* 0x000e620000002400 */
[----:B------:R-:W-:-:S02]  /*9f50*/  I2FP.F32.S32 R20, R20 ;  /* 0x0000001400147245 */ /* 0x000fc40000201400 */
[----:B------:R-:W-:Y:S02]  /*9f60*/  IABS R19, R19 ;  /* 0x0000001300137213 */ /* 0x000fe40000000000 */
[----:B------:R-:W-:Y:S01]  /*9f70*/  FSEL R7, R7, -INF , !P3 ;  /* 0xff80000007077808 */ /* 0x000fe20005800000 */
[----:B--2---:R-:W-:Y:S01]  /*9f80*/  FFMA.FTZ R17, R20, -UR6, R17 ;  /* 0x8000000614117c23 */ /* 0x004fe20008010011 */
[----:B------:R-:W-:Y:S01]  /*9f90*/  FMUL.FTZ R20, R178, UR7 ;  /* 0x00000007b2147c20 */ /* 0x000fe20008410000 */
[----:B------:R-:W-:Y:S01]  /*9fa0*/  FSEL R16, R16, -INF , !P6 ;  /* 0xff80000010107808 */ /* 0x000fe20007000000 */
[----:B------:R-:W-:Y:S01]  /*9fb0*/  MUFU.TANH R207, R207 ;  /* 0x000000cf00cf7308 */ /* 0x000fe20000002400 */
[----:B------:R-:W-:Y:S02]  /*9fc0*/  I2FP.F32.S32 R21, R19 ;  /* 0x0000001300157245 */ /* 0x000fe40000201400 */
[----:B------:R-:W-:Y:S02]  /*9fd0*/  FSEL R7, R7, -INF , !P2 ;  /* 0xff80000007077808 */ /* 0x000fe40005000000 */
[----:B------:R-:W-:-:S02]  /*9fe0*/  FSEL R16, R16, -INF , !P4 ;  /* 0xff80000010107808 */ /* 0x000fc40006000000 */
[----:B------:R-:W-:Y:S01]  /*9ff0*/  ISETP.GT.AND P3, PT, R12, R9, PT ;  /* 0x000000090c00720c */ /* 0x000fe20003f64270 */
[----:B------:R-:W2:Y:S01]  /*a000*/  MUFU.TANH R20, R20 ;  /* 0x0000001400147308 */ /* 0x000ea20000002400 */
[C---:B------:R-:W-:Y:S02]  /*a010*/  ISETP.GE.AND P2, PT, R9.reuse, R235, PT ;  /* 0x000000eb0900720c */ /* 0x040fe40003f46270 */
[----:B------:R-:W-:Y:S02]  /*a020*/  ISETP.GE.AND P6, PT, R9, R234, PT ;  /* 0x000000ea0900720c */ /* 0x000fe40003fc6270 */
[----:B------:R-:W-:Y:S01]  /*a030*/  ISETP.GT.AND P4, PT, R15, R9, PT ;  /* 0x000000090f00720c */ /* 0x000fe20003f84270 */
[----:B-1----:R-:W-:Y:S01]  /*a040*/  FFMA.FTZ R9, R21, -UR6, R18 ;  /* 0x8000000615097c23 */ /* 0x002fe20008010012 */
[----:B------:R-:W-:Y:S01]  /*a050*/  IADD3 R21, PT, PT, R4, 0x70, -R13 ;  /* 0x0000007004157810 */ /* 0x000fe20007ffe80d */
[----:B------:R-:W1:Y:S01]  /*a060*/  MUFU.TANH R19, R177 ;  /* 0x000000b100137308 */ /* 0x000e620000002400 */
[----:B------:R-:W-:Y:S01]  /*a070*/  FSEL R172, R17, -INF , !P3 ;  /* 0xff80000011ac7808 */ /* 0x000fe20005800000 */
[----:B------:R-:W-:Y:S01]  /*a080*/  VIADD R18, R8, 0xffffff91 ;  /* 0xffffff9108127836 */ /* 0x000fe20000000000 */
[----:B------:R-:W-:-:S02]  /*a090*/  IABS R21, R21 ;  /* 0x0000001500157213 */ /* 0x000fc40000000000 */
[--C-:B------:R-:W-:Y:S02]  /*a0a0*/  IADD3 R22, PT, PT, R236, 0x6f, -R13.reuse ;  /* 0x0000006fec167810 */ /* 0x100fe40007ffe80d */
[----:B------:R-:W-:Y:S01]  /*a0b0*/  I2FP.F32.S32 R21, R21 ;  /* 0x0000001500157245 */ /* 0x000fe20000201400 */
[----:B------:R-:W-:Y:S01]  /*a0c0*/  MUFU.TANH R17, R23 ;  /* 0x0000001700117308 */ /* 0x000fe20000002400 */
[----:B------:R-:W-:Y:S02]  /*a0d0*/  IABS R22, R22 ;  /* 0x0000001600167213 */ /* 0x000fe40000000000 */
[----:B------:R-:W-:Y:S01]  /*a0e0*/  FSEL R9, R9, -INF , !P1 ;  /* 0xff80000009097808 */ /* 0x000fe20004800000 */
[----:B--2---:R-:W-:Y:S01]  /*a0f0*/  FFMA.FTZ R193, R21, -UR6, R20 ;  /* 0x8000000615c17c23 */ /* 0x004fe20008010014 */
[----:B------:R-:W-:Y:S02]  /*a100*/  IADD3 R21, PT, PT, R4, 0x6f, -R13 ;  /* 0x0000006f04157810 */ /* 0x000fe40007ffe80d */
[----:B------:R-:W-:Y:S01]  /*a110*/  I2FP.F32.S32 R22, R22 ;  /* 0x0000001600167245 */ /* 0x000fe20000201400 */
[----:B------:R-:W2:Y:S01]  /*a120*/  MUFU.TANH R20, R179 ;  /* 0x000000b300147308 */ /* 0x000ea20000002400 */
[----:B------:R-:W-:-:S02]  /*a130*/  IABS R21, R21 ;  /* 0x0000001500157213 */ /* 0x000fc40000000000 */
[----:B------:R-:W-:Y:S01]  /*a140*/  ISETP.GT.AND P1, PT, R12, R18, PT ;  /* 0x000000120c00720c */ /* 0x000fe20003f24270 */
[----:B-1----:R-:W-:Y:S01]  /*a150*/  FFMA.FTZ R19, R22, -UR6, R19 ;  /* 0x8000000616137c23 */ /* 0x002fe20008010013 */
[----:B------:R-:W-:Y:S02]  /*a160*/  I2FP.F32.S32 R21, R21 ;  /* 0x0000001500157245 */ /* 0x000fe40000201400 */
[----:B------:R-:W-:Y:S02]  /*a170*/  IADD3 R22, PT, PT, R236, 0x68, -R13 ;  /* 0x00000068ec167810 */ /* 0x000fe40007ffe80d */
[----:B------:R-:W-:Y:S02]  /*a180*/  FSEL R194, R19, -INF , !P1 ;  /* 0xff80000013c27808 */ /* 0x000fe40004800000 */
[----:B------:R-:W-:Y:S01]  /*a190*/  IABS R22, R22 ;  /* 0x0000001600167213 */ /* 0x000fe20000000000 */
[----:B------:R-:W-:Y:S01]  /*a1a0*/  MUFU.TANH R19, R173 ;  /* 0x000000ad00137308 */ /* 0x000fe20000002400 */
[----:B------:R-:W-:-:S02]  /*a1b0*/  FSEL R172, R172, -INF , !P2 ;  /* 0xff800000acac7808 */ /* 0x000fc40005000000 */
[----:B------:R-:W-:Y:S02]  /*a1c0*/  I2FP.F32.S32 R22, R22 ;  /* 0x0000001600167245 */ /* 0x000fe40000201400 */
[----:B------:R-:W-:Y:S01]  /*a1d0*/  ISETP.GT.AND P2, PT, R15, R18, PT ;  /* 0x000000120f00720c */ /* 0x000fe20003f44270 */
[----:B--2---:R-:W-:Y:S01]  /*a1e0*/  FFMA.FTZ R23, R21, -UR6, R20 ;  /* 0x8000000615177c23 */ /* 0x004fe20008010014 */
[----:B------:R-:W-:Y:S01]  /*a1f0*/  FMUL.FTZ R20, R174, UR7 ;  /* 0x00000007ae147c20 */ /* 0x000fe20008410000 */
[----:B------:R-:W-:Y:S01]  /*a200*/  IADD3 R21, PT, PT, R4, 0x68, -R13 ;  /* 0x0000006804157810 */ /* 0x000fe20007ffe80d */
[----:B------:R-:W-:Y:S01]  /*a210*/  FFMA.FTZ R17, R22, -UR6, R17 ;  /* 0x8000000616117c23 */ /* 0x000fe20008010011 */
[----:B------:R-:W-:Y:S02]  /*a220*/  FSEL R9, R9, -INF , !P0 ;  /* 0xff80000009097808 */ /* 0x000fe40004000000 */
[----:B------:R-:W-:Y:S01]  /*a230*/  IABS R21, R21 ;  /* 0x0000001500157213 */ /* 0x000fe20000000000 */
[----:B------:R-:W1:Y:S01]  /*a240*/  MUFU.TANH R20, R20 ;  /* 0x0000001400147308 */ /* 0x000e620000002400 */
[----:B------:R-:W-:-:S02]  /*a250*/  ISETP.GE.AND P0, PT, R18, R235, PT ;  /* 0x000000eb1200720c */ /* 0x000fc40003f06270 */
[----:B------:R-:W-:Y:S02]  /*a260*/  I2FP.F32.S32 R21, R21 ;  /* 0x0000001500157245 */ /* 0x000fe40000201400 */
[----:B------:R-:W-:Y:S02]  /*a270*/  ISETP.GE.AND P3, PT, R18, R234, PT ;  /* 0x000000ea1200720c */ /* 0x000fe40003f66270 */
[----:B------:R-:W-:Y:S02]  /*a280*/  IADD3 R18, PT, PT, R8, -0x68, RZ ;  /* 0xffffff9808127810 */ /* 0x000fe40007ffe0ff */
[----:B------:R-:W-:Y:S02]  /*a290*/  IADD3 R22, PT, PT, R236, 0x67, -R13 ;  /* 0x00000067ec167810 */ /* 0x000fe40007ffe80d */
[----:B------:R-:W-:Y:S02]  /*a2a0*/  FSEL R23, R23, -INF , !P2 ;  /* 0xff80000017177808 */ /* 0x000fe40005000000 */
[----:B------:R-:W-:-:S02]  /*a2b0*/  FSEL R193, R193, -INF , !P4 ;  /* 0xff800000c1c17808 */ /* 0x000fc40006000000 */
[----:B------:R-:W-:Y:S02]  /*a2c0*/  ISETP.GT.AND P4, PT, R12, R18, PT ;  /* 0x000000120c00720c */ /* 0x000fe40003f84270 */
[----:B------:R-:W-:Y:S01]  /*a2d0*/  IABS R22, R22 ;  /* 0x0000001600167213 */ /* 0x000fe20000000000 */
[----:B-1----:R-:W-:Y:S01]  /*a2e0*/  FFMA.FTZ R165, R21, -UR6, R20 ;  /* 0x8000000615a57c23 */ /* 0x002fe20008010014 */
[----:B------:R-:W-:Y:S01]  /*a2f0*/  IADD3 R21, PT, PT, R4, 0x67, -R13 ;  /* 0x0000006704157810 */ /* 0x000fe20007ffe80d */
[----:B------:R-:W1:Y:S01]  /*a300*/  MUFU.TANH R20, R175 ;  /* 0x000000af00147308 */ /* 0x000e620000002400 */
[----:B------:R-:W-:Y:S01]  /*a310*/  FSEL R173, R23, -INF , !P3 ;  /* 0xff80000017ad7808 */ /* 0x000fe20005800000 */
[----:B------:R-:W-:Y:S01]  /*a320*/  FMUL.FTZ R23, R168, UR7 ;  /* 0x00000007a8177c20 */ /* 0x000fe20008410000 */
[----:B------:R-:W-:Y:S02]  /*a330*/  IABS R21, R21 ;  /* 0x0000001500157213 */ /* 0x000fe40000000000 */
[----:B------:R-:W-:-:S02]  /*a340*/  FSEL R168, R17, -INF , !P4 ;  /* 0xff80000011a87808 */ /* 0x000fc40006000000 */
[----:B------:R-:W-:Y:S01]  /*a350*/  I2FP.F32.S32 R21, R21 ;  /* 0x0000001500157245 */ /* 0x000fe20000201400 */
[----:B------:R2:W-:Y:S01]  /*a360*/  MUFU.TANH R17, R23 ;  /* 0x0000001700117308 */ /* 0x0005e20000002400 */
[----:B------:R-:W-:Y:S02]  /*a370*/  I2FP.F32.S32 R22, R22 ;  /* 0x0000001600167245 */ /* 0x000fe40000201400 */
[----:B------:R-:W-:Y:S02]  /*a380*/  FSEL R193, R193, -INF , !P6 ;  /* 0xff800000c1c17808 */ /* 0x000fe40007000000 */
[----:B------:R-:W-:Y:S01]  /*a390*/  FSEL R194, R194, -INF , !P0 ;  /* 0xff800000c2c27808 */ /* 0x000fe20004000000 */
[----:B------:R-:W-:Y:S01]  /*a3a0*/  FFMA.FTZ R19, R22, -UR6, R19 ;  /* 0x8000000616137c23 */ /* 0x000fe20008010013 */
[C---:B------:R-:W-:Y:S02]  /*a3b0*/  ISETP.GE.AND P6, PT, R18.reuse, R235, PT ;  /* 0x000000eb1200720c */ /* 0x040fe40003fc6270 */
[----:B------:R-:W-:Y:S01]  /*a3c0*/  ISETP.GE.AND P1, PT, R18, R234, PT ;  /* 0x000000ea1200720c */ /* 0x000fe20003f26270 */
[----:B-1----:R-:W-:Y:S01]  /*a3d0*/  FFMA.FTZ R167, R21, -UR6, R20 ;  /* 0x8000000615a77c23 */ /* 0x002fe20008010014 */
[----:B------:R-:W-:Y:S01]  /*a3e0*/  FMUL.FTZ R20, R170, UR7 ;  /* 0x00000007aa147c20 */ /* 0x000fe20008410000 */
[----:B------:R-:W-:Y:S01]  /*a3f0*/  ISETP.GT.AND P0, PT, R15, R18, PT ;  /* 0x000000120f00720c */ /* 0x000fe20003f04270 */
[----:B------:R-:W-:Y:S01]  /*a400*/  VIADD R18, R8, 0xffffff99 ;  /* 0xffffff9908127836 */ /* 0x000fe20000000000 */
[----:B------:R-:W-:-:S02]  /*a410*/  IADD3 R21, PT, PT, R4, 0x60, -R13 ;  /* 0x0000006004157810 */ /* 0x000fc40007ffe80d */
[----:B------:R-:W-:Y:S01]  /*a420*/  IADD3 R22, PT, PT, R236, 0x60, -R13 ;  /* 0x00000060ec167810 */ /* 0x000fe20007ffe80d */
[----:B------:R-:W1:Y:S01]  /*a430*/  MUFU.TANH R20, R20 ;  /* 0x0000001400147308 */ /* 0x000e620000002400 */
[----:B------:R-:W-:Y:S01]  /*a440*/  IABS R21, R21 ;  /* 0x0000001500157213 */ /* 0x000fe20000000000 */
[----:B--2---:R-:W-:Y:S01]  /*a450*/  FMUL.FTZ R23, R29, UR7 ;  /* 0x000000071d177c20 */ /* 0x004fe20008410000 */
[----:B------:R-:W-:Y:S02]  /*a460*/  ISETP.GT.AND P2, PT, R12, R18, PT ;  /* 0x000000120c00720c */ /* 0x000fe40003f44270 */
[----:B------:R-:W-:Y:S02]  /*a470*/  IABS R22, R22 ;  /* 0x0000001600167213 */ /* 0x000fe40000000000 */
[----:B------:R-:W-:Y:S01]  /*a480*/  I2FP.F32.S32 R21, R21 ;  /* 0x0000001500157245 */ /* 0x000fe20000201400 */
[----:B------:R-:W-:Y:S01]  /*a490*/  MUFU.TANH R23, R23 ;  /* 0x0000001700177308 */ /* 0x000fe20000002400 */
[----:B------:R-:W-:-:S02]  /*a4a0*/  FSEL R166, R19, -INF , !P2 ;  /* 0xff80000013a67808 */ /* 0x000fc40005000000 */
[----:B------:R-:W-:Y:S02]  /*a4b0*/  I2FP.F32.S32 R22, R22 ;  /* 0x0000001600167245 */ /* 0x000fe40000201400 */
[----:B------:R-:W-:Y:S02]  /*a4c0*/  FSEL R168, R168, -INF , !P6 ;  /* 0xff800000a8a87808 */ /* 0x000fe40007000000 */
[C---:B------:R-:W-:Y:S01]  /*a4d0*/  ISETP.GE.AND P3, PT, R18.reuse, R235, PT ;  /* 0x000000eb1200720c */ /* 0x040fe20003f66270 */
[----:B------:R-:W2:Y:S01]  /*a4e0*/  MUFU.TANH R19, R169 ;  /* 0x000000a900137308 */ /* 0x000ea20000002400 */
[----:B------:R-:W-:Y:S01]  /*a4f0*/  ISETP.GE.AND P4, PT, R18, R234, PT ;  /* 0x000000ea1200720c */ /* 0x000fe20003f86270 */
[----:B-1----:R-:W-:Y:S01]  /*a500*/  FFMA.FTZ R213, R21, -UR6, R20 ;  /* 0x8000000615d57c23 */ /* 0x002fe20008010014 */
[----:B------:R-:W-:Y:S01]  /*a510*/  ISETP.GT.AND P6, PT, R15, R18, PT ;  /* 0x000000120f00720c */ /* 0x000fe20003fc4270 */
[----:B------:R-:W-:Y:S02]  /*a520*/  VIADD R18, R8, 0xffffffa0 ;  /* 0xffffffa008127836 */ /* 0x000fe40000000000 */
[----:B------:R-:W-:Y:S01]  /*a530*/  FFMA.FTZ R17, R22, -UR6, R17 ;  /* 0x8000000616117c23 */ /* 0x000fe20008010011 */
[----:B------:R-:W-:Y:S01]  /*a540*/  IADD3 R22, PT, PT, R236, 0x5f, -R13 ;  /* 0x0000005fec167810 */ /* 0x000fe20007ffe80d */
[----:B------:R-:W1:Y:S01]  /*a550*/  MUFU.TANH R20, R171 ;  /* 0x000000ab00147308 */ /* 0x000e620000002400 */
[----:B------:R-:W-:-:S02]  /*a560*/  FSEL R165, R165, -INF , !P0 ;  /* 0xff800000a5a57808 */ /* 0x000fc40004000000 */
[----:B------:R-:W-:Y:S02]  /*a570*/  IADD3 R21, PT, PT, R4, 0x5f, -R13 ;  /* 0x0000005f04157810 */ /* 0x000fe40007ffe80d */
[----:B------:R-:W-:Y:S02]  /*a580*/  ISETP.GT.AND P0, PT, R12, R18, PT ;  /* 0x000000120c00720c */ /* 0x000fe40003f04270 */
[----:B------:R-:W-:Y:S02]  /*a590*/  IABS R22, R22 ;  /* 0x0000001600167213 */ /* 0x000fe40000000000 */
[----:B------:R-:W-:Y:S02]  /*a5a0*/  IABS R21, R21 ;  /* 0x0000001500157213 */ /* 0x000fe40000000000 */
[----:B------:R-:W-:Y:S02]  /*a5b0*/  FSEL R218, R17, -INF , !P0 ;  /* 0xff80000011da7808 */ /* 0x000fe40004000000 */
[----:B------:R-:W-:Y:S01]  /*a5c0*/  I2FP.F32.S32 R22, R22 ;  /* 0x0000001600167245 */ /* 0x000fe20000201400 */
[----:B------:R-:W3:Y:S01]  /*a5d0*/  MUFU.TANH R17, R32 ;  /* 0x0000002000117308 */ /* 0x000ee20000002400 */
[----:B------:R-:W-:-:S02]  /*a5e0*/  I2FP.F32.S32 R21, R21 ;  /* 0x0000001500157245 */ /* 0x000fc40000201400 */
[----:B------:R-:W-:Y:S01]  /*a5f0*/  FSEL R165, R165, -INF , !P1 ;  /* 0xff800000a5a57808 */ /* 0x000fe20004800000 */
[----:B--2---:R-:W-:Y:S01]  /*a600*/  FFMA.FTZ R19, R22, -UR6, R19 ;  /* 0x8000000616137c23 */ /* 0x004fe20008010013 */
[----:B------:R-:W-:Y:S01]  /*a610*/  FSEL R166, R166, -INF , !P3 ;  /* 0xff800000a6a67808 */ /* 0x000fe20005800000 */
[----:B-1----:R-:W-:Y:S01]  /*a620*/  FFMA.FTZ R209, R21, -UR6, R20 ;  /* 0x8000000615d17c23 */ /* 0x002fe20008010014 */
[----:B------:R-:W-:Y:S01]  /*a630*/  ISETP.GE.AND P1, PT, R18, R235, PT ;  /* 0x000000eb1200720c */ /* 0x000fe20003f26270 */
[----:B------:R-:W-:Y:S01]  /*a640*/  FMUL.FTZ R20, R34, UR7 ;  /* 0x0000000722147c20 */ /* 0x000fe20008410000 */
[----:B------:R-:W-:Y:S02]  /*a650*/  ISETP.GE.AND P2, PT, R18, R234, PT ;  /* 0x000000ea1200720c */ /* 0x000fe40003f46270 */
[----:B------:R-:W-:Y:S02]  /*a660*/  ISETP.GT.AND P3, PT, R15, R18, PT ;  /* 0x000000120f00720c */ /* 0x000fe40003f64270 */
[----:B------:R-:W-:Y:S01]  /*a670*/  IADD3 R18, PT, PT, R8, -0x5f, RZ ;  /* 0xffffffa108127810 */ /* 0x000fe20007ffe0ff */
[----:B------:R-:W-:Y:S01]  /*a680*/  MUFU.TANH R20, R20 ;  /* 0x0000001400147308 */ /* 0x000fe20000002400 */
[----:B------:R-:W-:-:S02]  /*a690*/  IADD3 R22, PT, PT, R236, 0x58, -R13 ;  /* 0x00000058ec167810 */ /* 0x000fc40007ffe80d */
[----:B------:R-:W-:Y:S02]  /*a6a0*/  FSEL R167, R167, -INF , !P6 ;  /* 0xff800000a7a77808 */ /* 0x000fe40007000000 */
[----:B------:R-:W-:Y:S02]  /*a6b0*/  ISETP.GT.AND P6, PT, R12, R18, PT ;  /* 0x000000120c00720c */ /* 0x000fe40003fc4270 */
[----:B------:R-:W-:Y:S02]  /*a6c0*/  IABS R22, R22 ;  /* 0x0000001600167213 */ /* 0x000fe40000000000 */
[----:B------:R-:W-:Y:S02]  /*a6d0*/  FSEL R220, R19, -INF , !P6 ;  /* 0xff80000013dc7808 */ /* 0x000fe40007000000 */
[----:B------:R-:W-:Y:S01]  /*a6e0*/  I2FP.F32.S32 R22, R22 ;  /* 0x0000001600167245 */ /* 0x000fe20000201400 */
[----:B------:R-:W1:Y:S01]  /*a6f0*/  MUFU.TANH R19, R33 ;  /* 0x0000002100137308 */ /* 0x000e620000002400 */
[----:B------:R-:W-:-:S02]  /*a700*/  FSEL R167, R167, -INF , !P4 ;  /* 0xff800000a7a77808 */ /* 0x000fc40006000000 */
[----:B------:R-:W-:Y:S01]  /*a710*/  FSEL R218, R218, -INF , !P1 ;  /* 0xff800000dada7808 */ /* 0x000fe20004800000 */
[----:B---3--:R-:W-:Y:S01]  /*a720*/  FFMA.FTZ R17, R22, -UR6, R17 ;  /* 0x8000000616117c23 */ /* 0x008fe20008010011 */
[C---:B------:R-:W-:Y:S02]  /*a730*/  ISETP.GE.AND P4, PT, R18.reuse, R235, PT ;  /* 0x000000eb1200720c */ /* 0x040fe40003f86270 */
[----:B------:R-:W-:Y:S02]  /*a740*/  ISETP.GE.AND P0, PT, R18, R234, PT ;  /* 0x000000ea1200720c */ /* 0x000fe40003f06270 */
[----:B------:R-:W-:Y:S01]  /*a750*/  ISETP.GT.AND P1, PT, R15, R18, PT ;  /* 0x000000120f00720c */ /* 0x000fe20003f24270 */
[----:B------:R-:W-:Y:S01]  /*a760*/  VIADD R18, R8, 0xffffffa8 ;  /* 0xffffffa808127836 */ /* 0x000fe20000000000 */
        /* <DEDUP_REMOVED lines=8> */
[----:B------:R-:W-:Y:S02]  /*a7f0*/  FSEL R214, R17, -INF , !P3 ;  /* 0xff80000011d67808 */ /* 0x000fe40005800000 */
[C---:B------:R-:W-:Y:S01]  /*a800*/  ISETP.GE.AND P2, PT, R18.reuse, R235, PT ;  /* 0x000000eb1200720c */ /* 0x040fe20003f46270 */
[----:B------:R-:W2:Y:S01]  /*a810*/  MUFU.TANH R17, R28 ;  /* 0x0000001c00117308 */ /* 0x000ea20000002400 */
[----:B------:R-:W-:Y:S02]  /*a820*/  ISETP.GE.AND P6, PT, R18, R234, PT ;  /* 0x000000ea1200720c */ /* 0x000fe40003fc6270 */
[----:B------:R-:W-:Y:S01]  /*a830*/  ISETP.GT.AND P4, PT, R15, R18, PT ;  /* 0x000000120f00720c */ /* 0x000fe20003f84270 */
[----:B------:R-:W-:Y:S01]  /*a840*/  VIADD R18, R8, 0xffffffa9 ;  /* 0xffffffa908127836 */ /* 0x000fe20000000000 */
[----:B------:R-:W-:Y:S02]  /*a850*/  I2FP.F32.S32 R22, R22 ;  /* 0x0000001600167245 */ /* 0x000fe40000201400 */
[----:B------:R-:W-:-:S02]  /*a860*/  I2FP.F32.S32 R21, R21 ;  /* 0x0000001500157245 */ /* 0x000fc40000201400 */
[----:B------:R-:W-:Y:S01]  /*a870*/  FSEL R209, R209, -INF , !P1 ;  /* 0xff800000d1d17808 */ /* 0x000fe20004800000 */
[----:B-1----:R-:W-:Y:S01]  /*a880*/  FFMA.FTZ R22, R22, -UR6, R19 ;  /* 0x8000000616167c23 */ /* 0x002fe20008010013 */
[----:B------:R-:W-:Y:S01]  /*a890*/  IADD3 R210, PT, PT, R236, 0x50, -R13 ;  /* 0x00000050ecd27810 */ /* 0x000fe20007ffe80d */
[----:B------:R-:W-:Y:S01]  /*a8a0*/  FFMA.FTZ R21, R21, -UR6, R20 ;  /* 0x8000000615157c23 */ /* 0x000fe20008010014 */
[----:B------:R-:W-:Y:S01]  /*a8b0*/  ISETP.GT.AND P1, PT, R12, R18, PT ;  /* 0x000000120c00720c */ /* 0x000fe20003f24270 */
[----:B------:R-:W1:Y:S01]  /*a8c0*/  MUFU.TANH R19, R35 ;  /* 0x0000002300137308 */ /* 0x000e620000002400 */
[----:B------:R-:W-:Y:S02]  /*a8d0*/  FSEL R209, R209, -INF , !P0 ;  /* 0xff800000d1d17808 */ /* 0x000fe40004000000 */
[----:B------:R-:W-:Y:S02]  /*a8e0*/  FSEL R214, R214, -INF , !P2 ;  /* 0xff800000d6d67808 */ /* 0x000fe40005000000 */
[----:B------:R-:W-:-:S02]  /*a8f0*/  IABS R210, R210 ;  /* 0x000000d200d27213 */ /* 0x000fc40000000000 */
[C---:B------:R-:W-:Y:S02]  /*a900*/  ISETP.GE.AND P0, PT, R18.reuse, R235, PT ;  /* 0x000000eb1200720c */ /* 0x040fe40003f06270 */
[----:B------:R-:W-:Y:S02]  /*a910*/  ISETP.GE.AND P3, PT, R18, R234, PT ;  /* 0x000000ea1200720c */ /* 0x000fe40003f66270 */
[----:B------:R-:W-:Y:S02]  /*a920*/  ISETP.GT.AND P2, PT, R15, R18, PT ;  /* 0x000000120f00720c */ /* 0x000fe40003f44270 */
[----:B------:R-:W-:Y:S01]  /*a930*/  FSEL R211, R21, -INF , !P4 ;  /* 0xff80000015d37808 */ /* 0x000fe20006000000 */
[----:B------:R-:W-:Y:S01]  /*a940*/  FMUL.FTZ R21, R30, UR7 ;  /* 0x000000071e157c20 */ /* 0x000fe20008410000 */
[----:B------:R-:W-:Y:S02]  /*a950*/  FSEL R212, R22, -INF , !P1 ;  /* 0xff80000016d47808 */ /* 0x000fe40004800000 */
[----:B------:R-:W-:-:S02]  /*a960*/  IADD3 R20, PT, PT, R8, -0x50, RZ ;  /* 0xffffffb008147810 */ /* 0x000fc40007ffe0ff */
[----:B------:R-:W-:Y:S01]  /*a970*/  IADD3 R18, PT, PT, R4, 0x57, -R13 ;  /* 0x0000005704127810 */ /* 0x000fe20007ffe80d */
[----:B------:R-:W3:Y:S01]  /*a980*/  MUFU.TANH R21, R21 ;  /* 0x0000001500157308 */ /* 0x000ee20000002400 */
[----:B------:R-:W-:Y:S02]  /*a990*/  I2FP.F32.S32 R210, R210 ;  /* 0x000000d200d27245 */ /* 0x000fe40000201400 */
[----:B------:R-:W-:Y:S02]  /*a9a0*/  FSEL R211, R211, -INF , !P6 ;  /* 0xff800000d3d37808 */ /* 0x000fe40007000000 */
[----:B------:R-:W-:Y:S01]  /*a9b0*/  FSEL R212, R212, -INF , !P0 ;  /* 0xff800000d4d47808 */ /* 0x000fe20004000000 */
[----:B--2---:R-:W-:Y:S01]  /*a9c0*/  FFMA.FTZ R210, R210, -UR6, R17 ;  /* 0x80000006d2d27c23 */ /* 0x004fe20008010011 */
[----:B------:R-:W-:Y:S01]  /*a9d0*/  ISETP.GT.AND P4, PT, R12, R20, PT ;  /* 0x000000140c00720c */ /* 0x000fe20003f84270 */
[----:B------:R-:W-:Y:S01]  /*a9e0*/  FMUL.FTZ R17, R204, UR7 ;  /* 0x00000007cc117c20 */ /* 0x000fe20008410000 */
[----:B------:R-:W-:-:S02]  /*a9f0*/  IABS R18, R18 ;  /* 0x0000001200127213 */ /* 0x000fc40000000000 */
[C---:B------:R-:W-:Y:S02]  /*aa00*/  ISETP.GE.AND P6, PT, R20.reuse, R235, PT ;  /* 0x000000eb1400720c */ /* 0x040fe40003fc6270 */
[----:B------:R-:W-:Y:S01]  /*aa10*/  ISETP.GE.AND P1, PT, R20, R234, PT ;  /* 0x000000ea1400720c */ /* 0x000fe20003f26270 */
[----:B------:R-:W2:Y:S01]  /*aa20*/  MUFU.TANH R17, R17 ;  /* 0x0000001100117308 */ /* 0x000ea20000002400 */
[----:B------:R-:W-:Y:S02]  /*aa30*/  ISETP.GT.AND P0, PT, R15, R20, PT ;  /* 0x000000140f00720c */ /* 0x000fe40003f04270 */
[----:B------:R-:W-:Y:S02]  /*aa40*/  IADD3 R20, PT, PT, R236, 0x4f, -R13 ;  /* 0x0000004fec147810 */ /* 0x000fe40007ffe80d */
[----:B------:R-:W-:Y:S02]  /*aa50*/  I2FP.F32.S32 R18, R18 ;  /* 0x0000001200127245 */ /* 0x000fe40000201400 */
[----:B------:R-:W-:-:S02]  /*aa60*/  IABS R20, R20 ;  /* 0x0000001400147213 */ /* 0x000fc40000000000 */
[----:B------:R-:W-:Y:S01]  /*aa70*/  IADD3 R22, PT, PT, R236, 0x48, -R13 ;  /* 0x00000048ec167810 */ /* 0x000fe20007ffe80d */
[----:B-1----:R-:W-:Y:S01]  /*aa80*/  FFMA.FTZ R221, R18, -UR6, R19 ;  /* 0x8000000612dd7c23 */ /* 0x002fe20008010013 */
[----:B------:R-:W-:Y:S01]  /*aa90*/  I2FP.F32.S32 R20, R20 ;  /* 0x0000001400147245 */ /* 0x000fe20000201400 */
[----:B------:R-:W-:Y:S01]  /*aaa0*/  VIADD R19, R8, 0xffffffb1 ;  /* 0xffffffb108137836 */ /* 0x000fe20000000000 */
[----:B------:R-:W-:Y:S02]  /*aab0*/  IADD3 R18, PT, PT, R4, 0x50, -R13 ;  /* 0x0000005004127810 */ /* 0x000fe40007ffe80d */
[----:B------:R-:W-:Y:S01]  /*aac0*/  FSEL R221, R221, -INF , !P2 ;  /* 0xff800000dddd7808 */ /* 0x000fe20005000000 */
[----:B------:R-:W-:Y:S01]  /*aad0*/  FFMA.FTZ R23, R20, -UR6, R23 ;  /* 0x8000000614177c23 */ /* 0x000fe20008010017 */
[----:B------:R-:W-:Y:S02]  /*aae0*/  IABS R18, R18 ;  /* 0x0000001200127213 */ /* 0x000fe40000000000 */
[----:B------:R-:W-:-:S02]  /*aaf0*/  IADD3 R20, PT, PT, R4, 0x4f, -R13 ;  /* 0x0000004f04147810 */ /* 0x000fc40007ffe80d */
[----:B------:R-:W-:Y:S02]  /*ab00*/  I2FP.F32.S32 R18, R18 ;  /* 0x0000001200127245 */ /* 0x000fe40000201400 */
[----:B------:R-:W-:Y:S02]  /*ab10*/  FSEL R210, R210, -INF , !P4 ;  /* 0xff800000d2d27808 */ /* 0x000fe40006000000 */
[----:B------:R-:W-:Y:S01]  /*ab20*/  IABS R22, R22 ;  /* 0x0000001600167213 */ /* 0x000fe20000000000 */
[----:B---3--:R-:W-:Y:S01]  /*ab30*/  FFMA.FTZ R21, R18, -UR6, R21 ;  /* 0x8000000612157c23 */ /* 0x008fe20008010015 */
[----:B------:R-:W-:Y:S02]  /*ab40*/  IABS R20, R20 ;  /* 0x0000001400147213 */ /* 0x000fe40000000000 */
[----:B------:R-:W-:Y:S02]  /*ab50*/  FSEL R221, R221, -INF , !P3 ;  /* 0xff800000dddd7808 */ /* 0x000fe40005800000 */
[----:B------:R-:W-:-:S02]  /*ab60*/  FSEL R210, R210, -INF , !P6 ;  /* 0xff800000d2d27808 */ /* 0x000fc40007000000 */
[----:B------:R-:W-:Y:S02]  /*ab70*/  I2FP.F32.S32 R22, R22 ;  /* 0x0000001600167245 */ /* 0x000fe40000201400 */
[----:B------:R-:W-:Y:S02]  /*ab80*/  I2FP.F32.S32 R20, R20 ;  /* 0x0000001400147245 */ /* 0x000fe40000201400 */
[----:B------:R-:W-:Y:S01]  /*ab90*/  ISETP.GT.AND P2, PT, R12, R19, PT ;  /* 0x000000130c00720c */ /* 0x000fe20003f44270 */
[----:B--2---:R-:W-:Y:S01]  /*aba0*/  FFMA.FTZ R17, R22, -UR6, R17 ;  /* 0x8000000616117c23 */ /* 0x004fe20008010011 */
[C---:B------:R-:W-:Y:S01]  /*abb0*/  ISETP.GE.AND P3, PT, R19.reuse, R235, PT ;  /* 0x000000eb1300720c */ /* 0x040fe20003f66270 */
[----:B------:R-:W-:Y:S01]  /*abc0*/  FFMA.FTZ R20, R20, -UR6, R31 ;  /* 0x8000000614147c23 */ /* 0x000fe2000801001f */
[----:B------:R-:W-:Y:S02]  /*abd0*/  ISETP.GE.AND P4, PT, R19, R234, PT ;  /* 0x000000ea1300720c */ /* 0x000fe40003f86270 */
[----:B------:R-:W-:-:S02]  /*abe0*/  ISETP.GT.AND P6, PT, R15, R19, PT ;  /* 0x000000130f00720c */ /* 0x000fc40003fc4270 */
[C---:B------:R-:W-:Y:S01]  /*abf0*/  IADD3 R19, PT, PT, R8.reuse, -0x48, RZ ;  /* 0xffffffb808137810 */ /* 0x040fe20007ffe0ff */
[----:B------:R-:W-:Y:S01]  /*ac00*/  VIADD R8, R8, 0xffffffb9 ;  /* 0xffffffb908087836 */ /* 0x000fe20000000000 */
[C-C-:B------:R-:W-:Y:S02]  /*ac10*/  IADD3 R18, PT, PT, R4.reuse, 0x48, -R13.reuse ;  /* 0x0000004804127810 */ /* 0x140fe40007ffe80d */
[--C-:B------:R-:W-:Y:S02]  /*ac20*/  IADD3 R4, PT, PT, R4, 0x47, -R13.reuse ;  /* 0x0000004704047810 */ /* 0x100fe40007ffe80d */
[----:B------:R-:W-:Y:S02]  /*ac30*/  IADD3 R13, PT, PT, R236, 0x47, -R13 ;  /* 0x00000047ec0d7810 */ /* 0x000fe40007ffe80d */
[----:B------:R-:W-:Y:S02]  /*ac40*/  FSEL R21, R21, -INF , !P0 ;  /* 0xff80000015157808 */ /* 0x000fe40004000000 */
[----:B------:R-:W-:-:S02]  /*ac50*/  ISETP.GT.AND P0, PT, R12, R19, PT ;  /* 0x000000130c00720c */ /* 0x000fc40003f04270 */
[----:B------:R-:W-:Y:S02]  /*ac60*/  FSEL R23, R23, -INF , !P2 ;  /* 0xff80000017177808 */ /* 0x000fe40005000000 */
[----:B------:R-:W-:Y:S02]  /*ac70*/  IABS R18, R18 ;  /* 0x0000001200127213 */ /* 0x000fe40000000000 */
[----:B------:R-:W-:Y:S02]  /*ac80*/  IABS R13, R13 ;  /* 0x0000000d000d7213 */ /* 0x000fe40000000000 */
[----:B------:R-:W-:Y:S02]  /*ac90*/  ISETP.GT.AND P2, PT, R12, R8, PT ;  /* 0x000000080c00720c */ /* 0x000fe40003f44270 */
[----:B------:R-:W-:Y:S02]  /*aca0*/  FSEL R208, R23, -INF , !P3 ;  /* 0xff80000017d07808 */ /* 0x000fe40005800000 */
[----:B------:R-:W-:-:S02]  /*acb0*/  FSEL R20, R20, -INF , !P6 ;  /* 0xff80000014147808 */ /* 0x000fc40007000000 */
[----:B------:R-:W-:Y:S02]  /*acc0*/  FSEL R12, R17, -INF , !P0 ;  /* 0xff800000110c7808 */ /* 0x000fe40004000000 */
[C---:B------:R-:W-:Y:S02]  /*acd0*/  ISETP.GE.AND P3, PT, R19.reuse, R235, PT ;  /* 0x000000eb1300720c */ /* 0x040fe40003f66270 */
[----:B------:R-:W-:Y:S02]  /*ace0*/  ISETP.GE.AND P6, PT, R19, R234, PT ;  /* 0x000000ea1300720c */ /* 0x000fe40003fc6270 */
[----:B------:R-:W-:Y:S02]  /*acf0*/  ISETP.GT.AND P0, PT, R15, R19, PT ;  /* 0x000000130f00720c */ /* 0x000fe40003f04270 */
[----:B------:R-:W-:Y:S02]  /*ad00*/  I2FP.F32.S32 R19, R18 ;  /* 0x0000001200137245 */ /* 0x000fe40000201400 */
[----:B------:R-:W-:-:S02]  /*ad10*/  I2FP.F32.S32 R13, R13 ;  /* 0x0000000d000d7245 */ /* 0x000fc40000201400 */
[----:B------:R-:W-:Y:S01]  /*ad20*/  FMNMX3.FTZ R18, R3, R11, R5, !PT ;  /* 0x0000000b03127276 */ /* 0x000fe20007810005 */
[----:B------:R-:W-:Y:S01]  /*ad30*/  FFMA.FTZ R19, R19, -UR6, R206 ;  /* 0x8000000613137c23 */ /* 0x000fe200080100ce */
[----:B------:R-:W-:Y:S01]  /*ad40*/  IABS R4, R4 ;  /* 0x0000000400047213 */ /* 0x000fe20000000000 */
[----:B------:R-:W-:Y:S01]  /*ad50*/  FFMA.FTZ R13, R13, -UR6, R24 ;  /* 0x800000060d0d7c23 */ /* 0x000fe20008010018 */
[----:B------:R-:W-:Y:S02]  /*ad60*/  FMNMX3.FTZ R18, R18, R7, R9, !PT ;  /* 0x0000000712127276 */ /* 0x000fe40007810009 */
[----:B------:R-:W-:Y:S02]  /*ad70*/  I2FP.F32.S32 R4, R4 ;  /* 0x0000000400047245 */ /* 0x000fe40000201400 */
[----:B------:R-:W-:Y:S02]  /*ad80*/  FSEL R206, R12, -INF , !P3 ;  /* 0xff8000000cce7808 */ /* 0x000fe40005800000 */
[----:B------:R-:W-:Y:S01]  /*ad90*/  FMNMX3.FTZ R17, R164, R6, R14, !PT ;  /* 0x00000006a4117276 */ /* 0x000fe2000781000e */
[----:B------:R-:W-:Y:S01]  /*ada0*/  FFMA.FTZ R4, R4, -UR6, R207 ;  /* 0x8000000604047c23 */ /* 0x000fe200080100cf */
[----:B------:R-:W-:-:S02]  /*adb0*/  FMNMX3.FTZ R12, R18, R193, R173, !PT ;  /* 0x000000c1120c7276 */ /* 0x000fc400078100ad */
[----:B------:R-:W-:Y:S02]  /*adc0*/  FSEL R13, R13, -INF , !P2 ;  /* 0xff8000000d0d7808 */ /* 0x000fe40005000000 */
[----:B------:R-:W-:Y:S02]  /*add0*/  FSEL R177, R19, -INF , !P0 ;  /* 0xff80000013b17808 */ /* 0x000fe40004000000 */
[----:B------:R-:W-:Y:S02]  /*ade0*/  ISETP.GT.AND P2, PT, R15, R8, PT ;  /* 0x000000080f00720c */ /* 0x000fe40003f44270 */
[C---:B------:R-:W-:Y:S02]  /*adf0*/  ISETP.GE.AND P3, PT, R8.reuse, R235, PT ;  /* 0x000000eb0800720c */ /* 0x040fe40003f66270 */
[----:B------:R-:W-:Y:S02]  /*ae00*/  ISETP.GE.AND P0, PT, R8, R234, PT ;  /* 0x000000ea0800720c */ /* 0x000fe40003f06270 */
[----:B------:R-:W-:-:S02]  /*ae10*/  FMNMX3.FTZ R17, R17, R10, R16, !PT ;  /* 0x0000000a11117276 */ /* 0x000fc40007810010 */
[----:B------:R-:W-:Y:S02]  /*ae20*/  FMNMX3.FTZ R8, R12, R165, R167, !PT ;  /* 0x000000a50c087276 */ /* 0x000fe400078100a7 */
[----:B------:R-:W-:Y:S02]  /*ae30*/  FSEL R176, R4, -INF , !P2 ;  /* 0xff80000004b07808 */ /* 0x000fe40005000000 */
[----:B------:R-:W-:Y:S02]  /*ae40*/  FMNMX3.FTZ R17, R17, R172, R194, !PT ;  /* 0x000000ac11117276 */ /* 0x000fe400078100c2 */
        /* <DEDUP_REMOVED lines=8> */
[----:B------:R-:W-:-:S02]  /*aed0*/  FMNMX3.FTZ R4, R4, R201, R179, !PT ;  /* 0x000000c904047276 */ /* 0x000fc400078100b3 */
[----:B------:R-:W-:Y:S02]  /*aee0*/  FMNMX3.FTZ R15, R15, R214, R212, !PT ;  /* 0x000000d60f0f7276 */ /* 0x000fe400078100d4 */
[----:B------:R-:W-:Y:S02]  /*aef0*/  FMNMX3.FTZ R8, R4, R177, R176, !PT ;  /* 0x000000b104087276 */ /* 0x000fe400078100b0 */
[----:B------:R-:W-:Y:S02]  /*af00*/  FSEL R203, R13, -INF , !P3 ;  /* 0xff8000000dcb7808 */ /* 0x000fe40005800000 */
[----:B------:R-:W-:Y:S01]  /*af10*/  FMNMX3.FTZ R12, R15, R210, R208, !PT ;  /* 0x000000d20f0c7276 */ /* 0x000fe200078100d0 */
[----:B------:R-:W1:Y:S01]  /*af20*/  SHFL.BFLY PT, R13, R8, 0x2, 0x1f ;  /* 0x0c401f00080d7f89 */ /* 0x000e6200000e0000 */
[----:B------:R-:W-:Y:S02]  /*af30*/  IADD3 R191, PT, PT, R0, 0x10040, RZ ;  /* 0x0001004000bf7810 */ /* 0x000fe40007ffe0ff */
        /* <DEDUP_REMOVED lines=23> */
[--C-:B------:R-:W-:Y:S01]  /*b0b0*/  FFMA.FTZ R187, R7, UR16, -R178.reuse ;  /* 0x0000001007bb7c23 */ /* 0x100fe200080108b2 */
[----:B------:R-:W-:Y:S01]  /*b0c0*/  FMUL.FTZ R3, R5, UR16 ;  /* 0x0000001005037c20 */ /* 0x000fe20008410000 */
[----:B------:R-:W-:Y:S01]  /*b0d0*/  IADD3 R192, PT, PT, R0, R189, RZ ;  /* 0x000000bd00c07210 */ /* 0x000fe20007ffe0ff */
[--C-:B------:R-:W-:Y:S01]  /*b0e0*/  FFMA.FTZ R183, R16, UR16, -R205.reuse ;  /* 0x0000001010b77c23 */ /* 0x100fe200080108cd */
[----:B------:R-:W-:Y:S01]  /*b0f0*/  VIADD R16, R0, 0x10000 ;  /* 0x0001000000107836 */ /* 0x000fe20000000000 */
[----:B------:R-:W1:Y:S01]  /*b100*/  MUFU.EX2 R2, R2 ;  /* 0x0000000200027308 */ /* 0x000e620000000800 */
[--C-:B------:R-:W-:Y:S01]  /*b110*/  FFMA.FTZ R188, R6, UR16, -R205.reuse ;  /* 0x0000001006bc7c23 */ /* 0x100fe200080108cd */
[--C-:B------:R-:W-:Y:S01]  /*b120*/  FFMA.FTZ R185, R14, UR16, -R205.reuse ;  /* 0x000000100eb97c23 */ /* 0x100fe200080108cd */
[----:B------:R-:W-:Y:S01]  /*b130*/  @P5 VIADD R191, R16, 0xffffffc0 ;  /* 0xffffffc010bf5836 */ /* 0x000fe20000000000 */
[----:B------:R-:W2:Y:S01]  /*b140*/  MUFU.EX2 R3, R3 ;  /* 0x0000000300037308 */ /* 0x000ea20000000800 */
[--C-:B------:R-:W-:Y:S01]  /*b150*/  FFMA.FTZ R186, R10, UR16, -R205.reuse ;  /* 0x000000100aba7c23 */ /* 0x100fe200080108cd */
[--C-:B------:R-:W-:Y:S01]  /*b160*/  FFMA.FTZ R190, R9, UR16, -R178.reuse ;  /* 0x0000001009be7c23 */ /* 0x100fe200080108b2 */
[----:B------:R-:W-:Y:S01]  /*b170*/  LDSM.16.MT88.4 R20, [R192+0x10000] ;  /* 0x01000000c014783b */ /* 0x000fe20000004200 */
[----:B------:R-:W-:Y:S01]  /*b180*/  MUFU.EX2 R188, R188 ;  /* 0x000000bc00bc7308 */ /* 0x000fe20000000800 */
[----:B------:R-:W-:Y:S01]  /*b190*/  IADD3 R189, PT, PT, R189, R191, RZ ;  /* 0x000000bfbdbd7210 */ /* 0x000fe20007ffe0ff */
[--C-:B------:R-:W-:Y:S01]  /*b1a0*/  FFMA.FTZ R195, R194, UR16, -R205.reuse ;  /* 0x00000010c2c37c23 */ /* 0x100fe200080108cd */
[----:B------:R-:W3:Y:S01]  /*b1b0*/  LDSM.16.MT88.4 R28, [R191] ;  /* 0x00000000bf1c783b */ /* 0x000ee20000004200 */
        /* <DEDUP_REMOVED lines=92> */
[----:B------:R-:W-:Y:S01]  /*b780*/  LDSM.16.MT88.4 R12, [R0+0x10000] ;  /* 0x01000000000c783b */ /* 0x000fe20000004200 */
        /* <DEDUP_REMOVED lines=54> */
[--C-:B------:R-:W-:Y:S01]  /*baf0*/  FFMA.FTZ R194, R168, UR16, -R205.reuse ;  /* 0x00000010a8c27c23 */ /* 0x100fe200080108cd */
[--C-:B------:R-:W-:Y:S01]  /*bb00*/  FFMA.FTZ R197, R193, UR16, -R178.reuse ;  /* 0x00000010c1c57c23 */ /* 0x100fe200080108b2 */
[C---:B------:R-:W-:Y:S01]  /*bb10*/  HMMA.16816.F32 R80, R4.reuse, R146, R80 ;  /* 0x000000920450723c */ /* 0x040fe20000001850 */
[----:B------:R-:W-:Y:S01]  /*bb20*/  LDSM.16.MT88.4 R144, [R0+0x16000] ;  /* 0x016000000090783b */ /* 0x000fe20000004200 */
[--C-:B------:R-:W-:Y:S01]  /*bb30*/  FFMA.FTZ R204, R173, UR16, -R178.reuse ;  /* 0x00000010adcc7c23 */ /* 0x100fe200080108b2 */
[--C-:B------:R-:W-:Y:S01]  /*bb40*/  FFMA.FTZ R196, R165, UR16, -R178.reuse ;  /* 0x00000010a5c47c23 */ /* 0x100fe200080108b2 */
[--C-:B------:R-:W-:Y:S01]  /*bb50*/  FFMA.FTZ R199, R167, UR16, -R178.reuse ;  /* 0x00000010a7c77c23 */ /* 0x100fe200080108b2 */
[--C-:B------:R-:W-:Y:S01]  /*bb60*/  FFMA.FTZ R166, R166, UR16, -R205.reuse ;  /* 0x00000010a6a67c23 */ /* 0x100fe200080108cd */
[----:B------:R-:W-:Y:S01]  /*bb70*/  MUFU.EX2 R198, R198 ;  /* 0x000000c600c67308 */ /* 0x000fe20000000800 */
[-C--:B------:R-:W-:Y:S01]  /*bb80*/  FMUL.FTZ R108, R108, R3.reuse ;  /* 0x000000036c6c7220 */ /* 0x080fe20000410000 */
[C---:B------:R-:W-:Y:S01]  /*bb90*/  HMMA.16816.F32 R32, R4.reuse, R152, R32 ;  /* 0x000000980420723c */ /* 0x040fe20000001820 */
[-C--:B------:R-:W-:Y:S01]  /*bba0*/  FMUL.FTZ R109, R109, R3.reuse ;  /* 0x000000036d6d7220 */ /* 0x080fe20000410000 */
[----:B------:R-:W-:Y:S01]  /*bbb0*/  MUFU.EX2 R195, R195 ;  /* 0x000000c300c37308 */ /* 0x000fe20000000800 */
[-C--:B------:R-:W-:Y:S01]  /*bbc0*/  FMUL.FTZ R110, R110, R2.reuse ;  /* 0x000000026e6e7220 */ /* 0x080fe20000410000 */
[-C--:B------:R-:W-:Y:S01]  /*bbd0*/  FMUL.FTZ R111, R111, R2.reuse ;  /* 0x000000026f6f7220 */ /* 0x080fe20000410000 */
[-C--:B------:R-:W-:Y:S01]  /*bbe0*/  FMUL.FTZ R112, R112, R3.reuse ;  /* 0x0000000370707220 */ /* 0x080fe20000410000 */
[----:B------:R-:W-:Y:S01]  /*bbf0*/  MUFU.EX2 R194, R194 ;  /* 0x000000c200c27308 */ /* 0x000fe20000000800 */
[-C--:B------:R-:W-:Y:S01]  /*bc00*/  FMUL.FTZ R113, R113, R3.reuse ;  /* 0x0000000371717220 */ /* 0x080fe20000410000 */
[C---:B-1----:R-:W-:Y:S01]  /*bc10*/  HMMA.16816.F32 R92, R4.reuse, R136, R92 ;  /* 0x00000088045c723c */ /* 0x042fe2000000185c */
[-C--:B------:R-:W-:Y:S01]  /*bc20*/  FMUL.FTZ R114, R114, R2.reuse ;  /* 0x0000000272727220 */ /* 0x080fe20000410000 */
[----:B------:R1:W-:Y:S01]  /*bc30*/  MUFU.EX2 R193, R166 ;  /* 0x000000a600c17308 */ /* 0x0003e20000000800 */
[-C--:B------:R-:W-:Y:S01]  /*bc40*/  FMUL.FTZ R115, R115, R2.reuse ;  /* 0x0000000273737220 */ /* 0x080fe20000410000 */
[-C--:B------:R-:W-:Y:S01]  /*bc50*/  FMUL.FTZ R124, R124, R3.reuse ;  /* 0x000000037c7c7220 */ /* 0x080fe20000410000 */
[-C--:B------:R-:W-:Y:S01]  /*bc60*/  FMUL.FTZ R125, R125, R3.reuse ;  /* 0x000000037d7d7220 */ /* 0x080fe20000410000 */
[----:B------:R-:W3:Y:S01]  /*bc70*/  MUFU.EX2 R197, R197 ;  /* 0x000000c500c57308 */ /* 0x000ee20000000800 */
[-C--:B------:R-:W-:Y:S01]  /*bc80*/  FMUL.FTZ R126, R126, R2.reuse ;  /* 0x000000027e7e7220 */ /* 0x080fe20000410000 */
[C---:B------:R-:W-:Y:S01]  /*bc90*/  HMMA.16816.F32 R96, R4.reuse, R138, R96 ;  /* 0x0000008a0460723c */ /* 0x040fe20000001860 */
[----:B------:R-:W4:Y:S01]  /*bca0*/  LDSM.16.MT88.4 R136, [R191+0x6000] ;  /* 0x00600000bf88783b */ /* 0x000f220000004200 */
[----:B------:R-:W5:Y:S01]  /*bcb0*/  MUFU.EX2 R204, R204 ;  /* 0x000000cc00cc7308 */ /* 0x000f620000000800 */
[-C--:B------:R-:W-:Y:S01]  /*bcc0*/  FMUL.FTZ R127, R127, R2.reuse ;  /* 0x000000027f7f7220 */ /* 0x080fe20000410000 */
[-C--:B------:R-:W-:Y:S01]  /*bcd0*/  FMUL.FTZ R128, R128, R3.reuse ;  /* 0x0000000380807220 */ /* 0x080fe20000410000 */
[-C--:B------:R-:W-:Y:S01]  /*bce0*/  FMUL.FTZ R129, R129, R3.reuse ;  /* 0x0000000381817220 */ /* 0x080fe20000410000 */
[----:B------:R-:W-:Y:S01]  /*bcf0*/  MUFU.EX2 R196, R196 ;  /* 0x000000c400c47308 */ /* 0x000fe20000000800 */
[-C--:B------:R-:W-:Y:S01]  /*bd00*/  FMUL.FTZ R130, R130, R2.reuse ;  /* 0x0000000282827220 */ /* 0x080fe20000410000 */
[C---:B------:R-:W-:Y:S01]  /*bd10*/  HMMA.16816.F32 R132, R4.reuse, R154, R132 ;  /* 0x0000009a0484723c */ /* 0x040fe20000001884 */
[----:B------:R-:W-:Y:S01]  /*bd20*/  LDSM.16.MT88.4 R152, [R189+0x6000] ;  /* 0x00600000bd98783b */ /* 0x000fe20000004200 */
[----:B------:R-:W5:Y:S01]  /*bd30*/  MUFU.EX2 R199, R199 ;  /* 0x000000c700c77308 */ /* 0x000f620000000800 */
[-C--:B------:R-:W-:Y:S01]  /*bd40*/  FMUL.FTZ R131, R131, R2.reuse ;  /* 0x0000000283837220 */ /* 0x080fe20000410000 */
[--C-:B------:R-:W-:Y:S01]  /*bd50*/  FFMA.FTZ R220, R220, UR16, -R205.reuse ;  /* 0x00000010dcdc7c23 */ /* 0x100fe200080108cd */
[----:B------:R-:W-:Y:S01]  /*bd60*/  LDSM.16.MT88.4 R172, [R0+0x12800] ;  /* 0x0128000000ac783b */ /* 0x000fe20000004200 */
[--C-:B------:R-:W-:Y:S01]  /*bd70*/  FFMA.FTZ R207, R218, UR16, -R205.reuse ;  /* 0x00000010dacf7c23 */ /* 0x100fe200080108cd */
[--C-:B------:R-:W-:Y:S01]  /*bd80*/  FFMA.FTZ R223, R214, UR16, -R205.reuse ;  /* 0x00000010d6df7c23 */ /* 0x100fe200080108cd */
[C---:B--2---:R-:W-:Y:S01]  /*bd90*/  HMMA.16816.F32 R84, R4.reuse, R140, R84 ;  /* 0x0000008c0454723c */ /* 0x044fe20000001854 */
[----:B------:R-:W-:Y:S01]  /*bda0*/  LDSM.16.MT88.4 R168, [R192+0x12800] ;  /* 0x01280000c0a8783b */ /* 0x000fe20000004200 */
[----:B------:R2:W-:Y:S01]  /*bdb0*/  MUFU.EX2 R214, R220 ;  /* 0x000000dc00d67308 */ /* 0x0005e20000000800 */
[--C-:B------:R-:W-:Y:S01]  /*bdc0*/  FFMA.FTZ R218, R209, UR16, -R178.reuse ;  /* 0x00000010d1da7c23 */ /* 0x100fe200080108b2 */
[--C-:B------:R-:W-:Y:S01]  /*bdd0*/  FFMA.FTZ R212, R212, UR16, -R205.reuse ;  /* 0x00000010d4d47c23 */ /* 0x100fe200080108cd */
[----:B-1----:R-:W-:Y:S01]  /*bde0*/  LDSM.16.MT88.4 R164, [R191+0x2800] ;  /* 0x00280000bfa4783b */ /* 0x002fe20000004200 */
[--C-:B------:R-:W-:Y:S01]  /*bdf0*/  FFMA.FTZ R213, R213, UR16, -R178.reuse ;  /* 0x00000010d5d57c23 */ /* 0x100fe200080108b2 */
[--C-:B------:R-:W-:Y:S01]  /*be00*/  FFMA.FTZ R209, R211, UR16, -R178.reuse ;  /* 0x00000010d3d17c23 */ /* 0x100fe200080108b2 */
[C---:B------:R-:W-:Y:S01]  /*be10*/  HMMA.16816.F32 R88, R4.reuse, R142, R88 ;  /* 0x0000008e0458723c */ /* 0x040fe20000001858 */
[----:B------:R-:W1:Y:S01]  /*be20*/  LDSM.16.MT88.4 R140, [R192+0x16000] ;  /* 0x01600000c08c783b */ /* 0x000e620000004200 */
[----:B------:R-:W1:Y:S01]  /*be30*/  MUFU.EX2 R207, R207 ;  /* 0x000000cf00cf7308 */ /* 0x000e620000000800 */
[--C-:B------:R-:W-:Y:S01]  /*be40*/  FFMA.FTZ R211, R208, UR16, -R205.reuse ;  /* 0x00000010d0d37c23 */ /* 0x100fe200080108cd */
[----:B------:R-:W-:Y:S01]  /*be50*/  FFMA.FTZ R206, R206, UR16, -R205 ;  /* 0x00000010cece7c23 */ /* 0x000fe200080108cd */
[----:B------:R-:W-:Y:S01]  /*be60*/  LDSM.16.MT88.4 R160, [R0+0x14800] ;  /* 0x0148000000a0783b */ /* 0x000fe20000004200 */
[----:B------:R-:W-:Y:S01]  /*be70*/  MUFU.EX2 R223, R223 ;  /* 0x000000df00df7308 */ /* 0x000fe20000000800 */
[--C-:B------:R-:W-:Y:S01]  /*be80*/  FFMA.FTZ R222, R176, UR16, -R178.reuse ;  /* 0x00000010b0de7c23 */ /* 0x100fe200080108b2 */
[C---:B------:R-:W-:Y:S01]  /*be90*/  HMMA.16816.F32 R36, R4.reuse, R148, R36 ;  /* 0x000000940424723c */ /* 0x040fe20000001824 */
[----:B--2---:R-:W-:Y:S01]  /*bea0*/  FFMA.FTZ R220, R221, UR16, -R178 ;  /* 0x00000010dddc7c23 */ /* 0x004fe200080108b2 */
[----:B------:R-:W-:Y:S01]  /*beb0*/  MUFU.EX2 R212, R212 ;  /* 0x000000d400d47308 */ /* 0x000fe20000000800 */
[----:B------:R-:W-:Y:S01]  /*bec0*/  FFMA.FTZ R188, R249, R3, R188 ;  /* 0x00000003f9bc7223 */ /* 0x000fe200000100bc */
[----:B------:R-:W-:Y:S01]  /*bed0*/  FFMA.FTZ R247, R247, R2, R184 ;  /* 0x00000002f7f77223 */ /* 0x000fe200000100b8 */
[----:B------:R-:W-:Y:S01]  /*bee0*/  PLOP3.LUT P0, PT, PT, PT, UP0, 0x80, 0x8 ;  /* 0x000000000008781c */ /* 0x000fe20003f0f008 */
[----:B------:R-:W-:Y:S01]  /*bef0*/  MUFU.EX2 R213, R213 ;  /* 0x000000d500d57308 */ /* 0x000fe20000000800 */
[----:B------:R-:W-:Y:S01]  /*bf00*/  FADD.FTZ R185, R185, R188 ;  /* 0x000000bcb9b97221 */ /* 0x000fe20000010000 */
[----:B------:R-:W-:Y:S01]  /*bf10*/  HMMA.16816.F32 R40, R4, R150, R40 ;  /* 0x000000960428723c */ /* 0x000fe20000001828 */
[----:B------:R-:W2:Y:S01]  /*bf20*/  LDSM.16.MT88.4 R148, [R0+0x10800] ;  /* 0x010800000094783b */ /* 0x000ea20000004200 */
[----:B------:R-:W2:Y:S01]  /*bf30*/  MUFU.EX2 R218, R218 ;  /* 0x000000da00da7308 */ /* 0x000ea20000000800 */
[----:B------:R-:W-:Y:S01]  /*bf40*/  FADD.FTZ R182, R182, R247 ;  /* 0x000000f7b6b67221 */ /* 0x000fe20000010000 */
[----:B------:R-:W-:-:S02]  /*bf50*/  FADD.FTZ R186, R186, R185 ;  /* 0x000000b9baba7221 */ /* 0x000fc40000010000 */
[----:B------:R-:W-:Y:S01]  /*bf60*/  MUFU.EX2 R209, R209 ;  /* 0x000000d100d17308 */ /* 0x000fe20000000800 */
[----:B------:R-:W-:Y:S01]  /*bf70*/  FADD.FTZ R187, R187, R182 ;  /* 0x000000b6bbbb7221 */ /* 0x000fe20000010000 */
[----:B----4-:R-:W-:Y:S01]  /*bf80*/  HMMA.16816.F32 R116, R4, R136, R116 ;  /* 0x000000880474723c */ /* 0x010fe20000001874 */
[----:B------:R-:W-:Y:S01]  /*bf90*/  FADD.FTZ R183, R183, R186 ;  /* 0x000000bab7b77221 */ /* 0x000fe20000010000 */
[----:B------:R-:W4:Y:S01]  /*bfa0*/  MUFU.EX2 R220, R220 ;  /* 0x000000dc00dc7308 */ /* 0x000f220000000800 */
[----:B------:R-:W-:-:S03]  /*bfb0*/  FADD.FTZ R190, R190, R187 ;  /* 0x000000bbbebe7221 */ /* 0x000fc60000010000 */
[----:B------:R-:W-:Y:S01]  /*bfc0*/  MUFU.EX2 R211, R211 ;  /* 0x000000d300d37308 */ /* 0x000fe20000000800 */
[----:B---3--:R-:W-:Y:S01]  /*bfd0*/  FADD.FTZ R3, R197, R190 ;  /* 0x000000bec5037221 */ /* 0x008fe20000010000 */
[----:B------:R-:W-:Y:S01]  /*bfe0*/  HMMA.16816.F32 R120, R4, R138, R120 ;  /* 0x0000008a0478723c */ /* 0x000fe20000001878 */
[----:B------:R-:W3:Y:S01]  /*bff0*/  LDSM.16.MT88.4 R136, [R189+0x800] ;  /* 0x00080000bd88783b */ /* 0x000ee20000004200 */
[----:B------:R-:W-:Y:S01]  /*c000*/  MUFU.EX2 R206, R206 ;  /* 0x000000ce00ce7308 */ /* 0x000fe20000000800 */
[----:B-----5:R-:W-:-:S03]  /*c010*/  FADD.FTZ R3, R204, R3 ;  /* 0x00000003cc037221 */ /* 0x020fc60000010000 */
[----:B------:R-:W-:Y:S02]  /*c020*/  MUFU.EX2 R222, R222 ;  /* 0x000000de00de7308 */ /* 0x000fe40000000800 */
[C---:B------:R-:W-:Y:S08]  /*c030*/  HMMA.16816.F32 R8, R4.reuse, R12, R8 ;  /* 0x0000000c0408723c */ /* 0x040ff00000001808 */
[C---:B------:R-:W-:Y:S08]  /*c040*/  HMMA.16816.F32 R100, R4.reuse, R144, R100 ;  /* 0x000000900464723c */ /* 0x040ff00000001864 */
[C---:B------:R-:W-:Y:S01]  /*c050*/  HMMA.16816.F32 R104, R4.reuse, R146, R104 ;  /* 0x000000920468723c */ /* 0x040fe20000001868 */
[----:B------:R-:W5:Y:S07]  /*c060*/  LDSM.16.MT88.4 R144, [R192+0x10800] ;  /* 0x01080000c090783b */ /* 0x000f6e0000004200 */
[C---:B------:R-:W-:Y:S01]  /*c070*/  HMMA.16816.F32 R12, R4.reuse, R14, R156 ;  /* 0x0000000e040c723c */ /* 0x040fe2000000189c */
[----:B------:R-:W-:Y:S07]  /*c080*/  LDSM.16.MT88.4 R156, [R192+0x14800] ;  /* 0x01480000c09c783b */ /* 0x000fee0000004200 */
[C---:B-1----:R-:W-:Y:S08]  /*c090*/  HMMA.16816.F32 R108, R4.reuse, R140, R108 ;  /* 0x0000008c046c723c */ /* 0x042ff0000000186c */
[C---:B------:R-:W-:Y:S01]  /*c0a0*/  HMMA.16816.F32 R112, R4.reuse, R142, R112 ;  /* 0x0000008e0470723c */ /* 0x040fe20000001870 */
[----:B------:R-:W1:Y:S07]  /*c0b0*/  LDSM.16.MT88.4 R140, [R191+0x800] ;  /* 0x00080000bf8c783b */ /* 0x000e6e0000004200 */
[C---:B------:R-:W-:Y:S08]  /*c0c0*/  HMMA.16816.F32 R124, R4.reuse, R152, R124 ;  /* 0x00000098047c723c */ /* 0x040ff0000000187c */
[----:B------:R-:W-:Y:S01]  /*c0d0*/  HMMA.16816.F32 R4, R4, R154, R128 ;  /* 0x0000009a0404723c */ /* 0x000fe20000001880 */
[----:B------:R-:W4:Y:S01]  /*c0e0*/  LDSM.16.MT88.4 R152, [R189+0x2800] ;  /* 0x00280000bd98783b */ /* 0x000f220000004200 */
[----:B------:R-:W-:Y:S01]  /*c0f0*/  F2FP.F16.F32.PACK_AB R128, R195, R198 ;  /* 0x000000c6c380723e */ /* 0x000fe200000000ff */
[----:B------:R-:W-:Y:S01]  /*c100*/  FADD.FTZ R198, R198, R183 ;  /* 0x000000b7c6c67221 */ /* 0x000fe20000010000 */
[----:B------:R-:W-:-:S02]  /*c110*/  F2FP.F16.F32.PACK_AB R129, R204, R197 ;  /* 0x000000c5cc81723e */ /* 0x000fc400000000ff */
[----:B------:R-:W-:Y:S01]  /*c120*/  F2FP.F16.F32.PACK_AB R130, R193, R194 ;  /* 0x000000c2c182723e */ /* 0x000fe200000000ff */
[----:B------:R-:W-:Y:S01]  /*c130*/  FADD.FTZ R195, R195, R198 ;  /* 0x000000c6c3c37221 */ /* 0x000fe20000010000 */
[----:B------:R-:W-:-:S03]  /*c140*/  F2FP.F16.F32.PACK_AB R131, R199, R196 ;  /* 0x000000c4c783723e */ /* 0x000fc600000000ff */
[----:B------:R-:W-:-:S04]  /*c150*/  FADD.FTZ R194, R194, R195 ;  /* 0x000000c3c2c27221 */ /* 0x000fc80000010000 */
[----:B--2---:R-:W-:Y:S01]  /*c160*/  HMMA.16816.F32 R8, R128, R148, R8 ;  /* 0x000000948008723c */ /* 0x004fe20000001808 */
[----:B------:R-:W-:-:S07]  /*c170*/  FADD.FTZ R194, R193, R194 ;  /* 0x000000c2c1c27221 */ /* 0x000fce0000010000 */
        /* <DEDUP_REMOVED lines=41> */
[C---:B----4-:R-:W-:Y:S08]  /*c410*/  HMMA.16816.F32 R116, R128.reuse, R152, R116 ;  /* 0x000000988074723c */ /* 0x050ff00000001874 */
[C---:B------:R-:W-:Y:S01]  /*c420*/  HMMA.16816.F32 R120, R128.reuse, R154, R120 ;  /* 0x0000009a8078723c */ /* 0x040fe20000001878 */
[----:B------:R-:W4:Y:S07]  /*c430*/  LDSM.16.MT88.4 R152, [R191+0x3000] ;  /* 0x00300000bf98783b */ /* 0x000f2e0000004200 */
        /* <DEDUP_REMOVED lines=16> */
[C---:B-----5:R-:W-:Y:S01]  /*c540*/  HMMA.16816.F32 R136, R4.reuse, R144, R32 ;  /* 0x000000900488723c */ /* 0x060fe20000001820 */
[----:B------:R-:W3:Y:S07]  /*c550*/  LDSM.16.MT88.4 R32, [R0+0x17000] ;  /* 0x017000000020783b */ /* 0x000eee0000004200 */
        /* <DEDUP_REMOVED lines=16> */
[----:B------:R-:W-:-:S03]  /*c660*/  FFMA.FTZ R210, R179, UR16, -R178 ;  /* 0x00000010b3d27c23 */ /* 0x000fc600080108b2 */
[----:B------:R3:W2:Y:S03]  /*c670*/  MUFU.EX2 R208, R32 ;  /* 0x0000002000d07308 */ /* 0x0006a60000000800 */
[C---:B-----5:R-:W-:Y:S01]  /*c680*/  HMMA.16816.F32 R108, R4.reuse, R144, R108 ;  /* 0x00000090046c723c */ /* 0x060fe2000000186c */
[----:B------:R-:W-:Y:S01]  /*c690*/  FFMA.FTZ R144, R203, UR16, -R205 ;  /* 0x00000010cb907c23 */ /* 0x000fe200080108cd */
[--C-:B------:R-:W-:Y:S01]  /*c6a0*/  FFMA.FTZ R203, R201, UR16, -R178.reuse ;  /* 0x00000010c9cb7c23 */ /* 0x100fe200080108b2 */
[----:B------:R-:W-:Y:S01]  /*c6b0*/  FFMA.FTZ R205, R177, UR16, -R178 ;  /* 0x00000010b1cd7c23 */ /* 0x000fe200080108b2 */
[----:B------:R-:W-:Y:S01]  /*c6c0*/  MUFU.EX2 R210, R210 ;  /* 0x000000d200d27308 */ /* 0x000fe20000000800 */
        /* <DEDUP_REMOVED lines=21> */
[----:B-----5:R-:W-:Y:S07]  /*c820*/  LDSM.16.MT88.4 R144, [R192+0x17800] ;  /* 0x01780000c090783b */ /* 0x020fee0000004200 */
[C---:B----4-:R-:W-:Y:S08]  /*c830*/  HMMA.16816.F32 R116, R4.reuse, R152, R116 ;  /* 0x000000980474723c */ /* 0x050ff00000001874 */
[C---:B------:R-:W-:Y:S01]  /*c840*/  HMMA.16816.F32 R120, R4.reuse, R154, R120 ;  /* 0x0000009a0478723c */ /* 0x040fe20000001878 */
[----:B------:R3:W4:Y:S07]  /*c850*/  LDSM.16.MT88.4 R152, [R0+0x17800] ;  /* 0x017800000098783b */ /* 0x00072e0000004200 */
[C---:B--2---:R-:W-:Y:S08]  /*c860*/  HMMA.16816.F32 R124, R4.reuse, R148, R124 ;  /* 0x00000094047c723c */ /* 0x044ff0000000187c */
[----:B------:R-:W-:Y:S01]  /*c870*/  HMMA.16816.F32 R128, R4, R150, R128 ;  /* 0x000000960480723c */ /* 0x000fe20000001880 */
[----:B------:R-:W-:Y:S01]  /*c880*/  F2FP.F16.F32.PACK_AB R4, R211, R208 ;  /* 0x000000d0d304723e */ /* 0x000fe200000000ff */
[----:B------:R-:W2:Y:S01]  /*c890*/  LDSM.16.MT88.4 R148, [R192+0x11800] ;  /* 0x01180000c094783b */ /* 0x000ea20000004200 */
[----:B------:R-:W-:Y:S01]  /*c8a0*/  F2FP.F16.F32.PACK_AB R5, R210, R203 ;  /* 0x000000cbd205723e */ /* 0x000fe200000000ff */
[----:B------:R-:W-:Y:S01]  /*c8b0*/  FADD.FTZ R208, R208, R223 ;  /* 0x000000dfd0d07221 */ /* 0x000fe20000010000 */
[----:B------:R-:W-:-:S02]  /*c8c0*/  F2FP.F16.F32.PACK_AB R6, R201, R206 ;  /* 0x000000cec906723e */ /* 0x000fc400000000ff */
[----:B------:R-:W-:Y:S01]  /*c8d0*/  F2FP.F16.F32.PACK_AB R7, R222, R205 ;  /* 0x000000cdde07723e */ /* 0x000fe200000000ff */
[----:B---3--:R-:W-:Y:S01]  /*c8e0*/  FADD.FTZ R0, R196, R3 ;  /* 0x00000003c4007221 */ /* 0x008fe20000010000 */
[----:B------:R-:W-:Y:S01]  /*c8f0*/  FADD.FTZ R211, R211, R208 ;  /* 0x000000d0d3d37221 */ /* 0x000fe20000010000 */
[----:B------:R-:W-:Y:S02]  /*c900*/  IMAD.MOV.U32 R3, RZ, RZ, R180 ;  /* 0x000000ffff037224 */ /* 0x000fe400078e00b4 */
[----:B------:R-:W-:Y:S01]  /*c910*/  FADD.FTZ R0, R199, R0 ;  /* 0x00000000c7007221 */ /* 0x000fe20000010000 */
[----:B------:R-:W-:Y:S01]  /*c920*/  FADD.FTZ R206, R206, R211 ;  /* 0x000000d3cece7221 */ /* 0x000fe20000010000 */
[----:B------:R-:W-:Y:S01]  /*c930*/  HMMA.16816.F32 R160, R4, R156, R8 ;  /* 0x0000009c04a0723c */ /* 0x000fe20000001808 */
[----:B------:R-:W3:Y:S01]  /*c940*/  LDSM.16.MT88.4 R8, [R189+0x1800] ;  /* 0x00180000bd08783b */ /* 0x000ee20000004200 */
[----:B------:R-:W-:Y:S01]  /*c950*/  FADD.FTZ R213, R213, R0 ;  /* 0x00000000d5d57221 */ /* 0x000fe20000010000 */
[----:B------:R-:W-:-:S02]  /*c960*/  @P0 IMAD.MOV.U32 R3, RZ, RZ, R180 ;  /* 0x000000ffff030224 */ /* 0x000fc400078e00b4 */
[----:B------:R-:W-:Y:S01]  /*c970*/  FADD.FTZ R249, R201, R206 ;  /* 0x000000cec9f97221 */ /* 0x000fe20000010000 */
[----:B------:R-:W-:Y:S02]  /*c980*/  FADD.FTZ R218, R218, R213 ;  /* 0x000000d5dada7221 */ /* 0x000fe40000010000 */
[----:B-1----:R-:W-:Y:S02]  /*c990*/  HMMA.16816.F32 R36, R4, R140, R36 ;  /* 0x0000008c0424723c */ /* 0x002fe40000001824 */
[----:B------:R-:W-:-:S04]  /*c9a0*/  FADD.FTZ R209, R209, R218 ;  /* 0x000000dad1d17221 */ /* 0x000fc80000010000 */
[----:B------:R-:W-:Y:S02]  /*c9b0*/  FADD.FTZ R220, R220, R209 ;  /* 0x000000d1dcdc7221 */ /* 0x000fe40000010000 */
[----:B------:R-:W-:Y:S01]  /*c9c0*/  HMMA.16816.F32 R40, R4, R142, R40 ;  /* 0x0000008e0428723c */ /* 0x000fe20000001828 */
[----:B------:R-:W1:Y:S01]  /*c9d0*/  LDSM.16.MT88.4 R140, [R191+0x1800] ;  /* 0x00180000bf8c783b */ /* 0x000e620000004200 */
[----:B------:R-:W-:-:S04]  /*c9e0*/  FADD.FTZ R203, R203, R220 ;  /* 0x000000dccbcb7221 */ /* 0x000fc80000010000 */
[----:B------:R-:W-:Y:S02]  /*c9f0*/  FADD.FTZ R210, R210, R203 ;  /* 0x000000cbd2d27221 */ /* 0x000fe40000010000 */
[----:B----4-:R-:W-:Y:S02]  /*ca00*/  HMMA.16816.F32 R100, R4, R152, R100 ;  /* 0x000000980464723c */ /* 0x010fe40000001864 */
[----:B------:R-:W-:-:S04]  /*ca10*/  FADD.FTZ R205, R205, R210 ;  /* 0x000000d2cdcd7221 */ /* 0x000fc80000010000 */
[----:B------:R-:W-:Y:S02]  /*ca20*/  FADD.FTZ R247, R222, R205 ;  /* 0x000000cddef77221 */ /* 0x000fe40000010000 */
[C---:B------:R-:W-:Y:S08]  /*ca30*/  HMMA.16816.F32 R104, R4.reuse, R154, R104 ;  /* 0x0000009a0468723c */ /* 0x040ff00000001868 */
[C---:B------:R-:W-:Y:S01]  /*ca40*/  HMMA.16816.F32 R156, R4.reuse, R158, R12 ;  /* 0x0000009e049c723c */ /* 0x040fe2000000180c */
[----:B------:R-:W-:Y:S07]  /*ca50*/  LDSM.16.MT88.4 R12, [R189+0x3800] ;  /* 0x00380000bd0c783b */ /* 0x000fee0000004200 */
[C---:B------:R-:W-:Y:S08]  /*ca60*/  HMMA.16816.F32 R68, R4.reuse, R32, R68 ;  /* 0x000000200444723c */ /* 0x040ff00000001844 */
[C---:B------:R-:W-:Y:S01]  /*ca70*/  HMMA.16816.F32 R72, R4.reuse, R34, R72 ;  /* 0x000000220448723c */ /* 0x040fe20000001848 */
[----:B------:R-:W4:Y:S07]  /*ca80*/  LDSM.16.MT88.4 R32, [R191+0x7800] ;  /* 0x00780000bf20783b */ /* 0x000f2e0000004200 */
[C---:B--2---:R-:W-:Y:S01]  /*ca90*/  HMMA.16816.F32 R152, R4.reuse, R148, R16 ;  /* 0x000000940498723c */ /* 0x044fe20000001810 */
[----:B------:R-:W2:Y:S07]  /*caa0*/  LDSM.16.MT88.4 R16, [R189+0x5800] ;  /* 0x00580000bd10783b */ /* 0x000eae0000004200 */
[C---:B---3--:R-:W-:Y:S08]  /*cab0*/  HMMA.16816.F32 R136, R4.reuse, R8, R136 ;  /* 0x000000080488723c */ /* 0x048ff00000001888 */
[C---:B------:R-:W-:Y:S01]  /*cac0*/  HMMA.16816.F32 R132, R4.reuse, R10, R132 ;  /* 0x0000000a0484723c */ /* 0x040fe20000001884 */
[----:B------:R-:W3:Y:S07]  /*cad0*/  LDSM.16.MT88.4 R8, [R189+0x7800] ;  /* 0x00780000bd08783b */ /* 0x000eee0000004200 */
[C---:B------:R-:W-:Y:S08]  /*cae0*/  HMMA.16816.F32 R108, R4.reuse, R144, R108 ;  /* 0x00000090046c723c */ /* 0x040ff0000000186c */
        /* <DEDUP_REMOVED lines=15> */
[C---:B--2---:R-:W-:Y:S08]  /*cbe0*/  HMMA.16816.F32 R92, R4.reuse, R16, R92 ;  /* 0x00000010045c723c */ /* 0x044ff0000000185c */
[C---:B------:R-:W-:Y:S08]  /*cbf0*/  HMMA.16816.F32 R96, R4.reuse, R18, R96 ;  /* 0x000000120460723c */ /* 0x040ff00000001860 */
[C---:B---3--:R-:W-:Y:S08]  /*cc00*/  HMMA.16816.F32 R124, R4.reuse, R8, R124 ;  /* 0x00000008047c723c */ /* 0x048ff0000000187c */
[C---:B------:R-:W-:Y:S08]  /*cc10*/  HMMA.16816.F32 R128, R4.reuse, R10, R128 ;  /* 0x0000000a0480723c */ /* 0x040ff00000001880 */
[----:B------:R-:W-:Y:S01]  /*cc20*/  HMMA.16816.F32 R84, R4, R164, R84 ;  /* 0x000000a40454723c */ /* 0x000fe20000001854 */
[----:B------:R-:W-:-:S02]  /*cc30*/  MOV R164, R181 ;  /* 0x000000b500a47202 */ /* 0x000fc40000000f00 */
[----:B------:R-:W-:Y:S01]  /*cc40*/  @P0 MOV R164, R181 ;  /* 0x000000b500a40202 */ /* 0x000fe20000000f00 */
[----:B------:R-:W-:-:S01]  /*cc50*/  NOP ;  /* 0x0000000000007918 */ /* 0x000fc20000000000 */
[----:B------:R-:W-:-:S15]  /*cc60*/  BRA.U UP0, `(.L_x_1506) ;  /* 0x0000000100047547 */ /* 0x000fde000b800000 */
.L_x_1504:
[----:B------:R-:W-:-:S12]  /*cc70*/  UIADD3 UR21, UPT, UPT, UR4, -0x1, URZ ;  /* 0xffffffff04157890 */ /* 0x000fd8000fffe0ff */
.L_x_1506:
        /* <DEDUP_REMOVED lines=28> */
.L_x_1510:
[----:B------:R-:W1:Y:S01]  /*ce40*/  LDC.64 R4, c[0x0][0x3b8] ;  /* 0x0000ee00ff047b82 */ /* 0x000e620000000a00 */
[----:B------:R-:W-:Y:S01]  /*ce50*/  UIADD3 UR10, UPT, UPT, UR21, -0x1, URZ ;  /* 0xffffffff150a7890 */ /* 0x000fe2000fffe0ff */
[----:B------:R-:W-:Y:S05]  /*ce60*/  LOP3.LUT R21, R245, 0x1f8, RZ, 0xc0, !PT ;  /* 0x000001f8f5157812 */ /* 0x000fea00078ec0ff */
[C---:B-1----:R-:W-:Y:S01]  /*ce70*/  IMAD.WIDE.U32 R24, R4.reuse, UR10, RZ ;  /* 0x0000000a04187c25 */ /* 0x042fe2000f8e00ff */
[C---:B------:R-:W-:Y:S03]  /*ce80*/  SHF.L.U64.HI R8, R4.reuse, 0x4, R5 ;  /* 0x0000000404087819 */ /* 0x040fe60000010205 */
[----:B------:R-:W-:Y:S01]  /*ce90*/  IMAD.SHL.U32 R22, R4, 0x10, RZ ;  /* 0x0000001004167824 */ /* 0x000fe200078e00ff */
[C---:B------:R-:W-:Y:S01]  /*cea0*/  LEA R18, P6, R24.reuse, R240, 0x7 ;  /* 0x000000f018127211 */ /* 0x040fe200078c38ff */
[----:B------:R-:W-:Y:S03]  /*ceb0*/  IMAD R10, R5, UR10, R25 ;  /* 0x0000000a050a7c24 */ /* 0x000fe6000f8e0219 */
        /* <DEDUP_REMOVED lines=9> */
[CC--:B------:R-:W-:Y:S01]  /*cf50*/  LEA R22, P6, R17.reuse, R240.reuse, 0x1 ;  /* 0x000000f011167211 */ /* 0x0c0fe200078c08ff */
        /* <DEDUP_REMOVED lines=88> */
.L_x_1508:
        /* <DEDUP_REMOVED lines=22> */
[----:B------:R-:W-:Y:S02]  /*d640*/  IMAD.X R16, R22, 0x1, R233, P0 ;  /* 0x0000000116107824 */ /* 0x000fe400000e06e9 */
[----:B------:R-:W-:Y:S01]  /*d650*/  @P3 STS.128 [R241+0x10000], RZ ;  /* 0x010000fff1003388 */ /* 0x000fe20000000c00 */
[-C--:B------:R-:W-:Y:S02]  /*d660*/  LEA R18, P0, R17, R238.reuse, 0x1 ;  /* 0x000000ee11127211 */ /* 0x080fe400078008ff */
[----:B------:R-:W-:Y:S03]  /*d670*/  LOP3.LUT R242, R215, 0xc0, RZ, 0xfc, !PT ;  /* 0x000000c0d7f27812 */ /* 0x000fe600078efcff */
[----:B------:R-:W-:Y:S01]  /*d680*/  @!PT LDS RZ, [RZ] ;  /* 0x00000000fffff984 */ /* 0x000fe20000000800 */
[----:B------:R-:W-:Y:S01]  /*d690*/  @!PT LDS RZ, [RZ] ;  /* 0x00000000fffff984 */ /* 0x000fe20000000800 */
[----:B------:R-:W-:Y:S01]  /*d6a0*/  @!PT LDS RZ, [RZ] ;  /* 0x00000000fffff984 */ /* 0x000fe20000000800 */
[----:B------:R-:W-:Y:S01]  /*d6b0*/  @!P4 LDGSTS.E.BYPASS.LTC128B.128 [R241+0x12000], desc[UR28][R24.64+0x80] ;  /* 0x1200008018f1cfae */ /* 0x000fe2000b981a1c */
[----:B------:R-:W-:Y:S02]  /*d6c0*/  LEA.HI.X R19, R17, R237, R16, 0x1, P0 ;  /* 0x000000ed11137211 */ /* 0x000fe400000f0c10 */
[----:B------:R-:W-:Y:S03]  /*d6d0*/  ISETP.GE.AND P0, PT, R242, UR9, PT ;  /* 0x00000009f2007c0c */ /* 0x000fe6000bf06270 */
[----:B------:R-:W-:Y:S01]  /*d6e0*/  @P4 STS.128 [R241+0x12000], RZ ;  /* 0x012000fff1004388 */ /* 0x000fe20000000c00 */
[----:B------:R-:W-:Y:S02]  /*d6f0*/  ISETP.GE.AND P3, PT, R215, UR9, PT ;  /* 0x00000009d7007c0c */ /* 0x000fe4000bf66270 */
[C---:B------:R-:W-:Y:S03]  /*d700*/  LEA R20, P6, R21.reuse, R238, 0x1 ;  /* 0x000000ee15147211 */ /* 0x040fe600078c08ff */
[----:B------:R-:W-:Y:S01]  /*d710*/  @!PT LDS RZ, [RZ] ;  /* 0x00000000fffff984 */ /* 0x000fe20000000800 */
[----:B------:R-:W-:Y:S01]  /*d720*/  @!PT LDS RZ, [RZ] ;  /* 0x00000000fffff984 */ /* 0x000fe20000000800 */
[----:B------:R-:W-:Y:S01]  /*d730*/  @!PT LDS RZ, [RZ] ;  /* 0x00000000fffff984 */ /* 0x000fe20000000800 */
[----:B------:R-:W-:Y:S01]  /*d740*/  @!P1 LDGSTS.E.BYPASS.LTC128B.128 [R241+0x14000], desc[UR28][R24.64+0x100] ;  /* 0x1400010018f19fae */ /* 0x000fe2000b981a1c */
[C---:B------:R-:W-:Y:S02]  /*d750*/  LEA R17, P5, R228.reuse, R21, 0x5 ;  /* 0x00000015e4117211 */ /* 0x040fe400078a28ff */
[-C--:B------:R-:W-:Y:S03]  /*d760*/  LEA.HI.X R21, R21, R237.reuse, R22, 0x1, P6 ;  /* 0x000000ed15157211 */ /* 0x080fe600030f0c16 */
[----:B------:R-:W-:Y:S01]  /*d770*/  @P1 STS.128 [R241+0x14000], RZ ;  /* 0x014000fff1001388 */ /* 0x000fe20000000c00 */
[----:B------:R-:W-:Y:S02]  /*d780*/  LEA.HI.X R22, R228, R22, R229, 0x5, P5 ;  /* 0x00000016e4167211 */ /* 0x000fe400028f2ce5 */
[----:B------:R-:W-:Y:S03]  /*d790*/  LEA R16, P5, R17, R238, 0x1 ;  /* 0x000000ee11107211 */ /* 0x000fe600078a08ff */
[----:B------:R-:W-:Y:S01]  /*d7a0*/  @!PT LDS RZ, [RZ] ;  /* 0x00000000fffff984 */ /* 0x000fe20000000800 */
[----:B------:R-:W-:Y:S01]  /*d7b0*/  @!PT LDS RZ, [RZ] ;  /* 0x00000000fffff984 */ /* 0x000fe20000000800 */
[----:B------:R-:W-:Y:S01]  /*d7c0*/  @!PT LDS RZ, [RZ] ;  /* 0x00000000fffff984 */ /* 0x000fe20000000800 */
[----:B------:R-:W-:Y:S01]  /*d7d0*/  @!P0 LDGSTS.E.BYPASS.LTC128B.128 [R241+0x16000], desc[UR28][R24.64+0x180] ;  /* 0x1600018018f18fae */ /* 0x000fe2000b981a1c */
[----:B------:R-:W-:Y:S02]  /*d7e0*/  LOP3.LUT R168, R219, 0x8, RZ, 0xc0, !PT ;  /* 0x00000008dba87812 */ /* 0x000fe400078ec0ff */
        /* <DEDUP_REMOVED lines=88> */
[----:B------:R-:W-:Y:S03]  /*dd70*/  LDSM.16.M88.4 R172, [R225] ;  /* 0x00000000e1ac783b */ /* 0x000fe60000000200 */
[C---:B---3--:R-:W-:Y:S03]  /*dd80*/  HMMA.16816.F32 R12, R168.reuse, R176, RZ ;  /* 0x000000b0a80c723c */ /* 0x048fe600000018ff */
[----:B------:R-:W-:Y:S05]  /*dd90*/  LDSM.16.M88.4 R200, [R3+0x8000] ;  /* 0x0080000003c8783b */ /* 0x000fea0000000200 */
[C---:B-1----:R-:W-:Y:S01]  /*dda0*/  HMMA.16816.F32 R16, R168.reuse, R178, RZ ;  /* 0x000000b2a810723c */ /* 0x042fe200000018ff */
[----:B------:R-:W-:Y:S06]  /*ddb0*/  LDSM.16.M88.4 R176, [R223+0x8000] ;  /* 0x00800000dfb0783b */ /* 0x000fec0000000200 */
[----:B------:R-:W-:Y:S01]  /*ddc0*/  LDSM.16.M88.4 R204, [R223+0xa000] ;  /* 0x00a00000dfcc783b */ /* 0x000fe20000000200 */
[C---:B----4-:R-:W-:Y:S05]  /*ddd0*/  HMMA.16816.F32 R20, R168.reuse, R180, RZ ;  /* 0x000000b4a814723c */ /* 0x050fea00000018ff */
[----:B------:R-:W-:Y:S03]  /*dde0*/  LDSM.16.M88.4 R208, [R222+0xc000] ;  /* 0x00c00000ded0783b */ /* 0x000fe60000000200 */
[C---:B------:R-:W-:Y:S03]  /*ddf0*/  HMMA.16816.F32 R24, R168.reuse, R182, RZ ;  /* 0x000000b6a818723c */ /* 0x040fe600000018ff */
[----:B------:R-:W-:Y:S05]  /*de00*/  LDSM.16.M88.4 R180, [R223+0x8800] ;  /* 0x00880000dfb4783b */ /* 0x000fea0000000200 */
[C---:B-----5:R-:W-:Y:S08]  /*de10*/  HMMA.16816.F32 R28, R168.reuse, R184, RZ ;  /* 0x000000b8a81c723c */ /* 0x060ff000000018ff */
[----:B------:R-:W-:Y:S01]  /*de20*/  HMMA.16816.F32 R32, R168, R186, RZ ;  /* 0x000000baa820723c */ /* 0x000fe200000018ff */
[----:B------:R-:W1:Y:S06]  /*de30*/  LDSM.16.M88.4 R168, [R222+0x9800] ;  /* 0x00980000dea8783b */ /* 0x000e6c0000000200 */
[----:B------:R-:W3:Y:S01]  /*de40*/  LDSM.16.M88.4 R184, [R223+0x9000] ;  /* 0x00900000dfb8783b */ /* 0x000ee20000000200 */
[C---:B------:R-:W-:Y:S08]  /*de50*/  HMMA.16816.F32 R4, R188.reuse, R192, R4 ;  /* 0x000000c0bc04723c */ /* 0x040ff00000001804 */
[C---:B------:R-:W-:Y:S01]  /*de60*/  HMMA.16816.F32 R8, R188.reuse, R194, R8 ;  /* 0x000000c2bc08723c */ /* 0x040fe20000001808 */
[----:B------:R-:W4:Y:S07]  /*de70*/  LDSM.16.M88.4 R192, [R223+0x9800] ;  /* 0x00980000dfc0783b */ /* 0x000f2e0000000200 */
[C---:B--2---:R-:W-:Y:S08]  /*de80*/  HMMA.16816.F32 R12, R188.reuse, R196, R12 ;  /* 0x000000c4bc0c723c */ /* 0x044ff0000000180c */
[C---:B------:R-:W-:Y:S01]  /*de90*/  HMMA.16816.F32 R16, R188.reuse, R198, R16 ;  /* 0x000000c6bc10723c */ /* 0x040fe20000001810 */
[----:B------:R-:W2:Y:S07]  /*dea0*/  LDSM.16.M88.4 R196, [R220] ;  /* 0x00000000dcc4783b */ /* 0x000eae0000000200 */
[C---:B------:R-:W-:Y:S08]  /*deb0*/  HMMA.16816.F32 R20, R188.reuse, R164, R20 ;  /* 0x000000a4bc14723c */ /* 0x040ff00000001814 */
[C---:B------:R-:W-:Y:S01]  /*dec0*/  HMMA.16816.F32 R24, R188.reuse, R166, R24 ;  /* 0x000000a6bc18723c */ /* 0x040fe20000001818 */
[----:B------:R-:W5:Y:S07]  /*ded0*/  LDSM.16.M88.4 R164, [R3+0x8800] ;  /* 0x0088000003a4783b */ /* 0x000f6e0000000200 */
[C---:B-1----:R-:W-:Y:S08]  /*dee0*/  HMMA.16816.F32 R28, R188.reuse, R168, R28 ;  /* 0x000000a8bc1c723c */ /* 0x042ff0000000181c */
[----:B------:R-:W-:Y:S01]  /*def0*/  HMMA.16816.F32 R32, R188, R170, R32 ;  /* 0x000000aabc20723c */ /* 0x000fe20000001820 */
[----:B------:R-:W1:Y:S06]  /*df00*/  LDSM.16.M88.4 R168, [R3+0x9000] ;  /* 0x0090000003a8783b */ /* 0x000e6c0000000200 */
[----:B------:R-:W-:Y:S01]  /*df10*/  LDSM.16.M88.4 R188, [R226+UR5+0xb000] ;  /* 0x00b00005e2bc783b */ /* 0x000fe20008000200 */
        /* <DEDUP_REMOVED lines=9> */
[C---:B----4-:R-:W-:Y:S08]  /*dfb0*/  HMMA.16816.F32 R28, R172.reuse, R192, R28 ;  /* 0x000000c0ac1c723c */ /* 0x050ff0000000181c */
[----:B------:R-:W-:Y:S01]  /*dfc0*/  HMMA.16816.F32 R32, R172, R194, R32 ;  /* 0x000000c2ac20723c */ /* 0x000fe20000001820 */
[----:B------:R-:W3:Y:S06]  /*dfd0*/  LDSM.16.M88.4 R172, [R3+0x9800] ;  /* 0x0098000003ac783b */ /* 0x000eec0000000200 */
[----:B------:R-:W-:Y:S01]  /*dfe0*/  LDSM.16.M88.4 R192, [R224+0x2000] ;  /* 0x00200000e0c0783b */ /* 0x000fe20000000200 */
[C---:B--2---:R-:W-:Y:S08]  /*dff0*/  HMMA.16816.F32 R4, R196.reuse, R200, R4 ;  /* 0x000000c8c404723c */ /* 0x044ff00000001804 */
[C---:B------:R-:W-:Y:S01]  /*e000*/  HMMA.16816.F32 R8, R196.reuse, R202, R8 ;  /* 0x000000cac408723c */ /* 0x040fe20000001808 */
[----:B------:R-:W-:Y:S07]  /*e010*/  LDSM.16.M88.4 R200, [R222+0xa000] ;  /* 0x00a00000dec8783b */ /* 0x000fee0000000200 */
[C---:B-----5:R-:W-:Y:S08]  /*e020*/  HMMA.16816.F32 R12, R196.reuse, R164, R12 ;  /* 0x000000a4c40c723c */ /* 0x060ff0000000180c */
[C---:B------:R-:W-:Y:S01]  /*e030*/  HMMA.16816.F32 R16, R196.reuse, R166, R16 ;  /* 0x000000a6c410723c */ /* 0x040fe20000001810 */
[----:B------:R-:W2:Y:S07]  /*e040*/  LDSM.16.M88.4 R164, [R226+UR5+0xb800] ;  /* 0x00b80005e2a4783b */ /* 0x000eae0008000200 */
[C---:B-1----:R-:W-:Y:S08]  /*e050*/  HMMA.16816.F32 R20, R196.reuse, R168, R20 ;  /* 0x000000a8c414723c */ /* 0x042ff00000001814 */
        /* <DEDUP_REMOVED lines=125> */
[C---:B-1----:R-:W-:Y:S08]  /*e830*/  HMMA.16816.F32 R12, R188.reuse, R168, R12 ;  /* 0x000000a8bc0c723c */ /* 0x042ff0000000180c */
[C---:B------:R-:W-:Y:S08]  /*e840*/  HMMA.16816.F32 R16, R188.reuse, R170, R16 ;  /* 0x000000aabc10723c */ /* 0x040ff00000001810 */
[C---:B---3--:R-:W-:Y:S08]  /*e850*/  HMMA.16816.F32 R20, R188.reuse, R172, R20 ;  /* 0x000000acbc14723c */ /* 0x048ff00000001814 */
[C---:B------:R-:W-:Y:S08]  /*e860*/  HMMA.16816.F32 R24, R188.reuse, R174, R24 ;  /* 0x000000aebc18723c */ /* 0x040ff00000001818 */
[C---:B----4-:R-:W-:Y:S08]  /*e870*/  HMMA.16816.F32 R28, R188.reuse, R180, R28 ;  /* 0x000000b4bc1c723c */ /* 0x050ff0000000181c */
[----:B------:R-:W-:Y:S08]  /*e880*/  HMMA.16816.F32 R32, R188, R182, R32 ;  /* 0x000000b6bc20723c */ /* 0x000ff00000001820 */
[C---:B------:R-:W-:Y:S01]  /*e890*/  HMMA.16816.F32 R4, R192.reuse, R200, R4 ;  /* 0x000000c8c004723c */ /* 0x040fe20000001804 */
[----:B------:R-:W-:Y:S04]  /*e8a0*/  IMAD.U32 R201, RZ, RZ, UR21 ;  /* 0x00000015ffc97e24 */ /* 0x000fe8000f8e00ff */
[----:B------:R-:W-:Y:S03]  /*e8b0*/  IMAD.SHL.U32 R200, R216, 0x2, RZ ;  /* 0x00000002d8c87824 */ /* 0x000fe600078e00ff */
[C---:B------:R-:W-:Y:S03]  /*e8c0*/  HMMA.16816.F32 R8, R192.reuse, R202, R8 ;  /* 0x000000cac008723c */ /* 0x040fe60000001808 */
[----:B------:R-:W-:Y:S05]  /*e8d0*/  LOP3.LUT R202, R200, 0x6, RZ, 0xc0, !PT ;  /* 0x00000006c8ca7812 */ /* 0x000fea00078ec0ff */
[C---:B--2---:R-:W-:Y:S03]  /*e8e0*/  HMMA.16816.F32 R12, R192.reuse, R164, R12 ;  /* 0x000000a4c00c723c */ /* 0x044fe6000000180c */
[----:B------:R-:W-:Y:S04]  /*e8f0*/  IMAD R201, R201, 0x40, R202 ;  /* 0x00000040c9c97824 */ /* 0x000fe800078e02ca */
[C---:B------:R-:W-:Y:S01]  /*e900*/  VIADD R204, R201.reuse, 0x38 ;  /* 0x00000038c9cc7836 */ /* 0x040fe20000000000 */
[C---:B------:R-:W-:Y:S01]  /*e910*/  HMMA.16816.F32 R16, R192.reuse, R166, R16 ;  /* 0x000000a6c010723c */ /* 0x040fe20000001810 */
[----:B------:R-:W1:Y:S02]  /*e920*/  LDSM.16.M88.4 R164, [R3+0xe800] ;  /* 0x00e8000003a4783b */ /* 0x000e640000000200 */
[----:B------:R-:W-:Y:S05]  /*e930*/  VIADD R203, R204, UR20 ;  /* 0x00000014cccb7c36 */ /* 0x000fea0008000000 */
[C---:B-----5:R-:W-:Y:S08]  /*e940*/  HMMA.16816.F32 R20, R192.reuse, R176, R20 ;  /* 0x000000b0c014723c */ /* 0x060ff00000001814 */
[C---:B------:R-:W-:Y:S08]  /*e950*/  HMMA.16816.F32 R24, R192.reuse, R178, R24 ;  /* 0x000000b2c018723c */ /* 0x040ff00000001818 */
[C---:B------:R-:W-:Y:S08]  /*e960*/  HMMA.16816.F32 R28, R192.reuse, R184, R28 ;  /* 0x000000b8c01c723c */ /* 0x040ff0000000181c */
[----:B------:R-:W-:Y:S08]  /*e970*/  HMMA.16816.F32 R32, R192, R186, R32 ;  /* 0x000000bac020723c */ /* 0x000ff00000001820 */
[C---:B------:R-:W-:Y:S05]  /*e980*/  HMMA.16816.F32 R4, R196.reuse, R208, R4 ;  /* 0x000000d0c404723c */ /* 0x040fea0000001804 */
[----:B------:R-:W-:Y:S01]  /*e990*/  IADD3 R208, PT, PT, R236, 0x37, -R203 ;  /* 0x00000037ecd07810 */ /* 0x000fe20007ffe8cb */
[----:B------:R-:W-:Y:S02]  /*e9a0*/  VIADD R209, R201, UR20 ;  /* 0x00000014c9d17c36 */ /* 0x000fe40008000000 */
[C---:B------:R-:W-:Y:S03]  /*e9b0*/  HMMA.16816.F32 R8, R196.reuse, R210, R8 ;  /* 0x000000d2c408723c */ /* 0x040fe60000001808 */
[----:B------:R-:W-:Y:S01]  /*e9c0*/  IABS R208, R208 ;  /* 0x000000d000d07213 */ /* 0x000fe20000000000 */
[--C-:B------:R-:W-:Y:S02]  /*e9d0*/  IMAD.IADD R210, R230, 0x1, -R209.reuse ;  /* 0x00000001e6d27824 */ /* 0x100fe400078e0ad1 */
[----:B------:R-:W-:Y:S02]  /*e9e0*/  IMAD.IADD R220, R236, 0x1, -R209 ;  /* 0x00000001ecdc7824 */ /* 0x000fe400078e0ad1 */
[C---:B-1----:R-:W-:Y:S03]  /*e9f0*/  HMMA.16816.F32 R12, R196.reuse, R164, R12 ;  /* 0x000000a4c40c723c */ /* 0x042fe6000000180c */
[----:B------:R-:W-:Y:S01]  /*ea00*/  IABS R210, R210 ;  /* 0x000000d200d27213 */ /* 0x000fe20000000000 */
[----:B------:R-:W-:Y:S01]  /*ea10*/  FMUL.FTZ R211, R7, UR8 ;  /* 0x0000000807d37c20 */ /* 0x000fe20008410000 */
[----:B------:R-:W-:Y:S01]  /*ea20*/  IABS R209, R220 ;  /* 0x000000dc00d17213 */ /* 0x000fe20000000000 */
[----:B------:R-:W-:Y:S01]  /*ea30*/  FMUL.FTZ R207, R6, UR8 ;  /* 0x0000000806cf7c20 */ /* 0x000fe20008410000 */
[--C-:B------:R-:W-:Y:S01]  /*ea40*/  IADD3 R6, PT, PT, R236, 0x27, -R203.reuse ;  /* 0x00000027ec067810 */ /* 0x100fe20007ffe8cb */
[C---:B------:R-:W-:Y:S03]  /*ea50*/  HMMA.16816.F32 R16, R196.reuse, R166, R16 ;  /* 0x000000a6c410723c */ /* 0x040fe60000001810 */
[----:B------:R-:W-:Y:S01]  /*ea60*/  IABS R6, R6 ;  /* 0x0000000600067213 */ /* 0x000fe20000000000 */
[----:B------:R-:W1:Y:S01]  /*ea70*/  MUFU.TANH R207, R207 ;  /* 0x000000cf00cf7308 */ /* 0x000e620000002400 */
[----:B------:R-:W-:Y:S01]  /*ea80*/  FMUL.FTZ R165, R11, UR8 ;  /* 0x000000080ba57c20 */ /* 0x000fe20008410000 */
[----:B------:R-:W-:Y:S01]  /*ea90*/  IMAD.MOV.U32 R246, RZ, RZ, R210 ;  /* 0x000000fffff67224 */ /* 0x000fe200078e00d2 */
[----:B------:R-:W-:Y:S01]  /*eaa0*/  I2FP.F32.S32 R210, R209 ;  /* 0x000000d100d27245 */ /* 0x000fe20000201400 */
[----:B------:R-:W-:Y:S01]  /*eab0*/  IMAD.MOV.U32 R251, RZ, RZ, R208 ;  /* 0x000000fffffb7224 */ /* 0x000fe200078e00d0 */
[----:B------:R-:W-:Y:S01]  /*eac0*/  IADD3 R209, PT, PT, R230, 0x37, -R203 ;  /* 0x00000037e6d17810 */ /* 0x000fe20007ffe8cb */
[----:B------:R-:W-:Y:S01]  /*ead0*/  FMUL.FTZ R206, R5, UR8 ;  /* 0x0000000805ce7c20 */ /* 0x000fe20008410000 */
[----:B------:R-:W-:Y:S03]  /*eae0*/  I2FP.F32.S32 R246, R246 ;  /* 0x000000f600f67245 */ /* 0x000fe60000201400 */
[----:B------:R-:W2:Y:S01]  /*eaf0*/  MUFU.TANH R208, R211 ;  /* 0x000000d300d07308 */ /* 0x000ea20000002400 */
[----:B------:R-:W-:Y:S01]  /*eb00*/  IABS R209, R209 ;  /* 0x000000d100d17213 */ /* 0x000fe20000000000 */
[----:B------:R-:W-:Y:S01]  /*eb10*/  FMUL.FTZ R220, R9, UR8 ;  /* 0x0000000809dc7c20 */ /* 0x000fe20008410000 */
[----:B------:R-:W-:Y:S01]  /*eb20*/  I2FP.F32.S32 R251, R251 ;  /* 0x000000fb00fb7245 */ /* 0x000fe20000201400 */
[----:B------:R-:W-:Y:S01]  /*eb30*/  FMUL.FTZ R252, R15, UR8 ;  /* 0x000000080ffc7c20 */ /* 0x000fe20008410000 */
[----:B------:R-:W-:Y:S01]  /*eb40*/  I2FP.F32.S32 R209, R209 ;  /* 0x000000d100d17245 */ /* 0x000fe20000201400 */
[----:B------:R-:W-:Y:S01]  /*eb50*/  FMUL.FTZ R205, R4, UR8 ;  /* 0x0000000804cd7c20 */ /* 0x000fe20008410000 */
[----:B------:R-:W-:Y:S03]  /*eb60*/  I2FP.F32.S32 R6, R6 ;  /* 0x0000000600067245 */ /* 0x000fe60000201400 */
[----:B------:R-:W-:Y:S01]  /*eb70*/  MUFU.TANH R165, R165 ;  /* 0x000000a500a57308 */ /* 0x000fe20000002400 */
[----:B------:R-:W-:Y:S01]  /*eb80*/  FMUL.FTZ R17, R17, UR8 ;  /* 0x0000000811117c20 */ /* 0x000fe20008410000 */
[----:B-1----:R-:W-:Y:S01]  /*eb90*/  FFMA.FTZ R167, R246, -UR6, R207 ;  /* 0x80000006f6a77c23 */ /* 0x002fe200080100cf */
[--C-:B------:R-:W-:Y:S01]  /*eba0*/  IADD3 R207, PT, PT, R236, 0x2f, -R203.reuse ;  /* 0x0000002feccf7810 */ /* 0x100fe20007ffe8cb */
[----:B------:R-:W-:Y:S01]  /*ebb0*/  FMUL.FTZ R18, R18, UR8 ;  /* 0x0000000812127c20 */ /* 0x000fe20008410000 */
[----:B------:R-:W-:Y:S02]  /*ebc0*/  IMAD.U32 R246, RZ, RZ, UR7 ;  /* 0x00000007fff67e24 */ /* 0x000fe4000f8e00ff */
[----:B------:R-:W-:Y:S01]  /*ebd0*/  FMUL.FTZ R225, R10, UR8 ;  /* 0x000000080ae17c20 */ /* 0x000fe20008410000 */
[----:B------:R-:W-:Y:S02]  /*ebe0*/  IABS R207, R207 ;  /* 0x000000cf00cf7213 */ /* 0x000fe40000000000 */
[----:B------:R-:W-:Y:S01]  /*ebf0*/  MUFU.TANH R17, R17 ;  /* 0x0000001100117308 */ /* 0x000fe20000002400 */
[----:B------:R-:W-:Y:S01]  /*ec00*/  IADD3 R10, PT, PT, R236, 0x28, -R203 ;  /* 0x00000028ec0a7810 */ /* 0x000fe20007ffe8cb */
[----:B--2---:R-:W-:Y:S01]  /*ec10*/  FFMA.FTZ R166, R209, -UR6, R208 ;  /* 0x80000006d1a67c23 */ /* 0x004fe200080100d0 */
[----:B------:R-:W-:Y:S01]  /*ec20*/  I2FP.F32.S32 R5, R207 ;  /* 0x000000cf00057245 */ /* 0x000fe20000201400 */
[----:B------:R-:W-:Y:S01]  /*ec30*/  FMUL.FTZ R211, R12, UR8 ;  /* 0x000000080cd37c20 */ /* 0x000fe20008410000 */
[----:B------:R-:W-:Y:S01]  /*ec40*/  IADD3 R207, PT, PT, R236, -UR20, -R246 ;  /* 0x80000014eccf7c10 */ /* 0x000fe2000fffe8f6 */
[----:B------:R-:W-:Y:S01]  /*ec50*/  FMUL.FTZ R208, R14, UR8 ;  /* 0x000000080ed07c20 */ /* 0x000fe20008410000 */
[----:B------:R-:W-:Y:S01]  /*ec60*/  IABS R10, R10 ;  /* 0x0000000a000a7213 */ /* 0x000fe20000000000 */
[----:B------:R-:W-:Y:S01]  /*ec70*/  VIADD R14, R201, 0x1 ;  /* 0x00000001c90e7836 */ /* 0x000fe20000000000 */
[----:B------:R-:W-:Y:S01]  /*ec80*/  ISETP.GT.AND P6, PT, R207, R201, PT ;  /* 0x000000c9cf00720c */ /* 0x000fe20003fc4270 */
[----:B------:R-:W1:Y:S01]  /*ec90*/  MUFU.TANH R220, R220 ;  /* 0x000000dc00dc7308 */ /* 0x000e620000002400 */
[----:B------:R-:W-:Y:S01]  /*eca0*/  I2FP.F32.S32 R10, R10 ;  /* 0x0000000a000a7245 */ /* 0x000fe20000201400 */
[----:B------:R-:W-:Y:S01]  /*ecb0*/  FMUL.FTZ R209, R13, UR8 ;  /* 0x000000080dd17c20 */ /* 0x000fe20008410000 */
[----:B------:R-:W-:Y:S07]  /*ecc0*/  FMUL.FTZ R250, R8, UR8 ;  /* 0x0000000808fa7c20 */ /* 0x000fee0008410000 */
[----:B------:R-:W-:Y:S10]  /*ecd0*/  MUFU.TANH R208, R208 ;  /* 0x000000d000d07308 */ /* 0x000ff40000002400 */
[----:B------:R-:W2:Y:S01]  /*ece0*/  MUFU.TANH R205, R205 ;  /* 0x000000cd00cd7308 */ /* 0x000ea20000002400 */
[----:B-1----:R-:W-:Y:S09]  /*ecf0*/  FFMA.FTZ R220, R5, -UR6, R220 ;  /* 0x8000000605dc7c23 */ /* 0x002ff200080100dc */
[----:B------:R-:W1:Y:S10]  /*ed00*/  MUFU.TANH R5, R211 ;  /* 0x000000d300057308 */ /* 0x000e740000002400 */
[----:B------:R-:W3:Y:S01]  /*ed10*/  MUFU.TANH R206, R206 ;  /* 0x000000ce00ce7308 */ /* 0x000ee20000002400 */
[----:B--2---:R-:W-:Y:S01]  /*ed20*/  FFMA.FTZ R210, R210, -UR6, R205 ;  /* 0x80000006d2d27c23 */ /* 0x004fe200080100cd */
[----:B------:R-:W-:Y:S04]  /*ed30*/  IADD3 R205, PT, PT, R230, 0x30, -R203 ;  /* 0x00000030e6cd7810 */ /* 0x000fe80007ffe8cb */
[----:B------:R-:W-:Y:S04]  /*ed40*/  IABS R205, R205 ;  /* 0x000000cd00cd7213 */ /* 0x000fe80000000000 */
[----:B------:R-:W-:Y:S01]  /*ed50*/  MUFU.TANH R252, R252 ;  /* 0x000000fc00fc7308 */ /* 0x000fe20000002400 */
[----:B------:R-:W-:Y:S01]  /*ed60*/  FSEL R15, R210, -INF , !P6 ;  /* 0xff800000d20f7808 */ /* 0x000fe20007000000 */
[----:B-1----:R-:W-:Y:S01]  /*ed70*/  FFMA.FTZ R5, R10, -UR6, R5 ;  /* 0x800000060a057c23 */ /* 0x002fe20008010005 */
[----:B------:R-:W-:Y:S01]  /*ed80*/  I2FP.F32.S32 R248, R205 ;  /* 0x000000cd00f87245 */ /* 0x000fe20000201400 */
[----:B------:R-:W-:Y:S01]  /*ed90*/  VIADD R210, R201, 0x9 ;  /* 0x00000009c9d27836 */ /* 0x000fe20000000000 */
[C---:B------:R-:W-:Y:S02]  /*eda0*/  IADD3 R205, PT, PT, R230.reuse, -UR20, -R246 ;  /* 0x80000014e6cd7c10 */ /* 0x040fe4000fffe8f6 */
[----:B------:R-:W-:Y:S03]  /*edb0*/  ISETP.GT.AND P6, PT, R207, R14, PT ;  /* 0x0000000ecf00720c */ /* 0x000fe60003fc4270 */
[----:B------:R-:W1:Y:S01]  /*edc0*/  MUFU.TANH R209, R209 ;  /* 0x000000d100d17308 */ /* 0x000e620000002400 */
[----:B------:R-:W-:Y:S01]  /*edd0*/  IADD3 R246, PT, PT, R230, 0x2f, -R203 ;  /* 0x0000002fe6f67810 */ /* 0x000fe20007ffe8cb */
[----:B---3--:R-:W-:Y:S01]  /*ede0*/  FFMA.FTZ R206, R251, -UR6, R206 ;  /* 0x80000006fbce7c23 */ /* 0x008fe200080100ce */
[C---:B------:R-:W-:Y:S02]  /*edf0*/  ISETP.GT.AND P5, PT, R205.reuse, R201, PT ;  /* 0x000000c9cd00720c */ /* 0x040fe40003fa4270 */
[----:B------:R-:W-:Y:S02]  /*ee00*/  IABS R246, R246 ;  /* 0x000000f600f67213 */ /* 0x000fe40000000000 */
[----:B------:R-:W-:Y:S03]  /*ee10*/  FSEL R206, R206, -INF , !P6 ;  /* 0xff800000cece7808 */ /* 0x000fe60007000000 */
[----:B------:R-:W2:Y:S01]  /*ee20*/  MUFU.TANH R250, R250 ;  /* 0x000000fa00fa7308 */ /* 0x000ea20000002400 */
[----:B------:R-:W-:Y:S02]  /*ee30*/  ISETP.GT.AND P6, PT, R205, R14, PT ;  /* 0x0000000ecd00720c */ /* 0x000fe40003fc4270 */
[----:B------:R-:W-:Y:S02]  /*ee40*/  I2FP.F32.S32 R246, R246 ;  /* 0x000000f600f67245 */ /* 0x000fe40000201400 */
[----:B------:R-:W-:Y:S02]  /*ee50*/  FSEL R7, R166, -INF , !P6 ;  /* 0xff800000a6077808 */ /* 0x000fe40007000000 */
[-C--:B------:R-:W-:Y:S01]  /*ee60*/  ISETP.GT.AND P6, PT, R207, R210.reuse, PT ;  /* 0x000000d2cf00720c */ /* 0x080fe20003fc4270 */
[----:B------:R-:W-:Y:S01]  /*ee70*/  FFMA.FTZ R165, R246, -UR6, R165 ;  /* 0x80000006f6a57c23 */ /* 0x000fe200080100a5 */
[----:B------:R-:W-:Y:S01]  /*ee80*/  IADD3 R251, PT, PT, R236, 0x30, -R203 ;  /* 0x00000030ecfb7810 */ /* 0x000fe20007ffe8cb */
[----:B-1----:R-:W-:Y:S01]  /*ee90*/  FFMA.FTZ R209, R6, -UR6, R209 ;  /* 0x8000000606d17c23 */ /* 0x002fe200080100d1 */
[----:B------:R-:W-:Y:S01]  /*eea0*/  FSEL R220, R220, -INF , !P6 ;  /* 0xff800000dcdc7808 */ /* 0x000fe20007000000 */
[----:B------:R-:W-:Y:S01]  /*eeb0*/  FMUL.FTZ R6, R19, UR8 ;  /* 0x0000000813067c20 */ /* 0x000fe20008410000 */
[----:B------:R-:W-:Y:S01]  /*eec0*/  ISETP.GT.AND P6, PT, R205, R210, PT ;  /* 0x000000d2cd00720c */ /* 0x000fe20003fc4270 */
[----:B------:R-:W1:Y:S01]  /*eed0*/  MUFU.TANH R225, R225 ;  /* 0x000000e100e17308 */ /* 0x000e620000002400 */
[----:B------:R-:W-:Y:S02]  /*eee0*/  FSEL R11, R167, -INF , !P5 ;  /* 0xff800000a70b7808 */ /* 0x000fe40006800000 */
[----:B------:R-:W-:Y:S02]  /*eef0*/  FSEL R211, R165, -INF , !P6 ;  /* 0xff800000a5d37808 */ /* 0x000fe40007000000 */
[----:B------:R-:W-:Y:S01]  /*ef00*/  IABS R251, R251 ;  /* 0x000000fb00fb7213 */ /* 0x000fe20000000000 */
[----:B------:R-:W3:Y:S01]  /*ef10*/  LDSM.16.M88.4 R164, [R3+0xf000] ;  /* 0x00f0000003a4783b */ /* 0x000ee20000000200 */
[----:B------:R-:W-:Y:S02]  /*ef20*/  IADD3 R246, PT, PT, R230, 0x27, -R203 ;  /* 0x00000027e6f67810 */ /* 0x000fe40007ffe8cb */
[----:B------:R-:W-:Y:S02]  /*ef30*/  I2FP.F32.S32 R251, R251 ;  /* 0x000000fb00fb7245 */ /* 0x000fe40000201400 */
[----:B------:R-:W-:Y:S02]  /*ef40*/  IABS R246, R246 ;  /* 0x000000f600f67213 */ /* 0x000fe40000000000 */
[----:B------:R-:W-:Y:S01]  /*ef50*/  ISETP.GE.AND P6, PT, R14, R235, PT ;  /* 0x000000eb0e00720c */ /* 0x000fe20003fc6270 */
[----:B--2---:R-:W-:Y:S01]  /*ef60*/  FFMA.FTZ R250, R251, -UR6, R250 ;  /* 0x80000006fbfa7c23 */ /* 0x004fe200080100fa */
[----:B------:R-:W-:Y:S01]  /*ef70*/  I2FP.F32.S32 R246, R246 ;  /* 0x000000f600f67245 */ /* 0x000fe20000201400 */
[----:B------:R-:W-:Y:S01]  /*ef80*/  VIADD R251, R201, 0x8 ;  /* 0x00000008c9fb7836 */ /* 0x000fe20000000000 */
[----:B------:R-:W-:Y:S01]  /*ef90*/  FSEL R13, R206, -INF , !P6 ;  /* 0xff800000ce0d7808 */ /* 0x000fe20007000000 */
[----:B-1----:R-:W-:Y:S01]  /*efa0*/  FFMA.FTZ R225, R248, -UR6, R225 ;  /* 0x80000006f8e17c23 */ /* 0x002fe200080100e1 */
[--C-:B------:R-:W-:Y:S01]  /*efb0*/  IADD3 R248, PT, PT, R230, 0x28, -R203.reuse ;  /* 0x00000028e6f87810 */ /* 0x100fe20007ffe8cb */
[----:B------:R-:W-:Y:S01]  /*efc0*/  FFMA.FTZ R252, R246, -UR6, R252 ;  /* 0x80000006f6fc7c23 */ /* 0x000fe200080100fc */
[-C--:B------:R-:W-:Y:S01]  /*efd0*/  ISETP.GT.AND P5, PT, R207, R251.reuse, PT ;  /* 0x000000fbcf00720c */ /* 0x080fe20003fa4270 */
[C---:B------:R-:W-:Y:S01]  /*efe0*/  VIADD R246, R201.reuse, 0x10 ;  /* 0x00000010c9f67836 */ /* 0x040fe20000000000 */
[----:B------:R-:W-:Y:S01]  /*eff0*/  IABS R248, R248 ;  /* 0x000000f800f87213 */ /* 0x000fe20000000000 */
[----:B------:R-:W-:Y:S01]  /*f000*/  VIADD R206, R201, 0x11 ;  /* 0x00000011c9ce7836 */ /* 0x000fe20000000000 */
[----:B------:R-:W-:Y:S02]  /*f010*/  FSEL R250, R250, -INF , !P5 ;  /* 0xff800000fafa7808 */ /* 0x000fe40006800000 */
[----:B------:R-:W-:Y:S02]  /*f020*/  ISETP.GT.AND P5, PT, R205, R251, PT ;  /* 0x000000fbcd00720c */ /* 0x000fe40003fa4270 */
[----:B------:R-:W-:Y:S02]  /*f030*/  I2FP.F32.S32 R248, R248 ;  /* 0x000000f800f87245 */ /* 0x000fe40000201400 */
[----:B------:R-:W-:Y:S02]  /*f040*/  FSEL R225, R225, -INF , !P5 ;  /* 0xff800000e1e17808 */ /* 0x000fe40006800000 */
[CC--:B------:R-:W-:Y:S01]  /*f050*/  ISETP.GE.AND P5, PT, R201.reuse, R235.reuse, PT ;  /* 0x000000ebc900720c */ /* 0x0c0fe20003fa6270 */
[----:B------:R-:W-:Y:S01]  /*f060*/  FFMA.FTZ R208, R248, -UR6, R208 ;  /* 0x80000006f8d07c23 */ /* 0x000fe200080100d0 */
[-C--:B------:R-:W-:Y:S01]  /*f070*/  ISETP.GE.AND P6, PT, R201, R234.reuse, PT ;  /* 0x000000eac900720c */ /* 0x080fe20003fc6270 */
[----:B------:R-:W-:Y:S01]  /*f080*/  FMUL.FTZ R248, R16, UR8 ;  /* 0x0000000810f87c20 */ /* 0x000fe20008410000 */
[----:B------:R-:W-:Y:S02]  /*f090*/  FSEL R15, R15, -INF , !P5 ;  /* 0xff8000000f0f7808 */ /* 0x000fe40006800000 */
[----:B------:R-:W-:Y:S02]  /*f0a0*/  ISETP.GE.AND P5, PT, R14, R234, PT ;  /* 0x000000ea0e00720c */ /* 0x000fe40003fa6270 */
[----:B------:R-:W-:Y:S01]  /*f0b0*/  FSEL R11, R11, -INF , !P6 ;  /* 0xff8000000b0b7808 */ /* 0x000fe20007000000 */
[----:B------:R-:W1:Y:S01]  /*f0c0*/  MUFU.TANH R248, R248 ;  /* 0x000000f800f87308 */ /* 0x000e620000002400 */
[----:B------:R-:W-:Y:S02]  /*f0d0*/  ISETP.GT.AND P6, PT, R207, R246, PT ;  /* 0x000000f6cf00720c */ /* 0x000fe40003fc4270 */
[----:B------:R-:W-:Y:S01]  /*f0e0*/  FSEL R7, R7, -INF , !P5 ;  /* 0xff80000007077808 */ /* 0x000fe20006800000 */
[C---:B---3--:R-:W-:Y:S03]  /*f0f0*/  HMMA.16816.F32 R20, R196.reuse, R164, R20 ;  /* 0x000000a4c414723c */ /* 0x048fe60000001814 */
[----:B------:R-:W-:Y:S03]  /*f100*/  ISETP.GT.AND P5, PT, R207, R206, PT ;  /* 0x000000cecf00720c */ /* 0x000fe60003fa4270 */
[----:B------:R-:W-:Y:S01]  /*f110*/  MUFU.TANH R165, R18 ;  /* 0x0000001200a57308 */ /* 0x000fe20000002400 */
[----:B------:R-:W-:Y:S02]  /*f120*/  FSEL R16, R5, -INF , !P6 ;  /* 0xff80000005107808 */ /* 0x000fe40007000000 */
[----:B------:R-:W-:Y:S01]  /*f130*/  ISETP.GT.AND P6, PT, R205, R246, PT ;  /* 0x000000f6cd00720c */ /* 0x000fe20003fc4270 */
[C---:B------:R-:W-:Y:S03]  /*f140*/  HMMA.16816.F32 R24, R196.reuse, R166, R24 ;  /* 0x000000a6c418723c */ /* 0x040fe60000001818 */
[----:B------:R-:W-:Y:S03]  /*f150*/  FSEL R209, R209, -INF , !P5 ;  /* 0xff800000d1d17808 */ /* 0x000fe60006800000 */
[----:B------:R-:W2:Y:S01]  /*f160*/  MUFU.TANH R18, R6 ;  /* 0x0000000600127308 */ /* 0x000ea20000002400 */
[----:B------:R-:W-:Y:S02]  /*f170*/  ISETP.GT.AND P5, PT, R205, R206, PT ;  /* 0x000000cecd00720c */ /* 0x000fe40003fa4270 */
[----:B------:R-:W-:Y:S02]  /*f180*/  FSEL R208, R208, -INF , !P6 ;  /* 0xff800000d0d07808 */ /* 0x000fe40007000000 */
[-C--:B------:R-:W-:Y:S02]  /*f190*/  ISETP.GE.AND P6, PT, R251, R235.reuse, PT ;  /* 0x000000ebfb00720c */ /* 0x080fe40003fc6270 */
[----:B------:R-:W-:Y:S01]  /*f1a0*/  FSEL R252, R252, -INF , !P5 ;  /* 0xff800000fcfc7808 */ /* 0x000fe20006800000 */
[----:B------:R-:W-:Y:S01]  /*f1b0*/  FMUL.FTZ R167, R23, UR8 ;  /* 0x0000000817a77c20 */ /* 0x000fe20008410000 */
[C-C-:B------:R-:W-:Y:S02]  /*f1c0*/  IADD3 R5, PT, PT, R236.reuse, 0x20, -R203.reuse ;  /* 0x00000020ec057810 */ /* 0x140fe40007ffe8cb */
[-C--:B------:R-:W-:Y:S02]  /*f1d0*/  ISETP.GE.AND P5, PT, R251, R234.reuse, PT ;  /* 0x000000eafb00720c */ /* 0x080fe40003fa6270 */
[--C-:B------:R-:W-:Y:S01]  /*f1e0*/  IADD3 R251, PT, PT, R236, 0x1f, -R203.reuse ;  /* 0x0000001fecfb7810 */ /* 0x100fe20007ffe8cb */
[----:B------:R-:W-:Y:S01]  /*f1f0*/  MUFU.TANH R167, R167 ;  /* 0x000000a700a77308 */ /* 0x000fe20000002400 */
[--C-:B------:R-:W-:Y:S01]  /*f200*/  IADD3 R19, PT, PT, R230, 0x1f, -R203.reuse ;  /* 0x0000001fe6137810 */ /* 0x100fe20007ffe8cb */
[----:B------:R-:W-:Y:S01]  /*f210*/  FMUL.FTZ R26, R26, UR8 ;  /* 0x000000081a1a7c20 */ /* 0x000fe20008410000 */
[----:B------:R-:W-:Y:S01]  /*f220*/  FSEL R185, R250, -INF , !P6 ;  /* 0xff800000fab97808 */ /* 0x000fe20007000000 */
[----:B------:R-:W-:Y:S01]  /*f230*/  FMUL.FTZ R25, R25, UR8 ;  /* 0x0000000819197c20 */ /* 0x000fe20008410000 */
[----:B------:R-:W-:Y:S02]  /*f240*/  ISETP.GE.AND P6, PT, R210, R235, PT ;  /* 0x000000ebd200720c */ /* 0x000fe40003fc6270 */
[----:B------:R-:W-:Y:S02]  /*f250*/  IABS R5, R5 ;  /* 0x0000000500057213 */ /* 0x000fe40000000000 */
[----:B------:R-:W-:Y:S01]  /*f260*/  IABS R251, R251 ;  /* 0x000000fb00fb7213 */ /* 0x000fe20000000000 */
[----:B------:R-:W-:Y:S01]  /*f270*/  MUFU.TANH R25, R25 ;  /* 0x0000001900197308 */ /* 0x000fe20000002400 */
[----:B------:R-:W-:Y:S02]  /*f280*/  IABS R19, R19 ;  /* 0x0000001300137213 */ /* 0x000fe40000000000 */
[----:B------:R-:W-:Y:S02]  /*f290*/  I2FP.F32.S32 R5, R5 ;  /* 0x0000000500057245 */ /* 0x000fe40000201400 */
[----:B------:R-:W-:Y:S01]  /*f2a0*/  FSEL R181, R220, -INF , !P6 ;  /* 0xff800000dcb57808 */ /* 0x000fe20007000000 */
[----:B------:R-:W-:Y:S01]  /*f2b0*/  VIADD R220, R201, 0x18 ;  /* 0x00000018c9dc7836 */ /* 0x000fe20000000000 */
[----:B------:R-:W-:Y:S01]  /*f2c0*/  I2FP.F32.S32 R251, R251 ;  /* 0x000000fb00fb7245 */ /* 0x000fe20000201400 */
[----:B-1----:R-:W-:Y:S01]  /*f2d0*/  FFMA.FTZ R248, R5, -UR6, R248 ;  /* 0x8000000605f87c23 */ /* 0x002fe200080100f8 */
[----:B------:R-:W-:Y:S01]  /*f2e0*/  I2FP.F32.S32 R19, R19 ;  /* 0x0000001300137245 */ /* 0x000fe20000201400 */
[----:B------:R-:W-:Y:S01]  /*f2f0*/  FMUL.FTZ R5, R22, UR8 ;  /* 0x0000000816057c20 */ /* 0x000fe20008410000 */
[----:B------:R-:W-:Y:S01]  /*f300*/  IADD3 R250, PT, PT, R230, 0x20, -R203 ;  /* 0x00000020e6fa7810 */ /* 0x000fe20007ffe8cb */
[----:B------:R-:W-:Y:S01]  /*f310*/  FFMA.FTZ R17, R251, -UR6, R17 ;  /* 0x80000006fb117c23 */ /* 0x000fe20008010011 */
[----:B------:R-:W-:Y:S01]  /*f320*/  ISETP.GE.AND P6, PT, R210, R234, PT ;  /* 0x000000ead200720c */ /* 0x000fe20003fc6270 */
[----:B--2---:R-:W-:Y:S01]  /*f330*/  FFMA.FTZ R18, R19, -UR6, R18 ;  /* 0x8000000613127c23 */ /* 0x004fe20008010012 */
[----:B------:R-:W-:Y:S01]  /*f340*/  FSEL R9, R225, -INF , !P5 ;  /* 0xff800000e1097808 */ /* 0x000fe20006800000 */
[----:B------:R-:W-:Y:S01]  /*f350*/  FMUL.FTZ R19, R21, UR8 ;  /* 0x0000000815137c20 */ /* 0x000fe20008410000 */
[----:B------:R-:W-:Y:S01]  /*f360*/  ISETP.GT.AND P5, PT, R207, R220, PT ;  /* 0x000000dccf00720c */ /* 0x000fe20003fa4270 */
[----:B------:R-:W-:Y:S01]  /*f370*/  VIADD R210, R201, 0x19 ;  /* 0x00000019c9d27836 */ /* 0x000fe20000000000 */
[----:B------:R-:W-:Y:S01]  /*f380*/  IABS R250, R250 ;  /* 0x000000fa00fa7213 */ /* 0x000fe20000000000 */
[----:B------:R-:W-:Y:S01]  /*f390*/  FMUL.FTZ R251, R20, UR8 ;  /* 0x0000000814fb7c20 */ /* 0x000fe20008410000 */
[----:B------:R-:W-:Y:S01]  /*f3a0*/  FSEL R20, R211, -INF , !P6 ;  /* 0xff800000d3147808 */ /* 0x000fe20007000000 */
[----:B------:R-:W-:Y:S01]  /*f3b0*/  MUFU.TANH R23, R5 ;  /* 0x0000000500177308 */ /* 0x000fe20000002400 */
[----:B------:R-:W-:Y:S02]  /*f3c0*/  FSEL R211, R248, -INF , !P5 ;  /* 0xff800000f8d37808 */ /* 0x000fe40006800000 */
[----:B------:R-:W-:Y:S02]  /*f3d0*/  I2FP.F32.S32 R250, R250 ;  /* 0x000000fa00fa7245 */ /* 0x000fe40000201400 */
[----:B------:R-:W-:Y:S02]  /*f3e0*/  ISETP.GT.AND P6, PT, R207, R210, PT ;  /* 0x000000d2cf00720c */ /* 0x000fe40003fc4270 */
[----:B------:R-:W-:Y:S03]  /*f3f0*/  ISETP.GT.AND P5, PT, R205, R220, PT ;  /* 0x000000dccd00720c */ /* 0x000fe60003fa4270 */
[----:B------:R1:W-:Y:S01]  /*f400*/  MUFU.TANH R248, R19 ;  /* 0x0000001300f87308 */ /* 0x0003e20000002400 */
[----:B------:R-:W-:Y:S01]  /*f410*/  IADD3 R166, PT, PT, R230, 0x17, -R203 ;  /* 0x00000017e6a67810 */ /* 0x000fe20007ffe8cb */
[----:B------:R-:W-:Y:S01]  /*f420*/  FFMA.FTZ R165, R250, -UR6, R165 ;  /* 0x80000006faa57c23 */ /* 0x000fe200080100a5 */
[----:B------:R-:W-:Y:S02]  /*f430*/  FSEL R250, R17, -INF , !P6 ;  /* 0xff80000011fa7808 */ /* 0x000fe40007000000 */
[----:B------:R-:W-:Y:S02]  /*f440*/  ISETP.GT.AND P6, PT, R205, R210, PT ;  /* 0x000000d2cd00720c */ /* 0x000fe40003fc4270 */
[----:B------:R-:W-:Y:S03]  /*f450*/  FSEL R165, R165, -INF , !P5 ;  /* 0xff800000a5a57808 */ /* 0x000fe60006800000 */
[----:B------:R2:W3:Y:S01]  /*f460*/  MUFU.TANH R225, R251 ;  /* 0x000000fb00e17308 */ /* 0x0004e20000002400 */
[-C--:B------:R-:W-:Y:S02]  /*f470*/  ISETP.GE.AND P5, PT, R246, R235.reuse, PT ;  /* 0x000000ebf600720c */ /* 0x080fe40003fa6270 */
[----:B------:R-:W-:Y:S02]  /*f480*/  FSEL R21, R18, -INF , !P6 ;  /* 0xff80000012157808 */ /* 0x000fe40007000000 */
[----:B------:R-:W-:Y:S02]  /*f490*/  FSEL R193, R16, -INF , !P5 ;  /* 0xff80000010c17808 */ /* 0x000fe40006800000 */
[----:B------:R-:W-:Y:S02]  /*f4a0*/  ISETP.GE.AND P6, PT, R246, R234, PT ;  /* 0x000000eaf600720c */ /* 0x000fe40003fc6270 */
[C-C-:B------:R-:W-:Y:S01]  /*f4b0*/  IADD3 R246, PT, PT, R236.reuse, 0x18, -R203.reuse ;  /* 0x00000018ecf67810 */ /* 0x140fe20007ffe8cb */
[----:B-1----:R-:W1:Y:S01]  /*f4c0*/  LDSM.16.M88.4 R16, [R3+0xf800] ;  /* 0x00f800000310783b */ /* 0x002e620000000200 */
[----:B------:R-:W-:Y:S01]  /*f4d0*/  IABS R166, R166 ;  /* 0x000000a600a67213 */ /* 0x000fe20000000000 */
[----:B------:R-:W-:Y:S04]  /*f4e0*/  DEPBAR.LE SB0, 0x0 ;  /* 0x000080000000791a */ /* 0x000fe80000000000 */
[----:B------:R-:W-:Y:S01]  /*f4f0*/  IABS R246, R246 ;  /* 0x000000f600f67213 */ /* 0x000fe20000000000 */
[----:B------:R-:W-:Y:S01]  /*f500*/  BAR.SYNC.DEFER_BLOCKING 0x0 ;  /* 0x0000000000007b1d */ /* 0x000fe20000010000 */
[----:B--2---:R-:W-:Y:S02]  /*f510*/  IADD3 R251, PT, PT, R236, 0x17, -R203 ;  /* 0x00000017ecfb7810 */ /* 0x004fe40007ffe8cb */
[----:B------:R-:W-:Y:S02]  /*f520*/  ISETP.GE.AND P5, PT, R206, R235, PT ;  /* 0x000000ebce00720c */ /* 0x000fe40003fa6270 */
[----:B------:R-:W-:Y:S02]  /*f530*/  IABS R251, R251 ;  /* 0x000000fb00fb7213 */ /* 0x000fe40000000000 */
[----:B------:R-:W-:Y:S02]  /*f540*/  I2FP.F32.S32 R246, R246 ;  /* 0x000000f600f67245 */ /* 0x000fe40000201400 */
[----:B------:R-:W-:Y:S02]  /*f550*/  I2FP.F32.S32 R251, R251 ;  /* 0x000000fb00fb7245 */ /* 0x000fe40000201400 */
[----:B------:R-:W-:Y:S01]  /*f560*/  I2FP.F32.S32 R166, R166 ;  /* 0x000000a600a67245 */ /* 0x000fe20000201400 */
[----:B---3--:R-:W-:Y:S01]  /*f570*/  FFMA.FTZ R225, R246, -UR6, R225 ;  /* 0x80000006f6e17c23 */ /* 0x008fe200080100e1 */
[----:B------:R-:W-:Y:S01]  /*f580*/  FSEL R178, R209, -INF , !P5 ;  /* 0xff800000d1b27808 */ /* 0x000fe20006800000 */
[----:B------:R-:W-:Y:S01]  /*f590*/  FFMA.FTZ R246, R251, -UR6, R248 ;  /* 0x80000006fbf67c23 */ /* 0x000fe200080100f8 */
[----:B------:R-:W-:Y:S01]  /*f5a0*/  ISETP.GE.AND P5, PT, R206, R234, PT ;  /* 0x000000eace00720c */ /* 0x000fe20003fa6270 */
[----:B------:R-:W-:Y:S01]  /*f5b0*/  FMUL.FTZ R206, R24, UR8 ;  /* 0x0000000818ce7c20 */ /* 0x000fe20008410000 */
[----:B------:R-:W-:Y:S01]  /*f5c0*/  IADD3 R22, PT, PT, R230, 0x18, -R203 ;  /* 0x00000018e6167810 */ /* 0x000fe20007ffe8cb */
[----:B------:R-:W-:Y:S01]  /*f5d0*/  VIADD R24, R201, 0x20 ;  /* 0x00000020c9187836 */ /* 0x000fe20000000000 */
[----:B------:R-:W-:Y:S01]  /*f5e0*/  FSEL R173, R208, -INF , !P6 ;  /* 0xff800000d0ad7808 */ /* 0x000fe20007000000 */
[----:B------:R-:W-:Y:S01]  /*f5f0*/  FFMA.FTZ R167, R166, -UR6, R167 ;  /* 0x80000006a6a77c23 */ /* 0x000fe200080100a7 */
[----:B------:R-:W-:Y:S02]  /*f600*/  IABS R22, R22 ;  /* 0x0000001600167213 */ /* 0x000fe40000000000 */
[----:B------:R-:W-:Y:S01]  /*f610*/  ISETP.GT.AND P6, PT, R207, R24, PT ;  /* 0x00000018cf00720c */ /* 0x000fe20003fc4270 */
[----:B------:R2:W-:Y:S01]  /*f620*/  MUFU.TANH R166, R206 ;  /* 0x000000ce00a67308 */ /* 0x0005e20000002400 */
[----:B------:R-:W-:Y:S02]  /*f630*/  I2FP.F32.S32 R22, R22 ;  /* 0x0000001600167245 */ /* 0x000fe40000201400 */
[----:B------:R-:W-:Y:S01]  /*f640*/  FSEL R248, R225, -INF , !P6 ;  /* 0xff800000e1f87808 */ /* 0x000fe20007000000 */
[----:B------:R-:W-:Y:S01]  /*f650*/  FMUL.FTZ R225, R27, UR8 ;  /* 0x000000081be17c20 */ /* 0x000fe20008410000 */
[----:B------:R-:W-:Y:S01]  /*f660*/  ISETP.GT.AND P6, PT, R205, R24, PT ;  /* 0x00000018cd00720c */ /* 0x000fe20003fc4270 */
[----:B------:R-:W-:Y:S01]  /*f670*/  FFMA.FTZ R23, R22, -UR6, R23 ;  /* 0x8000000616177c23 */ /* 0x000fe20008010017 */
[--C-:B------:R-:W-:Y:S03]  /*f680*/  IADD3 R27, PT, PT, R230, 0x10, -R203.reuse ;  /* 0x00000010e61b7810 */ /* 0x100fe60007ffe8cb */
[----:B------:R3:W4:Y:S01]  /*f690*/  MUFU.TANH R251, R26 ;  /* 0x0000001a00fb7308 */ /* 0x0007220000002400 */
[----:B------:R-:W-:Y:S01]  /*f6a0*/  FSEL R252, R252, -INF , !P5 ;  /* 0xff800000fcfc7808 */ /* 0x000fe20006800000 */
[C---:B-1----:R-:W-:Y:S05]  /*f6b0*/  HMMA.16816.F32 R28, R196.reuse, R16, R28 ;  /* 0x00000010c41c723c */ /* 0x042fea000000181c */
[----:B------:R-:W-:Y:S01]  /*f6c0*/  FSEL R23, R23, -INF , !P6 ;  /* 0xff80000017177808 */ /* 0x000fe20007000000 */
[----:B------:R-:W-:Y:S01]  /*f6d0*/  VIADD R22, R201, 0x21 ;  /* 0x00000021c9167836 */ /* 0x000fe20000000000 */
[----:B------:R-:W-:Y:S01]  /*f6e0*/  ISETP.GE.AND P6, PT, R220, R235, PT ;  /* 0x000000ebdc00720c */ /* 0x000fe20003fc6270 */
[----:B------:R-:W1:Y:S01]  /*f6f0*/  MUFU.TANH R225, R225 ;  /* 0x000000e100e17308 */ /* 0x000e620000002400 */
[C-C-:B--2---:R-:W-:Y:S01]  /*f700*/  IADD3 R206, PT, PT, R236.reuse, 0xf, -R203.reuse ;  /* 0x0000000fecce7810 */ /* 0x144fe20007ffe8cb */
[----:B------:R-:W-:Y:S03]  /*f710*/  HMMA.16816.F32 R32, R196, R18, R32 ;  /* 0x00000012c420723c */ /* 0x000fe60000001820 */
[----:B------:R-:W-:Y:S02]  /*f720*/  ISETP.GT.AND P5, PT, R207, R22, PT ;  /* 0x00000016cf00720c */ /* 0x000fe40003fa4270 */
[--C-:B------:R-:W-:Y:S02]  /*f730*/  IADD3 R17, PT, PT, R236, 0x10, -R203.reuse ;  /* 0x00000010ec117810 */ /* 0x100fe40007ffe8cb */
[----:B---3--:R-:W-:Y:S02]  /*f740*/  IABS R26, R27 ;  /* 0x0000001b001a7213 */ /* 0x008fe40000000000 */
[----:B------:R-:W-:Y:S01]  /*f750*/  IADD3 R16, PT, PT, R230, 0xf, -R203 ;  /* 0x0000000fe6107810 */ /* 0x000fe20007ffe8cb */
[----:B------:R-:W-:Y:S01]  /*f760*/  FMUL.FTZ R18, R30, UR8 ;  /* 0x000000081e127c20 */ /* 0x000fe20008410000 */
[----:B------:R-:W-:Y:S01]  /*f770*/  FSEL R246, R246, -INF , !P5 ;  /* 0xff800000f6f67808 */ /* 0x000fe20006800000 */
[----:B------:R-:W-:Y:S01]  /*f780*/  FMUL.FTZ R19, R31, UR8 ;  /* 0x000000081f137c20 */ /* 0x000fe20008410000 */
[----:B------:R-:W-:Y:S02]  /*f790*/  FSEL R195, R211, -INF , !P6 ;  /* 0xff800000d3c37808 */ /* 0x000fe40007000000 */
[----:B------:R-:W-:Y:S01]  /*f7a0*/  IABS R206, R206 ;  /* 0x000000ce00ce7213 */ /* 0x000fe20000000000 */
[----:B------:R-:W2:Y:S01]  /*f7b0*/  MUFU.TANH R18, R18 ;  /* 0x0000001200127308 */ /* 0x000ea20000002400 */
[----:B------:R-:W-:Y:S02]  /*f7c0*/  I2FP.F32.S32 R26, R26 ;  /* 0x0000001a001a7245 */ /* 0x000fe40000201400 */
[----:B------:R-:W-:Y:S01]  /*f7d0*/  ISETP.GT.AND P5, PT, R205, R22, PT ;  /* 0x00000016cd00720c */ /* 0x000fe20003fa4270 */
[----:B------:R-:W-:Y:S01]  /*f7e0*/  FMUL.FTZ R35, R35, UR8 ;  /* 0x0000000823237c20 */ /* 0x000fe20008410000 */
[----:B------:R-:W-:Y:S01]  /*f7f0*/  ISETP.GE.AND P6, PT, R210, R235, PT ;  /* 0x000000ebd200720c */ /* 0x000fe20003fc6270 */
[----:B----4-:R-:W-:Y:S01]  /*f800*/  FFMA.FTZ R251, R26, -UR6, R251 ;  /* 0x800000061afb7c23 */ /* 0x010fe200080100fb */
[----:B------:R-:W-:Y:S01]  /*f810*/  IABS R17, R17 ;  /* 0x0000001100117213 */ /* 0x000fe20000000000 */
[----:B------:R-:W-:Y:S01]  /*f820*/  VIADD R26, R201, 0x28 ;  /* 0x00000028c91a7836 */ /* 0x000fe20000000000 */
[----:B------:R-:W-:Y:S01]  /*f830*/  IABS R16, R16 ;  /* 0x0000001000107213 */ /* 0x000fe20000000000 */
[----:B------:R-:W-:Y:S01]  /*f840*/  MUFU.TANH R19, R19 ;  /* 0x0000001300137308 */ /* 0x000fe20000002400 */
[----:B------:R-:W-:Y:S02]  /*f850*/  I2FP.F32.S32 R206, R206 ;  /* 0x000000ce00ce7245 */ /* 0x000fe40000201400 */
[----:B------:R-:W-:Y:S02]  /*f860*/  FSEL R208, R167, -INF , !P5 ;  /* 0xff800000a7d07808 */ /* 0x000fe40006800000 */
[----:B------:R-:W-:Y:S01]  /*f870*/  I2FP.F32.S32 R17, R17 ;  /* 0x0000001100117245 */ /* 0x000fe20000201400 */
[----:B------:R-:W-:Y:S01]  /*f880*/  FFMA.FTZ R25, R206, -UR6, R25 ;  /* 0x80000006ce197c23 */ /* 0x000fe20008010019 */
[----:B------:R-:W-:Y:S03]  /*f890*/  I2FP.F32.S32 R16, R16 ;  /* 0x0000001000107245 */ /* 0x000fe60000201400 */
[----:B------:R-:W-:Y:S01]  /*f8a0*/  MUFU.TANH R35, R35 ;  /* 0x0000002300237308 */ /* 0x000fe20000002400 */
[----:B------:R-:W-:Y:S01]  /*f8b0*/  FSEL R250, R250, -INF , !P6 ;  /* 0xff800000fafa7808 */ /* 0x000fe20007000000 */
[----:B------:R-:W-:Y:S01]  /*f8c0*/  FFMA.FTZ R166, R17, -UR6, R166 ;  /* 0x8000000611a67c23 */ /* 0x000fe200080100a6 */
[-C--:B------:R-:W-:Y:S01]  /*f8d0*/  ISETP.GE.AND P5, PT, R220, R234.reuse, PT ;  /* 0x000000eadc00720c */ /* 0x080fe20003fa6270 */
[----:B-1----:R-:W-:Y:S01]  /*f8e0*/  FFMA.FTZ R225, R16, -UR6, R225 ;  /* 0x8000000610e17c23 */ /* 0x002fe200080100e1 */
[----:B------:R-:W-:Y:S01]  /*f8f0*/  ISETP.GE.AND P6, PT, R210, R234, PT ;  /* 0x000000ead200720c */ /* 0x000fe20003fc6270 */
[----:B------:R-:W-:Y:S01]  /*f900*/  VIADD R16, R201, 0x29 ;  /* 0x00000029c9107836 */ /* 0x000fe20000000000 */
[----:B------:R-:W-:Y:S01]  /*f910*/  FSEL R179, R165, -INF , !P5 ;  /* 0xff800000a5b37808 */ /* 0x000fe20006800000 */
[----:B------:R-:W-:Y:S01]  /*f920*/  FMUL.FTZ R17, R28, UR8 ;  /* 0x000000081c117c20 */ /* 0x000fe20008410000 */
[----:B------:R-:W-:Y:S01]  /*f930*/  FSEL R206, R21, -INF , !P6 ;  /* 0xff80000015ce7808 */ /* 0x000fe20007000000 */
[----:B------:R-:W-:Y:S01]  /*f940*/  FMUL.FTZ R21, R29, UR8 ;  /* 0x000000081d157c20 */ /* 0x000fe20008410000 */
[C---:B------:R-:W-:Y:S02]  /*f950*/  ISETP.GT.AND P5, PT, R207.reuse, R26, PT ;  /* 0x0000001acf00720c */ /* 0x040fe40003fa4270 */
[----:B------:R-:W-:Y:S01]  /*f960*/  ISETP.GT.AND P6, PT, R207, R16, PT ;  /* 0x00000010cf00720c */ /* 0x000fe20003fc4270 */
[----:B------:R-:W-:Y:S01]  /*f970*/  MUFU.TANH R17, R17 ;  /* 0x0000001100117308 */ /* 0x000fe20000002400 */
[----:B------:R-:W-:Y:S02]  /*f980*/  FSEL R166, R166, -INF , !P5 ;  /* 0xff800000a6a67808 */ /* 0x000fe40006800000 */
[----:B------:R-:W-:Y:S02]  /*f990*/  ISETP.GT.AND P5, PT, R205, R26, PT ;  /* 0x0000001acd00720c */ /* 0x000fe40003fa4270 */
[--C-:B------:R-:W-:Y:S02]  /*f9a0*/  IADD3 R27, PT, PT, R230, 0x8, -R203.reuse ;  /* 0x00000008e61b7810 */ /* 0x100fe40007ffe8cb */
[----:B------:R-:W-:Y:S03]  /*f9b0*/  FSEL R25, R25, -INF , !P6 ;  /* 0xff80000019197808 */ /* 0x000fe60007000000 */
[----:B------:R-:W1:Y:S01]  /*f9c0*/  MUFU.TANH R21, R21 ;  /* 0x0000001500157308 */ /* 0x000e620000002400 */
[----:B------:R-:W-:Y:S02]  /*f9d0*/  FSEL R251, R251, -INF , !P5 ;  /* 0xff800000fbfb7808 */ /* 0x000fe40006800000 */
[----:B------:R-:W-:Y:S02]  /*f9e0*/  ISETP.GT.AND P6, PT, R205, R16, PT ;  /* 0x00000010cd00720c */ /* 0x000fe40003fc4270 */
[----:B------:R-:W-:Y:S02]  /*f9f0*/  ISETP.GE.AND P5, PT, R24, R235, PT ;  /* 0x000000eb1800720c */ /* 0x000fe40003fa6270 */
[----:B------:R-:W-:Y:S02]  /*fa00*/  IABS R27, R27 ;  /* 0x0000001b001b7213 */ /* 0x000fe40000000000 */
[C-C-:B------:R-:W-:Y:S02]  /*fa10*/  IADD3 R28, PT, PT, R236.reuse, 0x7, -R203.reuse ;  /* 0x00000007ec1c7810 */ /* 0x140fe40007ffe8cb */
[--C-:B------:R-:W-:Y:S02]  /*fa20*/  IADD3 R30, PT, PT, R236, 0x8, -R203.reuse ;  /* 0x00000008ec1e7810 */ /* 0x100fe40007ffe8cb */
[----:B------:R-:W-:Y:S02]  /*fa30*/  FSEL R225, R225, -INF , !P6 ;  /* 0xff800000e1e17808 */ /* 0x000fe40007000000 */
[----:B------:R-:W-:Y:S02]  /*fa40*/  FSEL R248, R248, -INF , !P5 ;  /* 0xff800000f8f87808 */ /* 0x000fe40006800000 */
[----:B------:R-:W-:Y:S02]  /*fa50*/  I2FP.F32.S32 R27, R27 ;  /* 0x0000001b001b7245 */ /* 0x000fe40000201400 */
[----:B------:R-:W-:Y:S02]  /*fa60*/  ISETP.GE.AND P6, PT, R24, R234, PT ;  /* 0x000000ea1800720c */ /* 0x000fe40003fc6270 */
[-C--:B------:R-:W-:Y:S01]  /*fa70*/  ISETP.GE.AND P5, PT, R22, R235.reuse, PT ;  /* 0x000000eb1600720c */ /* 0x080fe20003fa6270 */
[----:B--2---:R-:W-:Y:S01]  /*fa80*/  FFMA.FTZ R27, R27, -UR6, R18 ;  /* 0x800000061b1b7c23 */ /* 0x004fe20008010012 */
[----:B------:R-:W-:Y:S01]  /*fa90*/  IABS R28, R28 ;  /* 0x0000001c001c7213 */ /* 0x000fe20000000000 */
[C---:B------:R-:W-:Y:S01]  /*faa0*/  VIADD R18, R201.reuse, 0x31 ;  /* 0x00000031c9127836 */ /* 0x040fe20000000000 */
[----:B------:R-:W-:Y:S02]  /*fab0*/  IADD3 R24, PT, PT, R230, 0x7, -R203 ;  /* 0x00000007e6187810 */ /* 0x000fe40007ffe8cb */
[----:B------:R-:W-:Y:S02]  /*fac0*/  IABS R30, R30 ;  /* 0x0000001e001e7213 */ /* 0x000fe40000000000 */
[----:B------:R-:W-:Y:S02]  /*fad0*/  I2FP.F32.S32 R28, R28 ;  /* 0x0000001c001c7245 */ /* 0x000fe40000201400 */
[----:B------:R-:W-:Y:S02]  /*fae0*/  FSEL R246, R246, -INF , !P5 ;  /* 0xff800000f6f67808 */ /* 0x000fe40006800000 */
[----:B------:R-:W-:Y:S01]  /*faf0*/  IABS R24, R24 ;  /* 0x0000001800187213 */ /* 0x000fe20000000000 */
[----:B-1----:R-:W-:Y:S01]  /*fb00*/  FFMA.FTZ R21, R28, -UR6, R21 ;  /* 0x800000061c157c23 */ /* 0x002fe20008010015 */
[----:B------:R-:W-:Y:S01]  /*fb10*/  ISETP.GE.AND P5, PT, R22, R234, PT ;  /* 0x000000ea1600720c */ /* 0x000fe20003fa6270 */
[----:B------:R-:W-:Y:S01]  /*fb20*/  VIADD R22, R201, 0x30 ;  /* 0x00000030c9167836 */ /* 0x000fe20000000000 */
[----:B------:R-:W-:Y:S02]  /*fb30*/  I2FP.F32.S32 R30, R30 ;  /* 0x0000001e001e7245 */ /* 0x000fe40000201400 */
[----:B------:R-:W-:Y:S02]  /*fb40*/  I2FP.F32.S32 R24, R24 ;  /* 0x0000001800187245 */ /* 0x000fe40000201400 */
[----:B------:R-:W-:Y:S01]  /*fb50*/  FSEL R208, R208, -INF , !P5 ;  /* 0xff800000d0d07808 */ /* 0x000fe20006800000 */
[----:B------:R-:W-:Y:S01]  /*fb60*/  FFMA.FTZ R17, R30, -UR6, R17 ;  /* 0x800000061e117c23 */ /* 0x000fe20008010011 */
[----:B------:R-:W-:Y:S01]  /*fb70*/  ISETP.GT.AND P5, PT, R207, R18, PT ;  /* 0x00000012cf00720c */ /* 0x000fe20003fa4270 */
[----:B------:R-:W-:Y:S01]  /*fb80*/  FFMA.FTZ R19, R24, -UR6, R19 ;  /* 0x8000000618137c23 */ /* 0x000fe20008010013 */
[----:B------:R-:W-:Y:S01]  /*fb90*/  FSEL R220, R23, -INF , !P6 ;  /* 0xff80000017dc7808 */ /* 0x000fe20007000000 */
[----:B------:R-:W-:Y:S01]  /*fba0*/  FMUL.FTZ R23, R32, UR8 ;  /* 0x0000000820177c20 */ /* 0x000fe20008410000 */
[----:B------:R-:W-:Y:S01]  /*fbb0*/  ISETP.GT.AND P6, PT, R207, R22, PT ;  /* 0x00000016cf00720c */ /* 0x000fe20003fc4270 */
[----:B------:R-:W-:Y:S01]  /*fbc0*/  FMUL.FTZ R24, R33, UR8 ;  /* 0x0000000821187c20 */ /* 0x000fe20008410000 */
[----:B------:R-:W-:Y:S02]  /*fbd0*/  FSEL R21, R21, -INF , !P5 ;  /* 0xff80000015157808 */ /* 0x000fe40006800000 */
[----:B------:R-:W-:Y:S01]  /*fbe0*/  ISETP.GT.AND P5, PT, R205, R18, PT ;  /* 0x00000012cd00720c */ /* 0x000fe20003fa4270 */
[----:B------:R-:W1:Y:S01]  /*fbf0*/  MUFU.TANH R23, R23 ;  /* 0x0000001700177308 */ /* 0x000e620000002400 */
[----:B------:R-:W-:Y:S02]  /*fc00*/  FSEL R209, R17, -INF , !P6 ;  /* 0xff80000011d17808 */ /* 0x000fe40007000000 */
[----:B------:R-:W-:Y:S02]  /*fc10*/  ISETP.GT.AND P6, PT, R205, R22, PT ;  /* 0x00000016cd00720c */ /* 0x000fe40003fc4270 */
[----:B------:R-:W-:Y:S02]  /*fc20*/  FSEL R19, R19, -INF , !P5 ;  /* 0xff80000013137808 */ /* 0x000fe40006800000 */
[-C--:B------:R-:W-:Y:S03]  /*fc30*/  ISETP.GE.AND P5, PT, R16, R235.reuse, PT ;  /* 0x000000eb1000720c */ /* 0x080fe60003fa6270 */
[----:B------:R-:W2:Y:S01]  /*fc40*/  MUFU.TANH R24, R24 ;  /* 0x0000001800187308 */ /* 0x000ea20000002400 */
[----:B------:R-:W-:Y:S01]  /*fc50*/  FSEL R17, R27, -INF , !P6 ;  /* 0xff8000001b117808 */ /* 0x000fe20007000000 */
[--C-:B------:R-:W-:Y:S01]  /*fc60*/  IMAD.IADD R27, R236, 0x1, -R203.reuse ;  /* 0x00000001ec1b7824 */ /* 0x100fe200078e0acb */
[----:B------:R-:W-:Y:S01]  /*fc70*/  FSEL R211, R25, -INF , !P5 ;  /* 0xff80000019d37808 */ /* 0x000fe20006800000 */
[----:B------:R-:W-:Y:S01]  /*fc80*/  FMUL.FTZ R25, R34, UR8 ;  /* 0x0000000822197c20 */ /* 0x000fe20008410000 */
[----:B------:R-:W-:Y:S02]  /*fc90*/  ISETP.GE.AND P6, PT, R26, R235, PT ;  /* 0x000000eb1a00720c */ /* 0x000fe40003fc6270 */
[----:B------:R-:W-:Y:S02]  /*fca0*/  IABS R27, R27 ;  /* 0x0000001b001b7213 */ /* 0x000fe40000000000 */
[-C--:B------:R-:W-:Y:S01]  /*fcb0*/  ISETP.GE.AND P5, PT, R16, R234.reuse, PT ;  /* 0x000000ea1000720c */ /* 0x080fe20003fa6270 */
[----:B------:R-:W3:Y:S01]  /*fcc0*/  MUFU.TANH R25, R25 ;  /* 0x0000001900197308 */ /* 0x000ee20000002400 */
[----:B------:R-:W-:Y:S02]  /*fcd0*/  I2FP.F32.S32 R16, R27 ;  /* 0x0000001b00107245 */ /* 0x000fe40000201400 */
[----:B------:R-:W-:Y:S02]  /*fce0*/  IADD3 R27, PT, PT, R236, -0x1, -R203 ;  /* 0xffffffffec1b7810 */ /* 0x000fe40007ffe8cb */
[----:B------:R-:W-:Y:S01]  /*fcf0*/  FSEL R210, R166, -INF , !P6 ;  /* 0xff800000a6d27808 */ /* 0x000fe20007000000 */
[----:B-1----:R-:W-:Y:S01]  /*fd00*/  FFMA.FTZ R23, R16, -UR6, R23 ;  /* 0x8000000610177c23 */ /* 0x002fe20008010017 */
[----:B------:R-:W-:Y:S01]  /*fd10*/  ISETP.GE.AND P6, PT, R26, R234, PT ;  /* 0x000000ea1a00720c */ /* 0x000fe20003fc6270 */
[C-C-:B------:R-:W-:Y:S01]  /*fd20*/  IMAD.IADD R26, R230.reuse, 0x1, -R203.reuse ;  /* 0x00000001e61a7824 */ /* 0x140fe200078e0acb */
[----:B------:R-:W-:Y:S01]  /*fd30*/  IABS R27, R27 ;  /* 0x0000001b001b7213 */ /* 0x000fe20000000000 */
[----:B------:R-:W-:Y:S01]  /*fd40*/  VIADD R16, R201, 0x39 ;  /* 0x00000039c9107836 */ /* 0x000fe20000000000 */
[----:B------:R-:W-:Y:S02]  /*fd50*/  FSEL R251, R251, -INF , !P6 ;  /* 0xff800000fbfb7808 */ /* 0x000fe40007000000 */
[----:B------:R-:W-:Y:S02]  /*fd60*/  IABS R26, R26 ;  /* 0x0000001a001a7213 */ /* 0x000fe40000000000 */
[----:B------:R-:W-:Y:S02]  /*fd70*/  I2FP.F32.S32 R27, R27 ;  /* 0x0000001b001b7245 */ /* 0x000fe40000201400 */
[----:B------:R-:W-:Y:S02]  /*fd80*/  ISETP.GT.AND P6, PT, R207, R204, PT ;  /* 0x000000cccf00720c */ /* 0x000fe40003fc4270 */
[----:B------:R-:W-:Y:S01]  /*fd90*/  IADD3 R203, PT, PT, R230, -0x1, -R203 ;  /* 0xffffffffe6cb7810 */ /* 0x000fe20007ffe8cb */
[----:B--2---:R-:W-:Y:S01]  /*fda0*/  FFMA.FTZ R24, R27, -UR6, R24 ;  /* 0x800000061b187c23 */ /* 0x004fe20008010018 */
[----:B------:R-:W-:Y:S02]  /*fdb0*/  I2FP.F32.S32 R26, R26 ;  /* 0x0000001a001a7245 */ /* 0x000fe40000201400 */
[----:B------:R-:W-:Y:S02]  /*fdc0*/  FSEL R225, R225, -INF , !P5 ;  /* 0xff800000e1e17808 */ /* 0x000fe40006800000 */
[----:B------:R-:W-:Y:S01]  /*fdd0*/  IABS R203, R203 ;  /* 0x000000cb00cb7213 */ /* 0x000fe20000000000 */
[----:B---3--:R-:W-:Y:S01]  /*fde0*/  FFMA.FTZ R25, R26, -UR6, R25 ;  /* 0x800000061a197c23 */ /* 0x008fe20008010019 */
[----:B------:R-:W-:Y:S02]  /*fdf0*/  ISETP.GT.AND P5, PT, R207, R16, PT ;  /* 0x00000010cf00720c */ /* 0x000fe40003fa4270 */
[----:B------:R-:W-:Y:S02]  /*fe00*/  FSEL R23, R23, -INF , !P6 ;  /* 0xff80000017177808 */ /* 0x000fe40007000000 */
[----:B------:R-:W-:Y:S02]  /*fe10*/  ISETP.GE.AND P6, PT, R22, R235, PT ;  /* 0x000000eb1600720c */ /* 0x000fe40003fc6270 */
        /* <DEDUP_REMOVED lines=9> */
[-C--:B------:R-:W-:Y:S02]  /*feb0*/  ISETP.GE.AND P6, PT, R22, R234.reuse, PT ;  /* 0x000000ea1600720c */ /* 0x080fe40003fc6270 */
[----:B------:R-:W-:Y:S02]  /*fec0*/  FMNMX3.FTZ R22, R0, R15, R13, !PT ;  /* 0x0000000f00167276 */ /* 0x000fe4000781000d */
[----:B------:R-:W-:Y:S02]  /*fed0*/  FSEL R35, R35, -INF , !P5 ;  /* 0xff80000023237808 */ /* 0x000fe40006800000 */
[----:B------:R-:W-:Y:S02]  /*fee0*/  ISETP.GE.AND P5, PT, R18, R234, PT ;  /* 0x000000ea1200720c */ /* 0x000fe40003fa6270 */
[----:B------:R-:W-:Y:S02]  /*fef0*/  FMNMX3.FTZ R18, R2, R11, R7, !PT ;  /* 0x0000000b02127276 */ /* 0x000fe40007810007 */
[----:B------:R-:W-:Y:S02]  /*ff00*/  FMNMX3.FTZ R22, R22, R185, R181, !PT ;  /* 0x000000b916167276 */ /* 0x000fe400078100b5 */
[----:B------:R-:W-:Y:S02]  /*ff10*/  FMNMX3.FTZ R18, R18, R9, R20, !PT ;  /* 0x0000000912127276 */ /* 0x000fe40007810014 */
[----:B------:R-:W-:Y:S02]  /*ff20*/  FMNMX3.FTZ R22, R22, R193, R178, !PT ;  /* 0x000000c116167276 */ /* 0x000fe400078100b2 */
        /* <DEDUP_REMOVED lines=14> */
[----:B------:R-:W-:Y:S02]  /*10010*/  FMNMX3.FTZ R18, R18, R251, R225, !PT ;  /* 0x000000fb12127276 */ /* 0x000fe400078100e1 */
[----:B------:R-:W-:Y:S02]  /*10020*/  FMNMX3.FTZ R16, R16, R209, R207, !PT ;  /* 0x000000d110107276 */ /* 0x000fe400078100cf */
[----:B------:R-:W-:Y:S02]  /*10030*/  FSEL R166, R25, -INF , !P6 ;  /* 0xff80000019a67808 */ /* 0x000fe40007000000 */
[----:B------:R-:W-:Y:S02]  /*10040*/  FSEL R165, R35, -INF , !P5 ;  /* 0xff80000023a57808 */ /* 0x000fe40006800000 */
[----:B------:R-:W-:Y:S02]  /*10050*/  FMNMX3.FTZ R6, R18, R203, R201, !PT ;  /* 0x000000cb12067276 */ /* 0x000fe400078100c9 */
[----:B------:R-:W-:Y:S01]  /*10060*/  FMNMX3.FTZ R16, R16, R205, R204, !PT ;  /* 0x000000cd10107276 */ /* 0x000fe200078100cc */
[----:B------:R-:W-:Y:S06]  /*10070*/  BRA.U.ANY UP0, `(.L_x_1510) ;  /* 0xffffffcd00707547 */ /* 0x000fec000b93ffff */
.L_x_1509:
[----:B------:R-:W-:Y:S01]  /*10080*/  SHFL.BFLY PT, R17, R16, 0x2, 0x1f ;  /* 0x0c401f0010117f89 */ /* 0x000fe200000e0000 */
[----:B------:R-:W-:Y:S01]  /*10090*/  FMNMX3.FTZ R6, R6, R166, R165, !PT ;  /* 0x000000a606067276 */ /* 0x000fe200078100a5 */
[----:B------:R-:W-:Y:S01]  /*100a0*/  UISETP.GT.AND UP0, UPT, UR21, UR18, UPT ;  /* 0x000000121500728c */ /* 0x000fe2000bf04270 */
[----:B------:R-:W-:Y:S01]  /*100b0*/  LOP3.LUT R221, R221, 0x200, R214, 0xf8, !PT ;  /* 0x00000200dddd7812 */ /* 0x000fe200078ef8d6 */
[----:B------:R-:W-:Y:S04]  /*100c0*/  UIADD3 UR21, UPT, UPT, UR21, -0x1, URZ ;  /* 0xffffffff15157890 */ /* 0x000fe8000fffe0ff */
[----:B------:R-:W2:Y:S01]  /*100d0*/  SHFL.BFLY PT, R3, R6, 0x2, 0x1f ;  /* 0x0c401f0006037f89 */ /* 0x000ea200000e0000 */
[----:B------:R-:W-:Y:S04]  /*100e0*/  LEA R167, R221, UR5, 0x1 ;  /* 0x00000005dda77c11 */ /* 0x000fe8000f8e08ff */
[C---:B------:R-:W-:Y:S02]  /*100f0*/  IADD3 R180, PT, PT, R167.reuse, R212, RZ ;  /* 0x000000d4a7b47210 */ /* 0x040fe40007ffe0ff */
[----:B------:R-:W-:Y:S02]  /*10100*/  IADD3 R8, PT, PT, R167, 0x10000, RZ ;  /* 0x00010000a7087810 */ /* 0x000fe40007ffe0ff */
[----:B--2---:R-:W-:Y:S02]  /*10110*/  FMNMX.FTZ R4, R6, R3, !PT ;  /* 0x0000000306047209 */ /* 0x004fe40007810000 */
[----:B------:R-:W-:Y:S03]  /*10120*/  FMNMX.FTZ R5, R16, R17, !PT ;  /* 0x0000001110057209 */ /* 0x000fe60007810000 */
[----:B------:R-:W2:Y:S08]  /*10130*/  SHFL.BFLY PT, R3, R4, 0x1, 0x1f ;  /* 0x0c201f0004037f89 */ /* 0x000eb000000e0000 */
[----:B------:R-:W3:Y:S01]  /*10140*/  SHFL.BFLY PT, R164, R5, 0x1, 0x1f ;  /* 0x0c201f0005a47f89 */ /* 0x000ee200000e0000 */
[----:B--2---:R-:W-:Y:S02]  /*10150*/  FMNMX.FTZ R3, R4, R3, !PT ;  /* 0x0000000304037209 */ /* 0x004fe40007810000 */
[----:B---3--:R-:W-:Y:S03]  /*10160*/  FMNMX.FTZ R164, R5, R164, !PT ;  /* 0x000000a405a47209 */ /* 0x008fe60007810000 */
[C---:B------:R-:W-:Y:S01]  /*10170*/  FMUL.FTZ R190, R3.reuse, UR4 ;  /* 0x0000000403be7c20 */ /* 0x040fe20008410000 */
[C---:B------:R-:W-:Y:S02]  /*10180*/  FSETP.NEU.FTZ.AND P0, PT, R3.reuse, -INF , PT ;  /* 0xff8000000300780b */ /* 0x040fe40003f1d000 */
[C---:B------:R-:W-:Y:S01]  /*10190*/  FSETP.NEU.FTZ.AND P1, PT, R164.reuse, -INF , PT ;  /* 0xff800000a400780b */ /* 0x040fe20003f3d000 */
[----:B------:R-:W-:Y:S01]  /*101a0*/  FMUL.FTZ R192, R164, UR4 ;  /* 0x00000004a4c07c20 */ /* 0x000fe20008410000 */
[----:B------:R-:W-:Y:S02]  /*101b0*/  FSEL R190, R190, RZ, P0 ;  /* 0x000000ffbebe7208 */ /* 0x000fe40000000000 */
[----:B------:R-:W-:Y:S02]  /*101c0*/  FSEL R5, R3, RZ, P0 ;  /* 0x000000ff03057208 */ /* 0x000fe40000000000 */
[----:B------:R-:W-:Y:S01]  /*101d0*/  FSEL R192, R192, RZ, P1 ;  /* 0x000000ffc0c07208 */ /* 0x000fe20000800000 */
[----:B------:R-:W-:Y:S01]  /*101e0*/  FFMA.FTZ R184, R7, UR4, -R190 ;  /* 0x0000000407b87c23 */ /* 0x000fe200080108be */
[----:B------:R-:W-:Y:S01]  /*101f0*/  FSEL R7, R164, RZ, P1 ;  /* 0x000000ffa4077208 */ /* 0x000fe20000800000 */
[----:B------:R-:W-:Y:S01]  /*10200*/  FADD.FTZ R2, -R5, R2 ;  /* 0x0000000205027221 */ /* 0x000fe20000010100 */
[----:B------:R-:W-:Y:S01]  /*10210*/  FFMA.FTZ R188, R20, UR4, -R190 ;  /* 0x0000000414bc7c23 */ /* 0x000fe200080108be */
[--C-:B------:R-:W-:Y:S01]  /*10220*/  FFMA.FTZ R189, R15, UR4, -R192.reuse ;  /* 0x000000040fbd7c23 */ /* 0x100fe200080108c0 */
[----:B------:R-:W-:Y:S01]  /*10230*/  FFMA.FTZ R183, R13, UR4, -R192 ;  /* 0x000000040db77c23 */ /* 0x000fe200080108c0 */
[----:B------:R-:W-:Y:S01]  /*10240*/  FADD.FTZ R0, -R7, R0 ;  /* 0x0000000007007221 */ /* 0x000fe20000010100 */
[----:B------:R-:W2:Y:S01]  /*10250*/  LDSM.16.MT88.4 R12, [R167+0x10000] ;  /* 0x01000000a70c783b */ /* 0x000ea20000004200 */
[----:B------:R-:W-:Y:S01]  /*10260*/  FFMA.FTZ R186, R185, UR4, -R192 ;  /* 0x00000004b9ba7c23 */ /* 0x000fe200080108c0 */
[--C-:B------:R-:W-:Y:S01]  /*10270*/  FFMA.FTZ R191, R11, UR4, -R190.reuse ;  /* 0x000000040bbf7c23 */ /* 0x100fe200080108be */
[----:B------:R-:W-:Y:S01]  /*10280*/  FFMA.FTZ R187, R9, UR4, -R190 ;  /* 0x0000000409bb7c23 */ /* 0x000fe200080108be */
[--C-:B------:R-:W-:Y:S01]  /*10290*/  FFMA.FTZ R185, R181, UR4, -R192.reuse ;  /* 0x00000004b5b97c23 */ /* 0x100fe200080108c0 */
[----:B------:R-:W-:Y:S01]  /*102a0*/  FMUL.FTZ R6, R0, UR4 ;  /* 0x0000000400067c20 */ /* 0x000fe20008410000 */
[----:B------:R-:W-:Y:S01]  /*102b0*/  FMUL.FTZ R7, R2, UR4 ;  /* 0x0000000402077c20 */ /* 0x000fe20008410000 */
[----:B------:R-:W-:Y:S01]  /*102c0*/  MUFU.EX2 R189, R189 ;  /* 0x000000bd00bd7308 */ /* 0x000fe20000000800 */
[----:B-1----:R-:W1:Y:S01]  /*102d0*/  LDSM.16.MT88.4 R20, [R180+0x10000] ;  /* 0x01000000b414783b */ /* 0x002e620000004200 */
[----:B------:R-:W-:Y:S01]  /*102e0*/  IADD3 R181, PT, PT, R167, 0x10040, RZ ;  /* 0x00010040a7b57810 */ /* 0x000fe20007ffe0ff */
[----:B------:R-:W-:Y:S07]  /*102f0*/  FFMA.FTZ R194, R178, UR4, -R192 ;  /* 0x00000004b2c27c23 */ /* 0x000fee00080108c0 */
[----:B------:R-:W3:Y:S01]  /*10300*/  MUFU.EX2 R183, R183 ;  /* 0x000000b700b77308 */ /* 0x000ee20000000800 */
[----:B------:R-:W-:Y:S01]  /*10310*/  @P2 IADD3 R181, PT, PT, R8, -0x40, RZ ;  /* 0xffffffc008b52810 */ /* 0x000fe20007ffe0ff */
[--C-:B------:R-:W-:Y:S01]  /*10320*/  FFMA.FTZ R196, R173, UR4, -R190.reuse ;  /* 0x00000004adc47c23 */ /* 0x100fe200080108be */
[----:B------:R-:W-:Y:S07]  /*10330*/  FFMA.FTZ R199, R179, UR4, -R190 ;  /* 0x00000004b3c77c23 */ /* 0x000fee00080108be */
[----:B------:R-:W-:Y:S01]  /*10340*/  MUFU.EX2 R191, R191 ;  /* 0x000000bf00bf7308 */ /* 0x000fe20000000800 */
[----:B------:R-:W-:Y:S01]  /*10350*/  IADD3 R182, PT, PT, R212, R181, RZ ;  /* 0x000000b5d4b67210 */ /* 0x000fe20007ffe0ff */
[----:B------:R-:W4:Y:S01]  /*10360*/  LDSM.16.MT88.4 R28, [R181] ;  /* 0x00000000b51c783b */ /* 0x000f220000004200 */
[--C-:B------:R-:W-:Y:S07]  /*10370*/  FFMA.FTZ R193, R193, UR4, -R192.reuse ;  /* 0x00000004c1c17c23 */ /* 0x100fee00080108c0 */
[----:B------:R-:W5:Y:S01]  /*10380*/  MUFU.EX2 R184, R184 ;  /* 0x000000b800b87308 */ /* 0x000f620000000800 */
[--C-:B------:R-:W-:Y:S01]  /*10390*/  FFMA.FTZ R198, R195, UR4, -R192.reuse ;  /* 0x00000004c3c67c23 */ /* 0x100fe200080108c0 */
[----:B------:R-:W-:Y:S01]  /*103a0*/  FFMA.FTZ R197, R250, UR4, -R192 ;  /* 0x00000004fac57c23 */ /* 0x000fe200080108c0 */
[--C-:B------:R-:W-:Y:S07]  /*103b0*/  FFMA.FTZ R206, R206, UR4, -R190.reuse ;  /* 0x00000004cece7c23 */ /* 0x100fee00080108be */
[----:B------:R-:W-:Y:S01]  /*103c0*/  MUFU.EX2 R186, R186 ;  /* 0x000000ba00ba7308 */ /* 0x000fe20000000800 */
[----:B------:R-:W-:Y:S01]  /*103d0*/  FFMA.FTZ R252, R252, UR4, -R190 ;  /* 0x00000004fcfc7c23 */ /* 0x000fe200080108be */
[----:B---3--:R-:W-:Y:S01]  /*103e0*/  F2FP.F16.F32.PACK_AB R168, R183, R189 ;  /* 0x000000bdb7a8723e */ /* 0x008fe200000000ff */
[----:B------:R-:W-:Y:S07]  /*103f0*/  LDSM.16.MT88.4 R172, [R182+0x4800] ;  /* 0x00480000b6ac783b */ /* 0x000fee0000004200 */
[----:B------:R-:W3:Y:S01]  /*10400*/  MUFU.EX2 R185, R185 ;  /* 0x000000b900b97308 */ /* 0x000ee20000000800 */
[----:B------:R-:W-:Y:S01]  /*10410*/  FFMA.FTZ R221, R248, UR4, -R192 ;  /* 0x00000004f8dd7c23 */ /* 0x000fe200080108c0 */
[--C-:B------:R-:W-:Y:S01]  /*10420*/  FFMA.FTZ R223, R220, UR4, -R190.reuse ;  /* 0x00000004dcdf7c23 */ /* 0x100fe200080108be */
[--C-:B------:R-:W-:Y:S07]  /*10430*/  FFMA.FTZ R208, R208, UR4, -R190.reuse ;  /* 0x00000004d0d07c23 */ /* 0x100fee00080108be */
[----:B------:R-:W-:Y:S01]  /*10440*/  MUFU.EX2 R187, R187 ;  /* 0x000000bb00bb7308 */ /* 0x000fe20000000800 */
[--C-:B------:R-:W-:Y:S01]  /*10450*/  FFMA.FTZ R222, R251, UR4, -R190.reuse ;  /* 0x00000004fbde7c23 */ /* 0x100fe200080108be */
[----:B-----5:R-:W-:Y:S01]  /*10460*/  F2FP.F16.F32.PACK_AB R169, R184, R191 ;  /* 0x000000bfb8a9723e */ /* 0x020fe200000000ff */
[----:B------:R-:W-:Y:S07]  /*10470*/  LDSM.16.MT88.4 R176, [R180+0x16800] ;  /* 0x01680000b4b0783b */ /* 0x000fee0000004200 */
[----:B------:R-:W5:Y:S01]  /*10480*/  MUFU.EX2 R188, R188 ;  /* 0x000000bc00bc7308 */ /* 0x000f620000000800 */
[----:B------:R-:W-:Y:S01]  /*10490*/  FFMA.FTZ R225, R225, UR4, -R190 ;  /* 0x00000004e1e17c23 */ /* 0x000fe200080108be */
[----:B------:R-:W-:Y:S01]  /*104a0*/  FFMA.FTZ R246, R246, UR4, -R192 ;  /* 0x00000004f6f67c23 */ /* 0x000fe200080108c0 */
[----:B------:R-:W-:Y:S07]  /*104b0*/  FFMA.FTZ R226, R203, UR4, -R190 ;  /* 0x00000004cbe27c23 */ /* 0x000fee00080108be */
[----:B------:R-:W2:Y:S01]  /*104c0*/  MUFU.EX2 R2, R6 ;  /* 0x0000000600027308 */ /* 0x000ea20000000800 */
[--C-:B------:R-:W-:Y:S01]  /*104d0*/  FFMA.FTZ R209, R209, UR4, -R192.reuse ;  /* 0x00000004d1d17c23 */ /* 0x100fe200080108c0 */
[----:B---3--:R-:W-:Y:S01]  /*104e0*/  F2FP.F16.F32.PACK_AB R170, R185, R186 ;  /* 0x000000bab9aa723e */ /* 0x008fe200000000ff */
[----:B------:R-:W-:Y:S07]  /*104f0*/  FFMA.FTZ R224, R207, UR4, -R192 ;  /* 0x00000004cfe07c23 */ /* 0x000fee00080108c0 */
[----:B------:R-:W3:Y:S01]  /*10500*/  MUFU.EX2 R0, R7 ;  /* 0x0000000700007308 */ /* 0x000ee20000000800 */
[----:B------:R-:W-:Y:S01]  /*10510*/  FFMA.FTZ R201, R201, UR4, -R190 ;  /* 0x00000004c9c97c23 */ /* 0x000fe200080108be */
[----:B------:R-:W-:Y:S01]  /*10520*/  FFMA.FTZ R203, R205, UR4, -R192 ;  /* 0x00000004cdcb7c23 */ /* 0x000fe200080108c0 */
[--C-:B------:R-:W-:Y:S07]  /*10530*/  FFMA.FTZ R166, R166, UR4, -R190.reuse ;  /* 0x00000004a6a67c23 */ /* 0x100fee00080108be */
[----:B------:R-:W-:Y:S01]  /*10540*/  MUFU.EX2 R193, R193 ;  /* 0x000000c100c17308 */ /* 0x000fe20000000800 */
[----:B------:R-:W-:Y:S01]  /*10550*/  FFMA.FTZ R190, R165, UR4, -R190 ;  /* 0x00000004a5be7c23 */ /* 0x000fe200080108be */
[----:B-----5:R-:W-:Y:S08]  /*10560*/  F2FP.F16.F32.PACK_AB R171, R188, R187 ;  /* 0x000000bbbcab723e */ /* 0x020ff000000000ff */
[----:B------:R-:W5:Y:S01]  /*10570*/  MUFU.EX2 R194, R194 ;  /* 0x000000c200c27308 */ /* 0x000f620000000800 */
[C---:B--2---:R-:W-:Y:S01]  /*10580*/  FMUL.FTZ R4, R2.reuse, R160 ;  /* 0x000000a002047220 */ /* 0x044fe20000410000 */
        /* <DEDUP_REMOVED lines=76> */
[----:B------:R-:W1:Y:S01]  /*10a50*/  MUFU.EX2 R220, R246 ;  /* 0x000000f600dc7308 */ /* 0x000e620000000800 */
        /* <DEDUP_REMOVED lines=14> */
[----:B------:R-:W5:Y:S01]  /*10b40*/  MUFU.EX2 R208, R208 ;  /* 0x000000d000d07308 */ /* 0x000f620000000800 */
        /* <DEDUP_REMOVED lines=28> */
[----:B------:R-:W3:Y:S03]  /*10d10*/  LDSM.16.MT88.4 R132, [R180+0x14000] ;  /* 0x01400000b484783b */ /* 0x000ee60000004200 */
        /* <DEDUP_REMOVED lines=21> */
[C---:B------:R-:W-:Y:S01]  /*10e70*/  FMUL.FTZ R102, R0.reuse, R102 ;  /* 0x0000006600667220 */ /* 0x040fe20000410000 */
[C---:B--2---:R-:W-:Y:S03]  /*10e80*/  HMMA.16816.F32 R68, R168.reuse, R136, R68 ;  /* 0x00000088a844723c */ /* 0x044fe60000001844 */
        /* <DEDUP_REMOVED lines=44> */
[----:B------:R-:W-:Y:S01]  /*11150*/  FADD.FTZ R189, R183, R189 ;  /* 0x000000bdb7bd7221 */ /* 0x000fe20000010000 */
[----:B------:R-:W-:Y:S02]  /*11160*/  MOV R0, R164 ;  /* 0x000000a400007202 */ /* 0x000fe40000000f00 */
[----:B------:R-:W-:Y:S01]  /*11170*/  FADD.FTZ R184, R184, R191 ;  /* 0x000000bfb8b87221 */ /* 0x000fe20000010000 */
[C---:B------:R-:W-:Y:S01]  /*11180*/  HMMA.16816.F32 R96, R168.reuse, R138, R96 ;  /* 0x0000008aa860723c */ /* 0x040fe20000001860 */
[----:B------:R-:W2:Y:S02]  /*11190*/  LDSM.16.MT88.4 R136, [R181+0x6000] ;  /* 0x00600000b588783b */ /* 0x000ea40000004200 */
[----:B------:R-:W-:Y:S01]  /*111a0*/  FADD.FTZ R186, R186, R189 ;  /* 0x000000bdbaba7221 */ /* 0x000fe20000010000 */
[----:B------:R-:W-:Y:S03]  /*111b0*/  FADD.FTZ R187, R187, R184 ;  /* 0x000000b8bbbb7221 */ /* 0x000fe60000010000 */
[----:B------:R-:W-:Y:S01]  /*111c0*/  FADD.FTZ R186, R185, R186 ;  /* 0x000000bab9ba7221 */ /* 0x000fe20000010000 */
[C---:B---3--:R-:W-:Y:S03]  /*111d0*/  HMMA.16816.F32 R100, R168.reuse, R132, R100 ;  /* 0x00000084a864723c */ /* 0x048fe60000001864 */
[----:B------:R-:W-:Y:S05]  /*111e0*/  FADD.FTZ R187, R188, R187 ;  /* 0x000000bbbcbb7221 */ /* 0x000fea0000010000 */
        /* <DEDUP_REMOVED lines=8> */
[C---:B---3--:R-:W-:Y:S03]  /*11270*/  HMMA.16816.F32 R124, R168.reuse, R132, R124 ;  /* 0x00000084a87c723c */ /* 0x048fe6000000187c */
        /* <DEDUP_REMOVED lines=12> */
[C---:B----4-:R-:W-:Y:S05]  /*11340*/  HMMA.16816.F32 R4, R132.reuse, R140, R4 ;  /* 0x0000008c8404723c */ /* 0x050fea0000001804 */
[----:B------:R-:W-:Y:S01]  /*11350*/  FADD.FTZ R198, R197, R198 ;  /* 0x000000c6c5c67221 */ /* 0x000fe20000010000 */
[----:B------:R-:W-:Y:S02]  /*11360*/  FADD.FTZ R206, R206, R199 ;  /* 0x000000c7cece7221 */ /* 0x000fe40000010000 */
[C---:B------:R-:W-:Y:S01]  /*11370*/  HMMA.16816.F32 R8, R132.reuse, R142, R8 ;  /* 0x0000008e8408723c */ /* 0x040fe20000001808 */
[----:B------:R-:W3:Y:S07]  /*11380*/  LDSM.16.MT88.4 R140, [R167+0x12800] ;  /* 0x01280000a78c783b */ /* 0x000eee0000004200 */
        /* <DEDUP_REMOVED lines=21> */
[----:B------:R-:W-:Y:S02]  /*114e0*/  FFMA.FTZ R192, R204, UR4, -R192 ;  /* 0x00000004ccc07c23 */ /* 0x000fe400080108c0 */
[----:B------:R3:W-:Y:S01]  /*114f0*/  MUFU.EX2 R211, R156 ;  /* 0x0000009c00d37308 */ /* 0x0007e20000000800 */
[C---:B------:R-:W-:Y:S09]  /*11500*/  HMMA.16816.F32 R64, R132.reuse, R158, R64 ;  /* 0x0000009e8440723c */ /* 0x040ff20000001840 */
[----:B------:R-:W5:Y:S10]  /*11510*/  MUFU.EX2 R210, R210 ;  /* 0x000000d200d27308 */ /* 0x000f740000000800 */
[----:B------:R-:W5:Y:S01]  /*11520*/  MUFU.EX2 R192, R192 ;  /* 0x000000c000c07308 */ /* 0x000f620000000800 */
[C---:B------:R-:W-:Y:S01]  /*11530*/  HMMA.16816.F32 R68, R132.reuse, R160, R68 ;  /* 0x000000a08444723c */ /* 0x040fe20000001844 */
[----:B---3--:R-:W-:Y:S07]  /*11540*/  LDSM.16.MT88.4 R156, [R181+0x3000] ;  /* 0x00300000b59c783b */ /* 0x008fee0000004200 */
        /* <DEDUP_REMOVED lines=17> */
[C---:B--2---:R-:W-:Y:S08]  /*11660*/  HMMA.16816.F32 R116, R132.reuse, R136, R116 ;  /* 0x000000888474723c */ /* 0x044ff00000001874 */
[C---:B------:R-:W-:Y:S01]  /*11670*/  HMMA.16816.F32 R120, R132.reuse, R138, R120 ;  /* 0x0000008a8478723c */ /* 0x040fe20000001878 */
[----:B------:R-:W2:Y:S07]  /*11680*/  LDSM.16.MT88.4 R136, [R181+0x1000] ;  /* 0x00100000b588783b */ /* 0x000eae0000004200 */
[C---:B------:R-:W-:Y:S08]  /*11690*/  HMMA.16816.F32 R124, R132.reuse, R140, R124 ;  /* 0x0000008c847c723c */ /* 0x040ff0000000187c */
[----:B------:R-:W-:Y:S01]  /*116a0*/  HMMA.16816.F32 R128, R132, R142, R128 ;  /* 0x0000008e8480723c */ /* 0x000fe20000001880 */
[----:B------:R-:W4:Y:S02]  /*116b0*/  LDSM.16.MT88.4 R140, [R167+0x13000] ;  /* 0x01300000a78c783b */ /* 0x000f240000004200 */
[----:B------:R-:W-:Y:S01]  /*116c0*/  F2FP.F16.F32.PACK_AB R132, R220, R221 ;  /* 0x000000dddc84723e */ /* 0x000fe200000000ff */
[----:B------:R-:W-:Y:S01]  /*116d0*/  FADD.FTZ R221, R221, R198 ;  /* 0x000000c6dddd7221 */ /* 0x000fe20000010000 */
[----:B-----5:R-:W-:Y:S01]  /*116e0*/  F2FP.F16.F32.PACK_AB R133, R208, R223 ;  /* 0x000000dfd085723e */ /* 0x020fe200000000ff */
[----:B------:R-:W-:Y:S01]  /*116f0*/  FADD.FTZ R223, R223, R206 ;  /* 0x000000cedfdf7221 */ /* 0x000fe20000010000 */
[----:B------:R-:W-:Y:S01]  /*11700*/  F2FP.F16.F32.PACK_AB R134, R210, R211 ;  /* 0x000000d3d286723e */ /* 0x000fe200000000ff */
        /* <DEDUP_REMOVED lines=23> */
[C---:B------:R-:W-:Y:S08]  /*11880*/  HMMA.16816.F32 R48, R132.reuse, R146, R48 ;  /* 0x000000928430723c */ /* 0x040ff00000001830 */
[C---:B------:R-:W-:Y:S08]  /*11890*/  HMMA.16816.F32 R52, R132.reuse, R156, R52 ;  /* 0x0000009c8434723c */ /* 0x040ff00000001834 */
[C---:B------:R-:W-:Y:S01]  /*118a0*/  HMMA.16816.F32 R56, R132.reuse, R158, R56 ;  /* 0x0000009e8438723c */ /* 0x040fe20000001838 */
[----:B------:R-:W-:Y:S07]  /*118b0*/  LDSM.16.MT88.4 R156, [R167+0x11800] ;  /* 0x01180000a79c783b */ /* 0x000fee0000004200 */
[C---:B-1----:R-:W-:Y:S08]  /*118c0*/  HMMA.16816.F32 R60, R132.reuse, R148, R60 ;  /* 0x00000094843c723c */ /* 0x042ff0000000183c */
[C---:B------:R-:W-:Y:S01]  /*118d0*/  HMMA.16816.F32 R64, R132.reuse, R150, R64 ;  /* 0x000000968440723c */ /* 0x040fe20000001840 */
[----:B------:R-:W-:Y:S07]  /*118e0*/  LDSM.16.MT88.4 R148, [R180+0x11800] ;  /* 0x01180000b494783b */ /* 0x000fee0000004200 */
[C---:B--2---:R-:W-:Y:S08]  /*118f0*/  HMMA.16816.F32 R68, R132.reuse, R136, R68 ;  /* 0x000000888444723c */ /* 0x044ff00000001844 */
[C---:B------:R-:W-:Y:S01]  /*11900*/  HMMA.16816.F32 R72, R132.reuse, R138, R72 ;  /* 0x0000008a8448723c */ /* 0x040fe20000001848 */
[----:B------:R-:W1:Y:S07]  /*11910*/  LDSM.16.MT88.4 R136, [R182+0x7000] ;  /* 0x00700000b688783b */ /* 0x000e6e0000004200 */
[C---:B------:R-:W-:Y:S08]  /*11920*/  HMMA.16816.F32 R76, R132.reuse, R160, R76 ;  /* 0x000000a0844c723c */ /* 0x040ff0000000184c */
[C---:B------:R-:W-:Y:S08]  /*11930*/  HMMA.16816.F32 R80, R132.reuse, R162, R80 ;  /* 0x000000a28450723c */ /* 0x040ff00000001850 */
[C---:B------:R-:W-:Y:S03]  /*11940*/  HMMA.16816.F32 R84, R132.reuse, R168, R84 ;  /* 0x000000a88454723c */ /* 0x040fe60000001854 */
[----:B------:R-:W-:Y:S01]  /*11950*/  F2FP.F16.F32.PACK_AB R168, R224, R207 ;  /* 0x000000cfe0a8723e */ /* 0x000fe200000000ff */
[----:B------:R-:W-:Y:S01]  /*11960*/  FADD.FTZ R207, R207, R210 ;  /* 0x000000d2cfcf7221 */ /* 0x000fe20000010000 */
[C---:B------:R-:W-:Y:S01]  /*11970*/  F2FP.F16.F32.PACK_AB R169, R201.reuse, R226 ;  /* 0x000000e2c9a9723e */ /* 0x040fe200000000ff */
        /* <DEDUP_REMOVED lines=68> */
.L_x_1507:
        /* <DEDUP_REMOVED lines=327> */
.L_x_1511:
        /* <DEDUP_REMOVED lines=46> */
.L_x_1513:
[----:B------:R-:W-:Y:S05]  /*13510*/  BSYNC.RECONVERGENT B0 ;  /* 0x0000000000007941 */ /* 0x000fea0003800200 */
.L_x_1512:
        /* <DEDUP_REMOVED lines=41> */
.L_x_1515:
[----:B------:R-:W-:Y:S05]  /*137b0*/  BSYNC.RECONVERGENT B0 ;  /* 0x0000000000007941 */ /* 0x000fea0003800200 */
.L_x_1514:
        /* <DEDUP_REMOVED lines=27> */
.L_x_1517:
[----:B------:R-:W-:Y:S05]  /*13970*/  BSYNC.RECONVERGENT B0 ;  /* 0x0000000000007941 */ /* 0x000fea0003800200 */
.L_x_1516:
        /* <DEDUP_REMOVED lines=27> */
.L_x_1519:
[----:B------:R-:W-:Y:S05]  /*13b30*/  BSYNC.RECONVERGENT B0 ;  /* 0x0000000000007941 */ /* 0x000fea0003800200 */
.L_x_1518:
        /* <DEDUP_REMOVED lines=26> */
.L_x_1520:
        /* <DEDUP_REMOVED lines=10> */
.L_x_2360:


//--------------------- .text._ZN5flash16flash_fwd_kernelI23Flash_fwd_kernel_traitsILi256ELi128ELi64ELi8ELb0ELb0EN7cutlass6half_tE19Flash_kernel_traitsILi256ELi128ELi64ELi8ES3_EELb1ELb0ELb0ELb0ELb0ELb0ELb0ELb0EEEvNS_16Flash_fwd_paramsE --------------------------
	.section	.text._ZN5flash16flash_fwd_kernelI23Flash_fwd_kernel_traitsILi256ELi128ELi64ELi8ELb0ELb0EN7cutlass6half_tE19Flash_kernel_traitsILi256ELi128ELi64ELi8ES3_EELb1ELb0ELb0ELb0ELb0ELb0ELb0ELb0EEEvNS_16Flash_fwd_paramsE,"ax",@progbits
	.align	128
        .global         _ZN5flash16flash_fwd_kernelI23Flash_fwd_kernel_traitsILi256ELi128ELi64ELi8ELb0ELb0EN7cutlass6half_tE19Flash_kernel_traitsILi256ELi128ELi64ELi8ES3_EELb1ELb0ELb0ELb0ELb0ELb0ELb0ELb0EEEvNS_16Flash_fwd_paramsE
        .type           _ZN5flash16flash_fwd_kernelI23Flash_fwd_kernel_traitsILi256ELi128ELi64ELi8ELb0ELb0EN7cutlass6half_tE19Flash_kernel_traitsILi256ELi128ELi64ELi8ES3_EELb1ELb0ELb0ELb0ELb0ELb0ELb0ELb0EEEvNS_16Flash_fwd_paramsE,@function
        .size           _ZN5flash16flash_fwd_kernelI23Flash_fwd_kernel_traitsILi256ELi128ELi64ELi8ELb0ELb0EN7cutlass6half_tE19Flash_kernel_traitsILi256ELi128ELi64ELi8ES3_EELb1ELb0ELb0ELb0ELb0ELb0ELb0ELb0EEEvNS_16Flash_fwd_paramsE,(.L_x_2361 - _ZN5flash16flash_fwd_kernelI23Flash_fwd_kernel_traitsILi256ELi128ELi64ELi8ELb0ELb0EN7cutlass6half_tE19Flash_kernel_traitsILi256ELi128ELi64ELi8ES3_EELb1ELb0ELb0ELb0ELb0ELb0ELb0ELb0EEEvNS_16Flash_fwd_paramsE)
        .other          _ZN5flash16flash_fwd_kernelI23Flash_fwd_kernel_traitsILi256ELi128ELi64ELi8ELb0ELb0EN7cutlass6half_tE19Flash_kernel_traitsILi256ELi128ELi64ELi8ES3_EELb1ELb0ELb0ELb0ELb0ELb0ELb0ELb0EEEvNS_16Flash_fwd_paramsE,@"STO_CUDA_ENTRY STV_DEFAULT"
_ZN5flash16flash_fwd_kernelI23Flash_fwd_kernel_traitsILi256ELi128ELi64ELi8ELb0ELb0EN7cutlass6half_tE19Flash_kernel_traitsILi256ELi128ELi64ELi8ES3_EELb1ELb0ELb0ELb0ELb0ELb0ELb0ELb0EEEvNS_16Flash_fwd_paramsE:
.text._ZN5flash16flash_fwd_kernelI23Flash_fwd_kernel_traitsILi256ELi128ELi64ELi8ELb0ELb0EN7cutlass6half_tE19Flash_kernel_traitsILi256ELi128ELi64ELi8ES3_EELb1ELb0ELb0ELb0ELb0ELb0ELb0ELb0EEEvNS_16Flash_fwd_paramsE:
        /* <DEDUP_REMOVED lines=47> */
[----:B------:R-:W-:Y:S01]  /*02f0*/  UMOV UR19, 0xffffffff ;  /* 0xffffffff00137882 */ /* 0x000fe20000000000 */
[----:B------:R-:W-:Y:S01]  /*0300*/  IMAD.U32 R13, RZ, RZ, UR9 ;  /* 0x00000009ff0d7e24 */ /* 0x000fe2000f8e00ff */
[----:B------:R-:W1:Y:S01]  /*0310*/  @!UP3 LDCU UR8, c[0x0][0x43c] ;  /* 0x00008780ff08b7ac */ /* 0x000e620008000800 */
[----:B------:R-:W-:Y:S02]  /*0320*/  IMAD.U32 R10, RZ, RZ, UR6 ;  /* 0x00000006ff0a7e24 */ /* 0x000fe4000f8e00ff */
[----:B------:R-:W-:Y:S01]  /*0330*/  IMAD.U32 R11, RZ, RZ, UR7 ;  /* 0x00000007ff0b7e24 */ /* 0x000fe2000f8e00ff */
[----:B------:R-:W4:Y:S01]  /*0340*/  @!UP3 LDCU.64 UR6, c[0x0][0x488] ;  /* 0x00009100ff06b7ac */ /* 0x000f220008000a00 */
[----:B--2---:R-:W-:Y:S02]  /*0350*/  @P2 R2UR UR28, R8 ;  /* 0x00000000081c22ca */ /* 0x004fe400000e0000 */
[----:B------:R-:W-:-:S02]  /*0360*/  @P2 R2UR UR29, R9 ;  /* 0x00000000091d22ca */ /* 0x000fc400000e0000 */
[----:B-----5:R-:W-:-:S05]  /*0370*/  @P2 IADD3 R80, P1, PT, R6, R0, RZ ;  /* 0x0000000006502210 */ /* 0x020fca0007f3e0ff */
[----:B------:R-:W-:Y:S01]  /*0380*/  @P2 IMAD.X R3, RZ, RZ, R7, P1 ;  /* 0x000000ffff032224 */ /* 0x000fe200008e0607 */
[----:B------:R-:W-:Y:S02]  /*0390*/  PLOP3.LUT P2, PT, PT, PT, UP0, 0x80, 0x8 ;  /* 0x000000000008781c */ /* 0x000fe40003f4f008 */
[----:B------:R-:W-:Y:S01]  /*03a0*/  PLOP3.LUT P1, PT, PT, PT, UP4, 0x80, 0x8 ;  /* 0x000000000008781c */ /* 0x000fe20003f2f048 */
[----:B------:R-:W-:Y:S02]  /*03b0*/  IMAD.U32 R8, RZ, RZ, UR28 ;  /* 0x0000001cff087e24 */ /* 0x000fe4000f8e00ff */
        /* <DEDUP_REMOVED lines=9> */
[----:B------:R-:W-:-:S05]  /*0450*/  PLOP3.LUT P3, PT, PT, PT, UP2, 0x80, 0x8 ;  /* 0x000000000008781c */ /* 0x000fca0003f6f028 */
[----:B------:R-:W5:Y:S01]  /*0460*/  @P0 LDG.E R0, desc[UR26][R10.64] ;  /* 0x0000001a0a000981 */ /* 0x000f62000c1e1900 */
[----:B--2---:R-:W-:Y:S02]  /*0470*/  IMAD.U32 R8, RZ, RZ, UR11 ;  /* 0x0000000bff087e24 */ /* 0x004fe4000f8e00ff */
[----:B------:R-:W-:Y:S01]  /*0480*/  IMAD.U32 R9, RZ, RZ, UR10 ;  /* 0x0000000aff097e24 */ /* 0x000fe2000f8e00ff */
[----:B---3--:R-:W2:Y:S04]  /*0490*/  @P1 LDG.E R4, desc[UR26][R12.64] ;  /* 0x0000001a0c041981 */ /* 0x008ea8000c1e1900 */
[----:B------:R-:W3:Y:S01]  /*04a0*/  @!P3 LDG.E R5, desc[UR26][R8.64] ;  /* 0x0000001a0805b981 */ /* 0x000ee2000c1e1900 */
[----:B------:R-:W5:Y:S01]  /*04b0*/  @!UP0 LDCU UR12, c[0x0][0x434] ;  /* 0x00008680ff0c87ac */ /* 0x000f620008000800 */
[----:B------:R-:W-:Y:S01]  /*04c0*/  UMOV UR13, URZ ;  /* 0x000000ff000d7c82 */ /* 0x000fe20008000000 */
[----:B------:R-:W-:Y:S01]  /*04d0*/  USHF.L.U32 UR18, UR30, 0x7, URZ ;  /* 0x000000071e127899 */ /* 0x000fe200080006ff */
[----:B------:R-:W-:Y:S01]  /*04e0*/  UMOV UR15, 0xffffffff ;  /* 0xffffffff000f7882 */ /* 0x000fe20000000000 */
[----:B----4-:R-:W-:-:S04]  /*04f0*/  @!UP3 UISETP.NE.U32.AND UP2, UPT, UR6, URZ, UPT ;  /* 0x000000ff0600b28c */ /* 0x010fc8000bf45070 */
[----:B------:R-:W-:-:S04]  /*0500*/  @!UP3 UISETP.NE.AND.EX UP2, UPT, UR7, URZ, UPT, UP2 ;  /* 0x000000ff0700b28c */ /* 0x000fc8000bf45320 */
[----:B-1----:R-:W-:Y:S01]  /*0510*/  @!UP3 USEL UR8, UR8, URZ, UP2 ;  /* 0x000000ff0808b287 */ /* 0x002fe20009000000 */
[----:B-----5:R-:W-:Y:S02]  /*0520*/  @P4 R2UR UR19, R6 ;  /* 0x00000000061342ca */ /* 0x020fe400000e0000 */
[----:B------:R-:W-:Y:S02]  /*0530*/  @P2 R2UR UR9, R2 ;  /* 0x00000000020922ca */ /* 0x000fe400000e0000 */
[----:B------:R-:W-:-:S11]  /*0540*/  @P0 R2UR UR25, R0 ;  /* 0x00000000001902ca */ /* 0x000fd600000e0000 */
[----:B------:R-:W-:Y:S02]  /*0550*/  @UP0 UIADD3 UR12, UPT, UPT, UR9, -UR19, URZ ;  /* 0x80000013090c0290 */ /* 0x000fe4000fffe0ff */
[----:B------:R-:W-:-:S04]  /*0560*/  UISETP.NE.U32.AND UP0, UPT, UR4, URZ, UPT ;  /* 0x000000ff0400728c */ /* 0x000fc8000bf05070 */
[----:B------:R-:W-:Y:S01]  /*0570*/  UISETP.NE.AND.EX UP0, UPT, UR5, URZ, UPT, UP0 ;  /* 0x000000ff0500728c */ /* 0x000fe2000bf05300 */
[----:B--2---:R-:W-:Y:S01]  /*0580*/  @P1 R2UR UR13, R4 ;  /* 0x00000000040d12ca */ /* 0x004fe200000e0000 */
[----:B------:R-:W-:Y:S01]  /*0590*/  UISETP.GT.AND UP1, UPT, UR12, UR18, UPT ;  /* 0x000000120c00728c */ /* 0x000fe2000bf24270 */
[----:B---3--:R-:W-:-:S05]  /*05a0*/  @!P3 R2UR UR15, R5 ;  /* 0x00000000050fb2ca */ /* 0x008fca00000e0000 */
        /* <DEDUP_REMOVED lines=10> */
.L_x_1521:
        /* <DEDUP_REMOVED lines=34> */
.L_x_1523:
        /* <DEDUP_REMOVED lines=57> */
.L_x_1525:
[----:B------:R-:W-:Y:S05]  /*0c00*/  BSYNC.RECONVERGENT B0 ;  /* 0x0000000000007941 */ /* 0x000fea0003800200 */
.L_x_1524:
        /* <DEDUP_REMOVED lines=25> */
.L_x_1527:
[----:B------:R-:W-:Y:S05]  /*0da0*/  BSYNC.RECONVERGENT B0 ;  /* 0x0000000000007941 */ /* 0x000fea0003800200 */
.L_x_1526:
        /* <DEDUP_REMOVED lines=24> */
.L_x_1529:
[----:B------:R-:W-:Y:S05]  /*0f30*/  BSYNC.RECONVERGENT B0 ;  /* 0x0000000000007941 */ /* 0x000fea0003800200 */
.L_x_1528:
        /* <DEDUP_REMOVED lines=26> */
.L_x_1531:
[----:B------:R-:W-:Y:S05]  /*10e0*/  BSYNC.RECONVERGENT B0 ;  /* 0x0000000000007941 */ /* 0x000fea0003800200 */
.L_x_1530:
        /* <DEDUP_REMOVED lines=10> */
.L_x_1533:
[----:B------:R-:W-:Y:S05]  /*1190*/  BSYNC.RECONVERGENT B0 ;  /* 0x0000000000007941 */ /* 0x000fea0003800200 */
.L_x_1532:
        /* <DEDUP_REMOVED lines=10> */
.L_x_1535:
[----:B------:R-:W-:Y:S05]  /*1240*/  BSYNC.RECONVERGENT B0 ;  /* 0x0000000000007941 */ /* 0x000fea0003800200 */
.L_x_1534:
        /* <DEDUP_REMOVED lines=10> */
.L_x_1537:
[----:B------:R-:W-:Y:S05]  /*12f0*/  BSYNC.RECONVERGENT B0 ;  /* 0x0000000000007941 */ /* 0x000fea0003800200 */
.L_x_1536:
        /* <DEDUP_REMOVED lines=10> */
.L_x_1522:
        /* <DEDUP_REMOVED lines=21> */
.L_x_1538:
[----:B------:R-:W1:Y:S01]  /*14f0*/  LDCU.64 UR10, c[0x0][0x3b8] ;  /* 0x00007700ff0a77ac */ /* 0x000e620008000a00 */
[----:B------:R-:W-:-:S04]  /*1500*/  UIADD3 UR14, UPT, UPT, UR13, UR15, URZ ;  /* 0x0000000f0d0e7290 */ /* 0x000fc8000fffe0ff */
[----:B-1----:R-:W-:Y:S02]  /*1510*/  UIMAD.WIDE.U32 UR6, UR14, UR10, URZ ;  /* 0x0000000a0e0672a5 */ /* 0x002fe4000f8e00ff */
[----:B------:R-:W-:-:S04]  /*1520*/  UIMAD UR14, UR14, UR11, URZ ;  /* 0x0000000b0e0e72a4 */ /* 0x000fc8000f8e02ff */
[----:B------:R-:W-:Y:S02]  /*1530*/  UIADD3 UR14, UPT, UPT, UR7, UR14, URZ ;  /* 0x0000000e070e7290 */ /* 0x000fe4000fffe0ff */
.L_x_1539:
        /* <DEDUP_REMOVED lines=39> */
.L_x_1540:
[----:B------:R-:W1:Y:S01]  /*17b0*/  LDCU.64 UR8, c[0x0][0x3c0] ;  /* 0x00007800ff0877ac */ /* 0x000e620008000a00 */
[----:B------:R-:W-:-:S04]  /*17c0*/  UIADD3 UR13, UPT, UPT, UR13, UR15, URZ ;  /* 0x0000000f0d0d7290 */ /* 0x000fc8000fffe0ff */
[----:B-1----:R-:W-:Y:S02]  /*17d0*/  UIMAD.WIDE.U32 UR4, UR13, UR8, URZ ;  /* 0x000000080d0472a5 */ /* 0x002fe4000f8e00ff */
[----:B------:R-:W-:-:S04]  /*17e0*/  UIMAD UR13, UR13, UR9, URZ ;  /* 0x000000090d0d72a4 */ /* 0x000fc8000f8e02ff */
[----:B------:R-:W-:-:S12]  /*17f0*/  UIADD3 UR15, UPT, UPT, UR5, UR13, URZ ;  /* 0x0000000d050f7290 */ /* 0x000fd8000fffe0ff */
.L_x_1541:
[----:B------:R-:W-:Y:S01]  /*1800*/  IMAD.SHL.U32 R231, R210, 0x8, RZ ;  /* 0x00000008d2e77824 */ /* 0x000fe200078e00ff */
[----:B------:R-:W-:Y:S01]  /*1810*/  SHF.R.U32.HI R6, RZ, 0x3, R210 ;  /* 0x00000003ff067819 */ /* 0x000fe200000116d2 */
[----:B------:R-:W1:Y:S01]  /*1820*/  LDCU.64 UR16, c[0x0][0x388] ;  /* 0x00007100ff1077ac */ /* 0x000e620008000a00 */
[----:B------:R-:W-:Y:S01]  /*1830*/  SHF.R.S32.HI R7, RZ, 0x1f, R4 ;  /* 0x0000001fff077819 */ /* 0x000fe20000011404 */
[----:B------:R-:W2:Y:S01]  /*1840*/  S2UR UR33, SR_CgaCtaId ;  /* 0x00000000002179c3 */ /* 0x000ea20000008800 */
[C---:B------:R-:W-:Y:S01]  /*1850*/  LOP3.LUT R211, R231.reuse, 0x38, RZ, 0xc0, !PT ;  /* 0x00000038e7d37812 */ /* 0x040fe200078ec0ff */
[----:B------:R-:W-:Y:S01]  /*1860*/  UIADD3 UR18, UPT, UPT, -UR18, UR12, URZ ;  /* 0x0000000c12127290 */ /* 0x000fe2000fffe1ff */
[----:B------:R-:W-:Y:S01]  /*1870*/  LOP3.LUT R227, R231, 0x1f8, RZ, 0xc0, !PT ;  /* 0x000001f8e7e37812 */ /* 0x000fe200078ec0ff */
[----:B------:R-:W3:Y:S01]  /*1880*/  LDCU.64 UR12, c[0x0][0x3c8] ;  /* 0x00007900ff0c77ac */ /* 0x000ee20008000a00 */
[C---:B------:R-:W-:Y:S01]  /*1890*/  IADD3 R10, P1, PT, R211.reuse, UR6, RZ ;  /* 0x00000006d30a7c10 */ /* 0x040fe2000ff3e0ff */
[C---:B------:R-:W-:Y:S01]  /*18a0*/  VIADD R2, R6.reuse, 0x40 ;  /* 0x0000004006027836 */ /* 0x040fe20000000000 */
[----:B------:R-:W-:Y:S01]  /*18b0*/  IADD3 R14, P0, PT, R211, UR4, RZ ;  /* 0x00000004d30e7c10 */ /* 0x000fe2000ff1e0ff */
[----:B------:R-:W4:Y:S01]  /*18c0*/  LDCU.128 UR4, c[0x0][0x3d0] ;  /* 0x00007a00ff0477ac */ /* 0x000f220008000c00 */
[----:B------:R-:W-:Y:S01]  /*18d0*/  LOP3.LUT R0, R231, 0x1e00, RZ, 0xc0, !PT ;  /* 0x00001e00e7007812 */ /* 0x000fe200078ec0ff */
[----:B------:R-:W-:Y:S01]  /*18e0*/  IMAD.X R11, RZ, RZ, UR14, P1 ;  /* 0x0000000eff0b7e24 */ /* 0x000fe200088e06ff */
[----:B------:R-:W-:Y:S01]  /*18f0*/  IADD3 R12, P1, PT, R211, UR36, RZ ;  /* 0x00000024d30c7c10 */ /* 0x000fe2000ff3e0ff */
[----:B------:R-:W-:Y:S01]  /*1900*/  IMAD.X R15, RZ, RZ, UR15, P0 ;  /* 0x0000000fff0f7e24 */ /* 0x000fe200080e06ff */
[----:B------:R-:W5:Y:S01]  /*1910*/  LDCU.64 UR14, c[0x0][0x390] ;  /* 0x00007200ff0e77ac */ /* 0x000f620008000a00 */
[C---:B------:R-:W-:Y:S01]  /*1920*/  IMAD.WIDE.U32 R10, R6.reuse, UR10, R10 ;  /* 0x0000000a060a7c25 */ /* 0x040fe2000f8e000a */
[----:B------:R-:W-:Y:S01]  /*1930*/  IADD3.X R13, PT, PT, RZ, UR32, RZ, P1, !PT ;  /* 0x00000020ff0d7c10 */ /* 0x000fe20008ffe4ff */
[----:B------:R-:W-:Y:S01]  /*1940*/  BSSY.RECONVERGENT B0, `(.L_x_1542) ;  /* 0x000004e000007945 */ /* 0x000fe20003800200 */
[----:B------:R-:W-:Y:S01]  /*1950*/  UMOV UR34, 0x400 ;  /* 0x0000040000227882 */ /* 0x000fe20000000000 */
[C---:B------:R-:W-:Y:S01]  /*1960*/  IMAD R11, R6.reuse, UR11, R11 ;  /* 0x0000000b060b7c24 */ /* 0x040fe2000f8e020b */
[----:B------:R-:W-:Y:S01]  /*1970*/  LOP3.LUT R227, R227, 0x38, R210, 0x78, !PT ;  /* 0x00000038e3e37812 */ /* 0x000fe200078e78d2 */
[----:B------:R-:W-:Y:S01]  /*1980*/  IMAD.WIDE.U32 R14, R6, UR8, R14 ;  /* 0x00000008060e7c25 */ /* 0x000fe2000f8e000e */
[----:B------:R-:W-:Y:S01]  /*1990*/  UIMAD.WIDE.U32 UR30, UR30, 0x80, URZ ;  /* 0x000000801e1e78a5 */ /* 0x000fe2000f8e00ff */
[----:B------:R-:W-:Y:S01]  /*19a0*/  ISETP.GE.AND P0, PT, R2, UR18, PT ;  /* 0x0000001202007c0c */ /* 0x000fe2000bf06270 */
[----:B------:R-:W-:Y:S01]  /*19b0*/  USHF.L.U64.HI UR21, UR10, 0x6, UR11 ;  /* 0x000000060a157899 */ /* 0x000fe2000801020b */
[----:B------:R-:W-:Y:S01]  /*19c0*/  IMAD R15, R6, UR9, R15 ;  /* 0x00000009060f7c24 */ /* 0x000fe2000f8e020f */
[----:B------:R-:W-:Y:S01]  /*19d0*/  LOP3.LUT R227, R227, R0, RZ, 0xfc, !PT ;  /* 0x00000000e3e37212 */ /* 0x000fe200078efcff */
[----:B----4-:R-:W-:Y:S01]  /*19e0*/  IMAD R225, R7, UR4, RZ ;  /* 0x0000000407e17c24 */ /* 0x010fe2000f8e02ff */
[----:B------:R-:W-:Y:S01]  /*19f0*/  USHF.L.U32 UR22, UR10, 0x6, URZ ;  /* 0x000000060a167899 */ /* 0x000fe200080006ff */
[C---:B------:R-:W-:Y:S01]  /*1a00*/  IMAD.WIDE.U32 R10, R4.reuse, UR4, R10 ;  /* 0x00000004040a7c25 */ /* 0x040fe2000f8e000a */
[----:B------:R-:W-:Y:S01]  /*1a10*/  UIADD3 UR4, UPT, UPT, UR20, -0x1, URZ ;  /* 0xffffffff14047890 */ /* 0x000fe2000fffe0ff */
[----:B------:R-:W-:Y:S01]  /*1a20*/  LOP3.LUT R230, R211, 0x40, RZ, 0xfc, !PT ;  /* 0x00000040d3e67812 */ /* 0x000fe200078efcff */
[----:B------:R-:W-:Y:S01]  /*1a30*/  USHF.L.U64.HI UR32, UR8, 0x6, UR9 ;  /* 0x0000000608207899 */ /* 0x000fe20008010209 */
[----:B------:R-:W-:Y:S01]  /*1a40*/  IMAD R225, R4, UR5, R225 ;  /* 0x0000000504e17c24 */ /* 0x000fe2000f8e02e1 */
[----:B-1----:R-:W-:Y:S01]  /*1a50*/  LEA R226, P2, R10, UR16, 0x1 ;  /* 0x000000100ae27c11 */ /* 0x002fe2000f8408ff */
[----:B------:R-:W-:Y:S01]  /*1a60*/  IMAD R7, R7, UR6, RZ ;  /* 0x0000000607077c24 */ /* 0x000fe2000f8e02ff */
[----:B--2---:R-:W-:Y:S01]  /*1a70*/  ULEA UR5, UR33, UR34, 0x18 ;  /* 0x0000002221057291 */ /* 0x004fe2000f8ec0ff */
[----:B------:R-:W-:Y:S01]  /*1a80*/  IMAD.IADD R225, R11, 0x1, R225 ;  /* 0x000000010be17824 */ /* 0x000fe200078e02e1 */
[----:B---3--:R-:W-:Y:S01]  /*1a90*/  MOV R11, UR13 ;  /* 0x0000000d000b7c02 */ /* 0x008fe20008000f00 */
[C---:B------:R-:W-:Y:S01]  /*1aa0*/  IMAD R7, R4.reuse, UR7, R7 ;  /* 0x0000000704077c24 */ /* 0x040fe2000f8e0207 */
[----:B------:R-:W-:Y:S01]  /*1ab0*/  USHF.L.U64.HI UR16, UR10, 0x5, UR11 ;  /* 0x000000050a107899 */ /* 0x000fe2000801020b */
[----:B------:R-:W-:Y:S01]  /*1ac0*/  IMAD.WIDE.U32 R4, R4, UR6, R14 ;  /* 0x0000000604047c25 */ /* 0x000fe2000f8e000e */
[----:B------:R-:W-:-:S02]  /*1ad0*/  LEA.HI.X R225, R10, UR17, R225, 0x1, P2 ;  /* 0x000000110ae17c11 */ /* 0x000fc400090f0ce1 */
[----:B------:R-:W-:Y:S01]  /*1ae0*/  ISETP.GE.AND P2, PT, R6, UR18, PT ;  /* 0x0000001206007c0c */ /* 0x000fe2000bf46270 */
[----:B------:R-:W-:Y:S01]  /*1af0*/  IMAD.IADD R220, R5, 0x1, R7 ;  /* 0x0000000105dc7824 */ /* 0x000fe200078e0207 */
[----:B-----5:R-:W-:Y:S01]  /*1b00*/  LEA R224, P1, R4, UR14, 0x1 ;  /* 0x0000000e04e07c11 */ /* 0x020fe2000f8208ff */
[----:B------:R-:W-:Y:S01]  /*1b10*/  IMAD.U32 R8, RZ, RZ, UR12 ;  /* 0x0000000cff087e24 */ /* 0x000fe2000f8e00ff */
[----:B------:R-:W-:Y:S01]  /*1b20*/  USHF.L.U32 UR14, UR8, 0x6, URZ ;  /* 0x00000006080e7899 */ /* 0x000fe200080006ff */
[C---:B------:R-:W-:Y:S01]  /*1b30*/  LOP3.LUT R5, R6.reuse, UR30, RZ, 0xfc, !PT ;  /* 0x0000001e06057c12 */ /* 0x040fe2000f8efcff */
[----:B------:R-:W-:Y:S01]  /*1b40*/  VIADD R2, R6, 0x60 ;  /* 0x0000006006027836 */ /* 0x000fe20000000000 */
[----:B------:R-:W-:Y:S01]  /*1b50*/  LEA.HI.X R220, R4, UR15, R220, 0x1, P1 ;  /* 0x0000000f04dc7c11 */ /* 0x000fe200088f0cdc */
[----:B------:R-:W-:Y:S01]  /*1b60*/  VIADD R4, R6, 0x20 ;  /* 0x0000002006047836 */ /* 0x000fe20000000000 */
[----:B------:R-:W-:Y:S01]  /*1b70*/  USHF.L.U32 UR15, UR10, 0x5, URZ ;  /* 0x000000050a0f7899 */ /* 0x000fe200080006ff */
[----:B------:R-:W-:Y:S01]  /*1b80*/  IMAD.WIDE.U32 R8, R8, UR23, R12 ;  /* 0x0000001708087c25 */ /* 0x000fe2000f8e000c */
[----:B------:R-:W-:-:S02]  /*1b90*/  LOP3.LUT R229, R211, 0x80, RZ, 0xfc, !PT ;  /* 0x00000080d3e57812 */ /* 0x000fc400078efcff */
[----:B------:R-:W-:Y:S01]  /*1ba0*/  ISETP.GE.AND P1, PT, R4, UR18, PT ;  /* 0x0000001204007c0c */ /* 0x000fe2000bf26270 */
[----:B------:R-:W-:Y:S01]  /*1bb0*/  IMAD R11, R11, UR23, R9 ;  /* 0x000000170b0b7c24 */ /* 0x000fe2000f8e0209 */
[----:B------:R-:W-:Y:S02]  /*1bc0*/  LOP3.LUT R228, R211, 0xc0, RZ, 0xfc, !PT ;  /* 0x000000c0d3e47812 */ /* 0x000fe400078efcff */
[----:B------:R-:W-:Y:S01]  /*1bd0*/  LEA R227, R227, UR5, 0x1 ;  /* 0x00000005e3e37c11 */ /* 0x000fe2000f8e08ff */
[----:B------:R-:W-:Y:S08]  /*1be0*/  @P2 BRA `(.L_x_1543) ;  /* 0x00000000008c2947 */ /* 0x000ff00003800000 */
        /* <DEDUP_REMOVED lines=35> */
.L_x_1543:
[----:B------:R-:W-:Y:S05]  /*1e20*/  BSYNC.RECONVERGENT B0 ;  /* 0x0000000000007941 */ /* 0x000fea0003800200 */
.L_x_1542:
[----:B------:R-:W-:Y:S01]  /*1e30*/  UIMAD UR17, UR4, -0x40, UR25 ;  /* 0xffffffc0041178a4 */ /* 0x000fe2000f8e0219 */
        /* <DEDUP_REMOVED lines=40> */
.L_x_1545:
[----:B------:R-:W-:Y:S05]  /*20c0*/  BSYNC.RECONVERGENT B0 ;  /* 0x0000000000007941 */ /* 0x000fea0003800200 */
.L_x_1544:
        /* <DEDUP_REMOVED lines=9> */
[----:B------:R-:W-:Y:S01]  /*2160*/  IMAD.X R7, RZ, RZ, UR31, P0 ;  /* 0x0000001fff077e24 */ /* 0x000fe200080e06ff */
[----:B------:R-:W5:Y:S03]  /*2170*/  LDCU.64 UR6, c[0x0][0x380] ;  /* 0x00007000ff0677ac */ /* 0x000f660008000a00 */
[----:B---3--:R-:W-:-:S02]  /*2180*/  IMAD R7, R7, UR12, RZ ;  /* 0x0000000c07077c24 */ /* 0x008fc4000f8e02ff */
[----:B------:R-:W-:Y:S01]  /*2190*/  IMAD.WIDE.U32 R12, R0, UR12, R12 ;  /* 0x0000000c000c7c25 */ /* 0x000fe2000f8e000c */
[----:B----4-:R-:W-:-:S03]  /*21a0*/  ISETP.GE.AND P3, PT, R211, UR34, PT ;  /* 0x00000022d3007c0c */ /* 0x010fc6000bf66270 */
[----:B------:R-:W-:Y:S01]  /*21b0*/  IMAD R7, R0, UR13, R7 ;  /* 0x0000000d00077c24 */ /* 0x000fe2000f8e0207 */
[----:B------:R-:W-:Y:S02]  /*21c0*/  ISETP.GE.AND P2, PT, R230, UR34, PT ;  /* 0x00000022e6007c0c */ /* 0x000fe4000bf46270 */
[----:B-----5:R-:W-:Y:S01]  /*21d0*/  LEA R6, P4, R12, UR6, 0x1 ;  /* 0x000000060c067c11 */ /* 0x020fe2000f8808ff */
        /* <DEDUP_REMOVED lines=24> */
.L_x_1547:
[----:B------:R-:W-:Y:S05]  /*2360*/  BSYNC.RECONVERGENT B0 ;  /* 0x0000000000007941 */ /* 0x000fea0003800200 */
.L_x_1546:
[----:B------:R-:W-:Y:S04]  /*2370*/  BSSY.RECONVERGENT B0, `(.L_x_1548) ;  /* 0x0000027000007945 */ /* 0x000fe80003800200 */
[----:B------:R-:W-:Y:S05]  /*2380*/  @P6 BRA `(.L_x_1549) ;  /* 0x0000000000946947 */ /* 0x000fea0003800000 */
[----:B------:R-:W4:Y:S01]  /*2390*/  LDCU.64 UR12, c[0x0][0x3b0] ;  /* 0x00007600ff0c77ac */ /* 0x000f220008000a00 */
[----:B------:R-:W-:Y:S01]  /*23a0*/  IADD3 R5, P0, PT, R5, 0x60, RZ ;  /* 0x0000006005057810 */ /* 0x000fe20007f1e0ff */
[----:B---3--:R-:W-:Y:S01]  /*23b0*/  IMAD.MOV.U32 R6, RZ, RZ, R8 ;  /* 0x000000ffff067224 */ /* 0x008fe200078e0008 */
[----:B------:R-:W3:Y:S01]  /*23c0*/  LDCU UR34, c[0x0][0x440] ;  /* 0x00008800ff2277ac */ /* 0x000ee20008000800 */
[----:B------:R-:W-:Y:S02]  /*23d0*/  IMAD.MOV.U32 R7, RZ, RZ, R11 ;  /* 0x000000ffff077224 */ /* 0x000fe400078e000b */
[----:B------:R-:W-:Y:S01]  /*23e0*/  IMAD.X R0, RZ, RZ, UR31, P0 ;  /* 0x0000001fff007e24 */ /* 0x000fe200080e06ff */
[----:B------:R-:W5:Y:S03]  /*23f0*/  LDCU.64 UR6, c[0x0][0x380] ;  /* 0x00007000ff0677ac */ /* 0x000f660008000a00 */
[----:B----4-:R-:W-:-:S02]  /*2400*/  IMAD R0, R0, UR12, RZ ;  /* 0x0000000c00007c24 */ /* 0x010fc4000f8e02ff */
[----:B------:R-:W-:Y:S01]  /*2410*/  IMAD.WIDE.U32 R6, R5, UR12, R6 ;  /* 0x0000000c05067c25 */ /* 0x000fe2000f8e0006 */
[----:B---3--:R-:W-:-:S03]  /*2420*/  ISETP.GE.AND P3, PT, R211, UR34, PT ;  /* 0x00000022d3007c0c */ /* 0x008fc6000bf66270 */
        /* <DEDUP_REMOVED lines=27> */
.L_x_1549:
[----:B------:R-:W-:Y:S05]  /*25e0*/  BSYNC.RECONVERGENT B0 ;  /* 0x0000000000007941 */ /* 0x000fea0003800200 */
.L_x_1548:
        /* <DEDUP_REMOVED lines=8> */
[----:B---3--:R-:W-:Y:S02]  /*2670*/  IMAD.U32 R6, RZ, RZ, UR12 ;  /* 0x0000000cff067e24 */ /* 0x008fe4000f8e00ff */
        /* <DEDUP_REMOVED lines=28> */
.L_x_1551:
[----:B------:R-:W-:Y:S05]  /*2840*/  BSYNC.RECONVERGENT B0 ;  /* 0x0000000000007941 */ /* 0x000fea0003800200 */
.L_x_1550:
[----:B------:R-:W-:Y:S04]  /*2850*/  BSSY.RECONVERGENT B0, `(.L_x_1552) ;  /* 0x0000021000007945 */ /* 0x000fe80003800200 */
[----:B------:R-:W-:Y:S05]  /*2860*/  @P6 BRA `(.L_x_1553) ;  /* 0x00000000007c6947 */ /* 0x000fea0003800000 */
[----:B------:R-:W5:Y:S01]  /*2870*/  LDCU UR6, c[0x0][0x440] ;  /* 0x00008800ff0677ac */ /* 0x000f620008000800 */
[----:B------:R-:W-:-:S04]  /*2880*/  UIADD3 UR11, UP0, UPT, UR15, UR12, URZ ;  /* 0x0000000c0f0b7290 */ /* 0x000fc8000ff1e0ff */
[----:B------:R-:W-:Y:S02]  /*2890*/  UIADD3.X UR10, UPT, UPT, UR16, UR7, URZ, UP0, !UPT ;  /* 0x00000007100a7290 */ /* 0x000fe400087fe4ff */
[----:B------:R-:W-:-:S04]  /*28a0*/  IMAD.U32 R5, RZ, RZ, UR11 ;  /* 0x0000000bff057e24 */ /* 0x000fc8000f8e00ff */
[----:B------:R-:W-:Y:S01]  /*28b0*/  IMAD.U32 R0, RZ, RZ, UR10 ;  /* 0x0000000aff007e24 */ /* 0x000fe2000f8e00ff */
[----:B---3--:R-:W-:Y:S02]  /*28c0*/  LEA R6, P4, R5, R226, 0x1 ;  /* 0x000000e205067211 */ /* 0x008fe400078808ff */
        /* <DEDUP_REMOVED lines=25> */
.L_x_1553:
[----:B------:R-:W-:Y:S05]  /*2a60*/  BSYNC.RECONVERGENT B0 ;  /* 0x0000000000007941 */ /* 0x000fea0003800200 */
.L_x_1552:
        /* <DEDUP_REMOVED lines=45> */
.L_x_1555:
[----:B------:R1:W-:Y:S04]  /*2d40*/  STS.128 [R227+0x18000], RZ ;  /* 0x018000ffe3007388 */ /* 0x0003e80000000c00 */
[----:B------:R1:W-:Y:S04]  /*2d50*/  STS.128 [R227+0x1a000], RZ ;  /* 0x01a000ffe3007388 */ /* 0x0003e80000000c00 */
[----:B------:R1:W-:Y:S04]  /*2d60*/  STS.128 [R227+0x1c000], RZ ;  /* 0x01c000ffe3007388 */ /* 0x0003e80000000c00 */
[----:B------:R1:W-:Y:S02]  /*2d70*/  STS.128 [R227+0x1e000], RZ ;  /* 0x01e000ffe3007388 */ /* 0x0003e40000000c00 */
.L_x_1556:
[----:B------:R-:W-:Y:S05]  /*2d80*/  BSYNC.RECONVERGENT B0 ;  /* 0x0000000000007941 */ /* 0x000fea0003800200 */
.L_x_1554:
        /* <DEDUP_REMOVED lines=19> */
[----:B---3--:R-:W-:-:S04]  /*2ec0*/  IMAD.U32 R7, RZ, RZ, UR13 ;  /* 0x0000000dff077e24 */ /* 0x008fc8000f8e00ff */
        /* <DEDUP_REMOVED lines=27> */
.L_x_1558:
[----:B------:R-:W-:Y:S05]  /*3080*/  BSYNC.RECONVERGENT B0 ;  /* 0x0000000000007941 */ /* 0x000fea0003800200 */
.L_x_1557:
[----:B------:R-:W-:Y:S01]  /*3090*/  LDSM.16.M88.4 R20, [R89+UR5+0x10000] ;  /* 0x010000055914783b */ /* 0x000fe20008000200 */
[----:B------:R-:W-:Y:S01]  /*30a0*/  R2P PR, R210, 0x6 ;  /* 0x00000006d2007804 */ /* 0x000fe20000000000 */
[----:B------:R-:W-:Y:S01]  /*30b0*/  IMAD.MOV.U32 R81, RZ, RZ, 0x20 ;  /* 0x00000020ff517424 */ /* 0x000fe200078e00ff */
[----:B------:R-:W-:Y:S01]  /*30c0*/  UISETP.GE.U32.AND UP1, UPT, UR25, 0x41, UPT ;  /* 0x000000411900788c */ /* 0x000fe2000bf26070 */
[----:B------:R-:W5:Y:S01]  /*30d0*/  LDSM.16.M88.4 R48, [R90] ;  /* 0x000000005a30783b */ /* 0x000f620000000200 */
[----:B------:R-:W-:Y:S02]  /*30e0*/  VIADD R84, R89, UR5 ;  /* 0x0000000559547c36 */ /* 0x000fe40008000000 */
[----:B------:R-:W-:Y:S01]  /*30f0*/  SEL R81, R81, 0xffffffe0, !P1 ;  /* 0xffffffe051517807 */ /* 0x000fe20004800000 */
[----:B-12---:R-:W1:Y:S01]  /*3100*/  LDSM.16.M88.4 R12, [R89+UR5+0x10800] ;  /* 0x01080005590c783b */ /* 0x006e620008000200 */
[----:B------:R-:W-:-:S03]  /*3110*/  IMAD.MOV.U32 R83, RZ, RZ, 0x40 ;  /* 0x00000040ff537424 */ /* 0x000fc600078e00ff */
[----:B------:R-:W2:Y:S01]  /*3120*/  LDSM.16.M88.4 R56, [R89+UR5+0x11000] ;  /* 0x011000055938783b */ /* 0x000ea20008000200 */
[--C-:B------:R-:W-:Y:S01]  /*3130*/  IMAD.IADD R87, R90, 0x1, R81.reuse ;  /* 0x000000015a577824 */ /* 0x100fe200078e0251 */
[----:B------:R-:W-:Y:S01]  /*3140*/  SEL R83, R83, 0xffffffc0, !P2 ;  /* 0xffffffc053537807 */ /* 0x000fe20005000000 */
[----:B------:R-:W-:Y:S01]  /*3150*/  IMAD.IADD R85, R84, 0x1, R81 ;  /* 0x0000000154557824 */ /* 0x000fe200078e0251 */
[----:B---3--:R-:W3:Y:S03]  /*3160*/  LDSM.16.M88.4 R4, [R89+UR5+0x11800] ;  /* 0x011800055904783b */ /* 0x008ee60008000200 */
[--C-:B------:R-:W-:Y:S01]  /*3170*/  IMAD.IADD R88, R90, 0x1, R83.reuse ;  /* 0x000000015a587824 */ /* 0x100fe200078e0253 */
[----:B------:R-:W-:Y:S01]  /*3180*/  LDSM.16.M88.4 R36, [R87] ;  /* 0x000000005724783b */ /* 0x000fe20000000200 */
[----:B------:R-:W-:Y:S02]  /*3190*/  IMAD.IADD R84, R84, 0x1, R83 ;  /* 0x0000000154547824 */ /* 0x000fe400078e0253 */
[C---:B------:R-:W-:Y:S01]  /*31a0*/  IMAD.IADD R86, R81.reuse, 0x1, R88 ;  /* 0x0000000151567824 */ /* 0x040fe200078e0258 */
[----:B------:R-:W3:Y:S01]  /*31b0*/  LDSM.16.M88.4 R40, [R85+0x10000] ;  /* 0x010000005528783b */ /* 0x000ee20000000200 */
[----:B------:R-:W-:-:S03]  /*31c0*/  IMAD.IADD R82, R81, 0x1, R84 ;  /* 0x0000000151527824 */ /* 0x000fc600078e0254 */
[----:B------:R-:W3:Y:S04]  /*31d0*/  LDSM.16.M88.4 R32, [R85+0x10800] ;  /* 0x010800005520783b */ /* 0x000ee80000000200 */
[----:B------:R-:W3:Y:S04]  /*31e0*/  LDSM.16.M88.4 R44, [R85+0x11800] ;  /* 0x01180000552c783b */ /* 0x000ee80000000200 */
[----:B------:R-:W-:Y:S04]  /*31f0*/  LDSM.16.M88.4 R28, [R88] ;  /* 0x00000000581c783b */ /* 0x000fe80000000200 */
[----:B----4-:R-:W4:Y:S01]  /*3200*/  LDSM.16.M88.4 R8, [R84+0x10000] ;  /* 0x010000005408783b */ /* 0x010f220000000200 */
[C---:B-----5:R-:W-:Y:S03]  /*3210*/  HMMA.16816.F32 R24, R48.reuse, R20, RZ ;  /* 0x000000143018723c */ /* 0x060fe600000018ff */
[----:B------:R-:W-:Y:S04]  /*3220*/  LDSM.16.M88.4 R64, [R85+0x11000] ;  /* 0x011000005540783b */ /* 0x000fe80000000200 */
[----:B------:R-:W-:Y:S01]  /*3230*/  LDSM.16.M88.4 R72, [R82+0x11800] ;  /* 0x011800005248783b */ /* 0x000fe20000000200 */
[C---:B-1----:R-:W-:Y:S03]  /*3240*/  HMMA.16816.F32 R16, R48.reuse, R12, RZ ;  /* 0x0000000c3010723c */ /* 0x042fe600000018ff */
[----:B------:R-:W-:Y:S04]  /*3250*/  LDSM.16.M88.4 R68, [R89+UR5+0x12800] ;  /* 0x012800055944783b */ /* 0x000fe80008000200 */
[----:B------:R-:W-:Y:S01]  /*3260*/  LDSM.16.M88.4 R76, [R84+0x14800] ;  /* 0x01480000544c783b */ /* 0x000fe20000000200 */
[C---:B--2---:R-:W-:Y:S03]  /*3270*/  HMMA.16816.F32 R60, R48.reuse, R56, RZ ;  /* 0x00000038303c723c */ /* 0x044fe600000018ff */
[----:B------:R-:W0:Y:S05]  /*3280*/  LDGDEPBAR ;  /* 0x00000000000079af */ /* 0x000e2a0000000000 */
[C---:B------:R-:W-:Y:S08]  /*3290*/  HMMA.16816.F32 R20, R48.reuse, R22, RZ ;  /* 0x000000163014723c */ /* 0x040ff000000018ff */
[C---:B------:R-:W-:Y:S08]  /*32a0*/  HMMA.16816.F32 R12, R48.reuse, R14, RZ ;  /* 0x0000000e300c723c */ /* 0x040ff000000018ff */
[C---:B------:R-:W-:Y:S08]  /*32b0*/  HMMA.16816.F32 R56, R48.reuse, R58, RZ ;  /* 0x0000003a3038723c */ /* 0x040ff000000018ff */
[C---:B---3--:R-:W-:Y:S08]  /*32c0*/  HMMA.16816.F32 R52, R48.reuse, R4, RZ ;  /* 0x000000043034723c */ /* 0x048ff000000018ff */
        /* <DEDUP_REMOVED lines=26> */
[----:B------:R-:W-:Y:S04]  /*3470*/  LDSM.16.M88.4 R32, [R89+UR5+0x12000] ;  /* 0x012000055920783b */ /* 0x000fe80008000200 */
[----:B------:R-:W2:Y:S03]  /*3480*/  LDSM.16.M88.4 R28, [R90+0x4000] ;  /* 0x004000005a1c783b */ /* 0x000ea60000000200 */
        /* <DEDUP_REMOVED lines=229> */
[----:B------:R-:W-:Y:S01]  /*42e0*/  LEA R20, P0, R6, R226, 0x1 ;  /* 0x000000e206147211 */ /* 0x000fe200078008ff */
[----:B------:R-:W-:-:S03]  /*42f0*/  IMAD.U32 R5, RZ, RZ, UR6 ;  /* 0x00000006ff057e24 */ /* 0x000fc6000f8e00ff */
[----:B------:R-:W-:Y:S01]  /*4300*/  LEA.HI.X R21, R6, R225, R4, 0x1, P0 ;  /* 0x000000e106157211 */ /* 0x000fe200000f0c04 */
[----:B------:R-:W-:Y:S01]  /*4310*/  IMAD.U32 R4, RZ, RZ, UR4 ;  /* 0x00000004ff047e24 */ /* 0x000fe2000f8e00ff */
[----:B------:R-:W-:-:S04]  /*4320*/  LEA R6, P0, R5, R226, 0x1 ;  /* 0x000000e205067211 */ /* 0x000fc800078008ff */
[----:B------:R-:W1:Y:S01]  /*4330*/  LDCU UR4, c[0x0][0x440] ;  /* 0x00008800ff0477ac */ /* 0x000e620008000800 */
        /* <DEDUP_REMOVED lines=46> */
.L_x_1559:
        /* <DEDUP_REMOVED lines=12> */
[----:B------:R-:W-:Y:S01]  /*46e0*/  UIADD3 UR16, UPT, UPT, UR29, 0x32370b8f, URZ ;  /* 0x32370b8f1d107890 */ /* 0x000fe2000fffe0ff */
[----:B------:R-:W-:Y:S01]  /*46f0*/  ISETP.NE.AND P1, PT, R13, RZ, PT ;  /* 0x000000ff0d00720c */ /* 0x000fe20003f25270 */
[----:B------:R-:W-:Y:S01]  /*4700*/  UIADD3 UR8, UPT, UPT, UR28, -0x255992d5, URZ ;  /* 0xdaa66d2b1c087890 */ /* 0x000fe2000fffe0ff */
[----:B------:R-:W-:Y:S01]  /*4710*/  FSEL R194, R56, -INF , !P4 ;  /* 0xff80000038c27808 */ /* 0x000fe20006000000 */
[----:B------:R-:W-:Y:S01]  /*4720*/  UIADD3 UR7, UPT, UPT, UR28, 0x78dde6e4, URZ ;  /* 0x78dde6e41c077890 */ /* 0x000fe2000fffe0ff */
[----:B------:R-:W-:Y:S01]  /*4730*/  FMNMX3.FTZ R7, R7, R24, R238, !PT ;  /* 0x0000001807077276 */ /* 0x000fe200078100ee */
[----:B---3--:R-:W-:Y:S01]  /*4740*/  UIMAD UR4, UR24, UR4, UR23 ;  /* 0x00000004180472a4 */ /* 0x008fe2000f8e0217 */
[----:B------:R-:W-:Y:S01]  /*4750*/  ISETP.NE.AND P0, PT, R15, RZ, PT ;  /* 0x000000ff0f00720c */ /* 0x000fe20003f05270 */
[----:B------:R-:W-:Y:S01]  /*4760*/  UIADD3 UR15, UPT, UPT, UR29, -0x126145ec, URZ ;  /* 0xed9eba141d0f7890 */ /* 0x000fe2000fffe0ff */
        /* <DEDUP_REMOVED lines=531> */
.L_x_1563:
        /* <DEDUP_REMOVED lines=59> */
.L_x_1561:
[----:B------:R-:W-:Y:S04]  /*6c50*/  DEPBAR.LE SB0, 0x0 ;  /* 0x000080000000791a */ /* 0x000fe80000000000 */
[----:B------:R-:W-:Y:S01]  /*6c60*/  BAR.SYNC.DEFER_BLOCKING 0x0 ;  /* 0x0000000000007b1d */ /* 0x000fe20000010000 */
[----:B------:R-:W-:Y:S01]  /*6c70*/  IMAD.SHL.U32 R231, R210, 0x8, RZ ;  /* 0x00000008d2e77824 */ /* 0x000fe200078e00ff */
[----:B------:R-:W-:Y:S01]  /*6c80*/  SHF.R.U32.HI R212, RZ, 0x1, R210 ;  /* 0x00000001ffd47819 */ /* 0x000fe200000116d2 */
[----:B----4-:R-:W-:Y:S01]  /*6c90*/  IMAD.WIDE.U32 R204, R222, UR21, RZ ;  /* 0x00000015decc7c25 */ /* 0x010fe2000f8e00ff */
[----:B------:R-:W-:Y:S01]  /*6ca0*/  LOP3.LUT R213, R218, 0x7c00, RZ, 0xc0, !PT ;  /* 0x00007c00dad57812 */ /* 0x000fe200078ec0ff */
[----:B------:R-:W-:Y:S01]  /*6cb0*/  UISETP.NE.AND UP0, UPT, UR21, URZ, UPT ;  /* 0x000000ff1500728c */ /* 0x000fe2000bf05270 */
[----:B------:R-:W-:Y:S01]  /*6cc0*/  LOP3.LUT R211, R231, 0x38, RZ, 0xc0, !PT ;  /* 0x00000038e7d37812 */ /* 0x000fe200078ec0ff */
[----:B------:R-:W-:Y:S01]  /*6cd0*/  IMAD R203, R223, UR21, R205 ;  /* 0x00000015dfcb7c24 */ /* 0x000fe2000f8e02cd */
[C---:B------:R-:W-:Y:S01]  /*6ce0*/  LEA R202, P2, R204.reuse, R224, 0x7 ;  /* 0x000000e0ccca7211 */ /* 0x040fe200078438ff */
[C---:B------:R-:W-:Y:S01]  /*6cf0*/  IMAD.SHL.U32 R201, R204.reuse, 0x40, RZ ;  /* 0x00000040ccc97824 */ /* 0x040fe200078e00ff */
[C---:B------:R-:W-:Y:S01]  /*6d00*/  LOP3.LUT R230, R211.reuse, 0x40, RZ, 0xfc, !PT ;  /* 0x00000040d3e67812 */ /* 0x040fe200078efcff */
[----:B------:R-:W-:Y:S01]  /*6d10*/  USHF.L.U32 UR20, UR21, 0x1, URZ ;  /* 0x0000000115147899 */ /* 0x000fe200080006ff */
[C-C-:B------:R-:W-:Y:S02]  /*6d20*/  SHF.L.U64.HI R3, R204.reuse, 0x6, R203.reuse ;  /* 0x00000006cc037819 */ /* 0x140fe400000102cb */
[----:B------:R-:W-:Y:S02]  /*6d30*/  LEA.HI.X R203, R204, R220, R203, 0x7, P2 ;  /* 0x000000dccccb7211 */ /* 0x000fe400010f3ccb */
[----:B------:R-:W-:Y:S02]  /*6d40*/  ISETP.GE.AND P4, PT, R230, UR17, PT ;  /* 0x00000011e6007c0c */ /* 0x000fe4000bf86270 */
[----:B------:R-:W-:Y:S02]  /*6d50*/  LOP3.LUT R229, R211, 0x80, RZ, 0xfc, !PT ;  /* 0x00000080d3e57812 */ /* 0x000fe400078efcff */
[C---:B------:R-:W-:Y:S02]  /*6d60*/  LEA R201, P0, R222.reuse, R201, 0x5 ;  /* 0x000000c9dec97211 */ /* 0x040fe400078028ff */
[----:B------:R-:W-:Y:S01]  /*6d70*/  ISETP.GE.AND P3, PT, R229, UR17, PT ;  /* 0x00000011e5007c0c */ /* 0x000fe2000bf66270 */
[----:B------:R-:W-:Y:S01]  /*6d80*/  @!PT LDS RZ, [RZ] ;  /* 0x00000000fffff984 */ /* 0x000fe20000000800 */
[----:B------:R-:W-:Y:S01]  /*6d90*/  @!PT LDS RZ, [RZ] ;  /* 0x00000000fffff984 */ /* 0x000fe20000000800 */
[----:B------:R-:W-:Y:S01]  /*6da0*/  @!PT LDS RZ, [RZ] ;  /* 0x00000000fffff984 */ /* 0x000fe20000000800 */
[----:B------:R-:W-:Y:S01]  /*6db0*/  @!P1 LDGSTS.E.BYPASS.LTC128B.128 [R227+0x18000], desc[UR26][R202.64] ;  /* 0x18000000cae39fae */ /* 0x000fe2000b981a1a */
[----:B------:R-:W-:Y:S02]  /*6dc0*/  LEA.HI.X R3, R222, R3, R223, 0x5, P0 ;  /* 0x00000003de037211 */ /* 0x000fe400000f2cdf */
[----:B------:R-:W-:Y:S02]  /*6dd0*/  LEA R200, P0, R201, R224, 0x1 ;  /* 0x000000e0c9c87211 */ /* 0x000fe400078008ff */
        /* <DEDUP_REMOVED lines=10> */
[----:B------:R-:W-:Y:S02]  /*6e80*/  LOP3.LUT R164, R212, 0x8, RZ, 0xc0, !PT ;  /* 0x00000008d4a47812 */ /* 0x000fe400078ec0ff */
        /* <DEDUP_REMOVED lines=19> */
[--C-:B------:R-:W-:Y:S02]  /*6fc0*/  IMAD.IADD R214, R166, 0x1, R221.reuse ;  /* 0x00000001a6d67824 */ /* 0x100fe400078e02dd */
        /* <DEDUP_REMOVED lines=253> */
.L_x_1562:
[----:B-1----:R-:W1:Y:S01]  /*7fa0*/  SHFL.BFLY PT, R169, R200, 0x2, 0x1f ;  /* 0x0c401f00c8a97f89 */ /* 0x002e6200000e0000 */
[----:B------:R-:W-:Y:S01]  /*7fb0*/  LOP3.LUT R201, R201, UR29, R237, 0x96, !PT ;  /* 0x0000001dc9c97c12 */ /* 0x000fe2000f8e96ed */
[----:B------:R-:W-:Y:S01]  /*7fc0*/  UIADD3 UR7, UPT, UPT, UR28, -0x61c88647, URZ ;  /* 0x9e3779b91c077890 */ /* 0x000fe2000fffe0ff */
[----:B------:R-:W-:Y:S01]  /*7fd0*/  FMNMX3.FTZ R3, R3, R34, R35, !PT ;  /* 0x0000002203037276 */ /* 0x000fe20007810023 */
[----:B------:R-:W-:Y:S01]  /*7fe0*/  UIADD3 UR11, UPT, UPT, UR28, 0x3c6ef372, URZ ;  /* 0x3c6ef3721c0b7890 */ /* 0x000fe2000fffe0ff */
[----:B------:R-:W-:Y:S01]  /*7ff0*/  LOP3.LUT R193, R215, 0x200, R208, 0xf8, !PT ;  /* 0x00000200d7c17812 */ /* 0x000fe200078ef8d0 */
[----:B------:R-:W-:Y:S01]  /*8000*/  IMAD.WIDE.U32 R184, R201, -0x326172a9, RZ ;  /* 0xcd9e8d57c9b87825 */ /* 0x000fe200078e00ff */
[----:B------:R-:W-:Y:S01]  /*8010*/  UIADD3 UR16, UPT, UPT, UR29, 0x76cf5d0a, URZ ;  /* 0x76cf5d0a1d107890 */ /* 0x000fe2000fffe0ff */
[----:B------:R-:W2:Y:S01]  /*8020*/  SHFL.BFLY PT, R2, R3, 0x2, 0x1f ;  /* 0x0c401f0003027f89 */ /* 0x000ea200000e0000 */
        /* <DEDUP_REMOVED lines=18> */
[----:B------:R-:W-:Y:S01]  /*8150*/  LDSM.16.MT88.4 R176, [R192+0x18000] ;  /* 0x01800000c0b0783b */ /* 0x000fe20000004200 */
        /* <DEDUP_REMOVED lines=20> */
[----:B-1----:R-:W-:Y:S02]  /*82a0*/  FMNMX.FTZ R169, R200, R169, !PT ;  /* 0x000000a9c8a97209 */ /* 0x002fe40007810000 */
[----:B--2---:R-:W-:Y:S03]  /*82b0*/  FMNMX.FTZ R2, R3, R2, !PT ;  /* 0x0000000203027209 */ /* 0x004fe60007810000 */
        /* <DEDUP_REMOVED lines=441> */
[----:B------:R-:W-:Y:S01]  /*9e50*/  LOP3.LUT R154, R248, UR6, R251, 0x96, !PT ;  /* 0x00000006f89a7c12 */ /* 0x000fe2000f8e96fb */
[----:B------:R-:W-:Y:S04]  /*9e60*/  UIADD3 UR6, UPT, UPT, UR21, -0x1, URZ ;  /* 0xffffffff15067890 */ /* 0x000fe8000fffe0ff */
[C---:B--2---:R-:W-:Y:S03]  /*9e70*/  HMMA.16816.F32 R92, R20.reuse, R156, R92 ;  /* 0x0000009c145c723c */ /* 0x044fe6000000185c */
[----:B------:R-:W-:Y:S01]  /*9e80*/  IMAD.WIDE.U32 R154, R154, -0x2daee0ad, RZ ;  /* 0xd2511f539a9a7825 */ /* 0x000fe200078e00ff */
[----:B------:R-:W-:Y:S04]  /*9e90*/  UMOV UR21, UR6 ;  /* 0x0000000600157c82 */ /* 0x000fe80008000000 */
        /* <DEDUP_REMOVED lines=127> */
.L_x_1560:
[----:B------:R-:W1:Y:S01]  /*a690*/  SHFL.BFLY PT, R8, R241, 0x2, 0x1f ;  /* 0x0c401f00f1087f89 */ /* 0x000e6200000e0000 */
[----:B------:R-:W2:Y:S01]  /*a6a0*/  LDCU UR4, c[0x0][0x4fc] ;  /* 0x00009f80ff0477ac */ /* 0x000ea20008000800 */
[C---:B------:R-:W-:Y:S01]  /*a6b0*/  SHF.L.U32 R7, R210.reuse, 0x4, RZ ;  /* 0x00000004d2077819 */ /* 0x040fe200000006ff */
[----:B------:R-:W3:Y:S01]  /*a6c0*/  S2UR UR12, SR_CTAID.Y ;  /* 0x00000000000c79c3 */ /* 0x000ee20000002600 */
[----:B------:R-:W4:Y:S01]  /*a6d0*/  SHFL.BFLY PT, R0, R239, 0x2, 0x1f ;  /* 0x0c401f00ef007f89 */ /* 0x000f2200000e0000 */
[C---:B------:R-:W-:Y:S01]  /*a6e0*/  LOP3.LUT P0, RZ, R210.reuse, 0x10, RZ, 0xc0, !PT ;  /* 0x00000010d2ff7812 */ /* 0x040fe2000780c0ff */
[----:B------:R-:W-:Y:S01]  /*a6f0*/  UISETP.NE.AND UP3, UPT, UR19, -0x1, UPT ;  /* 0xffffffff1300788c */ /* 0x000fe2000bf65270 */
[----:B------:R-:W-:Y:S01]  /*a700*/  LOP3.LUT R7, R7, 0x1c0, RZ, 0xc0, !PT ;  /* 0x000001c007077812 */ /* 0x000fe200078ec0ff */
[----:B------:R-:W5:Y:S01]  /*a710*/  LDCU UR10, c[0x0][0x434] ;  /* 0x00008680ff0a77ac */ /* 0x000f620008000800 */
[----:B------:R-:W-:Y:S01]  /*a720*/  LOP3.LUT P1, RZ, R210, 0x8, RZ, 0xc0, !PT ;  /* 0x00000008d2ff7812 */ /* 0x000fe2000782c0ff */
[----:B------:R-:W2:Y:S01]  /*a730*/  LDCU.U8 UR11, c[0x0][0x548] ;  /* 0x0000a900ff0b77ac */ /* 0x000ea20008000000 */
[----:B------:R-:W-:-:S06]  /*a740*/  UISETP.NE.AND UP2, UPT, UR19, -0x1, UPT ;  /* 0xffffffff1300788c */ /* 0x000fcc000bf45270 */
[----:B------:R-:W3:Y:S01]  /*a750*/  @!UP3 LDCU.64 UR8, c[0x0][0x400] ;  /* 0x00008000ff08b7ac */ /* 0x000ee20008000a00 */
[----:B------:R-:W5:Y:S01]  /*a760*/  @UP3 LDCU.64 UR6, c[0x0][0x408] ;  /* 0x00008100ff0637ac */ /* 0x000f620008000a00 */
[----:B-1----:R-:W-:Y:S01]  /*a770*/  FADD.FTZ R8, R8, R241 ;  /* 0x000000f108087221 */ /* 0x002fe20000010000 */
[----:B------:R-:W1:Y:S01]  /*a780*/  LDCU UR13, c[0x0][0x434] ;  /* 0x00008680ff0d77ac */ /* 0x000e620008000800 */
[----:B----4-:R-:W-:-:S03]  /*a790*/  FADD.FTZ R9, R0, R239 ;  /* 0x000000ef00097221 */ /* 0x010fc60000010000 */
[----:B------:R-:W4:Y:S01]  /*a7a0*/  SHFL.BFLY PT, R5, R8, 0x1, 0x1f ;  /* 0x0c201f0008057f89 */ /* 0x000f2200000e0000 */
[----:B------:R-:W-:-:S03]  /*a7b0*/  SHF.L.U32 R0, R210, 0x1, RZ ;  /* 0x00000001d2007819 */ /* 0x000fc600000006ff */
[----:B------:R-:W2:Y:S01]  /*a7c0*/  SHFL.BFLY PT, R4, R9, 0x1, 0x1f ;  /* 0x0c201f0009047f89 */ /* 0x000ea200000e0000 */
[--C-:B------:R-:W-:Y:S02]  /*a7d0*/  LOP3.LUT R213, R213, 0x6, R0.reuse, 0xf8, !PT ;  /* 0x00000006d5d57812 */ /* 0x100fe400078ef800 */
[----:B------:R-:W-:Y:S01]  /*a7e0*/  LOP3.LUT R0, R7, 0x38, R0, 0xf8, !PT ;  /* 0x0000003807007812 */ /* 0x000fe200078ef800 */
[----:B---3--:R-:W-:Y:S01]  /*a7f0*/  @!UP3 UIMAD.WIDE.U32 UR14, UR12, UR8, URZ ;  /* 0x000000080c0eb2a5 */ /* 0x008fe2000f8e00ff */
[----:B------:R-:W3:Y:S02]  /*a800*/  S2UR UR8, SR_CTAID.X ;  /* 0x00000000000879c3 */ /* 0x000ee40000002500 */
[----:B------:R-:W-:Y:S01]  /*a810*/  LOP3.LUT R0, R213, R0, RZ, 0xfc, !PT ;  /* 0x00000000d5007212 */ /* 0x000fe200078efcff */
[----:B-----5:R-:W-:Y:S02]  /*a820*/  @UP3 UIMAD.WIDE.U32 UR16, UR19, UR6, URZ ;  /* 0x00000006131032a5 */ /* 0x020fe4000f8e00ff */
[----:B------:R-:W-:Y:S01]  /*a830*/  @!UP3 UIMAD UR9, UR12, UR9, UR15 ;  /* 0x000000090c09b2a4 */ /* 0x000fe2000f8e020f */
[----:B------:R-:W-:Y:S01]  /*a840*/  LEA R7, R0, UR5, 0x1 ;  /* 0x0000000500077c11 */ /* 0x000fe2000f8e08ff */
[----:B------:R-:W-:Y:S01]  /*a850*/  @UP3 UIMAD UR9, UR19, UR7, UR17 ;  /* 0x00000007130932a4 */ /* 0x000fe2000f8e0211 */
[----:B------:R-:W1:Y:S01]  /*a860*/  S2UR UR6, SR_CTAID.Z ;  /* 0x00000000000679c3 */ /* 0x000e620000002700 */
[----:B------:R-:W-:Y:S01]  /*a870*/  @!UP2 UIMAD UR19, UR12, UR10, URZ ;  /* 0x0000000a0c13a2a4 */ /* 0x000fe2000f8e02ff */
[C---:B------:R-:W-:Y:S01]  /*a880*/  IADD3 R13, PT, PT, R7.reuse, 0x40, RZ ;  /* 0x00000040070d7810 */ /* 0x040fe20007ffe0ff */
[----:B------:R-:W-:Y:S01]  /*a890*/  @UP3 UMOV UR14, UR16 ;  /* 0x00000010000e3c82 */ /* 0x000fe20008000000 */
[----:B------:R-:W-:Y:S01]  /*a8a0*/  @P0 IADD3 R13, PT, PT, R7, -0x40, RZ ;  /* 0xffffffc0070d0810 */ /* 0x000fe20007ffe0ff */
[----:B----4-:R-:W-:Y:S01]  /*a8b0*/  FADD.FTZ R5, R8, R5 ;  /* 0x0000000508057221 */ /* 0x010fe20000010000 */
[----:B--2---:R-:W-:-:S03]  /*a8c0*/  FADD.FTZ R4, R9, R4 ;  /* 0x0000000409047221 */ /* 0x004fc60000010000 */
[----:B------:R-:W2:Y:S01]  /*a8d0*/  MUFU.RCP R2, R5 ;  /* 0x0000000500027308 */ /* 0x000ea20000001000 */
[----:B------:R-:W-:Y:S02]  /*a8e0*/  FSETP.NE.FTZ.AND P4, PT, R5, RZ, PT ;  /* 0x000000ff0500720b */ /* 0x000fe40003f95000 */
[----:B------:R-:W-:-:S05]  /*a8f0*/  FSETP.NE.FTZ.AND P3, PT, R4, RZ, PT ;  /* 0x000000ff0400720b */ /* 0x000fca0003f75000 */
[----:B------:R-:W4:Y:S01]  /*a900*/  MUFU.RCP R6, R4 ;  /* 0x0000000400067308 */ /* 0x000f220000001000 */
[----:B--2---:R-:W-:-:S05]  /*a910*/  FSEL R2, R2, 1, P4 ;  /* 0x3f80000002027808 */ /* 0x004fca0002000000 */
        /* <DEDUP_REMOVED lines=133> */
[----:B------:R-:W2:Y:S01]  /*b170*/  LDCU.U8 UR4, c[0x0][0x549] ;  /* 0x0000a920ff0477ac */ /* 0x000ea20008000000 */
        /* <DEDUP_REMOVED lines=11> */
[----:B--2---:R-:W-:Y:S01]  /*b230*/  UISETP.NE.AND UP1, UPT, UR4, URZ, UPT ;  /* 0x000000ff0400728c */ /* 0x004fe2000bf25270 */
[----:B------:R-:W-:Y:S01]  /*b240*/  F2FP.F16.F32.PACK_AB R38, R39, R38 ;  /* 0x000000262726723e */ /* 0x000fe200000000ff */
[----:B------:R-:W-:Y:S01]  /*b250*/  STS [R9], R156 ;  /* 0x0000009c09007388 */ /* 0x000fe20000000800 */
[----:B------:R-:W-:Y:S01]  /*b260*/  F2FP.F16.F32.PACK_AB R40, R41, R40 ;  /* 0x000000282928723e */ /* 0x000fe200000000ff */
[----:B------:R-:W-:Y:S01]  /*b270*/  UISETP.NE.AND UP0, UPT, UR11, URZ, !UP1 ;  /* 0x000000ff0b00728c */ /* 0x000fe2000cf05270 */
[----:B------:R-:W-:Y:S01]  /*b280*/  F2FP.F16.F32.PACK_AB R42, R43, R42 ;  /* 0x0000002a2b2a723e */ /* 0x000fe200000000ff */
[----:B------:R-:W-:Y:S01]  /*b290*/  STS [R9+0x400], R158 ;  /* 0x0004009e09007388 */ /* 0x000fe20000000800 */
[----:B------:R-:W-:-:S02]  /*b2a0*/  IADD3 R15, PT, PT, R6, R11, RZ ;  /* 0x0000000b060f7210 */ /* 0x000fc40007ffe0ff */
[-C--:B------:R-:W-:Y:S01]  /*b2b0*/  IADD3 R17, PT, PT, R2, R13.reuse, RZ ;  /* 0x0000000d02117210 */ /* 0x080fe20007ffe0ff */
[----:B------:R-:W-:Y:S01]  /*b2c0*/  STS [R11], R36 ;  /* 0x000000240b007388 */ /* 0x000fe20000000800 */
[----:B------:R-:W-:Y:S01]  /*b2d0*/  F2FP.F16.F32.PACK_AB R44, R45, R44 ;  /* 0x0000002c2d2c723e */ /* 0x000fe200000000ff */
[----:B------:R-:W1:Y:S01]  /*b2e0*/  @UP1 LDCU UR4, c[0x0][0x430] ;  /* 0x00008600ff0417ac */ /* 0x000e620008000800 */
[----:B------:R-:W-:Y:S01]  /*b2f0*/  F2FP.F16.F32.PACK_AB R46, R47, R46 ;  /* 0x0000002e2f2e723e */ /* 0x000fe200000000ff */
[----:B------:R-:W-:Y:S01]  /*b300*/  STS [R11+0x400], R38 ;  /* 0x000400260b007388 */ /* 0x000fe20000000800 */
[----:B------:R-:W-:Y:S01]  /*b310*/  F2FP.F16.F32.PACK_AB R48, R49, R48 ;  /* 0x000000303130723e */ /* 0x000fe200000000ff */
[----:B------:R-:W2:Y:S01]  /*b320*/  @UP1 LDCU UR15, c[0x0][0x430] ;  /* 0x00008600ff0f17ac */ /* 0x000ea20008000800 */
        /* <DEDUP_REMOVED lines=13> */
[----:B-1----:R-:W-:Y:S01]  /*b400*/  @UP1 UIMAD UR13, UR4, UR10, URZ ;  /* 0x0000000a040d12a4 */ /* 0x002fe2000f8e02ff */
[----:B------:R-:W-:Y:S01]  /*b410*/  F2FP.F16.F32.PACK_AB R62, R63, R62 ;  /* 0x0000003e3f3e723e */ /* 0x000fe200000000ff */
[----:B------:R-:W-:Y:S01]  /*b420*/  STS [R19], R48 ;  /* 0x0000003013007388 */ /* 0x000fe20000000800 */
[----:B------:R-:W-:Y:S01]  /*b430*/  F2FP.F16.F32.PACK_AB R64, R65, R64 ;  /* 0x000000404140723e */ /* 0x000fe200000000ff */
[----:B------:R-:W-:Y:S01]  /*b440*/  USHF.R.S32.HI UR4, URZ, 0x1f, UR19 ;  /* 0x0000001fff047899 */ /* 0x000fe20008011413 */
        /* <DEDUP_REMOVED lines=102> */
[----:B--23--:R-:W-:Y:S05]  /*bab0*/  BRA.U UP1, `(.L_x_1564) ;  /* 0x0000000101207547 */ /* 0x00cfea000b800000 */
        /* <DEDUP_REMOVED lines=8> */
.L_x_1564:
[----:B------:R-:W-:Y:S01]  /*bb40*/  BAR.SYNC.DEFER_BLOCKING 0x0 ;  /* 0x0000000000007b1d */ /* 0x000fe20000010000 */
[----:B------:R-:W-:Y:S01]  /*bb50*/  UIMAD UR13, UR6, UR13, URZ ;  /* 0x0000000d060d72a4 */ /* 0x000fe2000f8e02ff */
[----:B------:R-:W-:Y:S01]  /*bb60*/  LOP3.LUT P0, RZ, R210, 0x3, RZ, 0xc0, !PT ;  /* 0x00000003d2ff7812 */ /* 0x000fe2000780c0ff */
[----:B------:R-:W-:Y:S01]  /*bb70*/  UIMAD UR10, UR8, UR15, URZ ;  /* 0x0000000f080a72a4 */ /* 0x000fe2000f8e02ff */
[----:B------:R-:W-:Y:S01]  /*bb80*/  LOP3.LUT R6, R212, 0x70, RZ, 0xc0, !PT ;  /* 0x00000070d4067812 */ /* 0x000fe200078ec0ff */
[----:B------:R-:W-:-:S03]  /*bb90*/  USEL UR19, UR19, URZ, UP0 ;  /* 0x000000ff13137287 */ /* 0x000fc60008000000 */
[----:B----4-:R-:W1:Y:S01]  /*bba0*/  @P4 LDC R13, c[0x0][0x458] ;  /* 0x00011600ff0d4b82 */ /* 0x010e620000000800 */
        /* <DEDUP_REMOVED lines=38> */
.L_x_1566:
[----:B------:R-:W-:Y:S05]  /*be10*/  BSYNC.RECONVERGENT B0 ;  /* 0x0000000000007941 */ /* 0x000fea0003800200 */
.L_x_1565:
        /* <DEDUP_REMOVED lines=42> */
.L_x_1568:
[----:B------:R-:W-:Y:S05]  /*c0c0*/  BSYNC.RECONVERGENT B0 ;  /* 0x0000000000007941 */ /* 0x000fea0003800200 */
.L_x_1567:
        /* <DEDUP_REMOVED lines=27> */
.L_x_1570:
[----:B------:R-:W-:Y:S05]  /*c280*/  BSYNC.RECONVERGENT B0 ;  /* 0x0000000000007941 */ /* 0x000fea0003800200 */
.L_x_1569:
        /* <DEDUP_REMOVED lines=27> */
.L_x_1572:
[----:B------:R-:W-:Y:S05]  /*c440*/  BSYNC.RECONVERGENT B0 ;  /* 0x0000000000007941 */ /* 0x000fea0003800200 */
.L_x_1571:
        /* <DEDUP_REMOVED lines=27> */
.L_x_1573:
        /* <DEDUP_REMOVED lines=16> */
.L_x_2361:


//--------------------- .text._ZN5flash16flash_fwd_kernelI23Flash_fwd_kernel_traitsILi256ELi128ELi64ELi8ELb0ELb0EN7cutlass6half_tE19Flash_kernel_traitsILi256ELi128ELi64ELi8ES3_EELb1ELb0ELb1ELb0ELb0ELb0ELb0ELb0EEEvNS_16Flash_fwd_paramsE --------------------------
	.section	.text._ZN5flash16flash_fwd_kernelI23Flash_fwd_kernel_traitsILi256ELi128ELi64ELi8ELb0ELb0EN7cutlass6half_tE19Flash_kernel_traitsILi256ELi128ELi64ELi8ES3_EELb1ELb0ELb1ELb0ELb0ELb0ELb0ELb0EEEvNS_16Flash_fwd_paramsE,"ax",@progbits
	.align	128
        .global         _ZN5flash16flash_fwd_kernelI23Flash_fwd_kernel_traitsILi256ELi128ELi64ELi8ELb0ELb0EN7cutlass6half_tE19Flash_kernel_traitsILi256ELi128ELi64ELi8ES3_EELb1ELb0ELb1ELb0ELb0ELb0ELb0ELb0EEEvNS_16Flash_fwd_paramsE
        .type           _ZN5flash16flash_fwd_kernelI23Flash_fwd_kernel_traitsILi256ELi128ELi64ELi8ELb0ELb0EN7cutlass6half_tE19Flash_kernel_traitsILi256ELi128ELi64ELi8ES3_EELb1ELb0ELb1ELb0ELb0ELb0ELb0ELb0EEEvNS_16Flash_fwd_paramsE,@function
        .size           _ZN5flash16flash_fwd_kernelI23Flash_fwd_kernel_traitsILi256ELi128ELi64ELi8ELb0ELb0EN7cutlass6half_tE19Flash_kernel_traitsILi256ELi128ELi64ELi8ES3_EELb1ELb0ELb1ELb0ELb0ELb0ELb0ELb0EEEvNS_16Flash_fwd_paramsE,(.L_x_2362 - _ZN5flash16flash_fwd_kernelI23Flash_fwd_kernel_traitsILi256ELi128ELi64ELi8ELb0ELb0EN7cutlass6half_tE19Flash_kernel_traitsILi256ELi128ELi64ELi8ES3_EELb1ELb0ELb1ELb0ELb0ELb0ELb0ELb0EEEvNS_16Flash_fwd_paramsE)
        .other          _ZN5flash16flash_fwd_kernelI23Flash_fwd_kernel_traitsILi256ELi128ELi64ELi8ELb0ELb0EN7cutlass6half_tE19Flash_kernel_traitsILi256ELi128ELi64ELi8ES3_EELb1ELb0ELb1ELb0ELb0ELb0ELb0ELb0EEEvNS_16Flash_fwd_paramsE,@"STO_CUDA_ENTRY STV_DEFAULT"
_ZN5flash16flash_fwd_kernelI23Flash_fwd_kernel_traitsILi256ELi128ELi64ELi8ELb0ELb0EN7cutlass6half_tE19Flash_kernel_traitsILi256ELi128ELi64ELi8ES3_EELb1ELb0ELb1ELb0ELb0ELb0ELb0ELb0EEEvNS_16Flash_fwd_paramsE:
.text._ZN5flash16flash_fwd_kernelI23Flash_fwd_kernel_traitsILi256ELi128ELi64ELi8ELb0ELb0EN7cutlass6half_tE19Flash_kernel_traitsILi256ELi128ELi64ELi8ES3_EELb1ELb0ELb1ELb0ELb0ELb0ELb0ELb0EEEvNS_16Flash_fwd_paramsE:
        /* <DEDUP_REMOVED lines=99> */
.L_x_1574:
        /* <DEDUP_REMOVED lines=54> */
.L_x_1576:
[----:B------:R-:W2:Y:S01]  /*0990*/  LDCU.64 UR4, c[0x0][0x410] ;  /* 0x00008200ff0477ac */ /* 0x000ea20008000a00 */
[----:B------:R-:W-:Y:S01]  /*09a0*/  IMAD.SHL.U32 R0, R216, 0x8, RZ ;  /* 0x00000008d8007824 */ /* 0x000fe200078e00ff */
[----:B------:R-:W-:Y:S01]  /*09b0*/  SHF.R.U32.HI R216, RZ, 0x3, R216 ;  /* 0x00000003ffd87819 */ /* 0x000fe200000116d8 */
[----:B------:R-:W-:Y:S01]  /*09c0*/  BSSY.RECONVERGENT B0, `(.L_x_1577) ;  /* 0x0000036000007945 */ /* 0x000fe20003800200 */
[----:B------:R-:W3:Y:S02]  /*09d0*/  LDCU UR7, c[0x0][0x434] ;  /* 0x00008680ff0777ac */ /* 0x000ee40008000800 */
[----:B------:R-:W-:Y:S01]  /*09e0*/  LOP3.LUT R0, R0, 0x38, RZ, 0xc0, !PT ;  /* 0x0000003800007812 */ /* 0x000fe200078ec0ff */
[C---:B------:R-:W-:Y:S01]  /*09f0*/  VIADD R9, R216.reuse, 0x20 ;  /* 0x00000020d8097836 */ /* 0x040fe20000000000 */
[----:B------:R-:W-:Y:S01]  /*0a00*/  UISETP.NE.AND UP1, UPT, UR8, URZ, !UP1 ;  /* 0x000000ff0800728c */ /* 0x000fe2000cf25270 */
[----:B------:R-:W-:Y:S01]  /*0a10*/  VIADD R8, R216, 0x40 ;  /* 0x00000040d8087836 */ /* 0x000fe20000000000 */
[----:B------:R-:W-:Y:S01]  /*0a20*/  UISETP.NE.AND UP0, UPT, UR20, -0x1, UPT ;  /* 0xffffffff1400788c */ /* 0x000fe2000bf05270 */
[C---:B------:R-:W-:Y:S01]  /*0a30*/  IADD3 R4, P0, PT, R0.reuse, UR12, RZ ;  /* 0x0000000c00047c10 */ /* 0x040fe2000ff1e0ff */
[----:B----4-:R-:W-:Y:S01]  /*0a40*/  UIMAD UR11, UR24, UR11, URZ ;  /* 0x0000000b180b72a4 */ /* 0x010fe2000f8e02ff */
[C---:B------:R-:W-:Y:S01]  /*0a50*/  ISETP.NE.AND P3, PT, R0.reuse, RZ, PT ;  /* 0x000000ff0000720c */ /* 0x040fe20003f65270 */
[----:B------:R-:W-:Y:S01]  /*0a60*/  UIMAD.WIDE.U32 UR32, UR32, 0x80, URZ ;  /* 0x00000080202078a5 */ /* 0x000fe2000f8e00ff */
[C---:B------:R-:W-:Y:S01]  /*0a70*/  LOP3.LUT R12, R0.reuse, 0x40, RZ, 0xfc, !PT ;  /* 0x00000040000c7812 */ /* 0x040fe200078efcff */
[----:B------:R-:W-:Y:S01]  /*0a80*/  IMAD.X R5, RZ, RZ, UR9, P0 ;  /* 0x00000009ff057e24 */ /* 0x000fe200080e06ff */
[----:B------:R-:W-:Y:S01]  /*0a90*/  LOP3.LUT R11, R0, 0x80, RZ, 0xfc, !PT ;  /* 0x00000080000b7812 */ /* 0x000fe200078efcff */
[----:B--2---:R-:W-:Y:S01]  /*0aa0*/  IMAD.U32 R2, RZ, RZ, UR4 ;  /* 0x00000004ff027e24 */ /* 0x004fe2000f8e00ff */
[----:B-1----:R-:W-:Y:S01]  /*0ab0*/  UIMAD UR4, UR18, UR6, URZ ;  /* 0x00000006120472a4 */ /* 0x002fe2000f8e02ff */
[----:B------:R-:W-:Y:S01]  /*0ac0*/  IMAD.U32 R16, RZ, RZ, UR5 ;  /* 0x00000005ff107e24 */ /* 0x000fe2000f8e00ff */
[----:B------:R-:W-:Y:S01]  /*0ad0*/  UIADD3 UR18, UPT, UPT, -UR18, UR29, URZ ;  /* 0x0000001d12127290 */ /* 0x000fe2000fffe1ff */
[----:B------:R-:W-:Y:S01]  /*0ae0*/  IMAD.WIDE.U32 R2, R2, UR24, R4 ;  /* 0x0000001802027c25 */ /* 0x000fe2000f8e0004 */
[----:B---3--:R-:W-:Y:S01]  /*0af0*/  UIMAD UR7, UR25, UR7, URZ ;  /* 0x00000007190772a4 */ /* 0x008fe2000f8e02ff */
[----:B------:R-:W-:Y:S01]  /*0b00*/  LOP3.LUT R5, R216, UR32, RZ, 0xfc, !PT ;  /* 0x00000020d8057c12 */ /* 0x000fe2000f8efcff */
[----:B------:R-:W-:Y:S01]  /*0b10*/  @!UP1 UIMAD UR11, UR25, UR10, UR11 ;  /* 0x0000000a190b92a4 */ /* 0x000fe2000f8e020b */
[----:B------:R-:W-:Y:S01]  /*0b20*/  LOP3.LUT R10, R0, 0xc0, RZ, 0xfc, !PT ;  /* 0x000000c0000a7812 */ /* 0x000fe200078efcff */
[----:B------:R-:W-:Y:S01]  /*0b30*/  USEL UR7, UR7, UR20, !UP0 ;  /* 0x0000001407077287 */ /* 0x000fe2000c000000 */
[----:B------:R-:W-:Y:S01]  /*0b40*/  ISETP.GE.AND P1, PT, R216, UR18, PT ;  /* 0x00000012d8007c0c */ /* 0x000fe2000bf26270 */
[----:B------:R-:W-:Y:S01]  /*0b50*/  USHF.R.S32.HI UR10, URZ, 0x1f, UR4 ;  /* 0x0000001fff0a7899 */ /* 0x000fe20008011404 */
[----:B------:R-:W-:Y:S01]  /*0b60*/  ISETP.GE.AND P0, PT, R9, UR18, PT ;  /* 0x0000001209007c0c */ /* 0x000fe2000bf06270 */
[----:B------:R-:W-:Y:S01]  /*0b70*/  USHF.R.S32.HI UR5, URZ, 0x1f, UR7 ;  /* 0x0000001fff057899 */ /* 0x000fe20008011407 */
[----:B------:R-:W-:Y:S01]  /*0b80*/  IMAD R17, R16, UR24, R3 ;  /* 0x0000001810117c24 */ /* 0x000fe2000f8e0203 */
[----:B------:R-:W-:-:S02]  /*0b90*/  USEL UR7, UR7, URZ, UP1 ;  /* 0x000000ff07077287 */ /* 0x000fc40008800000 */
[----:B------:R-:W-:Y:S02]  /*0ba0*/  USEL UR5, UR5, URZ, UP1 ;  /* 0x000000ff05057287 */ /* 0x000fe40008800000 */
[----:B------:R-:W-:Y:S02]  /*0bb0*/  USHF.R.S32.HI UR8, URZ, 0x1f, UR11 ;  /* 0x0000001fff087899 */ /* 0x000fe4000801140b */
[----:B------:R-:W-:-:S04]  /*0bc0*/  UIADD3 UR7, UP1, UP0, UR4, UR7, UR11 ;  /* 0x0000000704077290 */ /* 0x000fc8000f83e00b */
[----:B------:R-:W-:Y:S01]  /*0bd0*/  UIADD3.X UR10, UPT, UPT, UR10, UR5, UR8, UP1, UP0 ;  /* 0x000000050a0a7290 */ /* 0x000fe20008fe0408 */
[----:B------:R-:W-:Y:S11]  /*0be0*/  @P1 BRA `(.L_x_1578) ;  /* 0x00000000004c1947 */ /* 0x000ff60003800000 */
        /* <DEDUP_REMOVED lines=19> */
.L_x_1578:
[----:B------:R-:W-:Y:S05]  /*0d20*/  BSYNC.RECONVERGENT B0 ;  /* 0x0000000000007941 */ /* 0x000fea0003800200 */
.L_x_1577:
        /* <DEDUP_REMOVED lines=25> */
.L_x_1580:
[----:B------:R-:W-:Y:S05]  /*0ec0*/  BSYNC.RECONVERGENT B0 ;  /* 0x0000000000007941 */ /* 0x000fea0003800200 */
.L_x_1579:
        /* <DEDUP_REMOVED lines=24> */
.L_x_1582:
[----:B------:R-:W-:Y:S05]  /*1050*/  BSYNC.RECONVERGENT B0 ;  /* 0x0000000000007941 */ /* 0x000fea0003800200 */
.L_x_1581:
        /* <DEDUP_REMOVED lines=26> */
.L_x_1584:
[----:B------:R-:W-:Y:S05]  /*1200*/  BSYNC.RECONVERGENT B0 ;  /* 0x0000000000007941 */ /* 0x000fea0003800200 */
.L_x_1583:
        /* <DEDUP_REMOVED lines=10> */
.L_x_1586:
[----:B------:R-:W-:Y:S05]  /*12b0*/  BSYNC.RECONVERGENT B0 ;  /* 0x0000000000007941 */ /* 0x000fea0003800200 */
.L_x_1585:
        /* <DEDUP_REMOVED lines=10> */
.L_x_1588:
[----:B------:R-:W-:Y:S05]  /*1360*/  BSYNC.RECONVERGENT B0 ;  /* 0x0000000000007941 */ /* 0x000fea0003800200 */
.L_x_1587:
        /* <DEDUP_REMOVED lines=10> */
.L_x_1590:
[----:B------:R-:W-:Y:S05]  /*1410*/  BSYNC.RECONVERGENT B0 ;  /* 0x0000000000007941 */ /* 0x000fea0003800200 */
.L_x_1589:
        /* <DEDUP_REMOVED lines=10> */
.L_x_1575:
        /* <DEDUP_REMOVED lines=21> */
.L_x_1591:
[----:B------:R-:W1:Y:S01]  /*1610*/  LDCU.64 UR10, c[0x0][0x3b8] ;  /* 0x00007700ff0a77ac */ /* 0x000e620008000a00 */
[----:B------:R-:W-:-:S04]  /*1620*/  UIADD3 UR14, UPT, UPT, UR12, UR13, URZ ;  /* 0x0000000d0c0e7290 */ /* 0x000fc8000fffe0ff */
[----:B-1----:R-:W-:Y:S02]  /*1630*/  UIMAD.WIDE.U32 UR6, UR14, UR10, URZ ;  /* 0x0000000a0e0672a5 */ /* 0x002fe4000f8e00ff */
[----:B------:R-:W-:-:S04]  /*1640*/  UIMAD UR14, UR14, UR11, URZ ;  /* 0x0000000b0e0e72a4 */ /* 0x000fc8000f8e02ff */
[----:B------:R-:W-:Y:S02]  /*1650*/  UIADD3 UR14, UPT, UPT, UR7, UR14, URZ ;  /* 0x0000000e070e7290 */ /* 0x000fe4000fffe0ff */
.L_x_1592:
        /* <DEDUP_REMOVED lines=39> */
.L_x_1593:
[----:B------:R-:W1:Y:S01]  /*18d0*/  LDCU.64 UR8, c[0x0][0x3c0] ;  /* 0x00007800ff0877ac */ /* 0x000e620008000a00 */
[----:B------:R-:W-:-:S04]  /*18e0*/  UIADD3 UR12, UPT, UPT, UR12, UR13, URZ ;  /* 0x0000000d0c0c7290 */ /* 0x000fc8000fffe0ff */
[----:B-1----:R-:W-:Y:S02]  /*18f0*/  UIMAD.WIDE.U32 UR4, UR12, UR8, URZ ;  /* 0x000000080c0472a5 */ /* 0x002fe4000f8e00ff */
[----:B------:R-:W-:-:S04]  /*1900*/  UIMAD UR12, UR12, UR9, URZ ;  /* 0x000000090c0c72a4 */ /* 0x000fc8000f8e02ff */
[----:B------:R-:W-:-:S12]  /*1910*/  UIADD3 UR15, UPT, UPT, UR5, UR12, URZ ;  /* 0x0000000c050f7290 */ /* 0x000fd8000fffe0ff */
.L_x_1594:
[----:B------:R-:W-:Y:S01]  /*1920*/  IMAD.SHL.U32 R241, R216, 0x8, RZ ;  /* 0x00000008d8f17824 */ /* 0x000fe200078e00ff */
[----:B------:R-:W-:Y:S01]  /*1930*/  SHF.R.U32.HI R5, RZ, 0x3, R216 ;  /* 0x00000003ff057819 */ /* 0x000fe200000116d8 */
[----:B------:R-:W-:Y:S01]  /*1940*/  UIADD3 UR18, UPT, UPT, -UR18, UR29, URZ ;  /* 0x0000001d12127290 */ /* 0x000fe2000fffe1ff */
[----:B------:R-:W-:Y:S01]  /*1950*/  SHF.R.S32.HI R231, RZ, 0x1f, R2 ;  /* 0x0000001fffe77819 */ /* 0x000fe20000011402 */
[----:B------:R-:W1:Y:S01]  /*1960*/  S2UR UR36, SR_CgaCtaId ;  /* 0x00000000002479c3 */ /* 0x000e620000008800 */
[----:B------:R-:W-:Y:S01]  /*1970*/  LOP3.LUT R215, R241, 0x38, RZ, 0xc0, !PT ;  /* 0x00000038f1d77812 */ /* 0x000fe200078ec0ff */
[----:B------:R-:W-:Y:S01]  /*1980*/  VIADD R3, R5, 0x40 ;  /* 0x0000004005037836 */ /* 0x000fe20000000000 */
[----:B------:R-:W2:Y:S01]  /*1990*/  LDCU.64 UR16, c[0x0][0x388] ;  /* 0x00007100ff1077ac */ /* 0x000ea20008000a00 */
[----:B------:R-:W-:Y:S01]  /*19a0*/  LOP3.LUT R235, R241, 0x1f8, RZ, 0xc0, !PT ;  /* 0x000001f8f1eb7812 */ /* 0x000fe200078ec0ff */
[----:B------:R-:W-:Y:S01]  /*19b0*/  BSSY.RECONVERGENT B0, `(.L_x_1595) ;  /* 0x0000059000007945 */ /* 0x000fe20003800200 */
[C---:B------:R-:W-:Y:S01]  /*19c0*/  IADD3 R10, P1, PT, R215.reuse, UR6, RZ ;  /* 0x00000006d70a7c10 */ /* 0x040fe2000ff3e0ff */
[----:B------:R-:W3:Y:S01]  /*19d0*/  LDCU.64 UR12, c[0x0][0x3c8] ;  /* 0x00007900ff0c77ac */ /* 0x000ee20008000a00 */
[----:B------:R-:W-:-:S02]  /*19e0*/  IADD3 R14, P0, PT, R215, UR4, RZ ;  /* 0x00000004d70e7c10 */ /* 0x000fc4000ff1e0ff */
[----:B------:R-:W-:Y:S01]  /*19f0*/  LOP3.LUT R0, R241, 0x1e00, RZ, 0xc0, !PT ;  /* 0x00001e00f1007812 */ /* 0x000fe200078ec0ff */
[----:B------:R-:W4:Y:S01]  /*1a00*/  LDCU.128 UR4, c[0x0][0x3d0] ;  /* 0x00007a00ff0477ac */ /* 0x000f220008000c00 */
[----:B------:R-:W-:Y:S01]  /*1a10*/  IMAD.X R11, RZ, RZ, UR14, P1 ;  /* 0x0000000eff0b7e24 */ /* 0x000fe200088e06ff */
[----:B------:R-:W-:Y:S01]  /*1a20*/  ISETP.GE.AND P1, PT, R3, UR18, PT ;  /* 0x0000001203007c0c */ /* 0x000fe2000bf26270 */
[----:B------:R-:W-:Y:S01]  /*1a30*/  IMAD.X R15, RZ, RZ, UR15, P0 ;  /* 0x0000000fff0f7e24 */ /* 0x000fe200080e06ff */
[----:B------:R-:W5:Y:S01]  /*1a40*/  LDCU.64 UR14, c[0x0][0x390] ;  /* 0x00007200ff0e77ac */ /* 0x000f620008000a00 */
[----:B------:R-:W-:Y:S01]  /*1a50*/  IMAD.WIDE.U32 R10, R5, UR10, R10 ;  /* 0x0000000a050a7c25 */ /* 0x000fe2000f8e000a */
[----:B------:R-:W-:Y:S01]  /*1a60*/  IADD3 R12, P0, PT, R215, UR38, RZ ;  /* 0x00000026d70c7c10 */ /* 0x000fe2000ff1e0ff */
[----:B------:R-:W-:Y:S02]  /*1a70*/  UMOV UR37, 0x400 ;  /* 0x0000040000257882 */ /* 0x000fe40000000000 */
[----:B------:R-:W-:Y:S01]  /*1a80*/  IMAD.WIDE.U32 R14, R5, UR8, R14 ;  /* 0x00000008050e7c25 */ /* 0x000fe2000f8e000e */
[----:B------:R-:W-:Y:S01]  /*1a90*/  IADD3.X R13, PT, PT, RZ, UR34, RZ, P0, !PT ;  /* 0x00000022ff0d7c10 */ /* 0x000fe200087fe4ff */
[----:B------:R-:W-:Y:S01]  /*1aa0*/  UIMAD.WIDE.U32 UR32, UR32, 0x80, URZ ;  /* 0x00000080202078a5 */ /* 0x000fe2000f8e00ff */
[----:B------:R-:W-:Y:S01]  /*1ab0*/  LOP3.LUT R235, R235, 0x38, R216, 0x78, !PT ;  /* 0x00000038ebeb7812 */ /* 0x000fe200078e78d8 */
[C---:B------:R-:W-:Y:S01]  /*1ac0*/  IMAD R11, R5.reuse, UR11, R11 ;  /* 0x0000000b050b7c24 */ /* 0x040fe2000f8e020b */
[C---:B------:R-:W-:Y:S01]  /*1ad0*/  IADD3 R4, PT, PT, R5.reuse, 0x20, RZ ;  /* 0x0000002005047810 */ /* 0x040fe20007ffe0ff */
[----:B------:R-:W-:Y:S01]  /*1ae0*/  IMAD R15, R5, UR9, R15 ;  /* 0x00000009050f7c24 */ /* 0x000fe2000f8e020f */
[----:B------:R-:W-:Y:S01]  /*1af0*/  LOP3.LUT R235, R235, R0, RZ, 0xfc, !PT ;  /* 0x00000000ebeb7212 */ /* 0x000fe200078efcff */
[----:B---3--:R-:W-:Y:S01]  /*1b00*/  IMAD.U32 R8, RZ, RZ, UR12 ;  /* 0x0000000cff087e24 */ /* 0x008fe2000f8e00ff */
[----:B------:R-:W-:Y:S01]  /*1b10*/  USHF.L.U32 UR34, UR10, 0x6, URZ ;  /* 0x000000060a227899 */ /* 0x000fe200080006ff */
[C---:B----4-:R-:W-:Y:S01]  /*1b20*/  IMAD R233, R231.reuse, UR4, RZ ;  /* 0x00000004e7e97c24 */ /* 0x050fe2000f8e02ff */
[----:B------:R-:W-:Y:S01]  /*1b30*/  USHF.L.U64.HI UR35, UR10, 0x5, UR11 ;  /* 0x000000050a237899 */ /* 0x000fe2000801020b */
[----:B------:R-:W-:Y:S01]  /*1b40*/  IMAD R231, R231, UR6, RZ ;  /* 0x00000006e7e77c24 */ /* 0x000fe2000f8e02ff */
[C---:B------:R-:W-:Y:S01]  /*1b50*/  LOP3.LUT R240, R215.reuse, 0x40, RZ, 0xfc, !PT ;  /* 0x00000040d7f07812 */ /* 0x040fe200078efcff */
        /* <DEDUP_REMOVED lines=8> */
[----:B--2---:R-:W-:Y:S01]  /*1be0*/  LEA R234, P2, R10, UR16, 0x1 ;  /* 0x000000100aea7c11 */ /* 0x004fe2000f8408ff */
[----:B------:R-:W-:Y:S01]  /*1bf0*/  USHF.L.U64.HI UR16, UR8, 0x6, UR9 ;  /* 0x0000000608107899 */ /* 0x000fe20008010209 */
[----:B------:R-:W-:Y:S01]  /*1c00*/  LEA R235, R235, UR5, 0x1 ;  /* 0x00000005ebeb7c11 */ /* 0x000fe2000f8e08ff */
[----:B------:R-:W-:Y:S01]  /*1c10*/  IMAD.IADD R231, R3, 0x1, R231 ;  /* 0x0000000103e77824 */ /* 0x000fe200078e02e7 */
[----:B-----5:R-:W-:Y:S01]  /*1c20*/  LEA R232, P0, R2, UR14, 0x1 ;  /* 0x0000000e02e87c11 */ /* 0x020fe2000f8008ff */
[----:B------:R-:W-:Y:S01]  /*1c30*/  IMAD.IADD R233, R11, 0x1, R233 ;  /* 0x000000010be97824 */ /* 0x000fe200078e02e9 */
[----:B------:R-:W-:Y:S01]  /*1c40*/  UIADD3 UR14, UPT, UPT, UR21, -0x1, URZ ;  /* 0xffffffff150e7890 */ /* 0x000fe2000fffe0ff */
[----:B------:R-:W-:Y:S01]  /*1c50*/  IMAD.WIDE.U32 R8, R8, UR24, R12 ;  /* 0x0000001808087c25 */ /* 0x000fe2000f8e000c */
[----:B------:R-:W-:Y:S01]  /*1c60*/  LEA.HI.X R231, R2, UR15, R231, 0x1, P0 ;  /* 0x0000000f02e77c11 */ /* 0x000fe200080f0ce7 */
[----:B------:R-:W-:Y:S01]  /*1c70*/  USHF.L.U32 UR15, UR8, 0x6, URZ ;  /* 0x00000006080f7899 */ /* 0x000fe200080006ff */
[C---:B------:R-:W-:Y:S01]  /*1c80*/  ISETP.GE.AND P0, PT, R5.reuse, UR18, PT ;  /* 0x0000001205007c0c */ /* 0x040fe2000bf06270 */
[----:B------:R-:W-:Y:S01]  /*1c90*/  VIADD R2, R5, 0x60 ;  /* 0x0000006005027836 */ /* 0x000fe20000000000 */
[----:B------:R-:W-:Y:S01]  /*1ca0*/  LEA.HI.X R233, R10, UR17, R233, 0x1, P2 ;  /* 0x000000110ae97c11 */ /* 0x000fe200090f0ce9 */
[----:B------:R-:W-:Y:S01]  /*1cb0*/  IMAD.U32 R10, RZ, RZ, UR13 ;  /* 0x0000000dff0a7e24 */ /* 0x000fe2000f8e00ff */
[----:B------:R-:W-:Y:S01]  /*1cc0*/  USHF.L.U32 UR17, UR14, 0x6, URZ ;  /* 0x000000060e117899 */ /* 0x000fe200080006ff */
[----:B------:R-:W-:-:S02]  /*1cd0*/  ISETP.GE.AND P2, PT, R4, UR18, PT ;  /* 0x0000001204007c0c */ /* 0x000fc4000bf46270 */
[----:B------:R-:W-:Y:S01]  /*1ce0*/  LOP3.LUT R3, R5, UR32, RZ, 0xfc, !PT ;  /* 0x0000002005037c12 */ /* 0x000fe2000f8efcff */
[----:B------:R-:W-:-:S05]  /*1cf0*/  IMAD R11, R10, UR24, R9 ;  /* 0x000000180a0b7c24 */ /* 0x000fca000f8e0209 */
[----:B------:R-:W-:Y:S05]  /*1d00*/  @P0 BRA `(.L_x_1596) ;  /* 0x00000000008c0947 */ /* 0x000fea0003800000 */
        /* <DEDUP_REMOVED lines=35> */
.L_x_1596:
[----:B------:R-:W-:Y:S05]  /*1f40*/  BSYNC.RECONVERGENT B0 ;  /* 0x0000000000007941 */ /* 0x000fea0003800200 */
.L_x_1595:
[----:B------:R-:W-:Y:S01]  /*1f50*/  UIADD3 UR36, UPT, UPT, -UR17, UR28, URZ ;  /* 0x0000001c11247290 */ /* 0x000fe2000fffe1ff */
        /* <DEDUP_REMOVED lines=40> */
.L_x_1598:
[----:B------:R-:W-:Y:S05]  /*21e0*/  BSYNC.RECONVERGENT B0 ;  /* 0x0000000000007941 */ /* 0x000fea0003800200 */
.L_x_1597:
        /* <DEDUP_REMOVED lines=41> */
.L_x_1600:
[----:B------:R-:W-:Y:S05]  /*2480*/  BSYNC.RECONVERGENT B0 ;  /* 0x0000000000007941 */ /* 0x000fea0003800200 */
.L_x_1599:
        /* <DEDUP_REMOVED lines=40> */
.L_x_1602:
[----:B------:R-:W-:Y:S05]  /*2710*/  BSYNC.RECONVERGENT B0 ;  /* 0x0000000000007941 */ /* 0x000fea0003800200 */
.L_x_1601:
        /* <DEDUP_REMOVED lines=34> */
.L_x_1604:
[----:B------:R-:W-:Y:S05]  /*2940*/  BSYNC.RECONVERGENT B0 ;  /* 0x0000000000007941 */ /* 0x000fea0003800200 */
.L_x_1603:
[----:B------:R-:W-:Y:S04]  /*2950*/  BSSY.RECONVERGENT B0, `(.L_x_1605) ;  /* 0x0000021000007945 */ /* 0x000fe80003800200 */
[----:B------:R-:W-:Y:S05]  /*2960*/  @P5 BRA `(.L_x_1606) ;  /* 0x00000000007c5947 */ /* 0x000fea0003800000 */
        /* <DEDUP_REMOVED lines=31> */
.L_x_1606:
[----:B------:R-:W-:Y:S05]  /*2b60*/  BSYNC.RECONVERGENT B0 ;  /* 0x0000000000007941 */ /* 0x000fea0003800200 */
.L_x_1605:
[----:B------:R-:W5:Y:S01]  /*2b70*/  LDCU UR6, c[0x0][0x3e0] ;  /* 0x00007c00ff0677ac */ /* 0x000f620008000800 */
[----:B------:R-:W0:Y:S01]  /*2b80*/  LDGDEPBAR ;  /* 0x00000000000079af */ /* 0x000e220000000000 */
[C---:B----4-:R-:W-:Y:S01]  /*2b90*/  LOP3.LUT R3, R216.reuse, 0x1f, RZ, 0xc0, !PT ;  /* 0x0000001fd8037812 */ /* 0x050fe200078ec0ff */
        /* <DEDUP_REMOVED lines=8> */
[----:B------:R-:W-:-:S02]  /*2c20*/  LOP3.LUT R166, R219, 0x8, RZ, 0xc0, !PT ;  /* 0x00000008dba67812 */ /* 0x000fc400078ec0ff */
[--C-:B------:R-:W-:Y:S02]  /*2c30*/  LOP3.LUT R5, R215, 0x1c0, R167.reuse, 0xf8, !PT ;  /* 0x000001c0d7057812 */ /* 0x100fe400078ef8a7 */
[----:B------:R-:W-:Y:S02]  /*2c40*/  LOP3.LUT R0, R216, 0x4, RZ, 0xc0, !PT ;  /* 0x00000004d8007812 */ /* 0x000fe400078ec0ff */
[----:B------:R-:W-:Y:S01]  /*2c50*/  LOP3.LUT R174, R218, 0x200, R167, 0xf8, !PT ;  /* 0x00000200daae7812 */ /* 0x000fe200078ef8a7 */
[----:B-----5:R-:W-:Y:S01]  /*2c60*/  UIMAD UR6, UR25, UR6, UR24 ;  /* 0x00000006190672a4 */ /* 0x020fe2000f8e0218 */
[----:B------:R-:W-:-:S03]  /*2c70*/  LOP3.LUT R166, R5, R166, RZ, 0x3c, !PT ;  /* 0x000000a605a67212 */ /* 0x000fc600078e3cff */
[----:B------:R-:W-:Y:S01]  /*2c80*/  USHF.L.U32 UR6, UR6, 0x5, URZ ;  /* 0x0000000506067899 */ /* 0x000fe200080006ff */
[----:B------:R-:W-:-:S04]  /*2c90*/  DEPBAR.LE SB0, 0x0 ;  /* 0x000080000000791a */ /* 0x000fc80000000000 */
[----:B------:R-:W-:Y:S01]  /*2ca0*/  USHF.R.S32.HI UR7, URZ, 0x1f, UR6 ;  /* 0x0000001fff077899 */ /* 0x000fe20008011406 */
[----:B------:R-:W-:Y:S01]  /*2cb0*/  BAR.SYNC.DEFER_BLOCKING 0x0 ;  /* 0x0000000000007b1d */ /* 0x000fe20000010000 */
[----:B------:R-:W-:Y:S01]  /*2cc0*/  IADD3 R3, P1, P0, R6, UR6, R3 ;  /* 0x0000000606037c10 */ /* 0x000fe2000f83e003 */
[----:B------:R-:W-:-:S03]  /*2cd0*/  UIADD3 UR6, UPT, UPT, UR13, UR16, URZ ;  /* 0x000000100d067290 */ /* 0x000fc6000fffe0ff */
[----:B------:R-:W-:Y:S01]  /*2ce0*/  IADD3.X R77, PT, PT, R77, UR7, RZ, P1, P0 ;  /* 0x000000074d4d7c10 */ /* 0x000fe20008fe04ff */
[----:B------:R-:W-:Y:S08]  /*2cf0*/  @P6 BRA `(.L_x_1608) ;  /* 0x00000000007c6947 */ /* 0x000ff00003800000 */
        /* <DEDUP_REMOVED lines=31> */
.L_x_1608:
[----:B------:R4:W-:Y:S04]  /*2ef0*/  STS.128 [R235+0x18000], RZ ;  /* 0x018000ffeb007388 */ /* 0x0009e80000000c00 */
[----:B------:R4:W-:Y:S04]  /*2f00*/  STS.128 [R235+0x1a000], RZ ;  /* 0x01a000ffeb007388 */ /* 0x0009e80000000c00 */
[----:B------:R4:W-:Y:S04]  /*2f10*/  STS.128 [R235+0x1c000], RZ ;  /* 0x01c000ffeb007388 */ /* 0x0009e80000000c00 */
[----:B------:R4:W-:Y:S02]  /*2f20*/  STS.128 [R235+0x1e000], RZ ;  /* 0x01e000ffeb007388 */ /* 0x0009e40000000c00 */
.L_x_1609:
[----:B------:R-:W-:Y:S05]  /*2f30*/  BSYNC.RECONVERGENT B0 ;  /* 0x0000000000007941 */ /* 0x000fea0003800200 */
.L_x_1607:
        /* <DEDUP_REMOVED lines=44> */
.L_x_1611:
[----:B------:R-:W-:Y:S05]  /*3200*/  BSYNC.RECONVERGENT B0 ;  /* 0x0000000000007941 */ /* 0x000fea0003800200 */
.L_x_1610:
[----:B------:R-:W-:Y:S01]  /*3210*/  LDSM.16.M88.4 R60, [R83] ;  /* 0x00000000533c783b */ /* 0x000fe20000000200 */
[----:B------:R-:W-:Y:S01]  /*3220*/  IMAD.MOV.U32 R165, RZ, RZ, 0x20 ;  /* 0x00000020ffa57424 */ /* 0x000fe200078e00ff */
[----:B------:R-:W-:Y:S01]  /*3230*/  LOP3.LUT P0, R173, R216, 0x2, RZ, 0xc0, !PT ;  /* 0x00000002d8ad7812 */ /* 0x000fe2000780c0ff */
[----:B------:R-:W-:Y:S01]  /*3240*/  VIADD R186, R82, UR5 ;  /* 0x0000000552ba7c36 */ /* 0x000fe20008000000 */
[----:B------:R-:W5:Y:S01]  /*3250*/  LDSM.16.M88.4 R32, [R82+UR5+0x10000] ;  /* 0x010000055220783b */ /* 0x000f620008000200 */
[----:B------:R-:W-:Y:S01]  /*3260*/  IMAD.MOV.U32 R172, RZ, RZ, 0x40 ;  /* 0x00000040ffac7424 */ /* 0x000fe200078e00ff */
[----:B------:R-:W-:Y:S01]  /*3270*/  SEL R76, R165, 0xffffffe0, !P0 ;  /* 0xffffffe0a54c7807 */ /* 0x000fe20004000000 */
[----:B------:R-:W-:Y:S01]  /*3280*/  IMAD.SHL.U32 R184, R216, 0x2, RZ ;  /* 0x00000002d8b87824 */ /* 0x000fe200078e00ff */
[----:B------:R-:W5:Y:S01]  /*3290*/  LDSM.16.M88.4 R24, [R82+UR5+0x10800] ;  /* 0x010800055218783b */ /* 0x000f620008000200 */
[----:B------:R-:W-:Y:S01]  /*32a0*/  ISETP.NE.AND P0, PT, R0, RZ, PT ;  /* 0x000000ff0000720c */ /* 0x000fe20003f05270 */
[----:B------:R-:W-:Y:S01]  /*32b0*/  IMAD.U32 R230, RZ, RZ, UR22 ;  /* 0x00000016ffe67e24 */ /* 0x000fe2000f8e00ff */
[----:B------:R-:W-:Y:S01]  /*32c0*/  SHF.R.U32.HI R248, RZ, 0x5, R216 ;  /* 0x00000005fff87819 */ /* 0x000fe200000116d8 */
[C-C-:B------:R-:W-:Y:S01]  /*32d0*/  IMAD.IADD R81, R83.reuse, 0x1, R76.reuse ;  /* 0x0000000153517824 */ /* 0x140fe200078e024c */
[----:B------:R-:W5:Y:S01]  /*32e0*/  LDSM.16.M88.4 R16, [R82+UR5+0x11000] ;  /* 0x011000055210783b */ /* 0x000f620008000200 */
[----:B------:R-:W-:Y:S01]  /*32f0*/  IMAD.IADD R78, R186, 0x1, R76 ;  /* 0x00000001ba4e7824 */ /* 0x000fe200078e024c */
[----:B------:R-:W-:Y:S01]  /*3300*/  SEL R172, R172, 0xffffffc0, !P0 ;  /* 0xffffffc0acac7807 */ /* 0x000fe20004000000 */
[----:B------:R-:W-:Y:S01]  /*3310*/  IMAD.U32 R228, RZ, RZ, UR28 ;  /* 0x0000001cffe47e24 */ /* 0x000fe2000f8e00ff */
[----:B-123--:R-:W1:Y:S01]  /*3320*/  LDSM.16.M88.4 R12, [R82+UR5+0x11800] ;  /* 0x01180005520c783b */ /* 0x00ee620008000200 */
[----:B------:R-:W-:Y:S01]  /*3330*/  LOP3.LUT R183, R184, 0x6, RZ, 0xc0, !PT ;  /* 0x00000006b8b77812 */ /* 0x000fe200078ec0ff */
[----:B------:R-:W-:Y:S01]  /*3340*/  UISETP.GT.U32.AND UP0, UPT, UR14, UR19, UPT ;  /* 0x000000130e00728c */ /* 0x000fe2000bf04070 */
[--C-:B------:R-:W-:Y:S01]  /*3350*/  IMAD.IADD R80, R83, 0x1, R172.reuse ;  /* 0x0000000153507824 */ /* 0x100fe200078e02ac */
[----:B----4-:R-:W-:Y:S01]  /*3360*/  LDSM.16.M88.4 R8, [R81] ;  /* 0x000000005108783b */ /* 0x010fe20000000200 */
[----:B------:R-:W-:-:S02]  /*3370*/  IMAD.IADD R0, R186, 0x1, R172 ;  /* 0x00000001ba007824 */ /* 0x000fc400078e02ac */
[C---:B------:R-:W-:Y:S01]  /*3380*/  IMAD.IADD R79, R76.reuse, 0x1, R80 ;  /* 0x000000014c4f7824 */ /* 0x040fe200078e0250 */
[----:B------:R-:W2:Y:S01]  /*3390*/  LDSM.16.M88.4 R40, [R78+0x10000] ;  /* 0x010000004e28783b */ /* 0x000ea20000000200 */
[----:B------:R-:W-:-:S03]  /*33a0*/  IMAD.IADD R2, R76, 0x1, R0 ;  /* 0x000000014c027824 */ /* 0x000fc600078e0200 */
[----:B------:R-:W3:Y:S04]  /*33b0*/  LDSM.16.M88.4 R4, [R78+0x10800] ;  /* 0x010800004e04783b */ /* 0x000ee80000000200 */
        /* <DEDUP_REMOVED lines=19> */
[C---:B---3--:R-:W-:Y:S08]  /*34f0*/  HMMA.16816.F32 R28, R8.reuse, R4, R28 ;  /* 0x00000004081c723c */ /* 0x048ff0000000181c */
[C---:B------:R-:W-:Y:S01]  /*3500*/  HMMA.16816.F32 R24, R8.reuse, R6, R24 ;  /* 0x000000060818723c */ /* 0x040fe20000001818 */
[----:B------:R-:W3:Y:S07]  /*3510*/  LDSM.16.M88.4 R4, [R79] ;  /* 0x000000004f04783b */ /* 0x000eee0000000200 */
[C---:B----4-:R-:W-:Y:S08]  /*3520*/  HMMA.16816.F32 R20, R8.reuse, R56, R20 ;  /* 0x000000380814723c */ /* 0x050ff00000001814 */
        /* <DEDUP_REMOVED lines=92> */
[----:B------:R-:W-:Y:S07]  /*3af0*/  LDSM.16.M88.4 R48, [R0+0x14800] ;  /* 0x014800000030783b */ /* 0x000fee0000000200 */
[C---:B--2---:R-:W-:Y:S08]  /*3b00*/  HMMA.16816.F32 R64, R40.reuse, R44, R64 ;  /* 0x0000002c2840723c */ /* 0x044ff00000001840 */
[----:B------:R-:W-:Y:S01]  /*3b10*/  HMMA.16816.F32 R60, R40, R46, R60 ;  /* 0x0000002e283c723c */ /* 0x000fe2000000183c */
[----:B------:R-:W2:Y:S04]  /*3b20*/  LDSM.16.M88.4 R44, [R0+0x15000] ;  /* 0x01500000002c783b */ /* 0x000ea80000000200 */
[----:B------:R-:W-:Y:S03]  /*3b30*/  LDSM.16.M88.4 R40, [R0+0x15800] ;  /* 0x015800000028783b */ /* 0x000fe60000000200 */
[C---:B----4-:R-:W-:Y:S08]  /*3b40*/  HMMA.16816.F32 R36, R72.reuse, R12, R36 ;  /* 0x0000000c4824723c */ /* 0x050ff00000001824 */
[C---:B------:R-:W-:Y:S01]  /*3b50*/  HMMA.16816.F32 R32, R72.reuse, R14, R32 ;  /* 0x0000000e4820723c */ /* 0x040fe20000001820 */
[----:B------:R-:W-:Y:S07]  /*3b60*/  LDSM.16.M88.4 R12, [R79+0x8000] ;  /* 0x008000004f0c783b */ /* 0x000fee0000000200 */
[C---:B-1----:R-:W-:Y:S08]  /*3b70*/  HMMA.16816.F32 R20, R72.reuse, R4, R20 ;  /* 0x000000044814723c */ /* 0x042ff00000001814 */
[C---:B------:R-:W-:Y:S01]  /*3b80*/  HMMA.16816.F32 R16, R72.reuse, R6, R16 ;  /* 0x000000064810723c */ /* 0x040fe20000001810 */
[----:B------:R-:W1:Y:S07]  /*3b90*/  LDSM.16.M88.4 R4, [R2+0x14800] ;  /* 0x014800000204783b */ /* 0x000e6e0000000200 */
[C---:B---3--:R-:W-:Y:S08]  /*3ba0*/  HMMA.16816.F32 R28, R72.reuse, R8, R28 ;  /* 0x00000008481c723c */ /* 0x048ff0000000181c */
[----:B------:R-:W-:Y:S01]  /*3bb0*/  HMMA.16816.F32 R24, R72, R10, R24 ;  /* 0x0000000a4818723c */ /* 0x000fe20000001818 */
[----:B------:R-:W3:Y:S07]  /*3bc0*/  LDSM.16.M88.4 R8, [R2+0x14000] ;  /* 0x014000000208783b */ /* 0x000eee0000000200 */
[C---:B--2---:R-:W-:Y:S08]  /*3bd0*/  HMMA.16816.F32 R20, R56.reuse, R44, R20 ;  /* 0x0000002c3814723c */ /* 0x044ff00000001814 */
[C---:B------:R-:W-:Y:S08]  /*3be0*/  HMMA.16816.F32 R28, R56.reuse, R48, R28 ;  /* 0x00000030381c723c */ /* 0x040ff0000000181c */
[C---:B------:R-:W-:Y:S01]  /*3bf0*/  HMMA.16816.F32 R24, R56.reuse, R50, R24 ;  /* 0x000000323818723c */ /* 0x040fe20000001818 */
[----:B------:R-:W-:Y:S07]  /*3c00*/  LDSM.16.M88.4 R48, [R2+0x15000] ;  /* 0x015000000230783b */ /* 0x000fee0000000200 */
[----:B------:R-:W-:Y:S01]  /*3c10*/  HMMA.16816.F32 R16, R56, R46, R16 ;  /* 0x0000002e3810723c */ /* 0x000fe20000001810 */
[----:B------:R-:W2:Y:S07]  /*3c20*/  LDSM.16.M88.4 R44, [R2+0x15800] ;  /* 0x01580000022c783b */ /* 0x000eae0000000200 */
[C---:B------:R-:W-:Y:S08]  /*3c30*/  HMMA.16816.F32 R64, R72.reuse, R68, R64 ;  /* 0x000000444840723c */ /* 0x040ff00000001840 */
[----:B------:R-:W-:Y:S01]  /*3c40*/  HMMA.16816.F32 R60, R72, R70, R60 ;  /* 0x00000046483c723c */ /* 0x000fe2000000183c */
[----:B------:R-:W-:Y:S04]  /*3c50*/  LDSM.16.M88.4 R68, [R83+0xc000] ;  /* 0x00c000005344783b */ /* 0x000fe80000000200 */
[----:B------:R-:W-:Y:S03]  /*3c60*/  LDSM.16.M88.4 R72, [R81+0xc000] ;  /* 0x00c000005148783b */ /* 0x000fe60000000200 */
[C---:B------:R-:W-:Y:S08]  /*3c70*/  HMMA.16816.F32 R36, R56.reuse, R52, R36 ;  /* 0x000000343824723c */ /* 0x040ff00000001824 */
[----:B------:R-:W-:Y:S01]  /*3c80*/  HMMA.16816.F32 R32, R56, R54, R32 ;  /* 0x000000363820723c */ /* 0x000fe20000001820 */
[----:B------:R-:W-:Y:S07]  /*3c90*/  LDSM.16.M88.4 R52, [R82+UR5+0x16000] ;  /* 0x016000055234783b */ /* 0x000fee0008000200 */
[C---:B-1----:R-:W-:Y:S08]  /*3ca0*/  HMMA.16816.F32 R28, R12.reuse, R4, R28 ;  /* 0x000000040c1c723c */ /* 0x042ff0000000181c */
[----:B------:R-:W-:Y:S01]  /*3cb0*/  HMMA.16816.F32 R24, R12, R6, R24 ;  /* 0x000000060c18723c */ /* 0x000fe20000001818 */
[----:B------:R-:W1:Y:S07]  /*3cc0*/  LDSM.16.M88.4 R4, [R82+UR5+0x17800] ;  /* 0x017800055204783b */ /* 0x000e6e0008000200 */
[C---:B------:R-:W-:Y:S08]  /*3cd0*/  HMMA.16816.F32 R64, R56.reuse, R40, R64 ;  /* 0x000000283840723c */ /* 0x040ff00000001840 */
[----:B------:R-:W-:Y:S01]  /*3ce0*/  HMMA.16816.F32 R60, R56, R42, R60 ;  /* 0x0000002a383c723c */ /* 0x000fe2000000183c */
[----:B------:R-:W-:Y:S04]  /*3cf0*/  LDSM.16.M88.4 R40, [R82+UR5+0x16800] ;  /* 0x016800055228783b */ /* 0x000fe80008000200 */
[----:B------:R-:W-:Y:S03]  /*3d00*/  LDSM.16.M88.4 R56, [R78+0x16000] ;  /* 0x016000004e38783b */ /* 0x000fe60000000200 */
[C---:B---3--:R-:W-:Y:S08]  /*3d10*/  HMMA.16816.F32 R36, R12.reuse, R8, R36 ;  /* 0x000000080c24723c */ /* 0x048ff00000001824 */
[C---:B------:R-:W-:Y:S01]  /*3d20*/  HMMA.16816.F32 R32, R12.reuse, R10, R32 ;  /* 0x0000000a0c20723c */ /* 0x040fe20000001820 */
[----:B------:R-:W3:Y:S04]  /*3d30*/  LDSM.16.M88.4 R8, [R82+UR5+0x17000] ;  /* 0x017000055208783b */ /* 0x000ee80008000200 */
[----:B------:R-:W-:Y:S03]  /*3d40*/  LDSM.16.M88.4 R80, [R80+0xc000] ;  /* 0x00c000005050783b */ /* 0x000fe60000000200 */
[C---:B--2---:R-:W-:Y:S08]  /*3d50*/  HMMA.16816.F32 R64, R12.reuse, R44, R64 ;  /* 0x0000002c0c40723c */ /* 0x044ff00000001840 */
[C---:B------:R-:W-:Y:S01]  /*3d60*/  HMMA.16816.F32 R60, R12.reuse, R46, R60 ;  /* 0x0000002e0c3c723c */ /* 0x040fe2000000183c */
[----:B------:R-:W2:Y:S07]  /*3d70*/  LDSM.16.M88.4 R44, [R78+0x17000] ;  /* 0x017000004e2c783b */ /* 0x000eae0000000200 */
        /* <DEDUP_REMOVED lines=15> */
[----:B------:R-:W-:Y:S07]  /*3e70*/  LDSM.16.M88.4 R40, [R79+0xc000] ;  /* 0x00c000004f28783b */ /* 0x000fee0000000200 */
[C---:B------:R-:W-:Y:S08]  /*3e80*/  HMMA.16816.F32 R36, R72.reuse, R56, R36 ;  /* 0x000000384824723c */ /* 0x040ff00000001824 */
[C---:B------:R-:W-:Y:S01]  /*3e90*/  HMMA.16816.F32 R32, R72.reuse, R58, R32 ;  /* 0x0000003a4820723c */ /* 0x040fe20000001820 */
[----:B------:R-:W-:Y:S07]  /*3ea0*/  LDSM.16.M88.4 R56, [R2+0x16000] ;  /* 0x016000000238783b */ /* 0x000fee0000000200 */
[C---:B--2---:R-:W-:Y:S08]  /*3eb0*/  HMMA.16816.F32 R20, R72.reuse, R44, R20 ;  /* 0x0000002c4814723c */ /* 0x044ff00000001814 */
[C---:B------:R-:W-:Y:S01]  /*3ec0*/  HMMA.16816.F32 R16, R72.reuse, R46, R16 ;  /* 0x0000002e4810723c */ /* 0x040fe20000001810 */
[----:B------:R-:W2:Y:S07]  /*3ed0*/  LDSM.16.M88.4 R44, [R0+0x17800] ;  /* 0x01780000002c783b */ /* 0x000eae0000000200 */
[C---:B----4-:R-:W-:Y:S08]  /*3ee0*/  HMMA.16816.F32 R28, R72.reuse, R12, R28 ;  /* 0x0000000c481c723c */ /* 0x050ff0000000181c */
[----:B------:R-:W-:Y:S01]  /*3ef0*/  HMMA.16816.F32 R24, R72, R14, R24 ;  /* 0x0000000e4818723c */ /* 0x000fe20000001818 */
[----:B------:R-:W4:Y:S07]  /*3f00*/  LDSM.16.M88.4 R12, [R0+0x17000] ;  /* 0x01700000000c783b */ /* 0x000f2e0000000200 */
[C---:B-1----:R-:W-:Y:S08]  /*3f10*/  HMMA.16816.F32 R36, R80.reuse, R4, R36 ;  /* 0x000000045024723c */ /* 0x042ff00000001824 */
[----:B------:R-:W-:Y:S01]  /*3f20*/  HMMA.16816.F32 R32, R80, R6, R32 ;  /* 0x000000065020723c */ /* 0x000fe20000001820 */
[----:B------:R-:W1:Y:S07]  /*3f30*/  LDSM.16.M88.4 R4, [R2+0x17800] ;  /* 0x017800000204783b */ /* 0x000e6e0000000200 */
[C---:B------:R-:W-:Y:S08]  /*3f40*/  HMMA.16816.F32 R64, R72.reuse, R48, R64 ;  /* 0x000000304840723c */ /* 0x040ff00000001840 */
[----:B------:R-:W-:Y:S01]  /*3f50*/  HMMA.16816.F32 R60, R72, R50, R60 ;  /* 0x00000032483c723c */ /* 0x000fe2000000183c */
[----:B------:R5:W1:Y:S01]  /*3f60*/  LDSM.16.M88.4 R48, [R2+0x17000] ;  /* 0x017000000230783b */ /* 0x000a620000000200 */
[----:B------:R-:W-:-:S06]  /*3f70*/  DEPBAR.LE SB0, 0x0 ;  /* 0x000080000000791a */ /* 0x000fcc0000000000 */
[----:B---3--:R-:W-:Y:S01]  /*3f80*/  HMMA.16816.F32 R28, R80, R8, R28 ;  /* 0x00000008501c723c */ /* 0x008fe2000000181c */
[----:B------:R-:W-:Y:S02]  /*3f90*/  SHF.R.U32.HI R9, RZ, 0x2, R216 ;  /* 0x00000002ff097819 */ /* 0x000fe400000116d8 */
[----:B------:R-:W-:Y:S02]  /*3fa0*/  LOP3.LUT R8, R219, 0x1f0, RZ, 0xc0, !PT ;  /* 0x000001f0db087812 */ /* 0x000fe400078ec0ff */
[----:B------:R-:W-:-:S03]  /*3fb0*/  LOP3.LUT R9, R9, 0x7, RZ, 0xc0, !PT ;  /* 0x0000000709097812 */ /* 0x000fc600078ec0ff */
[C---:B--2---:R-:W-:Y:S01]  /*3fc0*/  HMMA.16816.F32 R64, R80.reuse, R44, R64 ;  /* 0x0000002c5040723c */ /* 0x044fe20000001840 */
[----:B-----5:R-:W2:Y:S07]  /*3fd0*/  S2R R2, SR_CTAID.X ;  /* 0x0000000000027919 */ /* 0x020eae0000002500 */
[C---:B------:R-:W-:Y:S08]  /*3fe0*/  HMMA.16816.F32 R24, R80.reuse, R10, R24 ;  /* 0x0000000a5018723c */ /* 0x040ff00000001818 */
[C---:B----4-:R-:W-:Y:S08]  /*3ff0*/  HMMA.16816.F32 R20, R80.reuse, R12, R20 ;  /* 0x0000000c5014723c */ /* 0x050ff00000001814 */
[C---:B------:R-:W-:Y:S08]  /*4000*/  HMMA.16816.F32 R16, R80.reuse, R14, R16 ;  /* 0x0000000e5010723c */ /* 0x040ff00000001810 */
[----:B------:R-:W-:Y:S01]  /*4010*/  HMMA.16816.F32 R60, R80, R46, R60 ;  /* 0x0000002e503c723c */ /* 0x000fe2000000183c */
[----:B--2---:R-:W-:-:S07]  /*4020*/  IMAD R8, R2, 0x80, R8 ;  /* 0x0000008002087824 */ /* 0x004fce00078e0208 */
[----:B------:R-:W-:Y:S01]  /*4030*/  HMMA.16816.F32 R36, R40, R56, R36 ;  /* 0x000000382824723c */ /* 0x000fe20000001824 */
[----:B------:R-:W-:Y:S02]  /*4040*/  IMAD R248, R2, 0x8, R248 ;  /* 0x0000000802f87824 */ /* 0x000fe400078e02f8 */
[----:B------:R-:W-:Y:S01]  /*4050*/  IMAD.IADD R229, R9, 0x1, R8 ;  /* 0x0000000109e57824 */ /* 0x000fe200078e0208 */
[----:B------:R-:W-:Y:S01]  /*4060*/  LOP3.LUT R8, R183, UR17, RZ, 0xfc, !PT ;  /* 0x00000011b7087c12 */ /* 0x000fe2000f8efcff */
[----:B------:R-:W-:-:S03]  /*4070*/  IMAD.WIDE.U32 R248, R248, -0x326172a9, RZ ;  /* 0xcd9e8d57f8f87825 */ /* 0x000fc600078e00ff */
[C---:B-1----:R-:W-:Y:S01]  /*4080*/  HMMA.16816.F32 R64, R40.reuse, R4, R64 ;  /* 0x000000042840723c */ /* 0x042fe20000001840 */
[----:B------:R-:W-:Y:S01]  /*4090*/  IMAD.U32 R4, RZ, RZ, UR23 ;  /* 0x00000017ff047e24 */ /* 0x000fe2000f8e00ff */
[----:B------:R-:W-:Y:S01]  /*40a0*/  IADD3 R230, PT, PT, R229, UR28, -R230 ;  /* 0x0000001ce5e67c10 */ /* 0x000fe2000fffe8e6 */
[C---:B------:R-:W-:Y:S01]  /*40b0*/  VIADD R46, R8.reuse, 0x1 ;  /* 0x00000001082e7836 */ /* 0x040fe20000000000 */
[----:B------:R-:W-:Y:S01]  /*40c0*/  LOP3.LUT R77, R77, UR30, R249, 0x96, !PT ;  /* 0x0000001e4d4d7c12 */ /* 0x000fe2000f8e96f9 */
[C---:B------:R-:W-:Y:S01]  /*40d0*/  VIADD R45, R8.reuse, 0x8 ;  /* 0x00000008082d7836 */ /* 0x040fe20000000000 */
[----:B------:R-:W-:Y:S01]  /*40e0*/  IADD3 R229, PT, PT, R229, 0x1, R4 ;  /* 0x00000001e5e57810 */ /* 0x000fe20007ffe004 */
[----:B------:R-:W-:Y:S01]  /*40f0*/  VIADD R44, R8, 0x9 ;  /* 0x00000009082c7836 */ /* 0x000fe20000000000 */
[C---:B------:R-:W-:Y:S01]  /*4100*/  HMMA.16816.F32 R32, R40.reuse, R58, R32 ;  /* 0x0000003a2820723c */ /* 0x040fe20000001820 */
[----:B------:R-:W-:Y:S01]  /*4110*/  ISETP.GT.AND P0, PT, R230, R8, PT ;  /* 0x00000008e600720c */ /* 0x000fe20003f04270 */
[C---:B------:R-:W-:Y:S01]  /*4120*/  VIADD R13, R8.reuse, 0x19 ;  /* 0x00000019080d7836 */ /* 0x040fe20000000000 */
[C---:B------:R-:W-:Y:S01]  /*4130*/  VIADDMNMX R228, R229.reuse, 0x8, R228, PT ;  /* 0x00000008e5e47846 */ /* 0x040fe200038001e4 */
[C---:B------:R-:W-:Y:S01]  /*4140*/  VIADD R4, R8.reuse, 0x20 ;  /* 0x0000002008047836 */ /* 0x040fe20000000000 */
[----:B------:R-:W-:Y:S01]  /*4150*/  VIMNMX R229, PT, PT, R229, UR28, PT ;  /* 0x0000001ce5e57c48 */ /* 0x000fe2000bfe0100 */
[----:B------:R-:W-:Y:S01]  /*4160*/  VIADD R5, R8, 0x28 ;  /* 0x0000002808057836 */ /* 0x000fe20000000000 */
[----:B------:R-:W-:Y:S01]  /*4170*/  ISETP.GT.AND P3, PT, R230, R46, PT ;  /* 0x0000002ee600720c */ /* 0x000fe20003f64270 */
[C---:B------:R-:W-:Y:S01]  /*4180*/  HMMA.16816.F32 R28, R40.reuse, R52, R28 ;  /* 0x00000034281c723c */ /* 0x040fe2000000181c */
[----:B------:R-:W-:Y:S01]  /*4190*/  FSEL R36, R36, -INF , !P0 ;  /* 0xff80000024247808 */ /* 0x000fe20004000000 */
[----:B------:R-:W-:Y:S01]  /*41a0*/  VIADD R2, R230, 0x8 ;  /* 0x00000008e6027836 */ /* 0x000fe20000000000 */
[----:B------:R-:W-:Y:S01]  /*41b0*/  ISETP.GE.AND P5, PT, R46, R229, PT ;  /* 0x000000e52e00720c */ /* 0x000fe20003fa6270 */
[C---:B------:R-:W-:Y:S01]  /*41c0*/  VIADD R11, R8.reuse, 0x30 ;  /* 0x00000030080b7836 */ /* 0x040fe20000000000 */
[----:B------:R-:W-:Y:S01]  /*41d0*/  FSEL R37, R37, -INF , !P3 ;  /* 0xff80000025257808 */ /* 0x000fe20005800000 */
[----:B------:R-:W-:Y:S01]  /*41e0*/  VIADD R10, R8, 0x31 ;  /* 0x00000031080a7836 */ /* 0x000fe20000000000 */
[C---:B------:R-:W-:Y:S01]  /*41f0*/  ISETP.GT.AND P2, PT, R230.reuse, R45, PT ;  /* 0x0000002de600720c */ /* 0x040fe20003f44270 */
[----:B------:R-:W-:Y:S01]  /*4200*/  HMMA.16816.F32 R24, R40, R54, R24 ;  /* 0x000000362818723c */ /* 0x000fe20000001818 */
[----:B------:R-:W-:Y:S01]  /*4210*/  ISETP.GT.AND P0, PT, R230, R44, PT ;  /* 0x0000002ce600720c */ /* 0x000fe20003f04270 */
[----:B------:R-:W-:Y:S01]  /*4220*/  VIADD R9, R8, 0x38 ;  /* 0x0000003808097836 */ /* 0x000fe20000000000 */
[----:B------:R-:W-:-:S02]  /*4230*/  FSEL R37, R37, -INF , !P5 ;  /* 0xff80000025257808 */ /* 0x000fc40006800000 */
[----:B------:R-:W-:Y:S02]  /*4240*/  FSEL R32, R32, -INF , !P2 ;  /* 0xff80000020207808 */ /* 0x000fe40005000000 */
[-C--:B------:R-:W-:Y:S01]  /*4250*/  ISETP.GE.AND P5, PT, R44, R229.reuse, PT ;  /* 0x000000e52c00720c */ /* 0x080fe20003fa6270 */
[C---:B------:R-:W-:Y:S01]  /*4260*/  HMMA.16816.F32 R20, R40.reuse, R48, R20 ;  /* 0x000000302814723c */ /* 0x040fe20000001814 */
[----:B------:R-:W-:Y:S01]  /*4270*/  FSEL R33, R33, -INF , !P0 ;  /* 0xff80000021217808 */ /* 0x000fe20004000000 */
[----:B------:R-:W-:Y:S01]  /*4280*/  BAR.SYNC.DEFER_BLOCKING 0x0 ;  /* 0x0000000000007b1d */ /* 0x000fe20000010000 */
[-C--:B------:R-:W-:Y:S02]  /*4290*/  ISETP.GE.AND P6, PT, R8, R229.reuse, PT ;  /* 0x000000e50800720c */ /* 0x080fe40003fc6270 */
[----:B------:R-:W-:Y:S02]  /*42a0*/  ISETP.GT.AND P1, PT, R2, R8, PT ;  /* 0x000000080200720c */ /* 0x000fe40003f24270 */
[----:B------:R-:W-:Y:S01]  /*42b0*/  FSEL R36, R36, -INF , !P6 ;  /* 0xff80000024247808 */ /* 0x000fe20007000000 */
[----:B------:R-:W-:Y:S01]  /*42c0*/  HMMA.16816.F32 R16, R40, R50, R16 ;  /* 0x000000322810723c */ /* 0x000fe20000001810 */
[----:B------:R-:W-:-:S02]  /*42d0*/  ISETP.GE.AND P6, PT, R45, R229, PT ;  /* 0x000000e52d00720c */ /* 0x000fc40003fc6270 */
[----:B------:R-:W-:Y:S02]  /*42e0*/  ISETP.GE.AND P4, PT, R8, R228, PT ;  /* 0x000000e40800720c */ /* 0x000fe40003f86270 */
[----:B------:R-:W-:-:S03]  /*42f0*/  FSEL R32, R32, -INF , !P6 ;  /* 0xff80000020207808 */ /* 0x000fc60007000000 */
[----:B------:R-:W-:Y:S01]  /*4300*/  HMMA.16816.F32 R60, R40, R6, R60 ;  /* 0x00000006283c723c */ /* 0x000fe2000000183c */
[C---:B------:R-:W-:Y:S02]  /*4310*/  VIADD R43, R8.reuse, 0x10 ;  /* 0x00000010082b7836 */ /* 0x040fe40000000000 */
[C---:B------:R-:W-:Y:S02]  /*4320*/  VIADD R42, R8.reuse, 0x11 ;  /* 0x00000011082a7836 */ /* 0x040fe40000000000 */
[----:B------:R-:W-:Y:S01]  /*4330*/  VIADD R41, R8, 0x18 ;  /* 0x0000001808297836 */ /* 0x000fe20000000000 */
[----:B------:R-:W-:Y:S01]  /*4340*/  ISETP.GT.AND P3, PT, R230, R43, PT ;  /* 0x0000002be600720c */ /* 0x000fe20003f64270 */
[----:B------:R-:W-:Y:S01]  /*4350*/  VIADD R7, R8, 0x21 ;  /* 0x0000002108077836 */ /* 0x000fe20000000000 */
[----:B------:R-:W-:Y:S01]  /*4360*/  ISETP.GT.AND P2, PT, R230, R42, PT ;  /* 0x0000002ae600720c */ /* 0x000fe20003f44270 */
[----:B------:R-:W-:Y:S01]  /*4370*/  VIADD R40, R8, 0x29 ;  /* 0x0000002908287836 */ /* 0x000fe20000000000 */
[----:B------:R-:W-:Y:S01]  /*4380*/  FSEL R12, R28, -INF , !P3 ;  /* 0xff8000001c0c7808 */ /* 0x000fe20005800000 */
[----:B------:R-:W-:Y:S01]  /*4390*/  VIADD R8, R8, 0x39 ;  /* 0x0000003908087836 */ /* 0x000fe20000000000 */
[----:B------:R-:W-:-:S02]  /*43a0*/  FSEL R28, R33, -INF , !P5 ;  /* 0xff800000211c7808 */ /* 0x000fc40006800000 */
[----:B------:R-:W-:Y:S02]  /*43b0*/  ISETP.GE.AND P5, PT, R42, R229, PT ;  /* 0x000000e52a00720c */ /* 0x000fe40003fa6270 */
[----:B------:R-:W-:Y:S02]  /*43c0*/  FSEL R14, R29, -INF , !P2 ;  /* 0xff8000001d0e7808 */ /* 0x000fe40005000000 */
[C---:B------:R-:W-:Y:S02]  /*43d0*/  ISETP.GT.AND P0, PT, R230.reuse, R41, PT ;  /* 0x00000029e600720c */ /* 0x040fe40003f04270 */
[----:B------:R-:W-:Y:S02]  /*43e0*/  ISETP.GT.AND P3, PT, R230, R13, PT ;  /* 0x0000000de600720c */ /* 0x000fe40003f64270 */
[----:B------:R-:W-:Y:S02]  /*43f0*/  FSEL R14, R14, -INF , !P5 ;  /* 0xff8000000e0e7808 */ /* 0x000fe40006800000 */
        /* <DEDUP_REMOVED lines=11> */
[----:B------:R-:W-:Y:S02]  /*44b0*/  ISETP.GE.AND P6, PT, R43, R229, PT ;  /* 0x000000e52b00720c */ /* 0x000fe40003fc6270 */
[----:B------:R-:W-:-:S02]  /*44c0*/  FSEL R201, R21, -INF , !P5 ;  /* 0xff80000015c97808 */ /* 0x000fc40006800000 */
[----:B------:R-:W-:Y:S02]  /*44d0*/  ISETP.GT.AND P0, PT, R230, R11, PT ;  /* 0x0000000be600720c */ /* 0x000fe40003f04270 */
[----:B------:R-:W-:Y:S02]  /*44e0*/  FSEL R16, R16, -INF , !P3 ;  /* 0xff80000010107808 */ /* 0x000fe40005800000 */
[----:B------:R-:W-:Y:S02]  /*44f0*/  ISETP.GE.AND P5, PT, R40, R229, PT ;  /* 0x000000e52800720c */ /* 0x000fe40003fa6270 */
[----:B------:R-:W-:Y:S02]  /*4500*/  FSEL R17, R17, -INF , !P2 ;  /* 0xff80000011117808 */ /* 0x000fe40005000000 */
[----:B------:R-:W-:Y:S02]  /*4510*/  FSEL R12, R12, -INF , !P6 ;  /* 0xff8000000c0c7808 */ /* 0x000fe40007000000 */
[----:B------:R-:W-:-:S02]  /*4520*/  ISETP.GT.AND P3, PT, R230, R10, PT ;  /* 0x0000000ae600720c */ /* 0x000fc40003f64270 */
[-C--:B------:R-:W-:Y:S02]  /*4530*/  ISETP.GE.AND P6, PT, R41, R229.reuse, PT ;  /* 0x000000e52900720c */ /* 0x080fe40003fc6270 */
[----:B------:R-:W-:Y:S02]  /*4540*/  FSEL R64, R64, -INF , !P0 ;  /* 0xff80000040407808 */ /* 0x000fe40004000000 */
[----:B------:R-:W-:Y:S02]  /*4550*/  FSEL R199, R17, -INF , !P5 ;  /* 0xff80000011c77808 */ /* 0x000fe40006800000 */
[----:B------:R-:W-:Y:S02]  /*4560*/  ISETP.GT.AND P0, PT, R230, R8, PT ;  /* 0x00000008e600720c */ /* 0x000fe40003f04270 */
[----:B------:R-:W-:Y:S02]  /*4570*/  ISETP.GE.AND P5, PT, R10, R229, PT ;  /* 0x000000e50a00720c */ /* 0x000fe40003fa6270 */
[----:B------:R-:W-:-:S02]  /*4580*/  FSEL R65, R65, -INF , !P3 ;  /* 0xff80000041417808 */ /* 0x000fc40005800000 */
[----:B------:R-:W-:Y:S02]  /*4590*/  FSEL R15, R15, -INF , !P6 ;  /* 0xff8000000f0f7808 */ /* 0x000fe40007000000 */
[----:B------:R-:W-:Y:S02]  /*45a0*/  ISETP.GE.AND P6, PT, R4, R229, PT ;  /* 0x000000e50400720c */ /* 0x000fe40003fc6270 */
[----:B------:R-:W-:Y:S02]  /*45b0*/  ISETP.GT.AND P3, PT, R2, R46, PT ;  /* 0x0000002e0200720c */ /* 0x000fe40003f64270 */
[----:B------:R-:W-:Y:S02]  /*45c0*/  ISETP.GT.AND P2, PT, R230, R9, PT ;  /* 0x00000009e600720c */ /* 0x000fe40003f44270 */
[----:B------:R-:W-:Y:S02]  /*45d0*/  FSEL R213, R65, -INF , !P5 ;  /* 0xff80000041d57808 */ /* 0x000fe40006800000 */
[----:B------:R-:W-:-:S02]  /*45e0*/  FSEL R61, R61, -INF , !P0 ;  /* 0xff8000003d3d7808 */ /* 0x000fc40004000000 */
[----:B------:R-:W-:Y:S02]  /*45f0*/  ISETP.GE.AND P5, PT, R8, R229, PT ;  /* 0x000000e50800720c */ /* 0x000fe40003fa6270 */
[----:B------:R-:W-:Y:S02]  /*4600*/  ISETP.GT.AND P0, PT, R2, R45, PT ;  /* 0x0000002d0200720c */ /* 0x000fe40003f04270 */
[----:B------:R-:W-:Y:S02]  /*4610*/  FSEL R25, R38, -INF , !P1 ;  /* 0xff80000026197808 */ /* 0x000fe40004800000 */
[----:B------:R-:W-:Y:S02]  /*4620*/  FSEL R202, R20, -INF , !P6 ;  /* 0xff80000014ca7808 */ /* 0x000fe40007000000 */
[----:B------:R-:W-:Y:S02]  /*4630*/  ISETP.GT.AND P1, PT, R2, R44, PT ;  /* 0x0000002c0200720c */ /* 0x000fe40003f24270 */
[----:B------:R-:W-:-:S02]  /*4640*/  FSEL R20, R39, -INF , !P3 ;  /* 0xff80000027147808 */ /* 0x000fc40005800000 */
[----:B------:R-:W-:Y:S02]  /*4650*/  FSEL R60, R60, -INF , !P2 ;  /* 0xff8000003c3c7808 */ /* 0x000fe40005000000 */
[----:B------:R-:W-:Y:S02]  /*4660*/  ISETP.GT.AND P3, PT, R2, R43, PT ;  /* 0x0000002b0200720c */ /* 0x000fe40003f64270 */
[-C--:B------:R-:W-:Y:S02]  /*4670*/  ISETP.GE.AND P2, PT, R46, R228.reuse, PT ;  /* 0x000000e42e00720c */ /* 0x080fe40003f46270 */
[----:B------:R-:W-:Y:S02]  /*4680*/  FSEL R211, R61, -INF , !P5 ;  /* 0xff8000003dd37808 */ /* 0x000fe40006800000 */
[----:B------:R-:W-:Y:S02]  /*4690*/  FSEL R24, R34, -INF , !P0 ;  /* 0xff80000022187808 */ /* 0x000fe40004000000 */
[----:B------:R-:W-:-:S02]  /*46a0*/  ISETP.GE.AND P5, PT, R44, R228, PT ;  /* 0x000000e42c00720c */ /* 0x000fc40003fa6270 */
[----:B------:R-:W-:Y:S02]  /*46b0*/  ISETP.GT.AND P0, PT, R2, R42, PT ;  /* 0x0000002a0200720c */ /* 0x000fe40003f04270 */
[----:B------:R-:W-:Y:S02]  /*46c0*/  FSEL R21, R35, -INF , !P1 ;  /* 0xff80000023157808 */ /* 0x000fe40004800000 */
[----:B------:R-:W-:Y:S02]  /*46d0*/  FSEL R25, R25, -INF , !P4 ;  /* 0xff80000019197808 */ /* 0x000fe40006000000 */
[----:B------:R-:W-:Y:S02]  /*46e0*/  ISETP.GE.AND P4, PT, R43, R228, PT ;  /* 0x000000e42b00720c */ /* 0x000fe40003f86270 */
[----:B------:R-:W-:Y:S02]  /*46f0*/  FSEL R30, R30, -INF , !P3 ;  /* 0xff8000001e1e7808 */ /* 0x000fe40005800000 */
[----:B------:R-:W-:-:S02]  /*4700*/  FSEL R20, R20, -INF , !P2 ;  /* 0xff80000014147808 */ /* 0x000fc40005000000 */
[----:B------:R-:W-:Y:S02]  /*4710*/  ISETP.GE.AND P6, PT, R5, R229, PT ;  /* 0x000000e50500720c */ /* 0x000fe40003fc6270 */
[-C--:B------:R-:W-:Y:S02]  /*4720*/  ISETP.GE.AND P2, PT, R42, R228.reuse, PT ;  /* 0x000000e42a00720c */ /* 0x080fe40003f46270 */
[----:B------:R-:W-:Y:S02]  /*4730*/  FSEL R21, R21, -INF , !P5 ;  /* 0xff80000015157808 */ /* 0x000fe40006800000 */
[----:B------:R-:W-:Y:S02]  /*4740*/  FSEL R31, R31, -INF , !P0 ;  /* 0xff8000001f1f7808 */ /* 0x000fe40004000000 */
[----:B------:R-:W-:Y:S02]  /*4750*/  ISETP.GT.AND P3, PT, R2, R13, PT ;  /* 0x0000000d0200720c */ /* 0x000fe40003f64270 */
[----:B------:R-:W-:-:S02]  /*4760*/  ISETP.GE.AND P5, PT, R13, R228, PT ;  /* 0x000000e40d00720c */ /* 0x000fc40003fa6270 */
[----:B------:R-:W-:Y:S02]  /*4770*/  FSEL R13, R30, -INF , !P4 ;  /* 0xff8000001e0d7808 */ /* 0x000fe40006000000 */
[----:B------:R-:W-:Y:S02]  /*4780*/  ISETP.GT.AND P0, PT, R2, R4, PT ;  /* 0x000000040200720c */ /* 0x000fe40003f04270 */
[----:B------:R-:W-:Y:S02]  /*4790*/  ISETP.GE.AND P4, PT, R4, R228, PT ;  /* 0x000000e40400720c */ /* 0x000fe40003f86270 */
[----:B------:R-:W-:Y:S02]  /*47a0*/  FSEL R200, R16, -INF , !P6 ;  /* 0xff80000010c87808 */ /* 0x000fe40007000000 */
[----:B------:R-:W-:Y:S02]  /*47b0*/  ISETP.GT.AND P1, PT, R2, R41, PT ;  /* 0x000000290200720c */ /* 0x000fe40003f24270 */
[----:B------:R-:W-:-:S02]  /*47c0*/  FSEL R4, R31, -INF , !P2 ;  /* 0xff8000001f047808 */ /* 0x000fc40005000000 */
[----:B------:R-:W-:Y:S02]  /*47d0*/  ISETP.GE.AND P6, PT, R11, R229, PT ;  /* 0x000000e50b00720c */ /* 0x000fe40003fc6270 */
[----:B------:R-:W-:Y:S02]  /*47e0*/  ISETP.GT.AND P2, PT, R2, R7, PT ;  /* 0x000000070200720c */ /* 0x000fe40003f44270 */
[----:B------:R-:W-:Y:S02]  /*47f0*/  FSEL R26, R26, -INF , !P1 ;  /* 0xff8000001a1a7808 */ /* 0x000fe40004800000 */
[----:B------:R-:W-:Y:S02]  /*4800*/  FSEL R27, R27, -INF , !P3 ;  /* 0xff8000001b1b7808 */ /* 0x000fe40005800000 */
[----:B------:R-:W-:Y:S02]  /*4810*/  FSEL R214, R64, -INF , !P6 ;  /* 0xff80000040d67808 */ /* 0x000fe40007000000 */
[----:B------:R-:W-:-:S02]  /*4820*/  ISETP.GE.AND P1, PT, R7, R228, PT ;  /* 0x000000e40700720c */ /* 0x000fc40003f26270 */
[----:B------:R-:W-:Y:S02]  /*4830*/  ISETP.GT.AND P3, PT, R2, R5, PT ;  /* 0x000000050200720c */ /* 0x000fe40003f64270 */
[----:B------:R-:W-:Y:S02]  /*4840*/  FSEL R23, R23, -INF , !P2 ;  /* 0xff80000017177808 */ /* 0x000fe40005000000 */
[----:B------:R-:W-:Y:S02]  /*4850*/  ISETP.GE.AND P6, PT, R9, R229, PT ;  /* 0x000000e50900720c */ /* 0x000fe40003fc6270 */
[----:B------:R-:W-:Y:S02]  /*4860*/  FSEL R168, R23, -INF , !P1 ;  /* 0xff80000017a87808 */ /* 0x000fe40004800000 */
[----:B------:R-:W-:Y:S02]  /*4870*/  FSEL R18, R18, -INF , !P3 ;  /* 0xff80000012127808 */ /* 0x000fe40005800000 */
[----:B------:R-:W-:-:S02]  /*4880*/  FSEL R212, R60, -INF , !P6 ;  /* 0xff8000003cd47808 */ /* 0x000fc40007000000 */
[----:B------:R-:W-:Y:S02]  /*4890*/  ISETP.GT.AND P1, PT, R2, R10, PT ;  /* 0x0000000a0200720c */ /* 0x000fe40003f24270 */
[-C--:B------:R-:W-:Y:S02]  /*48a0*/  ISETP.GE.AND P3, PT, R10, R228.reuse, PT ;  /* 0x000000e40a00720c */ /* 0x080fe40003f66270 */
[----:B------:R-:W-:Y:S02]  /*48b0*/  ISETP.GE.AND P6, PT, R45, R228, PT ;  /* 0x000000e42d00720c */ /* 0x000fe40003fc6270 */
[----:B------:R-:W-:Y:S02]  /*48c0*/  FSEL R22, R22, -INF , !P0 ;  /* 0xff80000016167808 */ /* 0x000fe40004000000 */
[----:B------:R-:W-:Y:S02]  /*48d0*/  FMNMX3.FTZ R10, R36, R37, R32, !PT ;  /* 0x00000025240a7276 */ /* 0x000fe40007810020 */
[----:B------:R-:W-:-:S02]  /*48e0*/  ISETP.GT.AND P0, PT, R2, R40, PT ;  /* 0x000000280200720c */ /* 0x000fc40003f04270 */
[----:B------:R-:W-:Y:S02]  /*48f0*/  ISETP.GT.AND P2, PT, R2, R11, PT ;  /* 0x0000000b0200720c */ /* 0x000fe40003f44270 */
[----:B------:R-:W-:Y:S02]  /*4900*/  FSEL R24, R24, -INF , !P6 ;  /* 0xff80000018187808 */ /* 0x000fe40007000000 */
[----:B------:R-:W-:Y:S02]  /*4910*/  FMNMX3.FTZ R10, R10, R28, R12, !PT ;  /* 0x0000001c0a0a7276 */ /* 0x000fe4000781000c */
[----:B------:R-:W-:Y:S02]  /*4920*/  FSEL R19, R19, -INF , !P0 ;  /* 0xff80000013137808 */ /* 0x000fe40004000000 */
[----:B------:R-:W-:Y:S02]  /*4930*/  ISETP.GT.AND P0, PT, R2, R9, PT ;  /* 0x000000090200720c */ /* 0x000fe40003f04270 */
[----:B------:R-:W-:-:S02]  /*4940*/  FSEL R66, R66, -INF , !P2 ;  /* 0xff80000042427808 */ /* 0x000fc40005000000 */
[-C--:B------:R-:W-:Y:S02]  /*4950*/  ISETP.GE.AND P2, PT, R9, R228.reuse, PT ;  /* 0x000000e40900720c */ /* 0x080fe40003f46270 */
[----:B------:R-:W-:Y:S02]  /*4960*/  ISETP.GE.AND P6, PT, R41, R228, PT ;  /* 0x000000e42900720c */ /* 0x000fe40003fc6270 */
[----:B------:R-:W-:Y:S02]  /*4970*/  FMNMX3.FTZ R9, R25, R20, R24, !PT ;  /* 0x0000001419097276 */ /* 0x000fe40007810018 */
[----:B------:R-:W-:Y:S02]  /*4980*/  FMNMX3.FTZ R10, R10, R14, R15, !PT ;  /* 0x0000000e0a0a7276 */ /* 0x000fe4000781000f */
[----:B------:R-:W-:Y:S02]  /*4990*/  FSEL R67, R67, -INF , !P1 ;  /* 0xff80000043437808 */ /* 0x000fe40004800000 */
[----:B------:R-:W-:-:S02]  /*49a0*/  FSEL R62, R62, -INF , !P0 ;  /* 0xff8000003e3e7808 */ /* 0x000fc40004000000 */
[----:B------:R-:W-:Y:S02]  /*49b0*/  ISETP.GT.AND P1, PT, R2, R8, PT ;  /* 0x000000080200720c */ /* 0x000fe40003f24270 */
[----:B------:R-:W-:Y:S02]  /*49c0*/  ISETP.GE.AND P0, PT, R8, R228, PT ;  /* 0x000000e40800720c */ /* 0x000fe40003f06270 */
[----:B------:R-:W-:Y:S02]  /*49d0*/  FSEL R7, R26, -INF , !P6 ;  /* 0xff8000001a077808 */ /* 0x000fe40007000000 */
[----:B------:R-:W-:Y:S02]  /*49e0*/  FMNMX3.FTZ R8, R9, R21, R13, !PT ;  /* 0x0000001509087276 */ /* 0x000fe4000781000d */
[----:B------:R-:W-:Y:S02]  /*49f0*/  FMNMX3.FTZ R10, R10, R6, R202, !PT ;  /* 0x000000060a0a7276 */ /* 0x000fe400078100ca */
[----:B------:R-:W-:-:S02]  /*4a00*/  ISETP.GE.AND P6, PT, R5, R228, PT ;  /* 0x000000e40500720c */ /* 0x000fc40003fc6270 */
[----:B------:R-:W-:Y:S02]  /*4a10*/  FSEL R5, R27, -INF , !P5 ;  /* 0xff8000001b057808 */ /* 0x000fe40006800000 */
[----:B------:R-:W-:Y:S02]  /*4a20*/  FSEL R169, R22, -INF , !P4 ;  /* 0xff80000016a97808 */ /* 0x000fe40006000000 */
[----:B------:R-:W-:Y:S02]  /*4a30*/  FMNMX3.FTZ R8, R8, R4, R7, !PT ;  /* 0x0000000408087276 */ /* 0x000fe40007810007 */
[----:B------:R-:W-:Y:S02]  /*4a40*/  FMNMX3.FTZ R10, R10, R201, R200, !PT ;  /* 0x000000c90a0a7276 */ /* 0x000fe400078100c8 */
[-C--:B------:R-:W-:Y:S02]  /*4a50*/  ISETP.GE.AND P5, PT, R40, R228.reuse, PT ;  /* 0x000000e42800720c */ /* 0x080fe40003fa6270 */
[----:B------:R-:W-:-:S02]  /*4a60*/  ISETP.GE.AND P4, PT, R11, R228, PT ;  /* 0x000000e40b00720c */ /* 0x000fc40003f86270 */
[----:B------:R-:W-:Y:S02]  /*4a70*/  FSEL R171, R18, -INF , !P6 ;  /* 0xff80000012ab7808 */ /* 0x000fe40007000000 */
        /* <DEDUP_REMOVED lines=73> */
.L_x_1612:
        /* <DEDUP_REMOVED lines=84> */
[----:B------:R-:W-:Y:S01]  /*5450*/  IMAD.IADD R198, R76, 0x1, R196 ;  /* 0x000000014cc67824 */ /* 0x000fe200078e02c4 */
[----:B------:R-:W-:Y:S01]  /*5460*/  PRMT R131, R131, 0x5410, R8 ;  /* 0x0000541083837816 */ /* 0x000fe20000000008 */
[----:B------:R-:W-:Y:S01]  /*5470*/  MUFU.EX2 R191, R191 ;  /* 0x000000bf00bf7308 */ /* 0x000fe20000000800 */
[----:B------:R-:W-:Y:S01]  /*5480*/  PRMT R130, R11, 0x5410, R130 ;  /* 0x000054100b827816 */ /* 0x000fe20000000082 */
[--C-:B------:R-:W-:Y:S01]  /*5490*/  FFMA.FTZ R188, R24, UR16, -R203.reuse ;  /* 0x0000001018bc7c23 */ /* 0x100fe200080108cb */
[C---:B------:R-:W-:Y:S01]  /*54a0*/  LOP3.LUT R11, R129.reuse, 0xffff, RZ, 0xc0, !PT ;  /* 0x0000ffff810b7812 */ /* 0x040fe200078ec0ff */
[----:B------:R-:W2:Y:S01]  /*54b0*/  MUFU.EX2 R187, R187 ;  /* 0x000000bb00bb7308 */ /* 0x000ea20000000800 */
[----:B------:R-:W-:Y:S01]  /*54c0*/  PRMT R8, R129, 0x7632, R8 ;  /* 0x0000763281087816 */ /* 0x000fe20000000008 */
[----:B------:R-:W-:Y:S01]  /*54d0*/  FFMA.FTZ R182, R21, UR16, -R203 ;  /* 0x0000001015b67c23 */ /* 0x000fe200080108cb */
[----:B------:R-:W-:Y:S01]  /*54e0*/  LOP3.LUT R128, R129, 0xff, RZ, 0xc0, !PT ;  /* 0x000000ff81807812 */ /* 0x000fe200078ec0ff */
[----:B------:R-:W-:Y:S01]  /*54f0*/  MUFU.EX2 R190, R190 ;  /* 0x000000be00be7308 */ /* 0x000fe20000000800 */
[----:B------:R-:W-:Y:S01]  /*5500*/  SHF.R.U32.HI R129, RZ, 0x18, R129 ;  /* 0x00000018ff817819 */ /* 0x000fe20000011681 */
[----:B------:R-:W3:Y:S01]  /*5510*/  LDSM.16.MT88.4 R48, [R198+0x1a000] ;  /* 0x01a00000c630783b */ /* 0x000ee20000004200 */
[----:B------:R-:W-:Y:S01]  /*5520*/  SHF.R.U32.HI R11, RZ, 0x8, R11 ;  /* 0x00000008ff0b7819 */ /* 0x000fe2000001160b */
[----:B------:R-:W4:Y:S01]  /*5530*/  MUFU.EX2 R189, R189 ;  /* 0x000000bd00bd7308 */ /* 0x000f220000000800 */
[----:B------:R-:W-:Y:S01]  /*5540*/  LOP3.LUT R8, R8, 0xff, RZ, 0xc0, !PT ;  /* 0x000000ff08087812 */ /* 0x000fe200078ec0ff */
[----:B------:R-:W5:Y:S01]  /*5550*/  LDSM.16.MT88.4 R148, [R198+0x18000] ;  /* 0x01800000c694783b */ /* 0x000f620000004200 */
[----:B------:R-:W-:Y:S01]  /*5560*/  PRMT R128, R128, 0x5410, R11 ;  /* 0x0000541080807816 */ /* 0x000fe2000000000b */
[----:B------:R-:W-:Y:S01]  /*5570*/  MUFU.EX2 R188, R188 ;  /* 0x000000bc00bc7308 */ /* 0x000fe20000000800 */
[----:B------:R-:W-:Y:S01]  /*5580*/  PRMT R129, R8, 0x5410, R129 ;  /* 0x0000541008817816 */ /* 0x000fe20000000081 */
[----:B------:R-:W-:Y:S01]  /*5590*/  LDSM.16.MT88.4 R80, [R198+0x1c000] ;  /* 0x01c00000c650783b */ /* 0x000fe20000004200 */
[--C-:B------:R-:W-:Y:S01]  /*55a0*/  HSET2.LE.AND R130, R130, R197.reuse, PT ;  /* 0x000000c582827233 */ /* 0x100fe20003803000 */
[----:B------:R-:W4:Y:S01]  /*55b0*/  MUFU.EX2 R182, R182 ;  /* 0x000000b600b67308 */ /* 0x000f220000000800 */
[----:B-1----:R-:W-:Y:S01]  /*55c0*/  F2FP.F16.F32.PACK_AB R11, R192, R193 ;  /* 0x000000c1c00b723e */ /* 0x002fe200000000ff */
[----:B------:R-:W-:Y:S01]  /*55d0*/  LDSM.16.MT88.4 R112, [R198+0x1e000] ;  /* 0x01e00000c670783b */ /* 0x000fe20000004200 */
[----:B--2---:R-:W-:Y:S01]  /*55e0*/  F2FP.F16.F32.PACK_AB R18, R187, R191 ;  /* 0x000000bfbb12723e */ /* 0x004fe200000000ff */
[--C-:B------:R-:W-:Y:S01]  /*55f0*/  FFMA.FTZ R185, R12, UR16, -R210.reuse ;  /* 0x000000100cb97c23 */ /* 0x100fe200080108d2 */
[--C-:B------:R-:W-:Y:S01]  /*5600*/  HSET2.LE.AND R128, R128, R197.reuse, PT ;  /* 0x000000c580807233 */ /* 0x100fe20003803000 */
[----:B------:R-:W-:Y:S01]  /*5610*/  LDSM.16.MT88.4 R132, [R194+0x18000] ;  /* 0x01800000c284783b */ /* 0x000fe20000004200 */
[--C-:B------:R-:W-:Y:S01]  /*5620*/  HSET2.LE.AND R129, R129, R197.reuse, PT ;  /* 0x000000c581817233 */ /* 0x100fe20003803000 */
[--C-:B------:R-:W-:Y:S01]  /*5630*/  FFMA.FTZ R180, R14, UR16, -R210.reuse ;  /* 0x000000100eb47c23 */ /* 0x100fe200080108d2 */
[----:B----4-:R-:W-:Y:S01]  /*5640*/  F2FP.F16.F32.PACK_AB R8, R189, R190 ;  /* 0x000000bebd08723e */ /* 0x010fe200000000ff */
        /* <DEDUP_REMOVED lines=12> */
[----:B------:R-:W1:Y:S01]  /*5710*/  LDSM.16.MT88.4 R8, [R194+0x1e000] ;  /* 0x01e00000c208783b */ /* 0x000e620000004200 */
[----:B------:R-:W-:Y:S01]  /*5720*/  IMAD.WIDE.U32 R18, R18, -0x2daee0ad, RZ ;  /* 0xd2511f5312127825 */ /* 0x000fe200078e00ff */
[----:B------:R-:W-:-:S03]  /*5730*/  HSET2.LE.AND R131, R131, R197, PT ;  /* 0x000000c583837233 */ /* 0x000fc60003803000 */
[----:B------:R-:W-:Y:S01]  /*5740*/  FFMA.FTZ R181, R13, UR16, -R203 ;  /* 0x000000100db57c23 */ /* 0x000fe200080108cb */
[----:B------:R-:W2:Y:S01]  /*5750*/  MUFU.EX2 R176, R176 ;  /* 0x000000b000b07308 */ /* 0x000ea20000000800 */
[----:B------:R-:W-:Y:S01]  /*5760*/  IMAD.MOV.U32 R12, RZ, RZ, R18 ;  /* 0x000000ffff0c7224 */ /* 0x000fe200078e0012 */
[----:B------:R-:W-:Y:S01]  /*5770*/  LOP3.LUT R24, R16, UR22, R19, 0x96, !PT ;  /* 0x0000001610187c12 */ /* 0x000fe2000f8e9613 */
[--C-:B------:R-:W-:Y:S01]  /*5780*/  FFMA.FTZ R177, R7, UR16, -R203.reuse ;  /* 0x0000001007b17c23 */ /* 0x100fe200080108cb */
[----:B------:R-:W-:Y:S01]  /*5790*/  LOP3.LUT R131, R17, R131, RZ, 0xc0, !PT ;  /* 0x0000008311837212 */ /* 0x000fe200078ec0ff */
[--C-:B------:R-:W-:Y:S01]  /*57a0*/  FFMA.FTZ R175, R5, UR16, -R203.reuse ;  /* 0x0000001005af7c23 */ /* 0x100fe200080108cb */
[----:B------:R-:W-:Y:S01]  /*57b0*/  PRMT R27, R18, 0x7771, RZ ;  /* 0x00007771121b7816 */ /* 0x000fe200000000ff */
[----:B------:R-:W-:Y:S01]  /*57c0*/  FFMA.FTZ R178, R4, UR16, -R203 ;  /* 0x0000001004b27c23 */ /* 0x000fe200080108cb */
[C---:B------:R-:W-:Y:S01]  /*57d0*/  PRMT R14, R18.reuse, 0x7773, RZ ;  /* 0x00007773120e7816 */ /* 0x040fe200000000ff */
[----:B------:R-:W-:Y:S01]  /*57e0*/  MUFU.EX2 R185, R185 ;  /* 0x000000b900b97308 */ /* 0x000fe20000000800 */
[----:B------:R-:W-:Y:S01]  /*57f0*/  PRMT R25, R18, 0x7772, RZ ;  /* 0x0000777212197816 */ /* 0x000fe200000000ff */
[C---:B---3--:R-:W-:Y:S01]  /*5800*/  HMMA.16816.F32 R44, R128.reuse, R48, RZ ;  /* 0x00000030802c723c */ /* 0x048fe200000018ff */
[----:B------:R-:W3:Y:S01]  /*5810*/  LDSM.16.MT88.4 R16, [R198+0x1a800] ;  /* 0x01a80000c610783b */ /* 0x000ee20000004200 */
[----:B------:R-:W-:Y:S01]  /*5820*/  LOP3.LUT R12, R12, 0xff, RZ, 0xc0, !PT ;  /* 0x000000ff0c0c7812 */ /* 0x000fe200078ec0ff */
[----:B------:R-:W-:Y:S01]  /*5830*/  MUFU.EX2 R180, R180 ;  /* 0x000000b400b47308 */ /* 0x000fe20000000800 */
[C---:B------:R-:W-:Y:S01]  /*5840*/  LOP3.LUT R26, R24.reuse, 0xffff, RZ, 0xc0, !PT ;  /* 0x0000ffff181a7812 */ /* 0x040fe200078ec0ff */
[----:B------:R-:W4:Y:S01]  /*5850*/  LDSM.16.MT88.4 R20, [R198+0x18800] ;  /* 0x01880000c614783b */ /* 0x000f220000004200 */
[----:B------:R-:W-:Y:S01]  /*5860*/  PRMT R28, R24, 0x7632, R28 ;  /* 0x00007632181c7816 */ /* 0x000fe2000000001c */
[----:B------:R-:W-:Y:S01]  /*5870*/  MUFU.EX2 R181, R181 ;  /* 0x000000b500b57308 */ /* 0x000fe20000000800 */
[----:B------:R-:W-:Y:S01]  /*5880*/  PRMT R27, R12, 0x5410, R27 ;  /* 0x000054100c1b7816 */ /* 0x000fe2000000001b */
[C---:B------:R-:W-:Y:S01]  /*5890*/  HMMA.16816.F32 R48, R128.reuse, R50, RZ ;  /* 0x000000328030723c */ /* 0x040fe200000018ff */
[----:B------:R-:W-:Y:S01]  /*58a0*/  LOP3.LUT R5, R24, 0xff, RZ, 0xc0, !PT ;  /* 0x000000ff18057812 */ /* 0x000fe200078ec0ff */
[----:B------:R-:W-:Y:S01]  /*58b0*/  MUFU.EX2 R177, R177 ;  /* 0x000000b100b17308 */ /* 0x000fe20000000800 */
[----:B------:R-:W-:Y:S01]  /*58c0*/  SHF.R.U32.HI R26, RZ, 0x8, R26 ;  /* 0x00000008ff1a7819 */ /* 0x000fe2000001161a */
[----:B------:R-:W-:Y:S01]  /*58d0*/  LDSM.16.MT88.4 R32, [R196+0x18800] ;  /* 0x01880000c420783b */ /* 0x000fe20000004200 */
[----:B------:R-:W-:Y:S01]  /*58e0*/  PRMT R25, R25, 0x5410, R14 ;  /* 0x0000541019197816 */ /* 0x000fe2000000000e */
[----:B------:R-:W2:Y:S01]  /*58f0*/  MUFU.EX2 R175, R175 ;  /* 0x000000af00af7308 */ /* 0x000ea20000000800 */
[----:B------:R-:W-:Y:S01]  /*5900*/  LOP3.LUT R28, R28, 0xff, RZ, 0xc0, !PT ;  /* 0x000000ff1c1c7812 */ /* 0x000fe200078ec0ff */
[C---:B-----5:R-:W-:Y:S01]  /*5910*/  HMMA.16816.F32 R152, R128.reuse, R148, RZ ;  /* 0x000000948098723c */ /* 0x060fe200000018ff */
[----:B------:R-:W-:Y:S01]  /*5920*/  PRMT R26, R5, 0x5410, R26 ;  /* 0x00005410051a7816 */ /* 0x000fe2000000001a */
[----:B------:R-:W5:Y:S01]  /*5930*/  MUFU.EX2 R178, R178 ;  /* 0x000000b200b27308 */ /* 0x000f620000000800 */
[----:B------:R-:W-:Y:S01]  /*5940*/  LOP3.LUT R25, R25, 0xff00ff, RZ, 0xc0, !PT ;  /* 0x00ff00ff19197812 */ /* 0x000fe200078ec0ff */
[----:B------:R-:W4:Y:S01]  /*5950*/  LDSM.16.MT88.4 R12, [R198+0x1c800] ;  /* 0x01c80000c60c783b */ /* 0x000f220000004200 */
[--C-:B------:R-:W-:Y:S01]  /*5960*/  FFMA.FTZ R201, R201, UR16, -R210.reuse ;  /* 0x00000010c9c97c23 */ /* 0x100fe200080108d2 */
[--C-:B------:R-:W-:Y:S01]  /*5970*/  HSET2.LE.AND R26, R26, R197.reuse, PT ;  /* 0x000000c51a1a7233 */ /* 0x100fe20003803000 */
[----:B------:R-:W-:Y:S01]  /*5980*/  FFMA.FTZ R202, R202, UR16, -R210 ;  /* 0x00000010caca7c23 */ /* 0x000fe200080108d2 */
[C---:B-1----:R-:W-:Y:S01]  /*5990*/  HMMA.16816.F32 R124, R128.reuse, R8, RZ ;  /* 0x00000008807c723c */ /* 0x042fe200000018ff */
[----:B------:R-:W-:Y:S01]  /*59a0*/  SHF.R.U32.HI R8, RZ, 0x18, R24 ;  /* 0x00000018ff087819 */ /* 0x000fe20000011618 */
[----:B------:R-:W1:Y:S01]  /*59b0*/  LDSM.16.MT88.4 R4, [R198+0x1e800] ;  /* 0x01e80000c604783b */ /* 0x000e620000004200 */
[----:B------:R-:W-:Y:S01]  /*59c0*/  HSET2.LE.AND R9, R27, R197, PT ;  /* 0x000000c51b097233 */ /* 0x000fe20003803000 */
[--C-:B------:R-:W-:Y:S01]  /*59d0*/  FFMA.FTZ R208, R171, UR16, -R203.reuse ;  /* 0x00000010abd07c23 */ /* 0x100fe200080108cb */
[----:B--2---:R-:W-:Y:S01]  /*59e0*/  F2FP.F16.F32.PACK_AB R24, R176, R179 ;  /* 0x000000b3b018723e */ /* 0x004fe200000000ff */
[--C-:B------:R-:W-:Y:S01]  /*59f0*/  FFMA.FTZ R209, R170, UR16, -R203.reuse ;  /* 0x00000010aad17c23 */ /* 0x100fe200080108cb */
[----:B------:R-:W-:Y:S01]  /*5a00*/  PRMT R8, R28, 0x5410, R8 ;  /* 0x000054101c087816 */ /* 0x000fe20000000008 */
[C---:B------:R-:W-:Y:S01]  /*5a10*/  HMMA.16816.F32 R76, R128.reuse, R80, RZ ;  /* 0x00000050804c723c */ /* 0x040fe200000018ff */
[----:B------:R-:W-:Y:S01]  /*5a20*/  F2FP.F16.F32.PACK_AB R27, R175, R177 ;  /* 0x000000b1af1b723e */ /* 0x000fe200000000ff */
[----:B------:R-:W-:Y:S01]  /*5a30*/  LDSM.16.MT88.4 R28, [R194+0x18800] ;  /* 0x01880000c21c783b */ /* 0x000fe20000004200 */
[--C-:B------:R-:W-:Y:S01]  /*5a40*/  FFMA.FTZ R217, R168, UR16, -R203.reuse ;  /* 0x00000010a8d97c23 */ /* 0x100fe200080108cb */
[----:B------:R-:W-:Y:S01]  /*5a50*/  MUFU.EX2 R202, R202 ;  /* 0x000000ca00ca7308 */ /* 0x000fe20000000800 */
[--C-:B------:R-:W-:Y:S01]  /*5a60*/  FFMA.FTZ R205, R205, UR16, -R203.reuse ;  /* 0x00000010cdcd7c23 */ /* 0x100fe200080108cb */
[--C-:B------:R-:W-:Y:S01]  /*5a70*/  FFMA.FTZ R246, R204, UR16, -R203.reuse ;  /* 0x00000010ccf67c23 */ /* 0x100fe200080108cb */
[--C-:B------:R-:W-:Y:S01]  /*5a80*/  FFMA.FTZ R247, R211, UR16, -R210.reuse ;  /* 0x00000010d3f77c23 */ /* 0x100fe200080108d2 */
[C---:B------:R-:W-:Y:S01]  /*5a90*/  HMMA.16816.F32 R108, R128.reuse, R112, RZ ;  /* 0x00000070806c723c */ /* 0x040fe200000018ff */
[----:B------:R-:W-:Y:S01]  /*5aa0*/  MUFU.EX2 R208, R208 ;  /* 0x000000d000d07308 */ /* 0x000fe20000000800 */
[--C-:B------:R-:W-:Y:S01]  /*5ab0*/  FFMA.FTZ R214, R214, UR16, -R210.reuse ;  /* 0x00000010d6d67c23 */ /* 0x100fe200080108d2 */
[----:B------:R-:W-:Y:S01]  /*5ac0*/  FFMA.FTZ R213, R213, UR16, -R210 ;  /* 0x00000010d5d57c23 */ /* 0x000fe200080108d2 */
[----:B------:R-:W-:Y:S01]  /*5ad0*/  FFMA.FTZ R207, R207, UR16, -R203 ;  /* 0x00000010cfcf7c23 */ /* 0x000fe200080108cb */
        /* <DEDUP_REMOVED lines=8> */
[----:B------:R-:W-:Y:S01]  /*5b60*/  FADD.FTZ R191, R187, R191 ;  /* 0x000000bfbbbf7221 */ /* 0x000fe20000010000 */
[----:B------:R-:W-:Y:S01]  /*5b70*/  FADD.FTZ R188, R182, R188 ;  /* 0x000000bcb6bc7221 */ /* 0x000fe20000010000 */
[C---:B------:R-:W-:Y:S01]  /*5b80*/  HMMA.16816.F32 R144, R128.reuse, R140, RZ ;  /* 0x0000008c8090723c */ /* 0x040fe200000018ff */
[----:B------:R-:W-:Y:S04]  /*5b90*/  MUFU.EX2 R247, R247 ;  /* 0x000000f700f77308 */ /* 0x000fe80000000800 */
[----:B------:R-:W-:Y:S03]  /*5ba0*/  MUFU.EX2 R246, R246 ;  /* 0x000000f600f67308 */ /* 0x000fe60000000800 */
        /* <DEDUP_REMOVED lines=25> */
[C---:B------:R-:W-:Y:S01]  /*5d40*/  F2FP.F16.F32.PACK_AB R9, R180.reuse, R185 ;  /* 0x000000b9b409723e */ /* 0x040fe200000000ff */
[----:B------:R-:W-:Y:S01]  /*5d50*/  FADD.FTZ R185, R185, R191 ;  /* 0x000000bfb9b97221 */ /* 0x000fe20000010000 */
[--C-:B------:R-:W-:Y:S02]  /*5d60*/  HSET2.LE.AND R11, R25, R197.reuse, PT ;  /* 0x000000c5190b7233 */ /* 0x100fe40003803000 */
[----:B------:R-:W-:Y:S01]  /*5d70*/  HSET2.LE.AND R24, R8, R197, PT ;  /* 0x000000c508187233 */ /* 0x000fe20003803000 */
[----:B------:R-:W-:Y:S01]  /*5d80*/  FADD.FTZ R185, R180, R185 ;  /* 0x000000b9b4b97221 */ /* 0x000fe20000010000 */
[C---:B-----5:R-:W-:Y:S01]  /*5d90*/  F2FP.F16.F32.PACK_AB R25, R178.reuse, R181 ;  /* 0x000000b5b219723e */ /* 0x060fe200000000ff */
[----:B------:R-:W-:Y:S01]  /*5da0*/  FADD.FTZ R181, R181, R188 ;  /* 0x000000bcb5b57221 */ /* 0x000fe20000010000 */
[----:B------:R-:W-:Y:S01]  /*5db0*/  LOP3.LUT R8, R9, R26, RZ, 0xc0, !PT ;  /* 0x0000001a09087212 */ /* 0x000fe200078ec0ff */
[----:B------:R-:W-:Y:S01]  /*5dc0*/  FADD.FTZ R179, R179, R185 ;  /* 0x000000b9b3b37221 */ /* 0x000fe20000010000 */
[----:B------:R-:W-:Y:S01]  /*5dd0*/  LOP3.LUT R11, R27, R11, RZ, 0xc0, !PT ;  /* 0x0000000b1b0b7212 */ /* 0x000fe200078ec0ff */
[----:B------:R-:W-:Y:S01]  /*5de0*/  FADD.FTZ R181, R178, R181 ;  /* 0x000000b5b2b57221 */ /* 0x000fe20000010000 */
[----:B------:R-:W-:Y:S01]  /*5df0*/  LOP3.LUT R9, R25, R24, RZ, 0xc0, !PT ;  /* 0x0000001819097212 */ /* 0x000fe200078ec0ff */
[----:B------:R-:W-:Y:S01]  /*5e00*/  FADD.FTZ R179, R176, R179 ;  /* 0x000000b3b0b37221 */ /* 0x000fe20000010000 */
[----:B------:R-:W-:Y:S01]  /*5e10*/  LDSM.16.MT88.4 R24, [R196+0x1a800] ;  /* 0x01a80000c418783b */ /* 0x000fe20000004200 */
[----:B------:R-:W-:-:S04]  /*5e20*/  FADD.FTZ R177, R177, R181 ;  /* 0x000000b5b1b17221 */ /* 0x000fc80000010000 */
[----:B---3--:R-:W-:Y:S01]  /*5e30*/  HMMA.16816.F32 R44, R8, R16, R44 ;  /* 0x00000010082c723c */ /* 0x008fe2000000182c */
[----:B------:R-:W-:-:S07]  /*5e40*/  FADD.FTZ R177, R175, R177 ;  /* 0x000000b1afb17221 */ /* 0x000fce0000010000 */
        /* <DEDUP_REMOVED lines=12> */
[C---:B------:R-:W-:Y:S01]  /*5f10*/  HMMA.16816.F32 R112, R8.reuse, R6, R112 ;  /* 0x000000060870723c */ /* 0x040fe20000001870 */
[----:B------:R-:W2:Y:S07]  /*5f20*/  LDSM.16.MT88.4 R4, [R196+0x1c800] ;  /* 0x01c80000c404783b */ /* 0x000eae0000004200 */
[----:B---3--:R-:W-:Y:S01]  /*5f30*/  HMMA.16816.F32 R60, R8, R20, R60 ;  /* 0x00000014083c723c */ /* 0x008fe2000000183c */
[----:B------:R-:W-:-:S05]  /*5f40*/  IMAD.U32 R20, RZ, RZ, UR17 ;  /* 0x00000011ff147e24 */ /* 0x000fca000f8e00ff */
[----:B------:R-:W-:Y:S02]  /*5f50*/  LOP3.LUT R20, R20, UR31, R245, 0x96, !PT ;  /* 0x0000001f14147c12 */ /* 0x000fe4000f8e96f5 */
[----:B----4-:R-:W-:Y:S03]  /*5f60*/  HMMA.16816.F32 R52, R8, R12, R52 ;  /* 0x0000000c0834723c */ /* 0x010fe60000001834 */
[----:B------:R-:W-:-:S05]  /*5f70*/  IMAD.WIDE.U32 R20, R20, -0x326172a9, RZ ;  /* 0xcd9e8d5714147825 */ /* 0x000fca00078e00ff */
[----:B------:R-:W-:Y:S01]  /*5f80*/  HMMA.16816.F32 R56, R8, R14, R56 ;  /* 0x0000000e0838723c */ /* 0x000fe20000001838 */
[----:B------:R-:W3:Y:S01]  /*5f90*/  LDSM.16.MT88.4 R12, [R194+0x1c800] ;  /* 0x01c80000c20c783b */ /* 0x000ee20000004200 */
[----:B------:R-:W-:-:S06]  /*5fa0*/  LOP3.LUT R20, R20, UR13, R237, 0x96, !PT ;  /* 0x0000000d14147c12 */ /* 0x000fcc000f8e96ed */
[C---:B------:R-:W-:Y:S08]  /*5fb0*/  HMMA.16816.F32 R64, R8.reuse, R22, R64 ;  /* 0x000000160840723c */ /* 0x040ff00000001840 */
[----:B-1----:R-:W-:Y:S01]  /*5fc0*/  HMMA.16816.F32 R84, R8, R16, R84 ;  /* 0x000000100854723c */ /* 0x002fe20000001854 */
[----:B------:R-:W-:Y:S01]  /*5fd0*/  LOP3.LUT R16, R248, UR15, R21, 0x96, !PT ;  /* 0x0000000ff8107c12 */ /* 0x000fe2000f8e9615 */
[----:B------:R-:W-:-:S04]  /*5fe0*/  IMAD.WIDE.U32 R20, R20, -0x2daee0ad, RZ ;  /* 0xd2511f5314147825 */ /* 0x000fc800078e00ff */
[----:B------:R-:W-:Y:S02]  /*5ff0*/  IMAD.WIDE.U32 R16, R16, -0x2daee0ad, RZ ;  /* 0xd2511f5310107825 */ /* 0x000fe400078e00ff */
[----:B--2---:R-:W-:Y:S03]  /*6000*/  HMMA.16816.F32 R68, R8, R4, R68 ;  /* 0x000000040844723c */ /* 0x004fe60000001844 */
[----:B------:R-:W-:Y:S02]  /*6010*/  LOP3.LUT R22, R242, UR28, R17, 0x96, !PT ;  /* 0x0000001cf2167c12 */ /* 0x000fe4000f8e9611 */
[----:B------:R-:W-:-:S03]  /*6020*/  LOP3.LUT R224, R16, UR25, R21, 0x96, !PT ;  /* 0x0000001910e07c12 */ /* 0x000fc6000f8e9615 */
[----:B------:R-:W-:Y:S01]  /*6030*/  HMMA.16816.F32 R72, R8, R6, R72 ;  /* 0x000000060848723c */ /* 0x000fe20000001848 */
[----:B------:R-:W1:Y:S01]  /*6040*/  LDSM.16.MT88.4 R4, [R196+0x1e800] ;  /* 0x01e80000c404783b */ /* 0x000e620000004200 */
[----:B------:R-:W-:-:S04]  /*6050*/  IMAD.WIDE.U32 R22, R22, -0x326172a9, RZ ;  /* 0xcd9e8d5716167825 */ /* 0x000fc800078e00ff */
[----:B------:R-:W-:Y:S02]  /*6060*/  IMAD.WIDE.U32 R224, R224, -0x326172a9, RZ ;  /* 0xcd9e8d57e0e07825 */ /* 0x000fe400078e00ff */
[----:B------:R-:W-:Y:S01]  /*6070*/  HMMA.16816.F32 R88, R8, R18, R88 ;  /* 0x000000120858723c */ /* 0x000fe20000001858 */
[----:B------:R-:W2:Y:S02]  /*6080*/  LDSM.16.MT88.4 R16, [R195+0x1e800] ;  /* 0x01e80000c310783b */ /* 0x000ea40000004200 */
[----:B------:R-:W-:-:S05]  /*6090*/  LOP3.LUT R222, R22, UR7, R225, 0x96, !PT ;  /* 0x0000000716de7c12 */ /* 0x000fca000f8e96e1 */
[----:B---3--:R-:W-:Y:S01]  /*60a0*/  HMMA.16816.F32 R92, R8, R12, R92 ;  /* 0x0000000c085c723c */ /* 0x008fe2000000185c */
[----:B------:R-:W-:Y:S01]  /*60b0*/  LOP3.LUT R12, R236, UR12, R23, 0x96, !PT ;  /* 0x0000000cec0c7c12 */ /* 0x000fe2000f8e9617 */
[----:B------:R-:W-:-:S04]  /*60c0*/  IMAD.WIDE.U32 R222, R222, -0x2daee0ad, RZ ;  /* 0xd2511f53dede7825 */ /* 0x000fc800078e00ff */
[----:B------:R-:W-:Y:S02]  /*60d0*/  IMAD.WIDE.U32 R12, R12, -0x2daee0ad, RZ ;  /* 0xd2511f530c0c7825 */ /* 0x000fe400078e00ff */
[C---:B------:R-:W-:Y:S01]  /*60e0*/  HMMA.16816.F32 R96, R8.reuse, R14, R96 ;  /* 0x0000000e0860723c */ /* 0x040fe20000001860 */
[----:B------:R-:W-:Y:S02]  /*60f0*/  LOP3.LUT R22, R12, UR23, R223, 0x96, !PT ;  /* 0x000000170c167c12 */ /* 0x000fe4000f8e96df */
[----:B------:R-:W-:Y:S02]  /*6100*/  LOP3.LUT R220, R20, UR24, R13, 0x96, !PT ;  /* 0x0000001814dc7c12 */ /* 0x000fe4000f8e960d */
[----:B------:R-:W3:Y:S01]  /*6110*/  LDSM.16.MT88.4 R12, [R194+0x1e800] ;  /* 0x01e80000c20c783b */ /* 0x000ee20000004200 */
[----:B------:R-:W-:Y:S02]  /*6120*/  IMAD.WIDE.U32 R22, R22, -0x326172a9, RZ ;  /* 0xcd9e8d5716167825 */ /* 0x000fe400078e00ff */
[----:B------:R-:W-:Y:S02]  /*6130*/  HMMA.16816.F32 R136, R8, R28, R136 ;  /* 0x0000001c0888723c */ /* 0x000fe40000001888 */
[----:B------:R-:W-:Y:S01]  /*6140*/  IMAD.WIDE.U32 R220, R220, -0x326172a9, RZ ;  /* 0xcd9e8d57dcdc7825 */ /* 0x000fe200078e00ff */
[----:B------:R-:W-:-:S05]  /*6150*/  PRMT R21, R22, 0x7771, RZ ;  /* 0x0000777116157816 */ /* 0x000fca00000000ff */
[C---:B-1----:R-:W-:Y:S01]  /*6160*/  HMMA.16816.F32 R100, R8.reuse, R4, R100 ;  /* 0x000000040864723c */ /* 0x042fe20000001864 */
[----:B------:R-:W-:Y:S02]  /*6170*/  IMAD.MOV.U32 R4, RZ, RZ, R22 ;  /* 0x000000ffff047224 */ /* 0x000fe400078e0016 */
[----:B------:R-:W-:Y:S01]  /*6180*/  FFMA.FTZ R5, R200, UR16, -R210 ;  /* 0x00000010c8057c23 */ /* 0x000fe200080108d2 */
[----:B------:R-:W-:Y:S01]  /*6190*/  LOP3.LUT R20, R220, UR4, R23, 0x96, !PT ;  /* 0x00000004dc147c12 */ /* 0x000fe2000f8e9617 */
[----:B------:R1:W-:Y:S01]  /*61a0*/  MUFU.EX2 R200, R201 ;  /* 0x000000c900c87308 */ /* 0x0003e20000000800 */
[----:B------:R-:W-:Y:S01]  /*61b0*/  FFMA.FTZ R220, R169, UR16, -R203 ;  /* 0x00000010a9dc7c23 */ /* 0x000fe200080108cb */
[----:B------:R-:W-:Y:S01]  /*61c0*/  PRMT R23, R22, 0x7773, RZ ;  /* 0x0000777316177816 */ /* 0x000fe200000000ff */
[----:B------:R-:W-:Y:S01]  /*61d0*/  LDSM.16.MT88.4 R168, [R198+0x1b000] ;  /* 0x01b00000c6a8783b */ /* 0x000fe20000004200 */
[----:B--2---:R-:W-:Y:S01]  /*61e0*/  HMMA.16816.F32 R116, R8, R16, R116 ;  /* 0x000000100874723c */ /* 0x004fe20000001874 */
[----:B------:R-:W-:-:S02]  /*61f0*/  LOP3.LUT R16, R4, 0xff, RZ, 0xc0, !PT ;  /* 0x000000ff04107812 */ /* 0x000fc400078ec0ff */
[----:B------:R-:W-:Y:S01]  /*6200*/  PRMT R22, R22, 0x7772, RZ ;  /* 0x0000777216167816 */ /* 0x000fe200000000ff */
[----:B------:R-:W-:Y:S01]  /*6210*/  MUFU.EX2 R220, R220 ;  /* 0x000000dc00dc7308 */ /* 0x000fe20000000800 */
[----:B------:R-:W-:Y:S02]  /*6220*/  PRMT R21, R16, 0x5410, R21 ;  /* 0x0000541010157816 */ /* 0x000fe40000000015 */
[----:B------:R-:W-:Y:S01]  /*6230*/  PRMT R22, R22, 0x5410, R23 ;  /* 0x0000541016167816 */ /* 0x000fe20000000017 */
[----:B------:R-:W-:Y:S01]  /*6240*/  HMMA.16816.F32 R104, R8, R6, R104 ;  /* 0x000000060868723c */ /* 0x000fe20000001868 */
[----:B------:R-:W-:Y:S01]  /*6250*/  LOP3.LUT R16, R20, 0xff, RZ, 0xc0, !PT ;  /* 0x000000ff14107812 */ /* 0x000fe200078ec0ff */
[----:B-1----:R-:W-:Y:S01]  /*6260*/  FFMA.FTZ R201, R199, UR16, -R210 ;  /* 0x00000010c7c97c23 */ /* 0x002fe200080108d2 */
[----:B------:R-:W-:Y:S01]  /*6270*/  SHF.R.U32.HI R17, RZ, 0x18, R20 ;  /* 0x00000018ff117819 */ /* 0x000fe20000011614 */
[----:B------:R1:W-:Y:S01]  /*6280*/  MUFU.EX2 R199, R5 ;  /* 0x0000000500c77308 */ /* 0x0003e20000000800 */
[----:B------:R-:W-:-:S02]  /*6290*/  LOP3.LUT R22, R22, 0xff00ff, RZ, 0xc0, !PT ;  /* 0x00ff00ff16167812 */ /* 0x000fc400078ec0ff */
[----:B------:R-:W-:Y:S01]  /*62a0*/  HSET2.LE.AND R21, R21, R197, PT ;  /* 0x000000c515157233 */ /* 0x000fe20003803000 */
[C---:B------:R-:W-:Y:S01]  /*62b0*/  HMMA.16816.F32 R120, R8.reuse, R18, R120 ;  /* 0x000000120878723c */ /* 0x040fe20000001878 */
[----:B------:R-:W2:Y:S01]  /*62c0*/  MUFU.EX2 R201, R201 ;  /* 0x000000c900c97308 */ /* 0x000ea20000000800 */
[C---:B------:R-:W-:Y:S02]  /*62d0*/  LOP3.LUT R19, R20.reuse, 0xffff, RZ, 0xc0, !PT ;  /* 0x0000ffff14137812 */ /* 0x040fe400078ec0ff */
[----:B------:R-:W-:Y:S02]  /*62e0*/  PRMT R18, R20, 0x7632, R18 ;  /* 0x0000763214127816 */ /* 0x000fe40000000012 */
[----:B------:R-:W-:Y:S02]  /*62f0*/  SHF.R.U32.HI R19, RZ, 0x8, R19 ;  /* 0x00000008ff137819 */ /* 0x000fe40000011613 */
[----:B------:R-:W-:Y:S01]  /*6300*/  LOP3.LUT R18, R18, 0xff, RZ, 0xc0, !PT ;  /* 0x000000ff12127812 */ /* 0x000fe200078ec0ff */
[----:B------:R-:W-:Y:S01]  /*6310*/  HMMA.16816.F32 R132, R8, R30, R132 ;  /* 0x0000001e0884723c */ /* 0x000fe20000001884 */
[----:B-1----:R-:W1:Y:S01]  /*6320*/  LDSM.16.MT88.4 R4, [R198+0x19000] ;  /* 0x01900000c604783b */ /* 0x002e620000004200 */
[----:B------:R-:W-:-:S02]  /*6330*/  PRMT R16, R16, 0x5410, R19 ;  /* 0x0000541010107816 */ /* 0x000fc40000000013 */
[----:B------:R-:W-:Y:S02]  /*6340*/  PRMT R17, R18, 0x5410, R17 ;  /* 0x0000541012117816 */ /* 0x000fe40000000011 */
[--C-:B------:R-:W-:Y:S02]  /*6350*/  HSET2.LE.AND R22, R22, R197.reuse, PT ;  /* 0x000000c516167233 */ /* 0x100fe40003803000 */
[--C-:B------:R-:W-:Y:S01]  /*6360*/  HSET2.LE.AND R16, R16, R197.reuse, PT ;  /* 0x000000c510107233 */ /* 0x100fe20003803000 */
[----:B------:R-:W-:Y:S01]  /*6370*/  HMMA.16816.F32 R160, R8, R32, R160 ;  /* 0x0000002008a0723c */ /* 0x000fe200000018a0 */
[----:B------:R-:W-:Y:S02]  /*6380*/  HSET2.LE.AND R17, R17, R197, PT ;  /* 0x000000c511117233 */ /* 0x000fe40003803000 */
[----:B--2---:R-:W-:Y:S02]  /*6390*/  F2FP.F16.F32.PACK_AB R30, R201, R199 ;  /* 0x000000c7c91e723e */ /* 0x004fe400000000ff */
[----:B------:R-:W-:-:S02]  /*63a0*/  F2FP.F16.F32.PACK_AB R31, R209, R208 ;  /* 0x000000d0d11f723e */ /* 0x000fc400000000ff */
[----:B------:R-:W-:Y:S01]  /*63b0*/  F2FP.F16.F32.PACK_AB R28, R200, R202 ;  /* 0x000000cac81c723e */ /* 0x000fe200000000ff */
[C---:B------:R-:W-:Y:S01]  /*63c0*/  HMMA.16816.F32 R156, R8.reuse, R34, R156 ;  /* 0x00000022089c723c */ /* 0x040fe2000000189c */
[----:B------:R-:W-:Y:S01]  /*63d0*/  F2FP.F16.F32.PACK_AB R29, R217, R220 ;  /* 0x000000dcd91d723e */ /* 0x000fe200000000ff */
[----:B------:R-:W-:Y:S01]  /*63e0*/  LDSM.16.MT88.4 R32, [R198+0x1d000] ;  /* 0x01d00000c620783b */ /* 0x000fe20000004200 */
[----:B------:R-:W-:Y:S01]  /*63f0*/  LOP3.LUT R30, R30, R21, RZ, 0xc0, !PT ;  /* 0x000000151e1e7212 */ /* 0x000fe200078ec0ff */
[----:B------:R-:W-:Y:S01]  /*6400*/  FADD.FTZ R202, R202, R179 ;  /* 0x000000b3caca7221 */ /* 0x000fe20000010000 */
[----:B------:R-:W-:Y:S01]  /*6410*/  LOP3.LUT R31, R31, R22, RZ, 0xc0, !PT ;  /* 0x000000161f1f7212 */ /* 0x000fe200078ec0ff */
[----:B------:R-:W-:Y:S01]  /*6420*/  FADD.FTZ R220, R220, R177 ;  /* 0x000000b1dcdc7221 */ /* 0x000fe20000010000 */
[----:B------:R-:W-:Y:S01]  /*6430*/  LOP3.LUT R28, R28, R16, RZ, 0xc0, !PT ;  /* 0x000000101c1c7212 */ /* 0x000fe200078ec0ff */
[C---:B------:R-:W-:Y:S01]  /*6440*/  HMMA.16816.F32 R36, R8.reuse, R24, R36 ;  /* 0x000000180824723c */ /* 0x040fe20000001824 */
[----:B------:R-:W-:Y:S01]  /*6450*/  LOP3.LUT R29, R29, R17, RZ, 0xc0, !PT ;  /* 0x000000111d1d7212 */ /* 0x000fe200078ec0ff */
[----:B------:R-:W-:Y:S01]  /*6460*/  LDSM.16.MT88.4 R20, [R196+0x19000] ;  /* 0x01900000c414783b */ /* 0x000fe20000004200 */
[----:B------:R-:W-:Y:S01]  /*6470*/  LOP3.LUT R221, R224, UR6, R221, 0x96, !PT ;  /* 0x00000006e0dd7c12 */ /* 0x000fe2000f8e96dd */
[----:B------:R-:W-:Y:S01]  /*6480*/  FADD.FTZ R202, R200, R202 ;  /* 0x000000cac8ca7221 */ /* 0x000fe20000010000 */
[----:B------:R-:W-:Y:S01]  /*6490*/  FADD.FTZ R220, R217, R220 ;  /* 0x000000dcd9dc7221 */ /* 0x000fe20000010000 */
[----:B------:R-:W2:Y:S02]  /*64a0*/  LDSM.16.MT88.4 R16, [R195+0x19000] ;  /* 0x01900000c310783b */ /* 0x000ea40000004200 */
[----:B------:R-:W-:Y:S01]  /*64b0*/  HMMA.16816.F32 R40, R8, R26, R40 ;  /* 0x0000001a0828723c */ /* 0x000fe20000001828 */
[----:B------:R-:W-:Y:S01]  /*64c0*/  FADD.FTZ R199, R199, R202 ;  /* 0x000000cac7c77221 */ /* 0x000fe20000010000 */
[----:B------:R-:W-:Y:S01]  /*64d0*/  LDSM.16.MT88.4 R24, [R198+0x1f000] ;  /* 0x01f00000c618783b */ /* 0x000fe20000004200 */
[----:B------:R-:W-:-:S02]  /*64e0*/  FADD.FTZ R208, R208, R220 ;  /* 0x000000dcd0d07221 */ /* 0x000fc40000010000 */
[----:B------:R-:W-:Y:S02]  /*64f0*/  FADD.FTZ R199, R201, R199 ;  /* 0x000000c7c9c77221 */ /* 0x000fe40000010000 */
[----:B------:R-:W-:Y:S01]  /*6500*/  FADD.FTZ R208, R209, R208 ;  /* 0x000000d0d1d07221 */ /* 0x000fe20000010000 */
[C---:B---3--:R-:W-:Y:S08]  /*6510*/  HMMA.16816.F32 R124, R8.reuse, R12, R124 ;  /* 0x0000000c087c723c */ /* 0x048ff0000000187c */
[----:B------:R-:W-:Y:S01]  /*6520*/  HMMA.16816.F32 R128, R8, R14, R128 ;  /* 0x0000000e0880723c */ /* 0x000fe20000001880 */
[----:B------:R-:W3:Y:S04]  /*6530*/  LDSM.16.MT88.4 R8, [R196+0x1b000] ;  /* 0x01b00000c408783b */ /* 0x000ee80000004200 */
[----:B------:R-:W-:Y:S03]  /*6540*/  LDSM.16.MT88.4 R12, [R194+0x19000] ;  /* 0x01900000c20c783b */ /* 0x000fe60000004200 */
[C---:B-1----:R-:W-:Y:S08]  /*6550*/  HMMA.16816.F32 R152, R28.reuse, R4, R152 ;  /* 0x000000041c98723c */ /* 0x042ff00000001898 */
[C---:B------:R-:W-:Y:S01]  /*6560*/  HMMA.16816.F32 R148, R28.reuse, R6, R148 ;  /* 0x000000061c94723c */ /* 0x040fe20000001894 */
[----:B------:R-:W1:Y:S07]  /*6570*/  LDSM.16.MT88.4 R4, [R195+0x1b000] ;  /* 0x01b00000c304783b */ /* 0x000e6e0000004200 */
[C---:B--2---:R-:W-:Y:S08]  /*6580*/  HMMA.16816.F32 R144, R28.reuse, R16, R144 ;  /* 0x000000101c90723c */ /* 0x044ff00000001890 */
[C---:B------:R-:W-:Y:S01]  /*6590*/  HMMA.16816.F32 R140, R28.reuse, R18, R140 ;  /* 0x000000121c8c723c */ /* 0x040fe2000000188c */
[----:B------:R-:W-:Y:S07]  /*65a0*/  LDSM.16.MT88.4 R16, [R195+0x1d000] ;  /* 0x01d00000c310783b */ /* 0x000fee0000004200 */
[C---:B------:R-:W-:Y:S08]  /*65b0*/  HMMA.16816.F32 R76, R28.reuse, R32, R76 ;  /* 0x000000201c4c723c */ /* 0x040ff0000000184c */
[C---:B---3--:R-:W-:Y:S08]  /*65c0*/  HMMA.16816.F32 R36, R28.reuse, R8, R36 ;  /* 0x000000081c24723c */ /* 0x048ff00000001824 */
        /* <DEDUP_REMOVED lines=8> */
[C---:B------:R-:W-:Y:S01]  /*6650*/  HMMA.16816.F32 R80, R28.reuse, R34, R80 ;  /* 0x000000221c50723c */ /* 0x040fe20000001850 */
[----:B------:R-:W4:Y:S07]  /*6660*/  LDSM.16.MT88.4 R32, [R194+0x1f000] ;  /* 0x01f00000c220783b */ /* 0x000f2e0000004200 */
[----:B--2---:R-:W-:Y:S01]  /*6670*/  HMMA.16816.F32 R104, R28, R10, R104 ;  /* 0x0000000a1c68723c */ /* 0x004fe20000001868 */
[----:B------:R-:W-:-:S05]  /*6680*/  IMAD.WIDE.U32 R10, R221, -0x2daee0ad, RZ ;  /* 0xd2511f53dd0a7825 */ /* 0x000fca00078e00ff */
[----:B------:R-:W-:Y:S02]  /*6690*/  LOP3.LUT R222, R222, UR22, R11, 0x96, !PT ;  /* 0x00000016dede7c12 */ /* 0x000fe4000f8e960b */
[C---:B------:R-:W-:Y:S01]  /*66a0*/  HMMA.16816.F32 R100, R28.reuse, R8, R100 ;  /* 0x000000081c64723c */ /* 0x040fe20000001864 */
[----:B------:R-:W-:Y:S01]  /*66b0*/  FFMA.FTZ R8, R212, UR16, -R210 ;  /* 0x00000010d4087c23 */ /* 0x000fe200080108d2 */
[----:B------:R-:W-:Y:S01]  /*66c0*/  PRMT R9, R10, 0x7773, RZ ;  /* 0x000077730a097816 */ /* 0x000fe200000000ff */
[----:B------:R-:W-:Y:S04]  /*66d0*/  MUFU.EX2 R212, R214 ;  /* 0x000000d600d47308 */ /* 0x000fe80000000800 */
[----:B------:R-:W-:Y:S01]  /*66e0*/  MUFU.EX2 R210, R213 ;  /* 0x000000d500d27308 */ /* 0x000fe20000000800 */
[C---:B------:R-:W-:Y:S01]  /*66f0*/  HMMA.16816.F32 R84, R28.reuse, R16, R84 ;  /* 0x000000101c54723c */ /* 0x040fe20000001854 */
[----:B------:R-:W-:Y:S01]  /*6700*/  FFMA.FTZ R16, R206, UR16, -R203 ;  /* 0x00000010ce107c23 */ /* 0x000fe200080108cb */
[----:B------:R-:W-:Y:S01]  /*6710*/  LOP3.LUT R17, R222, 0xffff, RZ, 0xc0, !PT ;  /* 0x0000ffffde117812 */ /* 0x000fe200078ec0ff */
[----:B------:R2:W5:Y:S03]  /*6720*/  MUFU.EX2 R206, R8 ;  /* 0x0000000800ce7308 */ /* 0x0005660000000800 */
[----:B------:R-:W-:Y:S01]  /*6730*/  SHF.R.U32.HI R17, RZ, 0x8, R17 ;  /* 0x00000008ff117819 */ /* 0x000fe20000011611 */
[----:B------:R3:W-:Y:S01]  /*6740*/  MUFU.EX2 R205, R16 ;  /* 0x0000001000cd7308 */ /* 0x0007e20000000800 */
[----:B-1----:R-:W-:Y:S01]  /*6750*/  HMMA.16816.F32 R116, R28, R4, R116 ;  /* 0x000000041c74723c */ /* 0x002fe20000001874 */
[----:B------:R-:W-:-:S02]  /*6760*/  PRMT R5, R10, 0x7772, RZ ;  /* 0x000077720a057816 */ /* 0x000fc400000000ff */
[----:B------:R-:W-:Y:S01]  /*6770*/  PRMT R4, R10, 0x7771, RZ ;  /* 0x000077710a047816 */ /* 0x000fe200000000ff */
[----:B------:R-:W1:Y:S01]  /*6780*/  MUFU.EX2 R203, R207 ;  /* 0x000000cf00cb7308 */ /* 0x000e620000000800 */
[----:B------:R-:W-:-:S03]  /*6790*/  PRMT R5, R5, 0x5410, R9 ;  /* 0x0000541005057816 */ /* 0x000fc60000000009 */
[----:B------:R-:W-:Y:S01]  /*67a0*/  HMMA.16816.F32 R88, R28, R18, R88 ;  /* 0x000000121c58723c */ /* 0x000fe20000001858 */
[----:B--2---:R-:W-:Y:S01]  /*67b0*/  IMAD.MOV.U32 R8, RZ, RZ, R10 ;  /* 0x000000ffff087224 */ /* 0x004fe200078e000a */
[----:B------:R-:W-:-:S04]  /*67c0*/  LOP3.LUT R18, R222, 0xff, RZ, 0xc0, !PT ;  /* 0x000000ffde127812 */ /* 0x000fc800078ec0ff */
[----:B------:R-:W-:Y:S02]  /*67d0*/  LOP3.LUT R8, R8, 0xff, RZ, 0xc0, !PT ;  /* 0x000000ff08087812 */ /* 0x000fe400078ec0ff */
[C---:B------:R-:W-:Y:S01]  /*67e0*/  HMMA.16816.F32 R120, R28.reuse, R6, R120 ;  /* 0x000000061c78723c */ /* 0x040fe20000001878 */
[----:B------:R-:W-:Y:S02]  /*67f0*/  LOP3.LUT R7, R5, 0xff00ff, RZ, 0xc0, !PT ;  /* 0x00ff00ff05077812 */ /* 0x000fe400078ec0ff */
[----:B------:R-:W-:Y:S02]  /*6800*/  PRMT R4, R8, 0x5410, R4 ;  /* 0x0000541008047816 */ /* 0x000fe40000000004 */
[----:B------:R-:W-:Y:S01]  /*6810*/  PRMT R5, R18, 0x5410, R17 ;  /* 0x0000541012057816 */ /* 0x000fe20000000011 */
[----:B------:R-:W-:Y:S01]  /*6820*/  LDSM.16.MT88.4 R8, [R198+0x1d800] ;  /* 0x01d80000c608783b */ /* 0x000fe20000004200 */
[----:B------:R-:W-:Y:S01]  /*6830*/  PRMT R6, R222, 0x7632, R6 ;  /* 0x00007632de067816 */ /* 0x000fe20000000006 */
[----:B------:R-:W-:Y:S01]  /*6840*/  HMMA.16816.F32 R108, R28, R24, R108 ;  /* 0x000000181c6c723c */ /* 0x000fe2000000186c */
[----:B------:R-:W-:Y:S01]  /*6850*/  SHF.R.U32.HI R222, RZ, 0x18, R222 ;  /* 0x00000018ffde7819 */ /* 0x000fe200000116de */
[----:B---3--:R-:W-:Y:S01]  /*6860*/  LDSM.16.MT88.4 R16, [R196+0x19800] ;  /* 0x01980000c410783b */ /* 0x008fe20000004200 */
[----:B------:R-:W-:-:S02]  /*6870*/  LOP3.LUT R6, R6, 0xff, RZ, 0xc0, !PT ;  /* 0x000000ff06067812 */ /* 0x000fc400078ec0ff */
[--C-:B------:R-:W-:Y:S02]  /*6880*/  HSET2.LE.AND R7, R7, R197.reuse, PT ;  /* 0x000000c507077233 */ /* 0x100fe40003803000 */
[----:B------:R-:W-:Y:S01]  /*6890*/  PRMT R222, R6, 0x5410, R222 ;  /* 0x0000541006de7816 */ /* 0x000fe200000000de */
[C---:B------:R-:W-:Y:S01]  /*68a0*/  HMMA.16816.F32 R112, R28.reuse, R26, R112 ;  /* 0x0000001a1c70723c */ /* 0x040fe20000001870 */
[----:B------:R-:W2:Y:S01]  /*68b0*/  LDSM.16.MT88.4 R24, [R194+0x1b000] ;  /* 0x01b00000c218783b */ /* 0x000ea20000004200 */
[--C-:B------:R-:W-:Y:S02]  /*68c0*/  HSET2.LE.AND R6, R4, R197.reuse, PT ;  /* 0x000000c504067233 */ /* 0x100fe40003803000 */
[--C-:B------:R-:W-:Y:S02]  /*68d0*/  HSET2.LE.AND R4, R5, R197.reuse, PT ;  /* 0x000000c505047233 */ /* 0x100fe40003803000 */
[----:B------:R-:W-:Y:S02]  /*68e0*/  HSET2.LE.AND R5, R222, R197, PT ;  /* 0x000000c5de057233 */ /* 0x000fe40003803000 */
[C---:B------:R-:W-:Y:S08]  /*68f0*/  HMMA.16816.F32 R160, R28.reuse, R20, R160 ;  /* 0x000000141ca0723c */ /* 0x040ff000000018a0 */
[C---:B------:R-:W-:Y:S01]  /*6900*/  HMMA.16816.F32 R156, R28.reuse, R22, R156 ;  /* 0x000000161c9c723c */ /* 0x040fe2000000189c */
[----:B------:R-:W3:Y:S07]  /*6910*/  LDSM.16.MT88.4 R20, [R196+0x1d000] ;  /* 0x01d00000c414783b */ /* 0x000eee0000004200 */
[C---:B------:R-:W-:Y:S08]  /*6920*/  HMMA.16816.F32 R92, R28.reuse, R12, R92 ;  /* 0x0000000c1c5c723c */ /* 0x040ff0000000185c */
[C---:B------:R-:W-:Y:S01]  /*6930*/  HMMA.16816.F32 R96, R28.reuse, R14, R96 ;  /* 0x0000000e1c60723c */ /* 0x040fe20000001860 */
[----:B------:R-:W3:Y:S07]  /*6940*/  LDSM.16.MT88.4 R12, [R198+0x19800] ;  /* 0x01980000c60c783b */ /* 0x000eee0000004200 */
[----:B----4-:R-:W-:Y:S01]  /*6950*/  HMMA.16816.F32 R124, R28, R32, R124 ;  /* 0x000000201c7c723c */ /* 0x010fe2000000187c */
[----:B-----5:R-:W-:-:S02]  /*6960*/  F2FP.F16.F32.PACK_AB R32, R247, R206 ;  /* 0x000000cef720723e */ /* 0x020fc400000000ff */
[----:B------:R-:W-:Y:S01]  /*6970*/  F2FP.F16.F32.PACK_AB R33, R210, R212 ;  /* 0x000000d4d221723e */ /* 0x000fe200000000ff */
[----:B------:R-:W-:Y:S01]  /*6980*/  FADD.FTZ R212, R212, R199 ;  /* 0x000000c7d4d47221 */ /* 0x000fe20000010000 */
[----:B------:R-:W-:Y:S02]  /*6990*/  LOP3.LUT R6, R32, R6, RZ, 0xc0, !PT ;  /* 0x0000000620067212 */ /* 0x000fe400078ec0ff */
[----:B-1----:R-:W-:Y:S01]  /*69a0*/  F2FP.F16.F32.PACK_AB R32, R205, R203 ;  /* 0x000000cbcd20723e */ /* 0x002fe200000000ff */
        /* <DEDUP_REMOVED lines=8> */
[----:B--2---:R-:W-:Y:S01]  /*6a30*/  HMMA.16816.F32 R60, R28, R24, R60 ;  /* 0x000000181c3c723c */ /* 0x004fe2000000183c */
[----:B------:R-:W-:Y:S01]  /*6a40*/  FADD.FTZ R212, R206, R212 ;  /* 0x000000d4ced47221 */ /* 0x000fe20000010000 */
[----:B------:R-:W-:-:S03]  /*6a50*/  FADD.FTZ R203, R204, R203 ;  /* 0x000000cbcccb7221 */ /* 0x000fc60000010000 */
[----:B------:R-:W-:Y:S01]  /*6a60*/  FADD.FTZ R247, R247, R212 ;  /* 0x000000d4f7f77221 */ /* 0x000fe20000010000 */
[----:B------:R-:W-:Y:S02]  /*6a70*/  FADD.FTZ R246, R246, R203 ;  /* 0x000000cbf6f67221 */ /* 0x000fe40000010000 */
[C---:B------:R-:W-:Y:S01]  /*6a80*/  HMMA.16816.F32 R64, R28.reuse, R26, R64 ;  /* 0x0000001a1c40723c */ /* 0x040fe20000001840 */
[----:B------:R-:W1:Y:S07]  /*6a90*/  LDSM.16.MT88.4 R24, [R198+0x1b800] ;  /* 0x01b80000c618783b */ /* 0x000e6e0000004200 */
[C---:B---3--:R-:W-:Y:S08]  /*6aa0*/  HMMA.16816.F32 R68, R28.reuse, R20, R68 ;  /* 0x000000141c44723c */ /* 0x048ff00000001844 */
[----:B------:R-:W-:Y:S01]  /*6ab0*/  HMMA.16816.F32 R72, R28, R22, R72 ;  /* 0x000000161c48723c */ /* 0x000fe20000001848 */
        /* <DEDUP_REMOVED lines=8> */
[----:B------:R-:W-:Y:S01]  /*6b40*/  HMMA.16816.F32 R156, R4, R18, R156 ;  /* 0x00000012049c723c */ /* 0x000fe2000000189c */
        /* <DEDUP_REMOVED lines=34> */
[C---:B------:R-:W-:Y:S08]  /*6d70*/  HMMA.16816.F32 R96, R4.reuse, R10, R96 ;  /* 0x0000000a0460723c */ /* 0x040ff00000001860 */
[C---:B-----5:R-:W-:Y:S08]  /*6d80*/  HMMA.16816.F32 R124, R4.reuse, R16, R124 ;  /* 0x00000010047c723c */ /* 0x060ff0000000187c */
[----:B------:R-:W-:Y:S01]  /*6d90*/  HMMA.16816.F32 R128, R4, R18, R128 ;  /* 0x000000120480723c */ /* 0x000fe20000001880 */
[----:B------:R-:W-:-:S04]  /*6da0*/  NOP ;  /* 0x0000000000007918 */ /* 0x000fc80000000000 */
[----:B------:R-:W-:-:S15]  /*6db0*/  BRA.U !UP0, `(.L_x_1613) ;  /* 0x0000008d08707547 */ /* 0x000fde000b800000 */
[----:B------:R-:W1:Y:S01]  /*6dc0*/  LDCU UR14, c[0x0][0x440] ;  /* 0x00008800ff0e77ac */ /* 0x000e620008000800 */
[----:B------:R-:W-:-:S04]  /*6dd0*/  DEPBAR.LE SB0, 0x0 ;  /* 0x000080000000791a */ /* 0x000fc80000000000 */
[----:B------:R-:W-:Y:S01]  /*6de0*/  UIADD3 UR25, UPT, UPT, UR21, -0x2, URZ ;  /* 0xfffffffe15197890 */ /* 0x000fe2000fffe0ff */
[----:B------:R-:W-:-:S03]  /*6df0*/  LOP3.LUT R185, R174, R166, RZ, 0xfc, !PT ;  /* 0x000000a6aeb97212 */ /* 0x000fc600078efcff */
[----:B------:R-:W-:Y:S01]  /*6e00*/  UIMAD.WIDE.U32 UR28, UR25, UR8, URZ ;  /* 0x00000008191c72a5 */ /* 0x000fe2000f8e00ff */
[----:B------:R-:W-:Y:S01]  /*6e10*/  LEA R185, R185, UR5, 0x1 ;  /* 0x00000005b9b97c11 */ /* 0x000fe2000f8e08ff */
[----:B------:R-:W-:Y:S02]  /*6e20*/  UIADD3 UR5, UPT, UPT, UR21, -0x1, URZ ;  /* 0xffffffff15057890 */ /* 0x000fe4000fffe0ff */
[----:B------:R-:W-:Y:S02]  /*6e30*/  UIMAD UR17, UR25, UR9, UR29 ;  /* 0x00000009191172a4 */ /* 0x000fe4000f8e021d */
[----:B------:R-:W-:Y:S01]  /*6e40*/  IMAD.U32 R12, RZ, RZ, UR28 ;  /* 0x0000001cff0c7e24 */ /* 0x000fe2000f8e00ff */
[----:B------:R-:W-:Y:S01]  /*6e50*/  USHF.L.U32 UR22, UR28, 0x6, URZ ;  /* 0x000000061c167899 */ /* 0x000fe200080006ff */
[----:B------:R-:W-:Y:S01]  /*6e60*/  IMAD.IADD R212, R172, 0x1, R185 ;  /* 0x00000001acd47824 */ /* 0x000fe200078e02b9 */
[----:B-1----:R-:W-:Y:S01]  /*6e70*/  ISETP.GE.AND P4, PT, R215, UR14, PT ;  /* 0x0000000ed7007c0c */ /* 0x002fe2000bf86270 */
[----:B------:R-:W-:Y:S01]  /*6e80*/  IMAD.U32 R6, RZ, RZ, UR17 ;  /* 0x00000011ff067e24 */ /* 0x000fe2000f8e00ff */
[----:B------:R-:W-:Y:S01]  /*6e90*/  ULEA UR22, UP0, UR8, UR22, 0x5 ;  /* 0x0000001608167291 */ /* 0x000fe2000f8028ff */
[----:B------:R-:W-:Y:S01]  /*6ea0*/  BAR.SYNC.DEFER_BLOCKING 0x0 ;  /* 0x0000000000007b1d */ /* 0x000fe20000010000 */
[----:B------:R-:W-:Y:S01]  /*6eb0*/  USHF.L.U64.HI UR16, UR28, 0x6, UR17 ;  /* 0x000000061c107899 */ /* 0x000fe20008010211 */
[-C--:B------:R-:W-:Y:S01]  /*6ec0*/  LEA R10, P1, R12, R232.reuse, 0x7 ;  /* 0x000000e80c0a7211 */ /* 0x080fe200078238ff */
[----:B------:R-:W-:Y:S01]  /*6ed0*/  IMAD.U32 R13, RZ, RZ, UR29 ;  /* 0x0000001dff0d7e24 */ /* 0x000fe2000f8e00ff */
[----:B------:R-:W-:Y:S01]  /*6ee0*/  ISETP.GE.AND P3, PT, R240, UR14, PT ;  /* 0x0000000ef0007c0c */ /* 0x000fe2000bf66270 */
[----:B------:R-:W-:Y:S01]  /*6ef0*/  ULEA.HI.X UR16, UR8, UR16, UR9, 0x5, UP0 ;  /* 0x0000001008107291 */ /* 0x000fe200080f2c09 */
[----:B------:R-:W-:Y:S01]  /*6f00*/  ISETP.GE.AND P2, PT, R239, UR14, PT ;  /* 0x0000000eef007c0c */ /* 0x000fe2000bf46270 */
[----:B------:R-:W-:Y:S01]  /*6f10*/  IMAD.U32 R5, RZ, RZ, UR22 ;  /* 0x00000016ff057e24 */ /* 0x000fe2000f8e00ff */
[----:B------:R-:W-:Y:S01]  /*6f20*/  LEA.HI.X R11, R12, R231, R6, 0x7, P1 ;  /* 0x000000e70c0b7211 */ /* 0x000fe200008f3c06 */
[----:B------:R-:W-:Y:S01]  /*6f30*/  USHF.L.U32 UR28, UR25, 0x1, URZ ;  /* 0x00000001191c7899 */ /* 0x000fe200080006ff */
[----:B------:R-:W-:Y:S01]  /*6f40*/  ISETP.GE.AND P1, PT, R238, UR14, PT ;  /* 0x0000000eee007c0c */ /* 0x000fe2000bf26270 */
[----:B------:R-:W-:Y:S01]  /*6f50*/  IMAD.U32 R4, RZ, RZ, UR16 ;  /* 0x00000010ff047e24 */ /* 0x000fe2000f8e00ff */
[----:B------:R-:W-:Y:S01]  /*6f60*/  LEA R8, P0, R5, R232, 0x1 ;  /* 0x000000e805087211 */ /* 0x000fe200078008ff */
[----:B------:R-:W-:-:S03]  /*6f70*/  UISETP.GT.U32.AND UP1, UPT, UR25, UR19, UPT ;  /* 0x000000131900728c */ /* 0x000fc6000bf24070 */
[----:B------:R-:W-:Y:S02]  /*6f80*/  LEA.HI.X R9, R5, R231, R4, 0x1, P0 ;  /* 0x000000e705097211 */ /* 0x000fe400000f0c04 */
[----:B------:R-:W-:-:S04]  /*6f90*/  ISETP.NE.AND P0, PT, R173, RZ, PT ;  /* 0x000000ffad00720c */ /* 0x000fc80003f05270 */
[----:B------:R-:W-:Y:S01]  /*6fa0*/  SEL R187, R165, 0xffffffe0, !P0 ;  /* 0xffffffe0a5bb7807 */ /* 0x000fe20004000000 */
[----:B------:R-:W-:Y:S01]  /*6fb0*/  @!PT LDS RZ, [RZ] ;  /* 0x00000000fffff984 */ /* 0x000fe20000000800 */
[----:B------:R-:W-:Y:S01]  /*6fc0*/  @!PT LDS RZ, [RZ] ;  /* 0x00000000fffff984 */ /* 0x000fe20000000800 */
[----:B------:R-:W-:Y:S01]  /*6fd0*/  @!PT LDS RZ, [RZ] ;  /* 0x00000000fffff984 */ /* 0x000fe20000000800 */
[----:B------:R-:W-:Y:S04]  /*6fe0*/  @!P4 LDGSTS.E.BYPASS.LTC128B.128 [R235+0x18000], desc[UR26][R10.64] ;  /* 0x180000000aebcfae */ /* 0x000fe8000b981a1a */
[C---:B------:R-:W-:Y:S01]  /*6ff0*/  IMAD.IADD R182, R187.reuse, 0x1, R185 ;  /* 0x00000001bbb67824 */ /* 0x040fe200078e02b9 */
[----:B------:R-:W-:Y:S01]  /*7000*/  @P4 STS.128 [R235+0x18000], RZ ;  /* 0x018000ffeb004388 */ /* 0x000fe20000000c00 */
[----:B------:R-:W-:Y:S02]  /*7010*/  IMAD.IADD R181, R186, 0x1, R187 ;  /* 0x00000001bab57824 */ /* 0x000fe400078e02bb */
[C---:B------:R-:W-:Y:S01]  /*7020*/  IMAD.IADD R213, R187.reuse, 0x1, R212 ;  /* 0x00000001bbd57824 */ /* 0x040fe200078e02d4 */
[----:B------:R-:W-:Y:S01]  /*7030*/  @!PT LDS RZ, [RZ] ;  /* 0x00000000fffff984 */ /* 0x000fe20000000800 */
[----:B------:R-:W-:Y:S01]  /*7040*/  @!PT LDS RZ, [RZ] ;  /* 0x00000000fffff984 */ /* 0x000fe20000000800 */
[----:B------:R-:W-:Y:S01]  /*7050*/  @!PT LDS RZ, [RZ] ;  /* 0x00000000fffff984 */ /* 0x000fe20000000800 */
[----:B------:R-:W-:Y:S01]  /*7060*/  @!P3 LDGSTS.E.BYPASS.LTC128B.128 [R235+0x1a000], desc[UR26][R10.64+0x80] ;  /* 0x1a0000800aebbfae */ /* 0x000fe2000b981a1a */
[----:B------:R-:W-:-:S03]  /*7070*/  IMAD.IADD R180, R187, 0x1, R0 ;  /* 0x00000001bbb47824 */ /* 0x000fc600078e0200 */
        /* <DEDUP_REMOVED lines=44> */
[----:B------:R-:W2:Y:S01]  /*7340*/  LDSM.16.M88.4 R196, [R0+0x10800] ;  /* 0x0108000000c4783b */ /* 0x000ea20000000200 */
[C---:B------:R-:W-:Y:S03]  /*7350*/  HMMA.16816.F32 R16, R168.reuse, R18, RZ ;  /* 0x00000012a810723c */ /* 0x040fe600000018ff */
[----:B------:R-:W0:Y:S05]  /*7360*/  LDGDEPBAR ;  /* 0x00000000000079af */ /* 0x000e2a0000000000 */
[C---:B---3--:R-:W-:Y:S08]  /*7370*/  HMMA.16816.F32 R12, R168.reuse, R192, RZ ;  /* 0x000000c0a80c723c */ /* 0x048ff000000018ff */
[C---:B----4-:R-:W-:Y:S08]  /*7380*/  HMMA.16816.F32 R188, R168.reuse, R176, RZ ;  /* 0x000000b0a8bc723c */ /* 0x050ff000000018ff */
[C---:B------:R-:W-:Y:S08]  /*7390*/  HMMA.16816.F32 R192, R168.reuse, R194, RZ ;  /* 0x000000c2a8c0723c */ /* 0x040ff000000018ff */
[C---:B------:R-:W-:Y:S08]  /*73a0*/  HMMA.16816.F32 R176, R168.reuse, R178, RZ ;  /* 0x000000b2a8b0723c */ /* 0x040ff000000018ff */
[C---:B-----5:R-:W-:Y:S08]  /*73b0*/  HMMA.16816.F32 R172, R168.reuse, R24, RZ ;  /* 0x00000018a8ac723c */ /* 0x060ff000000018ff */
[----:B------:R-:W-:Y:S01]  /*73c0*/  HMMA.16816.F32 R168, R168, R26, RZ ;  /* 0x0000001aa8a8723c */ /* 0x000fe200000018ff */
[----:B------:R-:W3:Y:S07]  /*73d0*/  LDSM.16.M88.4 R24, [R0+0x11000] ;  /* 0x011000000018783b */ /* 0x000eee0000000200 */
        /* <DEDUP_REMOVED lines=12> */
[----:B------:R-:W-:Y:S03]  /*74a0*/  LDSM.16.M88.4 R200, [R180+0x11000] ;  /* 0x01100000b4c8783b */ /* 0x000fe60000000200 */
        /* <DEDUP_REMOVED lines=8> */
[----:B------:R-:W-:Y:S07]  /*7530*/  LDSM.16.M88.4 R24, [R186+0x12800] ;  /* 0x01280000ba18783b */ /* 0x000fee0000000200 */
[C---:B-1----:R-:W-:Y:S08]  /*7540*/  HMMA.16816.F32 R172, R4.reuse, R8, R172 ;  /* 0x0000000804ac723c */ /* 0x042ff000000018ac */
[----:B------:R-:W-:Y:S01]  /*7550*/  HMMA.16816.F32 R168, R4, R10, R168 ;  /* 0x0000000a04a8723c */ /* 0x000fe200000018a8 */
[----:B------:R-:W-:Y:S04]  /*7560*/  LDSM.16.M88.4 R8, [R185+0x4000] ;  /* 0x00400000b908783b */ /* 0x000fe80000000200 */
[----:B------:R-:W1:Y:S03]  /*7570*/  LDSM.16.M88.4 R4, [R186+0x12000] ;  /* 0x01200000ba04783b */ /* 0x000e660000000200 */
[C---:B----4-:R-:W-:Y:S08]  /*7580*/  HMMA.16816.F32 R20, R32.reuse, R204, R20 ;  /* 0x000000cc2014723c */ /* 0x050ff00000001814 */
[C---:B------:R-:W-:Y:S01]  /*7590*/  HMMA.16816.F32 R16, R32.reuse, R206, R16 ;  /* 0x000000ce2010723c */ /* 0x040fe20000001810 */
[----:B------:R-:W3:Y:S07]  /*75a0*/  LDSM.16.M88.4 R204, [R186+0x13000] ;  /* 0x01300000bacc783b */ /* 0x000eee0000000200 */
        /* <DEDUP_REMOVED lines=16> */
[C---:B---3--:R-:W-:Y:S08]  /*76b0*/  HMMA.16816.F32 R188, R8.reuse, R204, R188 ;  /* 0x000000cc08bc723c */ /* 0x048ff000000018bc */
[C---:B------:R-:W-:Y:S01]  /*76c0*/  HMMA.16816.F32 R176, R8.reuse, R206, R176 ;  /* 0x000000ce08b0723c */ /* 0x040fe200000018b0 */
[----:B------:R-:W-:Y:S07]  /*76d0*/  LDSM.16.M88.4 R204, [R0+0x13000] ;  /* 0x0130000000cc783b */ /* 0x000fee0000000200 */
[C---:B--2---:R-:W-:Y:S08]  /*76e0*/  HMMA.16816.F32 R172, R8.reuse, R28, R172 ;  /* 0x0000001c08ac723c */ /* 0x044ff000000018ac */
[----:B------:R-:W-:Y:S01]  /*76f0*/  HMMA.16816.F32 R168, R8, R30, R168 ;  /* 0x0000001e08a8723c */ /* 0x000fe200000018a8 */
[----:B------:R-:W-:Y:S04]  /*7700*/  LDSM.16.M88.4 R28, [R212+0x4000] ;  /* 0x00400000d41c783b */ /* 0x000fe80000000200 */
[----:B------:R-:W2:Y:S03]  /*7710*/  LDSM.16.M88.4 R8, [R0+0x12000] ;  /* 0x012000000008783b */ /* 0x000ea60000000200 */
        /* <DEDUP_REMOVED lines=9> */
[C---:B----4-:R-:W-:Y:S08]  /*77b0*/  HMMA.16816.F32 R172, R4.reuse, R24, R172 ;  /* 0x0000001804ac723c */ /* 0x050ff000000018ac */
[----:B------:R-:W-:Y:S01]  /*77c0*/  HMMA.16816.F32 R168, R4, R26, R168 ;  /* 0x0000001a04a8723c */ /* 0x000fe200000018a8 */
[----:B------:R-:W-:Y:S04]  /*77d0*/  LDSM.16.M88.4 R4, [R213+0x4000] ;  /* 0x00400000d504783b */ /* 0x000fe80000000200 */
[----:B------:R-:W3:Y:S03]  /*77e0*/  LDSM.16.M88.4 R24, [R180+0x12000] ;  /* 0x01200000b418783b */ /* 0x000ee60000000200 */
        /* <DEDUP_REMOVED lines=45> */
[C---:B-1----:R-:W-:Y:S08]  /*7ac0*/  HMMA.16816.F32 R188, R4.reuse, R28, R188 ;  /* 0x0000001c04bc723c */ /* 0x042ff000000018bc */
[C---:B------:R-:W-:Y:S01]  /*7ad0*/  HMMA.16816.F32 R176, R4.reuse, R30, R176 ;  /* 0x0000001e04b0723c */ /* 0x040fe200000018b0 */
[----:B------:R-:W-:Y:S07]  /*7ae0*/  LDSM.16.M88.4 R28, [R180+0x14000] ;  /* 0x01400000b41c783b */ /* 0x000fee0000000200 */
[C---:B---3--:R-:W-:Y:S08]  /*7af0*/  HMMA.16816.F32 R172, R4.reuse, R24, R172 ;  /* 0x0000001804ac723c */ /* 0x048ff000000018ac */
        /* <DEDUP_REMOVED lines=19> */
[C---:B---3--:R-:W-:Y:S08]  /*7c30*/  HMMA.16816.F32 R12, R4.reuse, R24, R12 ;  /* 0x00000018040c723c */ /* 0x048ff0000000180c */
[C---:B------:R-:W-:Y:S01]  /*7c40*/  HMMA.16816.F32 R192, R4.reuse, R26, R192 ;  /* 0x0000001a04c0723c */ /* 0x040fe200000018c0 */
[----:B------:R-:W3:Y:S07]  /*7c50*/  LDSM.16.M88.4 R24, [R186+0x17800] ;  /* 0x01780000ba18783b */ /* 0x000eee0000000200 */
[C---:B--2---:R-:W-:Y:S08]  /*7c60*/  HMMA.16816.F32 R188, R4.reuse, R204, R188 ;  /* 0x000000cc04bc723c */ /* 0x044ff000000018bc */
[C---:B------:R-:W-:Y:S01]  /*7c70*/  HMMA.16816.F32 R176, R4.reuse, R206, R176 ;  /* 0x000000ce04b0723c */ /* 0x040fe200000018b0 */
[----:B------:R-:W-:Y:S07]  /*7c80*/  LDSM.16.M88.4 R204, [R182+0xc000] ;  /* 0x00c00000b6cc783b */ /* 0x000fee0000000200 */
[C---:B-----5:R-:W-:Y:S08]  /*7c90*/  HMMA.16816.F32 R172, R4.reuse, R200, R172 ;  /* 0x000000c804ac723c */ /* 0x060ff000000018ac */
[----:B------:R-:W-:Y:S01]  /*7ca0*/  HMMA.16816.F32 R168, R4, R202, R168 ;  /* 0x000000ca04a8723c */ /* 0x000fe200000018a8 */
[----:B------:R-:W2:Y:S04]  /*7cb0*/  LDSM.16.M88.4 R4, [R181+0x16000] ;  /* 0x01600000b504783b */ /* 0x000ea80000000200 */
[----:B------:R-:W-:Y:S03]  /*7cc0*/  LDSM.16.M88.4 R200, [R181+0x17000] ;  /* 0x01700000b5c8783b */ /* 0x000fe60000000200 */
[C---:B----4-:R-:W-:Y:S08]  /*7cd0*/  HMMA.16816.F32 R20, R8.reuse, R196, R20 ;  /* 0x000000c40814723c */ /* 0x050ff00000001814 */
[C---:B------:R-:W-:Y:S01]  /*7ce0*/  HMMA.16816.F32 R16, R8.reuse, R198, R16 ;  /* 0x000000c60810723c */ /* 0x040fe20000001810 */
[----:B------:R-:W-:Y:S07]  /*7cf0*/  LDSM.16.M88.4 R196, [R181+0x17800] ;  /* 0x01780000b5c4783b */ /* 0x000fee0000000200 */
        /* <DEDUP_REMOVED lines=8> */
[----:B------:R-:W-:Y:S04]  /*7d80*/  LDSM.16.M88.4 R8, [R213+0xc000] ;  /* 0x00c00000d508783b */ /* 0x000fe80000000200 */
[----:B------:R-:W-:Y:S03]  /*7d90*/  LDSM.16.M88.4 R24, [R0+0x16800] ;  /* 0x016800000018783b */ /* 0x000fe60000000200 */
[C---:B--2---:R-:W-:Y:S08]  /*7da0*/  HMMA.16816.F32 R20, R204.reuse, R4, R20 ;  /* 0x00000004cc14723c */ /* 0x044ff00000001814 */
[C---:B------:R-:W-:Y:S01]  /*7db0*/  HMMA.16816.F32 R16, R204.reuse, R6, R16 ;  /* 0x00000006cc10723c */ /* 0x040fe20000001810 */
[----:B------:R-:W2:Y:S07]  /*7dc0*/  LDSM.16.M88.4 R4, [R180+0x16000] ;  /* 0x01600000b404783b */ /* 0x000eae0000000200 */
[----:B------:R-:W-:Y:S08]  /*7dd0*/  HMMA.16816.F32 R12, R204, R208, R12 ;  /* 0x000000d0cc0c723c */ /* 0x000ff0000000180c */
[C---:B-1----:R-:W-:Y:S08]  /*7de0*/  HMMA.16816.F32 R20, R32.reuse, R28, R20 ;  /* 0x0000001c2014723c */ /* 0x042ff00000001814 */
[----:B------:R-:W-:Y:S01]  /*7df0*/  HMMA.16816.F32 R16, R32, R30, R16 ;  /* 0x0000001e2010723c */ /* 0x000fe20000001810 */
[----:B------:R-:W1:Y:S07]  /*7e00*/  LDSM.16.M88.4 R28, [R180+0x16800] ;  /* 0x01680000b41c783b */ /* 0x000e6e0000000200 */
[----:B------:R-:W-:Y:S01]  /*7e10*/  HMMA.16816.F32 R176, R204, R202, R176 ;  /* 0x000000caccb0723c */ /* 0x000fe200000018b0 */
[----:B------:R-:W-:-:S04]  /*7e20*/  IMAD.U32 R202, RZ, RZ, UR5 ;  /* 0x00000005ffca7e24 */ /* 0x000fc8000f8e00ff */
[----:B------:R-:W-:-:S03]  /*7e30*/  IMAD R202, R202, 0x40, R183 ;  /* 0x00000040caca7824 */ /* 0x000fc600078e02b7 */
[----:B------:R-:W-:Y:S08]  /*7e40*/  HMMA.16816.F32 R192, R204, R210, R192 ;  /* 0x000000d2ccc0723c */ /* 0x000ff000000018c0 */
[----:B--2---:R-:W-:Y:S01]  /*7e50*/  HMMA.16816.F32 R20, R8, R4, R20 ;  /* 0x000000040814723c */ /* 0x004fe20000001814 */
[----:B------:R-:W-:-:S05]  /*7e60*/  VIADD R4, R202, 0xffffffc0 ;  /* 0xffffffc0ca047836 */ /* 0x000fca0000000000 */
[-C--:B------:R-:W-:Y:S02]  /*7e70*/  ISETP.GT.AND P0, PT, R230, R4.reuse, PT ;  /* 0x00000004e600720c */ /* 0x080fe40003f04270 */
[----:B------:R-:W-:Y:S01]  /*7e80*/  HMMA.16816.F32 R12, R32, R24, R12 ;  /* 0x00000018200c723c */ /* 0x000fe2000000180c */
[----:B------:R-:W-:Y:S02]  /*7e90*/  ISETP.GT.AND P5, PT, R2, R4, PT ;  /* 0x000000040200720c */ /* 0x000fe40003fa4270 */
[----:B------:R-:W-:-:S05]  /*7ea0*/  ISETP.GE.AND P6, PT, R4, R229, PT ;  /* 0x000000e50400720c */ /* 0x000fca0003fc6270 */
[C---:B------:R-:W-:Y:S03]  /*7eb0*/  HMMA.16816.F32 R172, R204.reuse, R196, R172 ;  /* 0x000000c4ccac723c */ /* 0x040fe600000018ac */
[----:B------:R-:W-:Y:S02]  /*7ec0*/  FSEL R20, R20, -INF , !P0 ;  /* 0xff80000014147808 */ /* 0x000fe40004000000 */
[----:B------:R-:W-:Y:S01]  /*7ed0*/  ISETP.GE.AND P0, PT, R4, R228, PT ;  /* 0x000000e40400720c */ /* 0x000fe20003f06270 */
[----:B------:R-:W-:Y:S01]  /*7ee0*/  VIADD R4, R202, 0xffffffc1 ;  /* 0xffffffc1ca047836 */ /* 0x000fe20000000000 */
[----:B------:R-:W-:Y:S01]  /*7ef0*/  FSEL R22, R22, -INF , !P5 ;  /* 0xff80000016167808 */ /* 0x000fe20006800000 */
[----:B------:R-:W-:Y:S01]  /*7f00*/  HMMA.16816.F32 R168, R204, R198, R168 ;  /* 0x000000c6cca8723c */ /* 0x000fe200000018a8 */
[----:B------:R-:W2:Y:S02]  /*7f10*/  LDSM.16.M88.4 R196, [R0+0x17000] ;  /* 0x0170000000c4783b */ /* 0x000ea40000000200 */
[----:B------:R-:W-:-:S02]  /*7f20*/  ISETP.GT.AND P5, PT, R230, R4, PT ;  /* 0x00000004e600720c */ /* 0x000fc40003fa4270 */
[----:B------:R-:W-:Y:S02]  /*7f30*/  FSEL R25, R22, -INF , !P0 ;  /* 0xff80000016197808 */ /* 0x000fe40004000000 */
[----:B------:R-:W-:Y:S01]  /*7f40*/  ISETP.GT.AND P0, PT, R2, R4, PT ;  /* 0x000000040200720c */ /* 0x000fe20003f04270 */
[----:B------:R-:W-:Y:S01]  /*7f50*/  HMMA.16816.F32 R16, R8, R6, R16 ;  /* 0x000000060810723c */ /* 0x000fe20000001810 */
[----:B------:R-:W-:Y:S02]  /*7f60*/  FSEL R21, R21, -INF , !P5 ;  /* 0xff80000015157808 */ /* 0x000fe40006800000 */
[----:B------:R-:W-:Y:S02]  /*7f70*/  ISETP.GE.AND P5, PT, R4, R228, PT ;  /* 0x000000e40400720c */ /* 0x000fe40003fa6270 */
[----:B------:R-:W-:-:S03]  /*7f80*/  FSEL R23, R23, -INF , !P0 ;  /* 0xff80000017177808 */ /* 0x000fc60004000000 */
[----:B------:R-:W-:Y:S01]  /*7f90*/  HMMA.16816.F32 R192, R32, R26, R192 ;  /* 0x0000001a20c0723c */ /* 0x000fe200000018c0 */
[----:B------:R-:W-:Y:S01]  /*7fa0*/  FSEL R26, R20, -INF , !P6 ;  /* 0xff800000141a7808 */ /* 0x000fe20007000000 */
[----:B------:R-:W-:Y:S01]  /*7fb0*/  VIADD R20, R202, 0xffffffc8 ;  /* 0xffffffc8ca147836 */ /* 0x000fe20000000000 */
[----:B------:R-:W-:Y:S02]  /*7fc0*/  FSEL R24, R23, -INF , !P5 ;  /* 0xff80000017187808 */ /* 0x000fe40006800000 */
[----:B------:R-:W-:Y:S02]  /*7fd0*/  ISETP.GE.AND P6, PT, R4, R229, PT ;  /* 0x000000e50400720c */ /* 0x000fe40003fc6270 */
[-C--:B------:R-:W-:Y:S01]  /*7fe0*/  ISETP.GT.AND P0, PT, R230, R20.reuse, PT ;  /* 0x00000014e600720c */ /* 0x080fe20003f04270 */
[----:B-1----:R-:W-:Y:S01]  /*7ff0*/  HMMA.16816.F32 R12, R8, R28, R12 ;  /* 0x0000001c080c723c */ /* 0x002fe2000000180c */
[----:B------:R-:W-:Y:S01]  /*8000*/  ISETP.GT.AND P5, PT, R2, R20, PT ;  /* 0x000000140200720c */ /* 0x000fe20003fa4270 */
[----:B------:R-:W1:Y:S01]  /*8010*/  LDSM.16.M88.4 R4, [R180+0x17000] ;  /* 0x01700000b404783b */ /* 0x000e620000000200 */
[----:B------:R-:W-:Y:S01]  /*8020*/  FSEL R16, R16, -INF , !P0 ;  /* 0xff80000010107808 */ /* 0x000fe20004000000 */
[----:B------:R-:W-:Y:S01]  /*8030*/  VIADD R29, R202, 0xffffffc9 ;  /* 0xffffffc9ca1d7836 */ /* 0x000fe20000000000 */
[----:B------:R-:W-:-:S02]  /*8040*/  ISETP.GE.AND P0, PT, R20, R228, PT ;  /* 0x000000e41400720c */ /* 0x000fc40003f06270 */
[----:B------:R-:W-:Y:S01]  /*8050*/  FSEL R18, R18, -INF , !P5 ;  /* 0xff80000012127808 */ /* 0x000fe20006800000 */
[----:B------:R-:W-:Y:S01]  /*8060*/  HMMA.16816.F32 R188, R204, R200, R188 ;  /* 0x000000c8ccbc723c */ /* 0x000fe200000018bc */
[----:B------:R-:W-:Y:S02]  /*8070*/  FSEL R27, R21, -INF , !P6 ;  /* 0xff800000151b7808 */ /* 0x000fe40007000000 */
[----:B------:R-:W-:Y:S02]  /*8080*/  ISETP.GE.AND P6, PT, R20, R229, PT ;  /* 0x000000e51400720c */ /* 0x000fe40003fc6270 */
[----:B------:R3:W4:Y:S01]  /*8090*/  LDSM.16.M88.4 R20, [R0+0x17800] ;  /* 0x017800000014783b */ /* 0x0007220000000200 */
[----:B------:R-:W-:Y:S02]  /*80a0*/  FSEL R28, R18, -INF , !P0 ;  /* 0xff800000121c7808 */ /* 0x000fe40004000000 */
[-C--:B------:R-:W-:Y:S01]  /*80b0*/  ISETP.GT.AND P5, PT, R230, R29.reuse, PT ;  /* 0x0000001de600720c */ /* 0x080fe20003fa4270 */
[----:B------:R-:W-:Y:S01]  /*80c0*/  HMMA.16816.F32 R192, R8, R30, R192 ;  /* 0x0000001e08c0723c */ /* 0x000fe200000018c0 */
[----:B------:R-:W-:-:S02]  /*80d0*/  ISETP.GT.AND P0, PT, R2, R29, PT ;  /* 0x0000001d0200720c */ /* 0x000fc40003f04270 */
[----:B------:R-:W-:Y:S02]  /*80e0*/  FSEL R214, R16, -INF , !P6 ;  /* 0xff80000010d67808 */ /* 0x000fe40007000000 */
[----:B------:R-:W-:Y:S02]  /*80f0*/  FSEL R17, R17, -INF , !P5 ;  /* 0xff80000011117808 */ /* 0x000fe40006800000 */
[----:B------:R-:W-:Y:S01]  /*8100*/  FSEL R19, R19, -INF , !P0 ;  /* 0xff80000013137808 */ /* 0x000fe20004000000 */
[----:B--2---:R-:W-:Y:S01]  /*8110*/  HMMA.16816.F32 R176, R32, R198, R176 ;  /* 0x000000c620b0723c */ /* 0x004fe200000018b0 */
[C---:B------:R-:W-:Y:S02]  /*8120*/  ISETP.GE.AND P6, PT, R29.reuse, R229, PT ;  /* 0x000000e51d00720c */ /* 0x040fe40003fc6270 */
[----:B------:R-:W-:Y:S02]  /*8130*/  ISETP.GE.AND P5, PT, R29, R228, PT ;  /* 0x000000e41d00720c */ /* 0x000fe40003fa6270 */
[----:B------:R-:W-:-:S02]  /*8140*/  FSEL R30, R17, -INF , !P6 ;  /* 0xff800000111e7808 */ /* 0x000fc40007000000 */
[----:B------:R-:W-:Y:S01]  /*8150*/  FSEL R29, R19, -INF , !P5 ;  /* 0xff800000131d7808 */ /* 0x000fe20006800000 */
[----:B------:R-:W-:Y:S01]  /*8160*/  HMMA.16816.F32 R188, R32, R196, R188 ;  /* 0x000000c420bc723c */ /* 0x000fe200000018bc */
[----:B------:R-:W2:Y:S01]  /*8170*/  LDSM.16.M88.4 R16, [R180+0x17800] ;  /* 0x01780000b410783b */ /* 0x000ea20000000200 */
[----:B------:R-:W-:-:S04]  /*8180*/  DEPBAR.LE SB0, 0x0 ;  /* 0x000080000000791a */ /* 0x000fc80000000000 */
[----:B---3--:R-:W-:Y:S01]  /*8190*/  VIADD R0, R202, 0xffffffd0 ;  /* 0xffffffd0ca007836 */ /* 0x008fe20000000000 */
[----:B------:R-:W-:Y:S04]  /*81a0*/  BAR.SYNC.DEFER_BLOCKING 0x0 ;  /* 0x0000000000007b1d */ /* 0x000fe80000010000 */
[-C--:B------:R-:W-:Y:S01]  /*81b0*/  ISETP.GT.AND P0, PT, R230, R0.reuse, PT ;  /* 0x00000000e600720c */ /* 0x080fe20003f04270 */
[----:B-1----:R-:W-:Y:S01]  /*81c0*/  HMMA.16816.F32 R176, R8, R6, R176 ;  /* 0x0000000608b0723c */ /* 0x002fe200000018b0 */
[----:B------:R-:W-:Y:S02]  /*81d0*/  ISETP.GE.AND P6, PT, R0, R229, PT ;  /* 0x000000e50000720c */ /* 0x000fe40003fc6270 */
[----:B------:R-:W-:Y:S02]  /*81e0*/  FSEL R12, R12, -INF , !P0 ;  /* 0xff8000000c0c7808 */ /* 0x000fe40004000000 */
[----:B------:R-:W-:-:S02]  /*81f0*/  ISETP.GT.AND P5, PT, R2, R0, PT ;  /* 0x000000000200720c */ /* 0x000fc40003fa4270 */
[----:B------:R-:W-:Y:S01]  /*8200*/  ISETP.GE.AND P0, PT, R0, R228, PT ;  /* 0x000000e40000720c */ /* 0x000fe20003f06270 */
[----:B------:R-:W-:Y:S01]  /*8210*/  VIADD R0, R202, 0xffffffd1 ;  /* 0xffffffd1ca007836 */ /* 0x000fe20000000000 */
[----:B------:R-:W-:Y:S01]  /*8220*/  FSEL R14, R14, -INF , !P5 ;  /* 0xff8000000e0e7808 */ /* 0x000fe20006800000 */
[----:B------:R-:W-:Y:S01]  /*8230*/  HMMA.16816.F32 R188, R8, R4, R188 ;  /* 0x0000000408bc723c */ /* 0x000fe200000018bc */
[----:B------:R-:W-:Y:S01]  /*8240*/  FSEL R197, R12, -INF , !P6 ;  /* 0xff8000000cc57808 */ /* 0x000fe20007000000 */
[----:B------:R-:W-:Y:S01]  /*8250*/  VIADD R4, R202, 0xffffffe9 ;  /* 0xffffffe9ca047836 */ /* 0x000fe20000000000 */
[----:B------:R-:W-:Y:S02]  /*8260*/  ISETP.GT.AND P5, PT, R230, R0, PT ;  /* 0x00000000e600720c */ /* 0x000fe40003fa4270 */
[----:B------:R-:W-:Y:S02]  /*8270*/  FSEL R201, R14, -INF , !P0 ;  /* 0xff8000000ec97808 */ /* 0x000fe40004000000 */
[----:B------:R-:W-:Y:S01]  /*8280*/  FSEL R13, R13, -INF , !P5 ;  /* 0xff8000000d0d7808 */ /* 0x000fe20006800000 */
[----:B----4-:R-:W-:Y:S01]  /*8290*/  HMMA.16816.F32 R172, R32, R20, R172 ;  /* 0x0000001420ac723c */ /* 0x010fe200000018ac */
[----:B------:R-:W-:-:S02]  /*82a0*/  ISETP.GE.AND P6, PT, R0, R229, PT ;  /* 0x000000e50000720c */ /* 0x000fc40003fc6270 */
[----:B------:R-:W-:Y:S02]  /*82b0*/  ISETP.GT.AND P0, PT, R2, R0, PT ;  /* 0x000000000200720c */ /* 0x000fe40003f04270 */
[----:B------:R-:W-:Y:S01]  /*82c0*/  ISETP.GE.AND P5, PT, R0, R228, PT ;  /* 0x000000e40000720c */ /* 0x000fe20003fa6270 */
[----:B------:R-:W-:Y:S01]  /*82d0*/  VIADD R0, R202, 0xffffffd8 ;  /* 0xffffffd8ca007836 */ /* 0x000fe20000000000 */
[----:B------:R-:W-:Y:S01]  /*82e0*/  FSEL R15, R15, -INF , !P0 ;  /* 0xff8000000f0f7808 */ /* 0x000fe20004000000 */
[----:B------:R-:W-:Y:S01]  /*82f0*/  HMMA.16816.F32 R168, R32, R22, R168 ;  /* 0x0000001620a8723c */ /* 0x000fe200000018a8 */
[----:B------:R-:W-:Y:S02]  /*8300*/  FSEL R198, R13, -INF , !P6 ;  /* 0xff8000000dc67808 */ /* 0x000fe40007000000 */
[----:B------:R-:W-:Y:S02]  /*8310*/  ISETP.GT.AND P0, PT, R230, R0, PT ;  /* 0x00000000e600720c */ /* 0x000fe40003f04270 */
[----:B------:R-:W-:-:S02]  /*8320*/  FSEL R203, R15, -INF , !P5 ;  /* 0xff8000000fcb7808 */ /* 0x000fc40006800000 */
[----:B------:R-:W-:Y:S02]  /*8330*/  FSEL R192, R192, -INF , !P0 ;  /* 0xff800000c0c07808 */ /* 0x000fe40004000000 */
[----:B------:R-:W-:Y:S02]  /*8340*/  ISETP.GE.AND P6, PT, R0, R229, PT ;  /* 0x000000e50000720c */ /* 0x000fe40003fc6270 */
[----:B------:R-:W-:Y:S01]  /*8350*/  ISETP.GT.AND P5, PT, R2, R0, PT ;  /* 0x000000000200720c */ /* 0x000fe20003fa4270 */
[----:B--2---:R-:W-:Y:S01]  /*8360*/  HMMA.16816.F32 R172, R8, R16, R172 ;  /* 0x0000001008ac723c */ /* 0x004fe200000018ac */
[----:B------:R-:W-:Y:S01]  /*8370*/  ISETP.GE.AND P0, PT, R0, R228, PT ;  /* 0x000000e40000720c */ /* 0x000fe20003f06270 */
[----:B------:R-:W-:Y:S01]  /*8380*/  VIADD R0, R202, 0xffffffd9 ;  /* 0xffffffd9ca007836 */ /* 0x000fe20000000000 */
[----:B------:R-:W-:Y:S02]  /*8390*/  FSEL R194, R194, -INF , !P5 ;  /* 0xff800000c2c27808 */ /* 0x000fe40006800000 */
[----:B------:R-:W-:-:S02]  /*83a0*/  FSEL R200, R192, -INF , !P6 ;  /* 0xff800000c0c87808 */ /* 0x000fc40007000000 */
[-C--:B------:R-:W-:Y:S01]  /*83b0*/  ISETP.GT.AND P5, PT, R230, R0.reuse, PT ;  /* 0x00000000e600720c */ /* 0x080fe20003fa4270 */
[----:B------:R-:W-:Y:S01]  /*83c0*/  HMMA.16816.F32 R8, R8, R18, R168 ;  /* 0x000000120808723c */ /* 0x000fe200000018a8 */
        /* <DEDUP_REMOVED lines=10> */
[----:B------:R-:W-:Y:S02]  /*8470*/  FSEL R188, R188, -INF , !P0 ;  /* 0xff800000bcbc7808 */ /* 0x000fe40004000000 */
[----:B------:R-:W-:Y:S02]  /*8480*/  ISETP.GE.AND P6, PT, R0, R229, PT ;  /* 0x000000e50000720c */ /* 0x000fe40003fc6270 */
[----:B------:R-:W-:-:S02]  /*8490*/  ISETP.GT.AND P5, PT, R2, R0, PT ;  /* 0x000000000200720c */ /* 0x000fc40003fa4270 */
        /* <DEDUP_REMOVED lines=8> */
[C---:B------:R-:W-:Y:S02]  /*8520*/  ISETP.GE.AND P6, PT, R0.reuse, R229, PT ;  /* 0x000000e50000720c */ /* 0x040fe40003fc6270 */
        /* <DEDUP_REMOVED lines=8> */
[----:B------:R-:W-:Y:S02]  /*85b0*/  ISETP.GE.AND P0, PT, R0, R228, PT ;  /* 0x000000e40000720c */ /* 0x000fe40003f06270 */
[----:B------:R-:W-:Y:S02]  /*85c0*/  FSEL R178, R178, -INF , !P5 ;  /* 0xff800000b2b27808 */ /* 0x000fe40006800000 */
[----:B------:R-:W-:Y:S01]  /*85d0*/  ISETP.GE.AND P6, PT, R0, R229, PT ;  /* 0x000000e50000720c */ /* 0x000fe20003fc6270 */
[----:B------:R-:W-:Y:S01]  /*85e0*/  VIADD R0, R202, 0xfffffff0 ;  /* 0xfffffff0ca007836 */ /* 0x000fe20000000000 */
[----:B------:R-:W-:-:S02]  /*85f0*/  ISETP.GT.AND P5, PT, R230, R4, PT ;  /* 0x00000004e600720c */ /* 0x000fc40003fa4270 */
[----:B------:R-:W-:Y:S02]  /*8600*/  FSEL R207, R178, -INF , !P0 ;  /* 0xff800000b2cf7808 */ /* 0x000fe40004000000 */
[----:B------:R-:W-:Y:S02]  /*8610*/  ISETP.GT.AND P0, PT, R2, R4, PT ;  /* 0x000000040200720c */ /* 0x000fe40003f04270 */
[----:B------:R-:W-:Y:S02]  /*8620*/  FSEL R211, R176, -INF , !P6 ;  /* 0xff800000b0d37808 */ /* 0x000fe40007000000 */
[----:B------:R-:W-:Y:S02]  /*8630*/  FSEL R177, R177, -INF , !P5 ;  /* 0xff800000b1b17808 */ /* 0x000fe40006800000 */
[C---:B------:R-:W-:Y:S02]  /*8640*/  ISETP.GE.AND P6, PT, R4.reuse, R229, PT ;  /* 0x000000e50400720c */ /* 0x040fe40003fc6270 */
[----:B------:R-:W-:Y:S01]  /*8650*/  ISETP.GE.AND P5, PT, R4, R228, PT ;  /* 0x000000e40400720c */ /* 0x000fe20003fa6270 */
[----:B------:R-:W-:Y:S01]  /*8660*/  VIADD R4, R202, 0xfffffff1 ;  /* 0xfffffff1ca047836 */ /* 0x000fe20000000000 */
[----:B------:R-:W-:-:S02]  /*8670*/  FSEL R179, R179, -INF , !P0 ;  /* 0xff800000b3b37808 */ /* 0x000fc40004000000 */
[-C--:B------:R-:W-:Y:S02]  /*8680*/  ISETP.GT.AND P0, PT, R230, R0.reuse, PT ;  /* 0x00000000e600720c */ /* 0x080fe40003f04270 */
[----:B------:R-:W-:Y:S02]  /*8690*/  FSEL R212, R177, -INF , !P6 ;  /* 0xff800000b1d47808 */ /* 0x000fe40007000000 */
[----:B------:R-:W-:Y:S02]  /*86a0*/  FSEL R210, R179, -INF , !P5 ;  /* 0xff800000b3d27808 */ /* 0x000fe40006800000 */
[----:B------:R-:W-:Y:S02]  /*86b0*/  ISETP.GE.AND P6, PT, R0, R229, PT ;  /* 0x000000e50000720c */ /* 0x000fe40003fc6270 */
[----:B------:R-:W-:Y:S02]  /*86c0*/  ISETP.GT.AND P5, PT, R2, R0, PT ;  /* 0x000000000200720c */ /* 0x000fe40003fa4270 */
[----:B------:R-:W-:-:S02]  /*86d0*/  FSEL R172, R172, -INF , !P0 ;  /* 0xff800000acac7808 */ /* 0x000fc40004000000 */
[----:B------:R-:W-:Y:S01]  /*86e0*/  ISETP.GE.AND P0, PT, R0, R228, PT ;  /* 0x000000e40000720c */ /* 0x000fe20003f06270 */
[----:B------:R-:W-:Y:S01]  /*86f0*/  VIADD R0, R202, 0xfffffff8 ;  /* 0xfffffff8ca007836 */ /* 0x000fe20000000000 */
[----:B------:R-:W-:Y:S01]  /*8700*/  FSEL R168, R174, -INF , !P5 ;  /* 0xff800000aea87808 */ /* 0x000fe20006800000 */
[----:B------:R-:W-:Y:S01]  /*8710*/  VIADD R202, R202, 0xfffffff9 ;  /* 0xfffffff9caca7836 */ /* 0x000fe20000000000 */
[----:B------:R-:W-:Y:S02]  /*8720*/  FSEL R196, R172, -INF , !P6 ;  /* 0xff800000acc47808 */ /* 0x000fe40007000000 */
[----:B------:R-:W-:Y:S02]  /*8730*/  ISETP.GT.AND P6, PT, R230, R4, PT ;  /* 0x00000004e600720c */ /* 0x000fe40003fc4270 */
[----:B------:R-:W-:Y:S02]  /*8740*/  FSEL R168, R168, -INF , !P0 ;  /* 0xff800000a8a87808 */ /* 0x000fe40004000000 */
[----:B------:R-:W-:-:S02]  /*8750*/  ISETP.GE.AND P5, PT, R4, R229, PT ;  /* 0x000000e50400720c */ /* 0x000fc40003fa6270 */
[----:B------:R-:W-:Y:S02]  /*8760*/  ISETP.GT.AND P0, PT, R2, R4, PT ;  /* 0x000000040200720c */ /* 0x000fe40003f04270 */
[----:B------:R-:W-:Y:S02]  /*8770*/  FSEL R173, R173, -INF , !P6 ;  /* 0xff800000adad7808 */ /* 0x000fe40007000000 */
[----:B------:R-:W-:Y:S02]  /*8780*/  FSEL R171, R175, -INF , !P0 ;  /* 0xff800000afab7808 */ /* 0x000fe40004000000 */
[----:B------:R-:W-:Y:S02]  /*8790*/  FSEL R192, R173, -INF , !P5 ;  /* 0xff800000adc07808 */ /* 0x000fe40006800000 */
[----:B------:R-:W-:Y:S02]  /*87a0*/  ISETP.GE.AND P6, PT, R4, R228, PT ;  /* 0x000000e40400720c */ /* 0x000fe40003fc6270 */
[----:B------:R-:W-:-:S02]  /*87b0*/  ISETP.GT.AND P5, PT, R2, R0, PT ;  /* 0x000000000200720c */ /* 0x000fc40003fa4270 */
[----:B------:R-:W-:Y:S02]  /*87c0*/  ISETP.GT.AND P0, PT, R2, R202, PT ;  /* 0x000000ca0200720c */ /* 0x000fe40003f04270 */
[----:B------:R-:W-:Y:S02]  /*87d0*/  FSEL R171, R171, -INF , !P6 ;  /* 0xff800000abab7808 */ /* 0x000fe40007000000 */
[----:B------:R-:W-:Y:S01]  /*87e0*/  FSEL R170, R10, -INF , !P5 ;  /* 0xff8000000aaa7808 */ /* 0x000fe20006800000 */
[----:B------:R-:W-:Y:S01]  /*87f0*/  IMAD.U32 R10, RZ, RZ, UR28 ;  /* 0x0000001cff0a7e24 */ /* 0x000fe2000f8e00ff */
[----:B------:R-:W-:Y:S02]  /*8800*/  FSEL R169, R11, -INF , !P0 ;  /* 0xff8000000ba97808 */ /* 0x000fe40004000000 */
[----:B------:R-:W-:Y:S02]  /*8810*/  ISETP.GT.AND P6, PT, R230, R0, PT ;  /* 0x00000000e600720c */ /* 0x000fe40003fc4270 */
[----:B------:R-:W-:-:S02]  /*8820*/  ISETP.GE.AND P5, PT, R0, R229, PT ;  /* 0x000000e50000720c */ /* 0x000fc40003fa6270 */
[----:B------:R-:W-:Y:S02]  /*8830*/  ISETP.GE.AND P0, PT, R0, R228, PT ;  /* 0x000000e40000720c */ /* 0x000fe40003f06270 */
[----:B------:R-:W-:Y:S02]  /*8840*/  FMNMX3.FTZ R2, R164, R26, R27, !PT ;  /* 0x0000001aa4027276 */ /* 0x000fe4000781001b */
[----:B------:R-:W-:Y:S02]  /*8850*/  FMNMX3.FTZ R0, R3, R25, R24, !PT ;  /* 0x0000001903007276 */ /* 0x000fe40007810018 */
[----:B------:R-:W-:Y:S02]  /*8860*/  FMNMX3.FTZ R2, R2, R214, R30, !PT ;  /* 0x000000d602027276 */ /* 0x000fe4000781001e */
[----:B------:R-:W-:Y:S02]  /*8870*/  FMNMX3.FTZ R0, R0, R28, R29, !PT ;  /* 0x0000001c00007276 */ /* 0x000fe4000781001d */
[----:B------:R-:W-:-:S02]  /*8880*/  FMNMX3.FTZ R2, R2, R197, R198, !PT ;  /* 0x000000c502027276 */ /* 0x000fc400078100c6 */
[----:B------:R-:W-:Y:S02]  /*8890*/  FMNMX3.FTZ R0, R0, R201, R203, !PT ;  /* 0x000000c900007276 */ /* 0x000fe400078100cb */
[----:B------:R-:W-:Y:S02]  /*88a0*/  FMNMX3.FTZ R2, R2, R200, R213, !PT ;  /* 0x000000c802027276 */ /* 0x000fe400078100d5 */
[----:B------:R-:W-:Y:S02]  /*88b0*/  FMNMX3.FTZ R0, R0, R199, R204, !PT ;  /* 0x000000c700007276 */ /* 0x000fe400078100cc */
[----:B------:R-:W-:Y:S02]  /*88c0*/  FSEL R8, R8, -INF , !P6 ;  /* 0xff80000008087808 */ /* 0x000fe40007000000 */
[----:B------:R-:W-:Y:S02]  /*88d0*/  FMNMX3.FTZ R2, R2, R208, R209, !PT ;  /* 0x000000d002027276 */ /* 0x000fe400078100d1 */
[----:B------:R-:W-:-:S02]  /*88e0*/  ISETP.GT.AND P6, PT, R230, R202, PT ;  /* 0x000000cae600720c */ /* 0x000fc40003fc4270 */
[----:B------:R-:W-:Y:S02]  /*88f0*/  FMNMX3.FTZ R0, R0, R206, R205, !PT ;  /* 0x000000ce00007276 */ /* 0x000fe400078100cd */
[----:B------:R-:W-:Y:S02]  /*8900*/  FSEL R194, R8, -INF , !P5 ;  /* 0xff80000008c27808 */ /* 0x000fe40006800000 */
[----:B------:R-:W-:Y:S02]  /*8910*/  FSEL R170, R170, -INF , !P0 ;  /* 0xff800000aaaa7808 */ /* 0x000fe40004000000 */
[----:B------:R-:W-:Y:S02]  /*8920*/  FMNMX3.FTZ R2, R2, R211, R212, !PT ;  /* 0x000000d302027276 */ /* 0x000fe400078100d4 */
[C---:B------:R-:W-:Y:S02]  /*8930*/  ISETP.GE.AND P5, PT, R202.reuse, R229, PT ;  /* 0x000000e5ca00720c */ /* 0x040fe40003fa6270 */
[----:B------:R-:W-:-:S02]  /*8940*/  ISETP.GE.AND P0, PT, R202, R228, PT ;  /* 0x000000e4ca00720c */ /* 0x000fc40003f06270 */
[----:B------:R-:W-:Y:S02]  /*8950*/  FSEL R9, R9, -INF , !P6 ;  /* 0xff80000009097808 */ /* 0x000fe40007000000 */
[----:B------:R-:W-:Y:S02]  /*8960*/  FMNMX3.FTZ R0, R0, R207, R210, !PT ;  /* 0x000000cf00007276 */ /* 0x000fe400078100d2 */
[----:B------:R-:W-:Y:S02]  /*8970*/  LOP3.LUT R10, R10, UR31, R245, 0x96, !PT ;  /* 0x0000001f0a0a7c12 */ /* 0x000fe4000f8e96f5 */
[----:B------:R-:W-:Y:S02]  /*8980*/  FMNMX3.FTZ R4, R2, R196, R192, !PT ;  /* 0x000000c402047276 */ /* 0x000fe400078100c0 */
[----:B------:R-:W-:Y:S01]  /*8990*/  FSEL R193, R9, -INF , !P5 ;  /* 0xff80000009c17808 */ /* 0x000fe20006800000 */
[----:B------:R-:W-:Y:S01]  /*89a0*/  IMAD.WIDE.U32 R10, R10, -0x326172a9, RZ ;  /* 0xcd9e8d570a0a7825 */ /* 0x000fe200078e00ff */
[----:B------:R-:W-:-:S02]  /*89b0*/  FSEL R169, R169, -INF , !P0 ;  /* 0xff800000a9a97808 */ /* 0x000fc40004000000 */
[----:B------:R-:W-:Y:S02]  /*89c0*/  FMNMX3.FTZ R2, R0, R168, R171, !PT ;  /* 0x000000a800027276 */ /* 0x000fe400078100ab */
[----:B------:R-:W-:Y:S02]  /*89d0*/  FMNMX3.FTZ R0, R4, R194, R193, !PT ;  /* 0x000000c204007276 */ /* 0x000fe400078100c1 */
[----:B------:R-:W-:Y:S01]  /*89e0*/  FMNMX3.FTZ R2, R2, R170, R169, !PT ;  /* 0x000000aa02027276 */ /* 0x000fe200078100a9 */
[----:B------:R-:W-:Y:S06]  /*89f0*/  BRA.U !UP1, `(.L_x_1614) ;  /* 0x0000000109f87547 */ /* 0x000fec000b800000 */
[----:B------:R-:W-:-:S04]  /*8a00*/  UIADD3 UR14, UPT, UPT, UR21, -0x3, URZ ;  /* 0xfffffffd150e7890 */ /* 0x000fc8000fffe0ff */
[----:B------:R-:W-:-:S04]  /*8a10*/  UIMAD.WIDE.U32 UR16, UR14, UR10, URZ ;  /* 0x0000000a0e1072a5 */ /* 0x000fc8000f8e00ff */
[----:B------:R-:W-:Y:S02]  /*8a20*/  UIMAD UR14, UR14, UR11, UR17 ;  /* 0x0000000b0e0e72a4 */ /* 0x000fe4000f8e0211 */
[----:B------:R-:W-:Y:S02]  /*8a30*/  USHF.L.U32 UR5, UR16, 0x6, URZ ;  /* 0x0000000610057899 */ /* 0x000fe400080006ff */
[----:B------:R-:W-:Y:S02]  /*8a40*/  USHF.L.U64.HI UR14, UR16, 0x6, UR14 ;  /* 0x00000006100e7899 */ /* 0x000fe4000801020e */
[----:B------:R-:W-:Y:S02]  /*8a50*/  ULEA UR16, UP0, UR10, UR5, 0x5 ;  /* 0x000000050a107291 */ /* 0x000fe4000f8028ff */
[----:B------:R-:W-:Y:S02]  /*8a60*/  IMAD.U32 R7, RZ, RZ, UR5 ;  /* 0x00000005ff077e24 */ /* 0x000fe4000f8e00ff */
[----:B------:R-:W-:Y:S01]  /*8a70*/  IMAD.U32 R6, RZ, RZ, UR14 ;  /* 0x0000000eff067e24 */ /* 0x000fe2000f8e00ff */
[----:B------:R-:W-:Y:S01]  /*8a80*/  ULEA.HI.X UR5, UR10, UR14, UR11, 0x5, UP0 ;  /* 0x0000000e0a057291 */ /* 0x000fe200080f2c0b */
[----:B------:R-:W-:Y:S01]  /*8a90*/  IMAD.U32 R5, RZ, RZ, UR16 ;  /* 0x00000010ff057e24 */ /* 0x000fe2000f8e00ff */
[----:B------:R-:W-:-:S02]  /*8aa0*/  @!P4 LEA R18, P0, R7, R234, 0x1 ;  /* 0x000000ea0712c211 */ /* 0x000fc400078008ff */
[CC--:B------:R-:W-:Y:S02]  /*8ab0*/  @!P3 LEA R14, P6, R7.reuse, R234.reuse, 0x1 ;  /* 0x000000ea070eb211 */ /* 0x0c0fe400078c08ff */
[CC--:B------:R-:W-:Y:S01]  /*8ac0*/  @!P2 LEA R12, P5, R7.reuse, R234.reuse, 0x1 ;  /* 0x000000ea070ca211 */ /* 0x0c0fe200078a08ff */
[----:B------:R-:W-:Y:S01]  /*8ad0*/  IMAD.U32 R4, RZ, RZ, UR5 ;  /* 0x00000005ff047e24 */ /* 0x000fe2000f8e00ff */
[CCC-:B------:R-:W-:Y:S02]  /*8ae0*/  @!P4 LEA.HI.X R19, R7.reuse, R233.reuse, R6.reuse, 0x1, P0 ;  /* 0x000000e90713c211 */ /* 0x1c0fe400000f0c06 */
[CC--:B------:R-:W-:Y:S02]  /*8af0*/  @!P1 LEA R8, P0, R7.reuse, R234.reuse, 0x1 ;  /* 0x000000ea07089211 */ /* 0x0c0fe400078008ff */
[----:B------:R-:W-:Y:S01]  /*8b00*/  @!P3 LEA.HI.X R15, R7, R233, R6, 0x1, P6 ;  /* 0x000000e9070fb211 */ /* 0x000fe200030f0c06 */
[----:B------:R-:W-:Y:S01]  /*8b10*/  @!PT LDS RZ, [RZ] ;  /* 0x00000000fffff984 */ /* 0x000fe20000000800 */
[----:B------:R-:W-:Y:S01]  /*8b20*/  @!PT LDS RZ, [RZ] ;  /* 0x00000000fffff984 */ /* 0x000fe20000000800 */
[----:B------:R-:W-:Y:S01]  /*8b30*/  @!PT LDS RZ, [RZ] ;  /* 0x00000000fffff984 */ /* 0x000fe20000000800 */
[----:B------:R1:W-:Y:S01]  /*8b40*/  @!P4 LDGSTS.E.BYPASS.LTC128B.128 [R235+0x10000], desc[UR26][R18.64] ;  /* 0x1000000012ebcfae */ /* 0x0003e2000b981a1a */
[----:B------:R-:W-:-:S02]  /*8b50*/  LEA R16, P6, R5, R234, 0x1 ;  /* 0x000000ea05107211 */ /* 0x000fc400078c08ff */
[CCC-:B------:R-:W-:Y:S01]  /*8b60*/  @!P2 LEA.HI.X R13, R7.reuse, R233.reuse, R6.reuse, 0x1, P5 ;  /* 0x000000e9070da211 */ /* 0x1c0fe200028f0c06 */
[----:B------:R1:W-:Y:S01]  /*8b70*/  @P4 STS.128 [R235+0x10000], RZ ;  /* 0x010000ffeb004388 */ /* 0x0003e20000000c00 */
[-C--:B------:R-:W-:Y:S02]  /*8b80*/  @!P1 LEA.HI.X R9, R7, R233.reuse, R6, 0x1, P0 ;  /* 0x000000e907099211 */ /* 0x080fe400000f0c06 */
        /* <DEDUP_REMOVED lines=37> */
.L_x_1614:
[----:B------:R-:W2:Y:S01]  /*8de0*/  SHFL.BFLY PT, R4, R2, 0x2, 0x1f ;  /* 0x0c401f0002047f89 */ /* 0x000ea200000e0000 */
[----:B------:R-:W-:Y:S01]  /*8df0*/  LOP3.LUT R5, R248, UR15, R11, 0x96, !PT ;  /* 0x0000000ff8057c12 */ /* 0x000fe2000f8e960b */
[----:B------:R-:W-:Y:S01]  /*8e00*/  UIADD3 UR23, UPT, UPT, UR31, 0x76cf5d0a, URZ ;  /* 0x76cf5d0a1f177890 */ /* 0x000fe2000fffe0ff */
[----:B------:R-:W-:Y:S01]  /*8e10*/  LOP3.LUT R222, R10, UR13, R237, 0x96, !PT ;  /* 0x0000000d0ade7c12 */ /* 0x000fe2000f8e96ed */
[----:B-1----:R-:W1:Y:S01]  /*8e20*/  SHFL.BFLY PT, R8, R0, 0x2, 0x1f ;  /* 0x0c401f0000087f89 */ /* 0x002e6200000e0000 */
[----:B------:R-:W-:Y:S01]  /*8e30*/  UIADD3 UR22, UPT, UPT, UR31, 0x32370b8f, URZ ;  /* 0x32370b8f1f167890 */ /* 0x000fe2000fffe0ff */
[----:B------:R-:W-:Y:S01]  /*8e40*/  IMAD.WIDE.U32 R224, R5, -0x2daee0ad, RZ ;  /* 0xd2511f5305e07825 */ /* 0x000fe200078e00ff */
[----:B------:R-:W3:Y:S01]  /*8e50*/  S2UR UR5, SR_CgaCtaId ;  /* 0x00000000000579c3 */ /* 0x000ee20000008800 */
[----:B------:R-:W4:Y:S02]  /*8e60*/  LDCU UR24, c[0x0][0x45c] ;  /* 0x00008b80ff1877ac */ /* 0x000f240008000800 */
[----:B------:R-:W-:Y:S01]  /*8e70*/  IMAD.WIDE.U32 R222, R222, -0x2daee0ad, RZ ;  /* 0xd2511f53dede7825 */ /* 0x000fe200078e00ff */
[----:B------:R-:W-:Y:S01]  /*8e80*/  LOP3.LUT R5, R242, UR23, R225, 0x96, !PT ;  /* 0x00000017f2057c12 */ /* 0x000fe2000f8e96e1 */
[----:B------:R-:W-:Y:S01]  /*8e90*/  UIADD3 UR16, UPT, UPT, UR31, -0x56f99767, URZ ;  /* 0xa90668991f107890 */ /* 0x000fe2000fffe0ff */
[----:B------:R-:W-:-:S02]  /*8ea0*/  UMOV UR14, 0x400 ;  /* 0x00000400000e7882 */ /* 0x000fc40000000000 */
[----:B------:R-:W-:Y:S01]  /*8eb0*/  LOP3.LUT R224, R224, UR22, R223, 0x96, !PT ;  /* 0x00000016e0e07c12 */ /* 0x000fe2000f8e96df */
[----:B------:R-:W-:Y:S01]  /*8ec0*/  IMAD.WIDE.U32 R220, R5, -0x326172a9, RZ ;  /* 0xcd9e8d5705dc7825 */ /* 0x000fe200078e00ff */
[----:B------:R-:W-:Y:S02]  /*8ed0*/  UIADD3 UR17, UPT, UPT, UR31, -0x126145ec, URZ ;  /* 0xed9eba141f117890 */ /* 0x000fe4000fffe0ff */
[----:B------:R-:W-:Y:S01]  /*8ee0*/  UIADD3 UR28, UPT, UPT, UR28, 0x1, URZ ;  /* 0x000000011c1c7890 */ /* 0x000fe2000fffe0ff */
[----:B------:R-:W-:Y:S01]  /*8ef0*/  IMAD.WIDE.U32 R224, R224, -0x326172a9, RZ ;  /* 0xcd9e8d57e0e07825 */ /* 0x000fe200078e00ff */
[----:B--2---:R-:W-:-:S04]  /*8f00*/  FMNMX.FTZ R4, R2, R4, !PT ;  /* 0x0000000402047209 */ /* 0x004fc80007810000 */
[----:B------:R-:W-:Y:S02]  /*8f10*/  LOP3.LUT R220, R220, UR7, R225, 0x96, !PT ;  /* 0x00000007dcdc7c12 */ /* 0x000fe4000f8e96e1 */
[----:B-1----:R-:W-:Y:S01]  /*8f20*/  FMNMX.FTZ R8, R0, R8, !PT ;  /* 0x0000000800087209 */ /* 0x002fe20007810000 */
[----:B------:R-:W1:Y:S01]  /*8f30*/  SHFL.BFLY PT, R2, R4, 0x1, 0x1f ;  /* 0x0c201f0004027f89 */ /* 0x000e6200000e0000 */
[----:B------:R-:W-:Y:S01]  /*8f40*/  LOP3.LUT R0, R236, UR12, R221, 0x96, !PT ;  /* 0x0000000cec007c12 */ /* 0x000fe2000f8e96dd */
[----:B------:R-:W-:Y:S01]  /*8f50*/  IMAD.WIDE.U32 R220, R220, -0x2daee0ad, RZ ;  /* 0xd2511f53dcdc7825 */ /* 0x000fe200078e00ff */
[----:B---3--:R-:W-:Y:S01]  /*8f60*/  ULEA UR5, UR5, UR14, 0x18 ;  /* 0x0000000e05057291 */ /* 0x008fe2000f8ec0ff */
[----:B------:R-:W2:Y:S01]  /*8f70*/  SHFL.BFLY PT, R180, R8, 0x1, 0x1f ;  /* 0x0c201f0008b47f89 */ /* 0x000ea200000e0000 */
[----:B------:R-:W-:Y:S01]  /*8f80*/  UIADD3 UR14, UPT, UPT, UR31, 0x646e171e, URZ ;  /* 0x646e171e1f0e7890 */ /* 0x000fe2000fffe0ff */
[----:B------:R-:W-:Y:S01]  /*8f90*/  IMAD.WIDE.U32 R6, R0, -0x2daee0ad, RZ ;  /* 0xd2511f5300067825 */ /* 0x000fe200078e00ff */
[----:B------:R-:W-:-:S02]  /*8fa0*/  LOP3.LUT R0, R166, 0x200, R167, 0xf8, !PT ;  /* 0x00000200a6007812 */ /* 0x000fc400078ef8a7 */
[----:B------:R-:W-:Y:S02]  /*8fb0*/  LOP3.LUT R10, R6, UR16, R221, 0x96, !PT ;  /* 0x00000010060a7c12 */ /* 0x000fe4000f8e96dd */
[----:B------:R-:W-:Y:S02]  /*8fc0*/  LEA R166, R0, UR5, 0x1 ;  /* 0x0000000500a67c11 */ /* 0x000fe4000f8e08ff */
[----:B------:R-:W-:Y:S01]  /*8fd0*/  LOP3.LUT R222, R222, UR17, R7, 0x96, !PT ;  /* 0x00000011dede7c12 */ /* 0x000fe2000f8e9607 */
[----:B------:R-:W-:Y:S01]  /*8fe0*/  IMAD.WIDE.U32 R10, R10, -0x326172a9, RZ ;  /* 0xcd9e8d570a0a7825 */ /* 0x000fe200078e00ff */
[C---:B------:R-:W-:Y:S02]  /*8ff0*/  IADD3 R16, PT, PT, R166.reuse, 0x18000, RZ ;  /* 0x00018000a6107810 */ /* 0x040fe40007ffe0ff */
[----:B------:R-:W-:Y:S01]  /*9000*/  IADD3 R191, PT, PT, R166, 0x18040, RZ ;  /* 0x00018040a6bf7810 */ /* 0x000fe20007ffe0ff */
[----:B------:R-:W-:Y:S01]  /*9010*/  IMAD.WIDE.U32 R222, R222, -0x326172a9, RZ ;  /* 0xcd9e8d57dede7825 */ /* 0x000fe200078e00ff */
[----:B------:R-:W-:-:S02]  /*9020*/  PRMT R9, R10, 0x7773, RZ ;  /* 0x000077730a097816 */ /* 0x000fc400000000ff */
[----:B------:R-:W-:Y:S02]  /*9030*/  PRMT R6, R10, 0x7772, RZ ;  /* 0x000077720a067816 */ /* 0x000fe400000000ff */
[----:B-1----:R-:W-:Y:S02]  /*9040*/  FMNMX.FTZ R2, R4, R2, !PT ;  /* 0x0000000204027209 */ /* 0x002fe40007810000 */
[----:B------:R-:W-:Y:S02]  /*9050*/  MOV R12, R10 ;  /* 0x0000000a000c7202 */ /* 0x000fe40000000f00 */
[----:B--2---:R-:W-:Y:S01]  /*9060*/  FMNMX.FTZ R180, R8, R180, !PT ;  /* 0x000000b408b47209 */ /* 0x004fe20007810000 */
[C---:B----4-:R-:W-:Y:S01]  /*9070*/  FMUL.FTZ R167, R2.reuse, UR24 ;  /* 0x0000001802a77c20 */ /* 0x050fe20008410000 */
[----:B------:R-:W-:Y:S02]  /*9080*/  FSETP.NEU.FTZ.AND P0, PT, R2, -INF , PT ;  /* 0xff8000000200780b */ /* 0x000fe40003f1d000 */
[C---:B------:R-:W-:Y:S01]  /*9090*/  FSETP.NEU.FTZ.AND P5, PT, R180.reuse, -INF , PT ;  /* 0xff800000b400780b */ /* 0x040fe20003fbd000 */
[----:B------:R-:W-:Y:S01]  /*90a0*/  FMUL.FTZ R195, R180, UR24 ;  /* 0x00000018b4c37c20 */ /* 0x000fe20008410000 */
[----:B------:R-:W-:-:S02]  /*90b0*/  FSEL R8, R2, RZ, P0 ;  /* 0x000000ff02087208 */ /* 0x000fc40000000000 */
[----:B------:R-:W-:Y:S02]  /*90c0*/  FSEL R167, R167, RZ, P0 ;  /* 0x000000ffa7a77208 */ /* 0x000fe40000000000 */
[----:B------:R-:W-:Y:S01]  /*90d0*/  LOP3.LUT P0, RZ, R216, 0x2, RZ, 0xc0, !PT ;  /* 0x00000002d8ff7812 */ /* 0x000fe2000780c0ff */
[----:B------:R-:W-:Y:S01]  /*90e0*/  FADD.FTZ R8, R3, -R8 ;  /* 0x8000000803087221 */ /* 0x000fe20000010000 */
[----:B------:R-:W-:Y:S01]  /*90f0*/  PRMT R5, R10, 0x7771, RZ ;  /* 0x000077710a057816 */ /* 0x000fe200000000ff */
[----:B------:R-:W-:Y:S01]  /*9100*/  FFMA.FTZ R177, R28, UR24, -R167 ;  /* 0x000000181cb17c23 */ /* 0x000fe200080108a7 */
[----:B------:R-:W-:Y:S01]  /*9110*/  PRMT R6, R6, 0x5410, R9 ;  /* 0x0000541006067816 */ /* 0x000fe20000000009 */
[----:B------:R-:W1:Y:S01]  /*9120*/  LDC R10, c[0x0][0x4f8] ;  /* 0x00013e00ff0a7b82 */ /* 0x000e620000000800 */
[----:B------:R-:W-:Y:S01]  /*9130*/  FSEL R9, R180, RZ, P5 ;  /* 0x000000ffb4097208 */ /* 0x000fe20002800000 */
[--C-:B------:R-:W-:Y:S01]  /*9140*/  FFMA.FTZ R176, R29, UR24, -R167.reuse ;  /* 0x000000181db07c23 */ /* 0x100fe200080108a7 */
[----:B------:R-:W-:Y:S01]  /*9150*/  SEL R190, R165, 0xffffffe0, !P0 ;  /* 0xffffffe0a5be7807 */ /* 0x000fe20004000000 */
[----:B------:R-:W-:Y:S01]  /*9160*/  FFMA.FTZ R179, R25, UR24, -R167 ;  /* 0x0000001819b37c23 */ /* 0x000fe200080108a7 */
[----:B------:R-:W-:Y:S01]  /*9170*/  LOP3.LUT P0, R172, R216, 0x4, RZ, 0xc0, !PT ;  /* 0x00000004d8ac7812 */ /* 0x000fe2000780c0ff */
[----:B------:R-:W-:Y:S01]  /*9180*/  FADD.FTZ R9, R164, -R9 ;  /* 0x80000009a4097221 */ /* 0x000fe20000010000 */
[----:B------:R-:W-:Y:S01]  /*9190*/  IADD3 R164, PT, PT, R190, R166, RZ ;  /* 0x000000a6bea47210 */ /* 0x000fe20007ffe0ff */
[----:B------:R-:W-:Y:S01]  /*91a0*/  FFMA.FTZ R178, R24, UR24, -R167 ;  /* 0x0000001818b27c23 */ /* 0x000fe200080108a7 */
[----:B------:R-:W-:Y:S01]  /*91b0*/  FSEL R195, R195, RZ, P5 ;  /* 0x000000ffc3c37208 */ /* 0x000fe20002800000 */
[----:B------:R-:W-:Y:S01]  /*91c0*/  FMUL.FTZ R189, R9, UR24 ;  /* 0x0000001809bd7c20 */ /* 0x000fe20008410000 */
[----:B------:R-:W-:Y:S01]  /*91d0*/  LOP3.LUT R7, R222, UR4, R11, 0x96, !PT ;  /* 0x00000004de077c12 */ /* 0x000fe2000f8e960b */
[----:B------:R-:W2:Y:S01]  /*91e0*/  LDSM.16.MT88.4 R20, [R164+0x18000] ;  /* 0x01800000a414783b */ /* 0x000ea20000004200 */
[----:B------:R-:W-:Y:S01]  /*91f0*/  LOP3.LUT R12, R12, 0xff, RZ, 0xc0, !PT ;  /* 0x000000ff0c0c7812 */ /* 0x000fe200078ec0ff */
[--C-:B------:R-:W-:Y:S01]  /*9200*/  FFMA.FTZ R173, R214, UR24, -R195.reuse ;  /* 0x00000018d6ad7c23 */ /* 0x100fe200080108c3 */
[--C-:B------:R-:W-:Y:S01]  /*9210*/  FFMA.FTZ R3, R30, UR24, -R195.reuse ;  /* 0x000000181e037c23 */ /* 0x100fe200080108c3 */
[----:B------:R-:W-:Y:S01]  /*9220*/  LOP3.LUT R4, R7, 0xffff, RZ, 0xc0, !PT ;  /* 0x0000ffff07047812 */ /* 0x000fe200078ec0ff */
[--C-:B------:R-:W-:Y:S01]  /*9230*/  FFMA.FTZ R175, R26, UR24, -R195.reuse ;  /* 0x000000181aaf7c23 */ /* 0x100fe200080108c3 */
[----:B------:R-:W-:Y:S01]  /*9240*/  @P0 IADD3 R191, PT, PT, R16, -0x40, RZ ;  /* 0xffffffc010bf0810 */ /* 0x000fe20007ffe0ff */
[----:B------:R-:W-:Y:S01]  /*9250*/  FFMA.FTZ R174, R27, UR24, -R195 ;  /* 0x000000181bae7c23 */ /* 0x000fe200080108c3 */
[----:B------:R-:W-:Y:S01]  /*9260*/  LOP3.LUT R11, R7, 0xff, RZ, 0xc0, !PT ;  /* 0x000000ff070b7812 */ /* 0x000fe200078ec0ff */
[----:B------:R-:W-:Y:S01]  /*9270*/  MUFU.EX2 R173, R173 ;  /* 0x000000ad00ad7308 */ /* 0x000fe20000000800 */
[----:B------:R-:W-:Y:S01]  /*9280*/  SHF.R.U32.HI R4, RZ, 0x8, R4 ;  /* 0x00000008ff047819 */ /* 0x000fe20000011604 */
[----:B------:R-:W3:Y:S01]  /*9290*/  LDSM.16.MT88.4 R28, [R191] ;  /* 0x00000000bf1c783b */ /* 0x000ee20000004200 */
[----:B-1----:R-:W-:Y:S01]  /*92a0*/  LOP3.LUT R10, R10, 0xff, RZ, 0xc0, !PT ;  /* 0x000000ff0a0a7812 */ /* 0x002fe200078ec0ff */
[----:B------:R-:W1:Y:S01]  /*92b0*/  MUFU.EX2 R3, R3 ;  /* 0x0000000300037308 */ /* 0x000e620000000800 */
[----:B------:R-:W-:Y:S01]  /*92c0*/  PRMT R4, R11, 0x5410, R4 ;  /* 0x000054100b047816 */ /* 0x000fe20000000004 */
[----:B------:R-:W-:Y:S01]  /*92d0*/  FMUL.FTZ R8, R8, UR24 ;  /* 0x0000001808087c20 */ /* 0x000fe20008410000 */
[----:B------:R-:W-:Y:S01]  /*92e0*/  PRMT R11, R7, 0x7632, R11 ;  /* 0x00007632070b7816 */ /* 0x000fe2000000000b */
[----:B------:R-:W-:Y:S01]  /*92f0*/  MUFU.EX2 R175, R175 ;  /* 0x000000af00af7308 */ /* 0x000fe20000000800 */
[----:B------:R-:W-:Y:S01]  /*9300*/  LEA R165, R10, R10, 0x10 ;  /* 0x0000000a0aa57211 */ /* 0x000fe200078e80ff */
[----:B------:R-:W-:Y:S01]  /*9310*/  FFMA.FTZ R202, R197, UR24, -R195 ;  /* 0x00000018c5ca7c23 */ /* 0x000fe200080108c3 */
[----:B------:R-:W-:Y:S01]  /*9320*/  PRMT R5, R12, 0x5410, R5 ;  /* 0x000054100c057816 */ /* 0x000fe20000000005 */
[----:B------:R-:W4:Y:S01]  /*9330*/  MUFU.EX2 R174, R174 ;  /* 0x000000ae00ae7308 */ /* 0x000f220000000800 */
[----:B------:R-:W-:Y:S01]  /*9340*/  SHF.R.U32.HI R10, RZ, 0x18, R7 ;  /* 0x00000018ff0a7819 */ /* 0x000fe20000011607 */
[----:B------:R-:W-:Y:S01]  /*9350*/  LDSM.16.MT88.4 R12, [R166+0x18000] ;  /* 0x01800000a60c783b */ /* 0x000fe20000004200 */
[----:B------:R-:W-:Y:S01]  /*9360*/  LOP3.LUT R7, R6, 0xff00ff, RZ, 0xc0, !PT ;  /* 0x00ff00ff06077812 */ /* 0x000fe200078ec0ff */
[----:B------:R-:W-:Y:S01]  /*9370*/  MUFU.EX2 R179, R179 ;  /* 0x000000b300b37308 */ /* 0x000fe20000000800 */
[----:B------:R-:W-:Y:S01]  /*9380*/  LOP3.LUT R6, R11, 0xff, RZ, 0xc0, !PT ;  /* 0x000000ff0b067812 */ /* 0x000fe200078ec0ff */
[--C-:B------:R-:W-:Y:S01]  /*9390*/  FFMA.FTZ R200, R200, UR24, -R195.reuse ;  /* 0x00000018c8c87c23 */ /* 0x100fe200080108c3 */
[--C-:B------:R-:W-:Y:S01]  /*93a0*/  HSET2.LE.AND R9, R5, R165.reuse, PT ;  /* 0x000000a505097233 */ /* 0x100fe20003803000 */
[----:B------:R-:W-:Y:S01]  /*93b0*/  MUFU.EX2 R177, R177 ;  /* 0x000000b100b17308 */ /* 0x000fe20000000800 */
[----:B------:R-:W-:Y:S01]  /*93c0*/  PRMT R5, R6, 0x5410, R10 ;  /* 0x0000541006057816 */ /* 0x000fe2000000000a */
[----:B------:R-:W-:Y:S01]  /*93d0*/  FFMA.FTZ R197, R213, UR24, -R195 ;  /* 0x00000018d5c57c23 */ /* 0x000fe200080108c3 */
[----:B-1----:R-:W-:Y:S01]  /*93e0*/  F2FP.F16.F32.PACK_AB R11, R3, R173 ;  /* 0x000000ad030b723e */ /* 0x002fe200000000ff */
[----:B------:R-:W1:Y:S01]  /*93f0*/  MUFU.EX2 R176, R176 ;  /* 0x000000b000b07308 */ /* 0x000e620000000800 */
[--C-:B------:R-:W-:Y:S01]  /*9400*/  HSET2.LE.AND R7, R7, R165.reuse, PT ;  /* 0x000000a507077233 */ /* 0x100fe20003803000 */
[--C-:B------:R-:W-:Y:S01]  /*9410*/  FFMA.FTZ R199, R199, UR24, -R167.reuse ;  /* 0x00000018c7c77c23 */ /* 0x100fe200080108a7 */
[----:B------:R-:W-:Y:S01]  /*9420*/  LOP3.LUT R6, R11, R9, RZ, 0xc0, !PT ;  /* 0x000000090b067212 */ /* 0x000fe200078ec0ff */
[----:B------:R-:W-:Y:S01]  /*9430*/  MUFU.EX2 R178, R178 ;  /* 0x000000b200b27308 */ /* 0x000fe20000000800 */
[--C-:B------:R-:W-:Y:S01]  /*9440*/  HSET2.LE.AND R4, R4, R165.reuse, PT ;  /* 0x000000a504047233 */ /* 0x100fe20003803000 */
[----:B------:R-:W-:Y:S01]  /*9450*/  FFMA.FTZ R203, R203, UR24, -R167 ;  /* 0x00000018cbcb7c23 */ /* 0x000fe200080108a7 */
[----:B------:R-:W-:Y:S01]  /*9460*/  HSET2.LE.AND R5, R5, R165, PT ;  /* 0x000000a505057233 */ /* 0x000fe20003803000 */
[----:B------:R-:W5:Y:S01]  /*9470*/  MUFU.EX2 R189, R189 ;  /* 0x000000bd00bd7308 */ /* 0x000f620000000800 */
[----:B----4-:R-:W-:Y:S01]  /*9480*/  F2FP.F16.F32.PACK_AB R9, R174, R175 ;  /* 0x000000afae09723e */ /* 0x010fe200000000ff */
[--C-:B------:R-:W-:Y:S01]  /*9490*/  FFMA.FTZ R213, R208, UR24, -R195.reuse ;  /* 0x00000018d0d57c23 */ /* 0x100fe200080108c3 */
[----:B------:R-:W-:Y:S01]  /*94a0*/  IADD3 R190, PT, PT, R190, R191, RZ ;  /* 0x000000bfbebe7210 */ /* 0x000fe20007ffe0ff */
[----:B------:R4:W2:Y:S01]  /*94b0*/  MUFU.EX2 R188, R8 ;  /* 0x0000000800bc7308 */ /* 0x0008a20000000800 */
[----:B------:R-:W-:Y:S01]  /*94c0*/  LOP3.LUT R4, R9, R4, RZ, 0xc0, !PT ;  /* 0x0000000409047212 */ /* 0x000fe200078ec0ff */
[----:B------:R-:W-:Y:S01]  /*94d0*/  FFMA.FTZ R208, R209, UR24, -R195 ;  /* 0x00000018d1d07c23 */ /* 0x000fe200080108c3 */
[----:B-1----:R-:W-:Y:S01]  /*94e0*/  F2FP.F16.F32.PACK_AB R10, R176, R177 ;  /* 0x000000b1b00a723e */ /* 0x002fe200000000ff */
[----:B------:R-:W-:Y:S01]  /*94f0*/  MUFU.EX2 R202, R202 ;  /* 0x000000ca00ca7308 */ /* 0x000fe20000000800 */
[----:B------:R-:W-:Y:S01]  /*9500*/  LOP3.LUT R222, R224, UR6, R223, 0x96, !PT ;  /* 0x00000006e0de7c12 */ /* 0x000fe2000f8e96df */
[----:B------:R-:W-:Y:S01]  /*9510*/  FFMA.FTZ R209, R211, UR24, -R195 ;  /* 0x00000018d3d17c23 */ /* 0x000fe200080108c3 */
[----:B------:R-:W-:Y:S01]  /*9520*/  LOP3.LUT R7, R10, R7, RZ, 0xc0, !PT ;  /* 0x000000070a077212 */ /* 0x000fe200078ec0ff */
[----:B------:R-:W-:Y:S01]  /*9530*/  MUFU.EX2 R200, R200 ;  /* 0x000000c800c87308 */ /* 0x000fe20000000800 */
[----:B------:R-:W-:Y:S01]  /*9540*/  FFMA.FTZ R211, R206, UR24, -R167 ;  /* 0x00000018ced37c23 */ /* 0x000fe200080108a7 */
[-C--:B-----5:R-:W-:Y:S01]  /*9550*/  FMUL.FTZ R16, R152, R189.reuse ;  /* 0x000000bd98107220 */ /* 0x0a0fe20000410000 */
[-C--:B------:R-:W-:Y:S01]  /*9560*/  FMUL.FTZ R17, R153, R189.reuse ;  /* 0x000000bd99117220 */ /* 0x080fe20000410000 */
[-C--:B------:R-:W-:Y:S01]  /*9570*/  FMUL.FTZ R24, R148, R189.reuse ;  /* 0x000000bd94187220 */ /* 0x080fe20000410000 */
[----:B------:R-:W-:Y:S01]  /*9580*/  FMUL.FTZ R25, R149, R189 ;  /* 0x000000bd95197220 */ /* 0x000fe20000410000 */
[----:B----4-:R-:W-:Y:S01]  /*9590*/  F2FP.F16.F32.PACK_AB R8, R178, R179 ;  /* 0x000000b3b208723e */ /* 0x010fe200000000ff */
[-C--:B--2---:R-:W-:Y:S01]  /*95a0*/  FMUL.FTZ R18, R154, R188.reuse ;  /* 0x000000bc9a127220 */ /* 0x084fe20000410000 */
[-C--:B------:R-:W-:Y:S01]  /*95b0*/  FMUL.FTZ R19, R155, R188.reuse ;  /* 0x000000bc9b137220 */ /* 0x080fe20000410000 */
[-C--:B------:R-:W-:Y:S01]  /*95c0*/  FMUL.FTZ R26, R150, R188.reuse ;  /* 0x000000bc961a7220 */ /* 0x080fe20000410000 */
[----:B------:R-:W-:Y:S01]  /*95d0*/  LOP3.LUT R5, R8, R5, RZ, 0xc0, !PT ;  /* 0x0000000508057212 */ /* 0x000fe200078ec0ff */
        /* <DEDUP_REMOVED lines=11> */
[----:B------:R-:W1:Y:S01]  /*9690*/  LDSM.16.MT88.4 R136, [R191+0x2000] ;  /* 0x00200000bf88783b */ /* 0x000e620000004200 */
        /* <DEDUP_REMOVED lines=8> */
[----:B------:R-:W2:Y:S01]  /*9720*/  LDSM.16.MT88.4 R144, [R166+0x1a000] ;  /* 0x01a00000a690783b */ /* 0x000ea20000004200 */
        /* <DEDUP_REMOVED lines=81> */
[----:B------:R-:W-:Y:S01]  /*9c40*/  LDSM.16.MT88.4 R148, [R190] ;  /* 0x00000000be94783b */ /* 0x000fe20000004200 */
[-C--:B------:R-:W-:Y:S01]  /*9c50*/  FMUL.FTZ R116, R116, R189.reuse ;  /* 0x000000bd74747220 */ /* 0x080fe20000410000 */
[-C--:B------:R-:W-:Y:S01]  /*9c60*/  FMUL.FTZ R117, R117, R189.reuse ;  /* 0x000000bd75757220 */ /* 0x080fe20000410000 */
[-C--:B------:R-:W-:Y:S01]  /*9c70*/  FMUL.FTZ R118, R118, R188.reuse ;  /* 0x000000bc76767220 */ /* 0x080fe20000410000 */
[-C--:B------:R-:W-:Y:S01]  /*9c80*/  FMUL.FTZ R119, R119, R188.reuse ;  /* 0x000000bc77777220 */ /* 0x080fe20000410000 */
[----:B------:R-:W-:Y:S01]  /*9c90*/  IMAD.WIDE.U32 R222, R222, -0x2daee0ad, RZ ;  /* 0xd2511f53dede7825 */ /* 0x000fe200078e00ff */
[C---:B------:R-:W-:Y:S01]  /*9ca0*/  HMMA.16816.F32 R80, R4.reuse, R138, R80 ;  /* 0x0000008a0450723c */ /* 0x040fe20000001850 */
[----:B------:R-:W1:Y:S02]  /*9cb0*/  LDSM.16.MT88.4 R136, [R166+0x1e000] ;  /* 0x01e00000a688783b */ /* 0x000e640000004200 */
        /* <DEDUP_REMOVED lines=18> */
[----:B------:R-:W-:Y:S01]  /*9de0*/  LOP3.LUT R160, R220, UR14, R223, 0x96, !PT ;  /* 0x0000000edca07c12 */ /* 0x000fe2000f8e96df */
        /* <DEDUP_REMOVED lines=18> */
[----:B------:R-:W3:Y:S01]  /*9f10*/  MUFU.EX2 R197, R197 ;  /* 0x000000c500c57308 */ /* 0x000ee20000000800 */
[C---:B------:R-:W-:Y:S01]  /*9f20*/  HMMA.16816.F32 R64, R4.reuse, R146, R64 ;  /* 0x000000920440723c */ /* 0x040fe20000001840 */
[----:B------:R-:W4:Y:S01]  /*9f30*/  LDSM.16.MT88.4 R144, [R191+0x4000] ;  /* 0x00400000bf90783b */ /* 0x000f220000004200 */
[----:B------:R-:W-:Y:S01]  /*9f40*/  FFMA.FTZ R207, R207, UR24, -R167 ;  /* 0x00000018cfcf7c23 */ /* 0x000fe200080108a7 */
[----:B------:R-:W-:Y:S01]  /*9f50*/  MUFU.EX2 R199, R199 ;  /* 0x000000c700c77308 */ /* 0x000fe20000000800 */
[--C-:B------:R-:W-:Y:S01]  /*9f60*/  FFMA.FTZ R212, R212, UR24, -R195.reuse ;  /* 0x00000018d4d47c23 */ /* 0x100fe200080108c3 */
[----:B------:R-:W-:Y:S01]  /*9f70*/  LDSM.16.MT88.4 R152, [R164+0x18800] ;  /* 0x01880000a498783b */ /* 0x000fe20000004200 */
[--C-:B------:R-:W-:Y:S01]  /*9f80*/  FFMA.FTZ R196, R196, UR24, -R195.reuse ;  /* 0x00000018c4c47c23 */ /* 0x100fe200080108c3 */
[----:B------:R-:W-:Y:S01]  /*9f90*/  MUFU.EX2 R203, R203 ;  /* 0x000000cb00cb7308 */ /* 0x000fe20000000800 */
[C---:B-1----:R-:W-:Y:S01]  /*9fa0*/  HMMA.16816.F32 R100, R4.reuse, R136, R100 ;  /* 0x000000880464723c */ /* 0x042fe20000001864 */
[----:B------:R-:W-:Y:S01]  /*9fb0*/  FFMA.FTZ R192, R192, UR24, -R195 ;  /* 0x00000018c0c07c23 */ /* 0x000fe200080108c3 */
[--C-:B------:R-:W-:Y:S01]  /*9fc0*/  FFMA.FTZ R217, R168, UR24, -R167.reuse ;  /* 0x00000018a8d97c23 */ /* 0x100fe200080108a7 */
[----:B------:R-:W-:Y:S01]  /*9fd0*/  MUFU.EX2 R213, R213 ;  /* 0x000000d500d57308 */ /* 0x000fe20000000800 */
[----:B------:R-:W-:Y:S01]  /*9fe0*/  FFMA.FTZ R214, R169, UR24, -R167 ;  /* 0x00000018a9d67c23 */ /* 0x000fe200080108a7 */
[----:B------:R-:W-:Y:S01]  /*9ff0*/  FFMA.FTZ R175, R247, R189, R175 ;  /* 0x000000bdf7af7223 */ /* 0x000fe200000100af */
[----:B------:R-:W-:Y:S01]  /*a000*/  FFMA.FTZ R179, R246, R188, R179 ;  /* 0x000000bcf6b37223 */ /* 0x000fe200000100b3 */
[----:B------:R-:W-:Y:S01]  /*a010*/  MUFU.EX2 R208, R208 ;  /* 0x000000d000d07308 */ /* 0x000fe20000000800 */
[----:B------:R-:W-:Y:S01]  /*a020*/  HMMA.16816.F32 R104, R4, R138, R104 ;  /* 0x0000008a0468723c */ /* 0x000fe20000001868 */
[----:B------:R-:W1:Y:S01]  /*a030*/  LDSM.16.MT88.4 R136, [R190+0x6000] ;  /* 0x00600000be88783b */ /* 0x000e620000004200 */
[----:B------:R-:W-:Y:S01]  /*a040*/  FADD.FTZ R175, R174, R175 ;  /* 0x000000afaeaf7221 */ /* 0x000fe20000010000 */
[----:B------:R-:W-:Y:S01]  /*a050*/  MUFU.EX2 R209, R209 ;  /* 0x000000d100d17308 */ /* 0x000fe20000000800 */
[----:B------:R-:W-:-:S02]  /*a060*/  FADD.FTZ R179, R178, R179 ;  /* 0x000000b3b2b37221 */ /* 0x000fc40000010000 */
[----:B------:R-:W-:Y:S01]  /*a070*/  FADD.FTZ R173, R173, R175 ;  /* 0x000000afadad7221 */ /* 0x000fe20000010000 */
[----:B------:R5:W-:Y:S01]  /*a080*/  MUFU.EX2 R206, R212 ;  /* 0x000000d400ce7308 */ /* 0x000be20000000800 */
[C---:B------:R-:W-:Y:S01]  /*a090*/  HMMA.16816.F32 R8, R4.reuse, R12, R8 ;  /* 0x0000000c0408723c */ /* 0x040fe20000001808 */
[----:B------:R-:W-:Y:S01]  /*a0a0*/  FADD.FTZ R177, R177, R179 ;  /* 0x000000b3b1b17221 */ /* 0x000fe20000010000 */
[----:B------:R-:W-:Y:S01]  /*a0b0*/  FADD.FTZ R173, R3, R173 ;  /* 0x000000ad03ad7221 */ /* 0x000fe20000010000 */
[----:B------:R-:W-:Y:S01]  /*a0c0*/  MUFU.EX2 R211, R211 ;  /* 0x000000d300d37308 */ /* 0x000fe20000000800 */
[----:B------:R-:W-:Y:S01]  /*a0d0*/  MOV R3, R2 ;  /* 0x0000000200037202 */ /* 0x000fe20000000f00 */
[----:B------:R-:W-:Y:S02]  /*a0e0*/  FADD.FTZ R177, R176, R177 ;  /* 0x000000b1b0b17221 */ /* 0x000fe40000010000 */
[----:B------:R-:W-:Y:S01]  /*a0f0*/  MUFU.EX2 R207, R207 ;  /* 0x000000cf00cf7308 */ /* 0x000fe20000000800 */
[----:B--2---:R-:W-:Y:S03]  /*a100*/  HMMA.16816.F32 R92, R4, R140, R92 ;  /* 0x0000008c045c723c */ /* 0x004fe6000000185c */
[----:B------:R-:W-:Y:S01]  /*a110*/  MUFU.EX2 R196, R196 ;  /* 0x000000c400c47308 */ /* 0x000fe20000000800 */
[----:B-----5:R-:W-:-:S03]  /*a120*/  FFMA.FTZ R212, R171, UR24, -R167 ;  /* 0x00000018abd47c23 */ /* 0x020fc600080108a7 */
[----:B------:R-:W-:Y:S01]  /*a130*/  MUFU.EX2 R192, R192 ;  /* 0x000000c000c07308 */ /* 0x000fe20000000800 */
[C---:B------:R-:W-:Y:S01]  /*a140*/  HMMA.16816.F32 R96, R4.reuse, R142, R96 ;  /* 0x0000008e0460723c */ /* 0x040fe20000001860 */
[----:B------:R-:W2:Y:S02]  /*a150*/  LDSM.16.MT88.4 R140, [R191+0x6000] ;  /* 0x00600000bf8c783b */ /* 0x000ea40000004200 */
[----:B------:R-:W-:Y:S04]  /*a160*/  MUFU.EX2 R217, R217 ;  /* 0x000000d900d97308 */ /* 0x000fe80000000800 */
[----:B------:R-:W-:Y:S01]  /*a170*/  MUFU.EX2 R212, R212 ;  /* 0x000000d400d47308 */ /* 0x000fe20000000800 */
[C---:B----4-:R-:W-:Y:S03]  /*a180*/  HMMA.16816.F32 R84, R4.reuse, R144, R84 ;  /* 0x000000900454723c */ /* 0x050fe60000001854 */
[----:B------:R-:W-:Y:S05]  /*a190*/  MUFU.EX2 R214, R214 ;  /* 0x000000d600d67308 */ /* 0x000fea0000000800 */
[C---:B------:R-:W-:Y:S01]  /*a1a0*/  HMMA.16816.F32 R88, R4.reuse, R146, R88 ;  /* 0x000000920458723c */ /* 0x040fe20000001858 */
[----:B------:R-:W4:Y:S07]  /*a1b0*/  LDSM.16.MT88.4 R144, [R164+0x1e000] ;  /* 0x01e00000a490783b */ /* 0x000f2e0000004200 */
[----:B-1----:R-:W-:Y:S01]  /*a1c0*/  HMMA.16816.F32 R124, R4, R136, R124 ;  /* 0x00000088047c723c */ /* 0x002fe2000000187c */
[----:B------:R-:W-:-:S02]  /*a1d0*/  LOP3.LUT R136, R160, 0xff, RZ, 0xc0, !PT ;  /* 0x000000ffa0887812 */ /* 0x000fc400078ec0ff */
[----:B------:R-:W-:-:S04]  /*a1e0*/  PRMT R137, R160, 0x7632, R137 ;  /* 0x00007632a0897816 */ /* 0x000fc80000000089 */
[----:B------:R-:W-:Y:S01]  /*a1f0*/  LOP3.LUT R137, R137, 0xff, RZ, 0xc0, !PT ;  /* 0x000000ff89897812 */ /* 0x000fe200078ec0ff */
[C---:B------:R-:W-:Y:S01]  /*a200*/  HMMA.16816.F32 R12, R4.reuse, R14, R156 ;  /* 0x0000000e040c723c */ /* 0x040fe2000000189c */
[----:B------:R-:W-:Y:S07]  /*a210*/  LDSM.16.MT88.4 R156, [R166+0x18800] ;  /* 0x01880000a69c783b */ /* 0x000fee0000004200 */
[C---:B------:R-:W-:Y:S08]  /*a220*/  HMMA.16816.F32 R32, R4.reuse, R148, R32 ;  /* 0x000000940420723c */ /* 0x040ff00000001820 */
[----:B--2---:R-:W-:Y:S01]  /*a230*/  HMMA.16816.F32 R116, R4, R140, R116 ;  /* 0x0000008c0474723c */ /* 0x004fe20000001874 */
[----:B------:R-:W-:-:S02]  /*a240*/  MOV R141, R222 ;  /* 0x000000de008d7202 */ /* 0x000fc40000000f00 */
[----:B------:R-:W-:Y:S02]  /*a250*/  PRMT R140, R222, 0x7773, RZ ;  /* 0x00007773de8c7816 */ /* 0x000fe400000000ff */
[----:B------:R-:W-:-:S03]  /*a260*/  LOP3.LUT R141, R141, 0xff, RZ, 0xc0, !PT ;  /* 0x000000ff8d8d7812 */ /* 0x000fc600078ec0ff */
[C---:B------:R-:W-:Y:S08]  /*a270*/  HMMA.16816.F32 R120, R4.reuse, R142, R120 ;  /* 0x0000008e0478723c */ /* 0x040ff00000001878 */
[----:B----4-:R-:W-:Y:S01]  /*a280*/  HMMA.16816.F32 R108, R4, R144, R108 ;  /* 0x00000090046c723c */ /* 0x010fe2000000186c */
[C---:B------:R-:W-:Y:S02]  /*a290*/  PRMT R144, R222.reuse, 0x7771, RZ ;  /* 0x00007771de907816 */ /* 0x040fe400000000ff */
[----:B------:R-:W-:-:S02]  /*a2a0*/  PRMT R145, R222, 0x7772, RZ ;  /* 0x00007772de917816 */ /* 0x000fc400000000ff */
[----:B------:R-:W-:Y:S02]  /*a2b0*/  PRMT R144, R141, 0x5410, R144 ;  /* 0x000054108d907816 */ /* 0x000fe40000000090 */
[----:B------:R-:W-:Y:S01]  /*a2c0*/  PRMT R145, R145, 0x5410, R140 ;  /* 0x0000541091917816 */ /* 0x000fe2000000008c */
[C---:B------:R-:W-:Y:S01]  /*a2d0*/  HMMA.16816.F32 R112, R4.reuse, R146, R112 ;  /* 0x000000920470723c */ /* 0x040fe20000001870 */
[----:B------:R-:W1:Y:S01]  /*a2e0*/  LDSM.16.MT88.4 R140, [R191+0x800] ;  /* 0x00080000bf8c783b */ /* 0x000e620000004200 */
[----:B------:R-:W-:Y:S01]  /*a2f0*/  FFMA.FTZ R147, R198, UR24, -R195 ;  /* 0x00000018c6937c23 */ /* 0x000fe200080108c3 */
[--C-:B------:R-:W-:Y:S01]  /*a300*/  FFMA.FTZ R198, R204, UR24, -R167.reuse ;  /* 0x00000018ccc67c23 */ /* 0x100fe200080108a7 */
[----:B------:R-:W-:Y:S01]  /*a310*/  FFMA.FTZ R204, R201, UR24, -R167 ;  /* 0x00000018c9cc7c23 */ /* 0x000fe200080108a7 */
[----:B------:R-:W-:Y:S01]  /*a320*/  LOP3.LUT R146, R160, 0xffff, RZ, 0xc0, !PT ;  /* 0x0000ffffa0927812 */ /* 0x000fe200078ec0ff */
[----:B------:R-:W2:Y:S01]  /*a330*/  MUFU.EX2 R201, R147 ;  /* 0x0000009300c97308 */ /* 0x000ea20000000800 */
[----:B------:R-:W-:Y:S01]  /*a340*/  SHF.R.U32.HI R160, RZ, 0x18, R160 ;  /* 0x00000018ffa07819 */ /* 0x000fe200000116a0 */
[C---:B------:R-:W-:Y:S01]  /*a350*/  HMMA.16816.F32 R132, R4.reuse, R150, R132 ;  /* 0x000000960484723c */ /* 0x040fe20000001884 */
[----:B------:R-:W-:Y:S01]  /*a360*/  SHF.R.U32.HI R146, RZ, 0x8, R146 ;  /* 0x00000008ff927819 */ /* 0x000fe20000011692 */
[----:B------:R-:W4:Y:S01]  /*a370*/  MUFU.EX2 R198, R198 ;  /* 0x000000c600c67308 */ /* 0x000f220000000800 */
[----:B------:R-:W-:Y:S01]  /*a380*/  PRMT R160, R137, 0x5410, R160 ;  /* 0x0000541089a07816 */ /* 0x000fe200000000a0 */
[----:B------:R-:W5:Y:S01]  /*a390*/  LDSM.16.MT88.4 R148, [R190+0x800] ;  /* 0x00080000be94783b */ /* 0x000f620000004200 */
[----:B------:R-:W-:Y:S01]  /*a3a0*/  PRMT R136, R136, 0x5410, R146 ;  /* 0x0000541088887816 */ /* 0x000fe20000000092 */
[----:B------:R-:W4:Y:S01]  /*a3b0*/  MUFU.EX2 R204, R204 ;  /* 0x000000cc00cc7308 */ /* 0x000f220000000800 */
[----:B---3--:R-:W-:Y:S01]  /*a3c0*/  F2FP.F16.F32.PACK_AB R137, R197, R200 ;  /* 0x000000c8c589723e */ /* 0x008fe200000000ff */
[----:B------:R-:W-:Y:S01]  /*a3d0*/  HMMA.16816.F32 R4, R4, R138, R128 ;  /* 0x0000008a0404723c */ /* 0x000fe20000001880 */
[----:B------:R-:W-:-:S02]  /*a3e0*/  LOP3.LUT R131, R145, 0xff00ff, RZ, 0xc0, !PT ;  /* 0x00ff00ff91837812 */ /* 0x000fc400078ec0ff */
[--C-:B------:R-:W-:Y:S02]  /*a3f0*/  HSET2.LE.AND R128, R136, R165.reuse, PT ;  /* 0x000000a588807233 */ /* 0x100fe40003803000 */
[----:B--2---:R-:W-:Y:S01]  /*a400*/  F2FP.F16.F32.PACK_AB R129, R201, R202 ;  /* 0x000000cac981723e */ /* 0x004fe200000000ff */
[----:B------:R-:W-:Y:S01]  /*a410*/  FADD.FTZ R202, R202, R173 ;  /* 0x000000adcaca7221 */ /* 0x000fe20000010000 */
[--C-:B------:R-:W-:Y:S02]  /*a420*/  HSET2.LE.AND R130, R144, R165.reuse, PT ;  /* 0x000000a590827233 */ /* 0x100fe40003803000 */
[----:B------:R-:W-:Y:S01]  /*a430*/  LOP3.LUT R128, R129, R128, RZ, 0xc0, !PT ;  /* 0x0000008081807212 */ /* 0x000fe200078ec0ff */
[----:B------:R-:W2:Y:S01]  /*a440*/  LDSM.16.MT88.4 R144, [R166+0x1a800] ;  /* 0x01a80000a690783b */ /* 0x000ea20000004200 */
[--C-:B------:R-:W-:Y:S01]  /*a450*/  HSET2.LE.AND R131, R131, R165.reuse, PT ;  /* 0x000000a583837233 */ /* 0x100fe20003803000 */
[----:B------:R-:W-:Y:S01]  /*a460*/  FADD.FTZ R202, R201, R202 ;  /* 0x000000cac9ca7221 */ /* 0x000fe20000010000 */
[----:B------:R-:W-:-:S02]  /*a470*/  HSET2.LE.AND R129, R160, R165, PT ;  /* 0x000000a5a0817233 */ /* 0x000fc40003803000 */
[----:B----4-:R-:W-:Y:S01]  /*a480*/  F2FP.F16.F32.PACK_AB R136, R198, R199 ;  /* 0x000000c7c688723e */ /* 0x010fe200000000ff */
        /* <DEDUP_REMOVED lines=8> */
[----:B------:R-:W-:Y:S02]  /*a510*/  LDSM.16.MT88.4 R136, [R164+0x1a800] ;  /* 0x01a80000a488783b */ /* 0x000fe40000004200 */
[----:B------:R-:W-:-:S02]  /*a520*/  FADD.FTZ R199, R199, R204 ;  /* 0x000000ccc7c77221 */ /* 0x000fc40000010000 */
[----:B------:R-:W-:Y:S02]  /*a530*/  LDSM.16.MT88.4 R160, [R190+0x2800] ;  /* 0x00280000bea0783b */ /* 0x000fe40000004200 */
[----:B-1----:R-:W-:Y:S01]  /*a540*/  HMMA.16816.F32 R24, R128, R140, R24 ;  /* 0x0000008c8018723c */ /* 0x002fe20000001818 */
[----:B------:R-:W-:-:S07]  /*a550*/  FADD.FTZ R199, R198, R199 ;  /* 0x000000c7c6c77221 */ /* 0x000fce0000010000 */
[C---:B------:R-:W-:Y:S01]  /*a560*/  HMMA.16816.F32 R28, R128.reuse, R142, R28 ;  /* 0x0000008e801c723c */ /* 0x040fe2000000181c */
[----:B------:R-:W1:Y:S07]  /*a570*/  LDSM.16.MT88.4 R140, [R191+0x2800] ;  /* 0x00280000bf8c783b */ /* 0x000e6e0000004200 */
[C---:B-----5:R-:W-:Y:S08]  /*a580*/  HMMA.16816.F32 R32, R128.reuse, R148, R32 ;  /* 0x000000948020723c */ /* 0x060ff00000001820 */
        /* <DEDUP_REMOVED lines=14> */
[----:B---3--:R-:W-:Y:S01]  /*a670*/  HMMA.16816.F32 R84, R128, R148, R84 ;  /* 0x000000948054723c */ /* 0x008fe20000001854 */
[----:B------:R-:W-:-:S04]  /*a680*/  MOV R148, UR28 ;  /* 0x0000001c00947c02 */ /* 0x000fc80008000f00 */
[----:B------:R-:W-:-:S03]  /*a690*/  LOP3.LUT R148, R148, UR31, R245, 0x96, !PT ;  /* 0x0000001f94947c12 */ /* 0x000fc6000f8e96f5 */
[----:B------:R-:W-:Y:S02]  /*a6a0*/  HMMA.16816.F32 R16, R128, R152, R16 ;  /* 0x000000988010723c */ /* 0x000fe40000001810 */
[----:B------:R-:W-:-:S05]  /*a6b0*/  IMAD.WIDE.U32 R148, R148, -0x326172a9, RZ ;  /* 0xcd9e8d5794947825 */ /* 0x000fca00078e00ff */
[----:B------:R-:W-:Y:S01]  /*a6c0*/  LOP3.LUT R149, R248, UR15, R149, 0x96, !PT ;  /* 0x0000000ff8957c12 */ /* 0x000fe2000f8e9695 */
[----:B------:R-:W-:Y:S01]  /*a6d0*/  HMMA.16816.F32 R20, R128, R154, R20 ;  /* 0x0000009a8014723c */ /* 0x000fe20000001814 */
[----:B------:R-:W3:Y:S01]  /*a6e0*/  LDSM.16.MT88.4 R152, [R164+0x1c800] ;  /* 0x01c80000a498783b */ /* 0x000ee20000004200 */
[----:B------:R-:W-:-:S06]  /*a6f0*/  LOP3.LUT R148, R148, UR13, R237, 0x96, !PT ;  /* 0x0000000d94947c12 */ /* 0x000fcc000f8e96ed */
[C---:B--2---:R-:W-:Y:S08]  /*a700*/  HMMA.16816.F32 R92, R128.reuse, R144, R92 ;  /* 0x00000090805c723c */ /* 0x044ff0000000185c */
[C---:B------:R-:W-:Y:S01]  /*a710*/  HMMA.16816.F32 R96, R128.reuse, R146, R96 ;  /* 0x000000928060723c */ /* 0x040fe20000001860 */
[----:B------:R-:W2:Y:S07]  /*a720*/  LDSM.16.MT88.4 R144, [R191+0x6800] ;  /* 0x00680000bf90783b */ /* 0x000eae0000004200 */
[C---:B-1----:R-:W-:Y:S08]  /*a730*/  HMMA.16816.F32 R100, R128.reuse, R140, R100 ;  /* 0x0000008c8064723c */ /* 0x042ff00000001864 */
[C---:B------:R-:W-:Y:S01]  /*a740*/  HMMA.16816.F32 R104, R128.reuse, R142, R104 ;  /* 0x0000008e8068723c */ /* 0x040fe20000001868 */
[----:B------:R-:W1:Y:S07]  /*a750*/  LDSM.16.MT88.4 R140, [R190+0x6800] ;  /* 0x00680000be8c783b */ /* 0x000e6e0000004200 */
[----:B----4-:R-:W-:Y:S01]  /*a760*/  HMMA.16816.F32 R68, R128, R156, R68 ;  /* 0x0000009c8044723c */ /* 0x010fe20000001844 */
[----:B------:R-:W-:-:S07]  /*a770*/  IMAD.WIDE.U32 R156, R149, -0x2daee0ad, RZ ;  /* 0xd2511f53959c7825 */ /* 0x000fce00078e00ff */
[----:B-----5:R-:W-:Y:S01]  /*a780*/  HMMA.16816.F32 R108, R128, R136, R108 ;  /* 0x00000088806c723c */ /* 0x020fe2000000186c */
        /* <DEDUP_REMOVED lines=8> */
[----:B------:R-:W-:Y:S01]  /*a810*/  HMMA.16816.F32 R112, R128, R138, R112 ;  /* 0x0000008a8070723c */ /* 0x000fe20000001870 */
[----:B------:R-:W-:-:S04]  /*a820*/  IMAD.WIDE.U32 R138, R137, -0x2daee0ad, RZ ;  /* 0xd2511f53898a7825 */ /* 0x000fc800078e00ff */
[----:B------:R-:W-:Y:S01]  /*a830*/  IMAD.WIDE.U32 R158, R158, -0x2daee0ad, RZ ;  /* 0xd2511f539e9e7825 */ /* 0x000fe200078e00ff */
[----:B------:R-:W-:Y:S02]  /*a840*/  LOP3.LUT R220, R136, UR17, R139, 0x96, !PT ;  /* 0x0000001188dc7c12 */ /* 0x000fe4000f8e968b */
[----:B------:R-:W-:Y:S02]  /*a850*/  HMMA.16816.F32 R60, R128, R160, R60 ;  /* 0x000000a0803c723c */ /* 0x000fe4000000183c */
[----:B------:R-:W-:Y:S01]  /*a860*/  LOP3.LUT R136, R138, UR16, R159, 0x96, !PT ;  /* 0x000000108a887c12 */ /* 0x000fe2000f8e969f */
[----:B------:R-:W-:-:S04]  /*a870*/  IMAD.WIDE.U32 R220, R220, -0x326172a9, RZ ;  /* 0xcd9e8d57dcdc7825 */ /* 0x000fc800078e00ff */
[----:B------:R-:W-:Y:S01]  /*a880*/  IMAD.WIDE.U32 R138, R136, -0x326172a9, RZ ;  /* 0xcd9e8d57888a7825 */ /* 0x000fe200078e00ff */
[----:B------:R-:W-:Y:S01]  /*a890*/  HMMA.16816.F32 R64, R128, R162, R64 ;  /* 0x000000a28040723c */ /* 0x000fe20000001840 */
[----:B------:R-:W-:-:S03]  /*a8a0*/  LOP3.LUT R156, R156, UR6, R221, 0x96, !PT ;  /* 0x000000069c9c7c12 */ /* 0x000fc6000f8e96dd */
[----:B------:R-:W-:Y:S02]  /*a8b0*/  LOP3.LUT R148, R220, UR4, R139, 0x96, !PT ;  /* 0x00000004dc947c12 */ /* 0x000fe4000f8e968b */
[----:B------:R-:W-:Y:S01]  /*a8c0*/  MOV R136, R138 ;  /* 0x0000008a00887202 */ /* 0x000fe20000000f00 */
[----:B------:R-:W-:Y:S01]  /*a8d0*/  IMAD.WIDE.U32 R156, R156, -0x2daee0ad, RZ ;  /* 0xd2511f539c9c7825 */ /* 0x000fe200078e00ff */
[----:B---3--:R-:W-:Y:S01]  /*a8e0*/  HMMA.16816.F32 R76, R128, R152, R76 ;  /* 0x00000098804c723c */ /* 0x008fe2000000184c */
[C---:B------:R-:W-:Y:S02]  /*a8f0*/  PRMT R137, R138.reuse, 0x7772, RZ ;  /* 0x000077728a897816 */ /* 0x040fe400000000ff */
[----:B------:R-:W-:-:S05]  /*a900*/  PRMT R149, R138, 0x7771, RZ ;  /* 0x000077718a957816 */ /* 0x000fca00000000ff */
[C---:B------:R-:W-:Y:S01]  /*a910*/  HMMA.16816.F32 R80, R128.reuse, R154, R80 ;  /* 0x0000009a8050723c */ /* 0x040fe20000001850 */
[----:B------:R-:W-:Y:S07]  /*a920*/  LDSM.16.MT88.4 R152, [R190+0x1000] ;  /* 0x00100000be98783b */ /* 0x000fee0000004200 */
[----:B------:R-:W-:Y:S01]  /*a930*/  HMMA.16816.F32 R88, R128, R150, R88 ;  /* 0x000000968058723c */ /* 0x000fe20000001858 */
[----:B------:R-:W-:Y:S02]  /*a940*/  PRMT R150, R138, 0x7773, RZ ;  /* 0x000077738a967816 */ /* 0x000fe400000000ff */
[----:B------:R-:W-:-:S02]  /*a950*/  F2FP.F16.F32.PACK_AB R151, R206, R209 ;  /* 0x000000d1ce97723e */ /* 0x000fc400000000ff */
[----:B------:R-:W-:-:S03]  /*a960*/  PRMT R150, R137, 0x5410, R150 ;  /* 0x0000541089967816 */ /* 0x000fc60000000096 */
[----:B--2---:R-:W-:Y:S01]  /*a970*/  HMMA.16816.F32 R116, R128, R144, R116 ;  /* 0x000000908074723c */ /* 0x004fe20000001874 */
[----:B------:R-:W-:-:S07]  /*a980*/  LOP3.LUT R150, R150, 0xff00ff, RZ, 0xc0, !PT ;  /* 0x00ff00ff96967812 */ /* 0x000fce00078ec0ff */
[C---:B------:R-:W-:Y:S01]  /*a990*/  HMMA.16816.F32 R120, R128.reuse, R146, R120 ;  /* 0x000000928078723c */ /* 0x040fe20000001878 */
[----:B------:R-:W2:Y:S07]  /*a9a0*/  LDSM.16.MT88.4 R144, [R166+0x19000] ;  /* 0x01900000a690783b */ /* 0x000eae0000004200 */
[C---:B-1----:R-:W-:Y:S08]  /*a9b0*/  HMMA.16816.F32 R124, R128.reuse, R140, R124 ;  /* 0x0000008c807c723c */ /* 0x042ff0000000187c */
[----:B------:R-:W-:Y:S01]  /*a9c0*/  HMMA.16816.F32 R4, R128, R142, R4 ;  /* 0x0000008e8004723c */ /* 0x000fe20000001804 */
[--C-:B------:R-:W-:Y:S01]  /*a9d0*/  FFMA.FTZ R131, R210, UR24, -R167.reuse ;  /* 0x00000018d2837c23 */ /* 0x100fe200080108a7 */
[----:B------:R-:W-:Y:S01]  /*a9e0*/  FFMA.FTZ R210, R205, UR24, -R167 ;  /* 0x00000018cdd27c23 */ /* 0x000fe200080108a7 */
[----:B------:R-:W-:Y:S01]  /*a9f0*/  LOP3.LUT R129, R148, 0xffff, RZ, 0xc0, !PT ;  /* 0x0000ffff94817812 */ /* 0x000fe200078ec0ff */
[----:B------:R-:W1:Y:S01]  /*aa00*/  LDSM.16.MT88.4 R140, [R164+0x19000] ;  /* 0x01900000a48c783b */ /* 0x000e620000004200 */
[----:B------:R3:W4:Y:S01]  /*aa10*/  MUFU.EX2 R205, R131 ;  /* 0x0000008300cd7308 */ /* 0x0007220000000800 */
[----:B------:R-:W-:-:S02]  /*aa20*/  LOP3.LUT R128, R136, 0xff, RZ, 0xc0, !PT ;  /* 0x000000ff88807812 */ /* 0x000fc400078ec0ff */
[----:B------:R-:W-:Y:S01]  /*aa30*/  LOP3.LUT R130, R148, 0xff, RZ, 0xc0, !PT ;  /* 0x000000ff94827812 */ /* 0x000fe200078ec0ff */
[----:B------:R-:W5:Y:S01]  /*aa40*/  MUFU.EX2 R210, R210 ;  /* 0x000000d200d27308 */ /* 0x000f620000000800 */
[----:B------:R-:W-:Y:S01]  /*aa50*/  SHF.R.U32.HI R129, RZ, 0x8, R129 ;  /* 0x00000008ff817819 */ /* 0x000fe20000011681 */
[----:B------:R-:W1:Y:S01]  /*aa60*/  LDSM.16.MT88.4 R136, [R191+0x1000] ;  /* 0x00100000bf88783b */ /* 0x000e620000004200 */
[----:B------:R-:W-:Y:S02]  /*aa70*/  PRMT R128, R128, 0x5410, R149 ;  /* 0x0000541080807816 */ /* 0x000fe40000000095 */
[----:B------:R-:W-:Y:S02]  /*aa80*/  PRMT R129, R130, 0x5410, R129 ;  /* 0x0000541082817816 */ /* 0x000fe40000000081 */
[----:B------:R-:W-:Y:S01]  /*aa90*/  F2FP.F16.F32.PACK_AB R149, R208, R213 ;  /* 0x000000d5d095723e */ /* 0x000fe200000000ff */
[----:B------:R-:W-:Y:S01]  /*aaa0*/  FADD.FTZ R213, R213, R200 ;  /* 0x000000c8d5d57221 */ /* 0x000fe20000010000 */
[----:B------:R-:W-:-:S02]  /*aab0*/  HSET2.LE.AND R130, R128, R165, PT ;  /* 0x000000a580827233 */ /* 0x000fc40003803000 */
[----:B---3--:R-:W-:Y:S01]  /*aac0*/  PRMT R131, R148, 0x7632, R131 ;  /* 0x0000763294837816 */ /* 0x008fe20000000083 */
[----:B------:R-:W-:Y:S01]  /*aad0*/  FADD.FTZ R213, R208, R213 ;  /* 0x000000d5d0d57221 */ /* 0x000fe20000010000 */
[----:B------:R-:W-:Y:S02]  /*aae0*/  SHF.R.U32.HI R148, RZ, 0x18, R148 ;  /* 0x00000018ff947819 */ /* 0x000fe40000011694 */
[----:B------:R-:W-:Y:S01]  /*aaf0*/  LOP3.LUT R131, R131, 0xff, RZ, 0xc0, !PT ;  /* 0x000000ff83837812 */ /* 0x000fe200078ec0ff */
[----:B------:R-:W-:Y:S01]  /*ab00*/  FADD.FTZ R209, R209, R213 ;  /* 0x000000d5d1d17221 */ /* 0x000fe20000010000 */
[--C-:B------:R-:W-:Y:S02]  /*ab10*/  HSET2.LE.AND R128, R129, R165.reuse, PT ;  /* 0x000000a581807233 */ /* 0x100fe40003803000 */
[----:B------:R-:W-:Y:S01]  /*ab20*/  PRMT R148, R131, 0x5410, R148 ;  /* 0x0000541083947816 */ /* 0x000fe20000000094 */
[----:B------:R-:W-:Y:S01]  /*ab30*/  FADD.FTZ R209, R206, R209 ;  /* 0x000000d1ced17221 */ /* 0x000fe20000010000 */
[----:B------:R-:W-:-:S02]  /*ab40*/  HSET2.LE.AND R131, R150, R165, PT ;  /* 0x000000a596837233 */ /* 0x000fc40003803000 */
[----:B----4-:R-:W-:Y:S02]  /*ab50*/  F2FP.F16.F32.PACK_AB R150, R205, R207 ;  /* 0x000000cfcd96723e */ /* 0x010fe400000000ff */
[----:B------:R-:W-:Y:S02]  /*ab60*/  HSET2.LE.AND R129, R148, R165, PT ;  /* 0x000000a594817233 */ /* 0x000fe40003803000 */
[----:B-----5:R-:W-:Y:S01]  /*ab70*/  F2FP.F16.F32.PACK_AB R148, R210, R211 ;  /* 0x000000d3d294723e */ /* 0x020fe200000000ff */
[----:B------:R-:W-:Y:S01]  /*ab80*/  FADD.FTZ R211, R211, R199 ;  /* 0x000000c7d3d37221 */ /* 0x000fe20000010000 */
[----:B------:R-:W-:Y:S02]  /*ab90*/  LOP3.LUT R130, R151, R130, RZ, 0xc0, !PT ;  /* 0x0000008297827212 */ /* 0x000fe400078ec0ff */
[----:B------:R-:W-:Y:S01]  /*aba0*/  LOP3.LUT R131, R150, R131, RZ, 0xc0, !PT ;  /* 0x0000008396837212 */ /* 0x000fe200078ec0ff */
[----:B------:R-:W-:Y:S01]  /*abb0*/  FADD.FTZ R211, R210, R211 ;  /* 0x000000d3d2d37221 */ /* 0x000fe20000010000 */
[----:B------:R-:W-:-:S02]  /*abc0*/  LOP3.LUT R128, R149, R128, RZ, 0xc0, !PT ;  /* 0x0000008095807212 */ /* 0x000fc400078ec0ff */
[----:B------:R-:W-:Y:S01]  /*abd0*/  LOP3.LUT R129, R148, R129, RZ, 0xc0, !PT ;  /* 0x0000008194817212 */ /* 0x000fe200078ec0ff */
[----:B------:R-:W-:Y:S01]  /*abe0*/  FADD.FTZ R207, R207, R211 ;  /* 0x000000d3cfcf7221 */ /* 0x000fe20000010000 */
[----:B------:R-:W3:Y:S03]  /*abf0*/  LDSM.16.MT88.4 R148, [R166+0x1b000] ;  /* 0x01b00000a694783b */ /* 0x000ee60000004200 */
[----:B------:R-:W-:Y:S02]  /*ac00*/  FADD.FTZ R207, R205, R207 ;  /* 0x000000cfcdcf7221 */ /* 0x000fe40000010000 */
[C---:B--2---:R-:W-:Y:S01]  /*ac10*/  HMMA.16816.F32 R160, R128.reuse, R144, R8 ;  /* 0x0000009080a0723c */ /* 0x044fe20000001808 */
[----:B------:R-:W-:Y:S07]  /*ac20*/  LDSM.16.MT88.4 R8, [R166+0x1d000] ;  /* 0x01d00000a608783b */ /* 0x000fee0000004200 */
[C---:B------:R-:W-:Y:S01]  /*ac30*/  HMMA.16816.F32 R12, R128.reuse, R146, R12 ;  /* 0x00000092800c723c */ /* 0x040fe2000000180c */
[----:B------:R-:W2:Y:S07]  /*ac40*/  LDSM.16.MT88.4 R144, [R164+0x1b000] ;  /* 0x01b00000a490783b */ /* 0x000eae0000004200 */
[C---:B-1----:R-:W-:Y:S08]  /*ac50*/  HMMA.16816.F32 R16, R128.reuse, R140, R16 ;  /* 0x0000008c8010723c */ /* 0x042ff00000001810 */
[C---:B------:R-:W-:Y:S01]  /*ac60*/  HMMA.16816.F32 R20, R128.reuse, R142, R20 ;  /* 0x0000008e8014723c */ /* 0x040fe20000001814 */
[----:B------:R-:W1:Y:S07]  /*ac70*/  LDSM.16.MT88.4 R140, [R191+0x3000] ;  /* 0x00300000bf8c783b */ /* 0x000e6e0000004200 */
[C---:B------:R-:W-:Y:S08]  /*ac80*/  HMMA.16816.F32 R24, R128.reuse, R136, R24 ;  /* 0x000000888018723c */ /* 0x040ff00000001818 */
        /* <DEDUP_REMOVED lines=26> */
[----:B-----5:R-:W-:Y:S01]  /*ae30*/  HMMA.16816.F32 R112, R128, R10, R112 ;  /* 0x0000000a8070723c */ /* 0x020fe20000001870 */
[--C-:B------:R-:W-:Y:S01]  /*ae40*/  FFMA.FTZ R10, R194, UR24, -R195.reuse ;  /* 0x00000018c20a7c23 */ /* 0x100fe200080108c3 */
[----:B------:R-:W-:Y:S01]  /*ae50*/  FFMA.FTZ R194, R193, UR24, -R195 ;  /* 0x00000018c1c27c23 */ /* 0x000fe200080108c3 */
[----:B------:R-:W-:-:S02]  /*ae60*/  FFMA.FTZ R195, R170, UR24, -R167 ;  /* 0x00000018aac37c23 */ /* 0x000fc400080108a7 */
[----:B------:R5:W-:Y:S01]  /*ae70*/  MUFU.EX2 R193, R10 ;  /* 0x0000000a00c17308 */ /* 0x000be20000000800 */
[----:B------:R-:W-:Y:S02]  /*ae80*/  LDSM.16.MT88.4 R168, [R164+0x1d800] ;  /* 0x01d80000a4a8783b */ /* 0x000fe40000004200 */
[C---:B----4-:R-:W-:Y:S01]  /*ae90*/  HMMA.16816.F32 R100, R128.reuse, R136, R100 ;  /* 0x000000888064723c */ /* 0x050fe20000001864 */
[----:B------:R-:W-:Y:S01]  /*aea0*/  LOP3.LUT R136, R158, UR14, R157, 0x96, !PT ;  /* 0x0000000e9e887c12 */ /* 0x000fe2000f8e969d */
[----:B------:R-:W4:Y:S01]  /*aeb0*/  MUFU.EX2 R194, R194 ;  /* 0x000000c200c27308 */ /* 0x000f220000000800 */
[----:B------:R-:W-:Y:S01]  /*aec0*/  PRMT R137, R156, 0x7773, RZ ;  /* 0x000077739c897816 */ /* 0x000fe200000000ff */
[----:B------:R-:W-:Y:S01]  /*aed0*/  UMOV UR14, UR25 ;  /* 0x00000019000e7c82 */ /* 0x000fe20008000000 */
[----:B------:R-:W-:Y:S01]  /*aee0*/  SHF.R.U32.HI R11, RZ, 0x18, R136 ;  /* 0x00000018ff0b7819 */ /* 0x000fe20000011688 */
[----:B------:R-:W4:Y:S02]  /*aef0*/  MUFU.EX2 R195, R195 ;  /* 0x000000c300c37308 */ /* 0x000f240000000800 */
[----:B------:R-:W-:Y:S01]  /*af00*/  HMMA.16816.F32 R104, R128, R138, R104 ;  /* 0x0000008a8068723c */ /* 0x000fe20000001868 */
[----:B------:R-:W-:-:S02]  /*af10*/  MOV R138, R156 ;  /* 0x0000009c008a7202 */ /* 0x000fc40000000f00 */
[----:B-----5:R-:W-:Y:S02]  /*af20*/  LOP3.LUT R10, R136, 0xff, RZ, 0xc0, !PT ;  /* 0x000000ff880a7812 */ /* 0x020fe400078ec0ff */
[----:B------:R-:W-:-:S03]  /*af30*/  LOP3.LUT R138, R138, 0xff, RZ, 0xc0, !PT ;  /* 0x000000ff8a8a7812 */ /* 0x000fc600078ec0ff */
[C---:B------:R-:W-:Y:S01]  /*af40*/  HMMA.16816.F32 R108, R128.reuse, R8, R108 ;  /* 0x00000008806c723c */ /* 0x040fe2000000186c */
[C---:B------:R-:W-:Y:S02]  /*af50*/  PRMT R9, R156.reuse, 0x7772, RZ ;  /* 0x000077729c097816 */ /* 0x040fe400000000ff */
[----:B------:R-:W-:Y:S02]  /*af60*/  PRMT R8, R156, 0x7771, RZ ;  /* 0x000077719c087816 */ /* 0x000fe400000000ff */
[----:B------:R-:W-:Y:S01]  /*af70*/  PRMT R9, R9, 0x5410, R137 ;  /* 0x0000541009097816 */ /* 0x000fe20000000089 */
[----:B------:R-:W5:Y:S01]  /*af80*/  LDSM.16.MT88.4 R156, [R166+0x19800] ;  /* 0x01980000a69c783b */ /* 0x000f620000004200 */
[----:B------:R-:W-:Y:S01]  /*af90*/  PRMT R8, R138, 0x5410, R8 ;  /* 0x000054108a087816 */ /* 0x000fe20000000008 */
[----:B---3--:R-:W-:Y:S01]  /*afa0*/  HMMA.16816.F32 R116, R128, R148, R116 ;  /* 0x000000948074723c */ /* 0x008fe20000001874 */
[C---:B------:R-:W-:Y:S02]  /*afb0*/  LOP3.LUT R149, R136.reuse, 0xffff, RZ, 0xc0, !PT ;  /* 0x0000ffff88957812 */ /* 0x040fe400078ec0ff */
[----:B------:R-:W-:-:S02]  /*afc0*/  PRMT R148, R136, 0x7632, R148 ;  /* 0x0000763288947816 */ /* 0x000fc40000000094 */
[----:B------:R-:W-:Y:S01]  /*afd0*/  SHF.R.U32.HI R149, RZ, 0x8, R149 ;  /* 0x00000008ff957819 */ /* 0x000fe20000011695 */
[----:B------:R-:W3:Y:S01]  /*afe0*/  LDSM.16.MT88.4 R136, [R166+0x1f800] ;  /* 0x01f80000a688783b */ /* 0x000ee20000004200 */
[----:B------:R-:W-:Y:S01]  /*aff0*/  LOP3.LUT R148, R148, 0xff, RZ, 0xc0, !PT ;  /* 0x000000ff94947812 */ /* 0x000fe200078ec0ff */
[C---:B------:R-:W-:Y:S01]  /*b000*/  HMMA.16816.F32 R120, R128.reuse, R150, R120 ;  /* 0x000000968078723c */ /* 0x040fe20000001878 */
[----:B------:R-:W-:Y:S02]  /*b010*/  LOP3.LUT R9, R9, 0xff00ff, RZ, 0xc0, !PT ;  /* 0x00ff00ff09097812 */ /* 0x000fe400078ec0ff */
[----:B------:R-:W-:Y:S02]  /*b020*/  PRMT R150, R10, 0x5410, R149 ;  /* 0x000054100a967816 */ /* 0x000fe40000000095 */
[----:B------:R-:W-:Y:S02]  /*b030*/  PRMT R149, R148, 0x5410, R11 ;  /* 0x0000541094957816 */ /* 0x000fe4000000000b */
[--C-:B------:R-:W-:Y:S01]  /*b040*/  HSET2.LE.AND R10, R8, R165.reuse, PT ;  /* 0x000000a5080a7233 */ /* 0x100fe20003803000 */
[----:B--2---:R-:W-:Y:S01]  /*b050*/  HMMA.16816.F32 R124, R128, R144, R124 ;  /* 0x00000090807c723c */ /* 0x004fe2000000187c */
[----:B------:R-:W-:-:S02]  /*b060*/  HSET2.LE.AND R11, R9, R165, PT ;  /* 0x000000a5090b7233 */ /* 0x000fc40003803000 */
[--C-:B------:R-:W-:Y:S02]  /*b070*/  HSET2.LE.AND R8, R150, R165.reuse, PT ;  /* 0x000000a596087233 */ /* 0x100fe40003803000 */
[----:B------:R-:W-:Y:S02]  /*b080*/  HSET2.LE.AND R9, R149, R165, PT ;  /* 0x000000a595097233 */ /* 0x000fe40003803000 */
[----:B------:R-:W-:Y:S01]  /*b090*/  F2FP.F16.F32.PACK_AB R148, R192, R196 ;  /* 0x000000c4c094723e */ /* 0x000fe200000000ff */
[C---:B------:R-:W-:Y:S01]  /*b0a0*/  HMMA.16816.F32 R32, R128.reuse, R152, R32 ;  /* 0x000000988020723c */ /* 0x040fe20000001820 */
[----:B------:R-:W-:Y:S01]  /*b0b0*/  F2FP.F16.F32.PACK_AB R145, R212, R217 ;  /* 0x000000d9d491723e */ /* 0x000fe200000000ff */
[----:B------:R-:W-:Y:S01]  /*b0c0*/  FADD.FTZ R196, R196, R209 ;  /* 0x000000d1c4c47221 */ /* 0x000fe20000010000 */
[----:B----4-:R-:W-:Y:S01]  /*b0d0*/  F2FP.F16.F32.PACK_AB R144, R194, R193 ;  /* 0x000000c1c290723e */ /* 0x010fe200000000ff */
[----:B------:R-:W-:Y:S01]  /*b0e0*/  FADD.FTZ R217, R217, R207 ;  /* 0x000000cfd9d97221 */ /* 0x000fe20000010000 */
[----:B------:R-:W-:Y:S01]  /*b0f0*/  F2FP.F16.F32.PACK_AB R165, R214, R195 ;  /* 0x000000c3d6a5723e */ /* 0x000fe200000000ff */
[----:B------:R-:W-:Y:S01]  /*b100*/  FADD.FTZ R196, R192, R196 ;  /* 0x000000c4c0c47221 */ /* 0x000fe20000010000 */
[----:B------:R-:W-:Y:S01]  /*b110*/  LOP3.LUT R8, R148, R8, RZ, 0xc0, !PT ;  /* 0x0000000894087212 */ /* 0x000fe200078ec0ff */
[C---:B------:R-:W-:Y:S01]  /*b120*/  HMMA.16816.F32 R132, R128.reuse, R154, R132 ;  /* 0x0000009a8084723c */ /* 0x040fe20000001884 */
[----:B------:R-:W-:Y:S01]  /*b130*/  LOP3.LUT R9, R145, R9, RZ, 0xc0, !PT ;  /* 0x0000000991097212 */ /* 0x000fe200078ec0ff */
[----:B------:R-:W2:Y:S01]  /*b140*/  LDSM.16.MT88.4 R152, [R166+0x1b800] ;  /* 0x01b80000a698783b */ /* 0x000ea20000004200 */
[----:B------:R-:W-:Y:S01]  /*b150*/  LOP3.LUT R10, R144, R10, RZ, 0xc0, !PT ;  /* 0x0000000a900a7212 */ /* 0x000fe200078ec0ff */
[----:B------:R-:W-:Y:S01]  /*b160*/  FADD.FTZ R217, R212, R217 ;  /* 0x000000d9d4d97221 */ /* 0x000fe20000010000 */
[----:B------:R-:W-:Y:S01]  /*b170*/  LOP3.LUT R11, R165, R11, RZ, 0xc0, !PT ;  /* 0x0000000ba50b7212 */ /* 0x000fe200078ec0ff */
[----:B------:R-:W4:Y:S01]  /*b180*/  LDSM.16.MT88.4 R148, [R164+0x19800] ;  /* 0x01980000a494783b */ /* 0x000f220000004200 */
[----:B------:R-:W-:Y:S01]  /*b190*/  FADD.FTZ R196, R193, R196 ;  /* 0x000000c4c1c47221 */ /* 0x000fe20000010000 */
[----:B------:R-:W-:Y:S01]  /*b1a0*/  HMMA.16816.F32 R4, R128, R146, R4 ;  /* 0x000000928004723c */ /* 0x000fe20000001804 */
[----:B------:R-:W-:Y:S01]  /*b1b0*/  FADD.FTZ R217, R195, R217 ;  /* 0x000000d9c3d97221 */ /* 0x000fe20000010000 */
[----:B------:R-:W4:Y:S01]  /*b1c0*/  LDSM.16.MT88.4 R144, [R164+0x1b800] ;  /* 0x01b80000a490783b */ /* 0x000f220000004200 */
[----:B------:R-:W-:-:S02]  /*b1d0*/  FADD.FTZ R247, R194, R196 ;  /* 0x000000c4c2f77221 */ /* 0x000fc40000010000 */
[----:B------:R-:W-:Y:S01]  /*b1e0*/  FADD.FTZ R246, R214, R217 ;  /* 0x000000d9d6f67221 */ /* 0x000fe20000010000 */
[----:B------:R-:W4:Y:S02]  /*b1f0*/  LDSM.16.MT88.4 R128, [R191+0x5800] ;  /* 0x00580000bf80783b */ /* 0x000f240000004200 */
[C---:B-1----:R-:W-:Y:S02]  /*b200*/  HMMA.16816.F32 R68, R8.reuse, R140, R68 ;  /* 0x0000008c0844723c */ /* 0x042fe40000001844 */
[----:B------:R-:W-:Y:S06]  /*b210*/  LDSM.16.MT88.4 R164, [R164+0x1f800] ;  /* 0x01f80000a4a4783b */ /* 0x000fec0000004200 */
[C---:B------:R-:W-:Y:S01]  /*b220*/  HMMA.16816.F32 R72, R8.reuse, R142, R72 ;  /* 0x0000008e0848723c */ /* 0x040fe20000001848 */
[----:B------:R-:W1:Y:S07]  /*b230*/  LDSM.16.MT88.4 R140, [R191+0x1800] ;  /* 0x00180000bf8c783b */ /* 0x000e6e0000004200 */
[C---:B-----5:R-:W-:Y:S08]  /*b240*/  HMMA.16816.F32 R160, R8.reuse, R156, R160 ;  /* 0x0000009c08a0723c */ /* 0x060ff000000018a0 */
[C---:B---3--:R-:W-:Y:S08]  /*b250*/  HMMA.16816.F32 R100, R8.reuse, R136, R100 ;  /* 0x000000880864723c */ /* 0x048ff00000001864 */
[C---:B--2---:R-:W-:Y:S08]  /*b260*/  HMMA.16816.F32 R36, R8.reuse, R152, R36 ;  /* 0x000000980824723c */ /* 0x044ff00000001824 */
[C---:B------:R-:W-:Y:S08]  /*b270*/  HMMA.16816.F32 R40, R8.reuse, R154, R40 ;  /* 0x0000009a0828723c */ /* 0x040ff00000001828 */
[C---:B------:R-:W-:Y:S01]  /*b280*/  HMMA.16816.F32 R104, R8.reuse, R138, R104 ;  /* 0x0000008a0868723c */ /* 0x040fe20000001868 */
[----:B------:R-:W2:Y:S07]  /*b290*/  LDSM.16.MT88.4 R136, [R191+0x3800] ;  /* 0x00380000bf88783b */ /* 0x000eae0000004200 */
[C---:B----4-:R-:W-:Y:S01]  /*b2a0*/  HMMA.16816.F32 R152, R8.reuse, R148, R16 ;  /* 0x000000940898723c */ /* 0x050fe20000001810 */
[----:B------:R-:W-:Y:S07]  /*b2b0*/  LDSM.16.MT88.4 R16, [R190+0x1800] ;  /* 0x00180000be10783b */ /* 0x000fee0000004200 */
[C---:B------:R-:W-:Y:S08]  /*b2c0*/  HMMA.16816.F32 R44, R8.reuse, R144, R44 ;  /* 0x00000090082c723c */ /* 0x040ff0000000182c */
[C---:B------:R-:W-:Y:S08]  /*b2d0*/  HMMA.16816.F32 R48, R8.reuse, R146, R48 ;  /* 0x000000920830723c */ /* 0x040ff00000001830 */
[C---:B------:R-:W-:Y:S08]  /*b2e0*/  HMMA.16816.F32 R84, R8.reuse, R128, R84 ;  /* 0x000000800854723c */ /* 0x040ff00000001854 */
[C---:B------:R-:W-:Y:S01]  /*b2f0*/  HMMA.16816.F32 R88, R8.reuse, R130, R88 ;  /* 0x000000820858723c */ /* 0x040fe20000001858 */
[----:B------:R-:W3:Y:S07]  /*b300*/  LDSM.16.MT88.4 R128, [R190+0x7800] ;  /* 0x00780000be80783b */ /* 0x000eee0000004200 */
[C---:B------:R-:W-:Y:S01]  /*b310*/  HMMA.16816.F32 R156, R8.reuse, R158, R12 ;  /* 0x0000009e089c723c */ /* 0x040fe2000000180c */
[----:B------:R-:W-:Y:S07]  /*b320*/  LDSM.16.MT88.4 R12, [R190+0x3800] ;  /* 0x00380000be0c783b */ /* 0x000fee0000004200 */
[C---:B------:R-:W-:Y:S01]  /*b330*/  HMMA.16816.F32 R148, R8.reuse, R150, R20 ;  /* 0x000000960894723c */ /* 0x040fe20000001814 */
[----:B------:R-:W4:Y:S07]  /*b340*/  LDSM.16.MT88.4 R20, [R191+0x7800] ;  /* 0x00780000bf14783b */ /* 0x000f2e0000004200 */
[C---:B-1----:R-:W-:Y:S01]  /*b350*/  HMMA.16816.F32 R144, R8.reuse, R140, R24 ;  /* 0x0000008c0890723c */ /* 0x042fe20000001818 */
[----:B------:R-:W1:Y:S07]  /*b360*/  LDSM.16.MT88.4 R24, [R190+0x5800] ;  /* 0x00580000be18783b */ /* 0x000e6e0000004200 */
[C---:B--2---:R-:W-:Y:S08]  /*b370*/  HMMA.16816.F32 R52, R8.reuse, R136, R52 ;  /* 0x000000880834723c */ /* 0x044ff00000001834 */
        /* <DEDUP_REMOVED lines=15> */
[----:B------:R-:W-:Y:S01]  /*b470*/  HMMA.16816.F32 R108, R8, R164, R108 ;  /* 0x000000a4086c723c */ /* 0x000fe2000000186c */
[----:B------:R-:W-:Y:S01]  /*b480*/  MOV R164, R180 ;  /* 0x000000b400a47202 */ /* 0x000fe20000000f00 */
[----:B------:R-:W-:-:S03]  /*b490*/  NOP ;  /* 0x0000000000007918 */ /* 0x000fc60000000000 */
[----:B------:R-:W-:-:S15]  /*b4a0*/  BRA.U !UP1, `(.L_x_1613) ;  /* 0x0000004509b47547 */ /* 0x000fde000b800000 */
[----:B------:R-:W-:-:S04]  /*b4b0*/  DEPBAR.LE SB0, 0x0 ;  /* 0x000080000000791a */ /* 0x000fc80000000000 */
[----:B------:R-:W-:-:S04]  /*b4c0*/  UIADD3 UR14, UPT, UPT, UR21, -0x3, URZ ;  /* 0xfffffffd150e7890 */ /* 0x000fc8000fffe0ff */
[----:B------:R-:W-:Y:S02]  /*b4d0*/  UIMAD.WIDE.U32 UR16, UR14, UR8, URZ ;  /* 0x000000080e1072a5 */ /* 0x000fe4000f8e00ff */
[----:B------:R-:W-:Y:S02]  /*b4e0*/  UIMAD.WIDE.U32 UR12, UR14, UR8, URZ ;  /* 0x000000080e0c72a5 */ /* 0x000fe4000f8e00ff */
[----:B------:R-:W-:Y:S02]  /*b4f0*/  UIMAD UR6, UR14, UR9, UR17 ;  /* 0x000000090e0672a4 */ /* 0x000fe4000f8e0211 */
[----:B------:R-:W-:Y:S02]  /*b500*/  USHF.L.U32 UR4, UR16, 0x6, URZ ;  /* 0x0000000610047899 */ /* 0x000fe400080006ff */
[----:B------:R-:W-:Y:S01]  /*b510*/  UIMAD UR7, UR14, UR9, UR13 ;  /* 0x000000090e0772a4 */ /* 0x000fe2000f8e020d */
[----:B------:R-:W-:Y:S01]  /*b520*/  IMAD.U32 R8, RZ, RZ, UR12 ;  /* 0x0000000cff087e24 */ /* 0x000fe2000f8e00ff */
[----:B------:R-:W-:Y:S01]  /*b530*/  USHF.L.U64.HI UR6, UR16, 0x6, UR6 ;  /* 0x0000000610067899 */ /* 0x000fe20008010206 */
[----:B------:R-:W-:Y:S01]  /*b540*/  IMAD.U32 R9, RZ, RZ, UR13 ;  /* 0x0000000dff097e24 */ /* 0x000fe2000f8e00ff */
[----:B------:R-:W-:-:S02]  /*b550*/  ULEA UR4, UP0, UR8, UR4, 0x5 ;  /* 0x0000000408047291 */ /* 0x000fc4000f8028ff */
[----:B------:R-:W-:Y:S01]  /*b560*/  IMAD.U32 R3, RZ, RZ, UR7 ;  /* 0x00000007ff037e24 */ /* 0x000fe2000f8e00ff */
[----:B------:R-:W-:Y:S01]  /*b570*/  BAR.SYNC.DEFER_BLOCKING 0x0 ;  /* 0x0000000000007b1d */ /* 0x000fe20000010000 */
[CC--:B------:R-:W-:Y:S01]  /*b580*/  LEA R6, P0, R8.reuse, R232.reuse, 0x7 ;  /* 0x000000e808067211 */ /* 0x0c0fe200078038ff */
[----:B------:R-:W-:Y:S01]  /*b590*/  ULEA.HI.X UR6, UR8, UR6, UR9, 0x5, UP0 ;  /* 0x0000000608067291 */ /* 0x000fe200080f2c09 */
[----:B------:R-:W-:Y:S01]  /*b5a0*/  MOV R4, UR4 ;  /* 0x0000000400047c02 */ /* 0x000fe20008000f00 */
[----:B------:R-:W-:Y:S01]  /*b5b0*/  UISETP.GT.U32.AND UP0, UPT, UR14, UR19, UPT ;  /* 0x000000130e00728c */ /* 0x000fe2000bf04070 */
[----:B------:R-:W-:Y:S02]  /*b5c0*/  LEA.HI.X R7, R8, R231, R3, 0x7, P0 ;  /* 0x000000e708077211 */ /* 0x000fe400000f3c03 */
[----:B------:R-:W-:Y:S01]  /*b5d0*/  LEA R8, P0, R4, R232, 0x1 ;  /* 0x000000e804087211 */ /* 0x000fe200078008ff */
[----:B------:R-:W-:-:S05]  /*b5e0*/  IMAD.U32 R3, RZ, RZ, UR6 ;  /* 0x00000006ff037e24 */ /* 0x000fca000f8e00ff */
        /* <DEDUP_REMOVED lines=8> */
[----:B------:R-:W-:Y:S01]  /*b670*/  IMAD.IADD R208, R185, 0x1, R3 ;  /* 0x00000001b9d07824 */ /* 0x000fe200078e0203 */
[----:B------:R-:W-:Y:S01]  /*b680*/  IADD3 R3, PT, PT, R186, R3, RZ ;  /* 0x00000003ba037210 */ /* 0x000fe20007ffe0ff */
[----:B------:R-:W-:Y:S02]  /*b690*/  @P4 STS.128 [R235+0x18000], RZ ;  /* 0x018000ffeb004388 */ /* 0x000fe40000000c00 */
        /* <DEDUP_REMOVED lines=45> */
[----:B-1----:R-:W1:Y:S04]  /*b970*/  LDSM.16.M88.4 R8, [R181+0x11000] ;  /* 0x01100000b508783b */ /* 0x002e680000000200 */
        /* <DEDUP_REMOVED lines=25> */
[----:B------:R-:W4:Y:S04]  /*bb10*/  LDSM.16.M88.4 R168, [R212] ;  /* 0x00000000d4a8783b */ /* 0x000f280000000200 */
[----:B------:R-:W5:Y:S03]  /*bb20*/  LDSM.16.M88.4 R188, [R187+0x10800] ;  /* 0x01080000bbbc783b */ /* 0x000f660000000200 */
[C---:B--2---:R-:W-:Y:S08]  /*bb30*/  HMMA.16816.F32 R32, R4.reuse, R176, R32 ;  /* 0x000000b00420723c */ /* 0x044ff00000001820 */
[C---:B------:R-:W-:Y:S01]  /*bb40*/  HMMA.16816.F32 R28, R4.reuse, R178, R28 ;  /* 0x000000b2041c723c */ /* 0x040fe2000000181c */
[----:B------:R-:W2:Y:S07]  /*bb50*/  LDSM.16.M88.4 R176, [R187+0x11000] ;  /* 0x01100000bbb0783b */ /* 0x000eae0000000200 */
[C---:B------:R-:W-:Y:S08]  /*bb60*/  HMMA.16816.F32 R24, R4.reuse, R172, R24 ;  /* 0x000000ac0418723c */ /* 0x040ff00000001818 */
[C---:B------:R-:W-:Y:S01]  /*bb70*/  HMMA.16816.F32 R20, R4.reuse, R174, R20 ;  /* 0x000000ae0414723c */ /* 0x040fe20000001814 */
[----:B------:R-:W2:Y:S07]  /*bb80*/  LDSM.16.M88.4 R172, [R187+0x11800] ;  /* 0x01180000bbac783b */ /* 0x000eae0000000200 */
[C---:B---3--:R-:W-:Y:S08]  /*bb90*/  HMMA.16816.F32 R16, R4.reuse, R164, R16 ;  /* 0x000000a40410723c */ /* 0x048ff00000001810 */
[C---:B------:R-:W-:Y:S01]  /*bba0*/  HMMA.16816.F32 R12, R4.reuse, R166, R12 ;  /* 0x000000a6040c723c */ /* 0x040fe2000000180c */
[----:B------:R-:W3:Y:S07]  /*bbb0*/  LDSM.16.M88.4 R164, [R186+0x12000] ;  /* 0x01200000baa4783b */ /* 0x000eee0000000200 */
[C---:B-1----:R-:W-:Y:S08]  /*bbc0*/  HMMA.16816.F32 R196, R4.reuse, R8, R196 ;  /* 0x0000000804c4723c */ /* 0x042ff000000018c4 */
[----:B------:R-:W-:Y:S01]  /*bbd0*/  HMMA.16816.F32 R192, R4, R10, R192 ;  /* 0x0000000a04c0723c */ /* 0x000fe200000018c0 */
[----:B------:R-:W1:Y:S04]  /*bbe0*/  LDSM.16.M88.4 R8, [R186+0x12800] ;  /* 0x01280000ba08783b */ /* 0x000e680000000200 */
[----:B------:R-:W1:Y:S03]  /*bbf0*/  LDSM.16.M88.4 R4, [R186+0x13000] ;  /* 0x01300000ba04783b */ /* 0x000e660000000200 */
        /* <DEDUP_REMOVED lines=16> */
[C---:B-1----:R-:W-:Y:S08]  /*bd00*/  HMMA.16816.F32 R24, R204.reuse, R8, R24 ;  /* 0x00000008cc18723c */ /* 0x042ff00000001818 */
[C---:B------:R-:W-:Y:S01]  /*bd10*/  HMMA.16816.F32 R20, R204.reuse, R10, R20 ;  /* 0x0000000acc14723c */ /* 0x040fe20000001814 */
[----:B------:R-:W-:Y:S07]  /*bd20*/  LDSM.16.M88.4 R8, [R208+0x4000] ;  /* 0x00400000d008783b */ /* 0x000fee0000000200 */
[C---:B------:R-:W-:Y:S08]  /*bd30*/  HMMA.16816.F32 R16, R204.reuse, R4, R16 ;  /* 0x00000004cc10723c */ /* 0x040ff00000001810 */
[C---:B------:R-:W-:Y:S01]  /*bd40*/  HMMA.16816.F32 R12, R204.reuse, R6, R12 ;  /* 0x00000006cc0c723c */ /* 0x040fe2000000180c */
[----:B------:R-:W1:Y:S07]  /*bd50*/  LDSM.16.M88.4 R4, [R3+0x12000] ;  /* 0x012000000304783b */ /* 0x000e6e0000000200 */
[C---:B----4-:R-:W-:Y:S08]  /*bd60*/  HMMA.16816.F32 R196, R204.reuse, R200, R196 ;  /* 0x000000c8ccc4723c */ /* 0x050ff000000018c4 */
[----:B------:R-:W-:Y:S01]  /*bd70*/  HMMA.16816.F32 R200, R204, R202, R192 ;  /* 0x000000caccc8723c */ /* 0x000fe200000018c0 */
[----:B------:R-:W4:Y:S04]  /*bd80*/  LDSM.16.M88.4 R192, [R3+0x12800] ;  /* 0x0128000003c0783b */ /* 0x000f280000000200 */
        /* <DEDUP_REMOVED lines=13> */
[----:B------:R-:W-:Y:S03]  /*be60*/  LDSM.16.M88.4 R188, [R187+0x13800] ;  /* 0x01380000bbbc783b */ /* 0x000fe60000000200 */
[C---:B-1----:R-:W-:Y:S08]  /*be70*/  HMMA.16816.F32 R32, R8.reuse, R4, R32 ;  /* 0x000000040820723c */ /* 0x042ff00000001820 */
[C---:B------:R-:W-:Y:S01]  /*be80*/  HMMA.16816.F32 R28, R8.reuse, R6, R28 ;  /* 0x00000006081c723c */ /* 0x040fe2000000181c */
[----:B------:R-:W1:Y:S07]  /*be90*/  LDSM.16.M88.4 R4, [R187+0x13000] ;  /* 0x01300000bb04783b */ /* 0x000e6e0000000200 */
[C---:B----4-:R-:W-:Y:S08]  /*bea0*/  HMMA.16816.F32 R24, R8.reuse, R192, R24 ;  /* 0x000000c00818723c */ /* 0x050ff00000001818 */
[C---:B------:R-:W-:Y:S01]  /*beb0*/  HMMA.16816.F32 R20, R8.reuse, R194, R20 ;  /* 0x000000c20814723c */ /* 0x040fe20000001814 */
[----:B------:R-:W-:Y:S07]  /*bec0*/  LDSM.16.M88.4 R192, [R185+0x8000] ;  /* 0x00800000b9c0783b */ /* 0x000fee0000000200 */
[C---:B--2---:R-:W-:Y:S08]  /*bed0*/  HMMA.16816.F32 R16, R8.reuse, R176, R16 ;  /* 0x000000b00810723c */ /* 0x044ff00000001810 */
[C---:B------:R-:W-:Y:S01]  /*bee0*/  HMMA.16816.F32 R12, R8.reuse, R178, R12 ;  /* 0x000000b2080c723c */ /* 0x040fe2000000180c */
[----:B------:R-:W2:Y:S07]  /*bef0*/  LDSM.16.M88.4 R176, [R186+0x14000] ;  /* 0x01400000bab0783b */ /* 0x000eae0000000200 */
[C---:B------:R-:W-:Y:S08]  /*bf00*/  HMMA.16816.F32 R196, R8.reuse, R204, R196 ;  /* 0x000000cc08c4723c */ /* 0x040ff000000018c4 */
[----:B------:R-:W-:Y:S01]  /*bf10*/  HMMA.16816.F32 R200, R8, R206, R200 ;  /* 0x000000ce08c8723c */ /* 0x000fe200000018c8 */
[----:B------:R-:W4:Y:S07]  /*bf20*/  LDSM.16.M88.4 R8, [R186+0x14800] ;  /* 0x01480000ba08783b */ /* 0x000f2e0000000200 */
[C---:B---3--:R-:W-:Y:S08]  /*bf30*/  HMMA.16816.F32 R24, R172.reuse, R164, R24 ;  /* 0x000000a4ac18723c */ /* 0x048ff00000001818 */
[C---:B------:R-:W-:Y:S01]  /*bf40*/  HMMA.16816.F32 R20, R172.reuse, R166, R20 ;  /* 0x000000a6ac14723c */ /* 0x040fe20000001814 */
[----:B------:R-:W3:Y:S07]  /*bf50*/  LDSM.16.M88.4 R164, [R186+0x15000] ;  /* 0x01500000baa4783b */ /* 0x000eee0000000200 */
[C---:B-----5:R-:W-:Y:S08]  /*bf60*/  HMMA.16816.F32 R32, R172.reuse, R168, R32 ;  /* 0x000000a8ac20723c */ /* 0x060ff00000001820 */
[C---:B------:R-:W-:Y:S01]  /*bf70*/  HMMA.16816.F32 R28, R172.reuse, R170, R28 ;  /* 0x000000aaac1c723c */ /* 0x040fe2000000181c */
[----:B------:R-:W5:Y:S07]  /*bf80*/  LDSM.16.M88.4 R168, [R186+0x15800] ;  /* 0x01580000baa8783b */ /* 0x000f6e0000000200 */
[C---:B-1----:R-:W-:Y:S08]  /*bf90*/  HMMA.16816.F32 R16, R172.reuse, R4, R16 ;  /* 0x00000004ac10723c */ /* 0x042ff00000001810 */
[C---:B------:R-:W-:Y:S01]  /*bfa0*/  HMMA.16816.F32 R12, R172.reuse, R6, R12 ;  /* 0x00000006ac0c723c */ /* 0x040fe2000000180c */
[----:B------:R-:W-:Y:S07]  /*bfb0*/  LDSM.16.M88.4 R4, [R181+0x14000] ;  /* 0x01400000b504783b */ /* 0x000fee0000000200 */
[C---:B------:R-:W-:Y:S01]  /*bfc0*/  HMMA.16816.F32 R204, R172.reuse, R188, R196 ;  /* 0x000000bcaccc723c */ /* 0x040fe200000018c4 */
[----:B------:R-:W1:Y:S07]  /*bfd0*/  LDSM.16.M88.4 R196, [R182+0x8000] ;  /* 0x00800000b6c4783b */ /* 0x000e6e0000000200 */
[----:B------:R-:W-:Y:S01]  /*bfe0*/  HMMA.16816.F32 R200, R172, R190, R200 ;  /* 0x000000beacc8723c */ /* 0x000fe200000018c8 */
[----:B------:R-:W-:Y:S04]  /*bff0*/  LDSM.16.M88.4 R172, [R181+0x15000] ;  /* 0x01500000b5ac783b */ /* 0x000fe80000000200 */
[----:B------:R-:W-:Y:S03]  /*c000*/  LDSM.16.M88.4 R188, [R181+0x15800] ;  /* 0x01580000b5bc783b */ /* 0x000fe60000000200 */
[C---:B--2---:R-:W-:Y:S08]  /*c010*/  HMMA.16816.F32 R32, R192.reuse, R176, R32 ;  /* 0x000000b0c020723c */ /* 0x044ff00000001820 */
[C---:B------:R-:W-:Y:S01]  /*c020*/  HMMA.16816.F32 R28, R192.reuse, R178, R28 ;  /* 0x000000b2c01c723c */ /* 0x040fe2000000181c */
[----:B------:R-:W2:Y:S07]  /*c030*/  LDSM.16.M88.4 R176, [R181+0x14800] ;  /* 0x01480000b5b0783b */ /* 0x000eae0000000200 */
[C---:B----4-:R-:W-:Y:S08]  /*c040*/  HMMA.16816.F32 R24, R192.reuse, R8, R24 ;  /* 0x00000008c018723c */ /* 0x050ff00000001818 */
[C---:B------:R-:W-:Y:S01]  /*c050*/  HMMA.16816.F32 R20, R192.reuse, R10, R20 ;  /* 0x0000000ac014723c */ /* 0x040fe20000001814 */
[----:B------:R-:W-:Y:S07]  /*c060*/  LDSM.16.M88.4 R8, [R3+0x14000] ;  /* 0x014000000308783b */ /* 0x000fee0000000200 */
[C---:B---3--:R-:W-:Y:S08]  /*c070*/  HMMA.16816.F32 R16, R192.reuse, R164, R16 ;  /* 0x000000a4c010723c */ /* 0x048ff00000001810 */
        /* <DEDUP_REMOVED lines=37> */
[----:B------:R-:W5:Y:S07]  /*c2d0*/  LDSM.16.M88.4 R188, [R186+0x17800] ;  /* 0x01780000babc783b */ /* 0x000f6e0000000200 */
        /* <DEDUP_REMOVED lines=18> */
[----:B------:R1:W2:Y:S04]  /*c400*/  LDSM.16.M88.4 R168, [R208+0xc000] ;  /* 0x00c00000d0a8783b */ /* 0x0002a80000000200 */
[----:B------:R-:W-:Y:S03]  /*c410*/  LDSM.16.M88.4 R188, [R187+0x16800] ;  /* 0x01680000bbbc783b */ /* 0x000fe60000000200 */
[C---:B---3--:R-:W-:Y:S08]  /*c420*/  HMMA.16816.F32 R24, R196.reuse, R8, R24 ;  /* 0x00000008c418723c */ /* 0x048ff00000001818 */
[C---:B------:R-:W-:Y:S01]  /*c430*/  HMMA.16816.F32 R20, R196.reuse, R10, R20 ;  /* 0x0000000ac414723c */ /* 0x040fe20000001814 */
[----:B------:R-:W3:Y:S07]  /*c440*/  LDSM.16.M88.4 R8, [R3+0x16800] ;  /* 0x016800000308783b */ /* 0x000eee0000000200 */
[C---:B------:R-:W-:Y:S08]  /*c450*/  HMMA.16816.F32 R16, R196.reuse, R176, R16 ;  /* 0x000000b0c410723c */ /* 0x040ff00000001810 */
[C---:B------:R-:W-:Y:S01]  /*c460*/  HMMA.16816.F32 R12, R196.reuse, R178, R12 ;  /* 0x000000b2c40c723c */ /* 0x040fe2000000180c */
[----:B------:R4:W5:Y:S07]  /*c470*/  LDSM.16.M88.4 R176, [R3+0x17800] ;  /* 0x0178000003b0783b */ /* 0x00096e0000000200 */
[C---:B------:R-:W-:Y:S08]  /*c480*/  HMMA.16816.F32 R32, R196.reuse, R192, R32 ;  /* 0x000000c0c420723c */ /* 0x040ff00000001820 */
[C---:B------:R-:W-:Y:S01]  /*c490*/  HMMA.16816.F32 R28, R196.reuse, R194, R28 ;  /* 0x000000c2c41c723c */ /* 0x040fe2000000181c */
[----:B------:R-:W-:Y:S07]  /*c4a0*/  LDSM.16.M88.4 R192, [R187+0x16000] ;  /* 0x01600000bbc0783b */ /* 0x000fee0000000200 */
[----:B-1----:R-:W-:Y:S01]  /*c4b0*/  HMMA.16816.F32 R208, R196, R4, R204 ;  /* 0x00000004c4d0723c */ /* 0x002fe200000018cc */
[----:B------:R-:W1:Y:S01]  /*c4c0*/  LDSM.16.M88.4 R204, [R212+0xc000] ;  /* 0x00c00000d4cc783b */ /* 0x000e620000000200 */
[----:B----4-:R-:W-:-:S05]  /*c4d0*/  MOV R3, UR21 ;  /* 0x0000001500037c02 */ /* 0x010fca0008000f00 */
[----:B------:R-:W-:Y:S01]  /*c4e0*/  IMAD R3, R3, 0x40, R183 ;  /* 0x0000004003037824 */ /* 0x000fe200078e02b7 */
[----:B------:R-:W-:Y:S01]  /*c4f0*/  HMMA.16816.F32 R200, R196, R6, R200 ;  /* 0x00000006c4c8723c */ /* 0x000fe200000018c8 */
[----:B------:R-:W4:Y:S04]  /*c500*/  LDSM.16.M88.4 R196, [R187+0x17800] ;  /* 0x01780000bbc4783b */ /* 0x000f280000000200 */
[----:B------:R-:W4:Y:S01]  /*c510*/  LDSM.16.M88.4 R4, [R187+0x17000] ;  /* 0x01700000bb04783b */ /* 0x000f220000000200 */
[----:B------:R-:W-:-:S04]  /*c520*/  DEPBAR.LE SB0, 0x0 ;  /* 0x000080000000791a */ /* 0x000fc80000000000 */
[----:B--2---:R-:W-:Y:S01]  /*c530*/  HMMA.16816.F32 R32, R168, R164, R32 ;  /* 0x000000a4a820723c */ /* 0x004fe20000001820 */
[----:B------:R-:W-:-:S07]  /*c540*/  IADD3 R164, PT, PT, R230, 0x8, RZ ;  /* 0x00000008e6a47810 */ /* 0x000fce0007ffe0ff */
[C---:B------:R-:W-:Y:S08]  /*c550*/  HMMA.16816.F32 R28, R168.reuse, R166, R28 ;  /* 0x000000a6a81c723c */ /* 0x040ff0000000181c */
[C---:B---3--:R-:W-:Y:S08]  /*c560*/  HMMA.16816.F32 R24, R168.reuse, R8, R24 ;  /* 0x00000008a818723c */ /* 0x048ff00000001818 */
[C---:B------:R-:W-:Y:S08]  /*c570*/  HMMA.16816.F32 R20, R168.reuse, R10, R20 ;  /* 0x0000000aa814723c */ /* 0x040ff00000001814 */
[C---:B-----5:R-:W-:Y:S08]  /*c580*/  HMMA.16816.F32 R208, R168.reuse, R176, R208 ;  /* 0x000000b0a8d0723c */ /* 0x060ff000000018d0 */
[C---:B------:R-:W-:Y:S08]  /*c590*/  HMMA.16816.F32 R200, R168.reuse, R178, R200 ;  /* 0x000000b2a8c8723c */ /* 0x040ff000000018c8 */
[C---:B------:R-:W-:Y:S08]  /*c5a0*/  HMMA.16816.F32 R16, R168.reuse, R172, R16 ;  /* 0x000000aca810723c */ /* 0x040ff00000001810 */
[----:B------:R-:W-:Y:S08]  /*c5b0*/  HMMA.16816.F32 R12, R168, R174, R12 ;  /* 0x000000aea80c723c */ /* 0x000ff0000000180c */
[C---:B-1----:R-:W-:Y:S08]  /*c5c0*/  HMMA.16816.F32 R32, R204.reuse, R192, R32 ;  /* 0x000000c0cc20723c */ /* 0x042ff00000001820 */
[C---:B------:R-:W-:Y:S08]  /*c5d0*/  HMMA.16816.F32 R28, R204.reuse, R194, R28 ;  /* 0x000000c2cc1c723c */ /* 0x040ff0000000181c */
[C---:B------:R-:W-:Y:S08]  /*c5e0*/  HMMA.16816.F32 R24, R204.reuse, R188, R24 ;  /* 0x000000bccc18723c */ /* 0x040ff00000001818 */
[C---:B------:R-:W-:Y:S08]  /*c5f0*/  HMMA.16816.F32 R20, R204.reuse, R190, R20 ;  /* 0x000000becc14723c */ /* 0x040ff00000001814 */
[C---:B----4-:R-:W-:Y:S08]  /*c600*/  HMMA.16816.F32 R208, R204.reuse, R196, R208 ;  /* 0x000000c4ccd0723c */ /* 0x050ff000000018d0 */
[C---:B------:R-:W-:Y:S08]  /*c610*/  HMMA.16816.F32 R200, R204.reuse, R198, R200 ;  /* 0x000000c6ccc8723c */ /* 0x040ff000000018c8 */
[----:B------:R-:W-:Y:S01]  /*c620*/  HMMA.16816.F32 R16, R204, R4, R16 ;  /* 0x00000004cc10723c */ /* 0x000fe20000001810 */
[----:B------:R-:W-:Y:S01]  /*c630*/  VIADD R4, R3, 0xffffff40 ;  /* 0xffffff4003047836 */ /* 0x000fe20000000000 */
[----:B------:R-:W-:Y:S04]  /*c640*/  BAR.SYNC.DEFER_BLOCKING 0x0 ;  /* 0x0000000000007b1d */ /* 0x000fe80000010000 */
[----:B------:R-:W-:-:S02]  /*c650*/  ISETP.GE.AND P0, PT, R4, R229, PT ;  /* 0x000000e50400720c */ /* 0x000fc40003f06270 */
[----:B------:R-:W-:Y:S01]  /*c660*/  HMMA.16816.F32 R12, R204, R6, R12 ;  /* 0x00000006cc0c723c */ /* 0x000fe2000000180c */
[----:B------:R-:W-:Y:S01]  /*c670*/  ISETP.GT.AND P6, PT, R230, R4, PT ;  /* 0x00000004e600720c */ /* 0x000fe20003fc4270 */
[----:B------:R-:W-:Y:S01]  /*c680*/  VIADD R7, R3, 0xffffff41 ;  /* 0xffffff4103077836 */ /* 0x000fe20000000000 */
[----:B------:R-:W-:Y:S02]  /*c690*/  ISETP.GE.AND P5, PT, R4, R228, PT ;  /* 0x000000e40400720c */ /* 0x000fe40003fa6270 */
[----:B------:R-:W-:Y:S01]  /*c6a0*/  P2R R8, PR, RZ, 0x1 ;  /* 0x00000001ff087803 */ /* 0x000fe20000000000 */
[----:B------:R-:W-:-:S14]  /*c6b0*/  BRA.U !UP0, `(.L_x_1615) ;  /* 0x0000000108f87547 */ /* 0x000fdc000b800000 */
[----:B------:R-:W-:-:S04]  /*c6c0*/  UIADD3 UR6, UPT, UPT, UR21, -0x4, URZ ;  /* 0xfffffffc15067890 */ /* 0x000fc8000fffe0ff */
[----:B------:R-:W-:-:S04]  /*c6d0*/  UIMAD.WIDE.U32 UR8, UR6, UR10, URZ ;  /* 0x0000000a060872a5 */ /* 0x000fc8000f8e00ff */
[----:B------:R-:W-:Y:S02]  /*c6e0*/  UIMAD UR6, UR6, UR11, UR9 ;  /* 0x0000000b060672a4 */ /* 0x000fe4000f8e0209 */
[----:B------:R-:W-:Y:S02]  /*c6f0*/  USHF.L.U32 UR4, UR8, 0x6, URZ ;  /* 0x0000000608047899 */ /* 0x000fe400080006ff */
[----:B------:R-:W-:-:S04]  /*c700*/  USHF.L.U64.HI UR6, UR8, 0x6, UR6 ;  /* 0x0000000608067899 */ /* 0x000fc80008010206 */
[----:B------:R-:W-:Y:S01]  /*c710*/  IMAD.U32 R6, RZ, RZ, UR4 ;  /* 0x00000004ff067e24 */ /* 0x000fe2000f8e00ff */
[----:B------:R-:W-:Y:S01]  /*c720*/  ULEA UR4, UP0, UR10, UR4, 0x5 ;  /* 0x000000040a047291 */ /* 0x000fe2000f8028ff */
[----:B------:R-:W-:-:S03]  /*c730*/  IMAD.U32 R5, RZ, RZ, UR6 ;  /* 0x00000006ff057e24 */ /* 0x000fc6000f8e00ff */
[----:B------:R-:W-:Y:S01]  /*c740*/  @!P4 LEA R170, P0, R6, R234, 0x1 ;  /* 0x000000ea06aac211 */ /* 0x000fe200078008ff */
[----:B------:R-:W-:-:S03]  /*c750*/  ULEA.HI.X UR6, UR10, UR6, UR11, 0x5, UP0 ;  /* 0x000000060a067291 */ /* 0x000fc600080f2c0b */
[C---:B------:R-:W-:Y:S02]  /*c760*/  @!P4 LEA.HI.X R171, R6.reuse, R233, R5, 0x1, P0 ;  /* 0x000000e906abc211 */ /* 0x040fe400000f0c05 */
[----:B------:R-:W-:-:S03]  /*c770*/  @!P3 LEA R168, P0, R6, R234, 0x1 ;  /* 0x000000ea06a8b211 */ /* 0x000fc600078008ff */
[----:B------:R-:W-:Y:S01]  /*c780*/  @!PT LDS RZ, [RZ] ;  /* 0x00000000fffff984 */ /* 0x000fe20000000800 */
[----:B------:R-:W-:Y:S01]  /*c790*/  @!PT LDS RZ, [RZ] ;  /* 0x00000000fffff984 */ /* 0x000fe20000000800 */
[----:B------:R-:W-:Y:S01]  /*c7a0*/  @!PT LDS RZ, [RZ] ;  /* 0x00000000fffff984 */ /* 0x000fe20000000800 */
[----:B------:R1:W-:Y:S01]  /*c7b0*/  @!P4 LDGSTS.E.BYPASS.LTC128B.128 [R235+0x10000], desc[UR26][R170.64] ;  /* 0x10000000aaebcfae */ /* 0x0003e2000b981a1a */
[CCC-:B------:R-:W-:Y:S02]  /*c7c0*/  @!P3 LEA.HI.X R169, R6.reuse, R233.reuse, R5.reuse, 0x1, P0 ;  /* 0x000000e906a9b211 */ /* 0x1c0fe400000f0c05 */
[CC--:B------:R-:W-:Y:S01]  /*c7d0*/  @!P2 LEA R166, P0, R6.reuse, R234.reuse, 0x1 ;  /* 0x000000ea06a6a211 */ /* 0x0c0fe200078008ff */
[----:B------:R1:W-:Y:S03]  /*c7e0*/  @P4 STS.128 [R235+0x10000], RZ ;  /* 0x010000ffeb004388 */ /* 0x0003e60000000c00 */
[C---:B------:R-:W-:Y:S01]  /*c7f0*/  @!P2 LEA.HI.X R167, R6.reuse, R233, R5, 0x1, P0 ;  /* 0x000000e906a7a211 */ /* 0x040fe200000f0c05 */
[----:B------:R-:W-:Y:S01]  /*c800*/  @!PT LDS RZ, [RZ] ;  /* 0x00000000fffff984 */ /* 0x000fe20000000800 */
[----:B------:R-:W-:Y:S01]  /*c810*/  @!PT LDS RZ, [RZ] ;  /* 0x00000000fffff984 */ /* 0x000fe20000000800 */
[----:B------:R-:W-:Y:S01]  /*c820*/  @!PT LDS RZ, [RZ] ;  /* 0x00000000fffff984 */ /* 0x000fe20000000800 */
[----:B------:R1:W-:Y:S01]  /*c830*/  @!P3 LDGSTS.E.BYPASS.LTC128B.128 [R235+0x12000], desc[UR26][R168.64+0x80] ;  /* 0x12000080a8ebbfae */ /* 0x0003e2000b981a1a */
[----:B------:R-:W-:-:S03]  /*c840*/  @!P1 LEA R10, P0, R6, R234, 0x1 ;  /* 0x000000ea060a9211 */ /* 0x000fc600078008ff */
[----:B------:R1:W-:Y:S01]  /*c850*/  @P3 STS.128 [R235+0x12000], RZ ;  /* 0x012000ffeb003388 */ /* 0x0003e20000000c00 */
[-C--:B------:R-:W-:Y:S01]  /*c860*/  @!P1 LEA.HI.X R11, R6, R233.reuse, R5, 0x1, P0 ;  /* 0x000000e9060b9211 */ /* 0x080fe200000f0c05 */
[----:B------:R-:W-:Y:S02]  /*c870*/  IMAD.U32 R6, RZ, RZ, UR4 ;  /* 0x00000004ff067e24 */ /* 0x000fe4000f8e00ff */
[----:B------:R-:W-:Y:S01]  /*c880*/  IMAD.U32 R5, RZ, RZ, UR6 ;  /* 0x00000006ff057e24 */ /* 0x000fe2000f8e00ff */
[----:B------:R-:W-:Y:S01]  /*c890*/  @!PT LDS RZ, [RZ] ;  /* 0x00000000fffff984 */ /* 0x000fe20000000800 */
[----:B------:R-:W-:Y:S01]  /*c8a0*/  @!PT LDS RZ, [RZ] ;  /* 0x00000000fffff984 */ /* 0x000fe20000000800 */
[----:B------:R-:W-:Y:S01]  /*c8b0*/  @!PT LDS RZ, [RZ] ;  /* 0x00000000fffff984 */ /* 0x000fe20000000800 */
[----:B------:R1:W-:Y:S02]  /*c8c0*/  @!P2 LDGSTS.E.BYPASS.LTC128B.128 [R235+0x14000], desc[UR26][R166.64+0x100] ;  /* 0x14000100a6ebafae */ /* 0x0003e4000b981a1a */
[C---:B------:R-:W-:Y:S02]  /*c8d0*/  LEA R172, P0, R6.reuse, R234, 0x1 ;  /* 0x000000ea06ac7211 */ /* 0x040fe400078008ff */
[----:B------:R1:W-:Y:S02]  /*c8e0*/  @P2 STS.128 [R235+0x14000], RZ ;  /* 0x014000ffeb002388 */ /* 0x0003e40000000c00 */
[----:B------:R-:W-:-:S02]  /*c8f0*/  LEA.HI.X R173, R6, R233, R5, 0x1, P0 ;  /* 0x000000e906ad7211 */ /* 0x000fc400000f0c05 */
        /* <DEDUP_REMOVED lines=26> */
.L_x_1615:
[----:B------:R-:W-:Y:S01]  /*caa0*/  ISETP.GT.AND P0, PT, R164, R4, PT ;  /* 0x00000004a400720c */ /* 0x000fe20003f04270 */
[C---:B------:R-:W-:Y:S01]  /*cab0*/  VIADD R4, R3.reuse, 0xffffff48 ;  /* 0xffffff4803047836 */ /* 0x040fe20000000000 */
[----:B------:R-:W-:Y:S01]  /*cac0*/  FSEL R32, R32, -INF , !P6 ;  /* 0xff80000020207808 */ /* 0x000fe20007000000 */
[----:B------:R-:W-:Y:S01]  /*cad0*/  VIADD R5, R3, 0xffffff50 ;  /* 0xffffff5003057836 */ /* 0x000fe20000000000 */
[-C--:B------:R-:W-:Y:S01]  /*cae0*/  ISETP.GT.AND P1, PT, R230, R7.reuse, PT ;  /* 0x00000007e600720c */ /* 0x080fe20003f24270 */
[----:B------:R-:W-:Y:S01]  /*caf0*/  USHF.L.U32 UR22, UR14, 0x1, URZ ;  /* 0x000000010e167899 */ /* 0x000fe200080006ff */
[----:B------:R-:W-:Y:S01]  /*cb00*/  ISETP.NE.AND P6, PT, R8, RZ, PT ;  /* 0x000000ff0800720c */ /* 0x000fe20003fc5270 */
[----:B------:R-:W-:Y:S01]  /*cb10*/  UIADD3 UR10, UPT, UPT, UR30, -0x61c88647, URZ ;  /* 0x9e3779b91e0a7890 */ /* 0x000fe2000fffe0ff */
[----:B------:R-:W-:Y:S01]  /*cb20*/  FSEL R6, R34, -INF , !P0 ;  /* 0xff80000022067808 */ /* 0x000fe20004000000 */
[----:B------:R-:W-:Y:S01]  /*cb30*/  UIADD3 UR9, UPT, UPT, UR30, 0x3c6ef372, URZ ;  /* 0x3c6ef3721e097890 */ /* 0x000fe2000fffe0ff */
[----:B------:R-:W-:Y:S01]  /*cb40*/  ISETP.GT.AND P3, PT, R164, R7, PT ;  /* 0x00000007a400720c */ /* 0x000fe20003f64270 */
[----:B------:R-:W-:Y:S01]  /*cb50*/  UIADD3 UR16, UPT, UPT, UR31, 0x76cf5d0a, URZ ;  /* 0x76cf5d0a1f107890 */ /* 0x000fe2000fffe0ff */
[CC--:B------:R-:W-:Y:S01]  /*cb60*/  ISETP.GE.AND P2, PT, R7.reuse, R229.reuse, PT ;  /* 0x000000e50700720c */ /* 0x0c0fe20003f46270 */
[----:B------:R-:W-:Y:S01]  /*cb70*/  UIADD3 UR15, UPT, UPT, UR31, 0x32370b8f, URZ ;  /* 0x32370b8f1f0f7890 */ /* 0x000fe2000fffe0ff */
[----:B------:R-:W-:Y:S01]  /*cb80*/  ISETP.GE.AND P4, PT, R7, R228, PT ;  /* 0x000000e40700720c */ /* 0x000fe20003f86270 */
[----:B------:R-:W-:Y:S01]  /*cb90*/  VIADD R7, R3, 0xffffff49 ;  /* 0xffffff4903077836 */ /* 0x000fe20000000000 */
[----:B------:R-:W-:Y:S01]  /*cba0*/  FSEL R8, R32, -INF , !P6 ;  /* 0xff80000020087808 */ /* 0x000fe20007000000 */
[----:B------:R-:W-:Y:S01]  /*cbb0*/  UIADD3 UR8, UPT, UPT, UR30, -0x255992d5, URZ ;  /* 0xdaa66d2b1e087890 */ /* 0x000fe2000fffe0ff */
[----:B------:R-:W-:Y:S01]  /*cbc0*/  FSEL R6, R6, -INF , !P5 ;  /* 0xff80000006067808 */ /* 0x000fe20006800000 */
[----:B------:R-:W-:Y:S01]  /*cbd0*/  UIADD3 UR4, UPT, UPT, UR30, 0x78dde6e4, URZ ;  /* 0x78dde6e41e047890 */ /* 0x000fe2000fffe0ff */
[----:B------:R-:W-:Y:S01]  /*cbe0*/  FSEL R9, R33, -INF , !P1 ;  /* 0xff80000021097808 */ /* 0x000fe20004800000 */
[----:B------:R-:W-:Y:S01]  /*cbf0*/  UIADD3 UR13, UPT, UPT, UR31, -0x126145ec, URZ ;  /* 0xed9eba141f0d7890 */ /* 0x000fe2000fffe0ff */
[----:B------:R-:W-:Y:S01]  /*cc00*/  ISETP.GT.AND P0, PT, R230, R4, PT ;  /* 0x00000004e600720c */ /* 0x000fe20003f04270 */
[----:B------:R-:W-:Y:S01]  /*cc10*/  UIADD3 UR12, UPT, UPT, UR31, -0x56f99767, URZ ;  /* 0xa90668991f0c7890 */ /* 0x000fe2000fffe0ff */
[C---:B------:R-:W-:Y:S01]  /*cc20*/  ISETP.GE.AND P6, PT, R4.reuse, R229, PT ;  /* 0x000000e50400720c */ /* 0x040fe20003fc6270 */
[----:B------:R-:W-:Y:S01]  /*cc30*/  UIADD3 UR6, UPT, UPT, UR30, -0x4ab325aa, URZ ;  /* 0xb54cda561e067890 */ /* 0x000fe2000fffe0ff */
[----:B------:R-:W-:Y:S01]  /*cc40*/  ISETP.GE.AND P5, PT, R4, R228, PT ;  /* 0x000000e40400720c */ /* 0x000fe20003fa6270 */
[----:B------:R-:W2:Y:S01]  /*cc50*/  LDCU UR17, c[0x0][0x45c] ;  /* 0x00008b80ff1177ac */ /* 0x000ea20008000800 */
[----:B------:R-:W-:Y:S01]  /*cc60*/  ISETP.GT.AND P1, PT, R164, R4, PT ;  /* 0x00000004a400720c */ /* 0x000fe20003f24270 */
[----:B------:R-:W-:Y:S01]  /*cc70*/  IMAD.MOV.U32 R187, RZ, RZ, 0x20 ;  /* 0x00000020ffbb7424 */ /* 0x000fe200078e00ff */
[----:B------:R-:W-:Y:S01]  /*cc80*/  FSEL R4, R35, -INF , !P3 ;  /* 0xff80000023047808 */ /* 0x000fe20005800000 */
[----:B------:R-:W-:Y:S01]  /*cc90*/  UIADD3 UR7, UPT, UPT, UR30, 0x1715609d, URZ ;  /* 0x1715609d1e077890 */ /* 0x000fe2000fffe0ff */
[----:B------:R-:W-:Y:S01]  /*cca0*/  FSEL R9, R9, -INF , !P2 ;  /* 0xff80000009097808 */ /* 0x000fe20005000000 */
[----:B------:R-:W-:Y:S01]  /*ccb0*/  UIADD3 UR11, UPT, UPT, UR31, 0x646e171e, URZ ;  /* 0x646e171e1f0b7890 */ /* 0x000fe2000fffe0ff */
[----:B------:R-:W-:Y:S01]  /*ccc0*/  ISETP.GT.AND P2, PT, R230, R7, PT ;  /* 0x00000007e600720c */ /* 0x000fe20003f44270 */
[----:B------:R-:W-:Y:S01]  /*ccd0*/  UISETP.GT.U32.AND UP0, UPT, UR14, UR19, UPT ;  /* 0x000000130e00728c */ /* 0x000fe2000bf04070 */
[----:B-1----:R-:W-:Y:S01]  /*cce0*/  FSEL R11, R28, -INF , !P0 ;  /* 0xff8000001c0b7808 */ /* 0x002fe20004000000 */
[----:B------:R-:W-:Y:S01]  /*ccf0*/  VIADD R28, R3, 0xffffff58 ;  /* 0xffffff58031c7836 */ /* 0x000fe20000000000 */
[----:B------:R-:W-:-:S02]  /*cd00*/  FSEL R4, R4, -INF , !P4 ;  /* 0xff80000004047808 */ /* 0x000fc40006000000 */
[C---:B------:R-:W-:Y:S02]  /*cd10*/  ISETP.GE.AND P3, PT, R7.reuse, R229, PT ;  /* 0x000000e50700720c */ /* 0x040fe40003f66270 */
[----:B------:R-:W-:Y:S02]  /*cd20*/  ISETP.GE.AND P4, PT, R7, R228, PT ;  /* 0x000000e40700720c */ /* 0x000fe40003f86270 */
[----:B------:R-:W-:Y:S02]  /*cd30*/  ISETP.GT.AND P0, PT, R164, R7, PT ;  /* 0x00000007a400720c */ /* 0x000fe40003f04270 */
[----:B------:R-:W-:Y:S01]  /*cd40*/  FSEL R7, R30, -INF , !P1 ;  /* 0xff8000001e077808 */ /* 0x000fe20004800000 */
[----:B------:R-:W-:Y:S01]  /*cd50*/  @UP0 UIADD3 UR21, UPT, UPT, UR21, -0x4, URZ ;  /* 0xfffffffc15150890 */ /* 0x000fe2000fffe0ff */
[----:B------:R-:W-:Y:S01]  /*cd60*/  FSEL R10, R29, -INF , !P2 ;  /* 0xff8000001d0a7808 */ /* 0x000fe20005000000 */
[----:B------:R-:W-:Y:S01]  /*cd70*/  VIADD R29, R3, 0xffffff51 ;  /* 0xffffff51031d7836 */ /* 0x000fe20000000000 */
[----:B------:R-:W-:-:S02]  /*cd80*/  FSEL R11, R11, -INF , !P6 ;  /* 0xff8000000b0b7808 */ /* 0x000fc40007000000 */
[----:B------:R-:W-:Y:S02]  /*cd90*/  ISETP.GT.AND P1, PT, R230, R5, PT ;  /* 0x00000005e600720c */ /* 0x000fe40003f24270 */
[----:B------:R-:W-:Y:S02]  /*cda0*/  FSEL R7, R7, -INF , !P5 ;  /* 0xff80000007077808 */ /* 0x000fe40006800000 */
[C---:B------:R-:W-:Y:S02]  /*cdb0*/  ISETP.GE.AND P6, PT, R5.reuse, R229, PT ;  /* 0x000000e50500720c */ /* 0x040fe40003fc6270 */
[----:B------:R-:W-:Y:S02]  /*cdc0*/  ISETP.GE.AND P5, PT, R5, R228, PT ;  /* 0x000000e40500720c */ /* 0x000fe40003fa6270 */
[----:B------:R-:W-:Y:S02]  /*cdd0*/  ISETP.GT.AND P2, PT, R164, R5, PT ;  /* 0x00000005a400720c */ /* 0x000fe40003f44270 */
[----:B------:R-:W-:-:S02]  /*cde0*/  FSEL R5, R31, -INF , !P0 ;  /* 0xff8000001f057808 */ /* 0x000fc40004000000 */
[-C--:B------:R-:W-:Y:S02]  /*cdf0*/  ISETP.GT.AND P0, PT, R230, R29.reuse, PT ;  /* 0x0000001de600720c */ /* 0x080fe40003f04270 */
[----:B------:R-:W-:Y:S02]  /*ce00*/  FSEL R24, R24, -INF , !P1 ;  /* 0xff80000018187808 */ /* 0x000fe40004800000 */
[----:B------:R-:W-:Y:S01]  /*ce10*/  FSEL R197, R25, -INF , !P0 ;  /* 0xff80000019c57808 */ /* 0x000fe20004000000 */
[C---:B------:R-:W-:Y:S01]  /*ce20*/  VIADD R25, R3.reuse, 0xffffff59 ;  /* 0xffffff5903197836 */ /* 0x040fe20000000000 */
[----:B------:R-:W-:Y:S02]  /*ce30*/  ISETP.GT.AND P1, PT, R164, R29, PT ;  /* 0x0000001da400720c */ /* 0x000fe40003f24270 */
[----:B------:R-:W-:Y:S02]  /*ce40*/  FSEL R26, R26, -INF , !P2 ;  /* 0xff8000001a1a7808 */ /* 0x000fe40005000000 */
[----:B------:R-:W-:Y:S01]  /*ce50*/  FSEL R196, R24, -INF , !P6 ;  /* 0xff80000018c47808 */ /* 0x000fe20007000000 */
[----:B------:R-:W-:Y:S01]  /*ce60*/  VIADD R24, R3, 0xffffff60 ;  /* 0xffffff6003187836 */ /* 0x000fe20000000000 */
[----:B------:R-:W-:-:S02]  /*ce70*/  ISETP.GT.AND P2, PT, R230, R28, PT ;  /* 0x0000001ce600720c */ /* 0x000fc40003f44270 */
[----:B------:R-:W-:Y:S02]  /*ce80*/  ISETP.GT.AND P0, PT, R164, R28, PT ;  /* 0x0000001ca400720c */ /* 0x000fe40003f04270 */
[----:B------:R-:W-:Y:S02]  /*ce90*/  FSEL R27, R27, -INF , !P1 ;  /* 0xff8000001b1b7808 */ /* 0x000fe40004800000 */
[----:B------:R-:W-:Y:S02]  /*cea0*/  ISETP.GE.AND P6, PT, R28, R229, PT ;  /* 0x000000e51c00720c */ /* 0x000fe40003fc6270 */
[----:B------:R-:W-:Y:S02]  /*ceb0*/  ISETP.GT.AND P1, PT, R230, R25, PT ;  /* 0x00000019e600720c */ /* 0x000fe40003f24270 */
[----:B------:R-:W-:Y:S02]  /*cec0*/  FSEL R20, R20, -INF , !P2 ;  /* 0xff80000014147808 */ /* 0x000fe40005000000 */
[----:B------:R-:W-:-:S02]  /*ced0*/  FSEL R22, R22, -INF , !P0 ;  /* 0xff80000016167808 */ /* 0x000fc40004000000 */
[----:B------:R-:W-:Y:S02]  /*cee0*/  ISETP.GT.AND P0, PT, R230, R24, PT ;  /* 0x00000018e600720c */ /* 0x000fe40003f04270 */
[----:B------:R-:W-:Y:S02]  /*cef0*/  FSEL R10, R10, -INF , !P3 ;  /* 0xff8000000a0a7808 */ /* 0x000fe40005800000 */
[----:B------:R-:W-:Y:S02]  /*cf00*/  ISETP.GE.AND P3, PT, R29, R229, PT ;  /* 0x000000e51d00720c */ /* 0x000fe40003f66270 */
[----:B------:R-:W-:Y:S01]  /*cf10*/  FSEL R192, R20, -INF , !P6 ;  /* 0xff80000014c07808 */ /* 0x000fe20007000000 */
[----:B------:R-:W-:Y:S01]  /*cf20*/  VIADD R20, R3, 0xffffff68 ;  /* 0xffffff6803147836 */ /* 0x000fe20000000000 */
[----:B------:R-:W-:Y:S01]  /*cf30*/  FSEL R195, R21, -INF , !P1 ;  /* 0xff80000015c37808 */ /* 0x000fe20004800000 */
[----:B------:R-:W-:Y:S01]  /*cf40*/  VIADD R21, R3, 0xffffff61 ;  /* 0xffffff6103157836 */ /* 0x000fe20000000000 */
[----:B------:R-:W-:-:S02]  /*cf50*/  ISETP.GT.AND P2, PT, R164, R25, PT ;  /* 0x00000019a400720c */ /* 0x000fc40003f44270 */
[-C--:B------:R-:W-:Y:S02]  /*cf60*/  ISETP.GE.AND P6, PT, R24, R229.reuse, PT ;  /* 0x000000e51800720c */ /* 0x080fe40003fc6270 */
[----:B------:R-:W-:Y:S02]  /*cf70*/  FSEL R16, R16, -INF , !P0 ;  /* 0xff80000010107808 */ /* 0x000fe40004000000 */
[----:B------:R-:W-:Y:S02]  /*cf80*/  FSEL R5, R5, -INF , !P4 ;  /* 0xff80000005057808 */ /* 0x000fe40006000000 */
[----:B------:R-:W-:Y:S02]  /*cf90*/  ISETP.GE.AND P4, PT, R29, R228, PT ;  /* 0x000000e41d00720c */ /* 0x000fe40003f86270 */
[----:B------:R-:W-:Y:S02]  /*cfa0*/  FSEL R197, R197, -INF , !P3 ;  /* 0xff800000c5c57808 */ /* 0x000fe40005800000 */
[----:B------:R-:W-:-:S02]  /*cfb0*/  ISETP.GE.AND P3, PT, R25, R229, PT ;  /* 0x000000e51900720c */ /* 0x000fc40003f66270 */
[----:B------:R-:W-:Y:S02]  /*cfc0*/  FSEL R23, R23, -INF , !P2 ;  /* 0xff80000017177808 */ /* 0x000fe40005000000 */
[----:B------:R-:W-:Y:S01]  /*cfd0*/  FSEL R205, R16, -INF , !P6 ;  /* 0xff80000010cd7808 */ /* 0x000fe20007000000 */
[----:B------:R-:W-:Y:S01]  /*cfe0*/  VIADD R16, R3, 0xffffff69 ;  /* 0xffffff6903107836 */ /* 0x000fe20000000000 */
[----:B------:R-:W-:Y:S02]  /*cff0*/  ISETP.GT.AND P1, PT, R164, R24, PT ;  /* 0x00000018a400720c */ /* 0x000fe40003f24270 */
[-C--:B------:R-:W-:Y:S02]  /*d000*/  ISETP.GT.AND P2, PT, R230, R21.reuse, PT ;  /* 0x00000015e600720c */ /* 0x080fe40003f44270 */
[----:B------:R-:W-:Y:S02]  /*d010*/  ISETP.GT.AND P0, PT, R164, R21, PT ;  /* 0x00000015a400720c */ /* 0x000fe40003f04270 */
[----:B------:R-:W-:-:S02]  /*d020*/  FSEL R194, R27, -INF , !P4 ;  /* 0xff8000001bc27808 */ /* 0x000fc40006000000 */
[----:B------:R-:W-:Y:S02]  /*d030*/  ISETP.GE.AND P4, PT, R25, R228, PT ;  /* 0x000000e41900720c */ /* 0x000fe40003f86270 */
[----:B------:R-:W-:Y:S02]  /*d040*/  FSEL R195, R195, -INF , !P3 ;  /* 0xff800000c3c37808 */ /* 0x000fe40005800000 */
[----:B------:R-:W-:Y:S02]  /*d050*/  ISETP.GE.AND P3, PT, R21, R229, PT ;  /* 0x000000e51500720c */ /* 0x000fe40003f66270 */
[----:B------:R-:W-:Y:S02]  /*d060*/  FSEL R18, R18, -INF , !P1 ;  /* 0xff80000012127808 */ /* 0x000fe40004800000 */
[----:B------:R-:W-:Y:S01]  /*d070*/  FSEL R204, R17, -INF , !P2 ;  /* 0xff80000011cc7808 */ /* 0x000fe20005000000 */
[----:B------:R-:W-:Y:S01]  /*d080*/  VIADD R17, R3, 0xffffff70 ;  /* 0xffffff7003117836 */ /* 0x000fe20000000000 */
[----:B------:R-:W-:-:S02]  /*d090*/  FSEL R19, R19, -INF , !P0 ;  /* 0xff80000013137808 */ /* 0x000fc40004000000 */
[-C--:B------:R-:W-:Y:S02]  /*d0a0*/  ISETP.GT.AND P1, PT, R230, R20.reuse, PT ;  /* 0x00000014e600720c */ /* 0x080fe40003f24270 */
[----:B------:R-:W-:Y:S02]  /*d0b0*/  ISETP.GT.AND P2, PT, R164, R20, PT ;  /* 0x00000014a400720c */ /* 0x000fe40003f44270 */
[----:B------:R-:W-:Y:S02]  /*d0c0*/  ISETP.GT.AND P0, PT, R230, R16, PT ;  /* 0x00000010e600720c */ /* 0x000fe40003f04270 */
[----:B------:R-:W-:Y:S02]  /*d0d0*/  FSEL R193, R23, -INF , !P4 ;  /* 0xff80000017c17808 */ /* 0x000fe40006000000 */
[----:B------:R-:W-:Y:S02]  /*d0e0*/  ISETP.GE.AND P4, PT, R21, R228, PT ;  /* 0x000000e41500720c */ /* 0x000fe40003f86270 */
[----:B------:R-:W-:-:S02]  /*d0f0*/  FSEL R204, R204, -INF , !P3 ;  /* 0xff800000cccc7808 */ /* 0x000fc40005800000 */
[-C--:B------:R-:W-:Y:S02]  /*d100*/  ISETP.GE.AND P6, PT, R20, R229.reuse, PT ;  /* 0x000000e51400720c */ /* 0x080fe40003fc6270 */
[----:B------:R-:W-:Y:S02]  /*d110*/  ISETP.GE.AND P3, PT, R16, R229, PT ;  /* 0x000000e51000720c */ /* 0x000fe40003f66270 */
[----:B------:R-:W-:Y:S02]  /*d120*/  FSEL R12, R12, -INF , !P1 ;  /* 0xff8000000c0c7808 */ /* 0x000fe40004800000 */
[----:B------:R-:W-:Y:S02]  /*d130*/  FSEL R14, R14, -INF , !P2 ;  /* 0xff8000000e0e7808 */ /* 0x000fe40005000000 */
[----:B------:R-:W-:Y:S02]  /*d140*/  FSEL R13, R13, -INF , !P0 ;  /* 0xff8000000d0d7808 */ /* 0x000fe40004000000 */
[----:B------:R-:W-:-:S02]  /*d150*/  ISETP.GT.AND P2, PT, R230, R17, PT ;  /* 0x00000011e600720c */ /* 0x000fc40003f44270 */
[----:B------:R-:W-:Y:S02]  /*d160*/  FSEL R198, R19, -INF , !P4 ;  /* 0xff80000013c67808 */ /* 0x000fe40006000000 */
[----:B------:R-:W-:Y:S02]  /*d170*/  ISETP.GE.AND P4, PT, R16, R228, PT ;  /* 0x000000e41000720c */ /* 0x000fe40003f86270 */
[----:B------:R-:W-:Y:S01]  /*d180*/  ISETP.GT.AND P1, PT, R164, R16, PT ;  /* 0x00000010a400720c */ /* 0x000fe20003f24270 */
[----:B------:R-:W-:Y:S01]  /*d190*/  VIADD R16, R3, 0xffffff71 ;  /* 0xffffff7103107836 */ /* 0x000fe20000000000 */
[----:B------:R-:W-:Y:S02]  /*d1a0*/  FSEL R207, R12, -INF , !P6 ;  /* 0xff8000000ccf7808 */ /* 0x000fe40007000000 */
[----:B------:R-:W-:Y:S01]  /*d1b0*/  FSEL R206, R13, -INF , !P3 ;  /* 0xff8000000dce7808 */ /* 0x000fe20005800000 */
[----:B------:R-:W-:Y:S01]  /*d1c0*/  VIADD R13, R3, 0xffffff78 ;  /* 0xffffff78030d7836 */ /* 0x000fe20000000000 */
[----:B------:R-:W-:Y:S01]  /*d1d0*/  ISETP.GE.AND P6, PT, R17, R229, PT ;  /* 0x000000e51100720c */ /* 0x000fe20003fc6270 */
[----:B------:R-:W-:Y:S01]  /*d1e0*/  VIADD R3, R3, 0xffffff79 ;  /* 0xffffff7903037836 */ /* 0x000fe20000000000 */
[----:B------:R-:W-:-:S02]  /*d1f0*/  FSEL R189, R208, -INF , !P2 ;  /* 0xff800000d0bd7808 */ /* 0x000fc40005000000 */
[C---:B------:R-:W-:Y:S02]  /*d200*/  ISETP.GT.AND P3, PT, R164.reuse, R17, PT ;  /* 0x00000011a400720c */ /* 0x040fe40003f64270 */
[----:B------:R-:W-:Y:S02]  /*d210*/  FSEL R12, R15, -INF , !P1 ;  /* 0xff8000000f0c7808 */ /* 0x000fe40004800000 */
[-C--:B------:R-:W-:Y:S02]  /*d220*/  ISETP.GT.AND P2, PT, R164, R16.reuse, PT ;  /* 0x00000010a400720c */ /* 0x080fe40003f44270 */
[----:B------:R-:W-:Y:S02]  /*d230*/  FSEL R189, R189, -INF , !P6 ;  /* 0xff800000bdbd7808 */ /* 0x000fe40007000000 */
[C---:B------:R-:W-:Y:S02]  /*d240*/  ISETP.GT.AND P1, PT, R230.reuse, R16, PT ;  /* 0x00000010e600720c */ /* 0x040fe40003f24270 */
[----:B------:R-:W-:-:S02]  /*d250*/  ISETP.GT.AND P6, PT, R230, R13, PT ;  /* 0x0000000de600720c */ /* 0x000fc40003fc4270 */
[----:B------:R-:W-:Y:S02]  /*d260*/  FSEL R174, R210, -INF , !P3 ;  /* 0xff800000d2ae7808 */ /* 0x000fe40005800000 */
[----:B------:R-:W-:Y:S02]  /*d270*/  FSEL R173, R211, -INF , !P2 ;  /* 0xff800000d3ad7808 */ /* 0x000fe40005000000 */
[-C--:B------:R-:W-:Y:S02]  /*d280*/  ISETP.GE.AND P3, PT, R16, R229.reuse, PT ;  /* 0x000000e51000720c */ /* 0x080fe40003f66270 */
[----:B------:R-:W-:Y:S02]  /*d290*/  FSEL R179, R209, -INF , !P1 ;  /* 0xff800000d1b37808 */ /* 0x000fe40004800000 */
[----:B------:R-:W-:Y:S02]  /*d2a0*/  ISETP.GE.AND P2, PT, R13, R229, PT ;  /* 0x000000e50d00720c */ /* 0x000fe40003f46270 */
[----:B------:R-:W-:-:S02]  /*d2b0*/  FSEL R176, R200, -INF , !P6 ;  /* 0xff800000c8b07808 */ /* 0x000fc40007000000 */
[----:B------:R-:W-:Y:S02]  /*d2c0*/  FMNMX3.FTZ R15, R180, R8, R9, !PT ;  /* 0x00000008b40f7276 */ /* 0x000fe40007810009 */
[----:B------:R-:W-:Y:S02]  /*d2d0*/  FSEL R179, R179, -INF , !P3 ;  /* 0xff800000b3b37808 */ /* 0x000fe40005800000 */
[----:B------:R-:W-:Y:S02]  /*d2e0*/  FSEL R176, R176, -INF , !P2 ;  /* 0xff800000b0b07808 */ /* 0x000fe40005000000 */
[----:B------:R-:W-:Y:S02]  /*d2f0*/  FMNMX3.FTZ R15, R15, R11, R10, !PT ;  /* 0x0000000b0f0f7276 */ /* 0x000fe4000781000a */
[----:B------:R-:W-:Y:S02]  /*d300*/  ISETP.GE.AND P6, PT, R13, R228, PT ;  /* 0x000000e40d00720c */ /* 0x000fe40003fc6270 */
[----:B------:R-:W-:-:S02]  /*d310*/  ISETP.GT.AND P3, PT, R164, R13, PT ;  /* 0x0000000da400720c */ /* 0x000fc40003f64270 */
[----:B------:R-:W-:Y:S02]  /*d320*/  ISETP.GT.AND P2, PT, R230, R3, PT ;  /* 0x00000003e600720c */ /* 0x000fe40003f44270 */
[----:B------:R-:W-:Y:S02]  /*d330*/  FMNMX3.FTZ R13, R2, R6, R4, !PT ;  /* 0x00000006020d7276 */ /* 0x000fe40007810004 */
[----:B------:R-:W-:Y:S02]  /*d340*/  FSEL R190, R26, -INF , !P5 ;  /* 0xff8000001abe7808 */ /* 0x000fe40006800000 */
[----:B------:R-:W-:Y:S02]  /*d350*/  ISETP.GE.AND P5, PT, R28, R228, PT ;  /* 0x000000e41c00720c */ /* 0x000fe40003fa6270 */
[----:B------:R-:W-:Y:S02]  /*d360*/  FMNMX3.FTZ R15, R15, R196, R197, !PT ;  /* 0x000000c40f0f7276 */ /* 0x000fe400078100c5 */
[----:B------:R-:W-:-:S02]  /*d370*/  FSEL R175, R201, -INF , !P2 ;  /* 0xff800000c9af7808 */ /* 0x000fc40005000000 */
[----:B------:R-:W-:Y:S02]  /*d380*/  ISETP.GE.AND P2, PT, R3, R229, PT ;  /* 0x000000e50300720c */ /* 0x000fe40003f46270 */
[----:B------:R-:W-:Y:S02]  /*d390*/  FMNMX3.FTZ R13, R13, R7, R5, !PT ;  /* 0x000000070d0d7276 */ /* 0x000fe40007810005 */
[----:B------:R-:W-:Y:S02]  /*d3a0*/  FSEL R191, R22, -INF , !P5 ;  /* 0xff80000016bf7808 */ /* 0x000fe40006800000 */
[----:B------:R-:W-:Y:S02]  /*d3b0*/  ISETP.GE.AND P5, PT, R24, R228, PT ;  /* 0x000000e41800720c */ /* 0x000fe40003fa6270 */
[----:B------:R-:W-:Y:S02]  /*d3c0*/  FMNMX3.FTZ R15, R15, R192, R195, !PT ;  /* 0x000000c00f0f7276 */ /* 0x000fe400078100c3 */
[----:B------:R-:W-:-:S02]  /*d3d0*/  FSEL R172, R202, -INF , !P3 ;  /* 0xff800000caac7808 */ /* 0x000fc40005800000 */
[----:B------:R-:W-:Y:S02]  /*d3e0*/  FSEL R175, R175, -INF , !P2 ;  /* 0xff800000afaf7808 */ /* 0x000fe40005000000 */
[----:B------:R-:W-:Y:S02]  /*d3f0*/  FMNMX3.FTZ R13, R13, R190, R194, !PT ;  /* 0x000000be0d0d7276 */ /* 0x000fe400078100c2 */
[----:B------:R-:W-:Y:S02]  /*d400*/  ISETP.GT.AND P3, PT, R164, R3, PT ;  /* 0x00000003a400720c */ /* 0x000fe40003f64270 */
[----:B------:R-:W-:Y:S01]  /*d410*/  ISETP.GE.AND P2, PT, R3, R228, PT ;  /* 0x000000e40300720c */ /* 0x000fe20003f46270 */
[----:B------:R-:W-:Y:S01]  /*d420*/  IMAD.U32 R3, RZ, RZ, UR22 ;  /* 0x00000016ff037e24 */ /* 0x000fe2000f8e00ff */
[----:B------:R-:W-:Y:S01]  /*d430*/  FSEL R199, R18, -INF , !P5 ;  /* 0xff80000012c77808 */ /* 0x000fe20006800000 */
[----:B------:R-:W-:Y:S01]  /*d440*/  UIADD3 UR22, UPT, UPT, UR22, 0x1, URZ ;  /* 0x0000000116167890 */ /* 0x000fe2000fffe0ff */
[----:B------:R-:W-:-:S02]  /*d450*/  FMNMX3.FTZ R15, R15, R205, R204, !PT ;  /* 0x000000cd0f0f7276 */ /* 0x000fc400078100cc */
[-C--:B------:R-:W-:Y:S02]  /*d460*/  ISETP.GE.AND P5, PT, R20, R228.reuse, PT ;  /* 0x000000e41400720c */ /* 0x080fe40003fa6270 */
[----:B------:R-:W-:Y:S02]  /*d470*/  FMNMX3.FTZ R13, R13, R191, R193, !PT ;  /* 0x000000bf0d0d7276 */ /* 0x000fe400078100c1 */
[----:B------:R-:W-:Y:S02]  /*d480*/  FMNMX3.FTZ R15, R15, R207, R206, !PT ;  /* 0x000000cf0f0f7276 */ /* 0x000fe400078100ce */
[----:B------:R-:W-:Y:S02]  /*d490*/  LOP3.LUT R3, R3, UR31, R245, 0x96, !PT ;  /* 0x0000001f03037c12 */ /* 0x000fe4000f8e96f5 */
[----:B------:R-:W-:Y:S02]  /*d4a0*/  FSEL R200, R12, -INF , !P4 ;  /* 0xff8000000cc87808 */ /* 0x000fe40006000000 */
[-C--:B------:R-:W-:Y:S01]  /*d4b0*/  ISETP.GE.AND P0, PT, R17, R228.reuse, PT ;  /* 0x000000e41100720c */ /* 0x080fe20003f06270 */
[----:B------:R-:W-:Y:S01]  /*d4c0*/  IMAD.WIDE.U32 R208, R3, -0x326172a9, RZ ;  /* 0xcd9e8d5703d07825 */ /* 0x000fe200078e00ff */
        /* <DEDUP_REMOVED lines=9> */
[----:B------:R-:W-:Y:S01]  /*d560*/  FMNMX3.FTZ R3, R12, R174, R173, !PT ;  /* 0x000000ae0c037276 */ /* 0x000fe200078100ad */
[----:B------:R-:W1:Y:S01]  /*d570*/  SHFL.BFLY PT, R14, R15, 0x2, 0x1f ;  /* 0x0c401f000f0e7f89 */ /* 0x000e6200000e0000 */
[----:B------:R-:W-:Y:S02]  /*d580*/  LOP3.LUT R12, R248, UR10, R209, 0x96, !PT ;  /* 0x0000000af80c7c12 */ /* 0x000fe4000f8e96d1 */
[----:B------:R-:W-:Y:S02]  /*d590*/  LOP3.LUT R208, R208, UR9, R237, 0x96, !PT ;  /* 0x00000009d0d07c12 */ /* 0x000fe4000f8e96ed */
[----:B------:R-:W-:Y:S01]  /*d5a0*/  FSEL R172, R172, -INF , !P6 ;  /* 0xff800000acac7808 */ /* 0x000fe20007000000 */
[----:B------:R-:W-:Y:S01]  /*d5b0*/  IMAD.WIDE.U32 R210, R12, -0x2daee0ad, RZ ;  /* 0xd2511f530cd27825 */ /* 0x000fe200078e00ff */
[----:B------:R-:W-:-:S02]  /*d5c0*/  FSEL R171, R171, -INF , !P2 ;  /* 0xff800000abab7808 */ /* 0x000fc40005000000 */
[----:B------:R-:W-:Y:S01]  /*d5d0*/  LEA R169, R0, UR5, 0x1 ;  /* 0x0000000500a97c11 */ /* 0x000fe2000f8e08ff */
[----:B------:R-:W-:Y:S01]  /*d5e0*/  IMAD.WIDE.U32 R208, R208, -0x2daee0ad, RZ ;  /* 0xd2511f53d0d07825 */ /* 0x000fe200078e00ff */
[----:B------:R-:W-:Y:S02]  /*d5f0*/  FMNMX3.FTZ R3, R3, R172, R171, !PT ;  /* 0x000000ac03037276 */ /* 0x000fe400078100ab */
[----:B------:R-:W-:Y:S01]  /*d600*/  LOP3.LUT R12, R242, UR16, R211, 0x96, !PT ;  /* 0x00000010f20c7c12 */ /* 0x000fe2000f8e96d3 */
[----:B------:R-:W-:Y:S01]  /*d610*/  VIADD R188, R169, 0x18040 ;  /* 0x00018040a9bc7836 */ /* 0x000fe20000000000 */
[----:B------:R-:W-:Y:S01]  /*d620*/  LOP3.LUT R210, R210, UR15, R209, 0x96, !PT ;  /* 0x0000000fd2d27c12 */ /* 0x000fe2000f8e96d1 */
[----:B------:R-:W3:Y:S02]  /*d630*/  SHFL.BFLY PT, R13, R3, 0x2, 0x1f ;  /* 0x0c401f00030d7f89 */ /* 0x000ee400000e0000 */
[----:B------:R-:W-:-:S04]  /*d640*/  IMAD.WIDE.U32 R202, R12, -0x326172a9, RZ ;  /* 0xcd9e8d570cca7825 */ /* 0x000fc800078e00ff */
[----:B------:R-:W-:Y:S01]  /*d650*/  IMAD.WIDE.U32 R210, R210, -0x326172a9, RZ ;  /* 0xcd9e8d57d2d27825 */ /* 0x000fe200078e00ff */
[----:B------:R-:W-:Y:S02]  /*d660*/  LOP3.LUT R12, R236, UR8, R203, 0x96, !PT ;  /* 0x00000008ec0c7c12 */ /* 0x000fe4000f8e96cb */
[----:B-1----:R-:W-:Y:S02]  /*d670*/  FMNMX.FTZ R14, R15, R14, !PT ;  /* 0x0000000e0f0e7209 */ /* 0x002fe40007810000 */
[----:B------:R-:W-:Y:S01]  /*d680*/  LOP3.LUT R202, R202, UR4, R211, 0x96, !PT ;  /* 0x00000004caca7c12 */ /* 0x000fe2000f8e96d3 */
[----:B------:R-:W-:Y:S02]  /*d690*/  IMAD.WIDE.U32 R16, R12, -0x2daee0ad, RZ ;  /* 0xd2511f530c107825 */ /* 0x000fe400078e00ff */
[----:B------:R-:W1:Y:S02]  /*d6a0*/  SHFL.BFLY PT, R164, R14, 0x1, 0x1f ;  /* 0x0c201f000ea47f89 */ /* 0x000e6400000e0000 */
[----:B------:R-:W-:Y:S01]  /*d6b0*/  IMAD.WIDE.U32 R202, R202, -0x2daee0ad, RZ ;  /* 0xd2511f53caca7825 */ /* 0x000fe200078e00ff */
[----:B------:R-:W-:-:S04]  /*d6c0*/  LOP3.LUT R208, R208, UR13, R17, 0x96, !PT ;  /* 0x0000000dd0d07c12 */ /* 0x000fc8000f8e9611 */
[----:B------:R-:W-:Y:S01]  /*d6d0*/  LOP3.LUT R12, R16, UR12, R203, 0x96, !PT ;  /* 0x0000000c100c7c12 */ /* 0x000fe2000f8e96cb */
[----:B------:R-:W-:Y:S01]  /*d6e0*/  IMAD.WIDE.U32 R208, R208, -0x326172a9, RZ ;  /* 0xcd9e8d57d0d07825 */ /* 0x000fe200078e00ff */
[----:B---3--:R-:W-:-:S03]  /*d6f0*/  FMNMX.FTZ R13, R3, R13, !PT ;  /* 0x0000000d030d7209 */ /* 0x008fc60007810000 */
[----:B------:R-:W-:Y:S02]  /*d700*/  IMAD.WIDE.U32 R18, R12, -0x326172a9, RZ ;  /* 0xcd9e8d570c127825 */ /* 0x000fe400078e00ff */
[----:B------:R-:W3:Y:S02]  /*d710*/  SHFL.BFLY PT, R3, R13, 0x1, 0x1f ;  /* 0x0c201f000d037f89 */ /* 0x000ee400000e0000 */
[----:B------:R-:W-:Y:S01]  /*d720*/  IMAD.MOV.U32 R15, RZ, RZ, R18 ;  /* 0x000000ffff0f7224 */ /* 0x000fe200078e0012 */
[----:B------:R-:W-:Y:S02]  /*d730*/  LOP3.LUT R12, R208, UR6, R19, 0x96, !PT ;  /* 0x00000006d00c7c12 */ /* 0x000fe4000f8e9613 */
[C---:B------:R-:W-:Y:S02]  /*d740*/  PRMT R17, R18.reuse, 0x7771, RZ ;  /* 0x0000777112117816 */ /* 0x040fe400000000ff */
[C---:B------:R-:W-:Y:S02]  /*d750*/  PRMT R19, R18.reuse, 0x7773, RZ ;  /* 0x0000777312137816 */ /* 0x040fe400000000ff */
[----:B------:R-:W-:-:S02]  /*d760*/  PRMT R18, R18, 0x7772, RZ ;  /* 0x0000777212127816 */ /* 0x000fc400000000ff */
[----:B-1----:R-:W-:Y:S02]  /*d770*/  FMNMX.FTZ R164, R14, R164, !PT ;  /* 0x000000a40ea47209 */ /* 0x002fe40007810000 */
[----:B------:R-:W-:Y:S02]  /*d780*/  PRMT R18, R18, 0x5410, R19 ;  /* 0x0000541012127816 */ /* 0x000fe40000000013 */
[----:B------:R-:W1:Y:S01]  /*d790*/  LDC R19, c[0x0][0x4f8] ;  /* 0x00013e00ff137b82 */ /* 0x000e620000000800 */
[C---:B--2---:R-:W-:Y:S01]  /*d7a0*/  FMUL.FTZ R178, R164.reuse, UR17 ;  /* 0x00000011a4b27c20 */ /* 0x044fe20008410000 */
[----:B------:R-:W-:Y:S02]  /*d7b0*/  FSETP.NEU.FTZ.AND P1, PT, R164, -INF , PT ;  /* 0xff800000a400780b */ /* 0x000fe40003f3d000 */
[----:B------:R-:W-:Y:S02]  /*d7c0*/  LOP3.LUT R16, R12, 0xffff, RZ, 0xc0, !PT ;  /* 0x0000ffff0c107812 */ /* 0x000fe400078ec0ff */
[----:B------:R-:W-:-:S02]  /*d7d0*/  FSEL R178, R178, RZ, P1 ;  /* 0x000000ffb2b27208 */ /* 0x000fc40000800000 */
[----:B------:R-:W-:Y:S02]  /*d7e0*/  LOP3.LUT R14, R12, 0xff, RZ, 0xc0, !PT ;  /* 0x000000ff0c0e7812 */ /* 0x000fe400078ec0ff */
[----:B---3--:R-:W-:Y:S01]  /*d7f0*/  FMNMX.FTZ R3, R13, R3, !PT ;  /* 0x000000030d037209 */ /* 0x008fe20007810000 */
[----:B------:R-:W-:Y:S01]  /*d800*/  FFMA.FTZ R167, R9, UR17, -R178 ;  /* 0x0000001109a77c23 */ /* 0x000fe200080108b2 */
[----:B------:R-:W-:Y:S01]  /*d810*/  SHF.R.U32.HI R16, RZ, 0x8, R16 ;  /* 0x00000008ff107819 */ /* 0x000fe20000011610 */
[--C-:B------:R-:W-:Y:S01]  /*d820*/  FFMA.FTZ R165, R10, UR17, -R178.reuse ;  /* 0x000000110aa57c23 */ /* 0x100fe200080108b2 */
[C---:B------:R-:W-:Y:S01]  /*d830*/  FSETP.NEU.FTZ.AND P0, PT, R3.reuse, -INF , PT ;  /* 0xff8000000300780b */ /* 0x040fe20003f1d000 */
[----:B------:R-:W-:Y:S01]  /*d840*/  FMUL.FTZ R177, R3, UR17 ;  /* 0x0000001103b17c20 */ /* 0x000fe20008410000 */
[----:B------:R-:W-:Y:S01]  /*d850*/  FSEL R9, R164, RZ, P1 ;  /* 0x000000ffa4097208 */ /* 0x000fe20000800000 */
[--C-:B------:R-:W-:Y:S01]  /*d860*/  FFMA.FTZ R181, R8, UR17, -R178.reuse ;  /* 0x0000001108b57c23 */ /* 0x100fe200080108b2 */
[----:B------:R-:W-:Y:S01]  /*d870*/  R2P PR, R216, 0x6 ;  /* 0x00000006d8007804 */ /* 0x000fe20000000000 */
[----:B------:R-:W-:Y:S01]  /*d880*/  FFMA.FTZ R166, R11, UR17, -R178 ;  /* 0x000000110ba67c23 */ /* 0x000fe200080108b2 */
[----:B------:R-:W-:Y:S01]  /*d890*/  FSEL R177, R177, RZ, P0 ;  /* 0x000000ffb1b17208 */ /* 0x000fe20000000000 */
[----:B------:R-:W-:Y:S01]  /*d8a0*/  FADD.FTZ R9, R180, -R9 ;  /* 0x80000009b4097221 */ /* 0x000fe20000010000 */
[----:B------:R-:W-:Y:S01]  /*d8b0*/  PRMT R16, R14, 0x5410, R16 ;  /* 0x000054100e107816 */ /* 0x000fe20000000010 */
[----:B------:R-:W-:Y:S01]  /*d8c0*/  MUFU.EX2 R181, R181 ;  /* 0x000000b500b57308 */ /* 0x000fe20000000800 */
[----:B-1----:R-:W-:Y:S01]  /*d8d0*/  LOP3.LUT R19, R19, 0xff, RZ, 0xc0, !PT ;  /* 0x000000ff13137812 */ /* 0x002fe200078ec0ff */
[--C-:B------:R-:W-:Y:S01]  /*d8e0*/  FFMA.FTZ R182, R4, UR17, -R177.reuse ;  /* 0x0000001104b67c23 */ /* 0x100fe200080108b1 */
[----:B------:R-:W-:Y:S01]  /*d8f0*/  FSEL R10, R3, RZ, P0 ;  /* 0x000000ff030a7208 */ /* 0x000fe20000000000 */
[--C-:B------:R-:W-:Y:S01]  /*d900*/  FFMA.FTZ R6, R6, UR17, -R177.reuse ;  /* 0x0000001106067c23 */ /* 0x100fe200080108b1 */
[----:B------:R-:W-:Y:S01]  /*d910*/  FFMA.FTZ R180, R7, UR17, -R177 ;  /* 0x0000001107b47c23 */ /* 0x000fe200080108b1 */
[----:B------:R-:W-:Y:S01]  /*d920*/  IMAD R170, R19, 0x10000, R19 ;  /* 0x0001000013aa7824 */ /* 0x000fe200078e0213 */
[----:B------:R-:W-:Y:S01]  /*d930*/  PRMT R13, R12, 0x7632, R13 ;  /* 0x000076320c0d7816 */ /* 0x000fe2000000000d */
[----:B------:R1:W-:Y:S01]  /*d940*/  MUFU.EX2 R0, R6 ;  /* 0x0000000600007308 */ /* 0x0003e20000000800 */
[----:B------:R-:W-:Y:S01]  /*d950*/  FMUL.FTZ R9, R9, UR17 ;  /* 0x0000001109097c20 */ /* 0x000fe20008410000 */
[----:B------:R-:W-:Y:S01]  /*d960*/  SHF.R.U32.HI R8, RZ, 0x18, R12 ;  /* 0x00000018ff087819 */ /* 0x000fe2000001160c */
[--C-:B------:R-:W-:Y:S01]  /*d970*/  FFMA.FTZ R197, R197, UR17, -R178.reuse ;  /* 0x00000011c5c57c23 */ /* 0x100fe200080108b2 */
[--C-:B------:R-:W-:Y:S01]  /*d980*/  HSET2.LE.AND R4, R16, R170.reuse, PT ;  /* 0x000000aa10047233 */ /* 0x100fe20003803000 */
[----:B------:R-:W-:Y:S01]  /*d990*/  VIADD R16, R169, 0x18000 ;  /* 0x00018000a9107836 */ /* 0x000fe20000000000 */
[----:B------:R-:W-:Y:S01]  /*d9a0*/  MUFU.EX2 R167, R167 ;  /* 0x000000a700a77308 */ /* 0x000fe20000000800 */
[----:B------:R-:W-:Y:S01]  /*d9b0*/  LOP3.LUT R15, R15, 0xff, RZ, 0xc0, !PT ;  /* 0x000000ff0f0f7812 */ /* 0x000fe200078ec0ff */
[----:B------:R-:W-:Y:S01]  /*d9c0*/  FFMA.FTZ R196, R196, UR17, -R178 ;  /* 0x00000011c4c47c23 */ /* 0x000fe200080108b2 */
[----:B------:R-:W-:Y:S01]  /*d9d0*/  @P2 VIADD R188, R16, 0xffffffc0 ;  /* 0xffffffc010bc2836 */ /* 0x000fe20000000000 */
[----:B------:R-:W-:Y:S01]  /*d9e0*/  MUFU.EX2 R166, R166 ;  /* 0x000000a600a67308 */ /* 0x000fe20000000800 */
[----:B------:R-:W-:Y:S01]  /*d9f0*/  LOP3.LUT R12, R13, 0xff, RZ, 0xc0, !PT ;  /* 0x000000ff0d0c7812 */ /* 0x000fe200078ec0ff */
[----:B------:R-:W-:Y:S01]  /*da00*/  FFMA.FTZ R194, R194, UR17, -R177 ;  /* 0x00000011c2c27c23 */ /* 0x000fe200080108b1 */
[----:B------:R-:W-:Y:S01]  /*da10*/  PRMT R17, R15, 0x5410, R17 ;  /* 0x000054100f117816 */ /* 0x000fe20000000011 */
[----:B------:R-:W2:Y:S01]  /*da20*/  LDSM.16.MT88.4 R28, [R188] ;  /* 0x00000000bc1c783b */ /* 0x000ea20000004200 */
[----:B-1----:R-:W-:Y:S01]  /*da30*/  FADD.FTZ R6, R2, -R10 ;  /* 0x8000000a02067221 */ /* 0x002fe20000010000 */
[--C-:B------:R-:W-:Y:S01]  /*da40*/  FFMA.FTZ R2, R5, UR17, -R177.reuse ;  /* 0x0000001105027c23 */ /* 0x100fe200080108b1 */
[----:B------:R-:W1:Y:S01]  /*da50*/  MUFU.EX2 R165, R165 ;  /* 0x000000a500a57308 */ /* 0x000e620000000800 */
[----:B------:R-:W-:Y:S01]  /*da60*/  PRMT R8, R12, 0x5410, R8 ;  /* 0x000054100c087816 */ /* 0x000fe20000000008 */
[----:B------:R-:W-:Y:S01]  /*da70*/  FMUL.FTZ R185, R6, UR17 ;  /* 0x0000001106b97c20 */ /* 0x000fe20008410000 */
[----:B------:R-:W-:Y:S01]  /*da80*/  LOP3.LUT R7, R18, 0xff00ff, RZ, 0xc0, !PT ;  /* 0x00ff00ff12077812 */ /* 0x000fe200078ec0ff */
[----:B------:R-:W-:Y:S01]  /*da90*/  MUFU.EX2 R180, R180 ;  /* 0x000000b400b47308 */ /* 0x000fe20000000800 */
[--C-:B------:R-:W-:Y:S01]  /*daa0*/  HSET2.LE.AND R6, R17, R170.reuse, PT ;  /* 0x000000aa11067233 */ /* 0x100fe20003803000 */
[----:B------:R-:W-:Y:S01]  /*dab0*/  LDSM.16.MT88.4 R12, [R169+0x18000] ;  /* 0x01800000a90c783b */ /* 0x000fe20000004200 */
[--C-:B------:R-:W-:Y:S01]  /*dac0*/  HSET2.LE.AND R5, R8, R170.reuse, PT ;  /* 0x000000aa08057233 */ /* 0x100fe20003803000 */
[----:B------:R-:W3:Y:S01]  /*dad0*/  MUFU.EX2 R2, R2 ;  /* 0x0000000200027308 */ /* 0x000ee20000000800 */
[----:B------:R-:W-:Y:S01]  /*dae0*/  HSET2.LE.AND R7, R7, R170, PT ;  /* 0x000000aa07077233 */ /* 0x000fe20003803000 */
[--C-:B------:R-:W-:Y:S01]  /*daf0*/  FFMA.FTZ R206, R206, UR17, -R178.reuse ;  /* 0x00000011cece7c23 */ /* 0x100fe200080108b2 */
[----:B------:R-:W-:Y:S01]  /*db00*/  SEL R187, R187, 0xffffffe0, !P1 ;  /* 0xffffffe0bbbb7807 */ /* 0x000fe20004800000 */
[----:B------:R-:W4:Y:S01]  /*db10*/  MUFU.EX2 R182, R182 ;  /* 0x000000b600b67308 */ /* 0x000f220000000800 */
[----:B------:R-:W-:Y:S01]  /*db20*/  FFMA.FTZ R203, R205, UR17, -R178 ;  /* 0x00000011cdcb7c23 */ /* 0x000fe200080108b2 */
[----:B-1----:R-:W-:Y:S01]  /*db30*/  F2FP.F16.F32.PACK_AB R11, R165, R166 ;  /* 0x000000a6a50b723e */ /* 0x002fe200000000ff */
[----:B------:R-:W-:Y:S01]  /*db40*/  FFMA.FTZ R205, R201, UR17, -R177 ;  /* 0x00000011c9cd7c23 */ /* 0x000fe200080108b1 */
[----:B------:R1:W5:Y:S01]  /*db50*/  MUFU.EX2 R186, R9 ;  /* 0x0000000900ba7308 */ /* 0x0003620000000800 */
[----:B------:R-:W-:Y:S01]  /*db60*/  IMAD.IADD R168, R169, 0x1, R187 ;  /* 0x00000001a9a87824 */ /* 0x000fe200078e02bb */
[----:B------:R-:W-:Y:S01]  /*db70*/  LOP3.LUT R6, R11, R6, RZ, 0xc0, !PT ;  /* 0x000000060b067212 */ /* 0x000fe200078ec0ff */
[----:B------:R-:W-:Y:S01]  /*db80*/  IMAD.IADD R187, R187, 0x1, R188 ;  /* 0x00000001bbbb7824 */ /* 0x000fe200078e02bc */
[----:B------:R-:W2:Y:S01]  /*db90*/  MUFU.EX2 R185, R185 ;  /* 0x000000b900b97308 */ /* 0x000ea20000000800 */
[--C-:B------:R-:W-:Y:S01]  /*dba0*/  FFMA.FTZ R200, R200, UR17, -R177.reuse ;  /* 0x00000011c8c87c23 */ /* 0x100fe200080108b1 */
[----:B---3--:R-:W-:Y:S01]  /*dbb0*/  F2FP.F16.F32.PACK_AB R10, R2, R180 ;  /* 0x000000b4020a723e */ /* 0x008fe200000000ff */
[----:B------:R-:W-:Y:S01]  /*dbc0*/  LDSM.16.MT88.4 R20, [R168+0x18000] ;  /* 0x01800000a814783b */ /* 0x000fe20000004200 */
[----:B------:R-:W-:Y:S01]  /*dbd0*/  MUFU.EX2 R196, R196 ;  /* 0x000000c400c47308 */ /* 0x000fe20000000800 */
[----:B------:R-:W-:Y:S01]  /*dbe0*/  FFMA.FTZ R198, R198, UR17, -R177 ;  /* 0x00000011c6c67c23 */ /* 0x000fe200080108b1 */
[----:B----4-:R-:W-:Y:S01]  /*dbf0*/  F2FP.F16.F32.PACK_AB R8, R182, R0 ;  /* 0x00000000b608723e */ /* 0x010fe200000000ff */
[----:B------:R-:W-:Y:S01]  /*dc00*/  FFMA.FTZ R189, R189, UR17, -R178 ;  /* 0x00000011bdbd7c23 */ /* 0x000fe200080108b2 */
[----:B------:R-:W-:Y:S01]  /*dc10*/  LOP3.LUT R7, R10, R7, RZ, 0xc0, !PT ;  /* 0x000000070a077212 */ /* 0x000fe200078ec0ff */
[----:B------:R-:W-:Y:S01]  /*dc20*/  MUFU.EX2 R194, R194 ;  /* 0x000000c200c27308 */ /* 0x000fe20000000800 */
[----:B-1----:R-:W-:Y:S01]  /*dc30*/  F2FP.F16.F32.PACK_AB R9, R167, R181 ;  /* 0x000000b5a709723e */ /* 0x002fe200000000ff */
[-C--:B-----5:R-:W-:Y:S01]  /*dc40*/  FMUL.FTZ R24, R144, R186.reuse ;  /* 0x000000ba90187220 */ /* 0x0a0fe20000410000 */
[----:B------:R-:W-:Y:S01]  /*dc50*/  LOP3.LUT R5, R8, R5, RZ, 0xc0, !PT ;  /* 0x0000000508057212 */ /* 0x000fe200078ec0ff */
[----:B------:R-:W-:Y:S01]  /*dc60*/  FMUL.FTZ R25, R145, R186 ;  /* 0x000000ba91197220 */ /* 0x000fe20000410000 */
[----:B------:R-:W-:Y:S01]  /*dc70*/  LOP3.LUT R4, R9, R4, RZ, 0xc0, !PT ;  /* 0x0000000409047212 */ /* 0x000fe200078ec0ff */
[-C--:B--2---:R-:W-:Y:S01]  /*dc80*/  FMUL.FTZ R26, R146, R185.reuse ;  /* 0x000000b9921a7220 */ /* 0x084fe20000410000 */
[-C--:B------:R-:W-:Y:S01]  /*dc90*/  FMUL.FTZ R27, R147, R185.reuse ;  /* 0x000000b9931b7220 */ /* 0x080fe20000410000 */
[-C--:B------:R-:W-:Y:S01]  /*dca0*/  FMUL.FTZ R140, R140, R186.reuse ;  /* 0x000000ba8c8c7220 */ /* 0x080fe20000410000 */
[-C--:B------:R-:W-:Y:S01]  /*dcb0*/  FMUL.FTZ R141, R141, R186.reuse ;  /* 0x000000ba8d8d7220 */ /* 0x080fe20000410000 */
[-C--:B------:R-:W-:Y:S01]  /*dcc0*/  FMUL.FTZ R142, R142, R185.reuse ;  /* 0x000000b98e8e7220 */ /* 0x080fe20000410000 */
[-C--:B------:R-:W-:Y:S01]  /*dcd0*/  FMUL.FTZ R143, R143, R185.reuse ;  /* 0x000000b98f8f7220 */ /* 0x080fe20000410000 */
[----:B------:R-:W1:Y:S01]  /*dce0*/  LDSM.16.MT88.4 R144, [R188+0x2000] ;  /* 0x00200000bc90783b */ /* 0x000e620000004200 */
[-C--:B------:R-:W-:Y:S01]  /*dcf0*/  FMUL.FTZ R32, R136, R186.reuse ;  /* 0x000000ba88207220 */ /* 0x080fe20000410000 */
[C---:B------:R-:W-:Y:S01]  /*dd00*/  HMMA.16816.F32 R24, R4.reuse, R28, R24 ;  /* 0x0000001c0418723c */ /* 0x040fe20000001818 */
[-C--:B------:R-:W-:Y:S01]  /*dd10*/  FMUL.FTZ R33, R137, R186.reuse ;  /* 0x000000ba89217220 */ /* 0x080fe20000410000 */
[-C--:B------:R-:W-:Y:S01]  /*dd20*/  FMUL.FTZ R34, R138, R185.reuse ;  /* 0x000000b98a227220 */ /* 0x080fe20000410000 */
[-C--:B------:R-:W-:Y:S01]  /*dd30*/  FMUL.FTZ R35, R139, R185.reuse ;  /* 0x000000b98b237220 */ /* 0x080fe20000410000 */
[-C--:B------:R-:W-:Y:S01]  /*dd40*/  FMUL.FTZ R44, R44, R186.reuse ;  /* 0x000000ba2c2c7220 */ /* 0x080fe20000410000 */
[----:B------:R-:W-:Y:S01]  /*dd50*/  LDSM.16.MT88.4 R136, [R187+0x2000] ;  /* 0x00200000bb88783b */ /* 0x000fe20000004200 */
        /* <DEDUP_REMOVED lines=138> */
[----:B------:R-:W-:Y:S01]  /*e600*/  LOP3.LUT R144, R210, UR7, R209, 0x96, !PT ;  /* 0x00000007d2907c12 */ /* 0x000fe2000f8e96d1 */
[----:B------:R1:W-:Y:S01]  /*e610*/  MUFU.EX2 R201, R206 ;  /* 0x000000ce00c97308 */ /* 0x0003e20000000800 */
[----:B------:R-:W-:Y:S01]  /*e620*/  FFMA.FTZ R173, R173, UR17, -R177 ;  /* 0x00000011adad7c23 */ /* 0x000fe200080108b1 */
[----:B------:R-:W-:Y:S01]  /*e630*/  FFMA.FTZ R181, R247, R186, R181 ;  /* 0x000000baf7b57223 */ /* 0x000fe200000100b5 */
[----:B------:R-:W-:Y:S01]  /*e640*/  FFMA.FTZ R0, R246, R185, R0 ;  /* 0x000000b9f6007223 */ /* 0x000fe20000010000 */
[----:B------:R-:W-:Y:S01]  /*e650*/  IMAD.WIDE.U32 R144, R144, -0x2daee0ad, RZ ;  /* 0xd2511f5390907825 */ /* 0x000fe200078e00ff */
[----:B------:R-:W-:Y:S01]  /*e660*/  MUFU.EX2 R203, R203 ;  /* 0x000000cb00cb7308 */ /* 0x000fe20000000800 */
[C---:B------:R-:W-:Y:S02]  /*e670*/  HMMA.16816.F32 R16, R4.reuse, R20, R16 ;  /* 0x000000140410723c */ /* 0x040fe40000001810 */
[----:B------:R-:W-:Y:S01]  /*e680*/  FADD.FTZ R181, R167, R181 ;  /* 0x000000b5a7b57221 */ /* 0x000fe20000010000 */
[----:B------:R-:W-:Y:S01]  /*e690*/  FADD.FTZ R0, R182, R0 ;  /* 0x00000000b6007221 */ /* 0x000fe20000010000 */
[----:B------:R-:W-:Y:S01]  /*e6a0*/  LOP3.LUT R202, R202, UR11, R145, 0x96, !PT ;  /* 0x0000000bcaca7c12 */ /* 0x000fe2000f8e9691 */
[----:B------:R-:W-:Y:S01]  /*e6b0*/  MUFU.EX2 R205, R205 ;  /* 0x000000cd00cd7308 */ /* 0x000fe20000000800 */
[----:B------:R-:W-:Y:S01]  /*e6c0*/  FADD.FTZ R166, R166, R181 ;  /* 0x000000b5a6a67221 */ /* 0x000fe20000010000 */
[----:B------:R-:W-:Y:S01]  /*e6d0*/  FADD.FTZ R180, R180, R0 ;  /* 0x00000000b4b47221 */ /* 0x000fe20000010000 */
[C---:B--2---:R-:W-:Y:S01]  /*e6e0*/  HMMA.16816.F32 R92, R4.reuse, R140, R92 ;  /* 0x0000008c045c723c */ /* 0x044fe2000000185c */
[----:B------:R-:W-:Y:S01]  /*e6f0*/  MUFU.EX2 R200, R200 ;  /* 0x000000c800c87308 */ /* 0x000fe20000000800 */
[----:B-1----:R-:W-:Y:S01]  /*e700*/  FFMA.FTZ R206, R179, UR17, -R178 ;  /* 0x00000011b3ce7c23 */ /* 0x002fe200080108b2 */
[----:B------:R-:W-:Y:S01]  /*e710*/  FADD.FTZ R166, R165, R166 ;  /* 0x000000a6a5a67221 */ /* 0x000fe20000010000 */
[----:B------:R-:W-:Y:S01]  /*e720*/  FADD.FTZ R180, R2, R180 ;  /* 0x000000b402b47221 */ /* 0x000fe20000010000 */
[----:B------:R-:W-:Y:S03]  /*e730*/  MUFU.EX2 R198, R198 ;  /* 0x000000c600c67308 */ /* 0x000fe60000000800 */
[C---:B------:R-:W-:Y:S01]  /*e740*/  HMMA.16816.F32 R96, R4.reuse, R142, R96 ;  /* 0x0000008e0460723c */ /* 0x040fe20000001860 */
[----:B------:R-:W1:Y:S01]  /*e750*/  LDSM.16.MT88.4 R140, [R188+0x6000] ;  /* 0x00600000bc8c783b */ /* 0x000e620000004200 */
[----:B------:R-:W-:Y:S04]  /*e760*/  MUFU.EX2 R189, R189 ;  /* 0x000000bd00bd7308 */ /* 0x000fe80000000800 */
[----:B------:R-:W-:Y:S02]  /*e770*/  MUFU.EX2 R206, R206 ;  /* 0x000000ce00ce7308 */ /* 0x000fe40000000800 */
[C---:B------:R-:W-:Y:S01]  /*e780*/  HMMA.16816.F32 R12, R4.reuse, R14, R156 ;  /* 0x0000000e040c723c */ /* 0x040fe2000000189c */
[----:B------:R-:W-:Y:S07]  /*e790*/  LDSM.16.MT88.4 R156, [R187+0x6000] ;  /* 0x00600000bb9c783b */ /* 0x000fee0000004200 */
[C---:B------:R-:W-:Y:S01]  /*e7a0*/  HMMA.16816.F32 R20, R4.reuse, R22, R148 ;  /* 0x000000160414723c */ /* 0x040fe20000001894 */
[----:B------:R-:W2:Y:S07]  /*e7b0*/  LDSM.16.MT88.4 R148, [R169+0x1a000] ;  /* 0x01a00000a994783b */ /* 0x000eae0000004200 */
[----:B---3--:R-:W-:Y:S01]  /*e7c0*/  HMMA.16816.F32 R108, R4, R136, R108 ;  /* 0x00000088046c723c */ /* 0x008fe2000000186c */
[----:B------:R-:W-:Y:S01]  /*e7d0*/  IMAD.MOV.U32 R136, RZ, RZ, R144 ;  /* 0x000000ffff887224 */ /* 0x000fe200078e0090 */
[----:B------:R-:W-:-:S04]  /*e7e0*/  PRMT R137, R144, 0x7773, RZ ;  /* 0x0000777390897816 */ /* 0x000fc800000000ff */
[----:B------:R-:W-:Y:S02]  /*e7f0*/  LOP3.LUT R136, R136, 0xff, RZ, 0xc0, !PT ;  /* 0x000000ff88887812 */ /* 0x000fe400078ec0ff */
[C---:B------:R-:W-:Y:S01]  /*e800*/  HMMA.16816.F32 R112, R4.reuse, R138, R112 ;  /* 0x0000008a0470723c */ /* 0x040fe20000001870 */
[C---:B------:R-:W-:Y:S02]  /*e810*/  PRMT R138, R144.reuse, 0x7771, RZ ;  /* 0x00007771908a7816 */ /* 0x040fe400000000ff */
[----:B------:R-:W-:Y:S02]  /*e820*/  PRMT R139, R144, 0x7772, RZ ;  /* 0x00007772908b7816 */ /* 0x000fe400000000ff */
[----:B------:R-:W-:Y:S01]  /*e830*/  PRMT R138, R136, 0x5410, R138 ;  /* 0x00005410888a7816 */ /* 0x000fe2000000008a */
[--C-:B------:R-:W-:Y:S01]  /*e840*/  FFMA.FTZ R136, R195, UR17, -R178.reuse ;  /* 0x00000011c3887c23 */ /* 0x100fe200080108b2 */
[----:B------:R-:W-:Y:S01]  /*e850*/  PRMT R139, R139, 0x5410, R137 ;  /* 0x000054108b8b7816 */ /* 0x000fe20000000089 */
[----:B------:R-:W-:Y:S01]  /*e860*/  FFMA.FTZ R137, R192, UR17, -R178 ;  /* 0x00000011c0897c23 */ /* 0x000fe200080108b2 */
[----:B-1----:R-:W-:Y:S01]  /*e870*/  HMMA.16816.F32 R116, R4, R140, R116 ;  /* 0x0000008c0474723c */ /* 0x002fe20000001874 */
[----:B------:R-:W-:Y:S01]  /*e880*/  FFMA.FTZ R141, R193, UR17, -R177 ;  /* 0x00000011c18d7c23 */ /* 0x000fe200080108b1 */
[----:B------:R1:W3:Y:S01]  /*e890*/  MUFU.EX2 R192, R197 ;  /* 0x000000c500c07308 */ /* 0x0002e20000000800 */
[----:B------:R-:W-:-:S02]  /*e8a0*/  LOP3.LUT R139, R139, 0xff00ff, RZ, 0xc0, !PT ;  /* 0x00ff00ff8b8b7812 */ /* 0x000fc400078ec0ff */
[C---:B------:R-:W-:Y:S01]  /*e8b0*/  PRMT R140, R202.reuse, 0x7632, R140 ;  /* 0x00007632ca8c7816 */ /* 0x040fe2000000008c */
[----:B------:R4:W-:Y:S01]  /*e8c0*/  MUFU.EX2 R195, R137 ;  /* 0x0000008900c37308 */ /* 0x0009e20000000800 */
[--C-:B------:R-:W-:Y:S01]  /*e8d0*/  HSET2.LE.AND R138, R138, R170.reuse, PT ;  /* 0x000000aa8a8a7233 */ /* 0x100fe20003803000 */
[C---:B------:R-:W-:Y:S01]  /*e8e0*/  HMMA.16816.F32 R120, R4.reuse, R142, R120 ;  /* 0x0000008e0478723c */ /* 0x040fe20000001878 */
[--C-:B------:R-:W-:Y:S01]  /*e8f0*/  FFMA.FTZ R143, R191, UR17, -R177.reuse ;  /* 0x00000011bf8f7c23 */ /* 0x100fe200080108b1 */
[----:B------:R-:W-:Y:S01]  /*e900*/  LOP3.LUT R142, R202, 0xffff, RZ, 0xc0, !PT ;  /* 0x0000ffffca8e7812 */ /* 0x000fe200078ec0ff */
[----:B------:R5:W2:Y:S01]  /*e910*/  MUFU.EX2 R191, R136 ;  /* 0x0000008800bf7308 */ /* 0x000aa20000000800 */
[----:B------:R-:W-:Y:S02]  /*e920*/  LOP3.LUT R140, R140, 0xff, RZ, 0xc0, !PT ;  /* 0x000000ff8c8c7812 */ /* 0x000fe400078ec0ff */
[----:B------:R-:W-:Y:S01]  /*e930*/  SHF.R.U32.HI R142, RZ, 0x8, R142 ;  /* 0x00000008ff8e7819 */ /* 0x000fe2000001168e */
[----:B------:R-:W-:Y:S01]  /*e940*/  MUFU.EX2 R193, R143 ;  /* 0x0000008f00c17308 */ /* 0x000fe20000000800 */
[----:B-1----:R-:W-:Y:S01]  /*e950*/  FFMA.FTZ R197, R190, UR17, -R177 ;  /* 0x00000011bec57c23 */ /* 0x002fe200080108b1 */
[----:B------:R-:W-:Y:S01]  /*e960*/  HMMA.16816.F32 R104, R4, R146, R104 ;  /* 0x000000920468723c */ /* 0x000fe20000001868 */
[----:B------:R-:W1:Y:S01]  /*e970*/  LDSM.16.MT88.4 R144, [R168+0x18800] ;  /* 0x01880000a890783b */ /* 0x000e620000004200 */
[----:B------:R2:W2:Y:S01]  /*e980*/  MUFU.EX2 R190, R141 ;  /* 0x0000008d00be7308 */ /* 0x0004a20000000800 */
[----:B------:R-:W-:-:S02]  /*e990*/  HSET2.LE.AND R139, R139, R170, PT ;  /* 0x000000aa8b8b7233 */ /* 0x000fc40003803000 */
[----:B----4-:R-:W-:Y:S01]  /*e9a0*/  LOP3.LUT R137, R202, 0xff, RZ, 0xc0, !PT ;  /* 0x000000ffca897812 */ /* 0x010fe200078ec0ff */
[----:B------:R-:W4:Y:S01]  /*e9b0*/  MUFU.EX2 R197, R197 ;  /* 0x000000c500c57308 */ /* 0x000f220000000800 */
[----:B---3--:R-:W-:Y:S01]  /*e9c0*/  F2FP.F16.F32.PACK_AB R160, R192, R196 ;  /* 0x000000c4c0a0723e */ /* 0x008fe200000000ff */
[C---:B------:R-:W-:Y:S01]  /*e9d0*/  HMMA.16816.F32 R32, R4.reuse, R152, R32 ;  /* 0x000000980420723c */ /* 0x040fe20000001820 */
[----:B-----5:R-:W-:Y:S01]  /*e9e0*/  SHF.R.U32.HI R136, RZ, 0x18, R202 ;  /* 0x00000018ff887819 */ /* 0x020fe200000116ca */
[----:B------:R-:W-:Y:S01]  /*e9f0*/  FFMA.FTZ R202, R207, UR17, -R178 ;  /* 0x00000011cfca7c23 */ /* 0x000fe200080108b2 */
[----:B------:R-:W-:Y:S01]  /*ea00*/  PRMT R137, R137, 0x5410, R142 ;  /* 0x0000541089897816 */ /* 0x000fe2000000008e */
[----:B------:R-:W-:Y:S01]  /*ea10*/  FFMA.FTZ R207, R176, UR17, -R178 ;  /* 0x00000011b0cf7c23 */ /* 0x000fe200080108b2 */
[----:B------:R-:W-:Y:S01]  /*ea20*/  PRMT R136, R140, 0x5410, R136 ;  /* 0x000054108c887816 */ /* 0x000fe20000000088 */
[----:B------:R-:W-:Y:S01]  /*ea30*/  FADD.FTZ R196, R196, R166 ;  /* 0x000000a6c4c47221 */ /* 0x000fe20000010000 */
[----:B--2---:R-:W-:Y:S01]  /*ea40*/  F2FP.F16.F32.PACK_AB R141, R191, R195 ;  /* 0x000000c3bf8d723e */ /* 0x004fe200000000ff */
[C---:B------:R-:W-:Y:S01]  /*ea50*/  HMMA.16816.F32 R132, R4.reuse, R154, R132 ;  /* 0x0000009a0484723c */ /* 0x040fe20000001884 */
[----:B------:R-:W-:Y:S01]  /*ea60*/  F2FP.F16.F32.PACK_AB R143, R190, R193 ;  /* 0x000000c1be8f723e */ /* 0x000fe200000000ff */
[----:B------:R-:W-:Y:S01]  /*ea70*/  LDSM.16.MT88.4 R152, [R169+0x18800] ;  /* 0x01880000a998783b */ /* 0x000fe20000004200 */
[----:B------:R-:W-:Y:S01]  /*ea80*/  LOP3.LUT R138, R141, R138, RZ, 0xc0, !PT ;  /* 0x0000008a8d8a7212 */ /* 0x000fe200078ec0ff */
[----:B------:R-:W2:Y:S01]  /*ea90*/  MUFU.EX2 R202, R202 ;  /* 0x000000ca00ca7308 */ /* 0x000ea20000000800 */
[----:B------:R-:W-:Y:S01]  /*eaa0*/  LOP3.LUT R139, R143, R139, RZ, 0xc0, !PT ;  /* 0x0000008b8f8b7212 */ /* 0x000fe200078ec0ff */
[----:B------:R-:W-:Y:S01]  /*eab0*/  FADD.FTZ R196, R192, R196 ;  /* 0x000000c4c0c47221 */ /* 0x000fe20000010000 */
[----:B------:R-:W3:Y:S01]  /*eac0*/  LDSM.16.MT88.4 R140, [R187+0x800] ;  /* 0x00080000bb8c783b */ /* 0x000ee20000004200 */
[----:B------:R-:W-:Y:S01]  /*ead0*/  HMMA.16816.F32 R36, R4, R148, R36 ;  /* 0x000000940424723c */ /* 0x000fe20000001824 */
[----:B------:R-:W-:Y:S01]  /*eae0*/  MUFU.EX2 R207, R207 ;  /* 0x000000cf00cf7308 */ /* 0x000fe20000000800 */
[----:B------:R-:W-:-:S04]  /*eaf0*/  FADD.FTZ R195, R195, R196 ;  /* 0x000000c4c3c37221 */ /* 0x000fc80000010000 */
[----:B------:R-:W-:Y:S02]  /*eb00*/  FADD.FTZ R195, R191, R195 ;  /* 0x000000c3bfc37221 */ /* 0x000fe40000010000 */
[C---:B------:R-:W-:Y:S01]  /*eb10*/  HMMA.16816.F32 R40, R4.reuse, R150, R40 ;  /* 0x000000960428723c */ /* 0x040fe20000001828 */
[----:B------:R-:W-:Y:S07]  /*eb20*/  LDSM.16.MT88.4 R148, [R188+0x800] ;  /* 0x00080000bc94783b */ /* 0x000fee0000004200 */
[----:B------:R-:W-:Y:S01]  /*eb30*/  HMMA.16816.F32 R124, R4, R156, R124 ;  /* 0x0000009c047c723c */ /* 0x000fe2000000187c */
[----:B------:R-:W-:-:S02]  /*eb40*/  HSET2.LE.AND R157, R137, R170, PT ;  /* 0x000000aa899d7233 */ /* 0x000fc40003803000 */
[----:B------:R-:W-:Y:S02]  /*eb50*/  HSET2.LE.AND R137, R136, R170, PT ;  /* 0x000000aa88897233 */ /* 0x000fe40003803000 */
[----:B----4-:R-:W-:Y:S01]  /*eb60*/  F2FP.F16.F32.PACK_AB R156, R194, R197 ;  /* 0x000000c5c29c723e */ /* 0x010fe200000000ff */
[----:B------:R-:W-:Y:S01]  /*eb70*/  FADD.FTZ R197, R197, R180 ;  /* 0x000000b4c5c57221 */ /* 0x000fe20000010000 */
[----:B------:R-:W-:Y:S01]  /*eb80*/  LOP3.LUT R136, R160, R157, RZ, 0xc0, !PT ;  /* 0x0000009da0887212 */ /* 0x000fe200078ec0ff */
[----:B------:R-:W-:Y:S01]  /*eb90*/  HMMA.16816.F32 R4, R4, R158, R128 ;  /* 0x0000009e0404723c */ /* 0x000fe20000001880 */
[----:B------:R-:W4:Y:S01]  /*eba0*/  LDSM.16.MT88.4 R128, [R169+0x1a800] ;  /* 0x01a80000a980783b */ /* 0x000f220000004200 */
[----:B------:R-:W-:Y:S01]  /*ebb0*/  LOP3.LUT R137, R156, R137, RZ, 0xc0, !PT ;  /* 0x000000899c897212 */ /* 0x000fe200078ec0ff */
[----:B------:R-:W-:Y:S02]  /*ebc0*/  FADD.FTZ R197, R194, R197 ;  /* 0x000000c5c2c57221 */ /* 0x000fe40000010000 */
[----:B------:R-:W-:Y:S02]  /*ebd0*/  LDSM.16.MT88.4 R156, [R187+0x2800] ;  /* 0x00280000bb9c783b */ /* 0x000fe40000004200 */
[----:B------:R-:W-:-:S02]  /*ebe0*/  FADD.FTZ R193, R193, R197 ;  /* 0x000000c5c1c17221 */ /* 0x000fc40000010000 */
[----:B-1----:R-:W-:Y:S01]  /*ebf0*/  HMMA.16816.F32 R16, R136, R144, R16 ;  /* 0x000000908810723c */ /* 0x002fe20000001810 */
[----:B------:R-:W-:Y:S01]  /*ec00*/  LDSM.16.MT88.4 R160, [R168+0x1a800] ;  /* 0x01a80000a8a0783b */ /* 0x000fe20000004200 */
[----:B------:R-:W-:-:S06]  /*ec10*/  FADD.FTZ R193, R190, R193 ;  /* 0x000000c1bec17221 */ /* 0x000fcc0000010000 */
        /* <DEDUP_REMOVED lines=14> */
[----:B---3--:R-:W-:Y:S01]  /*ed00*/  HMMA.16816.F32 R84, R136, R140, R84 ;  /* 0x0000008c8854723c */ /* 0x008fe20000001854 */
[----:B------:R-:W-:-:S07]  /*ed10*/  IMAD.U32 R140, RZ, RZ, UR22 ;  /* 0x00000016ff8c7e24 */ /* 0x000fce000f8e00ff */
[----:B----4-:R-:W-:Y:S01]  /*ed20*/  HMMA.16816.F32 R92, R136, R128, R92 ;  /* 0x00000080885c723c */ /* 0x010fe2000000185c */
[----:B------:R-:W-:-:S05]  /*ed30*/  LOP3.LUT R128, R140, UR31, R245, 0x96, !PT ;  /* 0x0000001f8c807c12 */ /* 0x000fca000f8e96f5 */
[----:B------:R-:W-:Y:S02]  /*ed40*/  IMAD.WIDE.U32 R128, R128, -0x326172a9, RZ ;  /* 0xcd9e8d5780807825 */ /* 0x000fe400078e00ff */
[----:B------:R-:W-:Y:S01]  /*ed50*/  HMMA.16816.F32 R88, R136, R142, R88 ;  /* 0x0000008e8858723c */ /* 0x000fe20000001858 */
[----:B------:R-:W3:Y:S02]  /*ed60*/  LDSM.16.MT88.4 R140, [R188+0x6800] ;  /* 0x00680000bc8c783b */ /* 0x000ee40000004200 */
[----:B------:R-:W-:Y:S02]  /*ed70*/  LOP3.LUT R129, R248, UR10, R129, 0x96, !PT ;  /* 0x0000000af8817c12 */ /* 0x000fe4000f8e9681 */
[----:B------:R-:W-:-:S03]  /*ed80*/  LOP3.LUT R128, R128, UR9, R237, 0x96, !PT ;  /* 0x0000000980807c12 */ /* 0x000fc6000f8e96ed */
[----:B------:R-:W-:Y:S01]  /*ed90*/  IMAD.WIDE.U32 R208, R129, -0x2daee0ad, RZ ;  /* 0xd2511f5381d07825 */ /* 0x000fe200078e00ff */
[----:B------:R-:W-:Y:S03]  /*eda0*/  HMMA.16816.F32 R96, R136, R130, R96 ;  /* 0x000000828860723c */ /* 0x000fe60000001860 */
[----:B------:R-:W-:Y:S01]  /*edb0*/  IMAD.WIDE.U32 R128, R128, -0x2daee0ad, RZ ;  /* 0xd2511f5380807825 */ /* 0x000fe200078e00ff */
[----:B------:R-:W-:-:S04]  /*edc0*/  LOP3.LUT R130, R242, UR16, R209, 0x96, !PT ;  /* 0x00000010f2827c12 */ /* 0x000fc8000f8e96d1 */
[----:B------:R-:W-:Y:S01]  /*edd0*/  LOP3.LUT R208, R208, UR15, R129, 0x96, !PT ;  /* 0x0000000fd0d07c12 */ /* 0x000fe2000f8e9681 */
[----:B-1----:R-:W-:Y:S01]  /*ede0*/  HMMA.16816.F32 R100, R136, R144, R100 ;  /* 0x000000908864723c */ /* 0x002fe20000001864 */
[----:B------:R-:W-:-:S04]  /*edf0*/  IMAD.WIDE.U32 R130, R130, -0x326172a9, RZ ;  /* 0xcd9e8d5782827825 */ /* 0x000fc800078e00ff */
[----:B------:R-:W-:Y:S01]  /*ee00*/  IMAD.WIDE.U32 R208, R208, -0x326172a9, RZ ;  /* 0xcd9e8d57d0d07825 */ /* 0x000fe200078e00ff */
[----:B------:R-:W-:Y:S02]  /*ee10*/  LOP3.LUT R129, R236, UR8, R131, 0x96, !PT ;  /* 0x00000008ec817c12 */ /* 0x000fe4000f8e9683 */
[----:B------:R-:W-:Y:S01]  /*ee20*/  HMMA.16816.F32 R104, R136, R146, R104 ;  /* 0x000000928868723c */ /* 0x000fe20000001868 */
[----:B------:R-:W1:Y:S01]  /*ee30*/  LDSM.16.MT88.4 R144, [R187+0x6800] ;  /* 0x00680000bb90783b */ /* 0x000e620000004200 */
[----:B------:R-:W-:Y:S01]  /*ee40*/  LOP3.LUT R210, R130, UR4, R209, 0x96, !PT ;  /* 0x0000000482d27c12 */ /* 0x000fe2000f8e96d1 */
[----:B------:R-:W-:-:S04]  /*ee50*/  IMAD.WIDE.U32 R212, R129, -0x2daee0ad, RZ ;  /* 0xd2511f5381d47825 */ /* 0x000fc800078e00ff */
[----:B------:R-:W-:Y:S01]  /*ee60*/  FFMA.FTZ R209, R172, UR17, -R177 ;  /* 0x00000011acd17c23 */ /* 0x000fe200080108b1 */
[----:B------:R-:W-:Y:S01]  /*ee70*/  IMAD.WIDE.U32 R210, R210, -0x2daee0ad, RZ ;  /* 0xd2511f53d2d27825 */ /* 0x000fe200078e00ff */
[C---:B-----5:R-:W-:Y:S04]  /*ee80*/  HMMA.16816.F32 R76, R136.reuse, R148, R76 ;  /* 0x00000094884c723c */ /* 0x060fe8000000184c */
[----:B------:R-:W-:Y:S04]  /*ee90*/  MUFU.EX2 R209, R209 ;  /* 0x000000d100d17308 */ /* 0x000fe80000000800 */
[C---:B------:R-:W-:Y:S01]  /*eea0*/  HMMA.16816.F32 R80, R136.reuse, R150, R80 ;  /* 0x000000968850723c */ /* 0x040fe20000001850 */
[----:B------:R-:W4:Y:S07]  /*eeb0*/  LDSM.16.MT88.4 R148, [R168+0x1e800] ;  /* 0x01e80000a894783b */ /* 0x000f2e0000004200 */
[----:B---3--:R-:W-:Y:S01]  /*eec0*/  HMMA.16816.F32 R116, R136, R140, R116 ;  /* 0x0000008c8874723c */ /* 0x008fe20000001874 */
[----:B------:R-:W-:Y:S01]  /*eed0*/  LOP3.LUT R140, R212, UR12, R211, 0x96, !PT ;  /* 0x0000000cd48c7c12 */ /* 0x000fe2000f8e96d3 */
[----:B------:R-:W-:Y:S01]  /*eee0*/  FFMA.FTZ R211, R174, UR17, -R177 ;  /* 0x00000011aed37c23 */ /* 0x000fe200080108b1 */
[----:B------:R-:W-:-:S03]  /*eef0*/  LOP3.LUT R212, R128, UR13, R213, 0x96, !PT ;  /* 0x0000000d80d47c12 */ /* 0x000fc6000f8e96d5 */
[----:B------:R-:W-:Y:S02]  /*ef00*/  IMAD.WIDE.U32 R140, R140, -0x326172a9, RZ ;  /* 0xcd9e8d578c8c7825 */ /* 0x000fe400078e00ff */
[C---:B------:R-:W-:Y:S01]  /*ef10*/  HMMA.16816.F32 R8, R136.reuse, R152, R8 ;  /* 0x000000988808723c */ /* 0x040fe20000001808 */
[----:B------:R-:W-:Y:S01]  /*ef20*/  MUFU.EX2 R211, R211 ;  /* 0x000000d300d37308 */ /* 0x000fe20000000800 */
[----:B------:R-:W-:Y:S01]  /*ef30*/  IMAD.MOV.U32 R130, RZ, RZ, R140 ;  /* 0x000000ffff827224 */ /* 0x000fe200078e008c */
[----:B------:R-:W-:Y:S01]  /*ef40*/  PRMT R128, R140, 0x7771, RZ ;  /* 0x000077718c807816 */ /* 0x000fe200000000ff */
[----:B------:R-:W-:Y:S01]  /*ef50*/  IMAD.WIDE.U32 R212, R212, -0x326172a9, RZ ;  /* 0xcd9e8d57d4d47825 */ /* 0x000fe200078e00ff */
[C---:B------:R-:W-:Y:S02]  /*ef60*/  PRMT R129, R140.reuse, 0x7773, RZ ;  /* 0x000077738c817816 */ /* 0x040fe400000000ff */
[----:B------:R-:W-:Y:S01]  /*ef70*/  PRMT R131, R140, 0x7772, RZ ;  /* 0x000077728c837816 */ /* 0x000fe200000000ff */
[----:B------:R-:W-:Y:S01]  /*ef80*/  HMMA.16816.F32 R12, R136, R154, R12 ;  /* 0x0000009a880c723c */ /* 0x000fe2000000180c */
[----:B------:R-:W3:Y:S01]  /*ef90*/  LDSM.16.MT88.4 R152, [R169+0x1c800] ;  /* 0x01c80000a998783b */ /* 0x000ee20000004200 */
[----:B------:R-:W-:-:S02]  /*efa0*/  LOP3.LUT R140, R130, 0xff, RZ, 0xc0, !PT ;  /* 0x000000ff828c7812 */ /* 0x000fc400078ec0ff */
[----:B------:R-:W-:Y:S01]  /*efb0*/  LOP3.LUT R130, R212, UR6, R141, 0x96, !PT ;  /* 0x00000006d4827c12 */ /* 0x000fe2000f8e968d */
[----:B------:R-:W-:Y:S01]  /*efc0*/  FFMA.FTZ R212, R175, UR17, -R178 ;  /* 0x00000011afd47c23 */ /* 0x000fe200080108b2 */
[----:B------:R-:W-:Y:S02]  /*efd0*/  PRMT R128, R140, 0x5410, R128 ;  /* 0x000054108c807816 */ /* 0x000fe40000000080 */
[C---:B------:R-:W-:Y:S01]  /*efe0*/  HMMA.16816.F32 R60, R136.reuse, R156, R60 ;  /* 0x0000009c883c723c */ /* 0x040fe2000000183c */
[C---:B------:R-:W-:Y:S02]  /*eff0*/  PRMT R140, R130.reuse, 0x7632, R140 ;  /* 0x00007632828c7816 */ /* 0x040fe4000000008c */
[----:B------:R-:W-:Y:S01]  /*f000*/  PRMT R131, R131, 0x5410, R129 ;  /* 0x0000541083837816 */ /* 0x000fe20000000081 */
[----:B------:R-:W-:Y:S01]  /*f010*/  MUFU.EX2 R212, R212 ;  /* 0x000000d400d47308 */ /* 0x000fe20000000800 */
[C---:B------:R-:W-:Y:S02]  /*f020*/  LOP3.LUT R141, R130.reuse, 0xffff, RZ, 0xc0, !PT ;  /* 0x0000ffff828d7812 */ /* 0x040fe400078ec0ff */
[----:B------:R-:W-:Y:S01]  /*f030*/  LOP3.LUT R129, R130, 0xff, RZ, 0xc0, !PT ;  /* 0x000000ff82817812 */ /* 0x000fe200078ec0ff */
[----:B------:R-:W-:Y:S01]  /*f040*/  HMMA.16816.F32 R64, R136, R158, R64 ;  /* 0x0000009e8840723c */ /* 0x000fe20000001840 */
[----:B------:R-:W5:Y:S01]  /*f050*/  LDSM.16.MT88.4 R156, [R169+0x19000] ;  /* 0x01900000a99c783b */ /* 0x000f620000004200 */
[----:B------:R-:W-:-:S02]  /*f060*/  SHF.R.U32.HI R130, RZ, 0x18, R130 ;  /* 0x00000018ff827819 */ /* 0x000fc40000011682 */
[----:B------:R-:W-:Y:S02]  /*f070*/  LOP3.LUT R140, R140, 0xff, RZ, 0xc0, !PT ;  /* 0x000000ff8c8c7812 */ /* 0x000fe400078ec0ff */
[----:B------:R-:W-:Y:S02]  /*f080*/  SHF.R.U32.HI R141, RZ, 0x8, R141 ;  /* 0x00000008ff8d7819 */ /* 0x000fe4000001168d */
[C---:B------:R-:W-:Y:S01]  /*f090*/  HMMA.16816.F32 R120, R136.reuse, R142, R120 ;  /* 0x0000008e8878723c */ /* 0x040fe20000001878 */
[----:B------:R-:W-:Y:S01]  /*f0a0*/  HSET2.LE.AND R143, R128, R170, PT ;  /* 0x000000aa808f7233 */ /* 0x000fe20003803000 */
[----:B------:R-:W-:Y:S01]  /*f0b0*/  FFMA.FTZ R142, R204, UR17, -R178 ;  /* 0x00000011cc8e7c23 */ /* 0x000fe200080108b2 */
[----:B------:R-:W-:Y:S01]  /*f0c0*/  FFMA.FTZ R204, R199, UR17, -R177 ;  /* 0x00000011c7cc7c23 */ /* 0x000fe200080108b1 */
[----:B------:R-:W-:Y:S02]  /*f0d0*/  PRMT R128, R140, 0x5410, R130 ;  /* 0x000054108c807816 */ /* 0x000fe40000000082 */
[----:B------:R3:W5:Y:S01]  /*f0e0*/  MUFU.EX2 R199, R142 ;  /* 0x0000008e00c77308 */ /* 0x0007620000000800 */
[----:B------:R-:W-:Y:S01]  /*f0f0*/  PRMT R129, R129, 0x5410, R141 ;  /* 0x0000541081817816 */ /* 0x000fe2000000008d */
[----:B-1----:R-:W-:Y:S01]  /*f100*/  HMMA.16816.F32 R124, R136, R144, R124 ;  /* 0x00000090887c723c */ /* 0x002fe2000000187c */
[----:B--2---:R-:W-:Y:S01]  /*f110*/  F2FP.F16.F32.PACK_AB R144, R201, R202 ;  /* 0x000000cac990723e */ /* 0x004fe200000000ff */
[----:B------:R-:W1:Y:S01]  /*f120*/  MUFU.EX2 R204, R204 ;  /* 0x000000cc00cc7308 */ /* 0x000e620000000800 */
[----:B------:R-:W-:-:S02]  /*f130*/  LOP3.LUT R131, R131, 0xff00ff, RZ, 0xc0, !PT ;  /* 0x00ff00ff83837812 */ /* 0x000fc400078ec0ff */
[----:B------:R-:W-:Y:S02]  /*f140*/  LOP3.LUT R130, R144, R143, RZ, 0xc0, !PT ;  /* 0x0000008f90827212 */ /* 0x000fe400078ec0ff */
[----:B------:R-:W-:Y:S01]  /*f150*/  LOP3.LUT R208, R208, UR7, R213, 0x96, !PT ;  /* 0x00000007d0d07c12 */ /* 0x000fe2000f8e96d5 */
[----:B----4-:R-:W-:Y:S01]  /*f160*/  HMMA.16816.F32 R108, R136, R148, R108 ;  /* 0x00000094886c723c */ /* 0x010fe2000000186c */
[----:B------:R-:W-:Y:S02]  /*f170*/  HSET2.LE.AND R131, R131, R170, PT ;  /* 0x000000aa83837233 */ /* 0x000fe40003803000 */
[----:B---3--:R-:W-:-:S05]  /*f180*/  F2FP.F16.F32.PACK_AB R142, R200, R205 ;  /* 0x000000cdc88e723e */ /* 0x008fca00000000ff */
[----:B------:R-:W-:Y:S01]  /*f190*/  HMMA.16816.F32 R112, R136, R150, R112 ;  /* 0x000000968870723c */ /* 0x000fe20000001870 */
[----:B------:R-:W2:Y:S01]  /*f1a0*/  LDSM.16.MT88.4 R148, [R188+0x1000] ;  /* 0x00100000bc94783b */ /* 0x000ea20000004200 */
[----:B------:R-:W-:-:S03]  /*f1b0*/  LOP3.LUT R131, R142, R131, RZ, 0xc0, !PT ;  /* 0x000000838e837212 */ /* 0x000fc600078ec0ff */
[----:B------:R-:W-:Y:S03]  /*f1c0*/  LDSM.16.MT88.4 R140, [R169+0x1b000] ;  /* 0x01b00000a98c783b */ /* 0x000fe60000004200 */
[C---:B------:R-:W-:Y:S01]  /*f1d0*/  HMMA.16816.F32 R4, R136.reuse, R146, R4 ;  /* 0x000000928804723c */ /* 0x040fe20000001804 */
[----:B------:R-:W3:Y:S07]  /*f1e0*/  LDSM.16.MT88.4 R144, [R187+0x1000] ;  /* 0x00100000bb90783b */ /* 0x000eee0000004200 */
[----:B------:R-:W-:Y:S01]  /*f1f0*/  HMMA.16816.F32 R44, R136, R160, R44 ;  /* 0x000000a0882c723c */ /* 0x000fe2000000182c */
[----:B------:R-:W-:-:S02]  /*f200*/  HSET2.LE.AND R160, R129, R170, PT ;  /* 0x000000aa81a07233 */ /* 0x000fc40003803000 */
[----:B------:R-:W-:Y:S02]  /*f210*/  HSET2.LE.AND R129, R128, R170, PT ;  /* 0x000000aa80817233 */ /* 0x000fe40003803000 */
[----:B-----5:R-:W-:Y:S01]  /*f220*/  F2FP.F16.F32.PACK_AB R128, R199, R203 ;  /* 0x000000cbc780723e */ /* 0x020fe200000000ff */
[----:B------:R-:W-:Y:S01]  /*f230*/  FADD.FTZ R203, R203, R195 ;  /* 0x000000c3cbcb7221 */ /* 0x000fe20000010000 */
[----:B-1----:R-:W-:Y:S01]  /*f240*/  F2FP.F16.F32.PACK_AB R161, R198, R204 ;  /* 0x000000ccc6a1723e */ /* 0x002fe200000000ff */
[----:B------:R-:W-:Y:S01]  /*f250*/  HMMA.16816.F32 R48, R136, R162, R48 ;  /* 0x000000a28830723c */ /* 0x000fe20000001830 */
[----:B------:R-:W-:Y:S01]  /*f260*/  LOP3.LUT R128, R128, R160, RZ, 0xc0, !PT ;  /* 0x000000a080807212 */ /* 0x000fe200078ec0ff */
[----:B------:R-:W-:Y:S01]  /*f270*/  FADD.FTZ R204, R204, R193 ;  /* 0x000000c1cccc7221 */ /* 0x000fe20000010000 */
[----:B------:R-:W-:Y:S01]  /*f280*/  LOP3.LUT R129, R161, R129, RZ, 0xc0, !PT ;  /* 0x00000081a1817212 */ /* 0x000fe200078ec0ff */
[----:B------:R-:W-:Y:S02]  /*f290*/  FADD.FTZ R203, R199, R203 ;  /* 0x000000cbc7cb7221 */ /* 0x000fe40000010000 */
[----:B------:R-:W-:-:S02]  /*f2a0*/  FADD.FTZ R204, R198, R204 ;  /* 0x000000ccc6cc7221 */ /* 0x000fc40000010000 */
[----:B------:R-:W-:Y:S01]  /*f2b0*/  HMMA.16816.F32 R68, R136, R152, R68 ;  /* 0x000000988844723c */ /* 0x000fe20000001844 */
[----:B------:R-:W-:Y:S01]  /*f2c0*/  FADD.FTZ R202, R202, R203 ;  /* 0x000000cbcaca7221 */ /* 0x000fe20000010000 */
[----:B------:R-:W-:-:S03]  /*f2d0*/  FADD.FTZ R205, R205, R204 ;  /* 0x000000cccdcd7221 */ /* 0x000fc60000010000 */
[----:B------:R-:W-:Y:S01]  /*f2e0*/  FADD.FTZ R202, R201, R202 ;  /* 0x000000cac9ca7221 */ /* 0x000fe20000010000 */
[----:B------:R-:W-:Y:S02]  /*f2f0*/  FADD.FTZ R205, R200, R205 ;  /* 0x000000cdc8cd7221 */ /* 0x000fe40000010000 */
[----:B------:R-:W-:Y:S01]  /*f300*/  HMMA.16816.F32 R72, R136, R154, R72 ;  /* 0x0000009a8848723c */ /* 0x000fe20000001848 */
[----:B------:R-:W1:Y:S01]  /*f310*/  LDSM.16.MT88.4 R136, [R168+0x1b000] ;  /* 0x01b00000a888783b */ /* 0x000e620000004200 */
[----:B------:R-:W-:-:S03]  /*f320*/  FADD.FTZ R205, R211, R205 ;  /* 0x000000cdd3cd7221 */ /* 0x000fc60000010000 */
[----:B------:R-:W-:Y:S03]  /*f330*/  LDSM.16.MT88.4 R152, [R168+0x19000] ;  /* 0x01900000a898783b */ /* 0x000fe60000004200 */
        /* <DEDUP_REMOVED lines=16> */
[----:B------:R-:W5:Y:S07]  /*f440*/  LDSM.16.MT88.4 R152, [R168+0x1d000] ;  /* 0x01d00000a898783b */ /* 0x000f6e0000004200 */
[C---:B------:R-:W-:Y:S01]  /*f450*/  HMMA.16816.F32 R12, R128.reuse, R158, R12 ;  /* 0x0000009e800c723c */ /* 0x040fe2000000180c */
[----:B------:R-:W5:Y:S07]  /*f460*/  LDSM.16.MT88.4 R156, [R169+0x1d000] ;  /* 0x01d00000a99c783b */ /* 0x000f6e0000004200 */
[C---:B------:R-:W-:Y:S08]  /*f470*/  HMMA.16816.F32 R36, R128.reuse, R140, R36 ;  /* 0x0000008c8024723c */ /* 0x040ff00000001824 */
[C---:B------:R-:W-:Y:S01]  /*f480*/  HMMA.16816.F32 R40, R128.reuse, R142, R40 ;  /* 0x0000008e8028723c */ /* 0x040fe20000001828 */
[----:B------:R-:W5:Y:S07]  /*f490*/  LDSM.16.MT88.4 R140, [R187+0x5000] ;  /* 0x00500000bb8c783b */ /* 0x000f6e0000004200 */
[C---:B--2---:R-:W-:Y:S08]  /*f4a0*/  HMMA.16816.F32 R60, R128.reuse, R148, R60 ;  /* 0x00000094803c723c */ /* 0x044ff0000000183c */
[C---:B------:R-:W-:Y:S01]  /*f4b0*/  HMMA.16816.F32 R64, R128.reuse, R150, R64 ;  /* 0x000000968040723c */ /* 0x040fe20000001840 */
[----:B------:R-:W-:Y:S07]  /*f4c0*/  LDSM.16.MT88.4 R148, [R187+0x7000] ;  /* 0x00700000bb94783b */ /* 0x000fee0000004200 */
[C---:B---3--:R-:W-:Y:S08]  /*f4d0*/  HMMA.16816.F32 R84, R128.reuse, R144, R84 ;  /* 0x000000908054723c */ /* 0x048ff00000001854 */
[C---:B------:R-:W-:Y:S01]  /*f4e0*/  HMMA.16816.F32 R88, R128.reuse, R146, R88 ;  /* 0x000000928058723c */ /* 0x040fe20000001858 */
[----:B------:R-:W2:Y:S07]  /*f4f0*/  LDSM.16.MT88.4 R144, [R188+0x7000] ;  /* 0x00700000bc90783b */ /* 0x000eae0000004200 */
[----:B-1----:R-:W-:Y:S01]  /*f500*/  HMMA.16816.F32 R104, R128, R138, R104 ;  /* 0x0000008a8068723c */ /* 0x002fe20000001868 */
[----:B------:R-:W-:-:S04]  /*f510*/  IMAD.WIDE.U32 R138, R208, -0x2daee0ad, RZ ;  /* 0xd2511f53d08a7825 */ /* 0x000fc800078e00ff */
[----:B------:R-:W-:Y:S02]  /*f520*/  FFMA.FTZ R208, R171, UR17, -R177 ;  /* 0x00000011abd07c23 */ /* 0x000fe400080108b1 */
[----:B------:R-:W-:Y:S01]  /*f530*/  LDSM.16.MT88.4 R176, [R168+0x1b800] ;  /* 0x01b80000a8b0783b */ /* 0x000fe20000004200 */
[--C-:B------:R-:W-:Y:S01]  /*f540*/  LOP3.LUT R210, R210, UR11, R139.reuse, 0x96, !PT ;  /* 0x0000000bd2d27c12 */ /* 0x100fe2000f8e968b */
[----:B------:R-:W-:Y:S01]  /*f550*/  HMMA.16816.F32 R100, R128, R136, R100 ;  /* 0x000000888064723c */ /* 0x000fe20000001864 */
[----:B------:R-:W-:Y:S01]  /*f560*/  IMAD.MOV.U32 R136, RZ, RZ, R138 ;  /* 0x000000ffff887224 */ /* 0x000fe200078e008a */
[----:B------:R-:W-:Y:S01]  /*f570*/  PRMT R137, R138, 0x7773, RZ ;  /* 0x000077738a897816 */ /* 0x000fe200000000ff */
[----:B------:R-:W-:Y:S01]  /*f580*/  MUFU.EX2 R208, R208 ;  /* 0x000000d000d07308 */ /* 0x000fe20000000800 */
[----:B------:R-:W-:-:S04]  /*f590*/  PRMT R139, R210, 0x7632, R139 ;  /* 0x00007632d28b7816 */ /* 0x000fc8000000008b */
[C---:B----4-:R-:W-:Y:S01]  /*f5a0*/  HMMA.16816.F32 R108, R128.reuse, R8, R108 ;  /* 0x00000008806c723c */ /* 0x050fe2000000186c */
[C---:B------:R-:W-:Y:S02]  /*f5b0*/  PRMT R8, R138.reuse, 0x7772, RZ ;  /* 0x000077728a087816 */ /* 0x040fe400000000ff */
[----:B------:R-:W-:Y:S02]  /*f5c0*/  PRMT R9, R138, 0x7771, RZ ;  /* 0x000077718a097816 */ /* 0x000fe400000000ff */
[----:B------:R-:W-:Y:S02]  /*f5d0*/  LOP3.LUT R138, R210, 0xffff, RZ, 0xc0, !PT ;  /* 0x0000ffffd28a7812 */ /* 0x000fe400078ec0ff */
[----:B------:R-:W-:Y:S01]  /*f5e0*/  PRMT R8, R8, 0x5410, R137 ;  /* 0x0000541008087816 */ /* 0x000fe20000000089 */
[----:B------:R-:W-:Y:S01]  /*f5f0*/  HMMA.16816.F32 R112, R128, R10, R112 ;  /* 0x0000000a8070723c */ /* 0x000fe20000001870 */
[----:B------:R-:W-:Y:S02]  /*f600*/  LOP3.LUT R10, R136, 0xff, RZ, 0xc0, !PT ;  /* 0x000000ff880a7812 */ /* 0x000fe400078ec0ff */
[----:B------:R-:W-:-:S02]  /*f610*/  SHF.R.U32.HI R137, RZ, 0x18, R210 ;  /* 0x00000018ff897819 */ /* 0x000fc400000116d2 */
[----:B------:R-:W-:Y:S02]  /*f620*/  SHF.R.U32.HI R138, RZ, 0x8, R138 ;  /* 0x00000008ff8a7819 */ /* 0x000fe4000001168a */
[----:B------:R-:W-:Y:S01]  /*f630*/  LOP3.LUT R136, R139, 0xff, RZ, 0xc0, !PT ;  /* 0x000000ff8b887812 */ /* 0x000fe200078ec0ff */
[C---:B-----5:R-:W-:Y:S01]  /*f640*/  HMMA.16816.F32 R76, R128.reuse, R152, R76 ;  /* 0x00000098804c723c */ /* 0x060fe2000000184c */
[----:B------:R-:W-:Y:S02]  /*f650*/  LOP3.LUT R11, R210, 0xff, RZ, 0xc0, !PT ;  /* 0x000000ffd20b7812 */ /* 0x000fe400078ec0ff */
[----:B------:R-:W-:Y:S01]  /*f660*/  PRMT R10, R10, 0x5410, R9 ;  /* 0x000054100a0a7816 */ /* 0x000fe20000000009 */
[----:B------:R1:W3:Y:S01]  /*f670*/  MUFU.EX2 R210, R173 ;  /* 0x000000ad00d27308 */ /* 0x0002e20000000800 */
[----:B------:R-:W-:Y:S02]  /*f680*/  PRMT R11, R11, 0x5410, R138 ;  /* 0x000054100b0b7816 */ /* 0x000fe4000000008a */
[----:B------:R-:W-:Y:S01]  /*f690*/  PRMT R9, R136, 0x5410, R137 ;  /* 0x0000541088097816 */ /* 0x000fe20000000089 */
[----:B------:R-:W-:Y:S01]  /*f6a0*/  HMMA.16816.F32 R80, R128, R154, R80 ;  /* 0x0000009a8050723c */ /* 0x000fe20000001850 */
[----:B------:R-:W4:Y:S01]  /*f6b0*/  LDSM.16.MT88.4 R152, [R169+0x1f800] ;  /* 0x01f80000a998783b */ /* 0x000f220000004200 */
[----:B------:R-:W-:-:S02]  /*f6c0*/  HSET2.LE.AND R10, R10, R170, PT ;  /* 0x000000aa0a0a7233 */ /* 0x000fc40003803000 */
[----:B------:R-:W-:Y:S01]  /*f6d0*/  HSET2.LE.AND R9, R9, R170, PT ;  /* 0x000000aa09097233 */ /* 0x000fe20003803000 */
[----:B------:R-:W-:Y:S03]  /*f6e0*/  LDSM.16.MT88.4 R136, [R169+0x1d800] ;  /* 0x01d80000a988783b */ /* 0x000fe60000004200 */
[----:B------:R-:W-:Y:S01]  /*f6f0*/  HMMA.16816.F32 R68, R128, R156, R68 ;  /* 0x0000009c8044723c */ /* 0x000fe20000001844 */
[----:B-1----:R-:W-:Y:S01]  /*f700*/  LDSM.16.MT88.4 R172, [R168+0x1d800] ;  /* 0x01d80000a8ac783b */ /* 0x002fe20000004200 */
[----:B---3--:R-:W-:-:S04]  /*f710*/  FADD.FTZ R205, R210, R205 ;  /* 0x000000cdd2cd7221 */ /* 0x008fc80000010000 */
[----:B------:R-:W-:Y:S02]  /*f720*/  FADD.FTZ R205, R209, R205 ;  /* 0x000000cdd1cd7221 */ /* 0x000fe40000010000 */
[----:B------:R-:W-:Y:S01]  /*f730*/  HMMA.16816.F32 R72, R128, R158, R72 ;  /* 0x0000009e8048723c */ /* 0x000fe20000001848 */
[----:B------:R-:W1:Y:S01]  /*f740*/  LDSM.16.MT88.4 R156, [R169+0x19800] ;  /* 0x01980000a99c783b */ /* 0x000e620000004200 */
[----:B------:R-:W-:-:S06]  /*f750*/  FADD.FTZ R246, R208, R205 ;  /* 0x000000cdd0f67221 */ /* 0x000fcc0000010000 */
[C---:B------:R-:W-:Y:S08]  /*f760*/  HMMA.16816.F32 R92, R128.reuse, R140, R92 ;  /* 0x0000008c805c723c */ /* 0x040ff0000000185c */
[C---:B------:R-:W-:Y:S01]  /*f770*/  HMMA.16816.F32 R96, R128.reuse, R142, R96 ;  /* 0x0000008e8060723c */ /* 0x040fe20000001860 */
[----:B------:R-:W3:Y:S07]  /*f780*/  LDSM.16.MT88.4 R140, [R169+0x1b800] ;  /* 0x01b80000a98c783b */ /* 0x000eee0000004200 */
[----:B--2---:R-:W-:Y:S01]  /*f790*/  HMMA.16816.F32 R116, R128, R144, R116 ;  /* 0x000000908074723c */ /* 0x004fe20000001874 */
[----:B------:R-:W-:-:S02]  /*f7a0*/  LOP3.LUT R145, R8, 0xff00ff, RZ, 0xc0, !PT ;  /* 0x00ff00ff08917812 */ /* 0x000fc400078ec0ff */
[--C-:B------:R-:W-:Y:S02]  /*f7b0*/  HSET2.LE.AND R8, R11, R170.reuse, PT ;  /* 0x000000aa0b087233 */ /* 0x100fe40003803000 */
[----:B------:R-:W-:Y:S01]  /*f7c0*/  F2FP.F16.F32.PACK_AB R144, R206, R189 ;  /* 0x000000bdce90723e */ /* 0x000fe200000000ff */
[----:B------:R-:W-:Y:S01]  /*f7d0*/  FADD.FTZ R189, R189, R202 ;  /* 0x000000cabdbd7221 */ /* 0x000fe20000010000 */
[----:B------:R-:W-:Y:S01]  /*f7e0*/  HSET2.LE.AND R11, R145, R170, PT ;  /* 0x000000aa910b7233 */ /* 0x000fe20003803000 */
[C---:B------:R-:W-:Y:S01]  /*f7f0*/  HMMA.16816.F32 R120, R128.reuse, R146, R120 ;  /* 0x000000928078723c */ /* 0x040fe20000001878 */
[----:B------:R-:W-:Y:S01]  /*f800*/  LOP3.LUT R8, R144, R8, RZ, 0xc0, !PT ;  /* 0x0000000890087212 */ /* 0x000fe200078ec0ff */
[----:B------:R-:W-:Y:S01]  /*f810*/  FADD.FTZ R189, R206, R189 ;  /* 0x000000bdcebd7221 */ /* 0x000fe20000010000 */
[----:B------:R-:W-:Y:S02]  /*f820*/  F2FP.F16.F32.PACK_AB R146, R210, R211 ;  /* 0x000000d3d292723e */ /* 0x000fe400000000ff */
[----:B------:R-:W-:Y:S01]  /*f830*/  F2FP.F16.F32.PACK_AB R145, R212, R207 ;  /* 0x000000cfd491723e */ /* 0x000fe200000000ff */
[----:B------:R-:W-:Y:S01]  /*f840*/  FADD.FTZ R189, R207, R189 ;  /* 0x000000bdcfbd7221 */ /* 0x000fe20000010000 */
[----:B------:R-:W-:Y:S01]  /*f850*/  F2FP.F16.F32.PACK_AB R144, R208, R209 ;  /* 0x000000d1d090723e */ /* 0x000fe200000000ff */
[----:B------:R-:W-:Y:S01]  /*f860*/  HMMA.16816.F32 R124, R128, R148, R124 ;  /* 0x00000094807c723c */ /* 0x000fe2000000187c */
[----:B------:R-:W-:Y:S01]  /*f870*/  LOP3.LUT R9, R146, R9, RZ, 0xc0, !PT ;  /* 0x0000000992097212 */ /* 0x000fe200078ec0ff */
[----:B------:R-:W-:Y:S01]  /*f880*/  FADD.FTZ R247, R212, R189 ;  /* 0x000000bdd4f77221 */ /* 0x000fe20000010000 */
[----:B------:R-:W-:-:S02]  /*f890*/  LOP3.LUT R10, R145, R10, RZ, 0xc0, !PT ;  /* 0x0000000a910a7212 */ /* 0x000fc400078ec0ff */
[----:B------:R-:W-:Y:S02]  /*f8a0*/  LOP3.LUT R11, R144, R11, RZ, 0xc0, !PT ;  /* 0x0000000b900b7212 */ /* 0x000fe400078ec0ff */
[----:B------:R-:W-:Y:S01]  /*f8b0*/  LDSM.16.MT88.4 R144, [R168+0x1f800] ;  /* 0x01f80000a890783b */ /* 0x000fe20000004200 */
[----:B------:R-:W-:Y:S03]  /*f8c0*/  HMMA.16816.F32 R4, R128, R150, R4 ;  /* 0x000000968004723c */ /* 0x000fe60000001804 */
[----:B------:R-:W2:Y:S04]  /*f8d0*/  LDSM.16.MT88.4 R148, [R168+0x19800] ;  /* 0x01980000a894783b */ /* 0x000ea80000004200 */
[----:B------:R-:W5:Y:S01]  /*f8e0*/  LDSM.16.MT88.4 R128, [R188+0x7800] ;  /* 0x00780000bc80783b */ /* 0x000f620000004200 */
[C---:B----4-:R-:W-:Y:S03]  /*f8f0*/  HMMA.16816.F32 R100, R8.reuse, R152, R100 ;  /* 0x000000980864723c */ /* 0x050fe60000001864 */
[----:B------:R-:W-:Y:S05]  /*f900*/  LDSM.16.MT88.4 R168, [R188+0x3800] ;  /* 0x00380000bca8783b */ /* 0x000fea0000004200 */
[C---:B------:R-:W-:Y:S08]  /*f910*/  HMMA.16816.F32 R104, R8.reuse, R154, R104 ;  /* 0x0000009a0868723c */ /* 0x040ff00000001868 */
[C---:B-1----:R-:W-:Y:S08]  /*f920*/  HMMA.16816.F32 R160, R8.reuse, R156, R160 ;  /* 0x0000009c08a0723c */ /* 0x042ff000000018a0 */
[C---:B---3--:R-:W-:Y:S08]  /*f930*/  HMMA.16816.F32 R36, R8.reuse, R140, R36 ;  /* 0x0000008c0824723c */ /* 0x048ff00000001824 */
[C---:B------:R-:W-:Y:S01]  /*f940*/  HMMA.16816.F32 R40, R8.reuse, R142, R40 ;  /* 0x0000008e0828723c */ /* 0x040fe20000001828 */
[----:B------:R-:W1:Y:S07]  /*f950*/  LDSM.16.MT88.4 R140, [R188+0x1800] ;  /* 0x00180000bc8c783b */ /* 0x000e6e0000004200 */
[C---:B------:R-:W-:Y:S08]  /*f960*/  HMMA.16816.F32 R68, R8.reuse, R136, R68 ;  /* 0x000000880844723c */ /* 0x040ff00000001844 */
[C---:B------:R-:W-:Y:S01]  /*f970*/  HMMA.16816.F32 R72, R8.reuse, R138, R72 ;  /* 0x0000008a0848723c */ /* 0x040fe20000001848 */
[----:B------:R-:W3:Y:S07]  /*f980*/  LDSM.16.MT88.4 R136, [R188+0x5800] ;  /* 0x00580000bc88783b */ /* 0x000eee0000004200 */
[C---:B--2---:R-:W-:Y:S01]  /*f990*/  HMMA.16816.F32 R152, R8.reuse, R148, R16 ;  /* 0x000000940898723c */ /* 0x044fe20000001810 */
[----:B------:R-:W-:Y:S07]  /*f9a0*/  LDSM.16.MT88.4 R16, [R187+0x3800] ;  /* 0x00380000bb10783b */ /* 0x000fee0000004200 */
[C---:B-----5:R-:W-:Y:S08]  /*f9b0*/  HMMA.16816.F32 R116, R8.reuse, R128, R116 ;  /* 0x000000800874723c */ /* 0x060ff00000001874 */
[C---:B------:R-:W-:Y:S01]  /*f9c0*/  HMMA.16816.F32 R120, R8.reuse, R130, R120 ;  /* 0x000000820878723c */ /* 0x040fe20000001878 */
[----:B------:R-:W2:Y:S07]  /*f9d0*/  LDSM.16.MT88.4 R128, [R187+0x7800] ;  /* 0x00780000bb80783b */ /* 0x000eae0000004200 */
[C---:B------:R-:W-:Y:S01]  /*f9e0*/  HMMA.16816.F32 R156, R8.reuse, R158, R12 ;  /* 0x0000009e089c723c */ /* 0x040fe2000000180c */
[----:B------:R-:W4:Y:S07]  /*f9f0*/  LDSM.16.MT88.4 R12, [R187+0x1800] ;  /* 0x00180000bb0c783b */ /* 0x000f2e0000004200 */
[C---:B------:R-:W-:Y:S01]  /*fa00*/  HMMA.16816.F32 R148, R8.reuse, R150, R20 ;  /* 0x000000960894723c */ /* 0x040fe20000001814 */
[----:B------:R-:W5:Y:S07]  /*fa10*/  LDSM.16.MT88.4 R20, [R187+0x5800] ;  /* 0x00580000bb14783b */ /* 0x000f6e0000004200 */
[C---:B------:R-:W-:Y:S08]  /*fa20*/  HMMA.16816.F32 R108, R8.reuse, R144, R108 ;  /* 0x00000090086c723c */ /* 0x040ff0000000186c */
[C---:B------:R-:W-:Y:S08]  /*fa30*/  HMMA.16816.F32 R112, R8.reuse, R146, R112 ;  /* 0x000000920870723c */ /* 0x040ff00000001870 */
[C---:B-1----:R-:W-:Y:S08]  /*fa40*/  HMMA.16816.F32 R144, R8.reuse, R140, R24 ;  /* 0x0000008c0890723c */ /* 0x042ff00000001818 */
[C---:B---3--:R-:W-:Y:S08]  /*fa50*/  HMMA.16816.F32 R84, R8.reuse, R136, R84 ;  /* 0x000000880854723c */ /* 0x048ff00000001854 */
        /* <DEDUP_REMOVED lines=13> */
[C---:B-----5:R-:W-:Y:S08]  /*fb30*/  HMMA.16816.F32 R92, R8.reuse, R20, R92 ;  /* 0x00000014085c723c */ /* 0x060ff0000000185c */
[C---:B------:R-:W-:Y:S08]  /*fb40*/  HMMA.16816.F32 R96, R8.reuse, R22, R96 ;  /* 0x000000160860723c */ /* 0x040ff00000001860 */
[----:B------:R-:W-:Y:S01]  /*fb50*/  HMMA.16816.F32 R128, R8, R130, R4 ;  /* 0x000000820880723c */ /* 0x000fe20000001804 */
[----:B------:R-:W-:-:S04]  /*fb60*/  NOP ;  /* 0x0000000000007918 */ /* 0x000fc80000000000 */
[----:B------:R-:W-:-:S15]  /*fb70*/  BRA.U UP0, `(.L_x_1616) ;  /* 0x0000000100047547 */ /* 0x000fde000b800000 */
.L_x_1613:
[----:B------:R-:W-:-:S12]  /*fb80*/  UIADD3 UR21, UPT, UPT, UR14, -0x1, URZ ;  /* 0xffffffff0e157890 */ /* 0x000fd8000fffe0ff */
.L_x_1616:
        /* <DEDUP_REMOVED lines=24> */
.L_x_1620:
[----:B------:R-:W1:Y:S01]  /*fd10*/  LDC.64 R4, c[0x0][0x3b8] ;  /* 0x0000ee00ff047b82 */ /* 0x000e620000000a00 */
[----:B------:R-:W-:Y:S01]  /*fd20*/  UIADD3 UR6, UPT, UPT, UR21, -0x1, URZ ;  /* 0xffffffff15067890 */ /* 0x000fe2000fffe0ff */
[----:B------:R-:W-:Y:S04]  /*fd30*/  LOP3.LUT R6, R241, 0x1f8, RZ, 0xc0, !PT ;  /* 0x000001f8f1067812 */ /* 0x000fe800078ec0ff */
[----:B------:R-:W-:Y:S04]  /*fd40*/  LOP3.LUT R6, R6, 0x38, R216, 0x78, !PT ;  /* 0x0000003806067812 */ /* 0x000fe800078e78d8 */
[----:B------:R-:W-:Y:S04]  /*fd50*/  LOP3.LUT R6, R6, 0x1e00, R241, 0xf8, !PT ;  /* 0x00001e0006067812 */ /* 0x000fe800078ef8f1 */
[----:B------:R-:W-:Y:S01]  /*fd60*/  LEA R235, R6, UR5, 0x1 ;  /* 0x0000000506eb7c11 */ /* 0x000fe2000f8e08ff */
[----:B-1----:R-:W-:Y:S04]  /*fd70*/  IMAD.WIDE.U32 R186, R4, UR6, RZ ;  /* 0x0000000604ba7c25 */ /* 0x002fe8000f8e00ff */
[----:B------:R-:W-:Y:S01]  /*fd80*/  IMAD R179, R5, UR6, R187 ;  /* 0x0000000605b37c24 */ /* 0x000fe2000f8e02bb */
[CC--:B------:R-:W-:Y:S01]  /*fd90*/  LEA R180, P3, R186.reuse, R234.reuse, 0x7 ;  /* 0x000000eabab47211 */ /* 0x0c0fe200078638ff */
[C---:B------:R-:W-:Y:S03]  /*fda0*/  IMAD.SHL.U32 R7, R186.reuse, 0x40, RZ ;  /* 0x00000040ba077824 */ /* 0x040fe600078e00ff */
[--C-:B------:R-:W-:Y:S02]  /*fdb0*/  LEA.HI.X R181, R186, R233, R179.reuse, 0x7, P3 ;  /* 0x000000e9bab57211 */ /* 0x100fe400018f3cb3 */
[----:B------:R-:W-:Y:S02]  /*fdc0*/  ISETP.GE.AND P3, PT, R215, UR17, PT ;  /* 0x00000011d7007c0c */ /* 0x000fe4000bf66270 */
[----:B------:R-:W-:Y:S02]  /*fdd0*/  LEA R7, P5, R4, R7, 0x5 ;  /* 0x0000000704077211 */ /* 0x000fe400078a28ff */
[----:B------:R-:W-:Y:S04]  /*fde0*/  SHF.L.U64.HI R171, R186, 0x6, R179 ;  /* 0x00000006baab7819 */ /* 0x000fe800000102b3 */
[----:B------:R-:W-:Y:S02]  /*fdf0*/  LEA.HI.X R171, R4, R171, R5, 0x5, P5 ;  /* 0x000000ab04ab7211 */ /* 0x000fe400028f2c05 */
        /* <DEDUP_REMOVED lines=44> */
.L_x_1618:
        /* <DEDUP_REMOVED lines=8> */
[----:B------:R-:W-:Y:S01]  /*10140*/  IMAD R7, R225, UR21, R9 ;  /* 0x00000015e1077c24 */ /* 0x000fe2000f8e0209 */
[CC--:B------:R-:W-:Y:S01]  /*10150*/  LEA R6, P1, R8.reuse, R232.reuse, 0x7 ;  /* 0x000000e808067211 */ /* 0x0c0fe200078238ff */
[C---:B------:R-:W-:Y:S01]  /*10160*/  IMAD.SHL.U32 R5, R8.reuse, 0x40, RZ ;  /* 0x0000004008057824 */ /* 0x040fe200078e00ff */
[C---:B------:R-:W-:Y:S02]  /*10170*/  LOP3.LUT R240, R215.reuse, 0x40, RZ, 0xfc, !PT ;  /* 0x00000040d7f07812 */ /* 0x040fe400078efcff */
        /* <DEDUP_REMOVED lines=40> */
[C-C-:B------:R-:W-:Y:S02]  /*10400*/  IMAD.IADD R221, R223.reuse, 0x1, R212.reuse ;  /* 0x00000001dfdd7824 */ /* 0x140fe400078e02d4 */
[----:B------:R-:W-:Y:S01]  /*10410*/  @!PT LDS RZ, [RZ] ;  /* 0x00000000fffff984 */ /* 0x000fe20000000800 */
[----:B------:R-:W-:Y:S01]  /*10420*/  @!PT LDS RZ, [RZ] ;  /* 0x00000000fffff984 */ /* 0x000fe20000000800 */
[----:B------:R-:W-:Y:S01]  /*10430*/  @!PT LDS RZ, [RZ] ;  /* 0x00000000fffff984 */ /* 0x000fe20000000800 */
[----:B------:R-:W-:Y:S01]  /*10440*/  @!P3 LDGSTS.E.BYPASS.LTC128B.128 [R235+0x19000], desc[UR26][R4.64] ;  /* 0x1900000004ebbfae */ /* 0x000fe2000b981a1a */
[C---:B------:R-:W-:Y:S02]  /*10450*/  IMAD.IADD R211, R208.reuse, 0x1, R212 ;  /* 0x00000001d0d37824 */ /* 0x040fe400078e02d4 */
        /* <DEDUP_REMOVED lines=22> */
[----:B------:R-:W2:Y:S05]  /*105c0*/  LDSM.16.M88.4 R16, [R222+UR5+0x10800] ;  /* 0x01080005de10783b */ /* 0x000eaa0008000200 */
[----:B------:R-:W3:Y:S05]  /*105d0*/  LDSM.16.M88.4 R24, [R222+UR5+0x11000] ;  /* 0x01100005de18783b */ /* 0x000eea0008000200 */
[----:B------:R-:W0:Y:S05]  /*105e0*/  LDGDEPBAR ;  /* 0x00000000000079af */ /* 0x000e2a0000000000 */
[----:B------:R-:W4:Y:S05]  /*105f0*/  LDSM.16.M88.4 R164, [R222+UR5+0x11800] ;  /* 0x01180005dea4783b */ /* 0x000f2a0008000200 */
[----:B------:R-:W-:Y:S05]  /*10600*/  LDSM.16.M88.4 R168, [R221] ;  /* 0x00000000dda8783b */ /* 0x000fea0000000200 */
[----:B------:R-:W5:Y:S05]  /*10610*/  LDSM.16.M88.4 R172, [R211+0x10000] ;  /* 0x01000000d3ac783b */ /* 0x000f6a0000000200 */
[----:B------:R-:W5:Y:S05]  /*10620*/  LDSM.16.M88.4 R176, [R211+0x10800] ;  /* 0x01080000d3b0783b */ /* 0x000f6a0000000200 */
[----:B------:R-:W5:Y:S01]  /*10630*/  LDSM.16.M88.4 R180, [R211+0x11000] ;  /* 0x01100000d3b4783b */ /* 0x000f620000000200 */
[C---:B-1----:R-:W-:Y:S04]  /*10640*/  HMMA.16816.F32 R4, R32.reuse, R8, RZ ;  /* 0x000000082004723c */ /* 0x042fe800000018ff */
[----:B------:R-:W1:Y:S04]  /*10650*/  LDSM.16.M88.4 R184, [R211+0x11800] ;  /* 0x01180000d3b8783b */ /* 0x000e680000000200 */
[C---:B------:R-:W-:Y:S01]  /*10660*/  HMMA.16816.F32 R8, R32.reuse, R10, RZ ;  /* 0x0000000a2008723c */ /* 0x040fe200000018ff */
[----:B------:R-:W-:Y:S05]  /*10670*/  LDSM.16.M88.4 R188, [R210] ;  /* 0x00000000d2bc783b */ /* 0x000fea0000000200 */
[----:B------:R-:W1:Y:S02]  /*10680*/  LDSM.16.M88.4 R192, [R208+0x10000] ;  /* 0x01000000d0c0783b */ /* 0x000e640000000200 */
[C---:B--2---:R-:W-:Y:S03]  /*10690*/  HMMA.16816.F32 R12, R32.reuse, R16, RZ ;  /* 0x00000010200c723c */ /* 0x044fe600000018ff */
[----:B------:R-:W-:Y:S05]  /*106a0*/  LDSM.16.M88.4 R196, [R208+0x11000] ;  /* 0x01100000d0c4783b */ /* 0x000fea0000000200 */
[C---:B------:R-:W-:Y:S01]  /*106b0*/  HMMA.16816.F32 R16, R32.reuse, R18, RZ ;  /* 0x000000122010723c */ /* 0x040fe200000018ff */
[----:B------:R-:W-:Y:S05]  /*106c0*/  LDSM.16.M88.4 R200, [R209] ;  /* 0x00000000d1c8783b */ /* 0x000fea0000000200 */
[----:B------:R-:W-:Y:S02]  /*106d0*/  LDSM.16.M88.4 R204, [R3+0x10000] ;  /* 0x0100000003cc783b */ /* 0x000fe40000000200 */
[C---:B---3--:R-:W-:Y:S08]  /*106e0*/  HMMA.16816.F32 R20, R32.reuse, R24, RZ ;  /* 0x000000182014723c */ /* 0x048ff000000018ff */
[C---:B------:R-:W-:Y:S08]  /*106f0*/  HMMA.16816.F32 R24, R32.reuse, R26, RZ ;  /* 0x0000001a2018723c */ /* 0x040ff000000018ff */
[C---:B----4-:R-:W-:Y:S08]  /*10700*/  HMMA.16816.F32 R28, R32.reuse, R164, RZ ;  /* 0x000000a4201c723c */ /* 0x050ff000000018ff */
[----:B------:R-:W-:Y:S01]  /*10710*/  HMMA.16816.F32 R32, R32, R166, RZ ;  /* 0x000000a62020723c */ /* 0x000fe200000018ff */
[----:B------:R-:W2:Y:S07]  /*10720*/  LDSM.16.M88.4 R164, [R208+0x10800] ;  /* 0x01080000d0a4783b */ /* 0x000eae0000000200 */
[C---:B-----5:R-:W-:Y:S08]  /*10730*/  HMMA.16816.F32 R4, R168.reuse, R172, R4 ;  /* 0x000000aca804723c */ /* 0x060ff00000001804 */
        /* <DEDUP_REMOVED lines=11> */
[----:B------:R-:W-:Y:S02]  /*107f0*/  LDSM.16.M88.4 R184, [R223+0x4000] ;  /* 0x00400000dfb8783b */ /* 0x000fe40000000200 */
[C---:B------:R-:W-:Y:S08]  /*10800*/  HMMA.16816.F32 R4, R188.reuse, R192, R4 ;  /* 0x000000c0bc04723c */ /* 0x040ff00000001804 */
[C---:B------:R-:W-:Y:S01]  /*10810*/  HMMA.16816.F32 R8, R188.reuse, R194, R8 ;  /* 0x000000c2bc08723c */ /* 0x040fe20000001808 */
[----:B------:R-:W4:Y:S07]  /*10820*/  LDSM.16.M88.4 R192, [R222+UR5+0x12000] ;  /* 0x01200005dec0783b */ /* 0x000f2e0008000200 */
[C---:B--2---:R-:W-:Y:S08]  /*10830*/  HMMA.16816.F32 R12, R188.reuse, R164, R12 ;  /* 0x000000a4bc0c723c */ /* 0x044ff0000000180c */
[C---:B------:R-:W-:Y:S01]  /*10840*/  HMMA.16816.F32 R16, R188.reuse, R166, R16 ;  /* 0x000000a6bc10723c */ /* 0x040fe20000001810 */
[----:B------:R-:W2:Y:S07]  /*10850*/  LDSM.16.M88.4 R164, [R222+UR5+0x12800] ;  /* 0x01280005dea4783b */ /* 0x000eae0008000200 */
[C---:B------:R-:W-:Y:S08]  /*10860*/  HMMA.16816.F32 R20, R188.reuse, R196, R20 ;  /* 0x000000c4bc14723c */ /* 0x040ff00000001814 */
[C---:B------:R-:W-:Y:S01]  /*10870*/  HMMA.16816.F32 R24, R188.reuse, R198, R24 ;  /* 0x000000c6bc18723c */ /* 0x040fe20000001818 */
[----:B------:R-:W-:Y:S07]  /*10880*/  LDSM.16.M88.4 R196, [R221+0x4000] ;  /* 0x00400000ddc4783b */ /* 0x000fee0000000200 */
[C---:B---3--:R-:W-:Y:S08]  /*10890*/  HMMA.16816.F32 R28, R188.reuse, R172, R28 ;  /* 0x000000acbc1c723c */ /* 0x048ff0000000181c */
[----:B------:R-:W-:Y:S01]  /*108a0*/  HMMA.16816.F32 R32, R188, R174, R32 ;  /* 0x000000aebc20723c */ /* 0x000fe20000001820 */
[----:B------:R-:W3:Y:S05]  /*108b0*/  LDSM.16.M88.4 R172, [R222+UR5+0x13000] ;  /* 0x01300005deac783b */ /* 0x000eea0008000200 */
[----:B------:R-:W5:Y:S02]  /*108c0*/  LDSM.16.M88.4 R188, [R222+UR5+0x13800] ;  /* 0x01380005debc783b */ /* 0x000f640008000200 */
        /* <DEDUP_REMOVED lines=9> */
[C---:B------:R-:W-:Y:S08]  /*10960*/  HMMA.16816.F32 R28, R200.reuse, R180, R28 ;  /* 0x000000b4c81c723c */ /* 0x040ff0000000181c */
[----:B------:R-:W-:Y:S01]  /*10970*/  HMMA.16816.F32 R32, R200, R182, R32 ;  /* 0x000000b6c820723c */ /* 0x000fe20000001820 */
[----:B------:R-:W1:Y:S05]  /*10980*/  LDSM.16.M88.4 R180, [R211+0x13800] ;  /* 0x01380000d3b4783b */ /* 0x000e6a0000000200 */
[----:B------:R-:W-:Y:S02]  /*10990*/  LDSM.16.M88.4 R200, [R208+0x12000] ;  /* 0x01200000d0c8783b */ /* 0x000fe40000000200 */
        /* <DEDUP_REMOVED lines=11> */
[----:B------:R-:W5:Y:S05]  /*10a50*/  LDSM.16.M88.4 R184, [R208+0x13800] ;  /* 0x01380000d0b8783b */ /* 0x000f6a0000000200 */
[----:B------:R-:W-:Y:S02]  /*10a60*/  LDSM.16.M88.4 R188, [R209+0x4000] ;  /* 0x00400000d1bc783b */ /* 0x000fe40000000200 */
        /* <DEDUP_REMOVED lines=15> */
[----:B------:R-:W4:Y:S07]  /*10b60*/  LDSM.16.M88.4 R200, [R222+UR5+0x14000] ;  /* 0x01400005dec8783b */ /* 0x000f2e0008000200 */
[C---:B--2---:R-:W-:Y:S08]  /*10b70*/  HMMA.16816.F32 R12, R192.reuse, R164, R12 ;  /* 0x000000a4c00c723c */ /* 0x044ff0000000180c */
[C---:B------:R-:W-:Y:S01]  /*10b80*/  HMMA.16816.F32 R16, R192.reuse, R166, R16 ;  /* 0x000000a6c010723c */ /* 0x040fe20000001810 */
[----:B------:R-:W2:Y:S07]  /*10b90*/  LDSM.16.M88.4 R164, [R222+UR5+0x14800] ;  /* 0x01480005dea4783b */ /* 0x000eae0008000200 */
[C---:B---3--:R-:W-:Y:S08]  /*10ba0*/  HMMA.16816.F32 R20, R192.reuse, R172, R20 ;  /* 0x000000acc014723c */ /* 0x048ff00000001814 */
[C---:B------:R-:W-:Y:S01]  /*10bb0*/  HMMA.16816.F32 R24, R192.reuse, R174, R24 ;  /* 0x000000aec018723c */ /* 0x040fe20000001818 */
[----:B------:R-:W3:Y:S07]  /*10bc0*/  LDSM.16.M88.4 R172, [R222+UR5+0x15000] ;  /* 0x01500005deac783b */ /* 0x000eee0008000200 */
[C---:B-----5:R-:W-:Y:S08]  /*10bd0*/  HMMA.16816.F32 R28, R192.reuse, R184, R28 ;  /* 0x000000b8c01c723c */ /* 0x060ff0000000181c */
[----:B------:R-:W-:Y:S01]  /*10be0*/  HMMA.16816.F32 R32, R192, R186, R32 ;  /* 0x000000bac020723c */ /* 0x000fe20000001820 */
[----:B------:R-:W5:Y:S05]  /*10bf0*/  LDSM.16.M88.4 R184, [R222+UR5+0x15800] ;  /* 0x01580005deb8783b */ /* 0x000f6a0008000200 */
        /* <DEDUP_REMOVED lines=79> */
[C---:B------:R-:W-:Y:S03]  /*110f0*/  HMMA.16816.F32 R4, R188.reuse, R204, R4 ;  /* 0x000000ccbc04723c */ /* 0x040fe60000001804 */
[----:B------:R-:W5:Y:S05]  /*11100*/  LDSM.16.M88.4 R208, [R3+0x16000] ;  /* 0x0160000003d0783b */ /* 0x000f6a0000000200 */
[C---:B------:R-:W-:Y:S08]  /*11110*/  HMMA.16816.F32 R8, R188.reuse, R206, R8 ;  /* 0x000000cebc08723c */ /* 0x040ff00000001808 */
[C---:B-1----:R-:W-:Y:S08]  /*11120*/  HMMA.16816.F32 R12, R188.reuse, R168, R12 ;  /* 0x000000a8bc0c723c */ /* 0x042ff0000000180c */
[C---:B------:R-:W-:Y:S01]  /*11130*/  HMMA.16816.F32 R16, R188.reuse, R170, R16 ;  /* 0x000000aabc10723c */ /* 0x040fe20000001810 */
[----:B------:R-:W1:Y:S07]  /*11140*/  LDSM.16.M88.4 R168, [R3+0x16800] ;  /* 0x0168000003a8783b */ /* 0x000e6e0000000200 */
[C---:B------:R-:W-:Y:S08]  /*11150*/  HMMA.16816.F32 R20, R188.reuse, R176, R20 ;  /* 0x000000b0bc14723c */ /* 0x040ff00000001814 */
[C---:B------:R-:W-:Y:S08]  /*11160*/  HMMA.16816.F32 R24, R188.reuse, R178, R24 ;  /* 0x000000b2bc18723c */ /* 0x040ff00000001818 */
[C---:B------:R-:W-:Y:S08]  /*11170*/  HMMA.16816.F32 R28, R188.reuse, R180, R28 ;  /* 0x000000b4bc1c723c */ /* 0x040ff0000000181c */
[----:B------:R-:W-:Y:S08]  /*11180*/  HMMA.16816.F32 R32, R188, R182, R32 ;  /* 0x000000b6bc20723c */ /* 0x000ff00000001820 */
[C---:B----4-:R-:W-:Y:S08]  /*11190*/  HMMA.16816.F32 R4, R196.reuse, R200, R4 ;  /* 0x000000c8c404723c */ /* 0x050ff00000001804 */
[C---:B------:R-:W-:Y:S08]  /*111a0*/  HMMA.16816.F32 R8, R196.reuse, R202, R8 ;  /* 0x000000cac408723c */ /* 0x040ff00000001808 */
[C---:B--2---:R-:W-:Y:S08]  /*111b0*/  HMMA.16816.F32 R12, R196.reuse, R164, R12 ;  /* 0x000000a4c40c723c */ /* 0x044ff0000000180c */
[C---:B------:R-:W-:Y:S01]  /*111c0*/  HMMA.16816.F32 R16, R196.reuse, R166, R16 ;  /* 0x000000a6c410723c */ /* 0x040fe20000001810 */
[----:B------:R-:W2:Y:S07]  /*111d0*/  LDSM.16.M88.4 R164, [R3+0x17000] ;  /* 0x0170000003a4783b */ /* 0x000eae0000000200 */
[C---:B---3--:R-:W-:Y:S01]  /*111e0*/  HMMA.16816.F32 R20, R196.reuse, R172, R20 ;  /* 0x000000acc414723c */ /* 0x048fe20000001814 */
[----:B------:R-:W-:Y:S07]  /*111f0*/  IMAD.U32 R172, RZ, RZ, UR21 ;  /* 0x00000015ffac7e24 */ /* 0x000fee000f8e00ff */
[C---:B------:R-:W-:Y:S08]  /*11200*/  HMMA.16816.F32 R24, R196.reuse, R174, R24 ;  /* 0x000000aec418723c */ /* 0x040ff00000001818 */
[C---:B-----5:R-:W-:Y:S03]  /*11210*/  HMMA.16816.F32 R28, R196.reuse, R184, R28 ;  /* 0x000000b8c41c723c */ /* 0x060fe6000000181c */
[----:B------:R-:W-:Y:S05]  /*11220*/  IMAD.SHL.U32 R184, R216, 0x2, RZ ;  /* 0x00000002d8b87824 */ /* 0x000fea00078e00ff */
[----:B------:R-:W-:Y:S01]  /*11230*/  LOP3.LUT R183, R184, 0x6, RZ, 0xc0, !PT ;  /* 0x00000006b8b77812 */ /* 0x000fe200078ec0ff */
[----:B------:R-:W-:Y:S04]  /*11240*/  HMMA.16816.F32 R32, R196, R186, R32 ;  /* 0x000000bac420723c */ /* 0x000fe80000001820 */
[----:B------:R-:W-:Y:S04]  /*11250*/  IMAD R172, R172, 0x40, R183 ;  /* 0x00000040acac7824 */ /* 0x000fe800078e02b7 */
[C---:B------:R-:W-:Y:S05]  /*11260*/  HMMA.16816.F32 R4, R192.reuse, R208, R4 ;  /* 0x000000d0c004723c */ /* 0x040fea0000001804 */
[-C--:B------:R-:W-:Y:S01]  /*11270*/  ISETP.GT.AND P6, PT, R230, R172.reuse, PT ;  /* 0x000000ace600720c */ /* 0x080fe20003fc4270 */
[----:B------:R-:W-:Y:S02]  /*11280*/  VIADD R173, R172, 0x1 ;  /* 0x00000001acad7836 */ /* 0x000fe40000000000 */
[C---:B------:R-:W-:Y:S03]  /*11290*/  HMMA.16816.F32 R8, R192.reuse, R210, R8 ;  /* 0x000000d2c008723c */ /* 0x040fe60000001808 */
[-C--:B------:R-:W-:Y:S01]  /*112a0*/  ISETP.GT.AND P5, PT, R230, R173.reuse, PT ;  /* 0x000000ade600720c */ /* 0x080fe20003fa4270 */
[C---:B------:R-:W-:Y:S02]  /*112b0*/  VIADD R177, R172.reuse, 0x9 ;  /* 0x00000009acb17836 */ /* 0x040fe40000000000 */
[----:B------:R-:W-:Y:S02]  /*112c0*/  VIADD R178, R172, 0x30 ;  /* 0x00000030acb27836 */ /* 0x000fe40000000000 */
[C---:B-1----:R-:W-:Y:S03]  /*112d0*/  HMMA.16816.F32 R12, R192.reuse, R168, R12 ;  /* 0x000000a8c00c723c */ /* 0x042fe6000000180c */
[----:B------:R-:W-:Y:S01]  /*112e0*/  FSEL R168, R4, -INF , !P6 ;  /* 0xff80000004a87808 */ /* 0x000fe20007000000 */
[----:B------:R-:W-:Y:S01]  /*112f0*/  VIADD R169, R172, 0x8 ;  /* 0x00000008aca97836 */ /* 0x000fe20000000000 */
[----:B------:R-:W-:Y:S02]  /*11300*/  FSEL R174, R5, -INF , !P5 ;  /* 0xff80000005ae7808 */ /* 0x000fe40006800000 */
[C---:B------:R-:W-:Y:S01]  /*11310*/  ISETP.GT.AND P6, PT, R226.reuse, R172, PT ;  /* 0x000000ace200720c */ /* 0x040fe20003fc4270 */
[C---:B------:R-:W-:Y:S03]  /*11320*/  HMMA.16816.F32 R16, R192.reuse, R170, R16 ;  /* 0x000000aac010723c */ /* 0x040fe60000001810 */
[----:B------:R-:W-:Y:S01]  /*11330*/  ISETP.GT.AND P5, PT, R226, R173, PT ;  /* 0x000000ade200720c */ /* 0x000fe20003fa4270 */
[----:B------:R-:W-:Y:S01]  /*11340*/  VIADD R170, R172, 0x10 ;  /* 0x00000010acaa7836 */ /* 0x000fe20000000000 */
[----:B------:R-:W-:Y:S02]  /*11350*/  FSEL R175, R6, -INF , !P6 ;  /* 0xff80000006af7808 */ /* 0x000fe40007000000 */
[----:B------:R-:W-:Y:S01]  /*11360*/  FSEL R176, R7, -INF , !P5 ;  /* 0xff80000007b07808 */ /* 0x000fe20006800000 */
[C---:B--2---:R-:W-:Y:S01]  /*11370*/  HMMA.16816.F32 R20, R192.reuse, R164, R20 ;  /* 0x000000a4c014723c */ /* 0x044fe20000001814 */
[----:B------:R1:W2:Y:S01]  /*11380*/  LDSM.16.M88.4 R4, [R3+0x17800] ;  /* 0x017800000304783b */ /* 0x0002a20000000200 */
[----:B------:R-:W-:Y:S04]  /*11390*/  DEPBAR.LE SB0, 0x0 ;  /* 0x000080000000791a */ /* 0x000fe80000000000 */
[----:B------:R-:W-:Y:S01]  /*113a0*/  BAR.SYNC.DEFER_BLOCKING 0x0 ;  /* 0x0000000000007b1d */ /* 0x000fe20000010000 */
[C---:B------:R-:W-:Y:S01]  /*113b0*/  ISETP.GT.AND P6, PT, R230.reuse, R169, PT ;  /* 0x000000a9e600720c */ /* 0x040fe20003fc4270 */
[C---:B------:R-:W-:Y:S05]  /*113c0*/  HMMA.16816.F32 R24, R192.reuse, R166, R24 ;  /* 0x000000a6c018723c */ /* 0x040fea0000001818 */
[----:B------:R-:W-:Y:S01]  /*113d0*/  ISETP.GT.AND P5, PT, R230, R177, PT ;  /* 0x000000b1e600720c */ /* 0x000fe20003fa4270 */
[----:B------:R-:W-:Y:S01]  /*113e0*/  VIADD R167, R172, 0x20 ;  /* 0x00000020aca77836 */ /* 0x000fe20000000000 */
[----:B------:R-:W-:Y:S01]  /*113f0*/  FSEL R8, R8, -INF , !P6 ;  /* 0xff80000008087808 */ /* 0x000fe20007000000 */
[----:B------:R-:W-:Y:S01]  /*11400*/  VIADD R166, R172, 0x21 ;  /* 0x00000021aca67836 */ /* 0x000fe20000000000 */
[----:B------:R-:W-:Y:S02]  /*11410*/  FSEL R9, R9, -INF , !P5 ;  /* 0xff80000009097808 */ /* 0x000fe40006800000 */
[C---:B------:R-:W-:Y:S02]  /*11420*/  ISETP.GT.AND P6, PT, R226.reuse, R169, PT ;  /* 0x000000a9e200720c */ /* 0x040fe40003fc4270 */
[----:B------:R-:W-:Y:S02]  /*11430*/  ISETP.GT.AND P5, PT, R226, R177, PT ;  /* 0x000000b1e200720c */ /* 0x000fe40003fa4270 */
[----:B------:R-:W-:Y:S01]  /*11440*/  FSEL R10, R10, -INF , !P6 ;  /* 0xff8000000a0a7808 */ /* 0x000fe20007000000 */
[----:B-1----:R-:W-:Y:S01]  /*11450*/  VIADD R3, R172, 0x11 ;  /* 0x00000011ac037836 */ /* 0x002fe20000000000 */
[----:B------:R-:W-:Y:S02]  /*11460*/  FSEL R11, R11, -INF , !P5 ;  /* 0xff8000000b0b7808 */ /* 0x000fe40006800000 */
[CC--:B------:R-:W-:Y:S02]  /*11470*/  ISETP.GT.AND P6, PT, R230.reuse, R170.reuse, PT ;  /* 0x000000aae600720c */ /* 0x0c0fe40003fc4270 */
[-C--:B------:R-:W-:Y:S02]  /*11480*/  ISETP.GT.AND P5, PT, R230, R3.reuse, PT ;  /* 0x00000003e600720c */ /* 0x080fe40003fa4270 */
[----:B------:R-:W-:Y:S01]  /*11490*/  FSEL R165, R12, -INF , !P6 ;  /* 0xff8000000ca57808 */ /* 0x000fe20007000000 */
[C---:B------:R-:W-:Y:S01]  /*114a0*/  VIADD R12, R172.reuse, 0x19 ;  /* 0x00000019ac0c7836 */ /* 0x040fe20000000000 */
[----:B------:R-:W-:Y:S01]  /*114b0*/  FSEL R164, R13, -INF , !P5 ;  /* 0xff8000000da47808 */ /* 0x000fe20006800000 */
[----:B------:R-:W-:Y:S01]  /*114c0*/  VIADD R13, R172, 0x18 ;  /* 0x00000018ac0d7836 */ /* 0x000fe20000000000 */
[C---:B------:R-:W-:Y:S02]  /*114d0*/  ISETP.GT.AND P6, PT, R226.reuse, R170, PT ;  /* 0x000000aae200720c */ /* 0x040fe40003fc4270 */
[----:B------:R-:W-:Y:S02]  /*114e0*/  ISETP.GT.AND P5, PT, R226, R3, PT ;  /* 0x00000003e200720c */ /* 0x000fe40003fa4270 */
[----:B------:R-:W-:Y:S02]  /*114f0*/  FSEL R14, R14, -INF , !P6 ;  /* 0xff8000000e0e7808 */ /* 0x000fe40007000000 */
[----:B------:R-:W-:Y:S01]  /*11500*/  FSEL R15, R15, -INF , !P5 ;  /* 0xff8000000f0f7808 */ /* 0x000fe20006800000 */
[C---:B--2---:R-:W-:Y:S03]  /*11510*/  HMMA.16816.F32 R28, R192.reuse, R4, R28 ;  /* 0x00000004c01c723c */ /* 0x044fe6000000181c */
[CC--:B------:R-:W-:Y:S02]  /*11520*/  ISETP.GT.AND P6, PT, R230.reuse, R13.reuse, PT ;  /* 0x0000000de600720c */ /* 0x0c0fe40003fc4270 */
[-C--:B------:R-:W-:Y:S02]  /*11530*/  ISETP.GT.AND P5, PT, R230, R12.reuse, PT ;  /* 0x0000000ce600720c */ /* 0x080fe40003fa4270 */
[----:B------:R-:W-:Y:S01]  /*11540*/  FSEL R201, R16, -INF , !P6 ;  /* 0xff80000010c97808 */ /* 0x000fe20007000000 */
[----:B------:R-:W-:Y:S03]  /*11550*/  HMMA.16816.F32 R32, R192, R6, R32 ;  /* 0x00000006c020723c */ /* 0x000fe60000001820 */
[----:B------:R-:W-:Y:S01]  /*11560*/  ISETP.GT.AND P6, PT, R226, R13, PT ;  /* 0x0000000de200720c */ /* 0x000fe20003fc4270 */
[C---:B------:R-:W-:Y:S01]  /*11570*/  VIADD R16, R172.reuse, 0x29 ;  /* 0x00000029ac107836 */ /* 0x040fe20000000000 */
        /* <DEDUP_REMOVED lines=24> */
.L_x_1619:
[----:B-1----:R-:W-:Y:S01]  /*11700*/  VIADD R4, R172, 0x39 ;  /* 0x00000039ac047836 */ /* 0x002fe20000000000 */
[-C--:B------:R-:W-:Y:S01]  /*11710*/  ISETP.GT.AND P5, PT, R226, R178.reuse, PT ;  /* 0x000000b2e200720c */ /* 0x080fe20003fa4270 */
[----:B------:R-:W-:Y:S01]  /*11720*/  VIADD R171, R172, 0x31 ;  /* 0x00000031acab7836 */ /* 0x000fe20000000000 */
[----:B------:R-:W-:Y:S01]  /*11730*/  ISETP.GT.AND P1, PT, R230, R178, PT ;  /* 0x000000b2e600720c */ /* 0x000fe20003f24270 */
[----:B------:R-:W-:Y:S01]  /*11740*/  VIADD R5, R172, 0x38 ;  /* 0x00000038ac057836 */ /* 0x000fe20000000000 */
[----:B------:R-:W-:Y:S01]  /*11750*/  FSEL R30, R30, -INF , !P5 ;  /* 0xff8000001e1e7808 */ /* 0x000fe20006800000 */
[----:B------:R-:W-:Y:S01]  /*11760*/  USHF.L.U32 UR22, UR21, 0x1, URZ ;  /* 0x0000000115167899 */ /* 0x000fe200080006ff */
[----:B------:R-:W-:Y:S01]  /*11770*/  ISETP.GT.AND P5, PT, R230, R4, PT ;  /* 0x00000004e600720c */ /* 0x000fe20003fa4270 */
[----:B------:R-:W-:Y:S01]  /*11780*/  UIADD3 UR9, UPT, UPT, UR30, -0x61c88647, URZ ;  /* 0x9e3779b91e097890 */ /* 0x000fe2000fffe0ff */
[----:B------:R-:W-:Y:S01]  /*11790*/  FSEL R28, R28, -INF , !P1 ;  /* 0xff8000001c1c7808 */ /* 0x000fe20004800000 */
[----:B------:R-:W-:Y:S01]  /*117a0*/  UIADD3 UR11, UPT, UPT, UR30, 0x3c6ef372, URZ ;  /* 0x3c6ef3721e0b7890 */ /* 0x000fe2000fffe0ff */
[----:B------:R-:W-:Y:S01]  /*117b0*/  FSEL R33, R33, -INF , !P5 ;  /* 0xff80000021217808 */ /* 0x000fe20006800000 */
[----:B------:R-:W-:Y:S01]  /*117c0*/  UIADD3 UR16, UPT, UPT, UR31, 0x76cf5d0a, URZ ;  /* 0x76cf5d0a1f107890 */ /* 0x000fe2000fffe0ff */
[----:B------:R-:W-:Y:S01]  /*117d0*/  ISETP.GT.AND P1, PT, R226, R171, PT ;  /* 0x000000abe200720c */ /* 0x000fe20003f24270 */
[----:B------:R-:W-:Y:S01]  /*117e0*/  UIADD3 UR15, UPT, UPT, UR31, 0x32370b8f, URZ ;  /* 0x32370b8f1f0f7890 */ /* 0x000fe2000fffe0ff */
[----:B------:R-:W-:Y:S01]  /*117f0*/  ISETP.GE.AND P5, PT, R173, R229, PT ;  /* 0x000000e5ad00720c */ /* 0x000fe20003fa6270 */
[----:B------:R-:W-:Y:S01]  /*11800*/  UIADD3 UR7, UPT, UPT, UR30, -0x255992d5, URZ ;  /* 0xdaa66d2b1e077890 */ /* 0x000fe2000fffe0ff */
[----:B------:R-:W-:Y:S01]  /*11810*/  ISETP.GT.AND P0, PT, R230, R171, PT ;  /* 0x000000abe600720c */ /* 0x000fe20003f04270 */
[----:B------:R-:W-:Y:S01]  /*11820*/  UIADD3 UR8, UPT, UPT, UR30, 0x78dde6e4, URZ ;  /* 0x78dde6e41e087890 */ /* 0x000fe2000fffe0ff */
[----:B------:R-:W-:Y:S01]  /*11830*/  FSEL R31, R31, -INF , !P1 ;  /* 0xff8000001f1f7808 */ /* 0x000fe20004800000 */
[----:B------:R-:W-:Y:S01]  /*11840*/  UIADD3 UR13, UPT, UPT, UR31, -0x56f99767, URZ ;  /* 0xa90668991f0d7890 */ /* 0x000fe2000fffe0ff */
[----:B------:R-:W-:Y:S01]  /*11850*/  FSEL R7, R174, -INF , !P5 ;  /* 0xff800000ae077808 */ /* 0x000fe20006800000 */
[----:B------:R-:W-:Y:S01]  /*11860*/  UIADD3 UR14, UPT, UPT, UR31, -0x126145ec, URZ ;  /* 0xed9eba141f0e7890 */ /* 0x000fe2000fffe0ff */
[----:B------:R-:W-:Y:S01]  /*11870*/  FSEL R29, R29, -INF , !P0 ;  /* 0xff8000001d1d7808 */ /* 0x000fe20004000000 */
[----:B------:R-:W-:Y:S01]  /*11880*/  UIADD3 UR6, UPT, UPT, UR30, -0x4ab325aa, URZ ;  /* 0xb54cda561e067890 */ /* 0x000fe2000fffe0ff */
[----:B------:R-:W-:Y:S01]  /*11890*/  ISETP.GE.AND P5, PT, R177, R229, PT ;  /* 0x000000e5b100720c */ /* 0x000fe20003fa6270 */
[----:B------:R-:W-:Y:S01]  /*118a0*/  UIADD3 UR10, UPT, UPT, UR30, 0x1715609d, URZ ;  /* 0x1715609d1e0a7890 */ /* 0x000fe2000fffe0ff */
[-C--:B------:R-:W-:Y:S01]  /*118b0*/  ISETP.GT.AND P1, PT, R226, R5.reuse, PT ;  /* 0x00000005e200720c */ /* 0x080fe20003f24270 */
[----:B------:R-:W-:Y:S01]  /*118c0*/  UIADD3 UR12, UPT, UPT, UR31, 0x646e171e, URZ ;  /* 0x646e171e1f0c7890 */ /* 0x000fe2000fffe0ff */
[----:B------:R-:W-:Y:S01]  /*118d0*/  ISETP.GT.AND P0, PT, R230, R5, PT ;  /* 0x00000005e600720c */ /* 0x000fe20003f04270 */
[----:B------:R-:W-:Y:S01]  /*118e0*/  UISETP.GT.AND UP0, UPT, UR21, UR19, UPT ;  /* 0x000000131500728c */ /* 0x000fe2000bf04270 */
[----:B------:R-:W-:Y:S01]  /*118f0*/  FSEL R34, R34, -INF , !P1 ;  /* 0xff80000022227808 */ /* 0x000fe20004800000 */
[----:B------:R-:W-:Y:S01]  /*11900*/  UIADD3 UR21, UPT, UPT, UR21, -0x1, URZ ;  /* 0xffffffff15157890 */ /* 0x000fe2000fffe0ff */
[----:B------:R-:W-:Y:S02]  /*11910*/  FSEL R9, R9, -INF , !P5 ;  /* 0xff80000009097808 */ /* 0x000fe40006800000 */
[----:B------:R-:W-:Y:S02]  /*11920*/  FSEL R32, R32, -INF , !P0 ;  /* 0xff80000020207808 */ /* 0x000fe40004000000 */
[----:B------:R-:W-:Y:S02]  /*11930*/  ISETP.GE.AND P1, PT, R173, R228, PT ;  /* 0x000000e4ad00720c */ /* 0x000fe40003f26270 */
[-C--:B------:R-:W-:Y:S02]  /*11940*/  ISETP.GE.AND P5, PT, R3, R229.reuse, PT ;  /* 0x000000e50300720c */ /* 0x080fe40003fa6270 */
[----:B------:R-:W-:Y:S02]  /*11950*/  ISETP.GT.AND P0, PT, R226, R4, PT ;  /* 0x00000004e200720c */ /* 0x000fe40003f04270 */
[----:B------:R-:W-:Y:S02]  /*11960*/  FSEL R168, R168, -INF , !P6 ;  /* 0xff800000a8a87808 */ /* 0x000fe40007000000 */
[----:B------:R-:W-:Y:S02]  /*11970*/  FSEL R174, R164, -INF , !P5 ;  /* 0xff800000a4ae7808 */ /* 0x000fe40006800000 */
[-C--:B------:R-:W-:Y:S02]  /*11980*/  ISETP.GE.AND P4, PT, R172, R228.reuse, PT ;  /* 0x000000e4ac00720c */ /* 0x080fe40003f86270 */
[----:B------:R-:W-:Y:S02]  /*11990*/  FSEL R176, R176, -INF , !P1 ;  /* 0xff800000b0b07808 */ /* 0x000fe40004800000 */
[-C--:B------:R-:W-:Y:S02]  /*119a0*/  ISETP.GE.AND P6, PT, R169, R228.reuse, PT ;  /* 0x000000e4a900720c */ /* 0x080fe40003fc6270 */
[----:B------:R-:W-:Y:S02]  /*119b0*/  FSEL R35, R35, -INF , !P0 ;  /* 0xff80000023237808 */ /* 0x000fe40004000000 */
[-C--:B------:R-:W-:Y:S02]  /*119c0*/  ISETP.GE.AND P1, PT, R170, R229.reuse, PT ;  /* 0x000000e5aa00720c */ /* 0x080fe40003f26270 */
[-C--:B------:R-:W-:Y:S02]  /*119d0*/  ISETP.GE.AND P5, PT, R12, R229.reuse, PT ;  /* 0x000000e50c00720c */ /* 0x080fe40003fa6270 */
[-C--:B------:R-:W-:Y:S02]  /*119e0*/  ISETP.GE.AND P0, PT, R169, R229.reuse, PT ;  /* 0x000000e5a900720c */ /* 0x080fe40003f06270 */
[----:B------:R-:W-:Y:S02]  /*119f0*/  FSEL R6, R175, -INF , !P4 ;  /* 0xff800000af067808 */ /* 0x000fe40006000000 */
[----:B------:R-:W-:Y:S02]  /*11a00*/  FSEL R10, R10, -INF , !P6 ;  /* 0xff8000000a0a7808 */ /* 0x000fe40007000000 */
[----:B------:R-:W-:Y:S02]  /*11a10*/  FSEL R175, R165, -INF , !P1 ;  /* 0xff800000a5af7808 */ /* 0x000fe40004800000 */
[-C--:B------:R-:W-:Y:S02]  /*11a20*/  ISETP.GE.AND P4, PT, R177, R228.reuse, PT ;  /* 0x000000e4b100720c */ /* 0x080fe40003f86270 */
[----:B------:R-:W-:Y:S02]  /*11a30*/  ISETP.GE.AND P6, PT, R3, R228, PT ;  /* 0x000000e40300720c */ /* 0x000fe40003fc6270 */
        /* <DEDUP_REMOVED lines=8> */
[----:B------:R-:W-:Y:S02]  /*11ac0*/  FSEL R198, R18, -INF , !P1 ;  /* 0xff80000012c67808 */ /* 0x000fe40004800000 */
[----:B------:R-:W-:Y:S02]  /*11ad0*/  FMNMX3.FTZ R3, R3, R8, R9, !PT ;  /* 0x0000000803037276 */ /* 0x000fe40007810009 */
[-C--:B------:R-:W-:Y:S02]  /*11ae0*/  ISETP.GE.AND P4, PT, R13, R229.reuse, PT ;  /* 0x000000e50d00720c */ /* 0x080fe40003f86270 */
[-C--:B------:R-:W-:Y:S02]  /*11af0*/  ISETP.GE.AND P1, PT, R166, R228.reuse, PT ;  /* 0x000000e4a600720c */ /* 0x080fe40003f26270 */
[----:B------:R-:W-:Y:S02]  /*11b00*/  ISETP.GE.AND P5, PT, R16, R229, PT ;  /* 0x000000e51000720c */ /* 0x000fe40003fa6270 */
[----:B------:R-:W-:Y:S02]  /*11b10*/  FSEL R173, R14, -INF , !P0 ;  /* 0xff8000000ead7808 */ /* 0x000fe40004000000 */
        /* <DEDUP_REMOVED lines=8> */
[-C--:B------:R-:W-:Y:S02]  /*11ba0*/  ISETP.GE.AND P5, PT, R171, R229.reuse, PT ;  /* 0x000000e5ab00720c */ /* 0x080fe40003fa6270 */
[----:B------:R-:W-:Y:S02]  /*11bb0*/  FSEL R200, R19, -INF , !P0 ;  /* 0xff80000013c87808 */ /* 0x000fe40004000000 */
[----:B------:R-:W-:Y:S02]  /*11bc0*/  FMNMX3.FTZ R3, R2, R6, R176, !PT ;  /* 0x0000000602037276 */ /* 0x000fe400078100b0 */
[----:B------:R-:W-:Y:S02]  /*11bd0*/  ISETP.GE.AND P0, PT, R17, R229, PT ;  /* 0x000000e51100720c */ /* 0x000fe40003f06270 */
[----:B------:R-:W-:Y:S02]  /*11be0*/  FSEL R209, R20, -INF , !P6 ;  /* 0xff80000014d17808 */ /* 0x000fe40007000000 */
[----:B------:R-:W-:Y:S02]  /*11bf0*/  FMNMX3.FTZ R12, R12, R201, R199, !PT ;  /* 0x000000c90c0c7276 */ /* 0x000fe400078100c7 */
[----:B------:R-:W-:Y:S02]  /*11c00*/  FSEL R197, R28, -INF , !P1 ;  /* 0xff8000001cc57808 */ /* 0x000fe40004800000 */
[----:B------:R-:W-:Y:S02]  /*11c10*/  FSEL R194, R29, -INF , !P5 ;  /* 0xff8000001dc27808 */ /* 0x000fe40006800000 */
[----:B------:R-:W-:Y:S02]  /*11c20*/  FMNMX3.FTZ R3, R3, R10, R11, !PT ;  /* 0x0000000a03037276 */ /* 0x000fe4000781000b */
[C---:B------:R-:W-:Y:S02]  /*11c30*/  ISETP.GE.AND P1, PT, R5.reuse, R229, PT ;  /* 0x000000e50500720c */ /* 0x040fe40003f26270 */
[-C--:B------:R-:W-:Y:S02]  /*11c40*/  ISETP.GE.AND P5, PT, R5, R228.reuse, PT ;  /* 0x000000e40500720c */ /* 0x080fe40003fa6270 */
[----:B------:R-:W-:Y:S02]  /*11c50*/  FSEL R222, R24, -INF , !P0 ;  /* 0xff80000018de7808 */ /* 0x000fe40004000000 */
[----:B------:R-:W-:Y:S02]  /*11c60*/  FMNMX3.FTZ R5, R12, R209, R208, !PT ;  /* 0x000000d10c057276 */ /* 0x000fe400078100d0 */
[----:B------:R-:W-:Y:S02]  /*11c70*/  ISETP.GE.AND P4, PT, R167, R228, PT ;  /* 0x000000e4a700720c */ /* 0x000fe40003f86270 */
[----:B------:R-:W-:Y:S02]  /*11c80*/  FMNMX3.FTZ R3, R3, R173, R172, !PT ;  /* 0x000000ad03037276 */ /* 0x000fe400078100ac */
[----:B------:R-:W-:Y:S02]  /*11c90*/  FSEL R193, R32, -INF , !P1 ;  /* 0xff80000020c17808 */ /* 0x000fe40004800000 */
[----:B------:R-:W-:Y:S02]  /*11ca0*/  ISETP.GE.AND P1, PT, R4, R229, PT ;  /* 0x000000e50400720c */ /* 0x000fe40003f26270 */
[----:B------:R-:W-:Y:S02]  /*11cb0*/  FMNMX3.FTZ R5, R5, R222, R221, !PT ;  /* 0x000000de05057276 */ /* 0x000fe400078100dd */
[-C--:B------:R-:W-:Y:S02]  /*11cc0*/  ISETP.GE.AND P6, PT, R17, R228.reuse, PT ;  /* 0x000000e41100720c */ /* 0x080fe40003fc6270 */
[----:B------:R-:W-:Y:S01]  /*11cd0*/  FSEL R207, R22, -INF , !P4 ;  /* 0xff80000016cf7808 */ /* 0x000fe20006000000 */
[----:B------:R-:W1:Y:S01]  /*11ce0*/  LDC R17, c[0x0][0x4f8] ;  /* 0x00013e00ff117b82 */ /* 0x000e620000000800 */
[----:B------:R-:W-:Y:S02]  /*11cf0*/  ISETP.GE.AND P4, PT, R16, R228, PT ;  /* 0x000000e41000720c */ /* 0x000fe40003f86270 */
[----:B------:R-:W-:Y:S02]  /*11d00*/  FMNMX3.FTZ R3, R3, R198, R200, !PT ;  /* 0x000000c603037276 */ /* 0x000fe400078100c8 */
[----:B------:R-:W-:Y:S02]  /*11d10*/  FSEL R179, R33, -INF , !P1 ;  /* 0xff80000021b37808 */ /* 0x000fe40004800000 */
[----:B------:R-:W-:Y:S02]  /*11d20*/  FMNMX3.FTZ R5, R5, R197, R194, !PT ;  /* 0x000000c505057276 */ /* 0x000fe400078100c2 */
[----:B------:R-:W-:Y:S02]  /*11d30*/  FSEL R211, R26, -INF , !P6 ;  /* 0xff8000001ad37808 */ /* 0x000fe40007000000 */
[-C--:B------:R-:W-:Y:S02]  /*11d40*/  ISETP.GE.AND P0, PT, R178, R228.reuse, PT ;  /* 0x000000e4b200720c */ /* 0x080fe40003f06270 */
[-C--:B------:R-:W-:Y:S02]  /*11d50*/  ISETP.GE.AND P6, PT, R171, R228.reuse, PT ;  /* 0x000000e4ab00720c */ /* 0x080fe40003fc6270 */
[----:B------:R-:W-:Y:S02]  /*11d60*/  FSEL R210, R27, -INF , !P4 ;  /* 0xff8000001bd27808 */ /* 0x000fe40006000000 */
[----:B------:R-:W-:Y:S02]  /*11d70*/  FMNMX3.FTZ R3, R3, R207, R206, !PT ;  /* 0x000000cf03037276 */ /* 0x000fe400078100ce */
[----:B------:R-:W-:Y:S02]  /*11d80*/  FMNMX3.FTZ R5, R5, R193, R179, !PT ;  /* 0x000000c105057276 */ /* 0x000fe400078100b3 */
[----:B------:R-:W-:Y:S02]  /*11d90*/  FSEL R178, R30, -INF , !P0 ;  /* 0xff8000001eb27808 */ /* 0x000fe40004000000 */
[----:B------:R-:W-:Y:S01]  /*11da0*/  FSEL R177, R31, -INF , !P6 ;  /* 0xff8000001fb17808 */ /* 0x000fe20007000000 */
[----:B------:R-:W2:Y:S01]  /*11db0*/  SHFL.BFLY PT, R12, R5, 0x2, 0x1f ;  /* 0x0c401f00050c7f89 */ /* 0x000ea200000e0000 */
        /* <DEDUP_REMOVED lines=15> */
[----:B------:R-:W-:Y:S02]  /*11eb0*/  IMAD.IADD R181, R167, 0x1, R212 ;  /* 0x00000001a7b57824 */ /* 0x000fe400078e02d4 */
        /* <DEDUP_REMOVED lines=8> */
[----:B------:R-:W-:Y:S02]  /*11f40*/  LOP3.LUT R202, R202, UR8, R205, 0x96, !PT ;  /* 0x00000008caca7c12 */ /* 0x000fe4000f8e96cd */
[----:B--2---:R-:W-:Y:S02]  /*11f50*/  FMNMX.FTZ R5, R5, R12, !PT ;  /* 0x0000000c05057209 */ /* 0x004fe40007810000 */
[----:B---3--:R-:W-:Y:S02]  /*11f60*/  FMNMX.FTZ R4, R3, R4, !PT ;  /* 0x0000000403047209 */ /* 0x008fe40007810000 */
[----:B------:R-:W-:Y:S01]  /*11f70*/  LOP3.LUT R12, R236, UR7, R203, 0x96, !PT ;  /* 0x00000007ec0c7c12 */ /* 0x000fe2000f8e96cb */
[----:B------:R-:W2:Y:S01]  /*11f80*/  SHFL.BFLY PT, R164, R5, 0x1, 0x1f ;  /* 0x0c201f0005a47f89 */ /* 0x000ea200000e0000 */
[----:B------:R-:W-:Y:S01]  /*11f90*/  IMAD.WIDE.U32 R202, R202, -0x2daee0ad, RZ ;  /* 0xd2511f53caca7825 */ /* 0x000fe200078e00ff */
[----:B-1----:R-:W-:Y:S06]  /*11fa0*/  LOP3.LUT R17, R17, 0xff, RZ, 0xc0, !PT ;  /* 0x000000ff11117812 */ /* 0x002fec00078ec0ff */
[----:B------:R-:W1:Y:S01]  /*11fb0*/  SHFL.BFLY PT, R3, R4, 0x1, 0x1f ;  /* 0x0c201f0004037f89 */ /* 0x000e6200000e0000 */
[----:B------:R-:W-:Y:S03]  /*11fc0*/  IMAD.WIDE.U32 R12, R12, -0x2daee0ad, RZ ;  /* 0xd2511f530c0c7825 */ /* 0x000fe600078e00ff */
[----:B------:R-:W-:Y:S02]  /*11fd0*/  LOP3.LUT R14, R12, UR13, R203, 0x96, !PT ;  /* 0x0000000d0c0e7c12 */ /* 0x000fe4000f8e96cb */
[----:B------:R-:W-:Y:S03]  /*11fe0*/  LOP3.LUT R250, R250, UR14, R13, 0x96, !PT ;  /* 0x0000000efafa7c12 */ /* 0x000fe6000f8e960d */
[----:B------:R-:W-:Y:S04]  /*11ff0*/  IMAD.WIDE.U32 R14, R14, -0x326172a9, RZ ;  /* 0xcd9e8d570e0e7825 */ /* 0x000fe800078e00ff */
[----:B------:R-:W-:Y:S01]  /*12000*/  IMAD.MOV.U32 R12, RZ, RZ, R14 ;  /* 0x000000ffff0c7224 */ /* 0x000fe200078e000e */
[----:B------:R-:W-:Y:S01]  /*12010*/  PRMT R170, R14, 0x7771, RZ ;  /* 0x000077710eaa7816 */ /* 0x000fe200000000ff */
[----:B------:R-:W-:Y:S01]  /*12020*/  IMAD.WIDE.U32 R250, R250, -0x326172a9, RZ ;  /* 0xcd9e8d57fafa7825 */ /* 0x000fe200078e00ff */
[----:B------:R-:W-:Y:S02]  /*12030*/  PRMT R13, R14, 0x7773, RZ ;  /* 0x000077730e0d7816 */ /* 0x000fe400000000ff */
[----:B--2---:R-:W-:Y:S02]  /*12040*/  FMNMX.FTZ R164, R5, R164, !PT ;  /* 0x000000a405a47209 */ /* 0x004fe40007810000 */
[----:B------:R-:W-:Y:S02]  /*12050*/  LOP3.LUT R12, R12, 0xff, RZ, 0xc0, !PT ;  /* 0x000000ff0c0c7812 */ /* 0x000fe400078ec0ff */
[C---:B------:R-:W-:Y:S01]  /*12060*/  FSETP.NEU.FTZ.AND P1, PT, R164.reuse, -INF , PT ;  /* 0xff800000a400780b */ /* 0x040fe20003f3d000 */
[----:B------:R-:W-:Y:S01]  /*12070*/  FMUL.FTZ R195, R164, UR4 ;  /* 0x00000004a4c37c20 */ /* 0x000fe20008410000 */
[----:B------:R-:W-:Y:S02]  /*12080*/  LOP3.LUT R5, R250, UR6, R15, 0x96, !PT ;  /* 0x00000006fa057c12 */ /* 0x000fe4000f8e960f */
[----:B------:R-:W-:Y:S02]  /*12090*/  PRMT R170, R12, 0x5410, R170 ;  /* 0x000054100caa7816 */ /* 0x000fe400000000aa */
[----:B------:R-:W-:Y:S02]  /*120a0*/  FSEL R195, R195, RZ, P1 ;  /* 0x000000ffc3c37208 */ /* 0x000fe40000800000 */
[----:B-1----:R-:W-:Y:S02]  /*120b0*/  FMNMX.FTZ R3, R4, R3, !PT ;  /* 0x0000000304037209 */ /* 0x002fe40007810000 */
[----:B------:R-:W-:Y:S01]  /*120c0*/  PRMT R16, R14, 0x7772, RZ ;  /* 0x000077720e107816 */ /* 0x000fe200000000ff */
[--C-:B------:R-:W-:Y:S01]  /*120d0*/  FFMA.FTZ R187, R8, UR4, -R195.reuse ;  /* 0x0000000408bb7c23 */ /* 0x100fe200080108c3 */
[----:B------:R-:W-:Y:S01]  /*120e0*/  LOP3.LUT R12, R5, 0xffff, RZ, 0xc0, !PT ;  /* 0x0000ffff050c7812 */ /* 0x000fe200078ec0ff */
[----:B------:R-:W-:Y:S01]  /*120f0*/  FMUL.FTZ R196, R3, UR4 ;  /* 0x0000000403c47c20 */ /* 0x000fe20008410000 */
[----:B------:R-:W-:Y:S01]  /*12100*/  PRMT R4, R5, 0x7632, R4 ;  /* 0x0000763205047816 */ /* 0x000fe20000000004 */
[----:B------:R-:W-:Y:S01]  /*12110*/  FFMA.FTZ R186, R9, UR4, -R195 ;  /* 0x0000000409ba7c23 */ /* 0x000fe200080108c3 */
[----:B------:R-:W-:Y:S01]  /*12120*/  PRMT R16, R16, 0x5410, R13 ;  /* 0x0000541010107816 */ /* 0x000fe2000000000d */
[--C-:B------:R-:W-:Y:S01]  /*12130*/  FFMA.FTZ R191, R168, UR4, -R195.reuse ;  /* 0x00000004a8bf7c23 */ /* 0x100fe200080108c3 */
[----:B------:R-:W-:Y:S01]  /*12140*/  SHF.R.U32.HI R8, RZ, 0x8, R12 ;  /* 0x00000008ff087819 */ /* 0x000fe2000001160c */
[----:B------:R-:W-:Y:S01]  /*12150*/  FFMA.FTZ R189, R7, UR4, -R195 ;  /* 0x0000000407bd7c23 */ /* 0x000fe200080108c3 */
[----:B------:R-:W-:Y:S01]  /*12160*/  SHF.R.U32.HI R169, RZ, 0x18, R5 ;  /* 0x00000018ffa97819 */ /* 0x000fe20000011605 */
[----:B------:R-:W1:Y:S01]  /*12170*/  LDSM.16.MT88.4 R12, [R167+0x18000] ;  /* 0x01800000a70c783b */ /* 0x000e620000004200 */
[----:B------:R-:W-:Y:S01]  /*12180*/  LOP3.LUT R4, R4, 0xff, RZ, 0xc0, !PT ;  /* 0x000000ff04047812 */ /* 0x000fe200078ec0ff */
[----:B------:R-:W-:Y:S01]  /*12190*/  MUFU.EX2 R187, R187 ;  /* 0x000000bb00bb7308 */ /* 0x000fe20000000800 */
[----:B------:R-:W-:Y:S01]  /*121a0*/  FSETP.NEU.FTZ.AND P0, PT, R3, -INF , PT ;  /* 0xff8000000300780b */ /* 0x000fe20003f1d000 */
[--C-:B------:R-:W-:Y:S01]  /*121b0*/  FFMA.FTZ R201, R201, UR4, -R195.reuse ;  /* 0x00000004c9c97c23 */ /* 0x100fe200080108c3 */
[----:B------:R-:W-:Y:S07]  /*121c0*/  LOP3.LUT R9, R5, 0xff, RZ, 0xc0, !PT ;  /* 0x000000ff05097812 */ /* 0x000fee00078ec0ff */
[----:B------:R-:W2:Y:S01]  /*121d0*/  MUFU.EX2 R186, R186 ;  /* 0x000000ba00ba7308 */ /* 0x000ea20000000800 */
[----:B------:R-:W-:Y:S01]  /*121e0*/  FSEL R5, R164, RZ, P1 ;  /* 0x000000ffa4057208 */ /* 0x000fe20000800000 */
[----:B------:R-:W-:Y:S01]  /*121f0*/  FFMA.FTZ R221, R221, UR4, -R195 ;  /* 0x00000004dddd7c23 */ /* 0x000fe200080108c3 */
[----:B------:R-:W-:Y:S07]  /*12200*/  PRMT R169, R4, 0x5410, R169 ;  /* 0x0000541004a97816 */ /* 0x000fee00000000a9 */
[----:B------:R-:W-:Y:S01]  /*12210*/  MUFU.EX2 R191, R191 ;  /* 0x000000bf00bf7308 */ /* 0x000fe20000000800 */
[----:B------:R-:W-:Y:S01]  /*12220*/  FSEL R196, R196, RZ, P0 ;  /* 0x000000ffc4c47208 */ /* 0x000fe20000000000 */
[----:B------:R-:W-:Y:S01]  /*12230*/  FADD.FTZ R0, -R5, R0 ;  /* 0x0000000005007221 */ /* 0x000fe20000010100 */
[----:B------:R-:W-:Y:S07]  /*12240*/  FSEL R4, R3, RZ, P0 ;  /* 0x000000ff03047208 */ /* 0x000fee0000000000 */
[----:B------:R-:W3:Y:S01]  /*12250*/  MUFU.EX2 R189, R189 ;  /* 0x000000bd00bd7308 */ /* 0x000ee20000000800 */
[----:B------:R-:W-:Y:S01]  /*12260*/  PRMT R8, R9, 0x5410, R8 ;  /* 0x0000541009087816 */ /* 0x000fe20000000008 */
[--C-:B------:R-:W-:Y:S01]  /*12270*/  FFMA.FTZ R185, R10, UR4, -R196.reuse ;  /* 0x000000040ab97c23 */ /* 0x100fe200080108c4 */
[--C-:B------:R-:W-:Y:S01]  /*12280*/  FFMA.FTZ R188, R11, UR4, -R196.reuse ;  /* 0x000000040bbc7c23 */ /* 0x100fe200080108c4 */
[--C-:B------:R-:W-:Y:S01]  /*12290*/  FFMA.FTZ R190, R176, UR4, -R196.reuse ;  /* 0x00000004b0be7c23 */ /* 0x100fe200080108c4 */
[----:B------:R-:W-:Y:S01]  /*122a0*/  FFMA.FTZ R192, R6, UR4, -R196 ;  /* 0x0000000406c07c23 */ /* 0x000fe200080108c4 */
[----:B------:R-:W-:Y:S01]  /*122b0*/  FADD.FTZ R2, -R4, R2 ;  /* 0x0000000204027221 */ /* 0x000fe20000010100 */
[----:B------:R-:W-:Y:S03]  /*122c0*/  FMUL.FTZ R4, R0, UR4 ;  /* 0x0000000400047c20 */ /* 0x000fe60008410000 */
[----:B------:R-:W-:Y:S01]  /*122d0*/  MUFU.EX2 R185, R185 ;  /* 0x000000b900b97308 */ /* 0x000fe20000000800 */
[----:B------:R-:W-:Y:S02]  /*122e0*/  IMAD R176, R17, 0x10000, R17 ;  /* 0x0001000011b07824 */ /* 0x000fe400078e0211 */
[----:B------:R-:W-:Y:S01]  /*122f0*/  FMUL.FTZ R0, R2, UR4 ;  /* 0x0000000402007c20 */ /* 0x000fe20008410000 */
[----:B------:R-:W-:Y:S06]  /*12300*/  LOP3.LUT R16, R16, 0xff00ff, RZ, 0xc0, !PT ;  /* 0x00ff00ff10107812 */ /* 0x000fec00078ec0ff */
[----:B------:R-:W4:Y:S01]  /*12310*/  MUFU.EX2 R2, R4 ;  /* 0x0000000400027308 */ /* 0x000f220000000800 */
[----:B--2---:R-:W-:Y:S01]  /*12320*/  F2FP.F16.F32.PACK_AB R7, R186, R187 ;  /* 0x000000bbba07723e */ /* 0x004fe200000000ff */
[--C-:B------:R-:W-:Y:S01]  /*12330*/  FFMA.FTZ R203, R172, UR4, -R196.reuse ;  /* 0x00000004accb7c23 */ /* 0x100fe200080108c4 */
[--C-:B------:R-:W-:Y:S07]  /*12340*/  HSET2.LE.AND R168, R8, R176.reuse, PT ;  /* 0x000000b008a87233 */ /* 0x100fee0003803000 */
[----:B------:R-:W2:Y:S01]  /*12350*/  MUFU.EX2 R188, R188 ;  /* 0x000000bc00bc7308 */ /* 0x000ea20000000800 */
[----:B------:R-:W-:Y:S01]  /*12360*/  VIADD R8, R167, 0x18000 ;  /* 0x00018000a7087836 */ /* 0x000fe20000000000 */
[--C-:B------:R-:W-:Y:S01]  /*12370*/  HSET2.LE.AND R170, R170, R176.reuse, PT ;  /* 0x000000b0aaaa7233 */ /* 0x100fe20003803000 */
[----:B------:R-:W-:Y:S07]  /*12380*/  FFMA.FTZ R178, R178, UR4, -R196 ;  /* 0x00000004b2b27c23 */ /* 0x000fee00080108c4 */
[----:B------:R-:W-:Y:S01]  /*12390*/  MUFU.EX2 R192, R192 ;  /* 0x000000c000c07308 */ /* 0x000fe20000000800 */
[--C-:B------:R-:W-:Y:S01]  /*123a0*/  HSET2.LE.AND R171, R16, R176.reuse, PT ;  /* 0x000000b010ab7233 */ /* 0x100fe20003803000 */
[----:B------:R-:W-:Y:S01]  /*123b0*/  @P2 VIADD R180, R8, 0xffffffc0 ;  /* 0xffffffc008b42836 */ /* 0x000fe20000000000 */
[--C-:B------:R-:W-:Y:S07]  /*123c0*/  HSET2.LE.AND R169, R169, R176.reuse, PT ;  /* 0x000000b0a9a97233 */ /* 0x100fee0003803000 */
[----:B------:R-:W5:Y:S01]  /*123d0*/  MUFU.EX2 R190, R190 ;  /* 0x000000be00be7308 */ /* 0x000f620000000800 */
[----:B---3--:R-:W-:Y:S01]  /*123e0*/  F2FP.F16.F32.PACK_AB R5, R189, R191 ;  /* 0x000000bfbd05723e */ /* 0x008fe200000000ff */
[C---:B----4-:R-:W-:Y:S01]  /*123f0*/  FMUL.FTZ R8, R2.reuse, R156 ;  /* 0x0000009c02087220 */ /* 0x050fe20000410000 */
[----:B------:R-:W3:Y:S07]  /*12400*/  LDSM.16.MT88.4 R28, [R180] ;  /* 0x00000000b41c783b */ /* 0x000eee0000004200 */
[----:B------:R-:W4:Y:S01]  /*12410*/  MUFU.EX2 R0, R0 ;  /* 0x0000000000007308 */ /* 0x000f220000000800 */
[----:B------:R-:W-:Y:S01]  /*12420*/  LOP3.LUT R170, R7, R170, RZ, 0xc0, !PT ;  /* 0x000000aa07aa7212 */ /* 0x000fe200078ec0ff */
[----:B------:R-:W-:Y:S01]  /*12430*/  FMUL.FTZ R9, R2, R157 ;  /* 0x0000009d02097220 */ /* 0x000fe20000410000 */
[----:B--2---:R-:W-:Y:S01]  /*12440*/  F2FP.F16.F32.PACK_AB R6, R188, R185 ;  /* 0x000000b9bc06723e */ /* 0x004fe200000000ff */
[----:B------:R-:W-:Y:S01]  /*12450*/  IMAD.IADD R182, R212, 0x1, R180 ;  /* 0x00000001d4b67824 */ /* 0x000fe200078e02b4 */
[----:B------:R-:W-:Y:S01]  /*12460*/  LOP3.LUT R168, R5, R168, RZ, 0xc0, !PT ;  /* 0x000000a805a87212 */ /* 0x000fe200078ec0ff */
[----:B------:R-:W-:Y:S01]  /*12470*/  FMUL.FTZ R5, R2, R161 ;  /* 0x000000a102057220 */ /* 0x000fe20000410000 */
[----:B------:R-:W-:Y:S01]  /*12480*/  LOP3.LUT R171, R6, R171, RZ, 0xc0, !PT ;  /* 0x000000ab06ab7212 */ /* 0x000fe200078ec0ff */
[C---:B------:R-:W-:Y:S01]  /*12490*/  FMUL.FTZ R16, R2.reuse, R148 ;  /* 0x0000009402107220 */ /* 0x040fe20000410000 */
[----:B------:R-:W-:Y:S01]  /*124a0*/  FMUL.FTZ R17, R2, R149 ;  /* 0x0000009502117220 */ /* 0x000fe20000410000 */
[----:B-----5:R-:W-:Y:S01]  /*124b0*/  F2FP.F16.F32.PACK_AB R4, R190, R192 ;  /* 0x000000c0be04723e */ /* 0x020fe200000000ff */
[C---:B------:R-:W-:Y:S01]  /*124c0*/  FMUL.FTZ R24, R2.reuse, R140 ;  /* 0x0000008c02187220 */ /* 0x040fe20000410000 */
[C---:B------:R-:W-:Y:S01]  /*124d0*/  FMUL.FTZ R25, R2.reuse, R141 ;  /* 0x0000008d02197220 */ /* 0x040fe20000410000 */
[----:B------:R-:W-:Y:S01]  /*124e0*/  FMUL.FTZ R32, R2, R132 ;  /* 0x0000008402207220 */ /* 0x000fe20000410000 */
[----:B------:R-:W-:Y:S01]  /*124f0*/  LOP3.LUT R169, R4, R169, RZ, 0xc0, !PT ;  /* 0x000000a904a97212 */ /* 0x000fe200078ec0ff */
[----:B------:R-:W-:Y:S01]  /*12500*/  FMUL.FTZ R4, R2, R160 ;  /* 0x000000a002047220 */ /* 0x000fe20000410000 */
[C---:B----4-:R-:W-:Y:S01]  /*12510*/  FMUL.FTZ R6, R0.reuse, R162 ;  /* 0x000000a200067220 */ /* 0x050fe20000410000 */
[C---:B------:R-:W-:Y:S01]  /*12520*/  FMUL.FTZ R7, R0.reuse, R163 ;  /* 0x000000a300077220 */ /* 0x040fe20000410000 */
[C---:B------:R-:W-:Y:S01]  /*12530*/  FMUL.FTZ R10, R0.reuse, R158 ;  /* 0x0000009e000a7220 */ /* 0x040fe20000410000 */
[----:B------:R-:W-:Y:S01]  /*12540*/  LDSM.16.MT88.4 R160, [R181+0x1a800] ;  /* 0x01a80000b5a0783b */ /* 0x000fe20000004200 */
[C---:B------:R-:W-:Y:S01]  /*12550*/  FMUL.FTZ R11, R0.reuse, R159 ;  /* 0x0000009f000b7220 */ /* 0x040fe20000410000 */
[C---:B------:R-:W-:Y:S01]  /*12560*/  FMUL.FTZ R19, R0.reuse, R151 ;  /* 0x0000009700137220 */ /* 0x040fe20000410000 */
[C---:B------:R-:W-:Y:S01]  /*12570*/  FMUL.FTZ R26, R0.reuse, R142 ;  /* 0x0000008e001a7220 */ /* 0x040fe20000410000 */
[----:B------:R-:W-:Y:S01]  /*12580*/  FMUL.FTZ R27, R0, R143 ;  /* 0x0000008f001b7220 */ /* 0x000fe20000410000 */
[C---:B-1----:R-:W-:Y:S01]  /*12590*/  HMMA.16816.F32 R4, R168.reuse, R12, R4 ;  /* 0x0000000ca804723c */ /* 0x042fe20000001804 */
[----:B------:R-:W-:Y:S02]  /*125a0*/  MUFU.EX2 R203, R203 ;  /* 0x000000cb00cb7308 */ /* 0x000fe40000000800 */
[----:B------:R-:W-:Y:S02]  /*125b0*/  LDSM.16.MT88.4 R140, [R182+0x2000] ;  /* 0x00200000b68c783b */ /* 0x000fe40000004200 */
[C---:B------:R-:W-:Y:S01]  /*125c0*/  FMUL.FTZ R12, R2.reuse, R152 ;  /* 0x00000098020c7220 */ /* 0x040fe20000410000 */
[C---:B------:R-:W-:Y:S01]  /*125d0*/  FMUL.FTZ R13, R2.reuse, R153 ;  /* 0x00000099020d7220 */ /* 0x040fe20000410000 */
[----:B------:R-:W-:Y:S01]  /*125e0*/  FMUL.FTZ R33, R2, R133 ;  /* 0x0000008502217220 */ /* 0x000fe20000410000 */
[C---:B------:R-:W-:Y:S03]  /*125f0*/  HMMA.16816.F32 R8, R168.reuse, R14, R8 ;  /* 0x0000000ea808723c */ /* 0x040fe60000001808 */
[C---:B------:R-:W-:Y:S01]  /*12600*/  FMUL.FTZ R14, R0.reuse, R154 ;  /* 0x0000009a000e7220 */ /* 0x040fe20000410000 */
[C---:B------:R-:W-:Y:S01]  /*12610*/  FMUL.FTZ R15, R0.reuse, R155 ;  /* 0x0000009b000f7220 */ /* 0x040fe20000410000 */
[----:B------:R-:W-:Y:S01]  /*12620*/  LDSM.16.MT88.4 R156, [R167+0x1a800] ;  /* 0x01a80000a79c783b */ /* 0x000fe20000004200 */
[C---:B------:R-:W-:Y:S01]  /*12630*/  FMUL.FTZ R34, R0.reuse, R134 ;  /* 0x0000008600227220 */ /* 0x040fe20000410000 */
[C---:B------:R-:W-:Y:S01]  /*12640*/  FMUL.FTZ R35, R0.reuse, R135 ;  /* 0x0000008700237220 */ /* 0x040fe20000410000 */
[--C-:B------:R-:W-:Y:S01]  /*12650*/  FFMA.FTZ R177, R177, UR4, -R196.reuse ;  /* 0x00000004b1b17c23 */ /* 0x100fe200080108c4 */
[----:B------:R-:W-:Y:S01]  /*12660*/  FMUL.FTZ R18, R0, R150 ;  /* 0x0000009600127220 */ /* 0x000fe20000410000 */
[C---:B------:R-:W-:Y:S01]  /*12670*/  FMUL.FTZ R36, R2.reuse, R36 ;  /* 0x0000002402247220 */ /* 0x040fe20000410000 */
[C---:B------:R-:W-:Y:S02]  /*12680*/  HMMA.16816.F32 R12, R168.reuse, R20, R12 ;  /* 0x00000014a80c723c */ /* 0x040fe4000000180c */
[----:B------:R-:W1:Y:S01]  /*12690*/  LDSM.16.MT88.4 R152, [R182] ;  /* 0x00000000b698783b */ /* 0x000e620000004200 */
[C---:B------:R-:W-:Y:S01]  /*126a0*/  FMUL.FTZ R20, R2.reuse, R144 ;  /* 0x0000009002147220 */ /* 0x040fe20000410000 */
[C---:B------:R-:W-:Y:S01]  /*126b0*/  FMUL.FTZ R21, R2.reuse, R145 ;  /* 0x0000009102157220 */ /* 0x040fe20000410000 */
[----:B------:R-:W-:Y:S01]  /*126c0*/  FMUL.FTZ R37, R2, R37 ;  /* 0x0000002502257220 */ /* 0x000fe20000410000 */
[C---:B------:R-:W-:Y:S01]  /*126d0*/  FMUL.FTZ R38, R0.reuse, R38 ;  /* 0x0000002600267220 */ /* 0x040fe20000410000 */
[C---:B------:R-:W-:Y:S01]  /*126e0*/  FMUL.FTZ R39, R0.reuse, R39 ;  /* 0x0000002700277220 */ /* 0x040fe20000410000 */
        /* <DEDUP_REMOVED lines=10> */
[C---:B---3--:R-:W-:Y:S03]  /*12790*/  HMMA.16816.F32 R20, R168.reuse, R28, R20 ;  /* 0x0000001ca814723c */ /* 0x048fe60000001814 */
        /* <DEDUP_REMOVED lines=115> */
[--C-:B------:R-:W-:Y:S01]  /*12ed0*/  FFMA.FTZ R220, R222, UR4, -R195.reuse ;  /* 0x00000004dedc7c23 */ /* 0x100fe200080108c3 */
[C---:B------:R-:W-:Y:S01]  /*12ee0*/  HMMA.16816.F32 R88, R168.reuse, R142, R88 ;  /* 0x0000008ea858723c */ /* 0x040fe20000001858 */
[----:B------:R-:W3:Y:S02]  /*12ef0*/  LDSM.16.MT88.4 R140, [R181+0x1e000] ;  /* 0x01e00000b58c783b */ /* 0x000ee40000004200 */
[----:B------:R-:W-:Y:S01]  /*12f00*/  FFMA.FTZ R222, R193, UR4, -R195 ;  /* 0x00000004c1de7c23 */ /* 0x000fe200080108c3 */
[----:B------:R-:W-:Y:S01]  /*12f10*/  LOP3.LUT R204, R204, UR10, R251, 0x96, !PT ;  /* 0x0000000acccc7c12 */ /* 0x000fe2000f8e96fb */
[----:B------:R-:W-:Y:S01]  /*12f20*/  MUFU.EX2 R193, R178 ;  /* 0x000000b200c17308 */ /* 0x000fe20000000800 */
[--C-:B------:R-:W-:Y:S01]  /*12f30*/  FFMA.FTZ R200, R200, UR4, -R196.reuse ;  /* 0x00000004c8c87c23 */ /* 0x100fe200080108c4 */
[----:B------:R-:W-:Y:S01]  /*12f40*/  FFMA.FTZ R206, R206, UR4, -R196 ;  /* 0x00000004cece7c23 */ /* 0x000fe200080108c4 */
[----:B------:R-:W-:Y:S01]  /*12f50*/  FFMA.FTZ R191, R2, R247, R191 ;  /* 0x000000f702bf7223 */ /* 0x000fe200000100bf */
[C---:B-1----:R-:W-:Y:S06]  /*12f60*/  HMMA.16816.F32 R92, R168.reuse, R136, R92 ;  /* 0x00000088a85c723c */ /* 0x042fec000000185c */
[----:B------:R-:W-:Y:S01]  /*12f70*/  MUFU.EX2 R220, R220 ;  /* 0x000000dc00dc7308 */ /* 0x000fe20000000800 */
[----:B------:R-:W-:Y:S04]  /*12f80*/  IMAD.WIDE.U32 R204, R204, -0x2daee0ad, RZ ;  /* 0xd2511f53cccc7825 */ /* 0x000fe800078e00ff */
[----:B------:R-:W-:Y:S05]  /*12f90*/  FFMA.FTZ R192, R0, R246, R192 ;  /* 0x000000f600c07223 */ /* 0x000fea00000100c0 */
[----:B------:R-:W-:Y:S01]  /*12fa0*/  MUFU.EX2 R206, R206 ;  /* 0x000000ce00ce7308 */ /* 0x000fe20000000800 */
[----:B------:R-:W-:Y:S01]  /*12fb0*/  FADD.FTZ R191, R189, R191 ;  /* 0x000000bfbdbf7221 */ /* 0x000fe20000010000 */
[----:B------:R-:W-:Y:S01]  /*12fc0*/  IMAD.MOV.U32 R2, RZ, RZ, R3 ;  /* 0x000000ffff027224 */ /* 0x000fe200078e0003 */
[C---:B------:R-:W-:Y:S01]  /*12fd0*/  HMMA.16816.F32 R96, R168.reuse, R138, R96 ;  /* 0x0000008aa860723c */ /* 0x040fe20000001860 */
[----:B------:R-:W1:Y:S06]  /*12fe0*/  LDSM.16.MT88.4 R136, [R180+0x6000] ;  /* 0x00600000b488783b */ /* 0x000e6c0000004200 */
[----:B------:R-:W-:Y:S01]  /*12ff0*/  MUFU.EX2 R200, R200 ;  /* 0x000000c800c87308 */ /* 0x000fe20000000800 */
[----:B------:R-:W-:Y:S01]  /*13000*/  LOP3.LUT R149, R202, UR12, R205, 0x96, !PT ;  /* 0x0000000cca957c12 */ /* 0x000fe2000f8e96cd */
[--C-:B------:R-:W-:Y:S01]  /*13010*/  FFMA.FTZ R205, R175, UR4, -R195.reuse ;  /* 0x00000004afcd7c23 */ /* 0x100fe200080108c3 */
[----:B------:R-:W-:Y:S07]  /*13020*/  FFMA.FTZ R202, R174, UR4, -R195 ;  /* 0x00000004aeca7c23 */ /* 0x000fee00080108c3 */
[----:B------:R-:W-:Y:S01]  /*13030*/  MUFU.EX2 R222, R222 ;  /* 0x000000de00de7308 */ /* 0x000fe20000000800 */
[C---:B------:R-:W-:Y:S01]  /*13040*/  PRMT R150, R149.reuse, 0x7632, R150 ;  /* 0x0000763295967816 */ /* 0x040fe20000000096 */
[C---:B--2---:R-:W-:Y:S08]  /*13050*/  HMMA.16816.F32 R100, R168.reuse, R132, R100 ;  /* 0x00000084a864723c */ /* 0x044ff00000001864 */
[----:B------:R-:W-:Y:S01]  /*13060*/  MUFU.EX2 R205, R205 ;  /* 0x000000cd00cd7308 */ /* 0x000fe20000000800 */
[----:B------:R-:W-:Y:S01]  /*13070*/  IMAD.MOV.U32 R132, RZ, RZ, R204 ;  /* 0x000000ffff847224 */ /* 0x000fe200078e00cc */
[----:B------:R-:W-:Y:S01]  /*13080*/  LOP3.LUT R150, R150, 0xff, RZ, 0xc0, !PT ;  /* 0x000000ff96967812 */ /* 0x000fe200078ec0ff */
[----:B------:R-:W-:Y:S07]  /*13090*/  FADD.FTZ R192, R190, R192 ;  /* 0x000000c0bec07221 */ /* 0x000fee0000010000 */
[----:B------:R-:W-:Y:S01]  /*130a0*/  MUFU.EX2 R202, R202 ;  /* 0x000000ca00ca7308 */ /* 0x000fe20000000800 */
[----:B------:R-:W-:Y:S01]  /*130b0*/  LOP3.LUT R148, R149, 0xffff, RZ, 0xc0, !PT ;  /* 0x0000ffff95947812 */ /* 0x000fe200078ec0ff */
[C---:B------:R-:W-:Y:S03]  /*130c0*/  HMMA.16816.F32 R104, R168.reuse, R134, R104 ;  /* 0x00000086a868723c */ /* 0x040fe60000001868 */
[----:B------:R-:W-:Y:S01]  /*130d0*/  SHF.R.U32.HI R148, RZ, 0x8, R148 ;  /* 0x00000008ff947819 */ /* 0x000fe20000011694 */
[----:B------:R-:W-:Y:S02]  /*130e0*/  IMAD.MOV.U32 R0, RZ, RZ, R164 ;  /* 0x000000ffff007224 */ /* 0x000fe400078e00a4 */
[----:B------:R-:W-:Y:S01]  /*130f0*/  FADD.FTZ R187, R187, R191 ;  /* 0x000000bfbbbb7221 */ /* 0x000fe20000010000 */
[----:B------:R-:W-:Y:S01]  /*13100*/  FADD.FTZ R185, R185, R192 ;  /* 0x000000c0b9b97221 */ /* 0x000fe20000010000 */
[C---:B---3--:R-:W-:Y:S03]  /*13110*/  HMMA.16816.F32 R108, R168.reuse, R140, R108 ;  /* 0x0000008ca86c723c */ /* 0x048fe6000000186c */
[----:B------:R-:W-:Y:S01]  /*13120*/  PRMT R141, R204, 0x7773, RZ ;  /* 0x00007773cc8d7816 */ /* 0x000fe200000000ff */
[----:B------:R-:W-:Y:S01]  /*13130*/  FADD.FTZ R187, R186, R187 ;  /* 0x000000bbbabb7221 */ /* 0x000fe20000010000 */
[----:B------:R-:W-:Y:S01]  /*13140*/  PRMT R140, R204, 0x7772, RZ ;  /* 0x00007772cc8c7816 */ /* 0x000fe200000000ff */
[----:B------:R-:W-:Y:S02]  /*13150*/  FADD.FTZ R185, R188, R185 ;  /* 0x000000b9bcb97221 */ /* 0x000fe40000010000 */
[C---:B------:R-:W-:Y:S03]  /*13160*/  HMMA.16816.F32 R112, R168.reuse, R142, R112 ;  /* 0x0000008ea870723c */ /* 0x040fe60000001870 */
[----:B------:R-:W-:Y:S01]  /*13170*/  FFMA.FTZ R143, R199, UR4, -R195 ;  /* 0x00000004c78f7c23 */ /* 0x000fe200080108c3 */
[----:B------:R-:W-:Y:S01]  /*13180*/  PRMT R142, R204, 0x7771, RZ ;  /* 0x00007771cc8e7816 */ /* 0x000fe200000000ff */
[----:B------:R2:W-:Y:S01]  /*13190*/  MUFU.EX2 R199, R201 ;  /* 0x000000c900c77308 */ /* 0x0005e20000000800 */
[----:B------:R-:W-:Y:S01]  /*131a0*/  PRMT R140, R140, 0x5410, R141 ;  /* 0x000054108c8c7816 */ /* 0x000fe2000000008d */
[----:B------:R-:W-:Y:S01]  /*131b0*/  FFMA.FTZ R204, R173, UR4, -R196 ;  /* 0x00000004adcc7c23 */ /* 0x000fe200080108c4 */
[C---:B-1----:R-:W-:Y:S01]  /*131c0*/  HMMA.16816.F32 R116, R168.reuse, R136, R116 ;  /* 0x00000088a874723c */ /* 0x042fe20000001874 */
[----:B------:R-:W-:Y:S02]  /*131d0*/  LDSM.16.MT88.4 R172, [R181+0x1c800] ;  /* 0x01c80000b5ac783b */ /* 0x000fe40000004200 */
[----:B------:R-:W-:Y:S04]  /*131e0*/  LOP3.LUT R136, R132, 0xff, RZ, 0xc0, !PT ;  /* 0x000000ff84887812 */ /* 0x000fe800078ec0ff */
[----:B------:R-:W-:Y:S01]  /*131f0*/  MUFU.EX2 R204, R204 ;  /* 0x000000cc00cc7308 */ /* 0x000fe20000000800 */
[----:B------:R-:W-:Y:S02]  /*13200*/  LOP3.LUT R137, R149, 0xff, RZ, 0xc0, !PT ;  /* 0x000000ff95897812 */ /* 0x000fe400078ec0ff */
        /* <DEDUP_REMOVED lines=76> */
[C---:B------:R-:W-:Y:S01]  /*136d0*/  HMMA.16816.F32 R96, R136.reuse, R150, R96 ;  /* 0x000000968860723c */ /* 0x040fe20000001860 */
[----:B------:R-:W-:Y:S02]  /*136e0*/  LDSM.16.MT88.4 R148, [R181+0x19000] ;  /* 0x01900000b594783b */ /* 0x000fe40000004200 */
[----:B------:R-:W-:Y:S04]  /*136f0*/  IMAD.WIDE.U32 R146, R146, -0x326172a9, RZ ;  /* 0xcd9e8d5792927825 */ /* 0x000fe800078e00ff */
[----:B------:R-:W-:Y:S01]  /*13700*/  IMAD.WIDE.U32 R172, R172, -0x326172a9, RZ ;  /* 0xcd9e8d57acac7825 */ /* 0x000fe200078e00ff */
[C---:B-----5:R-:W-:Y:S03]  /*13710*/  HMMA.16816.F32 R100, R136.reuse, R152, R100 ;  /* 0x000000988864723c */ /* 0x060fe60000001864 */
[----:B------:R-:W-:Y:S02]  /*13720*/  LOP3.LUT R145, R236, UR7, R147, 0x96, !PT ;  /* 0x00000007ec917c12 */ /* 0x000fe4000f8e9693 */
[----:B------:R-:W-:Y:S01]  /*13730*/  LOP3.LUT R174, R146, UR8, R173, 0x96, !PT ;  /* 0x0000000892ae7c12 */ /* 0x000fe2000f8e96ad */
[--C-:B------:R-:W-:Y:S02]  /*13740*/  FFMA.FTZ R146, R211, UR4, -R196.reuse ;  /* 0x00000004d3927c23 */ /* 0x100fe400080108c4 */
[C---:B------:R-:W-:Y:S01]  /*13750*/  HMMA.16816.F32 R104, R136.reuse, R154, R104 ;  /* 0x0000009a8868723c */ /* 0x040fe20000001868 */
[----:B------:R3:W-:Y:S02]  /*13760*/  MUFU.EX2 R211, R221 ;  /* 0x000000dd00d37308 */ /* 0x0007e40000000800 */
[----:B------:R-:W-:Y:S04]  /*13770*/  IMAD.WIDE.U32 R174, R174, -0x2daee0ad, RZ ;  /* 0xd2511f53aeae7825 */ /* 0x000fe800078e00ff */
[----:B------:R-:W-:Y:S01]  /*13780*/  IMAD.WIDE.U32 R250, R145, -0x2daee0ad, RZ ;  /* 0xd2511f5391fa7825 */ /* 0x000fe200078e00ff */
[C---:B-1----:R-:W-:Y:S03]  /*13790*/  HMMA.16816.F32 R108, R136.reuse, R132, R108 ;  /* 0x00000084886c723c */ /* 0x042fe6000000186c */
[----:B------:R-:W-:Y:S02]  /*137a0*/  LOP3.LUT R152, R250, UR13, R175, 0x96, !PT ;  /* 0x0000000dfa987c12 */ /* 0x000fe4000f8e96af */
[----:B------:R-:W-:Y:S01]  /*137b0*/  LOP3.LUT R250, R144, UR14, R251, 0x96, !PT ;  /* 0x0000000e90fa7c12 */ /* 0x000fe2000f8e96fb */
[----:B---3--:R-:W-:Y:S02]  /*137c0*/  FFMA.FTZ R221, R207, UR4, -R196 ;  /* 0x00000004cfdd7c23 */ /* 0x008fe400080108c4 */
[C---:B------:R-:W-:Y:S01]  /*137d0*/  HMMA.16816.F32 R112, R136.reuse, R134, R112 ;  /* 0x000000868870723c */ /* 0x040fe20000001870 */
[----:B------:R-:W1:Y:S02]  /*137e0*/  LDSM.16.MT88.4 R132, [R182+0x6800] ;  /* 0x00680000b684783b */ /* 0x000e640000004200 */
[----:B------:R-:W-:Y:S01]  /*137f0*/  IMAD.WIDE.U32 R152, R152, -0x326172a9, RZ ;  /* 0xcd9e8d5798987825 */ /* 0x000fe200078e00ff */
[----:B------:R-:W-:Y:S03]  /*13800*/  MUFU.EX2 R221, R221 ;  /* 0x000000dd00dd7308 */ /* 0x000fe60000000800 */
[----:B------:R-:W-:Y:S01]  /*13810*/  IMAD.MOV.U32 R144, RZ, RZ, R152 ;  /* 0x000000ffff907224 */ /* 0x000fe200078e0098 */
[C---:B--2---:R-:W-:Y:S03]  /*13820*/  HMMA.16816.F32 R116, R136.reuse, R140, R116 ;  /* 0x0000008c8874723c */ /* 0x044fe60000001874 */
[----:B------:R-:W-:Y:S01]  /*13830*/  PRMT R140, R152, 0x7771, RZ ;  /* 0x00007771988c7816 */ /* 0x000fe200000000ff */
[----:B------:R-:W-:Y:S01]  /*13840*/  IMAD.WIDE.U32 R250, R250, -0x326172a9, RZ ;  /* 0xcd9e8d57fafa7825 */ /* 0x000fe200078e00ff */
[----:B------:R-:W-:Y:S02]  /*13850*/  LOP3.LUT R144, R144, 0xff, RZ, 0xc0, !PT ;  /* 0x000000ff90907812 */ /* 0x000fe400078ec0ff */
[----:B------:R-:W-:Y:S01]  /*13860*/  PRMT R145, R152, 0x7772, RZ ;  /* 0x0000777298917816 */ /* 0x000fe200000000ff */
[C---:B------:R-:W-:Y:S03]  /*13870*/  HMMA.16816.F32 R120, R136.reuse, R142, R120 ;  /* 0x0000008e8878723c */ /* 0x040fe60000001878 */
[----:B------:R-:W-:Y:S01]  /*13880*/  PRMT R140, R144, 0x5410, R140 ;  /* 0x00005410908c7816 */ /* 0x000fe2000000008c */
[----:B------:R-:W-:Y:S01]  /*13890*/  FFMA.FTZ R144, R210, UR4, -R196 ;  /* 0x00000004d2907c23 */ /* 0x000fe200080108c4 */
[----:B------:R-:W-:Y:S01]  /*138a0*/  PRMT R141, R152, 0x7773, RZ ;  /* 0x00007773988d7816 */ /* 0x000fe200000000ff */
[----:B------:R-:W-:Y:S01]  /*138b0*/  MUFU.EX2 R210, R146 ;  /* 0x0000009200d27308 */ /* 0x000fe20000000800 */
[----:B------:R-:W-:Y:S01]  /*138c0*/  LOP3.LUT R152, R250, UR6, R153, 0x96, !PT ;  /* 0x00000006fa987c12 */ /* 0x000fe2000f8e9699 */
[----:B------:R-:W-:Y:S01]  /*138d0*/  FFMA.FTZ R153, R209, UR4, -R195 ;  /* 0x00000004d1997c23 */ /* 0x000fe200080108c3 */
[----:B------:R-:W-:Y:S07]  /*138e0*/  PRMT R141, R145, 0x5410, R141 ;  /* 0x00005410918d7816 */ /* 0x000fee000000008d */
[----:B------:R2:W3:Y:S01]  /*138f0*/  MUFU.EX2 R209, R144 ;  /* 0x0000009000d17308 */ /* 0x0004e20000000800 */
[----:B------:R-:W-:Y:S01]  /*13900*/  FFMA.FTZ R142, R208, UR4, -R195 ;  /* 0x00000004d08e7c23 */ /* 0x000fe200080108c3 */
[C---:B------:R-:W-:Y:S02]  /*13910*/  LOP3.LUT R143, R152.reuse, 0xffff, RZ, 0xc0, !PT ;  /* 0x0000ffff988f7812 */ /* 0x040fe400078ec0ff */
[C---:B------:R-:W-:Y:S06]  /*13920*/  PRMT R161, R152.reuse, 0x7632, R161 ;  /* 0x0000763298a17816 */ /* 0x040fec00000000a1 */
[----:B------:R4:W-:Y:S01]  /*13930*/  MUFU.EX2 R207, R142 ;  /* 0x0000008e00cf7308 */ /* 0x0009e20000000800 */
[----:B------:R-:W-:Y:S02]  /*13940*/  LOP3.LUT R160, R152, 0xff, RZ, 0xc0, !PT ;  /* 0x000000ff98a07812 */ /* 0x000fe400078ec0ff */
[----:B------:R-:W-:Y:S07]  /*13950*/  SHF.R.U32.HI R143, RZ, 0x8, R143 ;  /* 0x00000008ff8f7819 */ /* 0x000fee000001168f */
[----:B------:R5:W5:Y:S01]  /*13960*/  MUFU.EX2 R208, R153 ;  /* 0x0000009900d07308 */ /* 0x000b620000000800 */
[----:B------:R-:W-:Y:S02]  /*13970*/  LOP3.LUT R161, R161, 0xff, RZ, 0xc0, !PT ;  /* 0x000000ffa1a17812 */ /* 0x000fe400078ec0ff */
[----:B------:R-:W-:Y:S01]  /*13980*/  PRMT R160, R160, 0x5410, R143 ;  /* 0x00005410a0a07816 */ /* 0x000fe2000000008f */
[----:B--2---:R-:W2:Y:S01]  /*13990*/  LDSM.16.MT88.4 R144, [R167+0x19000] ;  /* 0x01900000a790783b */ /* 0x004ea20000004200 */
[C---:B-1----:R-:W-:Y:S03]  /*139a0*/  HMMA.16816.F32 R124, R136.reuse, R132, R124 ;  /* 0x00000084887c723c */ /* 0x042fe6000000187c */
[----:B------:R-:W-:Y:S02]  /*139b0*/  LOP3.LUT R143, R141, 0xff00ff, RZ, 0xc0, !PT ;  /* 0x00ff00ff8d8f7812 */ /* 0x000fe400078ec0ff */
[----:B----4-:R-:W-:Y:S02]  /*139c0*/  SHF.R.U32.HI R142, RZ, 0x18, R152 ;  /* 0x00000018ff8e7819 */ /* 0x010fe40000011698 */
[----:B---3--:R-:W-:Y:S01]  /*139d0*/  F2FP.F16.F32.PACK_AB R133, R209, R210 ;  /* 0x000000d2d185723e */ /* 0x008fe200000000ff */
[----:B------:R-:W-:Y:S01]  /*139e0*/  HMMA.16816.F32 R128, R136, R134, R128 ;  /* 0x000000868880723c */ /* 0x000fe20000001880 */
[----:B-----5:R-:W1:Y:S02]  /*139f0*/  LDSM.16.MT88.4 R152, [R180+0x1000] ;  /* 0x00100000b498783b */ /* 0x020e640000004200 */
[----:B------:R-:W-:Y:S02]  /*13a00*/  PRMT R141, R161, 0x5410, R142 ;  /* 0x00005410a18d7816 */ /* 0x000fe4000000008e */
[--C-:B------:R-:W-:Y:S02]  /*13a10*/  HSET2.LE.AND R142, R140, R176.reuse, PT ;  /* 0x000000b08c8e7233 */ /* 0x100fe40003803000 */
[----:B------:R-:W-:Y:S02]  /*13a20*/  F2FP.F16.F32.PACK_AB R140, R211, R220 ;  /* 0x000000dcd38c723e */ /* 0x000fe400000000ff */
[--C-:B------:R-:W-:Y:S01]  /*13a30*/  HSET2.LE.AND R143, R143, R176.reuse, PT ;  /* 0x000000b08f8f7233 */ /* 0x100fe20003803000 */
[----:B------:R-:W-:Y:S01]  /*13a40*/  LDSM.16.MT88.4 R136, [R181+0x1b000] ;  /* 0x01b00000b588783b */ /* 0x000fe20000004200 */
[----:B------:R-:W-:Y:S02]  /*13a50*/  LOP3.LUT R142, R140, R142, RZ, 0xc0, !PT ;  /* 0x0000008e8c8e7212 */ /* 0x000fe400078ec0ff */
[--C-:B------:R-:W-:Y:S02]  /*13a60*/  HSET2.LE.AND R140, R160, R176.reuse, PT ;  /* 0x000000b0a08c7233 */ /* 0x100fe40003803000 */
[--C-:B------:R-:W-:Y:S02]  /*13a70*/  HSET2.LE.AND R141, R141, R176.reuse, PT ;  /* 0x000000b08d8d7233 */ /* 0x100fe40003803000 */
[----:B------:R-:W-:Y:S01]  /*13a80*/  F2FP.F16.F32.PACK_AB R132, R207, R208 ;  /* 0x000000d0cf84723e */ /* 0x000fe200000000ff */
        /* <DEDUP_REMOVED lines=8> */
[----:B------:R-:W3:Y:S01]  /*13b10*/  LDSM.16.MT88.4 R132, [R167+0x1b000] ;  /* 0x01b00000a784783b */ /* 0x000ee20000004200 */
[----:B------:R-:W-:Y:S01]  /*13b20*/  FADD.FTZ R220, R220, R208 ;  /* 0x000000d0dcdc7221 */ /* 0x000fe20000010000 */
[----:B------:R-:W-:Y:S03]  /*13b30*/  FADD.FTZ R210, R210, R221 ;  /* 0x000000ddd2d27221 */ /* 0x000fe60000010000 */
[----:B------:R-:W-:Y:S01]  /*13b40*/  FADD.FTZ R220, R211, R220 ;  /* 0x000000dcd3dc7221 */ /* 0x000fe20000010000 */
[C---:B--2---:R-:W-:Y:S02]  /*13b50*/  HMMA.16816.F32 R4, R140.reuse, R144, R4 ;  /* 0x000000908c04723c */ /* 0x044fe40000001804 */
[----:B------:R-:W-:Y:S03]  /*13b60*/  LDSM.16.MT88.4 R160, [R181+0x1d000] ;  /* 0x01d00000b5a0783b */ /* 0x000fe60000004200 */
[----:B------:R-:W-:Y:S03]  /*13b70*/  FADD.FTZ R210, R209, R210 ;  /* 0x000000d2d1d27221 */ /* 0x000fe60000010000 */
[C---:B------:R-:W-:Y:S02]  /*13b80*/  HMMA.16816.F32 R8, R140.reuse, R146, R8 ;  /* 0x000000928c08723c */ /* 0x040fe40000001808 */
[----:B------:R-:W2:Y:S06]  /*13b90*/  LDSM.16.MT88.4 R144, [R180+0x3000] ;  /* 0x00300000b490783b */ /* 0x000eac0000004200 */
        /* <DEDUP_REMOVED lines=9> */
[C---:B---3--:R-:W-:Y:S08]  /*13c30*/  HMMA.16816.F32 R36, R140.reuse, R132, R36 ;  /* 0x000000848c24723c */ /* 0x048ff00000001824 */
[C---:B------:R-:W-:Y:S01]  /*13c40*/  HMMA.16816.F32 R40, R140.reuse, R134, R40 ;  /* 0x000000868c28723c */ /* 0x040fe20000001828 */
[----:B------:R-:W3:Y:S07]  /*13c50*/  LDSM.16.MT88.4 R132, [R167+0x1f000] ;  /* 0x01f00000a784783b */ /* 0x000eee0000004200 */
[C---:B------:R-:W-:Y:S08]  /*13c60*/  HMMA.16816.F32 R44, R140.reuse, R136, R44 ;  /* 0x000000888c2c723c */ /* 0x040ff0000000182c */
[C---:B------:R-:W-:Y:S01]  /*13c70*/  HMMA.16816.F32 R48, R140.reuse, R138, R48 ;  /* 0x0000008a8c30723c */ /* 0x040fe20000001830 */
[----:B------:R-:W3:Y:S07]  /*13c80*/  LDSM.16.MT88.4 R136, [R181+0x1f000] ;  /* 0x01f00000b588783b */ /* 0x000eee0000004200 */
[C---:B--2---:R-:W-:Y:S08]  /*13c90*/  HMMA.16816.F32 R52, R140.reuse, R144, R52 ;  /* 0x000000908c34723c */ /* 0x044ff00000001834 */
[C---:B------:R-:W-:Y:S01]  /*13ca0*/  HMMA.16816.F32 R56, R140.reuse, R146, R56 ;  /* 0x000000928c38723c */ /* 0x040fe20000001838 */
[----:B------:R-:W2:Y:S07]  /*13cb0*/  LDSM.16.MT88.4 R144, [R180+0x7000] ;  /* 0x00700000b490783b */ /* 0x000eae0000004200 */
[C---:B----4-:R-:W-:Y:S08]  /*13cc0*/  HMMA.16816.F32 R60, R140.reuse, R148, R60 ;  /* 0x000000948c3c723c */ /* 0x050ff0000000183c */
[C---:B------:R-:W-:Y:S03]  /*13cd0*/  HMMA.16816.F32 R64, R140.reuse, R150, R64 ;  /* 0x000000968c40723c */ /* 0x040fe60000001840 */
[----:B------:R-:W-:Y:S05]  /*13ce0*/  LOP3.LUT R150, R172, UR10, R251, 0x96, !PT ;  /* 0x0000000aac967c12 */ /* 0x000fea000f8e96fb */
[C---:B-1----:R-:W-:Y:S03]  /*13cf0*/  HMMA.16816.F32 R68, R140.reuse, R152, R68 ;  /* 0x000000988c44723c */ /* 0x042fe60000001844 */
        /* <DEDUP_REMOVED lines=8> */
[C---:B------:R-:W-:Y:S01]  /*13d80*/  HMMA.16816.F32 R76, R140.reuse, R160, R76 ;  /* 0x000000a08c4c723c */ /* 0x040fe2000000184c */
[----:B------:R1:W-:Y:S10]  /*13d90*/  MUFU.EX2 R194, R151 ;  /* 0x0000009700c27308 */ /* 0x0003f40000000800 */
[----:B------:R-:W-:Y:S01]  /*13da0*/  MUFU.EX2 R195, R195 ;  /* 0x000000c300c37308 */ /* 0x000fe20000000800 */
[C---:B------:R-:W-:Y:S09]  /*13db0*/  HMMA.16816.F32 R80, R140.reuse, R162, R80 ;  /* 0x000000a28c50723c */ /* 0x040ff20000001850 */
[----:B------:R-:W4:Y:S01]  /*13dc0*/  MUFU.EX2 R197, R197 ;  /* 0x000000c500c57308 */ /* 0x000f220000000800 */
[C---:B------:R-:W-:Y:S03]  /*13dd0*/  HMMA.16816.F32 R84, R140.reuse, R168, R84 ;  /* 0x000000a88c54723c */ /* 0x040fe60000001854 */
[----:B------:R-:W-:Y:S02]  /*13de0*/  LOP3.LUT R168, R174, 0xff, RZ, 0xc0, !PT ;  /* 0x000000ffaea87812 */ /* 0x000fe400078ec0ff */
[----:B------:R-:W-:Y:S03]  /*13df0*/  SHF.R.U32.HI R169, RZ, 0x18, R174 ;  /* 0x00000018ffa97819 */ /* 0x000fe600000116ae */
[C---:B------:R-:W-:Y:S03]  /*13e00*/  HMMA.16816.F32 R88, R140.reuse, R170, R88 ;  /* 0x000000aa8c58723c */ /* 0x040fe60000001858 */
[----:B------:R-:W-:Y:S05]  /*13e10*/  LOP3.LUT R170, R148, 0xff, RZ, 0xc0, !PT ;  /* 0x000000ff94aa7812 */ /* 0x000fea00078ec0ff */
[C---:B-----5:R-:W-:Y:S08]  /*13e20*/  HMMA.16816.F32 R92, R140.reuse, R156, R92 ;  /* 0x0000009c8c5c723c */ /* 0x060ff0000000185c */
[C---:B------:R-:W-:Y:S01]  /*13e30*/  HMMA.16816.F32 R96, R140.reuse, R158, R96 ;  /* 0x0000009e8c60723c */ /* 0x040fe20000001860 */
[----:B------:R-:W-:Y:S07]  /*13e40*/  LDSM.16.MT88.4 R156, [R167+0x19800] ;  /* 0x01980000a79c783b */ /* 0x000fee0000004200 */
[C---:B---3--:R-:W-:Y:S08]  /*13e50*/  HMMA.16816.F32 R100, R140.reuse, R132, R100 ;  /* 0x000000848c64723c */ /* 0x048ff00000001864 */
[C---:B------:R-:W-:Y:S01]  /*13e60*/  HMMA.16816.F32 R104, R140.reuse, R134, R104 ;  /* 0x000000868c68723c */ /* 0x040fe20000001868 */
[----:B------:R-:W3:Y:S07]  /*13e70*/  LDSM.16.MT88.4 R132, [R182+0x7000] ;  /* 0x00700000b684783b */ /* 0x000eee0000004200 */
[C---:B------:R-:W-:Y:S03]  /*13e80*/  HMMA.16816.F32 R108, R140.reuse, R136, R108 ;  /* 0x000000888c6c723c */ /* 0x040fe6000000186c */
[C---:B------:R-:W-:Y:S02]  /*13e90*/  PRMT R136, R150.reuse, 0x7772, RZ ;  /* 0x0000777296887816 */ /* 0x040fe400000000ff */
[----:B------:R-:W-:Y:S02]  /*13ea0*/  PRMT R137, R150, 0x7771, RZ ;  /* 0x0000777196897816 */ /* 0x000fe400000000ff */
[----:B------:R-:W-:Y:S01]  /*13eb0*/  PRMT R136, R136, 0x5410, R149 ;  /* 0x0000541088887816 */ /* 0x000fe20000000095 */
[C---:B------:R-:W-:Y:S01]  /*13ec0*/  HMMA.16816.F32 R112, R140.reuse, R138, R112 ;  /* 0x0000008a8c70723c */ /* 0x040fe20000001870 */
[----:B-1----:R-:W1:Y:S02]  /*13ed0*/  LDSM.16.MT88.4 R148, [R181+0x19800] ;  /* 0x01980000b594783b */ /* 0x002e640000004200 */
[--C-:B------:R-:W-:Y:S01]  /*13ee0*/  FFMA.FTZ R138, R166, UR4, -R196.reuse ;  /* 0x00000004a68a7c23 */ /* 0x100fe200080108c4 */
[----:B------:R-:W-:Y:S01]  /*13ef0*/  PRMT R139, R174, 0x7632, R139 ;  /* 0x00007632ae8b7816 */ /* 0x000fe2000000008b */
[----:B------:R-:W5:Y:S01]  /*13f00*/  MUFU.EX2 R166, R177 ;  /* 0x000000b100a67308 */ /* 0x000f620000000800 */
[----:B------:R-:W-:Y:S01]  /*13f10*/  PRMT R170, R170, 0x5410, R137 ;  /* 0x00005410aaaa7816 */ /* 0x000fe20000000089 */
[----:B------:R-:W-:Y:S01]  /*13f20*/  FFMA.FTZ R196, R165, UR4, -R196 ;  /* 0x00000004a5c47c23 */ /* 0x000fe200080108c4 */
[C---:B--2---:R-:W-:Y:S07]  /*13f30*/  HMMA.16816.F32 R116, R140.reuse, R144, R116 ;  /* 0x000000908c74723c */ /* 0x044fee0000001874 */
[----:B------:R2:W-:Y:S01]  /*13f40*/  MUFU.EX2 R165, R138 ;  /* 0x0000008a00a57308 */ /* 0x0005e20000000800 */
[----:B------:R-:W-:Y:S09]  /*13f50*/  LOP3.LUT R144, R174, 0xffff, RZ, 0xc0, !PT ;  /* 0x0000ffffae907812 */ /* 0x000ff200078ec0ff */
[----:B------:R-:W1:Y:S01]  /*13f60*/  MUFU.EX2 R196, R196 ;  /* 0x000000c400c47308 */ /* 0x000e620000000800 */
[----:B------:R-:W-:Y:S01]  /*13f70*/  LDSM.16.MT88.4 R172, [R182+0x1800] ;  /* 0x00180000b6ac783b */ /* 0x000fe20000004200 */
[----:B------:R-:W-:Y:S01]  /*13f80*/  SHF.R.U32.HI R144, RZ, 0x8, R144 ;  /* 0x00000008ff907819 */ /* 0x000fe20000011690 */
[C---:B------:R-:W-:Y:S03]  /*13f90*/  HMMA.16816.F32 R120, R140.reuse, R146, R120 ;  /* 0x000000928c78723c */ /* 0x040fe60000001878 */
[----:B------:R-:W-:Y:S02]  /*13fa0*/  PRMT R168, R168, 0x5410, R144 ;  /* 0x00005410a8a87816 */ /* 0x000fe40000000090 */
[----:B------:R-:W-:Y:S02]  /*13fb0*/  LOP3.LUT R139, R139, 0xff, RZ, 0xc0, !PT ;  /* 0x000000ff8b8b7812 */ /* 0x000fe400078ec0ff */
[----:B------:R-:W-:Y:S01]  /*13fc0*/  LOP3.LUT R171, R136, 0xff00ff, RZ, 0xc0, !PT ;  /* 0x00ff00ff88ab7812 */ /* 0x000fe200078ec0ff */
[C---:B---3--:R-:W-:Y:S03]  /*13fd0*/  HMMA.16816.F32 R124, R140.reuse, R132, R124 ;  /* 0x000000848c7c723c */ /* 0x048fe6000000187c */
[----:B------:R-:W-:Y:S02]  /*13fe0*/  PRMT R169, R139, 0x5410, R169 ;  /* 0x000054108ba97816 */ /* 0x000fe400000000a9 */
[--C-:B------:R-:W-:Y:S01]  /*13ff0*/  HSET2.LE.AND R168, R168, R176.reuse, PT ;  /* 0x000000b0a8a87233 */ /* 0x100fe20003803000 */
[----:B--2---:R-:W2:Y:S01]  /*14000*/  LDSM.16.MT88.4 R136, [R180+0x1800] ;  /* 0x00180000b488783b */ /* 0x004ea20000004200 */
[C---:B----4-:R-:W-:Y:S01]  /*14010*/  F2FP.F16.F32.PACK_AB R144, R197.reuse, R194 ;  /* 0x000000c2c590723e */ /* 0x050fe200000000ff */
        /* <DEDUP_REMOVED lines=8> */
[----:B-----5:R-:W-:Y:S01]  /*140a0*/  F2FP.F16.F32.PACK_AB R144, R166, R193 ;  /* 0x000000c1a690723e */ /* 0x020fe200000000ff */
[----:B------:R-:W-:Y:S01]  /*140b0*/  FADD.FTZ R193, R193, R210 ;  /* 0x000000d2c1c17221 */ /* 0x000fe20000010000 */
[C---:B------:R-:W-:Y:S01]  /*140c0*/  F2FP.F16.F32.PACK_AB R133, R195.reuse, R222 ;  /* 0x000000dec385723e */ /* 0x040fe200000000ff */
[----:B------:R-:W-:Y:S01]  /*140d0*/  FADD.FTZ R194, R222, R194 ;  /* 0x000000c2dec27221 */ /* 0x000fe20000010000 */
[----:B-1----:R-:W-:Y:S01]  /*140e0*/  F2FP.F16.F32.PACK_AB R132, R196, R165 ;  /* 0x000000a5c484723e */ /* 0x002fe200000000ff */
        /* <DEDUP_REMOVED lines=52> */
.L_x_1617:
        /* <DEDUP_REMOVED lines=9> */
[----:B------:R-:W-:Y:S02]  /*144c0*/  LOP3.LUT P2, RZ, R216, 0x8, RZ, 0xc0, !PT ;  /* 0x00000008d8ff7812 */ /* 0x000fe4000784c0ff */
[----:B------:R-:W-:Y:S01]  /*144d0*/  LOP3.LUT R5, R5, 0x38, R184, 0xf8, !PT ;  /* 0x0000003805057812 */ /* 0x000fe200078ef8b8 */
[----:B------:R-:W2:Y:S01]  /*144e0*/  LDCU.U8 UR11, c[0x0][0x548] ;  /* 0x0000a900ff0b77ac */ /* 0x000ea20008000000 */
[----:B------:R-:W-:-:S02]  /*144f0*/  MOV R7, 0x20 ;  /* 0x0000002000077802 */ /* 0x000fc40000000f00 */
[----:B------:R-:W-:Y:S01]  /*14500*/  LOP3.LUT R5, R5, R183, R218, 0xfe, !PT ;  /* 0x000000b705057212 */ /* 0x000fe200078efeda */
[----:B------:R-:W-:Y:S01]  /*14510*/  UISETP.NE.AND UP2, UPT, UR20, -0x1, UPT ;  /* 0xffffffff1400788c */ /* 0x000fe2000bf45270 */
[----:B------:R-:W-:Y:S01]  /*14520*/  LOP3.LUT P0, RZ, R216, 0x4, RZ, 0xc0, !PT ;  /* 0x00000004d8ff7812 */ /* 0x000fe2000780c0ff */
[----:B------:R-:W3:Y:S01]  /*14530*/  @!UP3 LDCU.64 UR8, c[0x0][0x400] ;  /* 0x00008000ff08b7ac */ /* 0x000ee20008000a00 */
[----:B------:R-:W-:Y:S02]  /*14540*/  MOV R8, 0x10 ;  /* 0x0000001000087802 */ /* 0x000fe40000000f00 */
[----:B------:R-:W-:Y:S01]  /*14550*/  LEA R5, R5, UR5, 0x1 ;  /* 0x0000000505057c11 */ /* 0x000fe2000f8e08ff */
[----:B------:R-:W5:Y:S01]  /*14560*/  @UP3 LDCU.64 UR6, c[0x0][0x408] ;  /* 0x00008100ff0637ac */ /* 0x000f620008000a00 */
[----:B------:R-:W-:Y:S01]  /*14570*/  SEL R7, R7, 0xffffffe0, !P2 ;  /* 0xffffffe007077807 */ /* 0x000fe20005000000 */
[----:B-1----:R-:W-:Y:S01]  /*14580*/  FADD.FTZ R246, R0, R246 ;  /* 0x000000f600f67221 */ /* 0x002fe20000010000 */
[----:B------:R-:W-:Y:S01]  /*14590*/  SEL R8, R8, 0xfffffff0, !P0 ;  /* 0xfffffff008087807 */ /* 0x000fe20004000000 */
[----:B------:R-:W1:Y:S01]  /*145a0*/  LDCU UR13, c[0x0][0x434] ;  /* 0x00008680ff0d77ac */ /* 0x000e620008000800 */
[C---:B------:R-:W-:Y:S01]  /*145b0*/  IADD3 R10, PT, PT, R5.reuse, 0x40, RZ ;  /* 0x00000040050a7810 */ /* 0x040fe20007ffe0ff */
[----:B----4-:R-:W-:Y:S01]  /*145c0*/  FADD.FTZ R4, R4, R247 ;  /* 0x000000f704047221 */ /* 0x010fe20000010000 */
[----:B------:R-:W4:Y:S01]  /*145d0*/  SHFL.BFLY PT, R2, R246, 0x1, 0x1f ;  /* 0x0c201f00f6027f89 */ /* 0x000f2200000e0000 */
[----:B------:R-:W-:-:S02]  /*145e0*/  IADD3 R9, PT, PT, R5, R7, RZ ;  /* 0x0000000705097210 */ /* 0x000fc40007ffe0ff */
[----:B------:R-:W-:Y:S01]  /*145f0*/  @P1 IADD3 R10, PT, PT, R5, -0x40, RZ ;  /* 0xffffffc0050a1810 */ /* 0x000fe20007ffe0ff */
[----:B------:R-:W2:Y:S01]  /*14600*/  SHFL.BFLY PT, R0, R4, 0x1, 0x1f ;  /* 0x0c201f0004007f89 */ /* 0x000ea200000e0000 */
[C---:B------:R-:W-:Y:S02]  /*14610*/  IADD3 R11, PT, PT, R8.reuse, R9, RZ ;  /* 0x00000009080b7210 */ /* 0x040fe40007ffe0ff */
[-C--:B------:R-:W-:Y:S01]  /*14620*/  IADD3 R7, PT, PT, R7, R10.reuse, RZ ;  /* 0x0000000a07077210 */ /* 0x080fe20007ffe0ff */
[----:B---3--:R-:W-:Y:S01]  /*14630*/  @!UP3 UIMAD.WIDE.U32 UR14, UR12, UR8, URZ ;  /* 0x000000080c0eb2a5 */ /* 0x008fe2000f8e00ff */
[----:B------:R-:W-:Y:S01]  /*14640*/  IADD3 R12, PT, PT, R8, R10, RZ ;  /* 0x0000000a080c7210 */ /* 0x000fe20007ffe0ff */
[----:B------:R-:W3:Y:S01]  /*14650*/  S2UR UR8, SR_CTAID.X ;  /* 0x00000000000879c3 */ /* 0x000ee20000002500 */
[----:B-----5:R-:W-:Y:S02]  /*14660*/  @UP3 UIMAD.WIDE.U32 UR16, UR20, UR6, URZ ;  /* 0x00000006141032a5 */ /* 0x020fe4000f8e00ff */
[----:B------:R-:W-:-:S02]  /*14670*/  @!UP3 UIMAD UR9, UR12, UR9, UR15 ;  /* 0x000000090c09b2a4 */ /* 0x000fc4000f8e020f */
[----:B------:R-:W-:Y:S02]  /*14680*/  @UP3 UIMAD UR9, UR20, UR7, UR17 ;  /* 0x00000007140932a4 */ /* 0x000fe4000f8e0211 */
[----:B------:R-:W-:Y:S01]  /*14690*/  @!UP2 UIMAD UR20, UR12, UR10, URZ ;  /* 0x0000000a0c14a2a4 */ /* 0x000fe2000f8e02ff */
[----:B------:R-:W1:Y:S01]  /*146a0*/  S2UR UR6, SR_CTAID.Z ;  /* 0x00000000000679c3 */ /* 0x000e620000002700 */
[----:B------:R-:W-:Y:S01]  /*146b0*/  @UP3 UMOV UR14, UR16 ;  /* 0x00000010000e3c82 */ /* 0x000fe20008000000 */
        /* <DEDUP_REMOVED lines=145> */
[----:B------:R-:W2:Y:S01]  /*14fd0*/  LDCU.U8 UR4, c[0x0][0x549] ;  /* 0x0000a920ff0477ac */ /* 0x000ea20008000000 */
[C---:B------:R-:W-:Y:S01]  /*14fe0*/  FMUL.FTZ R72, R0.reuse, R72 ;  /* 0x0000004800487220 */ /* 0x040fe20000410000 */
        /* <DEDUP_REMOVED lines=74> */
[----:B--2---:R-:W-:Y:S01]  /*15490*/  UISETP.NE.AND UP1, UPT, UR4, URZ, UPT ;  /* 0x000000ff0400728c */ /* 0x004fe2000bf25270 */
        /* <DEDUP_REMOVED lines=15> */
[----:B------:R-:W-:Y:S01]  /*15590*/  UISETP.NE.AND UP0, UPT, UR11, URZ, !UP1 ;  /* 0x000000ff0b00728c */ /* 0x000fe2000cf05270 */
[----:B------:R-:W-:Y:S01]  /*155a0*/  F2FP.F16.F32.PACK_AB R124, R125, R124 ;  /* 0x0000007c7d7c723e */ /* 0x000fe200000000ff */
[----:B------:R-:W-:Y:S01]  /*155b0*/  STS [R5+0x8400], R70 ;  /* 0x0084004605007388 */ /* 0x000fe20000000800 */
[----:B------:R-:W-:Y:S01]  /*155c0*/  F2FP.F16.F32.PACK_AB R126, R127, R126 ;  /* 0x0000007e7f7e723e */ /* 0x000fe200000000ff */
[----:B------:R-:W2:Y:S01]  /*155d0*/  @UP1 LDCU UR15, c[0x0][0x430] ;  /* 0x00008600ff0f17ac */ /* 0x000ea20008000800 */
[----:B------:R-:W-:Y:S01]  /*155e0*/  F2FP.F16.F32.PACK_AB R0, R0, R128 ;  /* 0x000000800000723e */ /* 0x000fe200000000ff */
[----:B------:R-:W-:Y:S01]  /*155f0*/  STS [R6+0x8000], R72 ;  /* 0x0080004806007388 */ /* 0x000fe20000000800 */
[----:B------:R-:W-:-:S03]  /*15600*/  @UP1 UMOV UR7, 0x1 ;  /* 0x0000000100071882 */ /* 0x000fc60000000000 */
[----:B------:R-:W-:Y:S04]  /*15610*/  STS [R6+0x8400], R74 ;  /* 0x0084004a06007388 */ /* 0x000fe80000000800 */
[----:B------:R-:W-:Y:S01]  /*15620*/  STS [R9+0x8000], R76 ;  /* 0x0080004c09007388 */ /* 0x000fe20000000800 */
[----:B-1----:R-:W-:Y:S02]  /*15630*/  @UP1 UIMAD UR13, UR4, UR10, URZ ;  /* 0x0000000a040d12a4 */ /* 0x002fe4000f8e02ff */
        /* <DEDUP_REMOVED lines=28> */
[----:B-1----:R-:W-:-:S04]  /*15800*/  LOP3.LUT R0, R241, 0x1f8, RZ, 0xc0, !PT ;  /* 0x000001f8f1007812 */ /* 0x002fc800078ec0ff */
[----:B------:R-:W-:-:S04]  /*15810*/  LOP3.LUT R0, R0, 0x38, R216, 0x78, !PT ;  /* 0x0000003800007812 */ /* 0x000fc800078e78d8 */
[----:B------:R-:W-:-:S04]  /*15820*/  LOP3.LUT R0, R0, 0x1e00, R241, 0xf8, !PT ;  /* 0x00001e0000007812 */ /* 0x000fc800078ef8f1 */
[----:B------:R-:W-:Y:S01]  /*15830*/  LEA R0, R0, UR5, 0x1 ;  /* 0x0000000500007c11 */ /* 0x000fe2000f8e08ff */
[----:B--23--:R-:W-:Y:S06]  /*15840*/  BRA.U UP1, `(.L_x_1621) ;  /* 0x0000000101207547 */ /* 0x00cfec000b800000 */
        /* <DEDUP_REMOVED lines=8> */
.L_x_1621:
        /* <DEDUP_REMOVED lines=8> */
[----:B------:R-:W-:Y:S01]  /*15950*/  @!UP0 UIMAD UR13, UR12, UR7, UR13 ;  /* 0x000000070c0d82a4 */ /* 0x000fe2000f8e020d */
[----:B------:R-:W-:Y:S01]  /*15960*/  SHF.R.U32.HI R13, RZ, 0x2, R216 ;  /* 0x00000002ff0d7819 */ /* 0x000fe200000116d8 */
[----:B------:R-:W-:Y:S01]  /*15970*/  USHF.L.U32 UR10, UR10, 0x7, URZ ;  /* 0x000000070a0a7899 */ /* 0x000fe200080006ff */
[----:B------:R-:W-:Y:S01]  /*15980*/  BSSY.RECONVERGENT B0, `(.L_x_1622) ;  /* 0x0000022000007945 */ /* 0x000fe20003800200 */
[----:B------:R-:W-:Y:S01]  /*15990*/  USEL UR4, UR4, URZ, UP0 ;  /* 0x000000ff04047287 */ /* 0x000fe20008000000 */
[----:B------:R-:W-:Y:S01]  /*159a0*/  MOV R12, 0x7f800000 ;  /* 0x7f800000000c7802 */ /* 0x000fe20000000f00 */
[----:B------:R-:W4:Y:S01]  /*159b0*/  @P3 MUFU.LG2 R2, R2 ;  /* 0x0000000200023308 */ /* 0x000f220000000c00 */
[----:B------:R-:W-:Y:S01]  /*159c0*/  USHF.R.S32.HI UR7, URZ, 0x1f, UR13 ;  /* 0x0000001fff077899 */ /* 0x000fe2000801140d */
[----:B------:R-:W-:Y:S01]  /*159d0*/  MOV R7, 0x7f800000 ;  /* 0x7f80000000077802 */ /* 0x000fe20000000f00 */
[----:B------:R-:W-:-:S02]  /*159e0*/  USHF.R.S32.HI UR5, URZ, 0x1f, UR10 ;  /* 0x0000001fff057899 */ /* 0x000fc4000801140a */
[----:B------:R-:W-:-:S04]  /*159f0*/  UIADD3 UR20, UP1, UP0, UR10, UR20, UR13 ;  /* 0x000000140a147290 */ /* 0x000fc8000f83e00d */
[----:B------:R-:W-:Y:S01]  /*15a00*/  UIADD3.X UR4, UPT, UPT, UR5, UR4, UR7, UP1, UP0 ;  /* 0x0000000405047290 */ /* 0x000fe20008fe0407 */
[----:B------:R3:W4:Y:S01]  /*15a10*/  LDS.128 R8, [R0+0x3000] ;  /* 0x0030000000087984 */ /* 0x0007220000000c00 */
[----:B-1----:R-:W1:Y:S01]  /*15a20*/  @P3 LDC R4, c[0x0][0x458] ;  /* 0x00011600ff043b82 */ /* 0x002e620000000800 */
[----:B--2---:R-:W-:Y:S01]  /*15a30*/  @P4 FMUL.FTZ R14, R6, 0.69314718246459960938 ;  /* 0x3f317218060e4820 */ /* 0x004fe20000410000 */
[----:B------:R-:W-:-:S03]  /*15a40*/  LOP3.LUT R6, R219, 0x7, R13, 0xf8, !PT ;  /* 0x00000007db067812 */ /* 0x000fc600078ef80d */
[----:B---3--:R-:W-:Y:S01]  /*15a50*/  @P4 FFMA.FTZ R12, R164, R5, R14 ;  /* 0x00000005a40c4223 */ /* 0x008fe2000001000e */
[----:B----4-:R-:W-:-:S04]  /*15a60*/  @P3 FMUL.FTZ R2, R2, 0.69314718246459960938 ;  /* 0x3f31721802023820 */ /* 0x010fc80000410000 */
[----:B-1----:R-:W-:Y:S01]  /*15a70*/  @P3 FFMA.FTZ R7, R3, R4, R2 ;  /* 0x0000000403073223 */ /* 0x002fe20000010002 */
        /* <DEDUP_REMOVED lines=18> */
.L_x_1623:
[----:B------:R-:W-:Y:S05]  /*15ba0*/  BSYNC.RECONVERGENT B0 ;  /* 0x0000000000007941 */ /* 0x000fea0003800200 */
.L_x_1622:
        /* <DEDUP_REMOVED lines=42> */
.L_x_1625:
[----:B------:R-:W-:Y:S05]  /*15e50*/  BSYNC.RECONVERGENT B0 ;  /* 0x0000000000007941 */ /* 0x000fea0003800200 */
.L_x_1624:
        /* <DEDUP_REMOVED lines=27> */
.L_x_1627:
[----:B------:R-:W-:Y:S05]  /*16010*/  BSYNC.RECONVERGENT B0 ;  /* 0x0000000000007941 */ /* 0x000fea0003800200 */
.L_x_1626:
        /* <DEDUP_REMOVED lines=27> */
.L_x_1629:
[----:B------:R-:W-:Y:S05]  /*161d0*/  BSYNC.RECONVERGENT B0 ;  /* 0x0000000000007941 */ /* 0x000fea0003800200 */
.L_x_1628:
[----:B-12---:R1:W2:Y:S04]  /*161e0*/  LDS.128 R12, [R0+0x7000] ;  /* 0x00700000000c7984 */ /* 0x0062a80000000c00 */
[----:B------:R1:W1:Y:S01]  /*161f0*/  LDS.128 R4, [R0+0xb000] ;  /* 0x00b0000000047984 */ /* 0x0002620000000c00 */
[----:B------:R-:W-:Y:S05]  /*16200*/  @P0 EXIT ;  /* 0x000000000000094d */ /* 0x000fea0003800000 */
[----:B------:R-:W5:Y:S01]  /*16210*/  LDCU.64 UR6, c[0x0][0x408] ;  /* 0x00008100ff0677ac */ /* 0x000f620008000a00 */
[----:B------:R-:W-:Y:S01]  /*16220*/  IADD3 R2, P0, PT, R2, 0x60, RZ ;  /* 0x0000006002027810 */ /* 0x000fe20007f1e0ff */
[----:B----4-:R1:W4:Y:S01]  /*16230*/  LDS.128 R16, [R0+0xf000] ;  /* 0x00f0000000107984 */ /* 0x0103220000000c00 */
[----:B---3--:R-:W-:Y:S01]  /*16240*/  IMAD.MOV.U32 R20, RZ, RZ, R24 ;  /* 0x000000ffff147224 */ /* 0x008fe200078e0018 */
[----:B------:R-:W3:Y:S01]  /*16250*/  LDCU.64 UR4, c[0x0][0x3f0] ;  /* 0x00007e00ff0477ac */ /* 0x000ee20008000a00 */
[----:B------:R-:W-:Y:S01]  /*16260*/  IMAD.MOV.U32 R21, RZ, RZ, R27 ;  /* 0x000000ffff157224 */ /* 0x000fe200078e001b */
[----:B------:R-:W3:Y:S01]  /*16270*/  LDCU UR10, c[0x0][0x440] ;  /* 0x00008800ff0a77ac */ /* 0x000ee20008000800 */
[----:B-----5:R-:W-:-:S04]  /*16280*/  IMAD.WIDE.U32 R20, R2, UR6, R20 ;  /* 0x0000000602147c25 */ /* 0x020fc8000f8e0014 */
[----:B-1----:R-:W-:Y:S01]  /*16290*/  IMAD.X R0, RZ, RZ, UR9, P0 ;  /* 0x00000009ff007e24 */ /* 0x002fe200080e06ff */
[----:B---3--:R-:W-:Y:S02]  /*162a0*/  ISETP.GE.AND P3, PT, R215, UR10, PT ;  /* 0x0000000ad7007c0c */ /* 0x008fe4000bf66270 */
[----:B------:R-:W-:Y:S01]  /*162b0*/  ISETP.GE.AND P2, PT, R240, UR10, PT ;  /* 0x0000000af0007c0c */ /* 0x000fe2000bf46270 */
[----:B------:R-:W-:Y:S01]  /*162c0*/  IMAD R0, R0, UR6, RZ ;  /* 0x0000000600007c24 */ /* 0x000fe2000f8e02ff */
[----:B------:R-:W-:-:S03]  /*162d0*/  ISETP.GE.AND P1, PT, R239, UR10, PT ;  /* 0x0000000aef007c0c */ /* 0x000fc6000bf26270 */
[----:B------:R-:W-:Y:S01]  /*162e0*/  IMAD R0, R2, UR7, R0 ;  /* 0x0000000702007c24 */ /* 0x000fe2000f8e0200 */
[----:B------:R-:W-:-:S03]  /*162f0*/  LEA R2, P0, R20, UR4, 0x1 ;  /* 0x0000000414027c11 */ /* 0x000fc6000f8008ff */
        /* <DEDUP_REMOVED lines=9> */
.L_x_1630:
        /* <DEDUP_REMOVED lines=15> */
.L_x_2362:


//--------------------- .text._ZN5flash16flash_fwd_kernelI23Flash_fwd_kernel_traitsILi256ELi128ELi64ELi8ELb0ELb0EN7cutlass6half_tE19Flash_kernel_traitsILi256ELi128ELi64ELi8ES3_EELb1ELb0ELb0ELb0ELb0ELb1ELb0ELb0EEEvNS_16Flash_fwd_paramsE --------------------------
	.section	.text._ZN5flash16flash_fwd_kernelI23Flash_fwd_kernel_traitsILi256ELi128ELi64ELi8ELb0ELb0EN7cutlass6half_tE19Flash_kernel_traitsILi256ELi128ELi64ELi8ES3_EELb1ELb0ELb0ELb0ELb0ELb1ELb0ELb0EEEvNS_16Flash_fwd_paramsE,"ax",@progbits
	.align	128
        .global         _ZN5flash16flash_fwd_kernelI23Flash_fwd_kernel_traitsILi256ELi128ELi64ELi8ELb0ELb0EN7cutlass6half_tE19Flash_kernel_traitsILi256ELi128ELi64ELi8ES3_EELb1ELb0ELb0ELb0ELb0ELb1ELb0ELb0EEEvNS_16Flash_fwd_paramsE
        .type           _ZN5flash16flash_fwd_kernelI23Flash_fwd_kernel_traitsILi256ELi128ELi64ELi8ELb0ELb0EN7cutlass6half_tE19Flash_kernel_traitsILi256ELi128ELi64ELi8ES3_EELb1ELb0ELb0ELb0ELb0ELb1ELb0ELb0EEEvNS_16Flash_fwd_paramsE,@function
        .size           _ZN5flash16flash_fwd_kernelI23Flash_fwd_kernel_traitsILi256ELi128ELi64ELi8ELb0ELb0EN7cutlass6half_tE19Flash_kernel_traitsILi256ELi128ELi64ELi8ES3_EELb1ELb0ELb0ELb0ELb0ELb1ELb0ELb0EEEvNS_16Flash_fwd_paramsE,(.L_x_2363 - _ZN5flash16flash_fwd_kernelI23Flash_fwd_kernel_traitsILi256ELi128ELi64ELi8ELb0ELb0EN7cutlass6half_tE19Flash_kernel_traitsILi256ELi128ELi64ELi8ES3_EELb1ELb0ELb0ELb0ELb0ELb1ELb0ELb0EEEvNS_16Flash_fwd_paramsE)
        .other          _ZN5flash16flash_fwd_kernelI23Flash_fwd_kernel_traitsILi256ELi128ELi64ELi8ELb0ELb0EN7cutlass6half_tE19Flash_kernel_traitsILi256ELi128ELi64ELi8ES3_EELb1ELb0ELb0ELb0ELb0ELb1ELb0ELb0EEEvNS_16Flash_fwd_paramsE,@"STO_CUDA_ENTRY STV_DEFAULT"
_ZN5flash16flash_fwd_kernelI23Flash_fwd_kernel_traitsILi256ELi128ELi64ELi8ELb0ELb0EN7cutlass6half_tE19Flash_kernel_traitsILi256ELi128ELi64ELi8ES3_EELb1ELb0ELb0ELb0ELb0ELb1ELb0ELb0EEEvNS_16Flash_fwd_paramsE:
.text._ZN5flash16flash_fwd_kernelI23Flash_fwd_kernel_traitsILi256ELi128ELi64ELi8ELb0ELb0EN7cutlass6half_tE19Flash_kernel_traitsILi256ELi128ELi64ELi8ES3_EELb1ELb0ELb0ELb0ELb0ELb1ELb0ELb0EEEvNS_16Flash_fwd_paramsE:
        /* <DEDUP_REMOVED lines=101> */
.L_x_1631:
        /* <DEDUP_REMOVED lines=34> */
.L_x_1633:
[----:B------:R-:W1:Y:S01]  /*0870*/  LDCU.64 UR4, c[0x0][0x410] ;  /* 0x00008200ff0477ac */ /* 0x000e620008000a00 */
[C---:B------:R-:W-:Y:S01]  /*0880*/  IMAD.SHL.U32 R2, R193.reuse, 0x8, RZ ;  /* 0x00000008c1027824 */ /* 0x040fe200078e00ff */
[----:B------:R-:W-:Y:S01]  /*0890*/  SHF.R.U32.HI R0, RZ, 0x3, R193 ;  /* 0x00000003ff007819 */ /* 0x000fe200000116c1 */
[----:B------:R-:W-:Y:S01]  /*08a0*/  BSSY.RECONVERGENT B0, `(.L_x_1634) ;  /* 0x0000033000007945 */ /* 0x000fe20003800200 */
[----:B------:R-:W2:Y:S01]  /*08b0*/  LDCU UR6, c[0x0][0x434] ;  /* 0x00008680ff0677ac */ /* 0x000ea20008000800 */
        /* <DEDUP_REMOVED lines=9> */
[----:B-1----:R-:W-:Y:S01]  /*0950*/  IMAD.U32 R8, RZ, RZ, UR4 ;  /* 0x00000004ff087e24 */ /* 0x002fe2000f8e00ff */
[----:B------:R-:W-:Y:S01]  /*0960*/  UIMAD UR4, UR25, UR8, URZ ;  /* 0x00000008190472a4 */ /* 0x000fe2000f8e02ff */
[----:B------:R-:W-:Y:S01]  /*0970*/  IMAD.U32 R11, RZ, RZ, UR5 ;  /* 0x00000005ff0b7e24 */ /* 0x000fe2000f8e00ff */
[----:B------:R-:W-:Y:S01]  /*0980*/  UIADD3 UR25, UPT, UPT, -UR25, UR27, URZ ;  /* 0x0000001b19197290 */ /* 0x000fe2000fffe1ff */
[----:B------:R-:W-:Y:S01]  /*0990*/  IMAD.WIDE.U32 R8, R8, UR16, R2 ;  /* 0x0000001008087c25 */ /* 0x000fe2000f8e0002 */
[----:B--2---:R-:W-:Y:S02]  /*09a0*/  UIMAD UR6, UR17, UR6, URZ ;  /* 0x00000006110672a4 */ /* 0x004fe4000f8e02ff */
[----:B---3--:R-:W-:Y:S01]  /*09b0*/  UIMAD UR5, UR16, UR11, URZ ;  /* 0x0000000b100572a4 */ /* 0x008fe2000f8e02ff */
        /* <DEDUP_REMOVED lines=19> */
[----:B------:R-:W1:Y:S01]  /*0af0*/  LDCU.64 UR4, c[0x0][0x408] ;  /* 0x00008100ff0477ac */ /* 0x000e620008000a00 */
[----:B------:R-:W-:Y:S01]  /*0b00*/  MOV R10, R8 ;  /* 0x00000008000a7202 */ /* 0x000fe20000000f00 */
[----:B------:R-:W2:Y:S01]  /*0b10*/  LDCU.64 UR6, c[0x0][0x3f0] ;  /* 0x00007e00ff0677ac */ /* 0x000ea20008000a00 */
[----:B-1----:R-:W-:-:S03]  /*0b20*/  UIMAD UR13, UR11, UR4, URZ ;  /* 0x000000040b0d72a4 */ /* 0x002fc6000f8e02ff */
[----:B------:R-:W-:-:S03]  /*0b30*/  IMAD.WIDE.U32 R12, R3, UR4, R10 ;  /* 0x00000004030c7c25 */ /* 0x000fc6000f8e000a */
[----:B------:R-:W-:Y:S02]  /*0b40*/  MOV R2, UR13 ;  /* 0x0000000d00027c02 */ /* 0x000fe40008000f00 */
[----:B--2---:R-:W-:-:S03]  /*0b50*/  LEA R14, P3, R12, UR6, 0x1 ;  /* 0x000000060c0e7c11 */ /* 0x004fc6000f8608ff */
[----:B------:R-:W-:-:S05]  /*0b60*/  IMAD R2, R3, UR5, R2 ;  /* 0x0000000503027c24 */ /* 0x000fca000f8e0202 */
[----:B------:R-:W-:-:S04]  /*0b70*/  IADD3 R2, PT, PT, R13, R2, RZ ;  /* 0x000000020d027210 */ /* 0x000fc80007ffe0ff */
[----:B------:R-:W-:-:S05]  /*0b80*/  LEA.HI.X R15, R12, UR7, R2, 0x1, P3 ;  /* 0x000000070c0f7c11 */ /* 0x000fca00098f0c02 */
[----:B------:R1:W-:Y:S04]  /*0b90*/  STG.E.128 desc[UR18][R14.64], RZ ;  /* 0x000000ff0e007986 */ /* 0x0003e8000c101d12 */
[----:B------:R1:W-:Y:S04]  /*0ba0*/  STG.E.128 desc[UR18][R14.64+0x80], RZ ;  /* 0x000080ff0e007986 */ /* 0x0003e8000c101d12 */
[----:B------:R1:W-:Y:S04]  /*0bb0*/  STG.E.128 desc[UR18][R14.64+0x100], RZ ;  /* 0x000100ff0e007986 */ /* 0x0003e8000c101d12 */
[----:B------:R1:W-:Y:S02]  /*0bc0*/  STG.E.128 desc[UR18][R14.64+0x180], RZ ;  /* 0x000180ff0e007986 */ /* 0x0003e4000c101d12 */
.L_x_1635:
[----:B------:R-:W-:Y:S05]  /*0bd0*/  BSYNC.RECONVERGENT B0 ;  /* 0x0000000000007941 */ /* 0x000fea0003800200 */
.L_x_1634:
        /* <DEDUP_REMOVED lines=20> */
.L_x_1637:
[----:B------:R-:W-:Y:S05]  /*0d20*/  BSYNC.RECONVERGENT B0 ;  /* 0x0000000000007941 */ /* 0x000fea0003800200 */
.L_x_1636:
[----:B------:R-:W-:Y:S04]  /*0d30*/  BSSY.RECONVERGENT B0, `(.L_x_1638) ;  /* 0x0000012000007945 */ /* 0x000fe80003800200 */
[----:B------:R-:W-:Y:S05]  /*0d40*/  @P2 BRA `(.L_x_1639) ;  /* 0x0000000000402947 */ /* 0x000fea0003800000 */
[----:B------:R-:W3:Y:S01]  /*0d50*/  LDCU.64 UR6, c[0x0][0x408] ;  /* 0x00008100ff0677ac */ /* 0x000ee20008000a00 */
[----:B------:R-:W-:Y:S01]  /*0d60*/  IADD3 R7, P0, PT, R3, 0x40, RZ ;  /* 0x0000004003077810 */ /* 0x000fe20007f1e0ff */
[----:B------:R-:W-:Y:S01]  /*0d70*/  IMAD.MOV.U32 R12, RZ, RZ, R8 ;  /* 0x000000ffff0c7224 */ /* 0x000fe200078e0008 */
[----:B------:R-:W-:Y:S01]  /*0d80*/  MOV R13, R11 ;  /* 0x0000000b000d7202 */ /* 0x000fe20000000f00 */
[----:B------:R-:W1:Y:S02]  /*0d90*/  LDCU.64 UR4, c[0x0][0x3f0] ;  /* 0x00007e00ff0477ac */ /* 0x000e640008000a00 */
[----:B------:R-:W-:-:S04]  /*0da0*/  IMAD.X R2, RZ, RZ, UR11, P0 ;  /* 0x0000000bff027e24 */ /* 0x000fc800080e06ff */
        /* <DEDUP_REMOVED lines=10> */
.L_x_1639:
[----:B------:R-:W-:Y:S05]  /*0e50*/  BSYNC.RECONVERGENT B0 ;  /* 0x0000000000007941 */ /* 0x000fea0003800200 */
.L_x_1638:
[----:B------:R-:W-:Y:S04]  /*0e60*/  BSSY.RECONVERGENT B0, `(.L_x_1640) ;  /* 0x0000011000007945 */ /* 0x000fe80003800200 */
[----:B------:R-:W-:Y:S05]  /*0e70*/  @P1 BRA `(.L_x_1641) ;  /* 0x00000000003c1947 */ /* 0x000fea0003800000 */
[----:B------:R-:W4:Y:S01]  /*0e80*/  LDCU.64 UR6, c[0x0][0x408] ;  /* 0x00008100ff0677ac */ /* 0x000f220008000a00 */
[----:B------:R-:W-:Y:S02]  /*0e90*/  IADD3 R3, P0, PT, R3, 0x60, RZ ;  /* 0x0000006003037810 */ /* 0x000fe40007f1e0ff */
[----:B------:R-:W-:Y:S01]  /*0ea0*/  MOV R9, R11 ;  /* 0x0000000b00097202 */ /* 0x000fe20000000f00 */
[----:B------:R-:W5:Y:S01]  /*0eb0*/  LDCU.64 UR4, c[0x0][0x3f0] ;  /* 0x00007e00ff0477ac */ /* 0x000f620008000a00 */
[----:B------:R-:W-:-:S05]  /*0ec0*/  IADD3.X R2, PT, PT, RZ, UR11, RZ, P0, !PT ;  /* 0x0000000bff027c10 */ /* 0x000fca00087fe4ff */
        /* <DEDUP_REMOVED lines=10> */
.L_x_1641:
[----:B------:R-:W-:Y:S05]  /*0f70*/  BSYNC.RECONVERGENT B0 ;  /* 0x0000000000007941 */ /* 0x000fea0003800200 */
.L_x_1640:
        /* <DEDUP_REMOVED lines=10> */
.L_x_1643:
[----:B------:R-:W-:Y:S05]  /*1020*/  BSYNC.RECONVERGENT B0 ;  /* 0x0000000000007941 */ /* 0x000fea0003800200 */
.L_x_1642:
        /* <DEDUP_REMOVED lines=10> */
.L_x_1645:
[----:B------:R-:W-:Y:S05]  /*10d0*/  BSYNC.RECONVERGENT B0 ;  /* 0x0000000000007941 */ /* 0x000fea0003800200 */
.L_x_1644:
        /* <DEDUP_REMOVED lines=10> */
.L_x_1647:
[----:B------:R-:W-:Y:S05]  /*1180*/  BSYNC.RECONVERGENT B0 ;  /* 0x0000000000007941 */ /* 0x000fea0003800200 */
.L_x_1646:
        /* <DEDUP_REMOVED lines=10> */
.L_x_1632:
        /* <DEDUP_REMOVED lines=22> */
.L_x_1648:
[----:B------:R-:W1:Y:S01]  /*1390*/  LDCU.64 UR10, c[0x0][0x3b8] ;  /* 0x00007700ff0a77ac */ /* 0x000e620008000a00 */
[----:B------:R-:W-:-:S04]  /*13a0*/  UIADD3 UR29, UPT, UPT, UR12, UR13, URZ ;  /* 0x0000000d0c1d7290 */ /* 0x000fc8000fffe0ff */
[----:B-1----:R-:W-:Y:S02]  /*13b0*/  UIMAD.WIDE.U32 UR32, UR29, UR10, URZ ;  /* 0x0000000a1d2072a5 */ /* 0x002fe4000f8e00ff */
[----:B------:R-:W-:-:S04]  /*13c0*/  UIMAD UR29, UR29, UR11, URZ ;  /* 0x0000000b1d1d72a4 */ /* 0x000fc8000f8e02ff */
[----:B------:R-:W-:Y:S02]  /*13d0*/  UIADD3 UR29, UPT, UPT, UR33, UR29, URZ ;  /* 0x0000001d211d7290 */ /* 0x000fe4000fffe0ff */
.L_x_1649:
        /* <DEDUP_REMOVED lines=39> */
.L_x_1650:
[----:B------:R-:W1:Y:S01]  /*1650*/  LDCU.64 UR8, c[0x0][0x3c0] ;  /* 0x00007800ff0877ac */ /* 0x000e620008000a00 */
[----:B------:R-:W-:-:S04]  /*1660*/  UIADD3 UR12, UPT, UPT, UR12, UR13, URZ ;  /* 0x0000000d0c0c7290 */ /* 0x000fc8000fffe0ff */
[----:B-1----:R-:W-:Y:S02]  /*1670*/  UIMAD.WIDE.U32 UR30, UR12, UR8, URZ ;  /* 0x000000080c1e72a5 */ /* 0x002fe4000f8e00ff */
[----:B------:R-:W-:-:S04]  /*1680*/  UIMAD UR12, UR12, UR9, URZ ;  /* 0x000000090c0c72a4 */ /* 0x000fc8000f8e02ff */
[----:B------:R-:W-:-:S12]  /*1690*/  UIADD3 UR28, UPT, UPT, UR31, UR12, URZ ;  /* 0x0000000c1f1c7290 */ /* 0x000fd8000fffe0ff */
.L_x_1651:
[----:B------:R-:W1:Y:S01]  /*16a0*/  LDCU.64 UR12, c[0x0][0x3c8] ;  /* 0x00007900ff0c77ac */ /* 0x000e620008000a00 */
[--C-:B------:R-:W-:Y:S01]  /*16b0*/  SHF.R.U32.HI R12, RZ, 0x3, R193.reuse ;  /* 0x00000003ff0c7819 */ /* 0x100fe200000116c1 */
[C---:B------:R-:W-:Y:S01]  /*16c0*/  IMAD.SHL.U32 R198, R193.reuse, 0x8, RZ ;  /* 0x00000008c1c67824 */ /* 0x040fe200078e00ff */
[----:B------:R-:W-:Y:S01]  /*16d0*/  SHF.R.U32.HI R194, RZ, 0x1, R193 ;  /* 0x00000001ffc27819 */ /* 0x000fe200000116c1 */
[----:B------:R-:W-:Y:S01]  /*16e0*/  UIADD3 UR25, UPT, UPT, -UR25, UR27, URZ ;  /* 0x0000001b19197290 */ /* 0x000fe2000fffe1ff */
[----:B------:R-:W-:Y:S01]  /*16f0*/  IMAD.SHL.U32 R165, R193, 0x40, RZ ;  /* 0x00000040c1a57824 */ /* 0x000fe200078e00ff */
[----:B------:R-:W2:Y:S01]  /*1700*/  LDCU.128 UR4, c[0x0][0x3d0] ;  /* 0x00007a00ff0477ac */ /* 0x000ea20008000c00 */
[----:B------:R-:W-:Y:S01]  /*1710*/  VIADD R13, R12, 0x20 ;  /* 0x000000200c0d7836 */ /* 0x000fe20000000000 */
[----:B------:R-:W-:Y:S01]  /*1720*/  LOP3.LUT R192, R198, 0x38, RZ, 0xc0, !PT ;  /* 0x00000038c6c07812 */ /* 0x000fe200078ec0ff */
[C---:B------:R-:W-:Y:S01]  /*1730*/  VIADD R2, R12.reuse, 0x60 ;  /* 0x000000600c027836 */ /* 0x040fe20000000000 */
[C---:B------:R-:W-:Y:S01]  /*1740*/  ISETP.GE.AND P2, PT, R12.reuse, UR25, PT ;  /* 0x000000190c007c0c */ /* 0x040fe2000bf46270 */
[----:B------:R-:W-:Y:S01]  /*1750*/  VIADD R4, R12, 0x40 ;  /* 0x000000400c047836 */ /* 0x000fe20000000000 */
[----:B------:R-:W-:Y:S01]  /*1760*/  ISETP.GE.AND P1, PT, R13, UR25, PT ;  /* 0x000000190d007c0c */ /* 0x000fe2000bf26270 */
[----:B------:R-:W-:Y:S01]  /*1770*/  IMAD.MOV.U32 R210, RZ, RZ, 0x20 ;  /* 0x00000020ffd27424 */ /* 0x000fe200078e00ff */
[----:B------:R-:W-:Y:S01]  /*1780*/  IADD3 R6, P0, PT, R192, UR26, RZ ;  /* 0x0000001ac0067c10 */ /* 0x000fe2000ff1e0ff */
[----:B------:R-:W-:Y:S01]  /*1790*/  UIMAD.WIDE.U32 UR26, UR21, 0x80, URZ ;  /* 0x00000080151a78a5 */ /* 0x000fe2000f8e00ff */
[----:B------:R-:W-:Y:S01]  /*17a0*/  ISETP.GE.AND P5, PT, R2, UR25, PT ;  /* 0x0000001902007c0c */ /* 0x000fe2000bfa6270 */
[----:B------:R-:W3:Y:S01]  /*17b0*/  S2UR UR21, SR_CgaCtaId ;  /* 0x00000000001579c3 */ /* 0x000ee20000008800 */
[----:B-1----:R-:W-:Y:S01]  /*17c0*/  IMAD.U32 R14, RZ, RZ, UR12 ;  /* 0x0000000cff0e7e24 */ /* 0x002fe2000f8e00ff */
[----:B------:R-:W-:Y:S01]  /*17d0*/  IADD3 R20, P3, PT, R192, UR32, RZ ;  /* 0x00000020c0147c10 */ /* 0x000fe2000ff7e0ff */
[----:B------:R-:W-:Y:S01]  /*17e0*/  IMAD.X R7, RZ, RZ, UR24, P0 ;  /* 0x00000018ff077e24 */ /* 0x000fe200080e06ff */
[----:B------:R-:W-:Y:S01]  /*17f0*/  SHF.R.S32.HI R2, RZ, 0x1f, R0 ;  /* 0x0000001fff027819 */ /* 0x000fe20000011400 */
[----:B------:R-:W-:Y:S01]  /*1800*/  IMAD.U32 R23, RZ, RZ, UR13 ;  /* 0x0000000dff177e24 */ /* 0x000fe2000f8e00ff */
[----:B------:R-:W1:Y:S01]  /*1810*/  LDCU.64 UR12, c[0x0][0x388] ;  /* 0x00007100ff0c77ac */ /* 0x000e620008000a00 */
[----:B------:R-:W-:Y:S01]  /*1820*/  IMAD.WIDE.U32 R14, R14, UR16, R6 ;  /* 0x000000100e0e7c25 */ /* 0x000fe2000f8e0006 */
[----:B------:R-:W4:Y:S01]  /*1830*/  @!P2 LDC.64 R10, c[0x0][0x3b0] ;  /* 0x0000ec00ff0aab82 */ /* 0x000f220000000a00 */
[----:B------:R-:W-:Y:S01]  /*1840*/  LOP3.LUT R220, R198, 0x1f8, RZ, 0xc0, !PT ;  /* 0x000001f8c6dc7812 */ /* 0x000fe200078ec0ff */
[----:B------:R-:W5:Y:S01]  /*1850*/  S2R R230, SR_CTAID.X ;  /* 0x0000000000e67919 */ /* 0x000f620000002500 */
[----:B------:R-:W-:Y:S01]  /*1860*/  IMAD.X R21, RZ, RZ, UR29, P3 ;  /* 0x0000001dff157e24 */ /* 0x000fe200098e06ff */
[----:B------:R-:W-:Y:S01]  /*1870*/  LOP3.LUT R17, R12, UR26, RZ, 0xfc, !PT ;  /* 0x0000001a0c117c12 */ /* 0x000fe2000f8efcff */
[----:B--2---:R-:W-:Y:S01]  /*1880*/  IMAD R5, R2, UR4, RZ ;  /* 0x0000000402057c24 */ /* 0x004fe2000f8e02ff */
[----:B------:R-:W-:Y:S01]  /*1890*/  ISETP.GE.AND P6, PT, R4, UR25, PT ;  /* 0x0000001904007c0c */ /* 0x000fe2000bfc6270 */
[----:B------:R-:W-:Y:S01]  /*18a0*/  IMAD.WIDE.U32 R20, R12, UR10, R20 ;  /* 0x0000000a0c147c25 */ /* 0x000fe2000f8e0014 */
[----:B------:R-:W2:Y:S01]  /*18b0*/  @!P1 LDC.64 R6, c[0x0][0x3b0] ;  /* 0x0000ec00ff069b82 */ /* 0x000ea20000000a00 */
[----:B------:R-:W-:-:S02]  /*18c0*/  LOP3.LUT R19, R198, 0x1e00, RZ, 0xc0, !PT ;  /* 0x00001e00c6137812 */ /* 0x000fc400078ec0ff */
[----:B------:R-:W-:Y:S01]  /*18d0*/  IMAD R218, R0, UR5, R5 ;  /* 0x0000000500da7c24 */ /* 0x000fe2000f8e0205 */
[----:B------:R-:W-:Y:S01]  /*18e0*/  LOP3.LUT R220, R220, 0x38, R193, 0x78, !PT ;  /* 0x00000038dcdc7812 */ /* 0x000fe200078e78c1 */
[----:B------:R-:W-:Y:S01]  /*18f0*/  IMAD R21, R12, UR11, R21 ;  /* 0x0000000b0c157c24 */ /* 0x000fe2000f8e0215 */
[----:B------:R-:W-:Y:S01]  /*1900*/  @!P1 IADD3 R16, P0, PT, R17, 0x20, RZ ;  /* 0x0000002011109810 */ /* 0x000fe20007f1e0ff */
[----:B------:R-:W-:Y:S01]  /*1910*/  IMAD R15, R23, UR16, R15 ;  /* 0x00000010170f7c24 */ /* 0x000fe2000f8e020f */
[----:B------:R-:W5:Y:S01]  /*1920*/  @!P2 LDC.64 R8, c[0x0][0x380] ;  /* 0x0000e000ff08ab82 */ /* 0x000f620000000a00 */
[----:B------:R-:W-:Y:S01]  /*1930*/  LOP3.LUT R220, R220, R19, RZ, 0xfc, !PT ;  /* 0x00000013dcdc7212 */ /* 0x000fe200078efcff */
[----:B------:R-:W-:Y:S01]  /*1940*/  IMAD.WIDE.U32 R20, R0, UR4, R20 ;  /* 0x0000000400147c25 */ /* 0x000fe2000f8e0014 */
[----:B------:R-:W-:Y:S01]  /*1950*/  UMOV UR5, 0x400 ;  /* 0x0000040000057882 */ /* 0x000fe20000000000 */
[----:B------:R-:W-:Y:S01]  /*1960*/  LOP3.LUT R76, R194, 0x8, RZ, 0xc0, !PT ;  /* 0x00000008c24c7812 */ /* 0x000fe200078ec0ff */
[----:B---3--:R-:W-:Y:S01]  /*1970*/  ULEA UR5, UR21, UR5, 0x18 ;  /* 0x0000000515057291 */ /* 0x008fe2000f8ec0ff */
[----:B------:R-:W-:Y:S01]  /*1980*/  @!P1 IMAD.X R19, RZ, RZ, UR27, P0 ;  /* 0x0000001bff139e24 */ /* 0x000fe200080e06ff */
[----:B-1----:R-:W-:Y:S01]  /*1990*/  LEA R219, P0, R20, UR12, 0x1 ;  /* 0x0000000c14db7c11 */ /* 0x002fe2000f8008ff */
[----:B------:R-:W1:Y:S01]  /*19a0*/  @!P1 LDC.64 R4, c[0x0][0x380] ;  /* 0x0000e000ff049b82 */ /* 0x000e620000000a00 */
[----:B----4-:R-:W-:Y:S01]  /*19b0*/  @!P2 IMAD R18, R10, UR27, RZ ;  /* 0x0000001b0a12ac24 */ /* 0x010fe2000f8e02ff */
[----:B------:R-:W-:Y:S01]  /*19c0*/  UIADD3 UR12, UPT, UPT, UR15, -0x1, URZ ;  /* 0xffffffff0f0c7890 */ /* 0x000fe2000fffe0ff */
[----:B------:R-:W-:Y:S01]  /*19d0*/  IMAD.IADD R218, R21, 0x1, R218 ;  /* 0x0000000115da7824 */ /* 0x000fe200078e02da */
[----:B------:R-:W-:Y:S01]  /*19e0*/  LEA R220, R220, UR5, 0x1 ;  /* 0x00000005dcdc7c11 */ /* 0x000fe2000f8e08ff */
[C---:B------:R-:W-:Y:S01]  /*19f0*/  @!P2 IMAD R11, R17.reuse, R11, R18 ;  /* 0x0000000b110ba224 */ /* 0x040fe200078e0212 */
[----:B------:R-:W-:Y:S01]  /*1a00*/  UIMAD UR24, UR12, -0x40, UR20 ;  /* 0xffffffc00c1878a4 */ /* 0x000fe2000f8e0214 */
[----:B------:R-:W-:Y:S01]  /*1a10*/  @!P2 IMAD.WIDE.U32 R22, R17, R10, R14 ;  /* 0x0000000a1116a225 */ /* 0x000fe200078e000e */
[----:B------:R-:W-:Y:S01]  /*1a20*/  LEA.HI.X R218, R20, UR13, R218, 0x1, P0 ;  /* 0x0000000d14da7c11 */ /* 0x000fe200080f0cda */
[----:B------:R-:W-:Y:S01]  /*1a30*/  USHF.L.U64.HI UR13, UR10, 0x6, UR11 ;  /* 0x000000060a0d7899 */ /* 0x000fe2000801020b */
[----:B------:R-:W-:Y:S01]  /*1a40*/  LOP3.LUT R84, R193, 0x8, RZ, 0xc0, !PT ;  /* 0x00000008c1547812 */ /* 0x000fe200078ec0ff */
[----:B--2---:R-:W-:Y:S01]  /*1a50*/  @!P1 IMAD R19, R19, R6, RZ ;  /* 0x0000000613139224 */ /* 0x004fe200078e02ff */
[----:B------:R-:W-:Y:S01]  /*1a60*/  ISETP.GE.AND P4, PT, R12, UR24, PT ;  /* 0x000000180c007c0c */ /* 0x000fe2000bf86270 */
[----:B------:R-:W-:Y:S01]  /*1a70*/  @!P2 IMAD.IADD R11, R23, 0x1, R11 ;  /* 0x00000001170ba824 */ /* 0x000fe200078e020b */
[----:B------:R-:W-:Y:S01]  /*1a80*/  USHF.L.U32 UR21, UR10, 0x6, URZ ;  /* 0x000000060a157899 */ /* 0x000fe200080006ff */
[----:B------:R-:W-:Y:S01]  /*1a90*/  @!P1 IMAD R7, R16, R7, R19 ;  /* 0x0000000710079224 */ /* 0x000fe200078e0213 */
[C---:B-----5:R-:W-:Y:S01]  /*1aa0*/  @!P2 LEA R8, P0, R22.reuse, R8, 0x1 ;  /* 0x000000081608a211 */ /* 0x060fe200078008ff */
[----:B------:R-:W-:Y:S01]  /*1ab0*/  @!P1 IMAD.MOV.U32 R18, RZ, RZ, R14 ;  /* 0x000000ffff129224 */ /* 0x000fe200078e000e */
[----:B------:R-:W-:Y:S01]  /*1ac0*/  USHF.R.S32.HI UR4, URZ, 0x1f, UR12 ;  /* 0x0000001fff047899 */ /* 0x000fe2000801140c */
[----:B------:R-:W-:Y:S01]  /*1ad0*/  @!P1 IMAD.MOV.U32 R19, RZ, RZ, R15 ;  /* 0x000000ffff139224 */ /* 0x000fe200078e000f */
[----:B------:R-:W-:Y:S01]  /*1ae0*/  @!P2 LEA.HI.X R9, R22, R9, R11, 0x1, P0 ;  /* 0x000000091609a211 */ /* 0x000fe200000f0c0b */
[----:B------:R-:W-:Y:S01]  /*1af0*/  UIMAD UR26, UR13, UR12, URZ ;  /* 0x0000000c0d1a72a4 */ /* 0x000fe2000f8e02ff */
[----:B------:R-:W2:Y:S01]  /*1b00*/  @!P6 LDC.64 R10, c[0x0][0x3b0] ;  /* 0x0000ec00ff0aeb82 */ /* 0x000ea20000000a00 */
[----:B------:R-:W-:Y:S01]  /*1b10*/  @!P1 IMAD.WIDE.U32 R18, R16, R6, R18 ;  /* 0x0000000610129225 */ /* 0x000fe200078e0012 */
[----:B------:R-:W-:Y:S01]  /*1b20*/  UIMAD.WIDE.U32 UR32, UR21, UR12, URZ ;  /* 0x0000000c152072a5 */ /* 0x000fe2000f8e00ff */
[----:B------:R-:W-:Y:S01]  /*1b30*/  @!PT LDS RZ, [RZ] ;  /* 0x00000000fffff984 */ /* 0x000fe20000000800 */
[----:B------:R-:W-:Y:S01]  /*1b40*/  @!PT LDS RZ, [RZ] ;  /* 0x00000000fffff984 */ /* 0x000fe20000000800 */
[----:B------:R-:W-:Y:S01]  /*1b50*/  @!PT LDS RZ, [RZ] ;  /* 0x00000000fffff984 */ /* 0x000fe20000000800 */
[----:B------:R-:W-:Y:S01]  /*1b60*/  @!P2 LDGSTS.E.BYPASS.LTC128B.128 [R220], desc[UR18][R8.64] ;  /* 0x0000000008dcafae */ /* 0x000fe2000b981a12 */
[----:B------:R-:W-:Y:S01]  /*1b70*/  UIMAD UR26, UR4, UR21, UR26 ;  /* 0x00000015041a72a4 */ /* 0x000fe2000f8e021a */
[----:B------:R-:W-:Y:S01]  /*1b80*/  @!P1 IMAD.IADD R7, R19, 0x1, R7 ;  /* 0x0000000113079824 */ /* 0x000fe200078e0207 */
[C---:B-1----:R-:W-:Y:S01]  /*1b90*/  @!P1 LEA R20, P0, R18.reuse, R4, 0x1 ;  /* 0x0000000412149211 */ /* 0x042fe200078008ff */
[----:B------:R-:W-:Y:S01]  /*1ba0*/  @!P2 LDGSTS.E.BYPASS.LTC128B.128 [R220+0x4000], desc[UR18][R8.64+0x80] ;  /* 0x0400008008dcafae */ /* 0x000fe2000b981a12 */
[----:B------:R-:W-:Y:S01]  /*1bb0*/  IMAD.SHL.U32 R4, R193, 0x20, RZ ;  /* 0x00000020c1047824 */ /* 0x000fe200078e00ff */
[----:B------:R-:W-:Y:S01]  /*1bc0*/  UIADD3 UR26, UPT, UPT, UR33, UR26, URZ ;  /* 0x0000001a211a7290 */ /* 0x000fe2000fffe0ff */
[----:B------:R-:W-:Y:S01]  /*1bd0*/  @!P1 LEA.HI.X R21, R18, R5, R7, 0x1, P0 ;  /* 0x0000000512159211 */ /* 0x000fe200000f0c07 */
[----:B------:R-:W-:Y:S01]  /*1be0*/  @!P2 LDGSTS.E.BYPASS.LTC128B.128 [R220+0x8000], desc[UR18][R8.64+0x100] ;  /* 0x0800010008dcafae */ /* 0x000fe2000b981a12 */
[----:B------:R-:W-:Y:S01]  /*1bf0*/  @!P6 IADD3 R18, P3, PT, R17, 0x40, RZ ;  /* 0x000000401112e810 */ /* 0x000fe20007f7e0ff */
[----:B------:R-:W-:Y:S01]  /*1c00*/  IMAD.U32 R22, RZ, RZ, UR32 ;  /* 0x00000020ff167e24 */ /* 0x000fe2000f8e00ff */
[----:B------:R-:W-:Y:S01]  /*1c10*/  LOP3.LUT R7, R165, 0x200, RZ, 0xc0, !PT ;  /* 0x00000200a5077812 */ /* 0x000fe200078ec0ff */
[----:B------:R1:W-:Y:S01]  /*1c20*/  @!P2 LDGSTS.E.BYPASS.LTC128B.128 [R220+0xc000], desc[UR18][R8.64+0x180] ;  /* 0x0c00018008dcafae */ /* 0x0003e2000b981a12 */
[----:B------:R-:W-:Y:S01]  /*1c30*/  IADD3 R24, P2, PT, R192, UR30, RZ ;  /* 0x0000001ec0187c10 */ /* 0x000fe2000ff5e0ff */
[----:B------:R-:W-:Y:S01]  /*1c40*/  @!P6 IMAD.X R5, RZ, RZ, UR27, P3 ;  /* 0x0000001bff05ee24 */ /* 0x000fe200098e06ff */
[----:B------:R-:W-:Y:S01]  /*1c50*/  ISETP.GE.AND P3, PT, R13, UR24, PT ;  /* 0x000000180d007c0c */ /* 0x000fe2000bf66270 */
[----:B------:R-:W-:Y:S01]  /*1c60*/  @!P6 IMAD.MOV.U32 R28, RZ, RZ, R14 ;  /* 0x000000ffff1ce224 */ /* 0x000fe200078e000e */
[----:B------:R-:W-:Y:S01]  /*1c70*/  @!P5 IADD3 R16, P0, PT, R17, 0x60, RZ ;  /* 0x000000601110d810 */ /* 0x000fe20007f1e0ff */
[----:B------:R-:W-:Y:S01]  /*1c80*/  IMAD.X R25, RZ, RZ, UR28, P2 ;  /* 0x0000001cff197e24 */ /* 0x000fe200090e06ff */
[----:B------:R-:W-:Y:S01]  /*1c90*/  ISETP.GE.AND P2, PT, R13, UR24, PT ;  /* 0x000000180d007c0c */ /* 0x000fe2000bf46270 */
[----:B------:R-:W-:Y:S01]  /*1ca0*/  @!P6 IMAD.MOV.U32 R29, RZ, RZ, R15 ;  /* 0x000000ffff1de224 */ /* 0x000fe200078e000f */
[----:B------:R-:W-:Y:S01]  /*1cb0*/  LOP3.LUT R13, R7, 0x7c00, R4, 0xf8, !PT ;  /* 0x00007c00070d7812 */ /* 0x000fe200078ef804 */
[C---:B------:R-:W-:Y:S01]  /*1cc0*/  IMAD.WIDE.U32 R24, R12.reuse, UR8, R24 ;  /* 0x000000080c187c25 */ /* 0x040fe2000f8e0018 */
[----:B------:R-:W3:Y:S01]  /*1cd0*/  @!P5 LDC.64 R6, c[0x0][0x3b0] ;  /* 0x0000ec00ff06db82 */ /* 0x000ee20000000a00 */
[----:B------:R-:W-:Y:S01]  /*1ce0*/  USHF.L.U64.HI UR11, UR10, 0x5, UR11 ;  /* 0x000000050a0b7899 */ /* 0x000fe2000801020b */
[----:B------:R-:W-:Y:S01]  /*1cf0*/  @!P1 LDGSTS.E.BYPASS.LTC128B.128 [R220+0x1000], desc[UR18][R20.64] ;  /* 0x0100000014dc9fae */ /* 0x000fe2000b981a12 */
[----:B------:R-:W-:Y:S01]  /*1d00*/  IMAD R25, R12, UR9, R25 ;  /* 0x000000090c197c24 */ /* 0x000fe2000f8e0219 */
[----:B------:R-:W-:Y:S01]  /*1d10*/  USHF.L.U32 UR10, UR10, 0x5, URZ ;  /* 0x000000050a0a7899 */ /* 0x000fe200080006ff */
[-C--:B--2---:R-:W-:Y:S01]  /*1d20*/  @!P6 IMAD R12, R5, R10.reuse, RZ ;  /* 0x0000000a050ce224 */ /* 0x084fe200078e02ff */
[----:B------:R-:W-:Y:S01]  /*1d30*/  VOTEU.ALL UP0, P3 ;  /* 0x0000000000ff7886 */ /* 0x000fe20001800000 */
[----:B------:R-:W-:Y:S01]  /*1d40*/  @!P5 IMAD.X R17, RZ, RZ, UR27, P0 ;  /* 0x0000001bff11de24 */ /* 0x000fe200080e06ff */
[----:B------:R-:W2:Y:S01]  /*1d50*/  @!P5 LDC.64 R4, c[0x0][0x380] ;  /* 0x0000e000ff04db82 */ /* 0x000ea20000000a00 */
[----:B------:R-:W-:Y:S01]  /*1d60*/  IMAD.U32 R19, RZ, RZ, UR26 ;  /* 0x0000001aff137e24 */ /* 0x000fe2000f8e00ff */
[----:B------:R-:W-:Y:S01]  /*1d70*/  @!P4 LEA R26, P0, R22, R219, 0x1 ;  /* 0x000000db161ac211 */ /* 0x000fe200078008ff */
[C---:B------:R-:W-:Y:S01]  /*1d80*/  @!P6 IMAD R11, R18.reuse, R11, R12 ;  /* 0x0000000b120be224 */ /* 0x040fe200078e020c */
[----:B------:R-:W-:Y:S01]  /*1d90*/  @!P1 LDGSTS.E.BYPASS.LTC128B.128 [R220+0x5000], desc[UR18][R20.64+0x80] ;  /* 0x0500008014dc9fae */ /* 0x000fe2000b981a12 */
[----:B------:R-:W-:Y:S01]  /*1da0*/  @!P6 IMAD.WIDE.U32 R28, R18, R10, R28 ;  /* 0x0000000a121ce225 */ /* 0x000fe200078e001c */
[----:B------:R-:W-:Y:S01]  /*1db0*/  @!P4 LEA.HI.X R27, R22, R218, R19, 0x1, P0 ;  /* 0x000000da161bc211 */ /* 0x000fe200000f0c13 */
[----:B------:R-:W-:Y:S01]  /*1dc0*/  @!UP0 UIADD3 UR32, UP1, UPT, UR10, UR32, URZ ;  /* 0x000000200a208290 */ /* 0x000fe2000ff3e0ff */
[----:B-1----:R-:W1:Y:S01]  /*1dd0*/  @!P6 LDC.64 R8, c[0x0][0x380] ;  /* 0x0000e000ff08eb82 */ /* 0x002e620000000a00 */
[----:B------:R-:W-:Y:S01]  /*1de0*/  @!P6 IMAD.IADD R10, R29, 0x1, R11 ;  /* 0x000000011d0ae824 */ /* 0x000fe200078e020b */
[----:B------:R-:W-:Y:S01]  /*1df0*/  @!P1 LDGSTS.E.BYPASS.LTC128B.128 [R220+0x9000], desc[UR18][R20.64+0x100] ;  /* 0x0900010014dc9fae */ /* 0x000fe2000b981a12 */
[----:B------:R-:W-:Y:S01]  /*1e00*/  @!UP0 UIADD3.X UR26, UPT, UPT, UR11, UR26, URZ, UP1, !UPT ;  /* 0x0000001a0b1a8290 */ /* 0x000fe20008ffe4ff */
[----:B------:R-:W-:Y:S01]  /*1e10*/  IMAD.WIDE.U32 R24, R0, UR6, R24 ;  /* 0x0000000600187c25 */ /* 0x000fe2000f8e0018 */
[----:B------:R-:W-:Y:S01]  /*1e20*/  USHF.L.U64.HI UR24, UR8, 0x6, UR9 ;  /* 0x0000000608187899 */ /* 0x000fe20008010209 */
[----:B------:R-:W-:Y:S01]  /*1e30*/  @!P1 LDGSTS.E.BYPASS.LTC128B.128 [R220+0xd000], desc[UR18][R20.64+0x180] ;  /* 0x0d00018014dc9fae */ /* 0x000fe2000b981a12 */
[----:B------:R-:W-:Y:S01]  /*1e40*/  UISETP.GE.U32.AND UP1, UPT, UR20, 0x41, UPT ;  /* 0x000000411400788c */ /* 0x000fe2000bf26070 */
[-C--:B---3--:R-:W-:Y:S01]  /*1e50*/  @!P5 IMAD R17, R17, R6.reuse, RZ ;  /* 0x000000061111d224 */ /* 0x088fe200078e02ff */
[----:B------:R-:W-:Y:S01]  /*1e60*/  UIMAD UR24, UR24, UR12, URZ ;  /* 0x0000000c181872a4 */ /* 0x000fe2000f8e02ff */
[----:B------:R-:W-:-:S04]  /*1e70*/  @!P5 IMAD.WIDE.U32 R14, R16, R6, R14 ;  /* 0x00000006100ed225 */ /* 0x000fc800078e000e */
[----:B------:R-:W-:Y:S01]  /*1e80*/  @!P5 IMAD R7, R16, R7, R17 ;  /* 0x000000071007d224 */ /* 0x000fe200078e0211 */
[----:B--2---:R-:W-:Y:S01]  /*1e90*/  @!P5 LEA R4, P1, R14, R4, 0x1 ;  /* 0x000000040e04d211 */ /* 0x004fe200078208ff */
[----:B------:R-:W-:Y:S02]  /*1ea0*/  IMAD.U32 R6, RZ, RZ, UR32 ;  /* 0x00000020ff067e24 */ /* 0x000fe4000f8e00ff */
[----:B------:R-:W-:Y:S02]  /*1eb0*/  @!P5 IMAD.IADD R7, R15, 0x1, R7 ;  /* 0x000000010f07d824 */ /* 0x000fe400078e0207 */
[----:B------:R-:W-:Y:S01]  /*1ec0*/  IMAD.U32 R11, RZ, RZ, UR26 ;  /* 0x0000001aff0b7e24 */ /* 0x000fe2000f8e00ff */
[----:B------:R-:W-:Y:S01]  /*1ed0*/  USHF.L.U32 UR26, UR8, 0x6, URZ ;  /* 0x00000006081a7899 */ /* 0x000fe200080006ff */
[----:B------:R-:W-:Y:S01]  /*1ee0*/  IMAD R17, R2, UR6, RZ ;  /* 0x0000000602117c24 */ /* 0x000fe2000f8e02ff */
[----:B-1----:R-:W-:Y:S01]  /*1ef0*/  @!P6 LEA R8, P0, R28, R8, 0x1 ;  /* 0x000000081c08e211 */ /* 0x002fe200078008ff */
[----:B------:R-:W-:Y:S01]  /*1f00*/  IMAD.U32 R23, RZ, RZ, UR33 ;  /* 0x00000021ff177e24 */ /* 0x000fe2000f8e00ff */
[----:B------:R-:W-:Y:S01]  /*1f10*/  @!P5 LEA.HI.X R5, R14, R5, R7, 0x1, P1 ;  /* 0x000000050e05d211 */ /* 0x000fe200008f0c07 */
[----:B------:R-:W-:Y:S01]  /*1f20*/  IMAD R2, R0, UR7, R17 ;  /* 0x0000000700027c24 */ /* 0x000fe2000f8e0211 */
[----:B------:R-:W-:Y:S01]  /*1f30*/  @!P6 LEA.HI.X R9, R28, R9, R10, 0x1, P0 ;  /* 0x000000091c09e211 */ /* 0x000fe200000f0c0a */
[----:B------:R-:W1:Y:S01]  /*1f40*/  LDCU.64 UR6, c[0x0][0x390] ;  /* 0x00007200ff0677ac */ /* 0x000e620008000a00 */
[----:B------:R-:W-:Y:S01]  /*1f50*/  @!P3 LEA R10, P0, R6, R219, 0x1 ;  /* 0x000000db060ab211 */ /* 0x000fe200078008ff */
[----:B------:R-:W-:-:S02]  /*1f60*/  IMAD.U32 R0, RZ, RZ, UR8 ;  /* 0x00000008ff007e24 */ /* 0x000fc4000f8e00ff */
[----:B------:R-:W-:Y:S01]  /*1f70*/  @!P6 LDGSTS.E.BYPASS.LTC128B.128 [R220+0x2000], desc[UR18][R8.64] ;  /* 0x0200000008dcefae */ /* 0x000fe2000b981a12 */
[----:B------:R-:W-:Y:S01]  /*1f80*/  @!P3 LEA.HI.X R11, R6, R218, R11, 0x1, P0 ;  /* 0x000000da060bb211 */ /* 0x000fe200000f0c0b */
[----:B------:R-:W-:Y:S02]  /*1f90*/  UIMAD.WIDE.U32 UR28, UR26, UR12, URZ ;  /* 0x0000000c1a1c72a5 */ /* 0x000fe4000f8e00ff */
[----:B------:R-:W-:Y:S01]  /*1fa0*/  @!P6 LDGSTS.E.BYPASS.LTC128B.128 [R220+0x6000], desc[UR18][R8.64+0x80] ;  /* 0x0600008008dcefae */ /* 0x000fe2000b981a12 */
[----:B------:R-:W-:Y:S01]  /*1fb0*/  UIMAD UR24, UR4, UR26, UR24 ;  /* 0x0000001a041872a4 */ /* 0x000fe2000f8e0218 */
[----:B------:R-:W2:Y:S02]  /*1fc0*/  LDCU UR4, c[0x0][0x3e0] ;  /* 0x00007c00ff0477ac */ /* 0x000ea40008000800 */
[----:B------:R-:W-:Y:S01]  /*1fd0*/  @!P6 LDGSTS.E.BYPASS.LTC128B.128 [R220+0xa000], desc[UR18][R8.64+0x100] ;  /* 0x0a00010008dcefae */ /* 0x000fe2000b981a12 */
[----:B------:R-:W-:Y:S01]  /*1fe0*/  IMAD.U32 R6, RZ, RZ, UR28 ;  /* 0x0000001cff067e24 */ /* 0x000fe2000f8e00ff */
[----:B------:R-:W-:-:S02]  /*1ff0*/  UIADD3 UR24, UPT, UPT, UR29, UR24, URZ ;  /* 0x000000181d187290 */ /* 0x000fc4000fffe0ff */
[----:B------:R3:W-:Y:S01]  /*2000*/  @!P6 LDGSTS.E.BYPASS.LTC128B.128 [R220+0xe000], desc[UR18][R8.64+0x180] ;  /* 0x0e00018008dcefae */ /* 0x0007e2000b981a12 */
[----:B------:R-:W-:Y:S01]  /*2010*/  IMAD.U32 R7, RZ, RZ, UR29 ;  /* 0x0000001dff077e24 */ /* 0x000fe2000f8e00ff */
[----:B-1----:R-:W-:Y:S02]  /*2020*/  LEA R217, P1, R24, UR6, 0x1 ;  /* 0x0000000618d97c11 */ /* 0x002fe4000f8208ff */
[----:B------:R-:W-:Y:S01]  /*2030*/  @!P5 LDGSTS.E.BYPASS.LTC128B.128 [R220+0x3000], desc[UR18][R4.64] ;  /* 0x0300000004dcdfae */ /* 0x000fe2000b981a12 */
[----:B------:R-:W-:Y:S01]  /*2040*/  IMAD.U32 R7, RZ, RZ, UR24 ;  /* 0x00000018ff077e24 */ /* 0x000fe2000f8e00ff */
[----:B------:R-:W-:Y:S02]  /*2050*/  LOP3.LUT P6, RZ, R193, 0x2, RZ, 0xc0, !PT ;  /* 0x00000002c1ff7812 */ /* 0x000fe400078cc0ff */
[----:B------:R-:W-:Y:S04]  /*2060*/  @!P5 LDGSTS.E.BYPASS.LTC128B.128 [R220+0x7000], desc[UR18][R4.64+0x80] ;  /* 0x0700008004dcdfae */ /* 0x000fe8000b981a12 */
[----:B------:R-:W-:Y:S01]  /*2070*/  @!P5 LDGSTS.E.BYPASS.LTC128B.128 [R220+0xb000], desc[UR18][R4.64+0x100] ;  /* 0x0b00010004dcdfae */ /* 0x000fe2000b981a12 */
[----:B--2---:R-:W-:-:S03]  /*2080*/  UIMAD UR4, UR17, UR4, UR16 ;  /* 0x00000004110472a4 */ /* 0x004fc6000f8e0210 */
[----:B------:R1:W-:Y:S04]  /*2090*/  @!P5 LDGSTS.E.BYPASS.LTC128B.128 [R220+0xf000], desc[UR18][R4.64+0x180] ;  /* 0x0f00018004dcdfae */ /* 0x0003e8000b981a12 */
[----:B------:R-:W-:Y:S04]  /*20a0*/  @!P4 LDGSTS.E.BYPASS.LTC128B.128 [R220+0x10000], desc[UR18][R26.64] ;  /* 0x100000001adccfae */ /* 0x000fe8000b981a12 */
[----:B------:R-:W-:Y:S01]  /*20b0*/  @!P4 LDGSTS.E.BYPASS.LTC128B.128 [R220+0x12000], desc[UR18][R26.64+0x80] ;  /* 0x120000801adccfae */ /* 0x000fe2000b981a12 */
[----:B---3--:R-:W-:-:S03]  /*20c0*/  IMAD.IADD R9, R25, 0x1, R2 ;  /* 0x0000000119097824 */ /* 0x008fc600078e0202 */
[----:B------:R-:W-:Y:S01]  /*20d0*/  @!P4 LDGSTS.E.BYPASS.LTC128B.128 [R220+0x14000], desc[UR18][R26.64+0x100] ;  /* 0x140001001adccfae */ /* 0x000fe2000b981a12 */
[----:B------:R-:W-:-:S03]  /*20e0*/  @!P2 LEA R2, P0, R0, UR28, 0x5 ;  /* 0x0000001c0002ac11 */ /* 0x000fc6000f8028ff */
[----:B------:R-:W-:Y:S01]  /*20f0*/  @!P4 LDGSTS.E.BYPASS.LTC128B.128 [R220+0x16000], desc[UR18][R26.64+0x180] ;  /* 0x160001801adccfae */ /* 0x000fe2000b981a12 */
[----:B------:R-:W-:Y:S01]  /*2100*/  LEA.HI.X R216, R24, UR7, R9, 0x1, P1 ;  /* 0x0000000718d87c11 */ /* 0x000fe200088f0c09 */
[----:B------:R-:W-:Y:S01]  /*2110*/  USHF.L.U32 UR7, UR4, 0x5, URZ ;  /* 0x0000000504077899 */ /* 0x000fe200080006ff */
[C---:B------:R-:W-:Y:S01]  /*2120*/  @!P4 LEA R8, P1, R6.reuse, R217, 0x1 ;  /* 0x000000d90608c211 */ /* 0x040fe200078208ff */
[----:B------:R-:W-:Y:S01]  /*2130*/  @!P3 LDGSTS.E.BYPASS.LTC128B.128 [R220+0x11000], desc[UR18][R10.64] ;  /* 0x110000000adcbfae */ /* 0x000fe2000b981a12 */
[----:B------:R-:W-:Y:S02]  /*2140*/  USHF.L.U32 UR4, UR15, 0x1, URZ ;  /* 0x000000010f047899 */ /* 0x000fe400080006ff */
[----:B------:R-:W-:Y:S01]  /*2150*/  @!P4 LEA.HI.X R9, R6, R216, R7, 0x1, P1 ;  /* 0x000000d80609c211 */ /* 0x000fe200008f0c07 */
[----:B------:R-:W-:Y:S01]  /*2160*/  @!P3 LDGSTS.E.BYPASS.LTC128B.128 [R220+0x13000], desc[UR18][R10.64+0x80] ;  /* 0x130000800adcbfae */ /* 0x000fe2000b981a12 */
[----:B------:R-:W-:Y:S01]  /*2170*/  LOP3.LUT P1, RZ, R193, 0x4, RZ, 0xc0, !PT ;  /* 0x00000004c1ff7812 */ /* 0x000fe2000782c0ff */
[----:B------:R-:W-:Y:S01]  /*2180*/  UIADD3 UR6, UPT, UPT, UR4, -0x2, URZ ;  /* 0xfffffffe04067890 */ /* 0x000fe2000fffe0ff */
[----:B-1----:R-:W-:Y:S01]  /*2190*/  LOP3.LUT R5, R192, 0x1c0, R165, 0xf8, !PT ;  /* 0x000001c0c0057812 */ /* 0x002fe200078ef8a5 */
[----:B------:R-:W-:Y:S03]  /*21a0*/  @!P3 LDGSTS.E.BYPASS.LTC128B.128 [R220+0x15000], desc[UR18][R10.64+0x100] ;  /* 0x150001000adcbfae */ /* 0x000fe6000b981a12 */
[C---:B------:R-:W-:Y:S01]  /*21b0*/  LOP3.LUT R76, R5.reuse, R76, RZ, 0x3c, !PT ;  /* 0x0000004c054c7212 */ /* 0x040fe200078e3cff */
[----:B------:R1:W-:Y:S01]  /*21c0*/  @!P3 LDGSTS.E.BYPASS.LTC128B.128 [R220+0x17000], desc[UR18][R10.64+0x180] ;  /* 0x170001800adcbfae */ /* 0x0003e2000b981a12 */
[----:B------:R-:W-:Y:S01]  /*21d0*/  LOP3.LUT R84, R5, R84, RZ, 0x3c, !PT ;  /* 0x0000005405547212 */ /* 0x000fe200078e3cff */
[----:B------:R-:W-:-:S02]  /*21e0*/  IMAD.U32 R5, RZ, RZ, UR9 ;  /* 0x00000009ff057e24 */ /* 0x000fc4000f8e00ff */
[----:B------:R-:W0:Y:S01]  /*21f0*/  LDGDEPBAR ;  /* 0x00000000000079af */ /* 0x000e220000000000 */
[----:B------:R-:W-:Y:S02]  /*2200*/  IMAD.IADD R13, R76, 0x1, R13 ;  /* 0x000000014c0d7824 */ /* 0x000fe400078e020d */
[----:B------:R-:W-:Y:S02]  /*2210*/  @!P2 LEA.HI.X R5, R0, UR24, R5, 0x5, P0 ;  /* 0x000000180005ac11 */ /* 0x000fe400080f2c05 */
[C---:B------:R-:W-:Y:S02]  /*2220*/  @!P2 LEA R4, P0, R2.reuse, R217, 0x1 ;  /* 0x000000d90204a211 */ /* 0x040fe400078008ff */
[----:B------:R-:W-:Y:S02]  /*2230*/  LEA R85, R13, UR5, 0x1 ;  /* 0x000000050d557c11 */ /* 0x000fe4000f8e08ff */
[----:B------:R-:W-:Y:S01]  /*2240*/  @!P2 LEA.HI.X R5, R2, R216, R5, 0x1, P0 ;  /* 0x000000d80205a211 */ /* 0x000fe200000f0c05 */
[----:B------:R-:W-:Y:S01]  /*2250*/  IMAD.MOV.U32 R2, RZ, RZ, 0x40 ;  /* 0x00000040ff027424 */ /* 0x000fe200078e00ff */
[----:B------:R-:W-:-:S04]  /*2260*/  SEL R0, R210, 0xffffffe0, !P6 ;  /* 0xffffffe0d2007807 */ /* 0x000fc80007000000 */
[----:B------:R-:W-:Y:S01]  /*2270*/  SEL R2, R2, 0xffffffc0, !P1 ;  /* 0xffffffc002027807 */ /* 0x000fe20004800000 */
[----:B------:R-:W-:-:S04]  /*2280*/  IMAD.IADD R82, R85, 0x1, R0 ;  /* 0x0000000155527824 */ /* 0x000fc800078e0200 */
[----:B------:R-:W-:Y:S01]  /*2290*/  IMAD.IADD R83, R85, 0x1, R2 ;  /* 0x0000000155537824 */ /* 0x000fe200078e0202 */
[----:B-1----:R-:W-:Y:S01]  /*22a0*/  LOP3.LUT R11, R165, 0x400, RZ, 0xc0, !PT ;  /* 0x00000400a50b7812 */ /* 0x002fe200078ec0ff */
[----:B------:R-:W-:-:S04]  /*22b0*/  DEPBAR.LE SB0, 0x0 ;  /* 0x000080000000791a */ /* 0x000fc80000000000 */
[----:B------:R-:W-:Y:S01]  /*22c0*/  BAR.SYNC.DEFER_BLOCKING 0x0 ;  /* 0x0000000000007b1d */ /* 0x000fe20000010000 */
[----:B------:R-:W-:Y:S02]  /*22d0*/  IMAD R84, R84, 0x2, R11 ;  /* 0x0000000254547824 */ /* 0x000fe400078e020b */
[----:B------:R-:W-:Y:S02]  /*22e0*/  IMAD.IADD R81, R0, 0x1, R83 ;  /* 0x0000000100517824 */ /* 0x000fe400078e0253 */
[----:B------:R-:W-:-:S04]  /*22f0*/  VIADD R79, R84, UR5 ;  /* 0x00000005544f7c36 */ /* 0x000fc80008000000 */
[C---:B------:R-:W-:Y:S02]  /*2300*/  IMAD.IADD R80, R79.reuse, 0x1, R0 ;  /* 0x000000014f507824 */ /* 0x040fe400078e0200 */
[----:B------:R-:W-:-:S04]  /*2310*/  IMAD.IADD R79, R79, 0x1, R2 ;  /* 0x000000014f4f7824 */ /* 0x000fc800078e0202 */
        /* <DEDUP_REMOVED lines=26> */
[----:B------:R-:W5:Y:S04]  /*24c0*/  LDSM.16.M88.4 R16, [R84+UR5+0x11000] ;  /* 0x011000055410783b */ /* 0x000f680008000200 */
[----:B------:R-:W5:Y:S04]  /*24d0*/  LDSM.16.M88.4 R40, [R84+UR5+0x11800] ;  /* 0x011800055428783b */ /* 0x000f680008000200 */
[----:B-1----:R-:W-:Y:S04]  /*24e0*/  LDSM.16.M88.4 R8, [R82] ;  /* 0x000000005208783b */ /* 0x002fe80000000200 */
[----:B------:R-:W1:Y:S04]  /*24f0*/  LDSM.16.M88.4 R12, [R80+0x10000] ;  /* 0x01000000500c783b */ /* 0x000e680000000200 */
[----:B--2---:R-:W2:Y:S04]  /*2500*/  LDSM.16.M88.4 R4, [R80+0x10800] ;  /* 0x010800005004783b */ /* 0x004ea80000000200 */
[----:B------:R-:W2:Y:S04]  /*2510*/  LDSM.16.M88.4 R52, [R80+0x11000] ;  /* 0x011000005034783b */ /* 0x000ea80000000200 */
[----:B------:R-:W2:Y:S04]  /*2520*/  LDSM.16.M88.4 R48, [R80+0x11800] ;  /* 0x011800005030783b */ /* 0x000ea80000000200 */
        /* <DEDUP_REMOVED lines=9> */
[C---:B-----5:R-:W-:Y:S08]  /*25c0*/  HMMA.16816.F32 R20, R60.reuse, R16, RZ ;  /* 0x000000103c14723c */ /* 0x060ff000000018ff */
[C---:B------:R-:W-:Y:S08]  /*25d0*/  HMMA.16816.F32 R16, R60.reuse, R18, RZ ;  /* 0x000000123c10723c */ /* 0x040ff000000018ff */
[C---:B------:R-:W-:Y:S08]  /*25e0*/  HMMA.16816.F32 R64, R60.reuse, R40, RZ ;  /* 0x000000283c40723c */ /* 0x040ff000000018ff */
[----:B------:R-:W-:Y:S01]  /*25f0*/  HMMA.16816.F32 R60, R60, R42, RZ ;  /* 0x0000002a3c3c723c */ /* 0x000fe200000018ff */
[----:B------:R-:W-:Y:S07]  /*2600*/  LDSM.16.M88.4 R40, [R83] ;  /* 0x000000005328783b */ /* 0x000fee0000000200 */
        /* <DEDUP_REMOVED lines=18> */
[----:B------:R-:W1:Y:S07]  /*2730*/  LDSM.16.M88.4 R4, [R84+UR5+0x12000] ;  /* 0x012000055404783b */ /* 0x000e6e0008000200 */
[C---:B------:R-:W-:Y:S08]  /*2740*/  HMMA.16816.F32 R36, R40.reuse, R44, R36 ;  /* 0x0000002c2824723c */ /* 0x040ff00000001824 */
[C---:B------:R-:W-:Y:S01]  /*2750*/  HMMA.16816.F32 R32, R40.reuse, R46, R32 ;  /* 0x0000002e2820723c */ /* 0x040fe20000001820 */
[----:B------:R-:W2:Y:S07]  /*2760*/  LDSM.16.M88.4 R44, [R84+UR5+0x12800] ;  /* 0x01280005542c783b */ /* 0x000eae0008000200 */
        /* <DEDUP_REMOVED lines=38> */
[----:B------:R-:W-:Y:S07]  /*29d0*/  LDSM.16.M88.4 R44, [R77+0x12000] ;  /* 0x012000004d2c783b */ /* 0x000fee0000000200 */
[C---:B----4-:R-:W-:Y:S08]  /*29e0*/  HMMA.16816.F32 R64, R8.reuse, R40, R64 ;  /* 0x000000280840723c */ /* 0x050ff00000001840 */
        /* <DEDUP_REMOVED lines=8> */
[----:B------:R-:W1:Y:S07]  /*2a70*/  LDSM.16.M88.4 R4, [R84+UR5+0x14000] ;  /* 0x014000055404783b */ /* 0x000e6e0008000200 */
[C---:B-----5:R-:W-:Y:S08]  /*2a80*/  HMMA.16816.F32 R20, R48.reuse, R52, R20 ;  /* 0x000000343014723c */ /* 0x060ff00000001814 */
[C---:B------:R-:W-:Y:S01]  /*2a90*/  HMMA.16816.F32 R16, R48.reuse, R54, R16 ;  /* 0x000000363010723c */ /* 0x040fe20000001810 */
[----:B------:R-:W4:Y:S07]  /*2aa0*/  LDSM.16.M88.4 R52, [R84+UR5+0x14800] ;  /* 0x014800055434783b */ /* 0x000f2e0008000200 */
[C---:B------:R-:W-:Y:S08]  /*2ab0*/  HMMA.16816.F32 R64, R48.reuse, R72, R64 ;  /* 0x000000483040723c */ /* 0x040ff00000001840 */
        /* <DEDUP_REMOVED lines=35> */
[C---:B-1----:R-:W-:Y:S08]  /*2cf0*/  HMMA.16816.F32 R20, R72.reuse, R4, R20 ;  /* 0x000000044814723c */ /* 0x042ff00000001814 */
[C---:B------:R-:W-:Y:S01]  /*2d00*/  HMMA.16816.F32 R16, R72.reuse, R6, R16 ;  /* 0x000000064810723c */ /* 0x040fe20000001810 */
[----:B------:R-:W1:Y:S07]  /*2d10*/  LDSM.16.M88.4 R4, [R77+0x14800] ;  /* 0x014800004d04783b */ /* 0x000e6e0000000200 */
[C---:B------:R-:W-:Y:S08]  /*2d20*/  HMMA.16816.F32 R64, R72.reuse, R68, R64 ;  /* 0x000000444840723c */ /* 0x040ff00000001840 */
[----:B------:R-:W-:Y:S01]  /*2d30*/  HMMA.16816.F32 R60, R72, R70, R60 ;  /* 0x00000046483c723c */ /* 0x000fe2000000183c */
[----:B------:R-:W-:Y:S07]  /*2d40*/  LDSM.16.M88.4 R72, [R77+0x15800] ;  /* 0x015800004d48783b */ /* 0x000fee0000000200 */
[C---:B----4-:R-:W-:Y:S08]  /*2d50*/  HMMA.16816.F32 R36, R56.reuse, R52, R36 ;  /* 0x000000343824723c */ /* 0x050ff00000001824 */
[C---:B------:R-:W-:Y:S01]  /*2d60*/  HMMA.16816.F32 R32, R56.reuse, R54, R32 ;  /* 0x000000363820723c */ /* 0x040fe20000001820 */
[----:B------:R-:W-:Y:S07]  /*2d70*/  LDSM.16.M88.4 R52, [R85+0xc000] ;  /* 0x00c000005534783b */ /* 0x000fee0000000200 */
[C---:B-----5:R-:W-:Y:S08]  /*2d80*/  HMMA.16816.F32 R28, R56.reuse, R48, R28 ;  /* 0x00000030381c723c */ /* 0x060ff0000000181c */
[C---:B------:R-:W-:Y:S01]  /*2d90*/  HMMA.16816.F32 R24, R56.reuse, R50, R24 ;  /* 0x000000323818723c */ /* 0x040fe20000001818 */
[----:B------:R-:W4:Y:S07]  /*2da0*/  LDSM.16.M88.4 R48, [R77+0x15000] ;  /* 0x015000004d30783b */ /* 0x000f2e0000000200 */
[C---:B--2---:R-:W-:Y:S01]  /*2db0*/  HMMA.16816.F32 R68, R56.reuse, R44, R20 ;  /* 0x0000002c3844723c */ /* 0x044fe20000001814 */
[----:B------:R-:W2:Y:S07]  /*2dc0*/  LDSM.16.M88.4 R20, [R84+UR5+0x16000] ;  /* 0x016000055414783b */ /* 0x000eae0008000200 */
[C---:B------:R-:W-:Y:S08]  /*2dd0*/  HMMA.16816.F32 R64, R56.reuse, R40, R64 ;  /* 0x000000283840723c */ /* 0x040ff00000001840 */
[----:B------:R-:W-:Y:S01]  /*2de0*/  HMMA.16816.F32 R60, R56, R42, R60 ;  /* 0x0000002a383c723c */ /* 0x000fe2000000183c */
[----:B------:R-:W5:Y:S07]  /*2df0*/  LDSM.16.M88.4 R40, [R84+UR5+0x16800] ;  /* 0x016800055428783b */ /* 0x000f6e0008000200 */
[C---:B---3--:R-:W-:Y:S08]  /*2e00*/  HMMA.16816.F32 R36, R12.reuse, R8, R36 ;  /* 0x000000080c24723c */ /* 0x048ff00000001824 */
[----:B------:R-:W-:Y:S01]  /*2e10*/  HMMA.16816.F32 R32, R12, R10, R32 ;  /* 0x0000000a0c20723c */ /* 0x000fe20000001820 */
[----:B------:R-:W3:Y:S07]  /*2e20*/  LDSM.16.M88.4 R8, [R84+UR5+0x17000] ;  /* 0x017000055408783b */ /* 0x000eee0008000200 */
[----:B------:R-:W-:Y:S01]  /*2e30*/  HMMA.16816.F32 R16, R56, R46, R16 ;  /* 0x0000002e3810723c */ /* 0x000fe20000001810 */
[----:B------:R-:W-:Y:S04]  /*2e40*/  LDSM.16.M88.4 R44, [R82+0xc000] ;  /* 0x00c00000522c783b */ /* 0x000fe80000000200 */
[----:B------:R-:W-:Y:S03]  /*2e50*/  LDSM.16.M88.4 R56, [R79+0x16000] ;  /* 0x016000004f38783b */ /* 0x000fe60000000200 */
[C---:B-1----:R-:W-:Y:S08]  /*2e60*/  HMMA.16816.F32 R28, R12.reuse, R4, R28 ;  /* 0x000000040c1c723c */ /* 0x042ff0000000181c */
[C---:B------:R-:W-:Y:S01]  /*2e70*/  HMMA.16816.F32 R24, R12.reuse, R6, R24 ;  /* 0x000000060c18723c */ /* 0x040fe20000001818 */
[----:B------:R-:W1:Y:S07]  /*2e80*/  LDSM.16.M88.4 R4, [R84+UR5+0x17800] ;  /* 0x017800055404783b */ /* 0x000e6e0008000200 */
        /* <DEDUP_REMOVED lines=13> */
[C---:B---3--:R-:W-:Y:S08]  /*2f60*/  HMMA.16816.F32 R68, R52.reuse, R8, R68 ;  /* 0x000000083444723c */ /* 0x048ff00000001844 */
[C---:B------:R-:W-:Y:S01]  /*2f70*/  HMMA.16816.F32 R16, R52.reuse, R10, R16 ;  /* 0x0000000a3410723c */ /* 0x040fe20000001810 */
[----:B------:R-:W3:Y:S04]  /*2f80*/  LDSM.16.M88.4 R8, [R80+0x17800] ;  /* 0x017800005008783b */ /* 0x000ee80000000200 */
[----:B------:R-:W-:Y:S03]  /*2f90*/  LDSM.16.M88.4 R80, [R81+0xc000] ;  /* 0x00c000005150783b */ /* 0x000fe60000000200 */
[C---:B-1----:R-:W-:Y:S08]  /*2fa0*/  HMMA.16816.F32 R64, R52.reuse, R4, R64 ;  /* 0x000000043440723c */ /* 0x042ff00000001840 */
[----:B------:R-:W-:Y:S01]  /*2fb0*/  HMMA.16816.F32 R60, R52, R6, R60 ;  /* 0x00000006343c723c */ /* 0x000fe2000000183c */
[----:B------:R-:W1:Y:S07]  /*2fc0*/  LDSM.16.M88.4 R4, [R79+0x17000] ;  /* 0x017000004f04783b */ /* 0x000e6e0000000200 */
[C---:B----4-:R-:W-:Y:S08]  /*2fd0*/  HMMA.16816.F32 R36, R44.reuse, R12, R36 ;  /* 0x0000000c2c24723c */ /* 0x050ff00000001824 */
[C---:B------:R-:W-:Y:S01]  /*2fe0*/  HMMA.16816.F32 R32, R44.reuse, R14, R32 ;  /* 0x0000000e2c20723c */ /* 0x040fe20000001820 */
[----:B------:R-:W4:Y:S07]  /*2ff0*/  LDSM.16.M88.4 R12, [R79+0x17800] ;  /* 0x017800004f0c783b */ /* 0x000f2e0000000200 */
[C---:B--2---:R-:W-:Y:S08]  /*3000*/  HMMA.16816.F32 R28, R44.reuse, R20, R28 ;  /* 0x000000142c1c723c */ /* 0x044ff0000000181c */
[C---:B------:R-:W-:Y:S01]  /*3010*/  HMMA.16816.F32 R24, R44.reuse, R22, R24 ;  /* 0x000000162c18723c */ /* 0x040fe20000001818 */
[----:B------:R-:W2:Y:S07]  /*3020*/  LDSM.16.M88.4 R20, [R77+0x16000] ;  /* 0x016000004d14783b */ /* 0x000eae0000000200 */
[C---:B-----5:R-:W-:Y:S08]  /*3030*/  HMMA.16816.F32 R68, R44.reuse, R40, R68 ;  /* 0x000000282c44723c */ /* 0x060ff00000001844 */
[C---:B------:R-:W-:Y:S08]  /*3040*/  HMMA.16816.F32 R16, R44.reuse, R42, R16 ;  /* 0x0000002a2c10723c */ /* 0x040ff00000001810 */
[C---:B---3--:R-:W-:Y:S08]  /*3050*/  HMMA.16816.F32 R64, R44.reuse, R8, R64 ;  /* 0x000000082c40723c */ /* 0x048ff00000001840 */
[----:B------:R-:W-:Y:S01]  /*3060*/  HMMA.16816.F32 R60, R44, R10, R60 ;  /* 0x0000000a2c3c723c */ /* 0x000fe2000000183c */
[----:B------:R-:W3:Y:S07]  /*3070*/  LDSM.16.M88.4 R8, [R77+0x16800] ;  /* 0x016800004d08783b */ /* 0x000eee0000000200 */
[C---:B------:R-:W-:Y:S08]  /*3080*/  HMMA.16816.F32 R36, R72.reuse, R56, R36 ;  /* 0x000000384824723c */ /* 0x040ff00000001824 */
[C---:B-1----:R-:W-:Y:S08]  /*3090*/  HMMA.16816.F32 R68, R72.reuse, R4, R68 ;  /* 0x000000044844723c */ /* 0x042ff00000001844 */
[C---:B------:R-:W-:Y:S01]  /*30a0*/  HMMA.16816.F32 R16, R72.reuse, R6, R16 ;  /* 0x000000064810723c */ /* 0x040fe20000001810 */
[----:B------:R-:W1:Y:S07]  /*30b0*/  LDSM.16.M88.4 R4, [R77+0x17000] ;  /* 0x017000004d04783b */ /* 0x000e6e0000000200 */
[C---:B------:R-:W-:Y:S08]  /*30c0*/  HMMA.16816.F32 R32, R72.reuse, R58, R32 ;  /* 0x0000003a4820723c */ /* 0x040ff00000001820 */
[C---:B------:R-:W-:Y:S08]  /*30d0*/  HMMA.16816.F32 R28, R72.reuse, R48, R28 ;  /* 0x00000030481c723c */ /* 0x040ff0000000181c */
[----:B----4-:R-:W-:Y:S01]  /*30e0*/  HMMA.16816.F32 R64, R72, R12, R64 ;  /* 0x0000000c4840723c */ /* 0x010fe20000001840 */
[----:B------:R-:W-:-:S05]  /*30f0*/  IMAD.SHL.U32 R12, R193, 0x2, RZ ;  /* 0x00000002c10c7824 */ /* 0x000fca00078e00ff */
[----:B------:R-:W-:Y:S02]  /*3100*/  LOP3.LUT R13, R12, 0x6, RZ, 0xc0, !PT ;  /* 0x000000060c0d7812 */ /* 0x000fe400078ec0ff */
[----:B--2---:R-:W-:Y:S01]  /*3110*/  HMMA.16816.F32 R36, R80, R20, R36 ;  /* 0x000000145024723c */ /* 0x004fe20000001824 */
[----:B------:R-:W-:Y:S01]  /*3120*/  IMAD.U32 R20, RZ, RZ, UR12 ;  /* 0x0000000cff147e24 */ /* 0x000fe2000f8e00ff */
[----:B------:R-:W-:-:S03]  /*3130*/  LOP3.LUT R21, R193, 0x1f, RZ, 0xc0, !PT ;  /* 0x0000001fc1157812 */ /* 0x000fc600078ec0ff */
[----:B------:R-:W-:Y:S01]  /*3140*/  IMAD R20, R20, 0x40, R13 ;  /* 0x0000004014147824 */ /* 0x000fe200078e020d */
[----:B------:R-:W-:Y:S01]  /*3150*/  IADD3 R226, P2, P0, R78, UR7, R21 ;  /* 0x000000074ee27c10 */ /* 0x000fe2000f85e015 */
[----:B------:R-:W-:Y:S01]  /*3160*/  USHF.R.S32.HI UR7, URZ, 0x1f, UR7 ;  /* 0x0000001fff077899 */ /* 0x000fe20008011407 */
[----:B------:R-:W-:Y:S01]  /*3170*/  HMMA.16816.F32 R60, R72, R14, R60 ;  /* 0x0000000e483c723c */ /* 0x000fe2000000183c */
[----:B------:R-:W2:Y:S01]  /*3180*/  LDSM.16.M88.4 R12, [R77+0x17800] ;  /* 0x017800004d0c783b */ /* 0x000ea20000000200 */
[C---:B------:R-:W-:Y:S01]  /*3190*/  VIADD R21, R20.reuse, 0x1 ;  /* 0x0000000114157836 */ /* 0x040fe20000000000 */
[----:B------:R-:W-:Y:S01]  /*31a0*/  ISETP.GE.AND P3, PT, R20, UR20, PT ;  /* 0x0000001414007c0c */ /* 0x000fe2000bf66270 */
[----:B------:R-:W-:-:S04]  /*31b0*/  DEPBAR.LE SB0, 0x0 ;  /* 0x000080000000791a */ /* 0x000fc80000000000 */
[----:B------:R-:W-:Y:S01]  /*31c0*/  HMMA.16816.F32 R24, R72, R50, R24 ;  /* 0x000000324818723c */ /* 0x000fe20000001818 */
[----:B------:R-:W-:Y:S02]  /*31d0*/  ISETP.GE.AND P5, PT, R21, UR20, PT ;  /* 0x0000001415007c0c */ /* 0x000fe4000bfa6270 */
[----:B------:R-:W-:Y:S02]  /*31e0*/  FSEL R45, R38, -INF , !P3 ;  /* 0xff800000262d7808 */ /* 0x000fe40005800000 */
[----:B------:R-:W-:Y:S02]  /*31f0*/  FSEL R47, R36, -INF , !P3 ;  /* 0xff800000242f7808 */ /* 0x000fe40005800000 */
[----:B------:R-:W-:Y:S01]  /*3200*/  FSEL R39, R39, -INF , !P5 ;  /* 0xff80000027277808 */ /* 0x000fe20006800000 */
[----:B------:R-:W-:Y:S01]  /*3210*/  HMMA.16816.F32 R32, R80, R22, R32 ;  /* 0x000000165020723c */ /* 0x000fe20000001820 */
[----:B------:R-:W-:Y:S02]  /*3220*/  SHF.R.U32.HI R23, RZ, 0x5, R193 ;  /* 0x00000005ff177819 */ /* 0x000fe400000116c1 */
[----:B------:R-:W-:-:S02]  /*3230*/  FSEL R37, R37, -INF , !P5 ;  /* 0xff80000025257808 */ /* 0x000fc40006800000 */
[----:B------:R-:W-:Y:S01]  /*3240*/  IADD3.X R3, PT, PT, R3, UR7, RZ, P2, P0 ;  /* 0x0000000703037c10 */ /* 0x000fe200097e04ff */
[----:B------:R-:W-:Y:S02]  /*3250*/  IMAD R230, R230, 0x8, R23 ;  /* 0x00000008e6e67824 */ /* 0x000fe400078e0217 */
[C---:B---3--:R-:W-:Y:S01]  /*3260*/  HMMA.16816.F32 R28, R80.reuse, R8, R28 ;  /* 0x00000008501c723c */ /* 0x048fe2000000181c */
[C---:B------:R-:W-:Y:S02]  /*3270*/  VIADD R9, R20.reuse, 0x8 ;  /* 0x0000000814097836 */ /* 0x040fe40000000000 */
[----:B------:R-:W-:Y:S02]  /*3280*/  VIADD R8, R20, 0x9 ;  /* 0x0000000914087836 */ /* 0x000fe40000000000 */
[----:B------:R-:W-:Y:S01]  /*3290*/  IMAD.WIDE.U32 R230, R230, -0x326172a9, RZ ;  /* 0xcd9e8d57e6e67825 */ /* 0x000fe200078e00ff */
[----:B------:R-:W-:Y:S01]  /*32a0*/  BAR.SYNC.DEFER_BLOCKING 0x0 ;  /* 0x0000000000007b1d */ /* 0x000fe20000010000 */
[----:B------:R-:W-:Y:S01]  /*32b0*/  ISETP.GE.AND P4, PT, R9, UR20, PT ;  /* 0x0000001409007c0c */ /* 0x000fe2000bf86270 */
[C---:B-1----:R-:W-:Y:S01]  /*32c0*/  HMMA.16816.F32 R68, R80.reuse, R4, R68 ;  /* 0x000000045044723c */ /* 0x042fe20000001844 */
[----:B------:R-:W-:Y:S01]  /*32d0*/  VIADD R9, R20, 0x10 ;  /* 0x0000001014097836 */ /* 0x000fe20000000000 */
[----:B------:R-:W-:Y:S01]  /*32e0*/  ISETP.GE.AND P3, PT, R8, UR20, PT ;  /* 0x0000001408007c0c */ /* 0x000fe2000bf66270 */
[----:B------:R-:W-:Y:S01]  /*32f0*/  VIADD R5, R20, 0x18 ;  /* 0x0000001814057836 */ /* 0x000fe20000000000 */
[----:B------:R-:W-:Y:S01]  /*3300*/  FSEL R49, R32, -INF , !P4 ;  /* 0xff80000020317808 */ /* 0x000fe20006000000 */
[C---:B------:R-:W-:Y:S01]  /*3310*/  VIADD R4, R20.reuse, 0x19 ;  /* 0x0000001914047836 */ /* 0x040fe20000000000 */
[----:B------:R-:W-:Y:S01]  /*3320*/  ISETP.GE.AND P5, PT, R9, UR20, PT ;  /* 0x0000001409007c0c */ /* 0x000fe2000bfa6270 */
[C---:B------:R-:W-:Y:S01]  /*3330*/  VIADD R8, R20.reuse, 0x11 ;  /* 0x0000001114087836 */ /* 0x040fe20000000000 */
[----:B------:R-:W-:Y:S01]  /*3340*/  HMMA.16816.F32 R40, R80, R10, R24 ;  /* 0x0000000a5028723c */ /* 0x000fe20000001818 */
[----:B------:R-:W-:Y:S01]  /*3350*/  FSEL R35, R35, -INF , !P3 ;  /* 0xff80000023237808 */ /* 0x000fe20005800000 */
[----:B------:R-:W-:Y:S01]  /*3360*/  VIADD R10, R20, 0x20 ;  /* 0x00000020140a7836 */ /* 0x000fe20000000000 */
[----:B------:R-:W-:-:S02]  /*3370*/  FSEL R33, R33, -INF , !P3 ;  /* 0xff80000021217808 */ /* 0x000fc40005800000 */
[----:B------:R-:W-:Y:S02]  /*3380*/  FSEL R11, R30, -INF , !P5 ;  /* 0xff8000001e0b7808 */ /* 0x000fe40006800000 */
[----:B------:R-:W-:Y:S01]  /*3390*/  FSEL R23, R28, -INF , !P5 ;  /* 0xff8000001c177808 */ /* 0x000fe20006800000 */
[C---:B--2---:R-:W-:Y:S01]  /*33a0*/  HMMA.16816.F32 R64, R80.reuse, R12, R64 ;  /* 0x0000000c5040723c */ /* 0x044fe20000001840 */
[----:B------:R-:W-:Y:S02]  /*33b0*/  ISETP.GE.AND P3, PT, R5, UR20, PT ;  /* 0x0000001405007c0c */ /* 0x000fe4000bf66270 */
[----:B------:R-:W-:Y:S02]  /*33c0*/  ISETP.GE.AND P5, PT, R4, UR20, PT ;  /* 0x0000001404007c0c */ /* 0x000fe4000bfa6270 */
[----:B------:R-:W-:Y:S02]  /*33d0*/  FSEL R27, R34, -INF , !P4 ;  /* 0xff800000221b7808 */ /* 0x000fe40006000000 */
[----:B------:R-:W-:Y:S01]  /*33e0*/  ISETP.GE.AND P4, PT, R8, UR20, PT ;  /* 0x0000001408007c0c */ /* 0x000fe2000bf86270 */
[----:B------:R-:W-:Y:S01]  /*33f0*/  HMMA.16816.F32 R4, R80, R6, R16 ;  /* 0x000000065004723c */ /* 0x000fe20000001810 */
[----:B------:R-:W-:-:S02]  /*3400*/  VIADD R8, R20, 0x21 ;  /* 0x0000002114087836 */ /* 0x000fc40000000000 */
[----:B------:R-:W-:Y:S02]  /*3410*/  FSEL R9, R31, -INF , !P4 ;  /* 0xff8000001f097808 */ /* 0x000fe40006000000 */
[----:B------:R-:W-:Y:S02]  /*3420*/  FSEL R25, R29, -INF , !P4 ;  /* 0xff8000001d197808 */ /* 0x000fe40006000000 */
[----:B------:R-:W-:Y:S01]  /*3430*/  ISETP.GE.AND P4, PT, R10, UR20, PT ;  /* 0x000000140a007c0c */ /* 0x000fe2000bf86270 */
[----:B------:R-:W-:Y:S01]  /*3440*/  VIADD R10, R20, 0x28 ;  /* 0x00000028140a7836 */ /* 0x000fe20000000000 */
[----:B------:R-:W-:Y:S01]  /*3450*/  FSEL R21, R42, -INF , !P3 ;  /* 0xff8000002a157808 */ /* 0x000fe20005800000 */
[----:B------:R-:W-:Y:S01]  /*3460*/  HMMA.16816.F32 R60, R80, R14, R60 ;  /* 0x0000000e503c723c */ /* 0x000fe2000000183c */
[----:B------:R-:W-:Y:S02]  /*3470*/  FSEL R17, R40, -INF , !P3 ;  /* 0xff80000028117808 */ /* 0x000fe40005800000 */
[----:B------:R-:W-:-:S02]  /*3480*/  FSEL R13, R43, -INF , !P5 ;  /* 0xff8000002b0d7808 */ /* 0x000fc40006800000 */
[----:B------:R-:W-:Y:S02]  /*3490*/  FSEL R19, R41, -INF , !P5 ;  /* 0xff80000029137808 */ /* 0x000fe40006800000 */
[----:B------:R-:W-:Y:S01]  /*34a0*/  ISETP.GE.AND P3, PT, R8, UR20, PT ;  /* 0x0000001408007c0c */ /* 0x000fe2000bf66270 */
[----:B------:R-:W-:Y:S01]  /*34b0*/  VIADD R8, R20, 0x29 ;  /* 0x0000002914087836 */ /* 0x000fe20000000000 */
[----:B------:R-:W-:Y:S01]  /*34c0*/  ISETP.GE.AND P5, PT, R10, UR20, PT ;  /* 0x000000140a007c0c */ /* 0x000fe2000bfa6270 */
[----:B------:R-:W-:Y:S01]  /*34d0*/  VIADD R10, R20, 0x30 ;  /* 0x00000030140a7836 */ /* 0x000fe20000000000 */
[----:B------:R-:W-:Y:S02]  /*34e0*/  FSEL R229, R70, -INF , !P4 ;  /* 0xff80000046e57808 */ /* 0x000fe40006000000 */
[----:B------:R-:W-:Y:S02]  /*34f0*/  FSEL R215, R6, -INF , !P5 ;  /* 0xff80000006d77808 */ /* 0x000fe40006800000 */
[----:B------:R-:W-:-:S02]  /*3500*/  FSEL R235, R68, -INF , !P4 ;  /* 0xff80000044eb7808 */ /* 0x000fc40006000000 */
[----:B------:R-:W-:Y:S01]  /*3510*/  FSEL R233, R4, -INF , !P5 ;  /* 0xff80000004e97808 */ /* 0x000fe20006800000 */
[----:B------:R-:W-:Y:S01]  /*3520*/  VIADD R4, R20, 0x38 ;  /* 0x0000003814047836 */ /* 0x000fe20000000000 */
[----:B------:R-:W-:Y:S02]  /*3530*/  FMNMX3.FTZ R6, R47, R37, R49, !PT ;  /* 0x000000252f067276 */ /* 0x000fe40007810031 */
[----:B------:R-:W-:Y:S01]  /*3540*/  ISETP.GE.AND P4, PT, R8, UR20, PT ;  /* 0x0000001408007c0c */ /* 0x000fe2000bf86270 */
[----:B------:R-:W-:Y:S01]  /*3550*/  VIADD R8, R20, 0x31 ;  /* 0x0000003114087836 */ /* 0x000fe20000000000 */
[----:B------:R-:W-:Y:S01]  /*3560*/  FMNMX3.FTZ R6, R6, R33, R23, !PT ;  /* 0x0000002106067276 */ /* 0x000fe20007810017 */
[----:B------:R-:W-:Y:S01]  /*3570*/  VIADD R20, R20, 0x39 ;  /* 0x0000003914147836 */ /* 0x000fe20000000000 */
[----:B------:R-:W-:Y:S02]  /*3580*/  FSEL R221, R7, -INF , !P4 ;  /* 0xff80000007dd7808 */ /* 0x000fe40006000000 */
[----:B------:R-:W-:-:S02]  /*3590*/  FSEL R203, R5, -INF , !P4 ;  /* 0xff80000005cb7808 */ /* 0x000fc40006000000 */
[----:B------:R-:W-:Y:S02]  /*35a0*/  ISETP.GE.AND P4, PT, R4, UR20, PT ;  /* 0x0000001404007c0c */ /* 0x000fe4000bf86270 */
[----:B------:R-:W-:Y:S02]  /*35b0*/  FMNMX3.FTZ R4, R45, R39, R27, !PT ;  /* 0x000000272d047276 */ /* 0x000fe4000781001b */
[----:B------:R-:W-:Y:S02]  /*35c0*/  FMNMX3.FTZ R6, R6, R25, R17, !PT ;  /* 0x0000001906067276 */ /* 0x000fe40007810011 */
[----:B------:R-:W-:Y:S02]  /*35d0*/  FSEL R205, R71, -INF , !P3 ;  /* 0xff80000047cd7808 */ /* 0x000fe40005800000 */
[----:B------:R-:W-:Y:S02]  /*35e0*/  FSEL R207, R69, -INF , !P3 ;  /* 0xff80000045cf7808 */ /* 0x000fe40005800000 */
[----:B------:R-:W-:-:S02]  /*35f0*/  FMNMX3.FTZ R4, R4, R35, R11, !PT ;  /* 0x0000002304047276 */ /* 0x000fc4000781000b */
[----:B------:R-:W-:Y:S02]  /*3600*/  ISETP.GE.AND P3, PT, R10, UR20, PT ;  /* 0x000000140a007c0c */ /* 0x000fe4000bf66270 */
[----:B------:R-:W-:Y:S02]  /*3610*/  FMNMX3.FTZ R6, R6, R19, R235, !PT ;  /* 0x0000001306067276 */ /* 0x000fe400078100eb */
[----:B------:R-:W-:Y:S02]  /*3620*/  FMNMX3.FTZ R4, R4, R9, R21, !PT ;  /* 0x0000000904047276 */ /* 0x000fe40007810015 */
[----:B------:R-:W-:Y:S02]  /*3630*/  ISETP.GE.AND P5, PT, R8, UR20, PT ;  /* 0x0000001408007c0c */ /* 0x000fe4000bfa6270 */
[----:B------:R-:W-:Y:S02]  /*3640*/  FSEL R213, R64, -INF , !P3 ;  /* 0xff80000040d57808 */ /* 0x000fe40005800000 */
[----:B------:R-:W-:-:S02]  /*3650*/  FMNMX3.FTZ R6, R6, R207, R233, !PT ;  /* 0x000000cf06067276 */ /* 0x000fc400078100e9 */
[----:B------:R-:W-:Y:S02]  /*3660*/  FSEL R201, R66, -INF , !P3 ;  /* 0xff80000042c97808 */ /* 0x000fe40005800000 */
[----:B------:R-:W-:Y:S02]  /*3670*/  FMNMX3.FTZ R4, R4, R13, R229, !PT ;  /* 0x0000000d04047276 */ /* 0x000fe400078100e5 */
[----:B------:R-:W-:Y:S02]  /*3680*/  ISETP.GE.AND P3, PT, R20, UR20, PT ;  /* 0x0000001414007c0c */ /* 0x000fe4000bf66270 */
        /* <DEDUP_REMOVED lines=23> */
[----:B------:R-:W-:Y:S02]  /*3800*/  LEA R28, P0, R6, R219, 0x1 ;  /* 0x000000db061c7211 */ /* 0x000fe400078008ff */
        /* <DEDUP_REMOVED lines=15> */
.L_x_1652:
[----:B------:R-:W-:Y:S01]  /*3900*/  FMNMX3.FTZ R8, R8, R200, R199, !PT ;  /* 0x000000c808087276 */ /* 0x000fe200078100c7 */
[----:B------:R-:W2:Y:S01]  /*3910*/  SHFL.BFLY PT, R7, R4, 0x2, 0x1f ;  /* 0x0c401f0004077f89 */ /* 0x000ea200000e0000 */
[----:B------:R-:W-:Y:S01]  /*3920*/  LOP3.LUT R224, R3, UR22, R231, 0x96, !PT ;  /* 0x0000001603e07c12 */ /* 0x000fe2000f8e96e7 */
[----:B------:R-:W-:Y:S01]  /*3930*/  IMAD.U32 R3, RZ, RZ, UR6 ;  /* 0x00000006ff037e24 */ /* 0x000fe2000f8e00ff */
[----:B------:R-:W-:Y:S01]  /*3940*/  FMNMX.FTZ R8, R197, R8, !PT ;  /* 0x00000008c5087209 */ /* 0x000fe20007810000 */
[----:B------:R-:W-:Y:S01]  /*3950*/  IMAD.WIDE.U32 R226, R226, -0x2daee0ad, RZ ;  /* 0xd2511f53e2e27825 */ /* 0x000fe200078e00ff */
[----:B------:R-:W-:Y:S01]  /*3960*/  UIADD3 UR7, UPT, UPT, UR23, -0x4498517b, URZ ;  /* 0xbb67ae8517077890 */ /* 0x000fe2000fffe0ff */
[----:B------:R-:W3:Y:S01]  /*3970*/  LDC R196, c[0x0][0x4f8] ;  /* 0x00013e00ffc47b82 */ /* 0x000ee20000000800 */
[----:B------:R-:W-:Y:S01]  /*3980*/  UIADD3 UR11, UPT, UPT, UR22, -0x61c88647, URZ ;  /* 0x9e3779b9160b7890 */ /* 0x000fe2000fffe0ff */
[----:B------:R-:W4:Y:S01]  /*3990*/  SHFL.BFLY PT, R5, R8, 0x2, 0x1f ;  /* 0x0c401f0008057f89 */ /* 0x000f2200000e0000 */
[----:B------:R-:W-:Y:S01]  /*39a0*/  IMAD.WIDE.U32 R224, R224, -0x2daee0ad, RZ ;  /* 0xd2511f53e0e07825 */ /* 0x000fe200078e00ff */
[----:B------:R-:W-:Y:S01]  /*39b0*/  LOP3.LUT R3, R3, UR23, R227, 0x96, !PT ;  /* 0x0000001703037c12 */ /* 0x000fe2000f8e96e3 */
[----:B------:R-:W-:Y:S01]  /*39c0*/  UIADD3 UR10, UPT, UPT, UR22, 0x3c6ef372, URZ ;  /* 0x3c6ef372160a7890 */ /* 0x000fe2000fffe0ff */
[----:B------:R-:W-:Y:S01]  /*39d0*/  LOP3.LUT R191, R76, 0x200, R165, 0xf8, !PT ;  /* 0x000002004cbf7812 */ /* 0x000fe200078ef8a5 */
[----:B------:R-:W-:Y:S01]  /*39e0*/  UIADD3 UR21, UPT, UPT, UR23, 0x76cf5d0a, URZ ;  /* 0x76cf5d0a17157890 */ /* 0x000fe2000fffe0ff */
[----:B------:R-:W-:Y:S01]  /*39f0*/  LOP3.LUT R222, R226, UR7, R225, 0x96, !PT ;  /* 0x00000007e2de7c12 */ /* 0x000fe2000f8e96e1 */
[----:B-1----:R-:W-:Y:S01]  /*3a00*/  IMAD.WIDE.U32 R28, R3, -0x326172a9, RZ ;  /* 0xcd9e8d57031c7825 */ /* 0x002fe200078e00ff */
[----:B------:R-:W-:Y:S01]  /*3a10*/  UIADD3 UR20, UPT, UPT, UR23, 0x32370b8f, URZ ;  /* 0x32370b8f17147890 */ /* 0x000fe2000fffe0ff */
[----:B------:R-:W-:Y:S01]  /*3a20*/  LEA R191, R191, UR5, 0x1 ;  /* 0x00000005bfbf7c11 */ /* 0x000fe2000f8e08ff */
[----:B------:R-:W1:Y:S01]  /*3a30*/  LDCU UR12, c[0x0][0x45c] ;  /* 0x00008b80ff0c77ac */ /* 0x000e620008000800 */
[----:B------:R-:W-:Y:S01]  /*3a40*/  IMAD.WIDE.U32 R222, R222, -0x326172a9, RZ ;  /* 0xcd9e8d57dede7825 */ /* 0x000fe200078e00ff */
[----:B------:R-:W-:Y:S01]  /*3a50*/  LOP3.LUT R3, R230, UR11, R29, 0x96, !PT ;  /* 0x0000000be6037c12 */ /* 0x000fe2000f8e961d */
[----:B------:R-:W-:-:S02]  /*3a60*/  UIADD3 UR9, UPT, UPT, UR22, -0x255992d5, URZ ;  /* 0xdaa66d2b16097890 */ /* 0x000fc4000fffe0ff */
[----:B------:R-:W-:Y:S01]  /*3a70*/  IMAD.IADD R190, R2, 0x1, R191 ;  /* 0x0000000102be7824 */ /* 0x000fe200078e02bf */
[----:B------:R-:W-:Y:S01]  /*3a80*/  LOP3.LUT R28, R28, UR10, R223, 0x96, !PT ;  /* 0x0000000a1c1c7c12 */ /* 0x000fe2000f8e96df */
[----:B------:R-:W-:Y:S01]  /*3a90*/  IMAD.WIDE.U32 R14, R3, -0x2daee0ad, RZ ;  /* 0xd2511f53030e7825 */ /* 0x000fe200078e00ff */
[----:B--2---:R-:W-:Y:S01]  /*3aa0*/  FMNMX.FTZ R7, R4, R7, !PT ;  /* 0x0000000704077209 */ /* 0x004fe20007810000 */
[----:B------:R-:W-:Y:S01]  /*3ab0*/  UIADD3 UR8, UPT, UPT, UR22, 0x78dde6e4, URZ ;  /* 0x78dde6e416087890 */ /* 0x000fe2000fffe0ff */
[----:B------:R-:W-:Y:S01]  /*3ac0*/  LDSM.16.MT88.4 R156, [R191+0x18000] ;  /* 0x01800000bf9c783b */ /* 0x000fe20000004200 */
[----:B------:R-:W-:Y:S01]  /*3ad0*/  IMAD.WIDE.U32 R28, R28, -0x2daee0ad, RZ ;  /* 0xd2511f531c1c7825 */ /* 0x000fe200078e00ff */
[----:B------:R-:W-:Y:S01]  /*3ae0*/  LOP3.LUT R3, R224, UR21, R15, 0x96, !PT ;  /* 0x00000015e0037c12 */ /* 0x000fe2000f8e960f */
[----:B------:R-:W-:Y:S01]  /*3af0*/  UIADD3 UR17, UPT, UPT, UR23, -0x126145ec, URZ ;  /* 0xed9eba1417117890 */ /* 0x000fe2000fffe0ff */
[----:B------:R-:W2:Y:S01]  /*3b00*/  SHFL.BFLY PT, R164, R7, 0x1, 0x1f ;  /* 0x0c201f0007a47f89 */ /* 0x000ea200000e0000 */
[----:B----4-:R-:W-:Y:S01]  /*3b10*/  FMNMX.FTZ R8, R8, R5, !PT ;  /* 0x0000000508087209 */ /* 0x010fe20007810000 */
[----:B------:R-:W-:Y:S01]  /*3b20*/  UIADD3 UR16, UPT, UPT, UR23, -0x56f99767, URZ ;  /* 0xa906689917107890 */ /* 0x000fe2000fffe0ff */
[----:B------:R-:W-:Y:S01]  /*3b30*/  LOP3.LUT R4, R14, UR20, R29, 0x96, !PT ;  /* 0x000000140e047c12 */ /* 0x000fe2000f8e961d */
[----:B------:R-:W-:Y:S01]  /*3b40*/  IMAD.WIDE.U32 R14, R3, -0x326172a9, RZ ;  /* 0xcd9e8d57030e7825 */ /* 0x000fe200078e00ff */
[----:B------:R-:W-:Y:S01]  /*3b50*/  UIADD3 UR6, UPT, UPT, UR22, -0x4ab325aa, URZ ;  /* 0xb54cda5616067890 */ /* 0x000fe2000fffe0ff */
[----:B------:R-:W4:Y:S01]  /*3b60*/  SHFL.BFLY PT, R3, R8, 0x1, 0x1f ;  /* 0x0c201f0008037f89 */ /* 0x000f2200000e0000 */
[----:B------:R-:W-:Y:S01]  /*3b70*/  UIADD3 UR7, UPT, UPT, UR22, 0x1715609d, URZ ;  /* 0x1715609d16077890 */ /* 0x000fe2000fffe0ff */
[----:B------:R-:W-:Y:S01]  /*3b80*/  IMAD.WIDE.U32 R4, R4, -0x326172a9, RZ ;  /* 0xcd9e8d5704047825 */ /* 0x000fe200078e00ff */
[----:B------:R-:W-:Y:S01]  /*3b90*/  LOP3.LUT R6, R222, UR9, R15, 0x96, !PT ;  /* 0x00000009de067c12 */ /* 0x000fe2000f8e960f */
[----:B------:R-:W-:Y:S01]  /*3ba0*/  LDSM.16.MT88.4 R64, [R191+0x1a000] ;  /* 0x01a00000bf40783b */ /* 0x000fe20000004200 */
[----:B---3--:R-:W-:Y:S01]  /*3bb0*/  LOP3.LUT R196, R196, 0xff, RZ, 0xc0, !PT ;  /* 0x000000ffc4c47812 */ /* 0x008fe200078ec0ff */
[----:B------:R-:W-:Y:S01]  /*3bc0*/  IMAD.IADD R188, R0, 0x1, R190 ;  /* 0x0000000100bc7824 */ /* 0x000fe200078e02be */
[----:B------:R-:W-:Y:S01]  /*3bd0*/  LOP3.LUT R14, R14, UR8, R5, 0x96, !PT ;  /* 0x000000080e0e7c12 */ /* 0x000fe2000f8e9605 */
[----:B------:R-:W-:Y:S01]  /*3be0*/  IMAD.WIDE.U32 R30, R6, -0x2daee0ad, RZ ;  /* 0xd2511f53061e7825 */ /* 0x000fe200078e00ff */
[----:B------:R-:W-:Y:S01]  /*3bf0*/  LDSM.16.MT88.4 R80, [R190+0x1a000] ;  /* 0x01a00000be50783b */ /* 0x000fe20000004200 */
[----:B------:R-:W-:-:S02]  /*3c00*/  UIADD3 UR13, UPT, UPT, UR23, 0x646e171e, URZ ;  /* 0x646e171e170d7890 */ /* 0x000fc4000fffe0ff */
[----:B------:R-:W-:Y:S01]  /*3c10*/  IMAD.WIDE.U32 R14, R14, -0x2daee0ad, RZ ;  /* 0xd2511f530e0e7825 */ /* 0x000fe200078e00ff */
[----:B------:R-:W-:Y:S01]  /*3c20*/  LOP3.LUT R6, R28, UR17, R31, 0x96, !PT ;  /* 0x000000111c067c12 */ /* 0x000fe2000f8e961f */
[----:B------:R-:W-:Y:S01]  /*3c30*/  LDSM.16.MT88.4 R56, [R188+0x18000] ;  /* 0x01800000bc38783b */ /* 0x000fe20000004200 */
[----:B------:R-:W-:Y:S01]  /*3c40*/  UIADD3 UR4, UPT, UPT, UR4, -0x1, URZ ;  /* 0xffffffff04047890 */ /* 0x000fe2000fffe0ff */
[----:B------:R-:W-:Y:S01]  /*3c50*/  IMAD R196, R196, 0x10000, R196 ;  /* 0x00010000c4c47824 */ /* 0x000fe200078e02c4 */
[----:B------:R-:W-:Y:S01]  /*3c60*/  LOP3.LUT R28, R30, UR16, R15, 0x96, !PT ;  /* 0x000000101e1c7c12 */ /* 0x000fe2000f8e960f */
[----:B------:R-:W-:Y:S01]  /*3c70*/  IMAD.IADD R195, R0, 0x1, R191 ;  /* 0x0000000100c37824 */ /* 0x000fe200078e02bf */
[----:B--2---:R-:W-:Y:S01]  /*3c80*/  FMNMX.FTZ R164, R7, R164, !PT ;  /* 0x000000a407a47209 */ /* 0x004fe20007810000 */
[----:B------:R-:W-:Y:S01]  /*3c90*/  IMAD.WIDE.U32 R6, R6, -0x326172a9, RZ ;  /* 0xcd9e8d5706067825 */ /* 0x000fe200078e00ff */
[----:B------:R-:W-:Y:S02]  /*3ca0*/  LDSM.16.MT88.4 R88, [R188+0x1a000] ;  /* 0x01a00000bc58783b */ /* 0x000fe40000004200 */
[C---:B------:R-:W-:Y:S01]  /*3cb0*/  FSETP.NEU.FTZ.AND P0, PT, R164.reuse, -INF , PT ;  /* 0xff800000a400780b */ /* 0x040fe20003f1d000 */
[----:B-1----:R-:W-:Y:S01]  /*3cc0*/  FMUL.FTZ R228, R164, UR12 ;  /* 0x0000000ca4e47c20 */ /* 0x002fe20008410000 */
[----:B----4-:R-:W-:Y:S01]  /*3cd0*/  FMNMX.FTZ R3, R8, R3, !PT ;  /* 0x0000000308037209 */ /* 0x010fe20007810000 */
[----:B------:R-:W-:Y:S01]  /*3ce0*/  IMAD.WIDE.U32 R28, R28, -0x326172a9, RZ ;  /* 0xcd9e8d571c1c7825 */ /* 0x000fe200078e00ff */
[----:B------:R-:W1:Y:S02]  /*3cf0*/  LDSM.16.MT88.4 R40, [R195+0x18000] ;  /* 0x01800000c328783b */ /* 0x000e640000004200 */
[----:B------:R-:W-:Y:S01]  /*3d00*/  FSEL R228, R228, RZ, P0 ;  /* 0x000000ffe4e47208 */ /* 0x000fe20000000000 */
[C---:B------:R-:W-:Y:S01]  /*3d10*/  FMUL.FTZ R202, R3.reuse, UR12 ;  /* 0x0000000c03ca7c20 */ /* 0x040fe20008410000 */
[----:B------:R-:W-:Y:S01]  /*3d20*/  FSETP.NEU.FTZ.AND P0, PT, R3, -INF , PT ;  /* 0xff8000000300780b */ /* 0x000fe20003f1d000 */
[----:B------:R-:W-:Y:S01]  /*3d30*/  IMAD.MOV.U32 R10, RZ, RZ, R28 ;  /* 0x000000ffff0a7224 */ /* 0x000fe200078e001c */
[----:B------:R-:W-:Y:S01]  /*3d40*/  PRMT R147, R28, 0x7773, RZ ;  /* 0x000077731c937816 */ /* 0x000fe200000000ff */
[--C-:B------:R-:W-:Y:S01]  /*3d50*/  FFMA.FTZ R189, R47, UR12, -R228.reuse ;  /* 0x0000000c2fbd7c23 */ /* 0x100fe200080108e4 */
[----:B------:R-:W-:Y:S01]  /*3d60*/  FSEL R202, R202, RZ, P0 ;  /* 0x000000ffcaca7208 */ /* 0x000fe20000000000 */
[--C-:B------:R-:W-:Y:S01]  /*3d70*/  FFMA.FTZ R186, R37, UR12, -R228.reuse ;  /* 0x0000000c25ba7c23 */ /* 0x100fe200080108e4 */
[--C-:B------:R-:W-:Y:S01]  /*3d80*/  FFMA.FTZ R187, R49, UR12, -R228.reuse ;  /* 0x0000000c31bb7c23 */ /* 0x100fe200080108e4 */
[----:B------:R-:W-:Y:S01]  /*3d90*/  FFMA.FTZ R182, R33, UR12, -R228 ;  /* 0x0000000c21b67c23 */ /* 0x000fe200080108e4 */
[----:B------:R-:W-:Y:S01]  /*3da0*/  PRMT R8, R28, 0x7772, RZ ;  /* 0x000077721c087816 */ /* 0x000fe200000000ff */
[--C-:B------:R-:W-:Y:S01]  /*3db0*/  FFMA.FTZ R185, R45, UR12, -R202.reuse ;  /* 0x0000000c2db97c23 */ /* 0x100fe200080108ca */
[--C-:B------:R-:W-:Y:S01]  /*3dc0*/  FFMA.FTZ R184, R39, UR12, -R202.reuse ;  /* 0x0000000c27b87c23 */ /* 0x100fe200080108ca */
[----:B------:R-:W-:Y:S01]  /*3dd0*/  LOP3.LUT R6, R6, UR6, R29, 0x96, !PT ;  /* 0x0000000606067c12 */ /* 0x000fe2000f8e961d */
[----:B------:R-:W-:Y:S01]  /*3de0*/  MUFU.EX2 R189, R189 ;  /* 0x000000bd00bd7308 */ /* 0x000fe20000000800 */
[----:B------:R-:W-:Y:S01]  /*3df0*/  PRMT R5, R28, 0x7771, RZ ;  /* 0x000077711c057816 */ /* 0x000fe200000000ff */
[--C-:B------:R-:W-:Y:S01]  /*3e00*/  FFMA.FTZ R181, R27, UR12, -R202.reuse ;  /* 0x0000000c1bb57c23 */ /* 0x100fe200080108ca */
[----:B------:R-:W-:Y:S01]  /*3e10*/  LOP3.LUT R10, R10, 0xff, RZ, 0xc0, !PT ;  /* 0x000000ff0a0a7812 */ /* 0x000fe200078ec0ff */
[----:B------:R-:W-:Y:S01]  /*3e20*/  MUFU.EX2 R186, R186 ;  /* 0x000000ba00ba7308 */ /* 0x000fe20000000800 */
[----:B------:R-:W-:Y:S01]  /*3e30*/  PRMT R147, R8, 0x5410, R147 ;  /* 0x0000541008937816 */ /* 0x000fe20000000093 */
[----:B------:R-:W-:Y:S01]  /*3e40*/  FFMA.FTZ R180, R35, UR12, -R202 ;  /* 0x0000000c23b47c23 */ /* 0x000fe200080108ca */
[----:B------:R-:W-:Y:S01]  /*3e50*/  PRMT R5, R10, 0x5410, R5 ;  /* 0x000054100a057816 */ /* 0x000fe20000000005 */
[----:B------:R-:W-:Y:S01]  /*3e60*/  MUFU.EX2 R187, R187 ;  /* 0x000000bb00bb7308 */ /* 0x000fe20000000800 */
[C---:B------:R-:W-:Y:S01]  /*3e70*/  LOP3.LUT R8, R6.reuse, 0xffff, RZ, 0xc0, !PT ;  /* 0x0000ffff06087812 */ /* 0x040fe200078ec0ff */
[----:B------:R-:W2:Y:S01]  /*3e80*/  LDSM.16.MT88.4 R72, [R195+0x1a000] ;  /* 0x01a00000c348783b */ /* 0x000ea20000004200 */
[C---:B------:R-:W-:Y:S01]  /*3e90*/  PRMT R10, R6.reuse, 0x7632, R10 ;  /* 0x00007632060a7816 */ /* 0x040fe2000000000a */
[----:B------:R-:W3:Y:S01]  /*3ea0*/  MUFU.EX2 R182, R182 ;  /* 0x000000b600b67308 */ /* 0x000ee20000000800 */
[----:B------:R-:W-:Y:S01]  /*3eb0*/  LOP3.LUT R15, R6, 0xff, RZ, 0xc0, !PT ;  /* 0x000000ff060f7812 */ /* 0x000fe200078ec0ff */
[----:B------:R-:W4:Y:S01]  /*3ec0*/  LDSM.16.MT88.4 R104, [R195+0x1c000] ;  /* 0x01c00000c368783b */ /* 0x000f220000004200 */
[----:B------:R-:W-:Y:S01]  /*3ed0*/  SHF.R.U32.HI R145, RZ, 0x18, R6 ;  /* 0x00000018ff917819 */ /* 0x000fe20000011606 */
[----:B------:R-:W-:Y:S01]  /*3ee0*/  MUFU.EX2 R185, R185 ;  /* 0x000000b900b97308 */ /* 0x000fe20000000800 */
[----:B------:R-:W-:Y:S01]  /*3ef0*/  SHF.R.U32.HI R8, RZ, 0x8, R8 ;  /* 0x00000008ff087819 */ /* 0x000fe20000011608 */
[----:B------:R-:W-:Y:S01]  /*3f00*/  LDSM.16.MT88.4 R136, [R195+0x1e000] ;  /* 0x01e00000c388783b */ /* 0x000fe20000004200 */
[----:B------:R-:W-:Y:S01]  /*3f10*/  LOP3.LUT R6, R10, 0xff, RZ, 0xc0, !PT ;  /* 0x000000ff0a067812 */ /* 0x000fe200078ec0ff */
[----:B------:R-:W5:Y:S01]  /*3f20*/  MUFU.EX2 R184, R184 ;  /* 0x000000b800b87308 */ /* 0x000f620000000800 */
[----:B------:R-:W-:Y:S01]  /*3f30*/  LOP3.LUT R28, R4, UR7, R7, 0x96, !PT ;  /* 0x00000007041c7c12 */ /* 0x000fe2000f8e9607 */
[----:B------:R-:W-:Y:S01]  /*3f40*/  LDSM.16.MT88.4 R48, [R190+0x18000] ;  /* 0x01800000be30783b */ /* 0x000fe20000004200 */
[----:B------:R-:W-:Y:S01]  /*3f50*/  PRMT R15, R15, 0x5410, R8 ;  /* 0x000054100f0f7816 */ /* 0x000fe20000000008 */
[----:B------:R-:W-:Y:S01]  /*3f60*/  MUFU.EX2 R181, R181 ;  /* 0x000000b500b57308 */ /* 0x000fe20000000800 */
[----:B------:R-:W-:Y:S01]  /*3f70*/  PRMT R145, R6, 0x5410, R145 ;  /* 0x0000541006917816 */ /* 0x000fe20000000091 */
[----:B------:R-:W-:Y:S01]  /*3f80*/  IMAD.WIDE.U32 R28, R28, -0x2daee0ad, RZ ;  /* 0xd2511f531c1c7825 */ /* 0x000fe200078e00ff */
[--C-:B------:R-:W-:Y:S01]  /*3f90*/  HSET2.LE.AND R146, R5, R196.reuse, PT ;  /* 0x000000c405927233 */ /* 0x100fe20003803000 */
[----:B------:R-:W-:Y:S01]  /*3fa0*/  LDSM.16.MT88.4 R96, [R191+0x1c000] ;  /* 0x01c00000bf60783b */ /* 0x000fe20000004200 */
[--C-:B------:R-:W-:Y:S01]  /*3fb0*/  HSET2.LE.AND R144, R15, R196.reuse, PT ;  /* 0x000000c40f907233 */ /* 0x100fe20003803000 */
[----:B------:R-:W-:Y:S01]  /*3fc0*/  IMAD.MOV.U32 R4, RZ, RZ, R28 ;  /* 0x000000ffff047224 */ /* 0x000fe200078e001c */
[--C-:B------:R-:W-:Y:S01]  /*3fd0*/  HSET2.LE.AND R145, R145, R196.reuse, PT ;  /* 0x000000c491917233 */ /* 0x100fe20003803000 */
[----:B------:R-:W-:Y:S01]  /*3fe0*/  LDSM.16.MT88.4 R112, [R190+0x1c000] ;  /* 0x01c00000be70783b */ /* 0x000fe20000004200 */
[----:B---3--:R-:W-:Y:S01]  /*3ff0*/  F2FP.F16.F32.PACK_AB R15, R182, R187 ;  /* 0x000000bbb60f723e */ /* 0x008fe200000000ff */
[----:B------:R-:W3:Y:S01]  /*4000*/  MUFU.EX2 R180, R180 ;  /* 0x000000b400b47308 */ /* 0x000ee20000000800 */
[----:B------:R-:W-:Y:S01]  /*4010*/  F2FP.F16.F32.PACK_AB R5, R186, R189 ;  /* 0x000000bdba05723e */ /* 0x000fe200000000ff */
[----:B------:R-:W-:Y:S01]  /*4020*/  LDSM.16.MT88.4 R120, [R188+0x1c000] ;  /* 0x01c00000bc78783b */ /* 0x000fe20000004200 */
[----:B-----5:R-:W-:Y:S01]  /*4030*/  F2FP.F16.F32.PACK_AB R6, R184, R185 ;  /* 0x000000b9b806723e */ /* 0x020fe200000000ff */
[--C-:B------:R-:W-:Y:S01]  /*4040*/  FFMA.FTZ R179, R17, UR12, -R228.reuse ;  /* 0x0000000c11b37c23 */ /* 0x100fe200080108e4 */
[----:B------:R-:W-:Y:S01]  /*4050*/  LOP3.LUT R146, R15, R146, RZ, 0xc0, !PT ;  /* 0x000000920f927212 */ /* 0x000fe200078ec0ff */
[----:B------:R-:W-:Y:S01]  /*4060*/  LDSM.16.MT88.4 R128, [R191+0x1e000] ;  /* 0x01e00000bf80783b */ /* 0x000fe20000004200 */
[----:B------:R-:W-:Y:S01]  /*4070*/  LOP3.LUT R144, R5, R144, RZ, 0xc0, !PT ;  /* 0x0000009005907212 */ /* 0x000fe200078ec0ff */
[--C-:B------:R-:W-:Y:S01]  /*4080*/  FFMA.FTZ R166, R19, UR12, -R228.reuse ;  /* 0x0000000c13a67c23 */ /* 0x100fe200080108e4 */
[----:B------:R-:W-:Y:S01]  /*4090*/  LOP3.LUT R145, R6, R145, RZ, 0xc0, !PT ;  /* 0x0000009106917212 */ /* 0x000fe200078ec0ff */
[----:B------:R-:W-:Y:S01]  /*40a0*/  LDSM.16.MT88.4 R152, [R190+0x1e000] ;  /* 0x01e00000be98783b */ /* 0x000fe20000004200 */
[----:B------:R-:W-:Y:S01]  /*40b0*/  LOP3.LUT R15, R4, 0xff, RZ, 0xc0, !PT ;  /* 0x000000ff040f7812 */ /* 0x000fe200078ec0ff */
[--C-:B------:R-:W-:Y:S01]  /*40c0*/  FFMA.FTZ R183, R23, UR12, -R228.reuse ;  /* 0x0000000c17b77c23 */ /* 0x100fe200080108e4 */
[----:B------:R-:W-:Y:S01]  /*40d0*/  LOP3.LUT R147, R147, 0xff00ff, RZ, 0xc0, !PT ;  /* 0x00ff00ff93937812 */ /* 0x000fe200078ec0ff */
[----:B------:R-:W5:Y:S01]  /*40e0*/  LDSM.16.MT88.4 R4, [R188+0x1e000] ;  /* 0x01e00000bc04783b */ /* 0x000f620000004200 */
[----:B---3--:R-:W-:Y:S01]  /*40f0*/  F2FP.F16.F32.PACK_AB R8, R180, R181 ;  /* 0x000000b5b408723e */ /* 0x008fe200000000ff */
[----:B------:R-:W-:Y:S01]  /*4100*/  FFMA.FTZ R178, R25, UR12, -R228 ;  /* 0x0000000c19b27c23 */ /* 0x000fe200080108e4 */
[C---:B------:R-:W-:Y:S01]  /*4110*/  PRMT R27, R28.reuse, 0x7773, RZ ;  /* 0x000077731c1b7816 */ /* 0x040fe200000000ff */
[--C-:B------:R-:W-:Y:S01]  /*4120*/  FFMA.FTZ R177, R11, UR12, -R202.reuse ;  /* 0x0000000c0bb17c23 */ /* 0x100fe200080108ca */
[--C-:B------:R-:W-:Y:S01]  /*4130*/  HSET2.LE.AND R147, R147, R196.reuse, PT ;  /* 0x000000c493937233 */ /* 0x100fe20003803000 */
[--C-:B------:R-:W-:Y:S01]  /*4140*/  FFMA.FTZ R176, R9, UR12, -R202.reuse ;  /* 0x0000000c09b07c23 */ /* 0x100fe200080108ca */
[----:B------:R-:W-:Y:S01]  /*4150*/  PRMT R0, R28, 0x7772, RZ ;  /* 0x000077721c007816 */ /* 0x000fe200000000ff */
[----:B------:R-:W-:Y:S01]  /*4160*/  MUFU.EX2 R179, R179 ;  /* 0x000000b300b37308 */ /* 0x000fe20000000800 */
[----:B------:R-:W-:Y:S01]  /*4170*/  LOP3.LUT R14, R14, UR13, R29, 0x96, !PT ;  /* 0x0000000d0e0e7c12 */ /* 0x000fe2000f8e961d */
[----:B------:R-:W3:Y:S01]  /*4180*/  LDSM.16.MT88.4 R16, [R195+0x18800] ;  /* 0x01880000c310783b */ /* 0x000ee20000004200 */
[----:B------:R-:W-:Y:S01]  /*4190*/  LOP3.LUT R147, R8, R147, RZ, 0xc0, !PT ;  /* 0x0000009308937212 */ /* 0x000fe200078ec0ff */
[----:B------:R-:W4:Y:S01]  /*41a0*/  MUFU.EX2 R166, R166 ;  /* 0x000000a600a67308 */ /* 0x000f220000000800 */
[----:B------:R-:W-:Y:S01]  /*41b0*/  PRMT R8, R28, 0x7771, RZ ;  /* 0x000077711c087816 */ /* 0x000fe200000000ff */
[----:B------:R-:W-:Y:S01]  /*41c0*/  FFMA.FTZ R167, R21, UR12, -R202 ;  /* 0x0000000c15a77c23 */ /* 0x000fe200080108ca */
[----:B------:R-:W-:Y:S01]  /*41d0*/  PRMT R0, R0, 0x5410, R27 ;  /* 0x0000541000007816 */ /* 0x000fe2000000001b */
[----:B------:R-:W-:Y:S01]  /*41e0*/  MUFU.EX2 R183, R183 ;  /* 0x000000b700b77308 */ /* 0x000fe20000000800 */
[C---:B------:R-:W-:Y:S01]  /*41f0*/  LOP3.LUT R10, R14.reuse, 0xffff, RZ, 0xc0, !PT ;  /* 0x0000ffff0e0a7812 */ /* 0x040fe200078ec0ff */
[C---:B-1----:R-:W-:Y:S01]  /*4200*/  HMMA.16816.F32 R36, R144.reuse, R40, RZ ;  /* 0x000000289024723c */ /* 0x042fe200000018ff */
[----:B------:R-:W-:Y:S01]  /*4210*/  PRMT R20, R14, 0x7632, R20 ;  /* 0x000076320e147816 */ /* 0x000fe20000000014 */
[----:B------:R-:W1:Y:S01]  /*4220*/  MUFU.EX2 R178, R178 ;  /* 0x000000b200b27308 */ /* 0x000e620000000800 */
[----:B------:R-:W-:Y:S01]  /*4230*/  PRMT R23, R15, 0x5410, R8 ;  /* 0x000054100f177816 */ /* 0x000fe20000000008 */
[----:B------:R-:W-:Y:S01]  /*4240*/  LDSM.16.MT88.4 R32, [R188+0x18800] ;  /* 0x01880000bc20783b */ /* 0x000fe20000004200 */
[----:B------:R-:W-:Y:S01]  /*4250*/  LOP3.LUT R11, R0, 0xff00ff, RZ, 0xc0, !PT ;  /* 0x00ff00ff000b7812 */ /* 0x000fe200078ec0ff */
[----:B------:R-:W-:Y:S01]  /*4260*/  MUFU.EX2 R177, R177 ;  /* 0x000000b100b17308 */ /* 0x000fe20000000800 */
[----:B------:R-:W-:Y:S01]  /*4270*/  LOP3.LUT R8, R14, 0xff, RZ, 0xc0, !PT ;  /* 0x000000ff0e087812 */ /* 0x000fe200078ec0ff */
[----:B------:R-:W-:Y:S01]  /*4280*/  FFMA.FTZ R0, R13, UR12, -R202 ;  /* 0x0000000c0d007c23 */ /* 0x000fe200080108ca */
[----:B------:R-:W-:Y:S01]  /*4290*/  SHF.R.U32.HI R21, RZ, 0x18, R14 ;  /* 0x00000018ff157819 */ /* 0x000fe2000001160e */
[----:B------:R-:W1:Y:S01]  /*42a0*/  MUFU.EX2 R176, R176 ;  /* 0x000000b000b07308 */ /* 0x000e620000000800 */
[----:B------:R-:W3:Y:S01]  /*42b0*/  LDSM.16.MT88.4 R12, [R195+0x1a800] ;  /* 0x01a80000c30c783b */ /* 0x000ee20000004200 */
[----:B------:R-:W-:Y:S01]  /*42c0*/  SHF.R.U32.HI R9, RZ, 0x8, R10 ;  /* 0x00000008ff097819 */ /* 0x000fe2000001160a */
[C---:B--2---:R-:W-:Y:S01]  /*42d0*/  HMMA.16816.F32 R68, R144.reuse, R72, RZ ;  /* 0x000000489044723c */ /* 0x044fe200000018ff */
[----:B------:R-:W-:Y:S01]  /*42e0*/  LOP3.LUT R10, R20, 0xff, RZ, 0xc0, !PT ;  /* 0x000000ff140a7812 */ /* 0x000fe200078ec0ff */
[----:B------:R-:W-:Y:S01]  /*42f0*/  MUFU.EX2 R167, R167 ;  /* 0x000000a700a77308 */ /* 0x000fe20000000800 */
[----:B------:R-:W-:Y:S01]  /*4300*/  PRMT R9, R8, 0x5410, R9 ;  /* 0x0000541008097816 */ /* 0x000fe20000000009 */
[----:B------:R-:W-:Y:S01]  /*4310*/  LDSM.16.MT88.4 R28, [R191+0x1a800] ;  /* 0x01a80000bf1c783b */ /* 0x000fe20000004200 */
[----:B------:R-:W-:Y:S01]  /*4320*/  PRMT R21, R10, 0x5410, R21 ;  /* 0x000054100a157816 */ /* 0x000fe20000000015 */
[----:B------:R-:W2:Y:S01]  /*4330*/  MUFU.EX2 R0, R0 ;  /* 0x0000000000007308 */ /* 0x000ea20000000800 */
[--C-:B------:R-:W-:Y:S01]  /*4340*/  HSET2.LE.AND R22, R23, R196.reuse, PT ;  /* 0x000000c417167233 */ /* 0x100fe20003803000 */
[C---:B----4-:R-:W-:Y:S01]  /*4350*/  HMMA.16816.F32 R100, R144.reuse, R104, RZ ;  /* 0x000000689064723c */ /* 0x050fe200000018ff */
[----:B------:R-:W-:Y:S01]  /*4360*/  F2FP.F16.F32.PACK_AB R23, R166, R179 ;  /* 0x000000b3a617723e */ /* 0x000fe200000000ff */
[----:B------:R-:W-:Y:S01]  /*4370*/  LDSM.16.MT88.4 R168, [R191+0x18800] ;  /* 0x01880000bfa8783b */ /* 0x000fe20000004200 */
[--C-:B------:R-:W-:Y:S01]  /*4380*/  HSET2.LE.AND R20, R9, R196.reuse, PT ;  /* 0x000000c409147233 */ /* 0x100fe20003803000 */
[--C-:B------:R-:W-:Y:S01]  /*4390*/  FFMA.FTZ R208, R203, UR12, -R228.reuse ;  /* 0x0000000ccbd07c23 */ /* 0x100fe200080108e4 */
[--C-:B------:R-:W-:Y:S01]  /*43a0*/  HSET2.LE.AND R21, R21, R196.reuse, PT ;  /* 0x000000c415157233 */ /* 0x100fe20003803000 */
[----:B------:R-:W-:Y:S01]  /*43b0*/  LDSM.16.MT88.4 R172, [R195+0x1e800] ;  /* 0x01e80000c3ac783b */ /* 0x000fe20000004200 */
[----:B------:R-:W-:Y:S01]  /*43c0*/  LOP3.LUT R22, R23, R22, RZ, 0xc0, !PT ;  /* 0x0000001617167212 */ /* 0x000fe200078ec0ff */
[C---:B-----5:R-:W-:Y:S01]  /*43d0*/  HMMA.16816.F32 R148, R144.reuse, R4, RZ ;  /* 0x000000049094723c */ /* 0x060fe200000018ff */
[----:B-1----:R-:W-:Y:S01]  /*43e0*/  F2FP.F16.F32.PACK_AB R5, R178, R183 ;  /* 0x000000b7b205723e */ /* 0x002fe200000000ff */
[----:B------:R-:W-:Y:S01]  /*43f0*/  FFMA.FTZ R233, R233, UR12, -R228 ;  /* 0x0000000ce9e97c23 */ /* 0x000fe200080108e4 */
[----:B------:R-:W-:Y:S01]  /*4400*/  F2FP.F16.F32.PACK_AB R4, R176, R177 ;  /* 0x000000b1b004723e */ /* 0x000fe200000000ff */
[----:B------:R-:W-:Y:S01]  /*4410*/  FFMA.FTZ R206, R215, UR12, -R202 ;  /* 0x0000000cd7ce7c23 */ /* 0x000fe200080108ca */
[----:B------:R-:W-:Y:S01]  /*4420*/  HSET2.LE.AND R23, R11, R196, PT ;  /* 0x000000c40b177233 */ /* 0x000fe20003803000 */
[----:B------:R-:W-:Y:S01]  /*4430*/  FFMA.FTZ R204, R207, UR12, -R228 ;  /* 0x0000000ccfcc7c23 */ /* 0x000fe200080108e4 */
[----:B------:R-:W1:Y:S01]  /*4440*/  LDSM.16.MT88.4 R8, [R195+0x1c800] ;  /* 0x01c80000c308783b */ /* 0x000e620000004200 */
[C---:B------:R-:W-:Y:S01]  /*4450*/  HMMA.16816.F32 R132, R144.reuse, R136, RZ ;  /* 0x000000889084723c */ /* 0x040fe200000018ff */
[----:B------:R-:W-:Y:S01]  /*4460*/  LOP3.LUT R20, R5, R20, RZ, 0xc0, !PT ;  /* 0x0000001405147212 */ /* 0x000fe200078ec0ff */
[----:B------:R-:W-:Y:S01]  /*4470*/  MUFU.EX2 R203, R233 ;  /* 0x000000e900cb7308 */ /* 0x000fe20000000800 */
[----:B------:R-:W-:Y:S01]  /*4480*/  LOP3.LUT R21, R4, R21, RZ, 0xc0, !PT ;  /* 0x0000001504157212 */ /* 0x000fe200078ec0ff */
[--C-:B------:R-:W-:Y:S01]  /*4490*/  FFMA.FTZ R214, R205, UR12, -R202.reuse ;  /* 0x0000000ccdd67c23 */ /* 0x100fe200080108ca */
[----:B--2---:R-:W-:Y:S01]  /*44a0*/  F2FP.F16.F32.PACK_AB R24, R0, R167 ;  /* 0x000000a70018723e */ /* 0x004fe200000000ff */
[----:B------:R-:W2:Y:S01]  /*44b0*/  MUFU.EX2 R208, R208 ;  /* 0x000000d000d07308 */ /* 0x000ea20000000800 */
[----:B------:R-:W-:Y:S01]  /*44c0*/  FFMA.FTZ R221, R221, UR12, -R202 ;  /* 0x0000000cdddd7c23 */ /* 0x000fe200080108ca */
[C---:B------:R-:W-:Y:S01]  /*44d0*/  HMMA.16816.F32 R160, R144.reuse, R156, RZ ;  /* 0x0000009c90a0723c */ /* 0x040fe200000018ff */
[----:B------:R-:W-:Y:S01]  /*44e0*/  LOP3.LUT R23, R24, R23, RZ, 0xc0, !PT ;  /* 0x0000001718177212 */ /* 0x000fe200078ec0ff */
[----:B------:R-:W-:Y:S01]  /*44f0*/  FFMA.FTZ R235, R235, UR12, -R228 ;  /* 0x0000000cebeb7c23 */ /* 0x000fe200080108e4 */
[----:B------:R-:W-:Y:S01]  /*4500*/  LDSM.16.MT88.4 R24, [R190+0x1a800] ;  /* 0x01a80000be18783b */ /* 0x000fe20000004200 */
[----:B------:R-:W-:Y:S01]  /*4510*/  FFMA.FTZ R229, R229, UR12, -R202 ;  /* 0x0000000ce5e57c23 */ /* 0x000fe200080108ca */
[----:B------:R-:W-:Y:S01]  /*4520*/  MUFU.EX2 R206, R206 ;  /* 0x000000ce00ce7308 */ /* 0x000fe20000000800 */
[----:B------:R-:W-:Y:S01]  /*4530*/  FFMA.FTZ R213, R213, UR12, -R228 ;  /* 0x0000000cd5d57c23 */ /* 0x000fe200080108e4 */
[----:B------:R-:W-:Y:S01]  /*4540*/  FFMA.FTZ R201, R201, UR12, -R202 ;  /* 0x0000000cc9c97c23 */ /* 0x000fe200080108ca */
[----:B------:R-:W-:Y:S01]  /*4550*/  HMMA.16816.F32 R44, R144, R48, RZ ;  /* 0x00000030902c723c */ /* 0x000fe200000018ff */
[----:B------:R4:W5:Y:S01]  /*4560*/  MUFU.EX2 R205, R221 ;  /* 0x000000dd00cd7308 */ /* 0x0009620000000800 */
        /* <DEDUP_REMOVED lines=11> */
[----:B----4-:R-:W-:Y:S01]  /*4620*/  FFMA.FTZ R221, R197, UR12, -R202 ;  /* 0x0000000cc5dd7c23 */ /* 0x010fe200080108ca */
[----:B------:R-:W-:Y:S01]  /*4630*/  HMMA.16816.F32 R60, R144, R64, RZ ;  /* 0x00000040903c723c */ /* 0x000fe200000018ff */
[----:B------:R-:W4:Y:S01]  /*4640*/  MUFU.EX2 R214, R214 ;  /* 0x000000d600d67308 */ /* 0x000f220000000800 */
[----:B------:R-:W-:Y:S01]  /*4650*/  FADD.FTZ R177, R177, R180 ;  /* 0x000000b4b1b17221 */ /* 0x000fe20000010000 */
[----:B------:R-:W-:-:S02]  /*4660*/  FADD.FTZ R178, R178, R183 ;  /* 0x000000b7b2b27221 */ /* 0x000fc40000010000 */
[----:B------:R-:W-:Y:S01]  /*4670*/  MUFU.EX2 R197, R201 ;  /* 0x000000c900c57308 */ /* 0x000fe20000000800 */
[----:B------:R-:W-:Y:S01]  /*4680*/  FADD.FTZ R176, R176, R177 ;  /* 0x000000b1b0b07221 */ /* 0x000fe20000010000 */
[----:B------:R-:W-:Y:S01]  /*4690*/  FADD.FTZ R179, R179, R178 ;  /* 0x000000b2b3b37221 */ /* 0x000fe20000010000 */
[----:B------:R-:W-:Y:S01]  /*46a0*/  HMMA.16816.F32 R76, R144, R80, RZ ;  /* 0x00000050904c723c */ /* 0x000fe200000018ff */
[----:B------:R-:W-:Y:S01]  /*46b0*/  MUFU.EX2 R221, R221 ;  /* 0x000000dd00dd7308 */ /* 0x000fe20000000800 */
[----:B------:R-:W-:Y:S01]  /*46c0*/  FADD.FTZ R167, R167, R176 ;  /* 0x000000b0a7a77221 */ /* 0x000fe20000010000 */
[----:B------:R-:W-:-:S03]  /*46d0*/  FADD.FTZ R166, R166, R179 ;  /* 0x000000b3a6a67221 */ /* 0x000fc60000010000 */
        /* <DEDUP_REMOVED lines=37> */
[----:B------:R-:W-:-:S05]  /*4930*/  IMAD.U32 R17, RZ, RZ, UR4 ;  /* 0x00000004ff117e24 */ /* 0x000fca000f8e00ff */
[----:B------:R-:W-:Y:S02]  /*4940*/  LOP3.LUT R17, R17, UR23, R227, 0x96, !PT ;  /* 0x0000001711117c12 */ /* 0x000fe4000f8e96e3 */
[----:B-----5:R-:W-:Y:S03]  /*4950*/  HMMA.16816.F32 R92, R20, R12, R92 ;  /* 0x0000000c145c723c */ /* 0x020fe6000000185c */
[----:B------:R-:W-:-:S05]  /*4960*/  IMAD.WIDE.U32 R16, R17, -0x326172a9, RZ ;  /* 0xcd9e8d5711107825 */ /* 0x000fca00078e00ff */
[----:B------:R-:W-:Y:S01]  /*4970*/  HMMA.16816.F32 R96, R20, R14, R96 ;  /* 0x0000000e1460723c */ /* 0x000fe20000001860 */
[----:B------:R-:W3:Y:S01]  /*4980*/  LDSM.16.MT88.4 R12, [R191+0x1e800] ;  /* 0x01e80000bf0c783b */ /* 0x000ee20000004200 */
[----:B------:R-:W-:Y:S02]  /*4990*/  LOP3.LUT R17, R230, UR11, R17, 0x96, !PT ;  /* 0x0000000be6117c12 */ /* 0x000fe4000f8e9611 */
[----:B------:R-:W-:-:S03]  /*49a0*/  LOP3.LUT R16, R16, UR10, R223, 0x96, !PT ;  /* 0x0000000a10107c12 */ /* 0x000fc6000f8e96df */
[----:B------:R-:W-:Y:S01]  /*49b0*/  IMAD.WIDE.U32 R238, R17, -0x2daee0ad, RZ ;  /* 0xd2511f5311ee7825 */ /* 0x000fe200078e00ff */
[C---:B-1----:R-:W-:Y:S08]  /*49c0*/  HMMA.16816.F32 R108, R20.reuse, R8, R108 ;  /* 0x00000008146c723c */ /* 0x042ff0000000186c */
[C---:B------:R-:W-:Y:S01]  /*49d0*/  HMMA.16816.F32 R112, R20.reuse, R10, R112 ;  /* 0x0000000a1470723c */ /* 0x040fe20000001870 */
[----:B------:R-:W1:Y:S07]  /*49e0*/  LDSM.16.MT88.4 R8, [R190+0x1e800] ;  /* 0x01e80000be08783b */ /* 0x000e6e0000004200 */
[----:B--2---:R-:W-:Y:S01]  /*49f0*/  HMMA.16816.F32 R116, R20, R4, R116 ;  /* 0x000000041474723c */ /* 0x004fe20000001874 */
        /* <DEDUP_REMOVED lines=9> */
[----:B---3--:R-:W-:Y:S03]  /*4a90*/  HMMA.16816.F32 R124, R20, R12, R124 ;  /* 0x0000000c147c723c */ /* 0x008fe6000000187c */
        /* <DEDUP_REMOVED lines=16> */
[----:B------:R-:W1:Y:S01]  /*4ba0*/  LDSM.16.MT88.4 R4, [R195+0x1d000] ;  /* 0x01d00000c304783b */ /* 0x000e620000004200 */
[----:B------:R-:W-:Y:S02]  /*4bb0*/  LOP3.LUT R12, R240, UR6, R13, 0x96, !PT ;  /* 0x00000006f00c7c12 */ /* 0x000fe4000f8e960d */
[----:B------:R-:W-:Y:S02]  /*4bc0*/  HMMA.16816.F32 R152, R20, R10, R152 ;  /* 0x0000000a1498723c */ /* 0x000fe40000001898 */
[C---:B------:R-:W-:Y:S02]  /*4bd0*/  LOP3.LUT R10, R12.reuse, 0xffff, RZ, 0xc0, !PT ;  /* 0x0000ffff0c0a7812 */ /* 0x040fe400078ec0ff */
[----:B------:R-:W-:-:S04]  /*4be0*/  PRMT R11, R12, 0x7632, R11 ;  /* 0x000076320c0b7816 */ /* 0x000fc8000000000b */
        /* <DEDUP_REMOVED lines=8> */
[----:B------:R-:W3:Y:S01]  /*4c70*/  LDSM.16.MT88.4 R12, [R195+0x1f000] ;  /* 0x01f00000c30c783b */ /* 0x000ee20000004200 */
[----:B------:R-:W-:-:S02]  /*4c80*/  HSET2.LE.AND R26, R9, R196, PT ;  /* 0x000000c4091a7233 */ /* 0x000fc40003803000 */
[----:B------:R-:W-:Y:S02]  /*4c90*/  LOP3.LUT R9, R8, 0xff00ff, RZ, 0xc0, !PT ;  /* 0x00ff00ff08097812 */ /* 0x000fe400078ec0ff */
[----:B------:R-:W-:Y:S02]  /*4ca0*/  F2FP.F16.F32.PACK_AB R11, R208, R203 ;  /* 0x000000cbd00b723e */ /* 0x000fe400000000ff */
[----:B------:R-:W-:Y:S01]  /*4cb0*/  PRMT R25, R10, 0x5410, R25 ;  /* 0x000054100a197816 */ /* 0x000fe20000000019 */
[----:B--2---:R-:W-:Y:S01]  /*4cc0*/  HMMA.16816.F32 R148, R20, R32, R148 ;  /* 0x000000201494723c */ /* 0x004fe20000001894 */
[--C-:B------:R-:W-:Y:S02]  /*4cd0*/  HSET2.LE.AND R24, R9, R196.reuse, PT ;  /* 0x000000c409187233 */ /* 0x100fe40003803000 */
[----:B------:R-:W-:Y:S02]  /*4ce0*/  HSET2.LE.AND R33, R27, R196, PT ;  /* 0x000000c41b217233 */ /* 0x000fe40003803000 */
[----:B------:R-:W-:-:S02]  /*4cf0*/  LOP3.LUT R26, R11, R26, RZ, 0xc0, !PT ;  /* 0x0000001a0b1a7212 */ /* 0x000fc400078ec0ff */
[----:B------:R-:W-:Y:S01]  /*4d00*/  F2FP.F16.F32.PACK_AB R27, R205, R206 ;  /* 0x000000cecd1b723e */ /* 0x000fe200000000ff */
[C---:B------:R-:W-:Y:S01]  /*4d10*/  HMMA.16816.F32 R60, R20.reuse, R28, R60 ;  /* 0x0000001c143c723c */ /* 0x040fe2000000183c */
[----:B------:R-:W-:Y:S01]  /*4d20*/  HSET2.LE.AND R25, R25, R196, PT ;  /* 0x000000c419197233 */ /* 0x000fe20003803000 */
[----:B------:R-:W-:Y:S01]  /*4d30*/  LDSM.16.MT88.4 R8, [R191+0x19000] ;  /* 0x01900000bf08783b */ /* 0x000fe20000004200 */
[----:B----4-:R-:W-:Y:S02]  /*4d40*/  F2FP.F16.F32.PACK_AB R32, R214, R215 ;  /* 0x000000d7d620723e */ /* 0x010fe400000000ff */
[----:B------:R-:W-:Y:S02]  /*4d50*/  LOP3.LUT R27, R27, R24, RZ, 0xc0, !PT ;  /* 0x000000181b1b7212 */ /* 0x000fe400078ec0ff */
[----:B------:R-:W-:Y:S01]  /*4d60*/  LOP3.LUT R25, R32, R25, RZ, 0xc0, !PT ;  /* 0x0000001920197212 */ /* 0x000fe200078ec0ff */
[C---:B------:R-:W-:Y:S01]  /*4d70*/  HMMA.16816.F32 R64, R20.reuse, R30, R64 ;  /* 0x0000001e1440723c */ /* 0x040fe20000001840 */
[----:B------:R-:W2:Y:S07]  /*4d80*/  LDSM.16.MT88.4 R28, [R195+0x19000] ;  /* 0x01900000c31c783b */ /* 0x000eae0000004200 */
[----:B------:R-:W-:Y:S01]  /*4d90*/  HMMA.16816.F32 R160, R20, R168, R160 ;  /* 0x000000a814a0723c */ /* 0x000fe200000018a0 */
[----:B------:R-:W-:Y:S01]  /*4da0*/  F2FP.F16.F32.PACK_AB R168, R204, R207 ;  /* 0x000000cfcca8723e */ /* 0x000fe200000000ff */
[----:B------:R-:W-:-:S03]  /*4db0*/  FADD.FTZ R207, R207, R166 ;  /* 0x000000a6cfcf7221 */ /* 0x000fc60000010000 */
[----:B------:R-:W-:Y:S01]  /*4dc0*/  LOP3.LUT R24, R168, R33, RZ, 0xc0, !PT ;  /* 0x00000021a8187212 */ /* 0x000fe200078ec0ff */
[----:B------:R-:W-:Y:S02]  /*4dd0*/  FADD.FTZ R204, R204, R207 ;  /* 0x000000cfcccc7221 */ /* 0x000fe40000010000 */
[----:B------:R-:W-:Y:S01]  /*4de0*/  HMMA.16816.F32 R88, R20, R18, R88 ;  /* 0x000000121458723c */ /* 0x000fe20000001858 */
[----:B------:R-:W4:Y:S01]  /*4df0*/  LDSM.16.MT88.4 R16, [R195+0x1b000] ;  /* 0x01b00000c310783b */ /* 0x000f220000004200 */
[----:B------:R-:W-:-:S04]  /*4e00*/  FADD.FTZ R203, R203, R204 ;  /* 0x000000cccbcb7221 */ /* 0x000fc80000010000 */
[----:B------:R-:W-:Y:S02]  /*4e10*/  FADD.FTZ R203, R208, R203 ;  /* 0x000000cbd0cb7221 */ /* 0x000fe40000010000 */
[C---:B------:R-:W-:Y:S08]  /*4e20*/  HMMA.16816.F32 R132, R20.reuse, R172, R132 ;  /* 0x000000ac1484723c */ /* 0x040ff00000001884 */
        /* <DEDUP_REMOVED lines=22> */
[----:B---3--:R-:W-:Y:S01]  /*4f90*/  HMMA.16816.F32 R116, R24, R12, R116 ;  /* 0x0000000c1874723c */ /* 0x008fe20000001874 */
[----:B------:R-:W-:-:S05]  /*4fa0*/  LOP3.LUT R12, R238, UR7, R241, 0x96, !PT ;  /* 0x00000007ee0c7c12 */ /* 0x000fca000f8e96f1 */
[----:B------:R-:W-:Y:S02]  /*4fb0*/  IMAD.WIDE.U32 R12, R12, -0x2daee0ad, RZ ;  /* 0xd2511f530c0c7825 */ /* 0x000fe400078e00ff */
[----:B------:R-:W-:Y:S01]  /*4fc0*/  HMMA.16816.F32 R144, R20, R34, R144 ;  /* 0x000000221490723c */ /* 0x000fe20000001890 */
[----:B------:R-:W3:Y:S02]  /*4fd0*/  LDSM.16.MT88.4 R32, [R191+0x1b000] ;  /* 0x01b00000bf20783b */ /* 0x000ee40000004200 */
[----:B------:R-:W-:Y:S02]  /*4fe0*/  LOP3.LUT R236, R236, UR13, R13, 0x96, !PT ;  /* 0x0000000decec7c12 */ /* 0x000fe4000f8e960d */
[----:B------:R-:W-:Y:S03]  /*4ff0*/  LDSM.16.MT88.4 R20, [R191+0x1d000] ;  /* 0x01d00000bf14783b */ /* 0x000fe60000004200 */
[C---:B--2---:R-:W-:Y:S08]  /*5000*/  HMMA.16816.F32 R76, R24.reuse, R28, R76 ;  /* 0x0000001c184c723c */ /* 0x044ff0000000184c */
[C---:B------:R-:W-:Y:S01]  /*5010*/  HMMA.16816.F32 R80, R24.reuse, R30, R80 ;  /* 0x0000001e1850723c */ /* 0x040fe20000001850 */
[----:B------:R-:W2:Y:S07]  /*5020*/  LDSM.16.MT88.4 R28, [R188+0x1f000] ;  /* 0x01f00000bc1c783b */ /* 0x000eae0000004200 */
[----:B-----5:R-:W-:Y:S01]  /*5030*/  HMMA.16816.F32 R124, R24, R8, R124 ;  /* 0x00000008187c723c */ /* 0x020fe2000000187c */
[----:B------:R-:W-:Y:S01]  /*5040*/  IMAD.MOV.U32 R8, RZ, RZ, R12 ;  /* 0x000000ffff087224 */ /* 0x000fe200078e000c */
[----:B------:R-:W-:-:S04]  /*5050*/  PRMT R9, R12, 0x7773, RZ ;  /* 0x000077730c097816 */ /* 0x000fc800000000ff */
[----:B------:R-:W-:Y:S02]  /*5060*/  LOP3.LUT R8, R8, 0xff, RZ, 0xc0, !PT ;  /* 0x000000ff08087812 */ /* 0x000fe400078ec0ff */
[C---:B------:R-:W-:Y:S01]  /*5070*/  HMMA.16816.F32 R128, R24.reuse, R10, R128 ;  /* 0x0000000a1880723c */ /* 0x040fe20000001880 */
[--C-:B------:R-:W-:Y:S01]  /*5080*/  FFMA.FTZ R10, R212, UR12, -R228.reuse ;  /* 0x0000000cd40a7c23 */ /* 0x100fe200080108e4 */
[--C-:B------:R-:W-:Y:S01]  /*5090*/  FFMA.FTZ R11, R211, UR12, -R228.reuse ;  /* 0x0000000cd30b7c23 */ /* 0x100fe200080108e4 */
[----:B------:R-:W-:Y:S01]  /*50a0*/  FFMA.FTZ R228, R209, UR12, -R228 ;  /* 0x0000000cd1e47c23 */ /* 0x000fe200080108e4 */
[----:B------:R-:W-:Y:S04]  /*50b0*/  MUFU.EX2 R212, R213 ;  /* 0x000000d500d47308 */ /* 0x000fe80000000800 */
[----:B----4-:R-:W-:Y:S01]  /*50c0*/  HMMA.16816.F32 R108, R24, R16, R108 ;  /* 0x00000010186c723c */ /* 0x010fe2000000186c */
[C---:B------:R-:W-:Y:S01]  /*50d0*/  PRMT R17, R12.reuse, 0x7771, RZ ;  /* 0x000077710c117816 */ /* 0x040fe200000000ff */
[----:B------:R-:W4:Y:S01]  /*50e0*/  MUFU.EX2 R211, R10 ;  /* 0x0000000a00d37308 */ /* 0x000f220000000800 */
[----:B------:R-:W-:-:S02]  /*50f0*/  PRMT R16, R12, 0x7772, RZ ;  /* 0x000077720c107816 */ /* 0x000fc400000000ff */
[----:B------:R-:W-:Y:S01]  /*5100*/  PRMT R17, R8, 0x5410, R17 ;  /* 0x0000541008117816 */ /* 0x000fe20000000011 */
[----:B------:R5:W-:Y:S01]  /*5110*/  MUFU.EX2 R209, R11 ;  /* 0x0000000b00d17308 */ /* 0x000be20000000800 */
[----:B------:R-:W-:Y:S01]  /*5120*/  PRMT R16, R16, 0x5410, R9 ;  /* 0x0000541010107816 */ /* 0x000fe20000000009 */
[----:B------:R-:W-:Y:S01]  /*5130*/  HMMA.16816.F32 R112, R24, R18, R112 ;  /* 0x000000121870723c */ /* 0x000fe20000001870 */
[----:B------:R-:W-:Y:S01]  /*5140*/  LOP3.LUT R19, R236, 0xffff, RZ, 0xc0, !PT ;  /* 0x0000ffffec137812 */ /* 0x000fe200078ec0ff */
[--C-:B------:R-:W-:Y:S01]  /*5150*/  FFMA.FTZ R18, R200, UR12, -R202.reuse ;  /* 0x0000000cc8127c23 */ /* 0x100fe200080108ca */
[----:B------:R-:W-:Y:S01]  /*5160*/  FFMA.FTZ R200, R199, UR12, -R202 ;  /* 0x0000000cc7c87c23 */ /* 0x000fe200080108ca */
[----:B------:R-:W-:Y:S01]  /*5170*/  MUFU.EX2 R228, R228 ;  /* 0x000000e400e47308 */ /* 0x000fe20000000800 */
[----:B------:R-:W-:-:S03]  /*5180*/  SHF.R.U32.HI R19, RZ, 0x8, R19 ;  /* 0x00000008ff137819 */ /* 0x000fc60000011613 */
[C---:B-1----:R-:W-:Y:S01]  /*5190*/  HMMA.16816.F32 R140, R24.reuse, R4, R140 ;  /* 0x00000004188c723c */ /* 0x042fe2000000188c */
[----:B------:R-:W-:Y:S01]  /*51a0*/  PRMT R4, R236, 0x7632, R4 ;  /* 0x00007632ec047816 */ /* 0x000fe20000000004 */
[----:B------:R1:W2:Y:S01]  /*51b0*/  MUFU.EX2 R202, R18 ;  /* 0x0000001200ca7308 */ /* 0x0002a20000000800 */
[----:B------:R-:W-:Y:S01]  /*51c0*/  SHF.R.U32.HI R5, RZ, 0x18, R236 ;  /* 0x00000018ff057819 */ /* 0x000fe200000116ec */
[----:B-----5:R-:W5:Y:S01]  /*51d0*/  LDSM.16.MT88.4 R8, [R195+0x1b800] ;  /* 0x01b80000c308783b */ /* 0x020f620000004200 */
[----:B------:R-:W-:Y:S01]  /*51e0*/  LOP3.LUT R4, R4, 0xff, RZ, 0xc0, !PT ;  /* 0x000000ff04047812 */ /* 0x000fe200078ec0ff */
[----:B------:R-:W2:Y:S02]  /*51f0*/  MUFU.EX2 R200, R200 ;  /* 0x000000c800c87308 */ /* 0x000ea40000000800 */
[----:B------:R-:W-:Y:S01]  /*5200*/  HMMA.16816.F32 R152, R24, R6, R152 ;  /* 0x000000061898723c */ /* 0x000fe20000001898 */
[----:B------:R-:W-:Y:S02]  /*5210*/  LOP3.LUT R6, R236, 0xff, RZ, 0xc0, !PT ;  /* 0x000000ffec067812 */ /* 0x000fe400078ec0ff */
[----:B------:R-:W-:-:S02]  /*5220*/  PRMT R5, R4, 0x5410, R5 ;  /* 0x0000541004057816 */ /* 0x000fc40000000005 */
[----:B------:R-:W-:Y:S02]  /*5230*/  PRMT R19, R6, 0x5410, R19 ;  /* 0x0000541006137816 */ /* 0x000fe40000000013 */
[----:B------:R-:W-:Y:S01]  /*5240*/  LOP3.LUT R7, R16, 0xff00ff, RZ, 0xc0, !PT ;  /* 0x00ff00ff10077812 */ /* 0x000fe200078ec0ff */
[C---:B------:R-:W-:Y:S01]  /*5250*/  HMMA.16816.F32 R120, R24.reuse, R14, R120 ;  /* 0x0000000e1878723c */ /* 0x040fe20000001878 */
[--C-:B------:R-:W-:Y:S01]  /*5260*/  HSET2.LE.AND R6, R17, R196.reuse, PT ;  /* 0x000000c411067233 */ /* 0x100fe20003803000 */
[----:B------:R-:W5:Y:S01]  /*5270*/  LDSM.16.MT88.4 R12, [R195+0x19800] ;  /* 0x01980000c30c783b */ /* 0x000f620000004200 */
[--C-:B------:R-:W-:Y:S02]  /*5280*/  HSET2.LE.AND R4, R19, R196.reuse, PT ;  /* 0x000000c413047233 */ /* 0x100fe40003803000 */
[--C-:B------:R-:W-:Y:S01]  /*5290*/  HSET2.LE.AND R7, R7, R196.reuse, PT ;  /* 0x000000c407077233 */ /* 0x100fe20003803000 */
[----:B-1----:R-:W1:Y:S01]  /*52a0*/  LDSM.16.MT88.4 R16, [R195+0x1f800] ;  /* 0x01f80000c310783b */ /* 0x002e620000004200 */
[----:B------:R-:W-:Y:S01]  /*52b0*/  HSET2.LE.AND R5, R5, R196, PT ;  /* 0x000000c405057233 */ /* 0x000fe20003803000 */
[----:B---3--:R-:W-:Y:S01]  /*52c0*/  HMMA.16816.F32 R60, R24, R32, R60 ;  /* 0x00000020183c723c */ /* 0x008fe2000000183c */
[----:B----4-:R-:W-:Y:S01]  /*52d0*/  F2FP.F16.F32.PACK_AB R33, R211, R212 ;  /* 0x000000d4d321723e */ /* 0x010fe200000000ff */
[----:B------:R-:W-:Y:S01]  /*52e0*/  FADD.FTZ R212, R212, R203 ;  /* 0x000000cbd4d47221 */ /* 0x000fe20000010000 */
[----:B--2---:R-:W-:-:S02]  /*52f0*/  F2FP.F16.F32.PACK_AB R32, R202, R197 ;  /* 0x000000c5ca20723e */ /* 0x004fc400000000ff */
[----:B------:R-:W-:Y:S01]  /*5300*/  LOP3.LUT R4, R33, R4, RZ, 0xc0, !PT ;  /* 0x0000000421047212 */ /* 0x000fe200078ec0ff */
[----:B------:R-:W-:Y:S01]  /*5310*/  FADD.FTZ R212, R211, R212 ;  /* 0x000000d4d3d47221 */ /* 0x000fe20000010000 */
[----:B------:R-:W-:Y:S01]  /*5320*/  LOP3.LUT R5, R32, R5, RZ, 0xc0, !PT ;  /* 0x0000000520057212 */ /* 0x000fe200078ec0ff */
[C---:B------:R-:W-:Y:S01]  /*5330*/  HMMA.16816.F32 R148, R24.reuse, R28, R148 ;  /* 0x0000001c1894723c */ /* 0x040fe20000001894 */
[C---:B------:R-:W-:Y:S01]  /*5340*/  F2FP.F16.F32.PACK_AB R29, R228.reuse, R209 ;  /* 0x000000d1e41d723e */ /* 0x040fe200000000ff */
[----:B------:R-:W-:Y:S01]  /*5350*/  FADD.FTZ R209, R209, R212 ;  /* 0x000000d4d1d17221 */ /* 0x000fe20000010000 */
[----:B------:R-:W-:Y:S02]  /*5360*/  F2FP.F16.F32.PACK_AB R28, R221, R200 ;  /* 0x000000c8dd1c723e */ /* 0x000fe400000000ff */
[----:B------:R-:W-:Y:S01]  /*5370*/  LOP3.LUT R6, R29, R6, RZ, 0xc0, !PT ;  /* 0x000000061d067212 */ /* 0x000fe200078ec0ff */
[----:B------:R-:W-:Y:S01]  /*5380*/  FADD.FTZ R229, R228, R209 ;  /* 0x000000d1e4e57221 */ /* 0x000fe20000010000 */
[----:B------:R-:W-:Y:S01]  /*5390*/  LOP3.LUT R7, R28, R7, RZ, 0xc0, !PT ;  /* 0x000000071c077212 */ /* 0x000fe200078ec0ff */
[----:B------:R-:W-:Y:S08]  /*53a0*/  HMMA.16816.F32 R92, R24, R20, R92 ;  /* 0x00000014185c723c */ /* 0x000ff0000000185c */
[C---:B-----5:R-:W-:Y:S08]  /*53b0*/  HMMA.16816.F32 R68, R4.reuse, R8, R68 ;  /* 0x000000080444723c */ /* 0x060ff00000001844 */
[----:B------:R-:W-:Y:S01]  /*53c0*/  HMMA.16816.F32 R72, R4, R10, R72 ;  /* 0x0000000a0448723c */ /* 0x000fe20000001848 */
[----:B------:R-:W2:Y:S07]  /*53d0*/  LDSM.16.MT88.4 R8, [R190+0x19800] ;  /* 0x01980000be08783b */ /* 0x000eae0000004200 */
[----:B------:R-:W-:Y:S01]  /*53e0*/  HMMA.16816.F32 R96, R24, R22, R96 ;  /* 0x000000161860723c */ /* 0x000fe20000001860 */
        /* <DEDUP_REMOVED lines=9> */
[----:B------:R-:W-:Y:S07]  /*5480*/  LDSM.16.MT88.4 R172, [R191+0x1b800] ;  /* 0x01b80000bfac783b */ /* 0x000fee0000004200 */
[C---:B------:R-:W-:Y:S08]  /*5490*/  HMMA.16816.F32 R52, R24.reuse, R168, R52 ;  /* 0x000000a81834723c */ /* 0x040ff00000001834 */
[----:B------:R-:W-:Y:S01]  /*54a0*/  HMMA.16816.F32 R56, R24, R170, R56 ;  /* 0x000000aa1838723c */ /* 0x000fe20000001838 */
[----:B------:R-:W-:Y:S07]  /*54b0*/  LDSM.16.MT88.4 R168, [R191+0x1d800] ;  /* 0x01d80000bfa8783b */ /* 0x000fee0000004200 */
[C---:B--2---:R-:W-:Y:S08]  /*54c0*/  HMMA.16816.F32 R44, R4.reuse, R8, R44 ;  /* 0x00000008042c723c */ /* 0x044ff0000000182c */
[----:B------:R-:W-:Y:S01]  /*54d0*/  HMMA.16816.F32 R48, R4, R10, R48 ;  /* 0x0000000a0430723c */ /* 0x000fe20000001830 */
[----:B------:R-:W2:Y:S07]  /*54e0*/  LDSM.16.MT88.4 R8, [R188+0x1d800] ;  /* 0x01d80000bc08783b */ /* 0x000eae0000004200 */
        /* <DEDUP_REMOVED lines=27> */
[C---:B-----5:R-:W-:Y:S08]  /*56a0*/  HMMA.16816.F32 R124, R4.reuse, R32, R124 ;  /* 0x00000020047c723c */ /* 0x060ff0000000187c */
        /* <DEDUP_REMOVED lines=14> */
[----:B------:R-:W-:Y:S01]  /*5790*/  IMAD.SHL.U32 R214, R193, 0x20, RZ ;  /* 0x00000020c1d67824 */ /* 0x000fe200078e00ff */
[----:B------:R-:W-:Y:S01]  /*57a0*/  LOP3.LUT R192, R192, 0x1c0, R165, 0xf8, !PT ;  /* 0x000001c0c0c07812 */ /* 0x000fe200078ef8a5 */
[----:B------:R-:W1:Y:S01]  /*57b0*/  S2UR UR10, SR_CgaCtaId ;  /* 0x00000000000a79c3 */ /* 0x000e620000008800 */
[C---:B------:R-:W-:Y:S01]  /*57c0*/  LOP3.LUT R5, R165.reuse, 0x200, RZ, 0xc0, !PT ;  /* 0x00000200a5057812 */ /* 0x040fe200078ec0ff */
[----:B------:R-:W2:Y:S01]  /*57d0*/  S2R R215, SR_TID.X ;  /* 0x0000000000d77919 */ /* 0x000ea20000002100 */
[--C-:B------:R-:W-:Y:S01]  /*57e0*/  SHF.R.U32.HI R0, RZ, 0x1, R193.reuse ;  /* 0x00000001ff007819 */ /* 0x100fe200000116c1 */
[----:B------:R-:W3:Y:S01]  /*57f0*/  LDCU.64 UR6, c[0x0][0x3c0] ;  /* 0x00007800ff0677ac */ /* 0x000ee20008000a00 */
[----:B------:R-:W-:Y:S01]  /*5800*/  LOP3.LUT R209, R165, 0x400, RZ, 0xc0, !PT ;  /* 0x00000400a5d17812 */ /* 0x000fe200078ec0ff */
[----:B------:R-:W-:Y:S01]  /*5810*/  IMAD.MOV.U32 R212, RZ, RZ, 0x20 ;  /* 0x00000020ffd47424 */ /* 0x000fe200078e00ff */
[C---:B------:R-:W-:Y:S01]  /*5820*/  LOP3.LUT R4, R192.reuse, 0x8, R193, 0x78, !PT ;  /* 0x00000008c0047812 */ /* 0x040fe200078e78c1 */
[----:B------:R-:W-:Y:S01]  /*5830*/  IMAD.MOV.U32 R165, RZ, RZ, R164 ;  /* 0x000000ffffa57224 */ /* 0x000fe200078e00a4 */
[----:B------:R-:W-:Y:S01]  /*5840*/  LOP3.LUT R214, R5, 0x7c00, R214, 0xf8, !PT ;  /* 0x00007c0005d67812 */ /* 0x000fe200078ef8d6 */
[----:B------:R-:W-:Y:S01]  /*5850*/  UMOV UR11, 0x400 ;  /* 0x00000400000b7882 */ /* 0x000fe20000000000 */
[----:B------:R-:W-:Y:S01]  /*5860*/  LOP3.LUT R5, R192, 0x8, R0, 0x78, !PT ;  /* 0x00000008c0057812 */ /* 0x000fe200078e7800 */
[----:B------:R-:W-:Y:S01]  /*5870*/  IMAD R209, R4, 0x2, R209 ;  /* 0x0000000204d17824 */ /* 0x000fe200078e02d1 */
[----:B------:R-:W-:Y:S01]  /*5880*/  SEL R212, R212, 0xffffffe0, !P6 ;  /* 0xffffffe0d4d47807 */ /* 0x000fe20007000000 */
[----:B------:R-:W-:Y:S01]  /*5890*/  IMAD.MOV.U32 R0, RZ, RZ, R3 ;  /* 0x000000ffff007224 */ /* 0x000fe200078e0003 */
[----:B------:R-:W-:Y:S01]  /*58a0*/  LOP3.LUT R214, R214, R5, RZ, 0xfc, !PT ;  /* 0x00000005d6d67212 */ /* 0x000fe200078efcff */
[----:B------:R-:W-:Y:S01]  /*58b0*/  VIADD R209, R209, UR5 ;  /* 0x00000005d1d17c36 */ /* 0x000fe20008000000 */
[----:B------:R-:W-:-:S02]  /*58c0*/  UIADD3 UR28, UPT, UPT, UR15, -0x2, URZ ;  /* 0xfffffffe0f1c7890 */ /* 0x000fc4000fffe0ff */
[----:B------:R-:W-:Y:S01]  /*58d0*/  LEA R214, R214, UR5, 0x1 ;  /* 0x00000005d6d67c11 */ /* 0x000fe2000f8e08ff */
[C---:B------:R-:W-:Y:S01]  /*58e0*/  IMAD.IADD R166, R209.reuse, 0x1, R212 ;  /* 0x00000001d1a67824 */ /* 0x040fe200078e02d4 */
[----:B------:R-:W-:Y:S01]  /*58f0*/  IADD3 R208, PT, PT, R209, R2, RZ ;  /* 0x00000002d1d07210 */ /* 0x000fe20007ffe0ff */
[----:B---3--:R-:W-:Y:S02]  /*5900*/  USHF.L.U64.HI UR8, UR6, 0x5, UR7 ;  /* 0x0000000506087899 */ /* 0x008fe40008010207 */
[--C-:B------:R-:W-:Y:S01]  /*5910*/  IMAD.IADD R213, R2, 0x1, R214.reuse ;  /* 0x0000000102d57824 */ /* 0x100fe200078e02d6 */
[C---:B------:R-:W-:Y:S01]  /*5920*/  IADD3 R167, PT, PT, R212.reuse, R208, RZ ;  /* 0x000000d0d4a77210 */ /* 0x040fe20007ffe0ff */
[C---:B------:R-:W-:Y:S01]  /*5930*/  IMAD.IADD R211, R212.reuse, 0x1, R214 ;  /* 0x00000001d4d37824 */ /* 0x040fe200078e02d6 */
[----:B------:R-:W-:Y:S01]  /*5940*/  USHF.L.U32 UR9, UR6, 0x5, URZ ;  /* 0x0000000506097899 */ /* 0x000fe200080006ff */
[----:B------:R-:W-:Y:S01]  /*5950*/  IMAD.IADD R212, R212, 0x1, R213 ;  /* 0x00000001d4d47824 */ /* 0x000fe200078e02d5 */
[----:B------:R-:W3:Y:S01]  /*5960*/  LDCU UR4, c[0x0][0x45c] ;  /* 0x00008b80ff0477ac */ /* 0x000ee20008000800 */
[----:B------:R-:W4:Y:S01]  /*5970*/  LDCU.64 UR6, c[0x0][0x3c0] ;  /* 0x00007800ff0677ac */ /* 0x000f220008000a00 */
[----:B-1----:R-:W-:Y:S01]  /*5980*/  ULEA UR5, UR10, UR11, 0x18 ;  /* 0x0000000b0a057291 */ /* 0x002fe2000f8ec0ff */
[----:B------:R-:W-:Y:S11]  /*5990*/  BRA `(.L_x_1654) ;  /* 0x0000000000647947 */ /* 0x000ff60003800000 */
.L_x_1656:
        /* <DEDUP_REMOVED lines=25> */
.L_x_1654:
[----:B------:R-:W-:Y:S04]  /*5b30*/  DEPBAR.LE SB0, 0x0 ;  /* 0x000080000000791a */ /* 0x000fe80000000000 */
[----:B------:R-:W-:Y:S01]  /*5b40*/  BAR.SYNC.DEFER_BLOCKING 0x0 ;  /* 0x0000000000007b1d */ /* 0x000fe20000010000 */
[----:B----4-:R-:W-:Y:S02]  /*5b50*/  UIMAD.WIDE.U32 UR16, UR28, UR6, URZ ;  /* 0x000000061c1072a5 */ /* 0x010fe4000f8e00ff */
[----:B------:R-:W-:Y:S02]  /*5b60*/  USHF.L.U32 UR27, UR28, 0x1, URZ ;  /* 0x000000011c1b7899 */ /* 0x000fe400080006ff */
[----:B------:R-:W-:Y:S02]  /*5b70*/  UIMAD UR10, UR28, UR7, UR17 ;  /* 0x000000071c0a72a4 */ /* 0x000fe4000f8e0211 */
[----:B------:R-:W-:Y:S01]  /*5b80*/  IMAD.U32 R204, RZ, RZ, UR16 ;  /* 0x00000010ffcc7e24 */ /* 0x000fe2000f8e00ff */
[----:B------:R-:W-:Y:S01]  /*5b90*/  ULEA UR12, UP0, UR16, UR9, 0x6 ;  /* 0x00000009100c7291 */ /* 0x000fe2000f8030ff */
[----:B------:R-:W-:Y:S01]  /*5ba0*/  IMAD.U32 R205, RZ, RZ, UR17 ;  /* 0x00000011ffcd7e24 */ /* 0x000fe2000f8e00ff */
[----:B------:R-:W-:Y:S01]  /*5bb0*/  UIADD3 UR15, UPT, UPT, UR22, 0x3c6ef372, URZ ;  /* 0x3c6ef372160f7890 */ /* 0x000fe2000fffe0ff */
[----:B------:R-:W-:Y:S01]  /*5bc0*/  IMAD.U32 R205, RZ, RZ, UR10 ;  /* 0x0000000affcd7e24 */ /* 0x000fe2000f8e00ff */
[CC--:B------:R-:W-:Y:S01]  /*5bd0*/  LEA R232, P1, R204.reuse, R217.reuse, 0x7 ;  /* 0x000000d9cce87211 */ /* 0x0c0fe200078238ff */
[----:B------:R-:W-:Y:S01]  /*5be0*/  ULEA.HI.X UR11, UR16, UR8, UR10, 0x6, UP0 ;  /* 0x00000008100b7291 */ /* 0x000fe200080f340a */
[----:B------:R-:W-:Y:S01]  /*5bf0*/  IMAD.U32 R2, RZ, RZ, UR12 ;  /* 0x0000000cff027e24 */ /* 0x000fe2000f8e00ff */
[----:B------:R-:W-:Y:S01]  /*5c00*/  UISETP.NE.AND UP0, UPT, UR28, URZ, UPT ;  /* 0x000000ff1c00728c */ /* 0x000fe2000bf05270 */
[-C--:B------:R-:W-:Y:S01]  /*5c10*/  LEA.HI.X R233, R204, R216.reuse, R205, 0x7, P1 ;  /* 0x000000d8cce97211 */ /* 0x080fe200008f3ccd */
[----:B------:R-:W-:Y:S02]  /*5c20*/  UIADD3 UR16, UPT, UPT, UR22, -0x61c88647, URZ ;  /* 0x9e3779b916107890 */ /* 0x000fe4000fffe0ff */
[----:B------:R-:W-:Y:S01]  /*5c30*/  IMAD.U32 R3, RZ, RZ, UR11 ;  /* 0x0000000bff037e24 */ /* 0x000fe2000f8e00ff */
[C---:B------:R-:W-:Y:S01]  /*5c40*/  LEA R206, P0, R2.reuse, R217, 0x1 ;  /* 0x000000d902ce7211 */ /* 0x040fe200078008ff */
[----:B------:R-:W-:Y:S01]  /*5c50*/  @!PT LDS RZ, [RZ] ;  /* 0x00000000fffff984 */ /* 0x000fe20000000800 */
[----:B------:R-:W-:Y:S01]  /*5c60*/  @!PT LDS RZ, [RZ] ;  /* 0x00000000fffff984 */ /* 0x000fe20000000800 */
[----:B------:R-:W-:Y:S01]  /*5c70*/  @!PT LDS RZ, [RZ] ;  /* 0x00000000fffff984 */ /* 0x000fe20000000800 */
[----:B------:R-:W-:Y:S03]  /*5c80*/  LDGSTS.E.BYPASS.LTC128B.128 [R220+0x18000], desc[UR18][R232.64] ;  /* 0x18000000e8dc7fae */ /* 0x000fe6000b981a12 */
[----:B------:R-:W-:Y:S02]  /*5c90*/  LEA.HI.X R207, R2, R216, R3, 0x1, P0 ;  /* 0x000000d802cf7211 */ /* 0x000fe400000f0c03 */
        /* <DEDUP_REMOVED lines=8> */
[----:B------:R-:W4:Y:S05]  /*5d20*/  LDSM.16.M88.4 R172, [R209+0x10000] ;  /* 0x01000000d1ac783b */ /* 0x000f2a0000000200 */
[----:B------:R-:W5:Y:S05]  /*5d30*/  LDSM.16.M88.4 R176, [R209+0x10800] ;  /* 0x01080000d1b0783b */ /* 0x000f6a0000000200 */
[----:B------:R-:W2:Y:S05]  /*5d40*/  LDSM.16.M88.4 R180, [R209+0x11000] ;  /* 0x01100000d1b4783b */ /* 0x000eaa0000000200 */
[----:B------:R-:W0:Y:S05]  /*5d50*/  LDGDEPBAR ;  /* 0x00000000000079af */ /* 0x000e2a0000000000 */
[----:B------:R-:W3:Y:S05]  /*5d60*/  LDSM.16.M88.4 R184, [R209+0x11800] ;  /* 0x01180000d1b8783b */ /* 0x000eea0000000200 */
[----:B------:R-:W-:Y:S05]  /*5d70*/  LDSM.16.M88.4 R188, [R211] ;  /* 0x00000000d3bc783b */ /* 0x000fea0000000200 */
[----:B------:R-:W3:Y:S05]  /*5d80*/  LDSM.16.M88.4 R192, [R166+0x10000] ;  /* 0x01000000a6c0783b */ /* 0x000eea0000000200 */
[----:B------:R-:W-:Y:S05]  /*5d90*/  LDSM.16.M88.4 R196, [R166+0x11000] ;  /* 0x01100000a6c4783b */ /* 0x000fea0000000200 */
[----:B------:R-:W-:Y:S01]  /*5da0*/  LDSM.16.M88.4 R200, [R166+0x11800] ;  /* 0x01180000a6c8783b */ /* 0x000fe20000000200 */
[C---:B----4-:R-:W-:Y:S04]  /*5db0*/  HMMA.16816.F32 R4, R168.reuse, R172, RZ ;  /* 0x000000aca804723c */ /* 0x050fe800000018ff */
[----:B-1----:R-:W-:Y:S04]  /*5dc0*/  LDSM.16.M88.4 R204, [R209+0x12000] ;  /* 0x01200000d1cc783b */ /* 0x002fe80000000200 */
[C---:B------:R-:W-:Y:S01]  /*5dd0*/  HMMA.16816.F32 R8, R168.reuse, R174, RZ ;  /* 0x000000aea808723c */ /* 0x040fe200000018ff */
[----:B------:R-:W1:Y:S07]  /*5de0*/  LDSM.16.M88.4 R172, [R166+0x10800] ;  /* 0x01080000a6ac783b */ /* 0x000e6e0000000200 */
[C---:B-----5:R-:W-:Y:S08]  /*5df0*/  HMMA.16816.F32 R12, R168.reuse, R176, RZ ;  /* 0x000000b0a80c723c */ /* 0x060ff000000018ff */
[C---:B------:R-:W-:Y:S01]  /*5e00*/  HMMA.16816.F32 R16, R168.reuse, R178, RZ ;  /* 0x000000b2a810723c */ /* 0x040fe200000018ff */
[----:B------:R-:W-:Y:S07]  /*5e10*/  LDSM.16.M88.4 R176, [R213] ;  /* 0x00000000d5b0783b */ /* 0x000fee0000000200 */
[C---:B--2---:R-:W-:Y:S08]  /*5e20*/  HMMA.16816.F32 R20, R168.reuse, R180, RZ ;  /* 0x000000b4a814723c */ /* 0x044ff000000018ff */
[C---:B------:R-:W-:Y:S01]  /*5e30*/  HMMA.16816.F32 R24, R168.reuse, R182, RZ ;  /* 0x000000b6a818723c */ /* 0x040fe200000018ff */
[----:B------:R-:W2:Y:S07]  /*5e40*/  LDSM.16.M88.4 R180, [R208+0x10000] ;  /* 0x01000000d0b4783b */ /* 0x000eae0000000200 */
[C---:B---3--:R-:W-:Y:S08]  /*5e50*/  HMMA.16816.F32 R28, R168.reuse, R184, RZ ;  /* 0x000000b8a81c723c */ /* 0x048ff000000018ff */
        /* <DEDUP_REMOVED lines=25> */
[C---:B-1----:R-:W-:Y:S08]  /*5ff0*/  HMMA.16816.F32 R28, R176.reuse, R172, R28 ;  /* 0x000000acb01c723c */ /* 0x042ff0000000181c */
[----:B------:R-:W-:Y:S01]  /*6000*/  HMMA.16816.F32 R32, R176, R174, R32 ;  /* 0x000000aeb020723c */ /* 0x000fe20000001820 */
[----:B------:R-:W1:Y:S05]  /*6010*/  LDSM.16.M88.4 R172, [R209+0x12800] ;  /* 0x01280000d1ac783b */ /* 0x000e6a0000000200 */
[----:B------:R-:W3:Y:S02]  /*6020*/  LDSM.16.M88.4 R176, [R209+0x13000] ;  /* 0x01300000d1b0783b */ /* 0x000ee40000000200 */
        /* <DEDUP_REMOVED lines=44> */
[----:B------:R-:W-:Y:S07]  /*62f0*/  LDSM.16.M88.4 R180, [R209+0x14000] ;  /* 0x01400000d1b4783b */ /* 0x000fee0000000200 */
[C---:B-1----:R-:W-:Y:S08]  /*6300*/  HMMA.16816.F32 R20, R184.reuse, R172, R20 ;  /* 0x000000acb814723c */ /* 0x042ff00000001814 */
        /* <DEDUP_REMOVED lines=56> */
[----:B------:R-:W1:Y:S05]  /*6690*/  LDSM.16.M88.4 R168, [R214+0xc000] ;  /* 0x00c00000d6a8783b */ /* 0x000e6a0000000200 */
[----:B------:R-:W-:Y:S02]  /*66a0*/  LDSM.16.M88.4 R184, [R209+0x17000] ;  /* 0x01700000d1b8783b */ /* 0x000fe40000000200 */
[C---:B------:R-:W-:Y:S08]  /*66b0*/  HMMA.16816.F32 R4, R196.reuse, R200, R4 ;  /* 0x000000c8c404723c */ /* 0x040ff00000001804 */
[C---:B------:R-:W-:Y:S01]  /*66c0*/  HMMA.16816.F32 R8, R196.reuse, R202, R8 ;  /* 0x000000cac408723c */ /* 0x040fe20000001808 */
[----:B------:R-:W-:Y:S07]  /*66d0*/  LDSM.16.M88.4 R200, [R166+0x16000] ;  /* 0x01600000a6c8783b */ /* 0x000fee0000000200 */
[C---:B---3--:R-:W-:Y:S08]  /*66e0*/  HMMA.16816.F32 R12, R196.reuse, R172, R12 ;  /* 0x000000acc40c723c */ /* 0x048ff0000000180c */
[C---:B------:R-:W-:Y:S01]  /*66f0*/  HMMA.16816.F32 R16, R196.reuse, R174, R16 ;  /* 0x000000aec410723c */ /* 0x040fe20000001810 */
[----:B------:R-:W2:Y:S07]  /*6700*/  LDSM.16.M88.4 R172, [R209+0x16800] ;  /* 0x01680000d1ac783b */ /* 0x000eae0000000200 */
        /* <DEDUP_REMOVED lines=71> */
.L_x_1655:
[----:B------:R-:W2:Y:S01]  /*6b80*/  SHFL.BFLY PT, R2, R3, 0x2, 0x1f ;  /* 0x0c401f0003027f89 */ /* 0x000ea200000e0000 */
[----:B------:R-:W-:Y:S01]  /*6b90*/  LOP3.LUT R168, R230, UR16, R205, 0x96, !PT ;  /* 0x00000010e6a87c12 */ /* 0x000fe2000f8e96cd */
[----:B------:R-:W-:Y:S01]  /*6ba0*/  UIADD3 UR26, UPT, UPT, UR23, 0x76cf5d0a, URZ ;  /* 0x76cf5d0a171a7890 */ /* 0x000fe2000fffe0ff */
[----:B------:R-:W-:Y:S05]  /*6bb0*/  LOP3.LUT R180, R223, UR15, R204, 0x96, !PT ;  /* 0x0000000fdfb47c12 */ /* 0x000fea000f8e96cc */
[----:B------:R-:W3:Y:S01]  /*6bc0*/  SHFL.BFLY PT, R171, R164, 0x2, 0x1f ;  /* 0x0c401f00a4ab7f89 */ /* 0x000ee200000e0000 */
        /* <DEDUP_REMOVED lines=13> */
[----:B------:R-:W-:Y:S01]  /*6ca0*/  SHF.R.U32.HI R194, RZ, 0x1, R193 ;  /* 0x00000001ffc27819 */ /* 0x000fe200000116c1 */
[----:B------:R-:W-:Y:S01]  /*6cb0*/  IMAD.WIDE.U32 R184, R184, -0x326172a9, RZ ;  /* 0xcd9e8d57b8b87825 */ /* 0x000fe200078e00ff */
[----:B------:R-:W-:Y:S01]  /*6cc0*/  LOP3.LUT R172, R222, UR13, R169, 0x96, !PT ;  /* 0x0000000ddeac7c12 */ /* 0x000fe2000f8e96a9 */
[----:B------:R-:W-:Y:S01]  /*6cd0*/  UIADD3 UR11, UPT, UPT, UR22, 0x1715609d, URZ ;  /* 0x1715609d160b7890 */ /* 0x000fe2000fffe0ff */
[----:B------:R-:W-:Y:S01]  /*6ce0*/  LOP3.LUT R192, R198, 0x38, RZ, 0xc0, !PT ;  /* 0x00000038c6c07812 */ /* 0x000fe200078ec0ff */
[----:B------:R-:W-:Y:S01]  /*6cf0*/  UIADD3 UR17, UPT, UPT, UR23, 0x646e171e, URZ ;  /* 0x646e171e17117890 */ /* 0x000fe2000fffe0ff */
[----:B------:R-:W-:Y:S01]  /*6d00*/  LOP3.LUT R182, R168, UR12, R185, 0x96, !PT ;  /* 0x0000000ca8b67c12 */ /* 0x000fe2000f8e96b9 */
[----:B------:R-:W-:Y:S01]  /*6d10*/  IMAD.WIDE.U32 R172, R172, -0x2daee0ad, RZ ;  /* 0xd2511f53acac7825 */ /* 0x000fe200078e00ff */
[----:B------:R-:W-:Y:S01]  /*6d20*/  SHF.L.U32 R168, R193, 0x6, RZ ;  /* 0x00000006c1a87819 */ /* 0x000fe200000006ff */
[----:B------:R-:W-:Y:S01]  /*6d30*/  UIADD3 UR27, UPT, UPT, UR27, 0x1, URZ ;  /* 0x000000011b1b7890 */ /* 0x000fe2000fffe0ff */
[----:B--2---:R-:W-:Y:S01]  /*6d40*/  FMNMX.FTZ R2, R3, R2, !PT ;  /* 0x0000000203027209 */ /* 0x004fe20007810000 */
[----:B------:R-:W-:Y:S01]  /*6d50*/  IMAD.WIDE.U32 R182, R182, -0x2daee0ad, RZ ;  /* 0xd2511f53b6b67825 */ /* 0x000fe200078e00ff */
[----:B---3--:R-:W-:Y:S01]  /*6d60*/  FMNMX.FTZ R171, R164, R171, !PT ;  /* 0x000000aba4ab7209 */ /* 0x008fe20007810000 */
[----:B------:R-:W-:Y:S01]  /*6d70*/  UISETP.GT.AND UP0, UPT, UR28, URZ, UPT ;  /* 0x000000ff1c00728c */ /* 0x000fe2000bf04270 */
[--C-:B------:R-:W-:Y:S01]  /*6d80*/  LOP3.LUT R164, R192, 0x1c0, R168.reuse, 0xf8, !PT ;  /* 0x000001c0c0a47812 */ /* 0x100fe200078ef8a8 */
[----:B------:R-:W2:Y:S01]  /*6d90*/  SHFL.BFLY PT, R3, R2, 0x1, 0x1f ;  /* 0x0c201f0002037f89 */ /* 0x000ea200000e0000 */
[----:B-1----:R-:W-:Y:S02]  /*6da0*/  LOP3.LUT R176, R172, UR20, R183, 0x96, !PT ;  /* 0x00000014acb07c12 */ /* 0x002fe4000f8e96b7 */
[----:B------:R-:W-:Y:S05]  /*6db0*/  LOP3.LUT R195, R194, 0x8, RZ, 0xc0, !PT ;  /* 0x00000008c2c37812 */ /* 0x000fea00078ec0ff */
[----:B------:R-:W1:Y:S01]  /*6dc0*/  SHFL.BFLY PT, R174, R171, 0x1, 0x1f ;  /* 0x0c201f00abae7f89 */ /* 0x000e6200000e0000 */
[----:B------:R-:W-:Y:S01]  /*6dd0*/  LOP3.LUT R180, R180, UR21, R173, 0x96, !PT ;  /* 0x00000015b4b47c12 */ /* 0x000fe2000f8e96ad */
[----:B------:R-:W-:Y:S01]  /*6de0*/  IMAD.WIDE.U32 R176, R176, -0x326172a9, RZ ;  /* 0xcd9e8d57b0b07825 */ /* 0x000fe200078e00ff */
[----:B------:R-:W-:Y:S02]  /*6df0*/  LOP3.LUT R195, R164, R195, RZ, 0x3c, !PT ;  /* 0x000000c3a4c37212 */ /* 0x000fe400078e3cff */
[----:B------:R-:W-:Y:S01]  /*6e00*/  LOP3.LUT P1, RZ, R193, 0x4, RZ, 0xc0, !PT ;  /* 0x00000004c1ff7812 */ /* 0x000fe2000782c0ff */
[----:B------:R-:W-:Y:S01]  /*6e10*/  IMAD.WIDE.U32 R180, R180, -0x326172a9, RZ ;  /* 0xcd9e8d57b4b47825 */ /* 0x000fe200078e00ff */
[----:B------:R-:W-:Y:S02]  /*6e20*/  MOV R164, R176 ;  /* 0x000000b000a47202 */ /* 0x000fe40000000f00 */
[----:B------:R-:W-:Y:S02]  /*6e30*/  PRMT R173, R176, 0x7773, RZ ;  /* 0x00007773b0ad7816 */ /* 0x000fe400000000ff */
[----:B------:R-:W-:Y:S02]  /*6e40*/  LOP3.LUT R170, R164, 0xff, RZ, 0xc0, !PT ;  /* 0x000000ffa4aa7812 */ /* 0x000fe400078ec0ff */
[----:B------:R-:W-:Y:S02]  /*6e50*/  PRMT R172, R176, 0x7772, RZ ;  /* 0x00007772b0ac7816 */ /* 0x000fe400000000ff */
[----:B------:R-:W-:Y:S02]  /*6e60*/  LOP3.LUT R195, R195, 0x200, R168, 0xf8, !PT ;  /* 0x00000200c3c37812 */ /* 0x000fe400078ef8a8 */
[----:B------:R-:W-:Y:S02]  /*6e70*/  PRMT R168, R172, 0x5410, R173 ;  /* 0x00005410aca87816 */ /* 0x000fe400000000ad */
[----:B------:R-:W-:Y:S02]  /*6e80*/  LEA R195, R195, UR5, 0x1 ;  /* 0x00000005c3c37c11 */ /* 0x000fe4000f8e08ff */
[----:B--2---:R-:W-:Y:S02]  /*6e90*/  FMNMX.FTZ R3, R2, R3, !PT ;  /* 0x0000000302037209 */ /* 0x004fe40007810000 */
[----:B------:R-:W2:Y:S01]  /*6ea0*/  LDC R2, c[0x0][0x4f8] ;  /* 0x00013e00ff027b82 */ /* 0x000ea20000000800 */
[----:B-1----:R-:W-:Y:S01]  /*6eb0*/  FMNMX.FTZ R164, R171, R174, !PT ;  /* 0x000000aeaba47209 */ /* 0x002fe20007810000 */
[----:B------:R-:W-:Y:S01]  /*6ec0*/  LDSM.16.MT88.4 R188, [R195+0x1c800] ;  /* 0x01c80000c3bc783b */ /* 0x000fe20000004200 */
[----:B------:R-:W-:Y:S01]  /*6ed0*/  LOP3.LUT R171, R180, UR10, R177, 0x96, !PT ;  /* 0x0000000ab4ab7c12 */ /* 0x000fe2000f8e96b1 */
[----:B------:R-:W-:Y:S01]  /*6ee0*/  FMUL.FTZ R232, R3, UR4 ;  /* 0x0000000403e87c20 */ /* 0x000fe20008410000 */
[C---:B------:R-:W-:Y:S01]  /*6ef0*/  FSETP.NEU.FTZ.AND P0, PT, R164.reuse, -INF , PT ;  /* 0xff800000a400780b */ /* 0x040fe20003f1d000 */
[----:B------:R-:W-:Y:S01]  /*6f00*/  FMUL.FTZ R228, R164, UR4 ;  /* 0x00000004a4e47c20 */ /* 0x000fe20008410000 */
[----:B------:R-:W-:Y:S02]  /*6f10*/  PRMT R172, R171, 0x7632, R172 ;  /* 0x00007632abac7816 */ /* 0x000fe400000000ac */
[----:B------:R-:W-:Y:S02]  /*6f20*/  PRMT R169, R176, 0x7771, RZ ;  /* 0x00007771b0a97816 */ /* 0x000fe400000000ff */
[----:B------:R-:W-:Y:S02]  /*6f30*/  FSEL R228, R228, RZ, P0 ;  /* 0x000000ffe4e47208 */ /* 0x000fe40000000000 */
[----:B------:R-:W-:Y:S02]  /*6f40*/  FSETP.NEU.FTZ.AND P0, PT, R3, -INF , PT ;  /* 0xff8000000300780b */ /* 0x000fe40003f1d000 */
[----:B------:R-:W-:Y:S01]  /*6f50*/  PRMT R169, R170, 0x5410, R169 ;  /* 0x00005410aaa97816 */ /* 0x000fe200000000a9 */
[--C-:B------:R-:W-:Y:S01]  /*6f60*/  FFMA.FTZ R199, R8, UR4, -R228.reuse ;  /* 0x0000000408c77c23 */ /* 0x100fe200080108e4 */
[----:B------:R-:W-:Y:S01]  /*6f70*/  LOP3.LUT R8, R172, 0xff, RZ, 0xc0, !PT ;  /* 0x000000ffac087812 */ /* 0x000fe200078ec0ff */
[--C-:B------:R-:W-:Y:S01]  /*6f80*/  FFMA.FTZ R200, R9, UR4, -R228.reuse ;  /* 0x0000000409c87c23 */ /* 0x100fe200080108e4 */
[----:B------:R-:W1:Y:S01]  /*6f90*/  LDSM.16.MT88.4 R172, [R195+0x18000] ;  /* 0x01800000c3ac783b */ /* 0x000e620000004200 */
[----:B------:R-:W-:Y:S01]  /*6fa0*/  FSEL R232, R232, RZ, P0 ;  /* 0x000000ffe8e87208 */ /* 0x000fe20000000000 */
[--C-:B------:R-:W-:Y:S01]  /*6fb0*/  FFMA.FTZ R207, R4, UR4, -R228.reuse ;  /* 0x0000000404cf7c23 */ /* 0x100fe200080108e4 */
[----:B------:R-:W-:Y:S01]  /*6fc0*/  LOP3.LUT R170, R171, 0xffff, RZ, 0xc0, !PT ;  /* 0x0000ffffabaa7812 */ /* 0x000fe200078ec0ff */
[----:B------:R-:W-:Y:S01]  /*6fd0*/  FFMA.FTZ R204, R5, UR4, -R228 ;  /* 0x0000000405cc7c23 */ /* 0x000fe200080108e4 */
[----:B------:R-:W-:Y:S01]  /*6fe0*/  LOP3.LUT P0, RZ, R193, 0x2, RZ, 0xc0, !PT ;  /* 0x00000002c1ff7812 */ /* 0x000fe2000780c0ff */
[--C-:B------:R-:W-:Y:S01]  /*6ff0*/  FFMA.FTZ R201, R10, UR4, -R232.reuse ;  /* 0x000000040ac97c23 */ /* 0x100fe200080108e8 */
[----:B------:R-:W-:Y:S01]  /*7000*/  LOP3.LUT R177, R171, 0xff, RZ, 0xc0, !PT ;  /* 0x000000ffabb17812 */ /* 0x000fe200078ec0ff */
[----:B------:R-:W-:Y:S01]  /*7010*/  FFMA.FTZ R202, R11, UR4, -R232 ;  /* 0x000000040bca7c23 */ /* 0x000fe200080108e8 */
[----:B------:R-:W-:Y:S01]  /*7020*/  SHF.R.U32.HI R170, RZ, 0x8, R170 ;  /* 0x00000008ffaa7819 */ /* 0x000fe200000116aa */
[--C-:B------:R-:W-:Y:S01]  /*7030*/  FFMA.FTZ R205, R6, UR4, -R232.reuse ;  /* 0x0000000406cd7c23 */ /* 0x100fe200080108e8 */
[----:B------:R-:W-:Y:S01]  /*7040*/  FFMA.FTZ R203, R7, UR4, -R232 ;  /* 0x0000000407cb7c23 */ /* 0x000fe200080108e8 */
[----:B--2---:R-:W-:Y:S01]  /*7050*/  LOP3.LUT R2, R2, 0xff, RZ, 0xc0, !PT ;  /* 0x000000ff02027812 */ /* 0x004fe200078ec0ff */
[----:B------:R-:W-:Y:S01]  /*7060*/  FADD.FTZ R5, -R164, R165 ;  /* 0x000000a5a4057221 */ /* 0x000fe20000010100 */
[----:B------:R-:W-:Y:S01]  /*7070*/  FADD.FTZ R4, -R3, R0 ;  /* 0x0000000003047221 */ /* 0x000fe20000010100 */
[----:B------:R-:W-:Y:S01]  /*7080*/  SEL R180, R210, 0xffffffe0, !P0 ;  /* 0xffffffe0d2b47807 */ /* 0x000fe20004000000 */
[----:B------:R-:W-:Y:S01]  /*7090*/  MUFU.EX2 R199, R199 ;  /* 0x000000c700c77308 */ /* 0x000fe20000000800 */
[----:B------:R-:W-:Y:S01]  /*70a0*/  PRMT R177, R177, 0x5410, R170 ;  /* 0x00005410b1b17816 */ /* 0x000fe200000000aa */
[----:B------:R-:W-:Y:S01]  /*70b0*/  FMUL.FTZ R0, R4, UR4 ;  /* 0x0000000404007c20 */ /* 0x000fe20008410000 */
[----:B------:R-:W-:Y:S01]  /*70c0*/  LEA R206, R2, R2, 0x10 ;  /* 0x0000000202ce7211 */ /* 0x000fe200078e80ff */
[----:B------:R-:W-:Y:S01]  /*70d0*/  FMUL.FTZ R2, R5, UR4 ;  /* 0x0000000405027c20 */ /* 0x000fe20008410000 */
[----:B------:R-:W-:Y:S05]  /*70e0*/  IADD3 R196, PT, PT, R180, R195, RZ ;  /* 0x000000c3b4c47210 */ /* 0x000fea0007ffe0ff */
[----:B------:R-:W2:Y:S01]  /*70f0*/  MUFU.EX2 R200, R200 ;  /* 0x000000c800c87308 */ /* 0x000ea20000000800 */
[----:B------:R-:W-:Y:S01]  /*7100*/  SHF.R.U32.HI R9, RZ, 0x18, R171 ;  /* 0x00000018ff097819 */ /* 0x000fe200000116ab */
[--C-:B------:R-:W-:Y:S01]  /*7110*/  FFMA.FTZ R233, R16, UR4, -R228.reuse ;  /* 0x0000000410e97c23 */ /* 0x100fe200080108e4 */
[----:B------:R-:W-:Y:S07]  /*7120*/  LOP3.LUT R171, R168, 0xff00ff, RZ, 0xc0, !PT ;  /* 0x00ff00ffa8ab7812 */ /* 0x000fee00078ec0ff */
[----:B------:R-:W-:Y:S01]  /*7130*/  MUFU.EX2 R201, R201 ;  /* 0x000000c900c97308 */ /* 0x000fe20000000800 */
[--C-:B------:R-:W-:Y:S01]  /*7140*/  HSET2.LE.AND R168, R177, R206.reuse, PT ;  /* 0x000000ceb1a87233 */ /* 0x100fe20003803000 */
[----:B------:R-:W-:Y:S01]  /*7150*/  FFMA.FTZ R234, R17, UR4, -R228 ;  /* 0x0000000411ea7c23 */ /* 0x000fe200080108e4 */
[----:B------:R-:W3:Y:S07]  /*7160*/  LDSM.16.MT88.4 R176, [R196+0x18000] ;  /* 0x01800000c4b0783b */ /* 0x000eee0000004200 */
[----:B------:R-:W4:Y:S01]  /*7170*/  MUFU.EX2 R202, R202 ;  /* 0x000000ca00ca7308 */ /* 0x000f220000000800 */
[----:B------:R-:W-:Y:S01]  /*7180*/  PRMT R9, R8, 0x5410, R9 ;  /* 0x0000541008097816 */ /* 0x000fe20000000009 */
[--C-:B------:R-:W-:Y:S01]  /*7190*/  FFMA.FTZ R236, R18, UR4, -R232.reuse ;  /* 0x0000000412ec7c23 */ /* 0x100fe200080108e8 */
[--C-:B------:R-:W-:Y:S07]  /*71a0*/  HSET2.LE.AND R170, R169, R206.reuse, PT ;  /* 0x000000cea9aa7233 */ /* 0x100fee0003803000 */
[----:B------:R-:W-:Y:S01]  /*71b0*/  MUFU.EX2 R207, R207 ;  /* 0x000000cf00cf7308 */ /* 0x000fe20000000800 */
[----:B------:R-:W-:Y:S01]  /*71c0*/  IADD3 R8, PT, PT, R195, 0x18000, RZ ;  /* 0x00018000c3087810 */ /* 0x000fe20007ffe0ff */
[--C-:B------:R-:W-:Y:S01]  /*71d0*/  FFMA.FTZ R235, R19, UR4, -R232.reuse ;  /* 0x0000000413eb7c23 */ /* 0x100fe200080108e8 */
[--C-:B------:R-:W-:Y:S07]  /*71e0*/  HSET2.LE.AND R171, R171, R206.reuse, PT ;  /* 0x000000ceabab7233 */ /* 0x100fee0003803000 */
[----:B------:R-:W5:Y:S01]  /*71f0*/  MUFU.EX2 R204, R204 ;  /* 0x000000cc00cc7308 */ /* 0x000f620000000800 */
[--C-:B------:R-:W-:Y:S01]  /*7200*/  HSET2.LE.AND R169, R9, R206.reuse, PT ;  /* 0x000000ce09a97233 */ /* 0x100fe20003803000 */
[--C-:B------:R-:W-:Y:S01]  /*7210*/  FFMA.FTZ R240, R14, UR4, -R232.reuse ;  /* 0x000000040ef07c23 */ /* 0x100fe200080108e8 */
[----:B--2---:R-:W-:Y:S07]  /*7220*/  F2FP.F16.F32.PACK_AB R7, R200, R199 ;  /* 0x000000c7c807723e */ /* 0x004fee00000000ff */
[----:B------:R-:W-:Y:S01]  /*7230*/  MUFU.EX2 R205, R205 ;  /* 0x000000cd00cd7308 */ /* 0x000fe20000000800 */
[----:B------:R-:W-:Y:S01]  /*7240*/  IADD3 R165, PT, PT, R195, 0x18040, RZ ;  /* 0x00018040c3a57810 */ /* 0x000fe20007ffe0ff */
[--C-:B------:R-:W-:Y:S01]  /*7250*/  FFMA.FTZ R237, R15, UR4, -R232.reuse ;  /* 0x000000040fed7c23 */ /* 0x100fe200080108e8 */
[----:B----4-:R-:W-:Y:S07]  /*7260*/  F2FP.F16.F32.PACK_AB R6, R202, R201 ;  /* 0x000000c9ca06723e */ /* 0x010fee00000000ff */
[----:B------:R-:W2:Y:S01]  /*7270*/  MUFU.EX2 R203, R203 ;  /* 0x000000cb00cb7308 */ /* 0x000ea20000000800 */
[----:B------:R-:W-:Y:S01]  /*7280*/  @P1 IADD3 R165, PT, PT, R8, -0x40, RZ ;  /* 0xffffffc008a51810 */ /* 0x000fe20007ffe0ff */
[--C-:B------:R-:W-:Y:S01]  /*7290*/  FFMA.FTZ R242, R22, UR4, -R232.reuse ;  /* 0x0000000416f27c23 */ /* 0x100fe200080108e8 */
[----:B------:R-:W-:Y:S07]  /*72a0*/  LOP3.LUT R170, R7, R170, RZ, 0xc0, !PT ;  /* 0x000000aa07aa7212 */ /* 0x000fee00078ec0ff */
[----:B------:R-:W4:Y:S01]  /*72b0*/  MUFU.EX2 R2, R2 ;  /* 0x0000000200027308 */ /* 0x000f220000000800 */
[----:B------:R-:W-:Y:S01]  /*72c0*/  LOP3.LUT R171, R6, R171, RZ, 0xc0, !PT ;  /* 0x000000ab06ab7212 */ /* 0x000fe200078ec0ff */
[----:B------:R-:W-:Y:S01]  /*72d0*/  FFMA.FTZ R241, R23, UR4, -R232 ;  /* 0x0000000417f17c23 */ /* 0x000fe200080108e8 */
[----:B-----5:R-:W-:Y:S07]  /*72e0*/  F2FP.F16.F32.PACK_AB R5, R204, R207 ;  /* 0x000000cfcc05723e */ /* 0x020fee00000000ff */
[----:B------:R-:W5:Y:S01]  /*72f0*/  MUFU.EX2 R0, R0 ;  /* 0x0000000000007308 */ /* 0x000f620000000800 */
[----:B------:R-:W-:Y:S01]  /*7300*/  IADD3 R197, PT, PT, R180, R165, RZ ;  /* 0x000000a5b4c57210 */ /* 0x000fe20007ffe0ff */
[--C-:B------:R-:W-:Y:S01]  /*7310*/  FFMA.FTZ R238, R12, UR4, -R228.reuse ;  /* 0x000000040cee7c23 */ /* 0x100fe200080108e4 */
[----:B------:R-:W-:Y:S07]  /*7320*/  LOP3.LUT R168, R5, R168, RZ, 0xc0, !PT ;  /* 0x000000a805a87212 */ /* 0x000fee00078ec0ff */
[----:B------:R-:W-:Y:S01]  /*7330*/  MUFU.EX2 R240, R240 ;  /* 0x000000f000f07308 */ /* 0x000fe20000000800 */
[----:B------:R-:W-:Y:S01]  /*7340*/  LOP3.LUT R180, R184, UR11, R181, 0x96, !PT ;  /* 0x0000000bb8b47c12 */ /* 0x000fe2000f8e96b5 */
[--C-:B------:R-:W-:Y:S01]  /*7350*/  FFMA.FTZ R239, R13, UR4, -R228.reuse ;  /* 0x000000040def7c23 */ /* 0x100fe200080108e4 */
[----:B--2---:R-:W-:Y:S01]  /*7360*/  F2FP.F16.F32.PACK_AB R4, R203, R205 ;  /* 0x000000cdcb04723e */ /* 0x004fe200000000ff */
[----:B------:R-:W-:Y:S06]  /*7370*/  LDSM.16.MT88.4 R184, [R196+0x1a800] ;  /* 0x01a80000c4b8783b */ /* 0x000fec0000004200 */
[----:B------:R-:W-:Y:S01]  /*7380*/  MUFU.EX2 R238, R238 ;  /* 0x000000ee00ee7308 */ /* 0x000fe20000000800 */
[----:B----4-:R-:W-:Y:S01]  /*7390*/  FMUL.FTZ R5, R2, R161 ;  /* 0x000000a102057220 */ /* 0x010fe20000410000 */
[----:B------:R-:W-:Y:S01]  /*73a0*/  LOP3.LUT R169, R4, R169, RZ, 0xc0, !PT ;  /* 0x000000a904a97212 */ /* 0x000fe200078ec0ff */
[C---:B------:R-:W-:Y:S01]  /*73b0*/  FMUL.FTZ R4, R2.reuse, R160 ;  /* 0x000000a002047220 */ /* 0x040fe20000410000 */
[----:B------:R-:W-:Y:S01]  /*73c0*/  FMUL.FTZ R8, R2, R156 ;  /* 0x0000009c02087220 */ /* 0x000fe20000410000 */
[C---:B-----5:R-:W-:Y:S01]  /*73d0*/  FMUL.FTZ R6, R0.reuse, R162 ;  /* 0x000000a200067220 */ /* 0x060fe20000410000 */
[----:B------:R-:W-:Y:S01]  /*73e0*/  FMUL.FTZ R7, R0, R163 ;  /* 0x000000a300077220 */ /* 0x000fe20000410000 */
[----:B------:R-:W-:Y:S01]  /*73f0*/  FMUL.FTZ R9, R2, R157 ;  /* 0x0000009d02097220 */ /* 0x000fe20000410000 */
[----:B------:R-:W2:Y:S01]  /*7400*/  LDSM.16.MT88.4 R160, [R165] ;  /* 0x00000000a5a0783b */ /* 0x000ea20000004200 */
[C---:B------:R-:W-:Y:S01]  /*7410*/  FMUL.FTZ R10, R0.reuse, R158 ;  /* 0x0000009e000a7220 */ /* 0x040fe20000410000 */
[----:B------:R-:W-:Y:S01]  /*7420*/  FMUL.FTZ R11, R0, R159 ;  /* 0x0000009f000b7220 */ /* 0x000fe20000410000 */
[----:B------:R-:W-:Y:S04]  /*7430*/  IMAD.WIDE.U32 R180, R180, -0x2daee0ad, RZ ;  /* 0xd2511f53b4b47825 */ /* 0x000fe800078e00ff */
[----:B------:R-:W-:Y:S01]  /*7440*/  FMUL.FTZ R16, R2, R152 ;  /* 0x0000009802107220 */ /* 0x000fe20000410000 */
[C---:B-1----:R-:W-:Y:S01]  /*7450*/  HMMA.16816.F32 R4, R168.reuse, R172, R4 ;  /* 0x000000aca804723c */ /* 0x042fe20000001804 */
[----:B------:R-:W-:Y:S01]  /*7460*/  MUFU.EX2 R239, R239 ;  /* 0x000000ef00ef7308 */ /* 0x000fe20000000800 */
[----:B------:R-:W1:Y:S03]  /*7470*/  LDSM.16.MT88.4 R156, [R197] ;  /* 0x00000000c59c783b */ /* 0x000e660000004200 */
        /* <DEDUP_REMOVED lines=8> */
[C---:B------:R-:W-:Y:S01]  /*7500*/  FMUL.FTZ R39, R0.reuse, R39 ;  /* 0x0000002700277220 */ /* 0x040fe20000410000 */
[----:B------:R-:W4:Y:S01]  /*7510*/  LDSM.16.MT88.4 R172, [R195+0x1a000] ;  /* 0x01a00000c3ac783b */ /* 0x000f220000004200 */
[----:B------:R-:W-:Y:S01]  /*7520*/  FMUL.FTZ R19, R0, R155 ;  /* 0x0000009b00137220 */ /* 0x000fe20000410000 */
[C---:B------:R-:W-:Y:S01]  /*7530*/  FMUL.FTZ R40, R2.reuse, R40 ;  /* 0x0000002802287220 */ /* 0x040fe20000410000 */
[----:B------:R-:W-:Y:S01]  /*7540*/  FMUL.FTZ R41, R2, R41 ;  /* 0x0000002902297220 */ /* 0x000fe20000410000 */
[C---:B------:R-:W-:Y:S01]  /*7550*/  FMUL.FTZ R42, R0.reuse, R42 ;  /* 0x0000002a002a7220 */ /* 0x040fe20000410000 */
[----:B------:R-:W-:Y:S01]  /*7560*/  FMUL.FTZ R43, R0, R43 ;  /* 0x0000002b002b7220 */ /* 0x000fe20000410000 */
[C---:B---3--:R-:W-:Y:S01]  /*7570*/  HMMA.16816.F32 R36, R168.reuse, R176, R36 ;  /* 0x000000b0a824723c */ /* 0x048fe20000001824 */
[----:B------:R-:W-:Y:S01]  /*7580*/  MUFU.EX2 R242, R242 ;  /* 0x000000f200f27308 */ /* 0x000fe20000000800 */
[----:B------:R-:W-:Y:S01]  /*7590*/  LDSM.16.MT88.4 R152, [R195+0x18800] ;  /* 0x01880000c398783b */ /* 0x000fe20000004200 */
[----:B------:R-:W-:Y:S01]  /*75a0*/  MOV R176, R180 ;  /* 0x000000b400b07202 */ /* 0x000fe20000000f00 */
[----:B------:R-:W-:Y:S01]  /*75b0*/  FMUL.FTZ R44, R2, R44 ;  /* 0x0000002c022c7220 */ /* 0x000fe20000410000 */
[----:B------:R-:W-:Y:S01]  /*75c0*/  LOP3.LUT R177, R182, 0xff, RZ, 0xc0, !PT ;  /* 0x000000ffb6b17812 */ /* 0x000fe200078ec0ff */
[----:B------:R-:W-:Y:S01]  /*75d0*/  FMUL.FTZ R45, R2, R45 ;  /* 0x0000002d022d7220 */ /* 0x000fe20000410000 */
[C---:B------:R-:W-:Y:S01]  /*75e0*/  FMUL.FTZ R46, R0.reuse, R46 ;  /* 0x0000002e002e7220 */ /* 0x040fe20000410000 */
[C---:B------:R-:W-:Y:S03]  /*75f0*/  HMMA.16816.F32 R40, R168.reuse, R178, R40 ;  /* 0x000000b2a828723c */ /* 0x040fe60000001828 */
[----:B------:R-:W-:Y:S01]  /*7600*/  MUFU.EX2 R241, R241 ;  /* 0x000000f100f17308 */ /* 0x000fe20000000800 */
[----:B------:R-:W-:Y:S01]  /*7610*/  FMUL.FTZ R47, R0, R47 ;  /* 0x0000002f002f7220 */ /* 0x000fe20000410000 */
[C---:B------:R-:W-:Y:S01]  /*7620*/  FMUL.FTZ R48, R2.reuse, R48 ;  /* 0x0000003002307220 */ /* 0x040fe20000410000 */
[----:B------:R-:W-:Y:S01]  /*7630*/  FMUL.FTZ R49, R2, R49 ;  /* 0x0000003102317220 */ /* 0x000fe20000410000 */
[C---:B------:R-:W-:Y:S01]  /*7640*/  FMUL.FTZ R50, R0.reuse, R50 ;  /* 0x0000003200327220 */ /* 0x040fe20000410000 */
[----:B------:R-:W-:Y:S01]  /*7650*/  FMUL.FTZ R51, R0, R51 ;  /* 0x0000003300337220 */ /* 0x000fe20000410000 */
[C---:B------:R-:W-:Y:S01]  /*7660*/  FMUL.FTZ R52, R2.reuse, R52 ;  /* 0x0000003402347220 */ /* 0x040fe20000410000 */
[----:B------:R-:W-:Y:S01]  /*7670*/  FMUL.FTZ R53, R2, R53 ;  /* 0x0000003502357220 */ /* 0x000fe20000410000 */
[C---:B--2---:R-:W-:Y:S02]  /*7680*/  HMMA.16816.F32 R44, R168.reuse, R160, R44 ;  /* 0x000000a0a82c723c */ /* 0x044fe4000000182c */
        /* <DEDUP_REMOVED lines=8> */
[----:B------:R-:W3:Y:S01]  /*7710*/  MUFU.EX2 R234, R234 ;  /* 0x000000ea00ea7308 */ /* 0x000ee20000000800 */
[----:B------:R-:W-:Y:S01]  /*7720*/  FMUL.FTZ R59, R0, R59 ;  /* 0x0000003b003b7220 */ /* 0x000fe20000410000 */
[C---:B------:R-:W-:Y:S01]  /*7730*/  FMUL.FTZ R60, R2.reuse, R60 ;  /* 0x0000003c023c7220 */ /* 0x040fe20000410000 */
[----:B------:R-:W-:Y:S01]  /*7740*/  FMUL.FTZ R61, R2, R61 ;  /* 0x0000003d023d7220 */ /* 0x000fe20000410000 */
[C---:B------:R-:W-:Y:S01]  /*7750*/  FMUL.FTZ R62, R0.reuse, R62 ;  /* 0x0000003e003e7220 */ /* 0x040fe20000410000 */
[----:B------:R-:W-:Y:S01]  /*7760*/  FMUL.FTZ R63, R0, R63 ;  /* 0x0000003f003f7220 */ /* 0x000fe20000410000 */
[C---:B-1----:R-:W-:Y:S04]  /*7770*/  HMMA.16816.F32 R52, R168.reuse, R156, R52 ;  /* 0x0000009ca834723c */ /* 0x042fe80000001834 */
        /* <DEDUP_REMOVED lines=8> */
[----:B------:R-:W5:Y:S01]  /*7800*/  MUFU.EX2 R235, R235 ;  /* 0x000000eb00eb7308 */ /* 0x000f620000000800 */
        /* <DEDUP_REMOVED lines=98> */
[----:B------:R-:W-:Y:S01]  /*7e30*/  FMUL.FTZ R14, R0, R150 ;  /* 0x00000096000e7220 */ /* 0x000fe20000410000 */
[C---:B--2---:R-:W-:Y:S03]  /*7e40*/  HMMA.16816.F32 R116, R168.reuse, R160, R116 ;  /* 0x000000a0a874723c */ /* 0x044fe60000001874 */
[----:B------:R-:W-:Y:S01]  /*7e50*/  PRMT R160, R180, 0x7771, RZ ;  /* 0x00007771b4a07816 */ /* 0x000fe200000000ff */
[----:B------:R-:W-:Y:S01]  /*7e60*/  FMUL.FTZ R15, R0, R151 ;  /* 0x00000097000f7220 */ /* 0x000fe20000410000 */
[----:B------:R-:W-:Y:S01]  /*7e70*/  PRMT R161, R180, 0x7772, RZ ;  /* 0x00007772b4a17816 */ /* 0x000fe200000000ff */
[C---:B------:R-:W-:Y:S01]  /*7e80*/  FMUL.FTZ R144, R2.reuse, R144 ;  /* 0x0000009002907220 */ /* 0x040fe20000410000 */
[----:B------:R-:W-:Y:S01]  /*7e90*/  FMUL.FTZ R145, R2, R145 ;  /* 0x0000009102917220 */ /* 0x000fe20000410000 */
[C---:B------:R-:W-:Y:S03]  /*7ea0*/  HMMA.16816.F32 R120, R168.reuse, R162, R120 ;  /* 0x000000a2a878723c */ /* 0x040fe60000001878 */
[----:B------:R-:W-:Y:S01]  /*7eb0*/  PRMT R162, R180, 0x7773, RZ ;  /* 0x00007773b4a27816 */ /* 0x000fe200000000ff */
[----:B------:R-:W-:Y:S01]  /*7ec0*/  FMUL.FTZ R146, R0, R146 ;  /* 0x0000009200927220 */ /* 0x000fe20000410000 */
[----:B------:R-:W-:Y:S01]  /*7ed0*/  LOP3.LUT R163, R182, 0xffff, RZ, 0xc0, !PT ;  /* 0x0000ffffb6a37812 */ /* 0x000fe200078ec0ff */
[----:B------:R-:W-:Y:S01]  /*7ee0*/  FMUL.FTZ R147, R0, R147 ;  /* 0x0000009300937220 */ /* 0x000fe20000410000 */
[----:B---3--:R-:W-:Y:S01]  /*7ef0*/  F2FP.F16.F32.PACK_AB R150, R234, R233 ;  /* 0x000000e9ea96723e */ /* 0x008fe200000000ff */
[C---:B-1----:R-:W-:Y:S03]  /*7f00*/  HMMA.16816.F32 R124, R168.reuse, R156, R124 ;  /* 0x0000009ca87c723c */ /* 0x042fe6000000187c */
[----:B-----5:R-:W-:Y:S01]  /*7f10*/  F2FP.F16.F32.PACK_AB R151, R235, R236 ;  /* 0x000000eceb97723e */ /* 0x020fe200000000ff */
[----:B------:R-:W-:Y:S01]  /*7f20*/  FFMA.FTZ R243, R21, UR4, -R228 ;  /* 0x0000000415f37c23 */ /* 0x000fe200080108e4 */
[----:B------:R-:W-:Y:S01]  /*7f30*/  FFMA.FTZ R207, R2, R229, R207 ;  /* 0x000000e502cf7223 */ /* 0x000fe200000100cf */
[----:B------:R-:W-:Y:S02]  /*7f40*/  FFMA.FTZ R205, R0, R221, R205 ;  /* 0x000000dd00cd7223 */ /* 0x000fe400000100cd */
[C---:B------:R-:W-:Y:S01]  /*7f50*/  HMMA.16816.F32 R128, R168.reuse, R158, R128 ;  /* 0x0000009ea880723c */ /* 0x040fe20000001880 */
[----:B------:R-:W1:Y:S01]  /*7f60*/  LDSM.16.MT88.4 R156, [R165+0x6000] ;  /* 0x00600000a59c783b */ /* 0x000e620000004200 */
[----:B------:R-:W-:Y:S01]  /*7f70*/  MUFU.EX2 R243, R243 ;  /* 0x000000f300f37308 */ /* 0x000fe20000000800 */
[----:B------:R-:W-:Y:S01]  /*7f80*/  FADD.FTZ R204, R204, R207 ;  /* 0x000000cfcccc7221 */ /* 0x000fe20000010000 */
[----:B------:R-:W-:Y:S04]  /*7f90*/  FADD.FTZ R0, R203, R205 ;  /* 0x000000cdcb007221 */ /* 0x000fe80000010000 */
[C---:B----4-:R-:W-:Y:S03]  /*7fa0*/  HMMA.16816.F32 R132, R168.reuse, R172, R132 ;  /* 0x000000aca884723c */ /* 0x050fe60000001884 */
[----:B------:R-:W-:Y:S01]  /*7fb0*/  LOP3.LUT R173, R176, 0xff, RZ, 0xc0, !PT ;  /* 0x000000ffb0ad7812 */ /* 0x000fe200078ec0ff */
[----:B------:R-:W-:Y:S01]  /*7fc0*/  FADD.FTZ R201, R201, R0 ;  /* 0x00000000c9c97221 */ /* 0x000fe20000010000 */
[----:B------:R-:W-:Y:S02]  /*7fd0*/  SHF.R.U32.HI R176, RZ, 0x8, R163 ;  /* 0x00000008ffb07819 */ /* 0x000fe400000116a3 */
        /* <DEDUP_REMOVED lines=79> */
[----:B------:R-:W-:Y:S01]  /*84d0*/  MUFU.EX2 R190, R190 ;  /* 0x000000be00be7308 */ /* 0x000fe20000000800 */
[----:B------:R-:W-:Y:S01]  /*84e0*/  LOP3.LUT R169, R222, UR13, R247, 0x96, !PT ;  /* 0x0000000ddea97c12 */ /* 0x000fe2000f8e96f7 */
[----:B------:R-:W-:Y:S01]  /*84f0*/  IMAD.WIDE.U32 R248, R248, -0x326172a9, RZ ;  /* 0xcd9e8d57f8f87825 */ /* 0x000fe200078e00ff */
[----:B------:R-:W4:Y:S01]  /*8500*/  LDSM.16.MT88.4 R152, [R195+0x1e800] ;  /* 0x01e80000c398783b */ /* 0x000f220000004200 */
        /* <DEDUP_REMOVED lines=9> */
[C---:B----4-:R-:W-:Y:S03]  /*85a0*/  HMMA.16816.F32 R124, R148.reuse, R152, R124 ;  /* 0x00000098947c723c */ /* 0x050fe6000000187c */
        /* <DEDUP_REMOVED lines=11> */
[----:B------:R-:W-:Y:S01]  /*8660*/  LOP3.LUT R168, R244, UR10, R153, 0x96, !PT ;  /* 0x0000000af4a87c12 */ /* 0x000fe2000f8e9699 */
[----:B------:R-:W-:Y:S01]  /*8670*/  FFMA.FTZ R244, R20, UR4, -R228 ;  /* 0x0000000414f47c23 */ /* 0x000fe200080108e4 */
[----:B------:R-:W1:Y:S01]  /*8680*/  LDSM.16.MT88.4 R152, [R197+0x6800] ;  /* 0x00680000c598783b */ /* 0x000e620000004200 */
[C---:B------:R-:W-:Y:S01]  /*8690*/  HMMA.16816.F32 R140, R148.reuse, R160, R140 ;  /* 0x000000a0948c723c */ /* 0x040fe2000000188c */
[----:B------:R-:W-:Y:S02]  /*86a0*/  UIADD3 UR10, UPT, UPT, UR28, -0x1, URZ ;  /* 0xffffffff1c0a7890 */ /* 0x000fe4000fffe0ff */
[----:B------:R-:W-:Y:S01]  /*86b0*/  LOP3.LUT R156, R156, 0xff, RZ, 0xc0, !PT ;  /* 0x000000ff9c9c7812 */ /* 0x000fe200078ec0ff */
[----:B------:R-:W2:Y:S01]  /*86c0*/  MUFU.EX2 R244, R244 ;  /* 0x000000f400f47308 */ /* 0x000ea20000000800 */
[----:B------:R-:W-:Y:S02]  /*86d0*/  LOP3.LUT R172, R168, 0xffff, RZ, 0xc0, !PT ;  /* 0x0000ffffa8ac7812 */ /* 0x000fe400078ec0ff */
[----:B------:R-:W-:Y:S01]  /*86e0*/  PRMT R173, R156, 0x5410, R173 ;  /* 0x000054109cad7816 */ /* 0x000fe200000000ad */
[C---:B------:R-:W-:Y:S01]  /*86f0*/  HMMA.16816.F32 R16, R148.reuse, R162, R16 ;  /* 0x000000a29410723c */ /* 0x040fe20000001810 */
[----:B------:R-:W3:Y:S01]  /*8700*/  LDSM.16.MT88.4 R156, [R196+0x19000] ;  /* 0x01900000c49c783b */ /* 0x000ee20000004200 */
[----:B------:R-:W-:Y:S01]  /*8710*/  UMOV UR28, UR10 ;  /* 0x0000000a001c7c82 */ /* 0x000fe20008000000 */
[C---:B------:R-:W-:Y:S02]  /*8720*/  PRMT R177, R168.reuse, 0x7632, R177 ;  /* 0x00007632a8b17816 */ /* 0x040fe400000000b1 */
[----:B------:R-:W-:Y:S02]  /*8730*/  PRMT R169, R169, 0x5410, R170 ;  /* 0x00005410a9a97816 */ /* 0x000fe400000000aa */
[----:B------:R-:W-:Y:S02]  /*8740*/  LOP3.LUT R175, R168, 0xff, RZ, 0xc0, !PT ;  /* 0x000000ffa8af7812 */ /* 0x000fe400078ec0ff */
[----:B------:R-:W-:Y:S01]  /*8750*/  SHF.R.U32.HI R20, RZ, 0x18, R168 ;  /* 0x00000018ff147819 */ /* 0x000fe200000116a8 */
[----:B------:R-:W4:Y:S01]  /*8760*/  LDSM.16.MT88.4 R160, [R165+0x1000] ;  /* 0x00100000a5a0783b */ /* 0x000f220000004200 */
        /* <DEDUP_REMOVED lines=8> */
[----:B--2---:R-:W-:Y:S01]  /*87f0*/  F2FP.F16.F32.PACK_AB R172, R243, R244 ;  /* 0x000000f4f3ac723e */ /* 0x004fe200000000ff */
[----:B------:R-:W-:Y:S01]  /*8800*/  LDSM.16.MT88.4 R176, [R165+0x5000] ;  /* 0x00500000a5b0783b */ /* 0x000fe20000004200 */
[--C-:B------:R-:W-:Y:S02]  /*8810*/  HSET2.LE.AND R21, R173, R206.reuse, PT ;  /* 0x000000cead157233 */ /* 0x100fe40003803000 */
[--C-:B------:R-:W-:Y:S01]  /*8820*/  HSET2.LE.AND R23, R23, R206.reuse, PT ;  /* 0x000000ce17177233 */ /* 0x100fe20003803000 */
[C---:B-1----:R-:W-:Y:S03]  /*8830*/  HMMA.16816.F32 R12, R148.reuse, R152, R12 ;  /* 0x00000098940c723c */ /* 0x042fe6000000180c */
[--C-:B------:R-:W-:Y:S02]  /*8840*/  HSET2.LE.AND R153, R175, R206.reuse, PT ;  /* 0x000000ceaf997233 */ /* 0x100fe40003803000 */
[----:B------:R-:W-:Y:S02]  /*8850*/  F2FP.F16.F32.PACK_AB R20, R190, R191 ;  /* 0x000000bfbe14723e */ /* 0x000fe400000000ff */
        /* <DEDUP_REMOVED lines=14> */
[----:B------:R-:W2:Y:S05]  /*8940*/  LDSM.16.MT88.4 R24, [R196+0x1b000] ;  /* 0x01b00000c418783b */ /* 0x000eaa0000004200 */
        /* <DEDUP_REMOVED lines=29> */
[----:B------:R-:W-:Y:S02]  /*8b20*/  PRMT R152, R152, 0x5410, R153 ;  /* 0x0000541098987816 */ /* 0x000fe40000000099 */
[----:B------:R-:W-:Y:S02]  /*8b30*/  MOV R160, R154 ;  /* 0x0000009a00a07202 */ /* 0x000fe40000000f00 */
        /* <DEDUP_REMOVED lines=11> */
[----:B------:R-:W-:Y:S10]  /*8bf0*/  MUFU.EX2 R178, R178 ;  /* 0x000000b200b27308 */ /* 0x000ff40000000800 */
[----:B------:R-:W-:Y:S01]  /*8c00*/  MUFU.EX2 R179, R179 ;  /* 0x000000b300b37308 */ /* 0x000fe20000000800 */
[C---:B------:R-:W-:Y:S01]  /*8c10*/  HMMA.16816.F32 R120, R20.reuse, R170, R120 ;  /* 0x000000aa1478723c */ /* 0x040fe20000001878 */
[----:B------:R-:W-:Y:S07]  /*8c20*/  LDSM.16.MT88.4 R168, [R196+0x1d800] ;  /* 0x01d80000c4a8783b */ /* 0x000fee0000004200 */
        /* <DEDUP_REMOVED lines=8> */
[----:B------:R-:W-:Y:S06]  /*8cb0*/  PRMT R33, R246, 0x7632, R33 ;  /* 0x00007632f6217816 */ /* 0x000fec0000000021 */
[----:B------:R-:W-:Y:S01]  /*8cc0*/  MUFU.EX2 R232, R232 ;  /* 0x000000e800e87308 */ /* 0x000fe20000000800 */
[C---:B------:R-:W-:Y:S09]  /*8cd0*/  HMMA.16816.F32 R132, R20.reuse, R184, R132 ;  /* 0x000000b81484723c */ /* 0x040ff20000001884 */
[----:B------:R-:W-:Y:S01]  /*8ce0*/  MUFU.EX2 R183, R183 ;  /* 0x000000b700b77308 */ /* 0x000fe20000000800 */
[----:B------:R-:W-:Y:S09]  /*8cf0*/  LOP3.LUT R33, R33, 0xff, RZ, 0xc0, !PT ;  /* 0x000000ff21217812 */ /* 0x000ff200078ec0ff */
        /* <DEDUP_REMOVED lines=10> */
[C---:B--2---:R-:W-:Y:S03]  /*8da0*/  HMMA.16816.F32 R12, R20.reuse, R148, R12 ;  /* 0x00000094140c723c */ /* 0x044fe6000000180c */
[----:B------:R-:W-:Y:S02]  /*8db0*/  PRMT R25, R33, 0x5410, R246 ;  /* 0x0000541021197816 */ /* 0x000fe400000000f6 */
[----:B------:R-:W-:Y:S01]  /*8dc0*/  PRMT R27, R27, 0x5410, R24 ;  /* 0x000054101b1b7816 */ /* 0x000fe20000000018 */
[----:B------:R-:W1:Y:S01]  /*8dd0*/  LDSM.16.MT88.4 R32, [R165+0x1800] ;  /* 0x00180000a520783b */ /* 0x000e620000004200 */
[----:B------:R-:W-:Y:S01]  /*8de0*/  LOP3.LUT R149, R152, 0xff00ff, RZ, 0xc0, !PT ;  /* 0x00ff00ff98957812 */ /* 0x000fe200078ec0ff */
[----:B------:R-:W-:Y:S03]  /*8df0*/  HMMA.16816.F32 R144, R20, R150, R144 ;  /* 0x000000961490723c */ /* 0x000fe60000001890 */
[--C-:B------:R-:W-:Y:S02]  /*8e00*/  HSET2.LE.AND R25, R25, R206.reuse, PT ;  /* 0x000000ce19197233 */ /* 0x100fe40003803000 */
[C---:B-----5:R-:W-:Y:S01]  /*8e10*/  F2FP.F16.F32.PACK_AB R148, R181.reuse, R178 ;  /* 0x000000b2b594723e */ /* 0x060fe200000000ff */
[----:B------:R-:W2:Y:S01]  /*8e20*/  LDSM.16.MT88.4 R20, [R197+0x1800] ;  /* 0x00180000c514783b */ /* 0x000ea20000004200 */
[--C-:B------:R-:W-:Y:S01]  /*8e30*/  HSET2.LE.AND R24, R27, R206.reuse, PT ;  /* 0x000000ce1b187233 */ /* 0x100fe20003803000 */
[----:B------:R-:W-:Y:S01]  /*8e40*/  FADD.FTZ R178, R178, R191 ;  /* 0x000000bfb2b27221 */ /* 0x000fe20000010000 */
[--C-:B------:R-:W-:Y:S02]  /*8e50*/  HSET2.LE.AND R26, R153, R206.reuse, PT ;  /* 0x000000ce991a7233 */ /* 0x100fe40003803000 */
[----:B------:R-:W-:Y:S01]  /*8e60*/  HSET2.LE.AND R27, R149, R206, PT ;  /* 0x000000ce951b7233 */ /* 0x000fe20003803000 */
[----:B------:R-:W-:Y:S01]  /*8e70*/  FADD.FTZ R178, R181, R178 ;  /* 0x000000b2b5b27221 */ /* 0x000fe20000010000 */
[----:B------:R-:W-:Y:S02]  /*8e80*/  LOP3.LUT R25, R148, R25, RZ, 0xc0, !PT ;  /* 0x0000001994197212 */ /* 0x000fe400078ec0ff */
[----:B------:R-:W-:Y:S02]  /*8e90*/  F2FP.F16.F32.PACK_AB R153, R177, R176 ;  /* 0x000000b0b199723e */ /* 0x000fe400000000ff */
[----:B---3--:R-:W-:Y:S02]  /*8ea0*/  F2FP.F16.F32.PACK_AB R149, R228, R183 ;  /* 0x000000b7e495723e */ /* 0x008fe400000000ff */
        /* <DEDUP_REMOVED lines=60> */
[----:B------:R-:W-:Y:S01]  /*9270*/  FADD.FTZ R183, R183, R0 ;  /* 0x00000000b7b77221 */ /* 0x000fe20000010000 */
[----:B------:R-:W-:Y:S03]  /*9280*/  MOV R0, R3 ;  /* 0x0000000300007202 */ /* 0x000fe60000000f00 */
[----:B------:R-:W-:Y:S01]  /*9290*/  FADD.FTZ R229, R228, R183 ;  /* 0x000000b7e4e57221 */ /* 0x000fe20000010000 */
[----:B------:R-:W-:Y:S01]  /*92a0*/  HMMA.16816.F32 R144, R24, R10, R144 ;  /* 0x0000000a1890723c */ /* 0x000fe20000001890 */
[----:B------:R-:W-:Y:S08]  /*92b0*/  @!UPT UIADD3 URZ, UPT, UPT, URZ, URZ, URZ ;  /* 0x000000fffffff290 */ /* 0x000ff0000fffe0ff */
[----:B------:R-:W-:Y:S11]  /*92c0*/  BRA.U UP0, `(.L_x_1654) ;  /* 0xffffffc900187547 */ /* 0x000ff6000b83ffff */
.L_x_1653:
[----:B------:R-:W1:Y:S01]  /*92d0*/  SHFL.BFLY PT, R0, R229, 0x2, 0x1f ;  /* 0x0c401f00e5007f89 */ /* 0x000e6200000e0000 */
[----:B------:R-:W2:Y:S01]  /*92e0*/  LDCU UR4, c[0x0][0x4fc] ;  /* 0x00009f80ff0477ac */ /* 0x000ea20008000800 */
[C---:B------:R-:W-:Y:S02]  /*92f0*/  SHF.L.U32 R9, R193.reuse, 0x4, RZ ;  /* 0x00000004c1097819 */ /* 0x040fe400000006ff */
[----:B------:R-:W3:Y:S01]  /*9300*/  SHFL.BFLY PT, R10, R221, 0x2, 0x1f ;  /* 0x0c401f00dd0a7f89 */ /* 0x000ee200000e0000 */
[----:B------:R-:W-:Y:S01]  /*9310*/  SHF.L.U32 R2, R193, 0x1, RZ ;  /* 0x00000001c1027819 */ /* 0x000fe200000006ff */
[----:B------:R-:W-:Y:S01]  /*9320*/  UISETP.NE.AND UP3, UPT, UR14, -0x1, UPT ;  /* 0xffffffff0e00788c */ /* 0x000fe2000bf65270 */
[----:B------:R-:W-:Y:S01]  /*9330*/  LOP3.LUT R9, R9, 0x1c0, RZ, 0xc0, !PT ;  /* 0x000001c009097812 */ /* 0x000fe200078ec0ff */
[----:B------:R-:W4:Y:S01]  /*9340*/  LDCU.U8 UR11, c[0x0][0x549] ;  /* 0x0000a920ff0b77ac */ /* 0x000f220008000000 */
[----:B------:R-:W-:Y:S02]  /*9350*/  LOP3.LUT P0, RZ, R193, 0x10, RZ, 0xc0, !PT ;  /* 0x00000010c1ff7812 */ /* 0x000fe4000780c0ff */
[----:B------:R-:W-:Y:S01]  /*9360*/  LOP3.LUT R9, R9, 0x38, R2, 0xf8, !PT ;  /* 0x0000003809097812 */ /* 0x000fe200078ef802 */
[----:B------:R-:W5:Y:S01]  /*9370*/  LDCU.U8 UR10, c[0x0][0x548] ;  /* 0x0000a900ff0a77ac */ /* 0x000f620008000000 */
[----:B------:R-:W-:Y:S01]  /*9380*/  LOP3.LUT P2, RZ, R193, 0x8, RZ, 0xc0, !PT ;  /* 0x00000008c1ff7812 */ /* 0x000fe2000784c0ff */
[----:B------:R-:W-:-:S03]  /*9390*/  UISETP.NE.AND UP2, UPT, UR14, -0x1, UPT ;  /* 0xffffffff0e00788c */ /* 0x000fc6000bf45270 */
[----:B------:R-:W-:Y:S01]  /*93a0*/  SEL R210, R210, 0xffffffe0, !P2 ;  /* 0xffffffe0d2d27807 */ /* 0x000fe20005000000 */
[----:B------:R-:W2:Y:S01]  /*93b0*/  @!UP3 LDCU.64 UR8, c[0x0][0x400] ;  /* 0x00008000ff08b7ac */ /* 0x000ea20008000a00 */
[----:B------:R-:W2:Y:S01]  /*93c0*/  @UP3 LDCU.64 UR6, c[0x0][0x408] ;  /* 0x00008100ff0637ac */ /* 0x000ea20008000a00 */
[----:B-1----:R-:W-:Y:S01]  /*93d0*/  FADD.FTZ R5, R0, R229 ;  /* 0x000000e500057221 */ /* 0x002fe20000010000 */
[----:B------:R-:W-:Y:S01]  /*93e0*/  SHF.L.U32 R0, R193, 0x5, RZ ;  /* 0x00000005c1007819 */ /* 0x000fe200000006ff */
[----:B----4-:R-:W-:Y:S01]  /*93f0*/  UISETP.NE.AND UP1, UPT, UR11, URZ, UPT ;  /* 0x000000ff0b00728c */ /* 0x010fe2000bf25270 */
[----:B---3--:R-:W-:Y:S02]  /*9400*/  FADD.FTZ R10, R10, R221 ;  /* 0x000000dd0a0a7221 */ /* 0x008fe40000010000 */
[----:B------:R-:W1:Y:S01]  /*9410*/  SHFL.BFLY PT, R8, R5, 0x1, 0x1f ;  /* 0x0c201f0005087f89 */ /* 0x000e6200000e0000 */
[----:B------:R-:W3:Y:S03]  /*9420*/  LDCU UR11, c[0x0][0x434] ;  /* 0x00008680ff0b77ac */ /* 0x000ee60008000800 */
[----:B------:R-:W4:Y:S01]  /*9430*/  SHFL.BFLY PT, R7, R10, 0x1, 0x1f ;  /* 0x0c201f000a077f89 */ /* 0x000f2200000e0000 */
[----:B-----5:R-:W-:-:S02]  /*9440*/  UISETP.NE.AND UP0, UPT, UR10, URZ, !UP1 ;  /* 0x000000ff0a00728c */ /* 0x020fc4000cf05270 */
[----:B--2---:R-:W-:Y:S01]  /*9450*/  @UP3 UIMAD.WIDE.U32 UR16, UR14, UR6, URZ ;  /* 0x000000060e1032a5 */ /* 0x004fe2000f8e00ff */
[----:B------:R-:W3:Y:S01]  /*9460*/  @UP1 LDCU UR6, c[0x0][0x430] ;  /* 0x00008600ff0617ac */ /* 0x000ee20008000800 */
[----:B-1----:R-:W-:Y:S01]  /*9470*/  FADD.FTZ R8, R5, R8 ;  /* 0x0000000805087221 */ /* 0x002fe20000010000 */
[----:B------:R-:W-:Y:S02]  /*9480*/  LOP3.LUT R5, R2, 0x6, RZ, 0xc0, !PT ;  /* 0x0000000602057812 */ /* 0x000fe400078ec0ff */
[----:B------:R-:W-:Y:S01]  /*9490*/  MOV R2, 0x10 ;  /* 0x0000001000027802 */ /* 0x000fe20000000f00 */
[----:B----4-:R-:W-:Y:S01]  /*94a0*/  FADD.FTZ R7, R10, R7 ;  /* 0x000000070a077221 */ /* 0x010fe20000010000 */
[----:B------:R-:W1:Y:S01]  /*94b0*/  MUFU.RCP R6, R8 ;  /* 0x0000000800067308 */ /* 0x000e620000001000 */
[----:B------:R-:W-:Y:S02]  /*94c0*/  FSETP.NE.FTZ.AND P4, PT, R8, RZ, PT ;  /* 0x000000ff0800720b */ /* 0x000fe40003f95000 */
[----:B------:R-:W-:-:S02]  /*94d0*/  LOP3.LUT R0, R5, 0x7c00, R0, 0xf8, !PT ;  /* 0x00007c0005007812 */ /* 0x000fc400078ef800 */
[----:B------:R-:W-:Y:S02]  /*94e0*/  FSETP.NE.FTZ.AND P3, PT, R7, RZ, PT ;  /* 0x000000ff0700720b */ /* 0x000fe40003f75000 */
[----:B------:R-:W-:Y:S01]  /*94f0*/  LOP3.LUT R0, R0, R9, RZ, 0xfc, !PT ;  /* 0x0000000900007212 */ /* 0x000fe200078efcff */
[----:B------:R-:W2:Y:S01]  /*9500*/  MUFU.RCP R4, R7 ;  /* 0x0000000700047308 */ /* 0x000ea20000001000 */
[----:B------:R-:W-:Y:S02]  /*9510*/  SEL R2, R2, 0xfffffff0, !P1 ;  /* 0xfffffff002027807 */ /* 0x000fe40004800000 */
[----:B------:R-:W-:Y:S02]  /*9520*/  LEA R5, R0, UR5, 0x1 ;  /* 0x0000000500057c11 */ /* 0x000fe4000f8e08ff */
[----:B------:R-:W-:Y:S02]  /*9530*/  LOP3.LUT R0, R198, 0x1f8, RZ, 0xc0, !PT ;  /* 0x000001f8c6007812 */ /* 0x000fe400078ec0ff */
[----:B------:R-:W-:-:S02]  /*9540*/  IADD3 R13, PT, PT, R5, 0x40, RZ ;  /* 0x00000040050d7810 */ /* 0x000fc40007ffe0ff */
[C---:B------:R-:W-:Y:S02]  /*9550*/  IADD3 R11, PT, PT, R5.reuse, R210, RZ ;  /* 0x000000d2050b7210 */ /* 0x040fe40007ffe0ff */
[----:B-1----:R-:W-:Y:S02]  /*9560*/  FSEL R6, R6, 1, P4 ;  /* 0x3f80000006067808 */ /* 0x002fe40002000000 */
[C---:B------:R-:W-:Y:S02]  /*9570*/  @P0 IADD3 R13, PT, PT, R5.reuse, -0x40, RZ ;  /* 0xffffffc0050d0810 */ /* 0x040fe40007ffe0ff */
[----:B------:R-:W-:Y:S01]  /*9580*/  IADD3 R9, PT, PT, R5, R2, RZ ;  /* 0x0000000205097210 */ /* 0x000fe20007ffe0ff */
[----:B------:R-:W-:Y:S01]  /*9590*/  FMUL.FTZ R6, R6, UR4 ;  /* 0x0000000406067c20 */ /* 0x000fe20008410000 */
[----:B------:R-:W-:Y:S02]  /*95a0*/  IADD3 R15, PT, PT, R2, R11, RZ ;  /* 0x0000000b020f7210 */ /* 0x000fe40007ffe0ff */
[----:B--2---:R-:W-:Y:S01]  /*95b0*/  FSEL R4, R4, 1, P3 ;  /* 0x3f80000004047808 */ /* 0x004fe20001800000 */
[C---:B------:R-:W-:Y:S01]  /*95c0*/  FMUL.FTZ R160, R6.reuse, R160 ;  /* 0x000000a006a07220 */ /* 0x040fe20000410000 */
[C---:B------:R-:W-:Y:S01]  /*95d0*/  FMUL.FTZ R161, R6.reuse, R161 ;  /* 0x000000a106a17220 */ /* 0x040fe20000410000 */
[C---:B------:R-:W-:Y:S01]  /*95e0*/  FMUL.FTZ R156, R6.reuse, R156 ;  /* 0x0000009c069c7220 */ /* 0x040fe20000410000 */
[----:B------:R-:W-:Y:S01]  /*95f0*/  FMUL.FTZ R157, R6, R157 ;  /* 0x0000009d069d7220 */ /* 0x000fe20000410000 */
[----:B------:R-:W-:Y:S01]  /*9600*/  FMUL.FTZ R4, R4, UR4 ;  /* 0x0000000404047c20 */ /* 0x000fe20008410000 */
[----:B------:R-:W1:Y:S01]  /*9610*/  S2UR UR4, SR_CTAID.Y ;  /* 0x00000000000479c3 */ /* 0x000e620000002600 */
        /* <DEDUP_REMOVED lines=136> */
[----:B-1----:R-:W-:Y:S01]  /*9ea0*/  @!UP3 UIMAD.WIDE.U32 UR12, UR4, UR8, URZ ;  /* 0x00000008040cb2a5 */ /* 0x002fe2000f8e00ff */
        /* <DEDUP_REMOVED lines=8> */
[----:B------:R-:W3:Y:S01]  /*9f30*/  LDCU UR8, c[0x0][0x434] ;  /* 0x00008680ff0877ac */ /* 0x000ee20008000800 */
        /* <DEDUP_REMOVED lines=72> */
[----:B---3--:R-:W-:Y:S01]  /*a3c0*/  @UP1 UIMAD UR11, UR6, UR8, URZ ;  /* 0x00000008060b12a4 */ /* 0x008fe2000f8e02ff */
        /* <DEDUP_REMOVED lines=20> */
[----:B------:R-:W-:Y:S01]  /*a510*/  @!UP3 UIMAD UR9, UR4, UR9, UR13 ;  /* 0x000000090409b2a4 */ /* 0x000fe2000f8e020d */
[----:B------:R-:W-:Y:S01]  /*a520*/  STS [R21+0x8000], R120 ;  /* 0x0080007815007388 */ /* 0x000fe20000000800 */
[----:B------:R-:W-:Y:S01]  /*a530*/  @UP3 UIMAD UR9, UR14, UR7, UR17 ;  /* 0x000000070e0932a4 */ /* 0x000fe2000f8e0211 */
[----:B------:R-:W-:Y:S01]  /*a540*/  F2FP.F16.F32.PACK_AB R144, R145, R144 ;  /* 0x000000909190723e */ /* 0x000fe200000000ff */
[----:B------:R-:W-:Y:S01]  /*a550*/  @!UP2 UIMAD UR14, UR4, UR8, URZ ;  /* 0x00000008040ea2a4 */ /* 0x000fe2000f8e02ff */
[----:B------:R-:W-:Y:S01]  /*a560*/  STS [R21+0x8400], R122 ;  /* 0x0084007a15007388 */ /* 0x000fe20000000800 */
[----:B------:R-:W-:Y:S01]  /*a570*/  F2FP.F16.F32.PACK_AB R146, R147, R146 ;  /* 0x000000929392723e */ /* 0x000fe200000000ff */
[----:B------:R-:W2:Y:S02]  /*a580*/  @UP1 LDCU UR13, c[0x0][0x430] ;  /* 0x00008600ff0d17ac */ /* 0x000ea40008000800 */
[----:B------:R-:W-:Y:S01]  /*a590*/  STS [R5+0xc000], R124 ;  /* 0x00c0007c05007388 */ /* 0x000fe20000000800 */
[----:B------:R-:W-:Y:S01]  /*a5a0*/  @UP1 UMOV UR7, 0x1 ;  /* 0x0000000100071882 */ /* 0x000fe20000000000 */
[----:B------:R-:W-:-:S02]  /*a5b0*/  @UP3 UMOV UR12, UR16 ;  /* 0x00000010000c3c82 */ /* 0x000fc40008000000 */
[----:B------:R3:W-:Y:S01]  /*a5c0*/  STS [R5+0xc400], R126 ;  /* 0x00c4007e05007388 */ /* 0x0007e20000000800 */
[----:B------:R-:W-:-:S03]  /*a5d0*/  USHF.R.S32.HI UR15, URZ, 0x1f, UR14 ;  /* 0x0000001fff0f7899 */ /* 0x000fc6000801140e */
        /* <DEDUP_REMOVED lines=23> */
.L_x_1657:
        /* <DEDUP_REMOVED lines=13> */
[----:B------:R-:W-:-:S03]  /*a820*/  IMAD.MOV.U32 R9, RZ, RZ, 0x7f800000 ;  /* 0x7f800000ff097424 */ /* 0x000fc600078e00ff */
[----:B------:R-:W4:Y:S01]  /*a830*/  @P4 LDC R5, c[0x0][0x458] ;  /* 0x00011600ff054b82 */ /* 0x000f220000000800 */
[----:B------:R-:W5:Y:S01]  /*a840*/  @P3 MUFU.LG2 R7, R7 ;  /* 0x0000000700073308 */ /* 0x000f620000000c00 */
[----:B------:R-:W-:Y:S01]  /*a850*/  BSSY.RECONVERGENT B0, `(.L_x_1658) ;  /* 0x0000021000007945 */ /* 0x000fe20003800200 */
[----:B------:R-:W-:Y:S01]  /*a860*/  LOP3.LUT R6, R6, 0x7, R11, 0xf8, !PT ;  /* 0x0000000706067812 */ /* 0x000fe200078ef80b */
[----:B---3--:R-:W-:-:S04]  /*a870*/  @P4 FMUL.FTZ R17, R4, 0.69314718246459960938 ;  /* 0x3f31721804114820 */ /* 0x008fc80000410000 */
[----:B------:R-:W3:Y:S01]  /*a880*/  @P3 LDC R2, c[0x0][0x458] ;  /* 0x00011600ff023b82 */ /* 0x000ee20000000800 */
[----:B------:R-:W-:Y:S01]  /*a890*/  MOV R8, 0x7f800000 ;  /* 0x7f80000000087802 */ /* 0x000fe20000000f00 */
[----:B--2---:R-:W-:-:S04]  /*a8a0*/  UIMAD UR5, UR8, UR13, URZ ;  /* 0x0000000d080572a4 */ /* 0x004fc8000f8e02ff */
[----:B------:R-:W-:Y:S01]  /*a8b0*/  USHF.L.U32 UR7, UR5, 0x7, URZ ;  /* 0x0000000705077899 */ /* 0x000fe200080006ff */
[----:B------:R1:W2:Y:S01]  /*a8c0*/  LDS.128 R12, [R0+0x3000] ;  /* 0x00300000000c7984 */ /* 0x0002a20000000c00 */
[----:B------:R-:W-:Y:S01]  /*a8d0*/  USHF.R.S32.HI UR5, URZ, 0x1f, UR11 ;  /* 0x0000001fff057899 */ /* 0x000fe2000801140b */
[----:B-----5:R-:W-:Y:S01]  /*a8e0*/  @P3 FMUL.FTZ R4, R7, 0.69314718246459960938 ;  /* 0x3f31721807043820 */ /* 0x020fe20000410000 */
        /* <DEDUP_REMOVED lines=23> */
.L_x_1659:
[----:B------:R-:W-:Y:S05]  /*aa60*/  BSYNC.RECONVERGENT B0 ;  /* 0x0000000000007941 */ /* 0x000fea0003800200 */
.L_x_1658:
[----:B------:R2:W3:Y:S01]  /*aa70*/  LDS.128 R20, [R0] ;  /* 0x0000000000147984 */ /* 0x0004e20000000c00 */
[----:B------:R-:W4:Y:S01]  /*aa80*/  LDCU.64 UR4, c[0x0][0x410] ;  /* 0x00008200ff0477ac */ /* 0x000f220008000a00 */
[----:B------:R-:W-:Y:S01]  /*aa90*/  SHF.R.U32.HI R24, RZ, 0x3, R193 ;  /* 0x00000003ff187819 */ /* 0x000fe200000116c1 */
[----:B------:R-:W-:Y:S01]  /*aaa0*/  BSSY.RECONVERGENT B0, `(.L_x_1660) ;  /* 0x0000022000007945 */ /* 0x000fe20003800200 */
[----:B------:R2:W2:Y:S01]  /*aab0*/  LDS.128 R16, [R0+0x4000] ;  /* 0x0040000000107984 */ /* 0x0004a20000000c00 */
[----:B------:R-:W-:Y:S02]  /*aac0*/  IADD3 R192, P0, PT, R192, UR12, RZ ;  /* 0x0000000cc0c07c10 */ /* 0x000fe4000ff1e0ff */
[C---:B------:R-:W-:Y:S01]  /*aad0*/  ISETP.GE.AND P3, PT, R24.reuse, UR25, PT ;  /* 0x0000001918007c0c */ /* 0x040fe2000bf66270 */
[----:B-1----:R1:W1:Y:S01]  /*aae0*/  LDS.128 R8, [R0+0x8000] ;  /* 0x0080000000087984 */ /* 0x0022620000000c00 */
[C---:B------:R-:W-:Y:S01]  /*aaf0*/  VIADD R2, R24.reuse, 0x40 ;  /* 0x0000004018027836 */ /* 0x040fe20000000000 */
[----:B------:R-:W-:Y:S01]  /*ab00*/  IADD3.X R193, PT, PT, RZ, UR9, RZ, P0, !PT ;  /* 0x00000009ffc17c10 */ /* 0x000fe200087fe4ff */
[----:B------:R-:W-:Y:S01]  /*ab10*/  UIMAD.WIDE.U32 UR8, UR8, 0x80, URZ ;  /* 0x00000080080878a5 */ /* 0x000fe2000f8e00ff */
[----:B------:R1:W1:Y:S01]  /*ab20*/  LDS.128 R4, [R0+0xc000] ;  /* 0x00c0000000047984 */ /* 0x0002620000000c00 */
[----:B------:R-:W-:Y:S01]  /*ab30*/  VIADD R3, R24, 0x20 ;  /* 0x0000002018037836 */ /* 0x000fe20000000000 */
[----:B------:R-:W-:Y:S01]  /*ab40*/  ISETP.GE.AND P1, PT, R2, UR25, PT ;  /* 0x0000001902007c0c */ /* 0x000fe2000bf26270 */
[----:B------:R-:W-:-:S02]  /*ab50*/  VIADD R2, R24, 0x60 ;  /* 0x0000006018027836 */ /* 0x000fc40000000000 */
[----:B------:R-:W-:Y:S01]  /*ab60*/  LOP3.LUT R24, R24, UR8, RZ, 0xfc, !PT ;  /* 0x0000000818187c12 */ /* 0x000fe2000f8efcff */
[----:B----4-:R-:W-:Y:S01]  /*ab70*/  IMAD.U32 R26, RZ, RZ, UR4 ;  /* 0x00000004ff1a7e24 */ /* 0x010fe2000f8e00ff */
[----:B------:R-:W-:Y:S02]  /*ab80*/  MOV R29, UR5 ;  /* 0x00000005001d7c02 */ /* 0x000fe40008000f00 */
[----:B------:R-:W-:Y:S01]  /*ab90*/  ISETP.GE.AND P2, PT, R3, UR25, PT ;  /* 0x0000001903007c0c */ /* 0x000fe2000bf46270 */
[----:B------:R-:W-:Y:S01]  /*aba0*/  IMAD.WIDE.U32 R26, R26, UR6, R192 ;  /* 0x000000061a1a7c25 */ /* 0x000fe2000f8e00c0 */
[----:B------:R-:W-:-:S03]  /*abb0*/  ISETP.GE.AND P0, PT, R2, UR25, PT ;  /* 0x0000001902007c0c */ /* 0x000fc6000bf06270 */
[----:B------:R-:W-:Y:S01]  /*abc0*/  IMAD R29, R29, UR6, R27 ;  /* 0x000000061d1d7c24 */ /* 0x000fe2000f8e021b */
[----:B------:R-:W-:Y:S09]  /*abd0*/  @P3 BRA `(.L_x_1661) ;  /* 0x0000000000383947 */ /* 0x000ff20003800000 */
[----:B------:R-:W4:Y:S01]  /*abe0*/  LDCU.64 UR6, c[0x0][0x408] ;  /* 0x00008100ff0677ac */ /* 0x000f220008000a00 */
[----:B------:R-:W-:Y:S01]  /*abf0*/  MOV R28, R26 ;  /* 0x0000001a001c7202 */ /* 0x000fe20000000f00 */
[----:B------:R-:W5:Y:S01]  /*ac00*/  LDCU.64 UR4, c[0x0][0x3f0] ;  /* 0x00007e00ff0477ac */ /* 0x000f620008000a00 */
[----:B----4-:R-:W-:-:S03]  /*ac10*/  UIMAD UR10, UR9, UR6, URZ ;  /* 0x00000006090a72a4 */ /* 0x010fc6000f8e02ff */
[----:B------:R-:W-:-:S03]  /*ac20*/  IMAD.WIDE.U32 R30, R24, UR6, R28 ;  /* 0x00000006181e7c25 */ /* 0x000fc6000f8e001c */
[----:B------:R-:W-:Y:S02]  /*ac30*/  MOV R3, UR10 ;  /* 0x0000000a00037c02 */ /* 0x000fe40008000f00 */
[----:B-----5:R-:W-:-:S03]  /*ac40*/  LEA R2, P3, R30, UR4, 0x1 ;  /* 0x000000041e027c11 */ /* 0x020fc6000f8608ff */
[----:B------:R-:W-:-:S05]  /*ac50*/  IMAD R3, R24, UR7, R3 ;  /* 0x0000000718037c24 */ /* 0x000fca000f8e0203 */
[----:B------:R-:W-:-:S04]  /*ac60*/  IADD3 R3, PT, PT, R3, R31, RZ ;  /* 0x0000001f03037210 */ /* 0x000fc80007ffe0ff */
[----:B------:R-:W-:-:S05]  /*ac70*/  LEA.HI.X R3, R30, UR5, R3, 0x1, P3 ;  /* 0x000000051e037c11 */ /* 0x000fca00098f0c03 */
[----:B---3--:R4:W-:Y:S04]  /*ac80*/  STG.E.128 desc[UR18][R2.64], R20 ;  /* 0x0000001402007986 */ /* 0x0089e8000c101d12 */
[----:B--2---:R4:W-:Y:S04]  /*ac90*/  STG.E.128 desc[UR18][R2.64+0x80], R16 ;  /* 0x0000801002007986 */ /* 0x0049e8000c101d12 */
[----:B-1----:R4:W-:Y:S04]  /*aca0*/  STG.E.128 desc[UR18][R2.64+0x100], R8 ;  /* 0x0001000802007986 */ /* 0x0029e8000c101d12 */
[----:B------:R4:W-:Y:S02]  /*acb0*/  STG.E.128 desc[UR18][R2.64+0x180], R4 ;  /* 0x0001800402007986 */ /* 0x0009e4000c101d12 */
.L_x_1661:
[----:B------:R-:W-:Y:S05]  /*acc0*/  BSYNC.RECONVERGENT B0 ;  /* 0x0000000000007941 */ /* 0x000fea0003800200 */
.L_x_1660:
        /* <DEDUP_REMOVED lines=9> */
[----:B------:R-:W-:Y:S01]  /*ad60*/  MOV R31, R29 ;  /* 0x0000001d001f7202 */ /* 0x000fe20000000f00 */
[----:B------:R-:W3:Y:S02]  /*ad70*/  LDCU.64 UR4, c[0x0][0x3f0] ;  /* 0x00007e00ff0477ac */ /* 0x000ee40008000a00 */
[----:B------:R-:W-:-:S04]  /*ad80*/  IMAD.X R2, RZ, RZ, UR9, P2 ;  /* 0x00000009ff027e24 */ /* 0x000fc800090e06ff */
[----:B-----5:R-:W-:Y:S02]  /*ad90*/  IMAD R2, R2, UR6, RZ ;  /* 0x0000000602027c24 */ /* 0x020fe4000f8e02ff */
[----:B------:R-:W-:-:S04]  /*ada0*/  IMAD.WIDE.U32 R30, R3, UR6, R30 ;  /* 0x00000006031e7c25 */ /* 0x000fc8000f8e001e */
[----:B------:R-:W-:Y:S01]  /*adb0*/  IMAD R2, R3, UR7, R2 ;  /* 0x0000000703027c24 */ /* 0x000fe2000f8e0202 */
[----:B---3--:R-:W-:-:S04]  /*adc0*/  LEA R32, P2, R30, UR4, 0x1 ;  /* 0x000000041e207c11 */ /* 0x008fc8000f8408ff */
[----:B------:R-:W-:-:S04]  /*add0*/  IADD3 R2, PT, PT, R2, R31, RZ ;  /* 0x0000001f02027210 */ /* 0x000fc80007ffe0ff */
[----:B------:R-:W-:-:S05]  /*ade0*/  LEA.HI.X R33, R30, UR5, R2, 0x1, P2 ;  /* 0x000000051e217c11 */ /* 0x000fca00090f0c02 */
[----:B----4-:R3:W-:Y:S04]  /*adf0*/  STG.E.128 desc[UR18][R32.64], R20 ;  /* 0x0000001420007986 */ /* 0x0107e8000c101d12 */
[----:B--2---:R3:W-:Y:S04]  /*ae00*/  STG.E.128 desc[UR18][R32.64+0x80], R16 ;  /* 0x0000801020007986 */ /* 0x0047e8000c101d12 */
[----:B-1----:R3:W-:Y:S04]  /*ae10*/  STG.E.128 desc[UR18][R32.64+0x100], R8 ;  /* 0x0001000820007986 */ /* 0x0027e8000c101d12 */
[----:B------:R3:W-:Y:S02]  /*ae20*/  STG.E.128 desc[UR18][R32.64+0x180], R4 ;  /* 0x0001800420007986 */ /* 0x0007e4000c101d12 */
.L_x_1663:
[----:B------:R-:W-:Y:S05]  /*ae30*/  BSYNC.RECONVERGENT B0 ;  /* 0x0000000000007941 */ /* 0x000fea0003800200 */
.L_x_1662:
        /* <DEDUP_REMOVED lines=22> */
.L_x_1665:
[----:B------:R-:W-:Y:S05]  /*afa0*/  BSYNC.RECONVERGENT B0 ;  /* 0x0000000000007941 */ /* 0x000fea0003800200 */
.L_x_1664:
[----:B-1-3--:R1:W3:Y:S04]  /*afb0*/  LDS.128 R8, [R0+0x7000] ;  /* 0x0070000000087984 */ /* 0x00a2e80000000c00 */
[----:B------:R1:W1:Y:S04]  /*afc0*/  LDS.128 R4, [R0+0xb000] ;  /* 0x00b0000000047984 */ /* 0x0002680000000c00 */
[----:B--2---:R2:W1:Y:S01]  /*afd0*/  LDS.128 R16, [R0+0xf000] ;  /* 0x00f0000000107984 */ /* 0x0044620000000c00 */
[----:B------:R-:W-:Y:S05]  /*afe0*/  @P0 EXIT ;  /* 0x000000000000094d */ /* 0x000fea0003800000 */
[----:B------:R-:W5:Y:S01]  /*aff0*/  LDCU.64 UR6, c[0x0][0x408] ;  /* 0x00008100ff0677ac */ /* 0x000f620008000a00 */
[----:B------:R-:W-:Y:S01]  /*b000*/  IADD3 R3, P0, PT, R24, 0x60, RZ ;  /* 0x0000006018037810 */ /* 0x000fe20007f1e0ff */
[----:B----4-:R-:W-:Y:S01]  /*b010*/  IMAD.MOV.U32 R20, RZ, RZ, R26 ;  /* 0x000000ffff147224 */ /* 0x010fe200078e001a */
[----:B------:R-:W-:Y:S01]  /*b020*/  MOV R21, R29 ;  /* 0x0000001d00157202 */ /* 0x000fe20000000f00 */
[----:B------:R-:W4:Y:S02]  /*b030*/  LDCU.64 UR4, c[0x0][0x3f0] ;  /* 0x00007e00ff0477ac */ /* 0x000f240008000a00 */
[----:B-12---:R-:W-:-:S04]  /*b040*/  IMAD.X R0, RZ, RZ, UR9, P0 ;  /* 0x00000009ff007e24 */ /* 0x006fc800080e06ff */
[----:B-----5:R-:W-:Y:S02]  /*b050*/  IMAD R0, R0, UR6, RZ ;  /* 0x0000000600007c24 */ /* 0x020fe4000f8e02ff */
[----:B------:R-:W-:-:S04]  /*b060*/  IMAD.WIDE.U32 R20, R3, UR6, R20 ;  /* 0x0000000603147c25 */ /* 0x000fc8000f8e0014 */
[----:B------:R-:W-:Y:S01]  /*b070*/  IMAD R0, R3, UR7, R0 ;  /* 0x0000000703007c24 */ /* 0x000fe2000f8e0200 */
[----:B----4-:R-:W-:-:S04]  /*b080*/  LEA R2, P0, R20, UR4, 0x1 ;  /* 0x0000000414027c11 */ /* 0x010fc8000f8008ff */
[----:B------:R-:W-:-:S04]  /*b090*/  IADD3 R0, PT, PT, R0, R21, RZ ;  /* 0x0000001500007210 */ /* 0x000fc80007ffe0ff */
[----:B------:R-:W-:-:S05]  /*b0a0*/  LEA.HI.X R3, R20, UR5, R0, 0x1, P0 ;  /* 0x0000000514037c11 */ /* 0x000fca00080f0c00 */
[----:B------:R-:W-:Y:S04]  /*b0b0*/  STG.E.128 desc[UR18][R2.64], R12 ;  /* 0x0000000c02007986 */ /* 0x000fe8000c101d12 */
[----:B---3--:R-:W-:Y:S04]  /*b0c0*/  STG.E.128 desc[UR18][R2.64+0x80], R8 ;  /* 0x0000800802007986 */ /* 0x008fe8000c101d12 */
[----:B------:R-:W-:Y:S04]  /*b0d0*/  STG.E.128 desc[UR18][R2.64+0x100], R4 ;  /* 0x0001000402007986 */ /* 0x000fe8000c101d12 */
[----:B------:R-:W-:Y:S01]  /*b0e0*/  STG.E.128 desc[UR18][R2.64+0x180], R16 ;  /* 0x0001801002007986 */ /* 0x000fe2000c101d12 */
[----:B------:R-:W-:Y:S05]  /*b0f0*/  EXIT ;  /* 0x000000000000794d */ /* 0x000fea0003800000 */
.L_x_1666:
        /* <DEDUP_REMOVED lines=16> */
.L_x_2363:


//--------------------- .text._ZN5flash16flash_fwd_kernelI23Flash_fwd_kernel_traitsILi256ELi128ELi64ELi8ELb0ELb0EN7cutlass6half_tE19Flash_kernel_traitsILi256ELi128ELi64ELi8ES3_EELb0ELb0ELb0ELb0ELb0ELb1ELb1ELb0EEEvNS_16Flash_fwd_paramsE --------------------------
	.section	.text._ZN5flash16flash_fwd_kernelI23Flash_fwd_kernel_traitsILi256ELi128ELi64ELi8ELb0ELb0EN7cutlass6half_tE19Flash_kernel_traitsILi256ELi128ELi64ELi8ES3_EELb0ELb0ELb0ELb0ELb0ELb1ELb1ELb0EEEvNS_16Flash_fwd_paramsE,"ax",@progbits
	.align	128
        .global         _ZN5flash16flash_fwd_kernelI23Flash_fwd_kernel_traitsILi256ELi128ELi64ELi8ELb0ELb0EN7cutlass6half_tE19Flash_kernel_traitsILi256ELi128ELi64ELi8ES3_EELb0ELb0ELb0ELb0ELb0ELb1ELb1ELb0EEEvNS_16Flash_fwd_paramsE
        .type           _ZN5flash16flash_fwd_kernelI23Flash_fwd_kernel_traitsILi256ELi128ELi64ELi8ELb0ELb0EN7cutlass6half_tE19Flash_kernel_traitsILi256ELi128ELi64ELi8ES3_EELb0ELb0ELb0ELb0ELb0ELb1ELb1ELb0EEEvNS_16Flash_fwd_paramsE,@function
        .size           _ZN5flash16flash_fwd_kernelI23Flash_fwd_kernel_traitsILi256ELi128ELi64ELi8ELb0ELb0EN7cutlass6half_tE19Flash_kernel_traitsILi256ELi128ELi64ELi8ES3_EELb0ELb0ELb0ELb0ELb0ELb1ELb1ELb0EEEvNS_16Flash_fwd_paramsE,(.L_x_2364 - _ZN5flash16flash_fwd_kernelI23Flash_fwd_kernel_traitsILi256ELi128ELi64ELi8ELb0ELb0EN7cutlass6half_tE19Flash_kernel_traitsILi256ELi128ELi64ELi8ES3_EELb0ELb0ELb0ELb0ELb0ELb1ELb1ELb0EEEvNS_16Flash_fwd_paramsE)
        .other          _ZN5flash16flash_fwd_kernelI23Flash_fwd_kernel_traitsILi256ELi128ELi64ELi8ELb0ELb0EN7cutlass6half_tE19Flash_kernel_traitsILi256ELi128ELi64ELi8ES3_EELb0ELb0ELb0ELb0ELb0ELb1ELb1ELb0EEEvNS_16Flash_fwd_paramsE,@"STO_CUDA_ENTRY STV_DEFAULT"
_ZN5flash16flash_fwd_kernelI23Flash_fwd_kernel_traitsILi256ELi128ELi64ELi8ELb0ELb0EN7cutlass6half_tE19Flash_kernel_traitsILi256ELi128ELi64ELi8ES3_EELb0ELb0ELb0ELb0ELb0ELb1ELb1ELb0EEEvNS_16Flash_fwd_paramsE:
.text._ZN5flash16flash_fwd_kernelI23Flash_fwd_kernel_traitsILi256ELi128ELi64ELi8ELb0ELb0EN7cutlass6half_tE19Flash_kernel_traitsILi256ELi128ELi64ELi8ES3_EELb0ELb0ELb0ELb0ELb0ELb1ELb1ELb0EEEvNS_16Flash_fwd_paramsE:
        /* <DEDUP_REMOVED lines=57> */
.L_x_1667:
        /* <DEDUP_REMOVED lines=36> */
.L_x_1669:
        /* <DEDUP_REMOVED lines=45> */
.L_x_1671:
[----:B------:R-:W-:Y:S05]  /*08a0*/  BSYNC.RECONVERGENT B0 ;  /* 0x0000000000007941 */ /* 0x000fea0003800200 */
.L_x_1670:
        /* <DEDUP_REMOVED lines=19> */
.L_x_1673:
[----:B------:R-:W-:Y:S05]  /*09e0*/  BSYNC.RECONVERGENT B0 ;  /* 0x0000000000007941 */ /* 0x000fea0003800200 */
.L_x_1672:
        /* <DEDUP_REMOVED lines=18> */
.L_x_1675:
[----:B------:R-:W-:Y:S05]  /*0b10*/  BSYNC.RECONVERGENT B0 ;  /* 0x0000000000007941 */ /* 0x000fea0003800200 */
.L_x_1674:
        /* <DEDUP_REMOVED lines=20> */
.L_x_1677:
[----:B------:R-:W-:Y:S05]  /*0c60*/  BSYNC.RECONVERGENT B0 ;  /* 0x0000000000007941 */ /* 0x000fea0003800200 */
.L_x_1676:
        /* <DEDUP_REMOVED lines=11> */
.L_x_1679:
[----:B------:R-:W-:Y:S05]  /*0d20*/  BSYNC.RECONVERGENT B0 ;  /* 0x0000000000007941 */ /* 0x000fea0003800200 */
.L_x_1678:
        /* <DEDUP_REMOVED lines=10> */
.L_x_1681:
[----:B------:R-:W-:Y:S05]  /*0dd0*/  BSYNC.RECONVERGENT B0 ;  /* 0x0000000000007941 */ /* 0x000fea0003800200 */
.L_x_1680:
        /* <DEDUP_REMOVED lines=10> */
.L_x_1683:
[----:B------:R-:W-:Y:S05]  /*0e80*/  BSYNC.RECONVERGENT B0 ;  /* 0x0000000000007941 */ /* 0x000fea0003800200 */
.L_x_1682:
        /* <DEDUP_REMOVED lines=10> */
.L_x_1668:
        /* <DEDUP_REMOVED lines=20> */
.L_x_1684:
[----:B------:R-:W2:Y:S01]  /*1070*/  LDCU.64 UR6, c[0x0][0x3b8] ;  /* 0x00007700ff0677ac */ /* 0x000ea20008000a00 */
[----:B------:R-:W-:-:S05]  /*1080*/  IADD3 R22, PT, PT, R8, R9, RZ ;  /* 0x0000000908167210 */ /* 0x000fca0007ffe0ff */
[C---:B--2---:R-:W-:Y:S02]  /*1090*/  IMAD R19, R22.reuse, UR7, RZ ;  /* 0x0000000716137c24 */ /* 0x044fe4000f8e02ff */
[----:B------:R-:W-:-:S05]  /*10a0*/  IMAD.WIDE.U32 R22, R22, UR6, RZ ;  /* 0x0000000616167c25 */ /* 0x000fca000f8e00ff */
[----:B------:R-:W-:Y:S02]  /*10b0*/  IADD3 R19, PT, PT, R23, R19, RZ ;  /* 0x0000001317137210 */ /* 0x000fe40007ffe0ff */
.L_x_1685:
        /* <DEDUP_REMOVED lines=39> */
.L_x_1686:
[----:B------:R-:W2:Y:S01]  /*1330*/  LDC.64 R4, c[0x0][0x3c0] ;  /* 0x0000f000ff047b82 */ /* 0x000ea20000000a00 */
[----:B------:R-:W-:-:S05]  /*1340*/  IADD3 R8, PT, PT, R8, R9, RZ ;  /* 0x0000000908087210 */ /* 0x000fca0007ffe0ff */
[C---:B--2---:R-:W-:Y:S02]  /*1350*/  IMAD R12, R8.reuse, R5, RZ ;  /* 0x00000005080c7224 */ /* 0x044fe400078e02ff */
[----:B------:R-:W-:-:S05]  /*1360*/  IMAD.WIDE.U32 R24, R8, R4, RZ ;  /* 0x0000000408187225 */ /* 0x000fca00078e00ff */
[----:B------:R-:W-:-:S07]  /*1370*/  IADD3 R12, PT, PT, R25, R12, RZ ;  /* 0x0000000c190c7210 */ /* 0x000fce0007ffe0ff */
.L_x_1687:
        /* <DEDUP_REMOVED lines=126> */
[----:B------:R-:W-:Y:S01]  /*1b60*/  @!P6 LDGSTS.E.BYPASS.LTC128B.128 [R233+0xe000], desc[UR16][R10.64+0x180] ;  /* 0x0e0001800ae9efae */ /* 0x000fe2000b981a10 */
        /* <DEDUP_REMOVED lines=9> */
[----:B------:R-:W-:Y:S01]  /*1c00*/  IMAD.IADD R17, R15, 0x1, R17 ;  /* 0x000000010f117824 */ /* 0x000fe200078e0211 */
[----:B------:R-:W-:Y:S01]  /*1c10*/  LOP3.LUT P6, RZ, R166, 0x4, RZ, 0xc0, !PT ;  /* 0x00000004a6ff7812 */ /* 0x000fe200078cc0ff */
[----:B------:R-:W-:Y:S01]  /*1c20*/  @!P5 LDGSTS.E.BYPASS.LTC128B.128 [R233+0x7000], desc[UR16][R6.64+0x80] ;  /* 0x0700008006e9dfae */ /* 0x000fe2000b981a10 */
[----:B------:R-:W-:Y:S01]  /*1c30*/  IMAD.WIDE.U32 R8, R21, R82, RZ ;  /* 0x0000005215087225 */ /* 0x000fe200078e00ff */
[----:B------:R-:W1:Y:S01]  /*1c40*/  LDCU UR6, c[0x0][0x50c] ;  /* 0x0000a180ff0677ac */ /* 0x000e620008000800 */
[----:B------:R-:W-:Y:S01]  /*1c50*/  LEA.HI.X R228, R14, UR7, R17, 0x1, P1 ;  /* 0x000000070ee47c11 */ /* 0x000fe200088f0c11 */
[----:B------:R-:W-:Y:S01]  /*1c60*/  @!P5 LDGSTS.E.BYPASS.LTC128B.128 [R233+0xb000], desc[UR16][R6.64+0x100] ;  /* 0x0b00010006e9dfae */ /* 0x000fe2000b981a10 */
[----:B------:R-:W-:Y:S01]  /*1c70*/  IMAD.IADD R19, R9, 0x1, R19 ;  /* 0x0000000109137824 */ /* 0x000fe200078e0213 */
[----:B------:R-:W-:-:S02]  /*1c80*/  @!P2 LEA R2, P0, R4, R8, 0x5 ;  /* 0x000000080402a211 */ /* 0x000fc400078028ff */
[----:B------:R2:W-:Y:S02]  /*1c90*/  @!P5 LDGSTS.E.BYPASS.LTC128B.128 [R233+0xf000], desc[UR16][R6.64+0x180] ;  /* 0x0f00018006e9dfae */ /* 0x0005e4000b981a10 */
[----:B------:R-:W-:Y:S02]  /*1ca0*/  @!P2 LEA.HI.X R5, R4, R19, R5, 0x5, P0 ;  /* 0x000000130405a211 */ /* 0x000fe400000f2c05 */
[----:B------:R-:W-:Y:S01]  /*1cb0*/  @!P4 LDGSTS.E.BYPASS.LTC128B.128 [R233+0x10000], desc[UR16][R24.64] ;  /* 0x1000000018e9cfae */ /* 0x000fe2000b981a10 */
[----:B------:R-:W-:-:S03]  /*1cc0*/  @!P2 LEA R4, P0, R2, R229, 0x1 ;  /* 0x000000e50204a211 */ /* 0x000fc600078008ff */
[----:B------:R-:W-:Y:S01]  /*1cd0*/  @!P4 LDGSTS.E.BYPASS.LTC128B.128 [R233+0x12000], desc[UR16][R24.64+0x80] ;  /* 0x1200008018e9cfae */ /* 0x000fe2000b981a10 */
[----:B------:R-:W-:Y:S01]  /*1ce0*/  @!P2 LEA.HI.X R5, R2, R228, R5, 0x1, P0 ;  /* 0x000000e40205a211 */ /* 0x000fe200000f0c05 */
[----:B------:R-:W-:Y:S01]  /*1cf0*/  IMAD.MOV.U32 R2, RZ, RZ, 0x40 ;  /* 0x00000040ff027424 */ /* 0x000fe200078e00ff */
[----:B------:R-:W-:Y:S01]  /*1d00*/  LOP3.LUT P0, RZ, R166, 0x2, RZ, 0xc0, !PT ;  /* 0x00000002a6ff7812 */ /* 0x000fe2000780c0ff */
[----:B------:R-:W-:Y:S03]  /*1d10*/  @!P4 LDGSTS.E.BYPASS.LTC128B.128 [R233+0x14000], desc[UR16][R24.64+0x100] ;  /* 0x1400010018e9cfae */ /* 0x000fe6000b981a10 */
[----:B------:R-:W-:Y:S01]  /*1d20*/  SEL R84, R84, 0xffffffe0, !P0 ;  /* 0xffffffe054547807 */ /* 0x000fe20004000000 */
[----:B------:R3:W-:Y:S01]  /*1d30*/  @!P4 LDGSTS.E.BYPASS.LTC128B.128 [R233+0x16000], desc[UR16][R24.64+0x180] ;  /* 0x1600018018e9cfae */ /* 0x0007e2000b981a10 */
[----:B------:R-:W-:-:S03]  /*1d40*/  SEL R2, R2, 0xffffffc0, !P6 ;  /* 0xffffffc002027807 */ /* 0x000fc60007000000 */
[----:B------:R-:W-:Y:S04]  /*1d50*/  @!P3 LDGSTS.E.BYPASS.LTC128B.128 [R233+0x11000], desc[UR16][R12.64] ;  /* 0x110000000ce9bfae */ /* 0x000fe8000b981a10 */
[----:B------:R-:W-:Y:S01]  /*1d60*/  @!P3 LDGSTS.E.BYPASS.LTC128B.128 [R233+0x13000], desc[UR16][R12.64+0x80] ;  /* 0x130000800ce9bfae */ /* 0x000fe2000b981a10 */
[----:B--2---:R-:W-:-:S03]  /*1d70*/  LOP3.LUT R7, R180, 0x38, R167, 0xf8, !PT ;  /* 0x00000038b4077812 */ /* 0x004fc600078ef8a7 */
[----:B------:R-:W-:Y:S01]  /*1d80*/  @!P3 LDGSTS.E.BYPASS.LTC128B.128 [R233+0x15000], desc[UR16][R12.64+0x100] ;  /* 0x150001000ce9bfae */ /* 0x000fe2000b981a10 */
[C---:B------:R-:W-:Y:S02]  /*1d90*/  @!P4 LEA R6, P1, R8.reuse, R229, 0x1 ;  /* 0x000000e50806c211 */ /* 0x040fe400078208ff */
[C---:B------:R-:W-:Y:S01]  /*1da0*/  LOP3.LUT R80, R7.reuse, 0x8, R80, 0x78, !PT ;  /* 0x0000000807507812 */ /* 0x040fe200078e7850 */
[----:B------:R-:W-:Y:S01]  /*1db0*/  @!P3 LDGSTS.E.BYPASS.LTC128B.128 [R233+0x17000], desc[UR16][R12.64+0x180] ;  /* 0x170001800ce9bfae */ /* 0x000fe2000b981a10 */
        /* <DEDUP_REMOVED lines=39> */
[----:B---3--:R-:W3:Y:S04]  /*2030*/  LDSM.16.M88.4 R24, [R88+UR5+0x10800] ;  /* 0x010800055818783b */ /* 0x008ee80008000200 */
[----:B------:R-:W5:Y:S04]  /*2040*/  LDSM.16.M88.4 R56, [R88+UR5+0x11000] ;  /* 0x011000055838783b */ /* 0x000f680008000200 */
[----:B------:R-:W-:Y:S04]  /*2050*/  LDSM.16.M88.4 R16, [R89] ;  /* 0x000000005910783b */ /* 0x000fe80000000200 */
[----:B------:R-:W-:Y:S04]  /*2060*/  LDSM.16.M88.4 R36, [R85+0x10000] ;  /* 0x010000005524783b */ /* 0x000fe80000000200 */
[----:B--2---:R-:W2:Y:S04]  /*2070*/  LDSM.16.M88.4 R4, [R88+UR5+0x11800] ;  /* 0x011800055804783b */ /* 0x004ea80008000200 */
[----:B------:R-:W1:Y:S04]  /*2080*/  LDSM.16.M88.4 R44, [R85+0x10800] ;  /* 0x01080000552c783b */ /* 0x000e680000000200 */
[----:B------:R-:W1:Y:S04]  /*2090*/  LDSM.16.M88.4 R64, [R85+0x11000] ;  /* 0x011000005540783b */ /* 0x000e680000000200 */
[----:B------:R-:W1:Y:S04]  /*20a0*/  LDSM.16.M88.4 R40, [R85+0x11800] ;  /* 0x011800005528783b */ /* 0x000e680000000200 */
[----:B------:R-:W-:Y:S01]  /*20b0*/  LDSM.16.M88.4 R20, [R87] ;  /* 0x000000005714783b */ /* 0x000fe20000000200 */
[C---:B----4-:R-:W-:Y:S03]  /*20c0*/  HMMA.16816.F32 R12, R48.reuse, R32, RZ ;  /* 0x00000020300c723c */ /* 0x050fe600000018ff */
[----:B------:R-:W4:Y:S04]  /*20d0*/  LDSM.16.M88.4 R8, [R83+0x10000] ;  /* 0x010000005308783b */ /* 0x000f280000000200 */
[----:B------:R-:W-:Y:S01]  /*20e0*/  LDSM.16.M88.4 R68, [R91+0x4000] ;  /* 0x004000005b44783b */ /* 0x000fe20000000200 */
[C---:B---3--:R-:W-:Y:S03]  /*20f0*/  HMMA.16816.F32 R28, R48.reuse, R24, RZ ;  /* 0x00000018301c723c */ /* 0x048fe600000018ff */
[----:B------:R-:W-:Y:S04]  /*2100*/  LDSM.16.M88.4 R72, [R88+UR5+0x13800] ;  /* 0x013800055848783b */ /* 0x000fe80008000200 */
[----:B------:R-:W-:Y:S01]  /*2110*/  LDSM.16.M88.4 R76, [R81+0x14000] ;  /* 0x01400000514c783b */ /* 0x000fe20000000200 */
[C---:B-----5:R-:W-:Y:S03]  /*2120*/  HMMA.16816.F32 R60, R48.reuse, R56, RZ ;  /* 0x00000038303c723c */ /* 0x060fe600000018ff */
[----:B------:R-:W-:Y:S04]  /*2130*/  LDSM.16.M88.4 R92, [R88+UR5+0x17000] ;  /* 0x01700005585c783b */ /* 0x000fe80008000200 */
[----:B------:R-:W0:Y:S01]  /*2140*/  LDGDEPBAR ;  /* 0x00000000000079af */ /* 0x000e220000000000 */
[C---:B------:R-:W-:Y:S08]  /*2150*/  HMMA.16816.F32 R32, R48.reuse, R34, RZ ;  /* 0x000000223020723c */ /* 0x040ff000000018ff */
[C---:B------:R-:W-:Y:S08]  /*2160*/  HMMA.16816.F32 R24, R48.reuse, R26, RZ ;  /* 0x0000001a3018723c */ /* 0x040ff000000018ff */
[C---:B------:R-:W-:Y:S08]  /*2170*/  HMMA.16816.F32 R56, R48.reuse, R58, RZ ;  /* 0x0000003a3038723c */ /* 0x040ff000000018ff */
[C---:B--2---:R-:W-:Y:S08]  /*2180*/  HMMA.16816.F32 R52, R48.reuse, R4, RZ ;  /* 0x000000043034723c */ /* 0x044ff000000018ff */
[----:B------:R-:W-:Y:S01]  /*2190*/  HMMA.16816.F32 R48, R48, R6, RZ ;  /* 0x000000063030723c */ /* 0x000fe200000018ff */
[----:B------:R-:W2:Y:S07]  /*21a0*/  LDSM.16.M88.4 R4, [R83+0x10800] ;  /* 0x010800005304783b */ /* 0x000eae0000000200 */
[C---:B------:R-:W-:Y:S08]  /*21b0*/  HMMA.16816.F32 R12, R16.reuse, R36, R12 ;  /* 0x00000024100c723c */ /* 0x040ff0000000180c */
[C---:B------:R-:W-:Y:S01]  /*21c0*/  HMMA.16816.F32 R32, R16.reuse, R38, R32 ;  /* 0x000000261020723c */ /* 0x040fe20000001820 */
        /* <DEDUP_REMOVED lines=13> */
[----:B------:R-:W4:Y:S07]  /*22a0*/  LDSM.16.M88.4 R8, [R86] ;  /* 0x000000005608783b */ /* 0x000f2e0000000200 */
[C---:B--2---:R-:W-:Y:S08]  /*22b0*/  HMMA.16816.F32 R28, R20.reuse, R4, R28 ;  /* 0x00000004141c723c */ /* 0x044ff0000000181c */
[C---:B------:R-:W-:Y:S01]  /*22c0*/  HMMA.16816.F32 R24, R20.reuse, R6, R24 ;  /* 0x000000061418723c */ /* 0x040fe20000001818 */
[----:B------:R-:W2:Y:S07]  /*22d0*/  LDSM.16.M88.4 R4, [R81+0x10800] ;  /* 0x010800005104783b */ /* 0x000eae0000000200 */
[C---:B---3--:R-:W-:Y:S08]  /*22e0*/  HMMA.16816.F32 R60, R20.reuse, R36, R60 ;  /* 0x00000024143c723c */ /* 0x048ff0000000183c */
[C---:B------:R-:W-:Y:S01]  /*22f0*/  HMMA.16816.F32 R56, R20.reuse, R38, R56 ;  /* 0x000000261438723c */ /* 0x040fe20000001838 */
[----:B------:R-:W3:Y:S07]  /*2300*/  LDSM.16.M88.4 R36, [R81+0x11800] ;  /* 0x011800005124783b */ /* 0x000eee0000000200 */
[C---:B-1----:R-:W-:Y:S08]  /*2310*/  HMMA.16816.F32 R52, R20.reuse, R44, R52 ;  /* 0x0000002c1434723c */ /* 0x042ff00000001834 */
[----:B------:R-:W-:Y:S01]  /*2320*/  HMMA.16816.F32 R48, R20, R46, R48 ;  /* 0x0000002e1430723c */ /* 0x000fe20000001830 */
[----:B------:R-:W1:Y:S04]  /*2330*/  LDSM.16.M88.4 R20, [R88+UR5+0x12000] ;  /* 0x012000055814783b */ /* 0x000e680008000200 */
[----:B------:R-:W-:Y:S03]  /*2340*/  LDSM.16.M88.4 R44, [R85+0x12000] ;  /* 0x01200000552c783b */ /* 0x000fe60000000200 */
[C---:B----4-:R-:W-:Y:S08]  /*2350*/  HMMA.16816.F32 R12, R8.reuse, R16, R12 ;  /* 0x00000010080c723c */ /* 0x050ff0000000180c */
        /* <DEDUP_REMOVED lines=14> */
[----:B------:R-:W-:Y:S07]  /*2440*/  LDSM.16.M88.4 R20, [R83+0x12000] ;  /* 0x012000005314783b */ /* 0x000fee0000000200 */
[C---:B----4-:R-:W-:Y:S08]  /*2450*/  HMMA.16816.F32 R28, R68.reuse, R16, R28 ;  /* 0x00000010441c723c */ /* 0x050ff0000000181c */
[C---:B------:R-:W-:Y:S01]  /*2460*/  HMMA.16816.F32 R24, R68.reuse, R18, R24 ;  /* 0x000000124418723c */ /* 0x040fe20000001818 */
[----:B------:R-:W1:Y:S07]  /*2470*/  LDSM.16.M88.4 R16, [R87+0x4000] ;  /* 0x004000005710783b */ /* 0x000e6e0000000200 */
[C---:B--2---:R-:W-:Y:S08]  /*2480*/  HMMA.16816.F32 R60, R68.reuse, R4, R60 ;  /* 0x00000004443c723c */ /* 0x044ff0000000183c */
        /* <DEDUP_REMOVED lines=93> */
[C---:B-1----:R-:W-:Y:S08]  /*2a60*/  HMMA.16816.F32 R12, R8.reuse, R4, R12 ;  /* 0x00000004080c723c */ /* 0x042ff0000000180c */
[----:B------:R-:W-:Y:S01]  /*2a70*/  HMMA.16816.F32 R32, R8, R6, R32 ;  /* 0x000000060820723c */ /* 0x000fe20000001820 */
[----:B------:R-:W-:Y:S07]  /*2a80*/  LDSM.16.M88.4 R4, [R83+0x16800] ;  /* 0x016800005304783b */ /* 0x000fee0000000200 */
[C---:B------:R-:W-:Y:S08]  /*2a90*/  HMMA.16816.F32 R60, R44.reuse, R36, R60 ;  /* 0x000000242c3c723c */ /* 0x040ff0000000183c */
[----:B------:R-:W-:Y:S01]  /*2aa0*/  HMMA.16816.F32 R56, R44, R38, R56 ;  /* 0x000000262c38723c */ /* 0x000fe20000001838 */
[----:B------:R-:W1:Y:S04]  /*2ab0*/  LDSM.16.M88.4 R36, [R88+UR5+0x16800] ;  /* 0x016800055824783b */ /* 0x000e680008000200 */
[----:B------:R-:W-:Y:S03]  /*2ac0*/  LDSM.16.M88.4 R88, [R88+UR5+0x17800] ;  /* 0x017800055858783b */ /* 0x000fe60008000200 */
[C---:B----4-:R-:W-:Y:S08]  /*2ad0*/  HMMA.16816.F32 R12, R72.reuse, R68, R12 ;  /* 0x00000044480c723c */ /* 0x050ff0000000180c */
[----:B------:R-:W-:Y:S08]  /*2ae0*/  HMMA.16816.F32 R32, R72, R70, R32 ;  /* 0x000000464820723c */ /* 0x000ff00000001820 */
[----:B-----5:R-:W-:Y:S08]  /*2af0*/  HMMA.16816.F32 R52, R44, R64, R52 ;  /* 0x000000402c34723c */ /* 0x020ff00000001834 */
[C---:B--2---:R-:W-:Y:S08]  /*2b00*/  HMMA.16816.F32 R12, R76.reuse, R40, R12 ;  /* 0x000000284c0c723c */ /* 0x044ff0000000180c */
[----:B------:R-:W-:Y:S01]  /*2b10*/  HMMA.16816.F32 R32, R76, R42, R32 ;  /* 0x0000002a4c20723c */ /* 0x000fe20000001820 */
[----:B------:R-:W2:Y:S07]  /*2b20*/  LDSM.16.M88.4 R40, [R85+0x17000] ;  /* 0x017000005528783b */ /* 0x000eae0000000200 */
[C---:B-1----:R-:W-:Y:S03]  /*2b30*/  HMMA.16816.F32 R28, R20.reuse, R36, R28 ;  /* 0x00000024141c723c */ /* 0x042fe6000000181c */
        /* <DEDUP_REMOVED lines=8> */
[----:B------:R-:W-:Y:S01]  /*2bc0*/  FMUL.FTZ R33, R33, UR6 ;  /* 0x0000000621217c20 */ /* 0x000fe20008410000 */
[----:B------:R-:W-:Y:S01]  /*2bd0*/  FMUL.FTZ R35, R35, UR6 ;  /* 0x0000000623237c20 */ /* 0x000fe20008410000 */
[----:B------:R-:W3:Y:S01]  /*2be0*/  MUFU.TANH R68, R68 ;  /* 0x0000004400447308 */ /* 0x000ee20000002400 */
[C---:B------:R-:W-:Y:S07]  /*2bf0*/  HMMA.16816.F32 R60, R20.reuse, R92, R60 ;  /* 0x0000005c143c723c */ /* 0x040fee000000183c */
[----:B------:R-:W4:Y:S01]  /*2c00*/  MUFU.TANH R65, R65 ;  /* 0x0000004100417308 */ /* 0x000f220000002400 */
[----:B------:R-:W-:Y:S01]  /*2c10*/  HMMA.16816.F32 R56, R20, R94, R56 ;  /* 0x0000005e1438723c */ /* 0x000fe20000001838 */
[----:B-1----:R-:W1:Y:S06]  /*2c20*/  LDSM.16.M88.4 R12, [R83+0x17000] ;  /* 0x01700000530c783b */ /* 0x002e6c0000000200 */
[----:B------:R-:W-:Y:S01]  /*2c30*/  MUFU.TANH R69, R69 ;  /* 0x0000004500457308 */ /* 0x000fe20000002400 */
[C---:B------:R-:W-:Y:S01]  /*2c40*/  HMMA.16816.F32 R36, R8.reuse, R16, R28 ;  /* 0x000000100824723c */ /* 0x040fe2000000181c */
[----:B------:R-:W5:Y:S06]  /*2c50*/  LDSM.16.M88.4 R28, [R81+0x16800] ;  /* 0x01680000511c783b */ /* 0x000f6c0000000200 */
[----:B------:R-:W-:Y:S01]  /*2c60*/  MUFU.TANH R32, R32 ;  /* 0x0000002000207308 */ /* 0x000fe20000002400 */
[C---:B------:R-:W-:Y:S01]  /*2c70*/  HMMA.16816.F32 R24, R8.reuse, R18, R24 ;  /* 0x000000120818723c */ /* 0x040fe20000001818 */
[----:B------:R-:W3:Y:S06]  /*2c80*/  LDSM.16.M88.4 R16, [R85+0x17800] ;  /* 0x017800005510783b */ /* 0x000eec0000000200 */
[----:B------:R-:W4:Y:S01]  /*2c90*/  MUFU.TANH R34, R34 ;  /* 0x0000002200227308 */ /* 0x000f220000002400 */
[C---:B--2---:R-:W-:Y:S07]  /*2ca0*/  HMMA.16816.F32 R60, R8.reuse, R40, R60 ;  /* 0x00000028083c723c */ /* 0x044fee000000183c */
[----:B------:R-:W-:Y:S01]  /*2cb0*/  MUFU.TANH R33, R33 ;  /* 0x0000002100217308 */ /* 0x000fe20000002400 */
[----:B------:R-:W-:Y:S07]  /*2cc0*/  HMMA.16816.F32 R56, R8, R42, R56 ;  /* 0x0000002a0838723c */ /* 0x000fee0000001838 */
[----:B------:R-:W2:Y:S01]  /*2cd0*/  MUFU.TANH R35, R35 ;  /* 0x0000002300237308 */ /* 0x000ea20000002400 */
[C---:B------:R-:W-:Y:S08]  /*2ce0*/  HMMA.16816.F32 R36, R72.reuse, R4, R36 ;  /* 0x000000044824723c */ /* 0x040ff00000001824 */
[----:B------:R-:W-:Y:S01]  /*2cf0*/  HMMA.16816.F32 R24, R72, R6, R24 ;  /* 0x000000064818723c */ /* 0x000fe20000001818 */
[----:B------:R-:W4:Y:S07]  /*2d00*/  LDSM.16.M88.4 R4, [R81+0x17000] ;  /* 0x017000005104783b */ /* 0x000f2e0000000200 */
[----:B------:R-:W-:Y:S08]  /*2d10*/  HMMA.16816.F32 R48, R44, R66, R48 ;  /* 0x000000422c30723c */ /* 0x000ff00000001830 */
[C---:B-1----:R-:W-:Y:S08]  /*2d20*/  HMMA.16816.F32 R60, R72.reuse, R12, R60 ;  /* 0x0000000c483c723c */ /* 0x042ff0000000183c */
[----:B------:R-:W-:Y:S01]  /*2d30*/  HMMA.16816.F32 R56, R72, R14, R56 ;  /* 0x0000000e4838723c */ /* 0x000fe20000001838 */
[----:B------:R-:W1:Y:S07]  /*2d40*/  LDSM.16.M88.4 R12, [R83+0x17800] ;  /* 0x01780000530c783b */ /* 0x000e6e0000000200 */
[C---:B------:R-:W-:Y:S08]  /*2d50*/  HMMA.16816.F32 R52, R20.reuse, R88, R52 ;  /* 0x000000581434723c */ /* 0x040ff00000001834 */
[----:B------:R-:W-:Y:S08]  /*2d60*/  HMMA.16816.F32 R48, R20, R90, R48 ;  /* 0x0000005a1430723c */ /* 0x000ff00000001830 */
[C---:B-----5:R-:W-:Y:S08]  /*2d70*/  HMMA.16816.F32 R36, R76.reuse, R28, R36 ;  /* 0x0000001c4c24723c */ /* 0x060ff00000001824 */
[----:B------:R-:W-:Y:S01]  /*2d80*/  HMMA.16816.F32 R24, R76, R30, R24 ;  /* 0x0000001e4c18723c */ /* 0x000fe20000001818 */
[----:B------:R-:W5:Y:S01]  /*2d90*/  LDSM.16.M88.4 R28, [R81+0x17800] ;  /* 0x01780000511c783b */ /* 0x000f620000000200 */
[----:B------:R-:W-:-:S06]  /*2da0*/  DEPBAR.LE SB0, 0x0 ;  /* 0x000080000000791a */ /* 0x000fcc0000000000 */
[----:B---3--:R-:W-:Y:S03]  /*2db0*/  HMMA.16816.F32 R52, R8, R16, R52 ;  /* 0x000000100834723c */ /* 0x008fe60000001834 */
[----:B------:R-:W-:Y:S01]  /*2dc0*/  FMUL.FTZ R36, R36, UR6 ;  /* 0x0000000624247c20 */ /* 0x000fe20008410000 */
[----:B------:R-:W-:Y:S01]  /*2dd0*/  FMUL.FTZ R38, R38, UR6 ;  /* 0x0000000626267c20 */ /* 0x000fe20008410000 */
[----:B------:R-:W-:Y:S01]  /*2de0*/  FMUL.FTZ R37, R37, UR6 ;  /* 0x0000000625257c20 */ /* 0x000fe20008410000 */
[----:B------:R-:W-:Y:S02]  /*2df0*/  FMUL.FTZ R39, R39, UR6 ;  /* 0x0000000627277c20 */ /* 0x000fe40008410000 */
[----:B----4-:R-:W-:Y:S01]  /*2e00*/  HMMA.16816.F32 R56, R76, R6, R56 ;  /* 0x000000064c38723c */ /* 0x010fe20000001838 */
[----:B------:R-:W-:Y:S01]  /*2e10*/  IMAD.SHL.U32 R7, R166, 0x2, RZ ;  /* 0x00000002a6077824 */ /* 0x000fe200078e00ff */
[----:B------:R-:W-:Y:S01]  /*2e20*/  MUFU.TANH R36, R36 ;  /* 0x0000002400247308 */ /* 0x000fe20000002400 */
[----:B------:R-:W-:Y:S01]  /*2e30*/  FMUL.FTZ R24, R24, UR6 ;  /* 0x0000000618187c20 */ /* 0x000fe20008410000 */
[----:B------:R-:W-:-:S02]  /*2e40*/  FMUL.FTZ R16, R27, UR6 ;  /* 0x000000061b107c20 */ /* 0x000fc40008410000 */
[----:B------:R-:W-:Y:S02]  /*2e50*/  LOP3.LUT R7, R7, 0x6, RZ, 0xc0, !PT ;  /* 0x0000000607077812 */ /* 0x000fe400078ec0ff */
[----:B------:R-:W-:Y:S02]  /*2e60*/  HMMA.16816.F32 R48, R8, R18, R48 ;  /* 0x000000120830723c */ /* 0x000fe40000001830 */
[----:B------:R-:W3:Y:S01]  /*2e70*/  MUFU.TANH R38, R38 ;  /* 0x0000002600267308 */ /* 0x000ee20000002400 */
[----:B------:R-:W-:-:S04]  /*2e80*/  IMAD R82, R82, 0x40, R7 ;  /* 0x0000004052527824 */ /* 0x000fc800078e0207 */
[C---:B------:R-:W-:Y:S01]  /*2e90*/  VIADD R6, R82.reuse, 0x1 ;  /* 0x0000000152067836 */ /* 0x040fe20000000000 */
[----:B-1----:R-:W-:Y:S01]  /*2ea0*/  HMMA.16816.F32 R52, R72, R12, R52 ;  /* 0x0000000c4834723c */ /* 0x002fe20000001834 */
[C---:B------:R-:W-:Y:S01]  /*2eb0*/  VIADD R8, R82.reuse, 0x9 ;  /* 0x0000000952087836 */ /* 0x040fe20000000000 */
[-C--:B------:R-:W-:Y:S01]  /*2ec0*/  ISETP.GE.AND P1, PT, R82, R3.reuse, PT ;  /* 0x000000035200720c */ /* 0x080fe20003f26270 */
[----:B------:R-:W-:Y:S01]  /*2ed0*/  MUFU.TANH R37, R37 ;  /* 0x0000002500257308 */ /* 0x000fe20000002400 */
[-C--:B------:R-:W-:Y:S01]  /*2ee0*/  ISETP.GE.AND P2, PT, R6, R3.reuse, PT ;  /* 0x000000030600720c */ /* 0x080fe20003f46270 */
[----:B------:R-:W-:Y:S01]  /*2ef0*/  VIADD R6, R82, 0x8 ;  /* 0x0000000852067836 */ /* 0x000fe20000000000 */
[-C--:B------:R-:W-:Y:S01]  /*2f00*/  ISETP.GE.AND P4, PT, R8, R3.reuse, PT ;  /* 0x000000030800720c */ /* 0x080fe20003f86270 */
[----:B------:R-:W-:Y:S01]  /*2f10*/  VIADD R8, R82, 0x18 ;  /* 0x0000001852087836 */ /* 0x000fe20000000000 */
[----:B------:R-:W-:Y:S01]  /*2f20*/  HMMA.16816.F32 R60, R76, R4, R60 ;  /* 0x000000044c3c723c */ /* 0x000fe2000000183c */
[----:B------:R-:W-:Y:S01]  /*2f30*/  FSEL R68, R68, -INF , !P1 ;  /* 0xff80000044447808 */ /* 0x000fe20004800000 */
[----:B------:R-:W-:Y:S01]  /*2f40*/  FMUL.FTZ R5, R26, UR6 ;  /* 0x000000061a057c20 */ /* 0x000fe20008410000 */
[-C--:B------:R-:W-:Y:S01]  /*2f50*/  ISETP.GE.AND P5, PT, R6, R3.reuse, PT ;  /* 0x000000030600720c */ /* 0x080fe20003fa6270 */
[----:B------:R-:W-:Y:S01]  /*2f60*/  VIADD R6, R82, 0x10 ;  /* 0x0000001052067836 */ /* 0x000fe20000000000 */
[----:B------:R-:W-:Y:S01]  /*2f70*/  FSEL R64, R64, -INF , !P1 ;  /* 0xff80000040407808 */ /* 0x000fe20004800000 */
[----:B------:R-:W1:Y:S01]  /*2f80*/  MUFU.TANH R39, R39 ;  /* 0x0000002700277308 */ /* 0x000e620000002400 */
[----:B------:R-:W-:Y:S01]  /*2f90*/  FSEL R26, R65, -INF , !P2 ;  /* 0xff800000411a7808 */ /* 0x000fe20005000000 */
[----:B------:R-:W-:Y:S01]  /*2fa0*/  HMMA.16816.F32 R48, R72, R14, R48 ;  /* 0x0000000e4830723c */ /* 0x000fe20000001830 */
[----:B------:R-:W-:Y:S01]  /*2fb0*/  ISETP.GE.AND P3, PT, R6, R3, PT ;  /* 0x000000030600720c */ /* 0x000fe20003f66270 */
[----:B------:R-:W-:-:S02]  /*2fc0*/  VIADD R6, R82, 0x11 ;  /* 0x0000001152067836 */ /* 0x000fc40000000000 */
[----:B------:R-:W-:Y:S01]  /*2fd0*/  FMUL.FTZ R4, R25, UR6 ;  /* 0x0000000619047c20 */ /* 0x000fe20008410000 */
[----:B------:R-:W-:Y:S01]  /*2fe0*/  FSEL R34, R34, -INF , !P5 ;  /* 0xff80000022227808 */ /* 0x000fe20006800000 */
[----:B------:R-:W-:Y:S01]  /*2ff0*/  VIADD R10, R82, 0x21 ;  /* 0x00000021520a7836 */ /* 0x000fe20000000000 */
[----:B------:R-:W4:Y:S01]  /*3000*/  MUFU.TANH R5, R5 ;  /* 0x0000000500057308 */ /* 0x000f220000002400 */
[-C--:B------:R-:W-:Y:S01]  /*3010*/  ISETP.GE.AND P1, PT, R6, R3.reuse, PT ;  /* 0x000000030600720c */ /* 0x080fe20003f26270 */
[C---:B-----5:R-:W-:Y:S01]  /*3020*/  HMMA.16816.F32 R52, R76.reuse, R28, R52 ;  /* 0x0000001c4c34723c */ /* 0x060fe20000001834 */
[----:B------:R-:W-:Y:S01]  /*3030*/  FSEL R6, R69, -INF , !P2 ;  /* 0xff80000045067808 */ /* 0x000fe20005000000 */
[----:B------:R-:W-:Y:S01]  /*3040*/  FMUL.FTZ R56, R56, UR6 ;  /* 0x0000000638387c20 */ /* 0x000fe20008410000 */
[-C--:B------:R-:W-:Y:S01]  /*3050*/  ISETP.GE.AND P2, PT, R8, R3.reuse, PT ;  /* 0x000000030800720c */ /* 0x080fe20003f46270 */
[----:B------:R-:W-:Y:S01]  /*3060*/  VIADD R8, R82, 0x19 ;  /* 0x0000001952087836 */ /* 0x000fe20000000000 */
[----:B------:R-:W-:Y:S01]  /*3070*/  FSEL R32, R32, -INF , !P5 ;  /* 0xff80000020207808 */ /* 0x000fe20006800000 */
[----:B------:R-:W5:Y:S01]  /*3080*/  MUFU.TANH R24, R24 ;  /* 0x0000001800187308 */ /* 0x000f620000002400 */
[----:B------:R-:W-:Y:S01]  /*3090*/  FMUL.FTZ R60, R60, UR6 ;  /* 0x000000063c3c7c20 */ /* 0x000fe20008410000 */
[----:B------:R-:W-:Y:S01]  /*30a0*/  FMUL.FTZ R62, R62, UR6 ;  /* 0x000000063e3e7c20 */ /* 0x000fe20008410000 */
[-C--:B------:R-:W-:Y:S01]  /*30b0*/  ISETP.GE.AND P5, PT, R8, R3.reuse, PT ;  /* 0x000000030800720c */ /* 0x080fe20003fa6270 */
[----:B------:R-:W-:Y:S01]  /*30c0*/  VIADD R8, R82, 0x20 ;  /* 0x0000002052087836 */ /* 0x000fe20000000000 */
[----:B--2---:R-:W-:Y:S01]  /*30d0*/  FSEL R28, R35, -INF , !P4 ;  /* 0xff800000231c7808 */ /* 0x004fe20006000000 */
[----:B------:R-:W-:Y:S01]  /*30e0*/  HMMA.16816.F32 R48, R76, R30, R48 ;  /* 0x0000001e4c30723c */ /* 0x000fe20000001830 */
[----:B------:R-:W-:Y:S01]  /*30f0*/  FSEL R30, R33, -INF , !P4 ;  /* 0xff800000211e7808 */ /* 0x000fe20006000000 */
[----:B------:R-:W2:Y:S01]  /*3100*/  MUFU.TANH R4, R4 ;  /* 0x0000000400047308 */ /* 0x000ea20000002400 */
[-C--:B------:R-:W-:Y:S01]  /*3110*/  ISETP.GE.AND P4, PT, R8, R3.reuse, PT ;  /* 0x000000030800720c */ /* 0x080fe20003f86270 */
[----:B------:R-:W-:Y:S01]  /*3120*/  FMUL.FTZ R61, R61, UR6 ;  /* 0x000000063d3d7c20 */ /* 0x000fe20008410000 */
[----:B------:R-:W-:Y:S01]  /*3130*/  FMUL.FTZ R58, R58, UR6 ;  /* 0x000000063a3a7c20 */ /* 0x000fe20008410000 */
[----:B---3--:R-:W-:Y:S01]  /*3140*/  FSEL R8, R38, -INF , !P3 ;  /* 0xff80000026087808 */ /* 0x008fe20005800000 */
[----:B------:R-:W-:Y:S01]  /*3150*/  FMUL.FTZ R63, R63, UR6 ;  /* 0x000000063f3f7c20 */ /* 0x000fe20008410000 */
[----:B------:R-:W-:Y:S01]  /*3160*/  FSEL R14, R36, -INF , !P3 ;  /* 0xff800000240e7808 */ /* 0x000fe20005800000 */
[----:B------:R-:W-:Y:S01]  /*3170*/  FMUL.FTZ R57, R57, UR6 ;  /* 0x0000000639397c20 */ /* 0x000fe20008410000 */
[----:B------:R-:W3:Y:S01]  /*3180*/  MUFU.TANH R224, R60 ;  /* 0x0000003c00e07308 */ /* 0x000ee20000002400 */
[----:B------:R-:W-:Y:S01]  /*3190*/  ISETP.GE.AND P3, PT, R10, R3, PT ;  /* 0x000000030a00720c */ /* 0x000fe20003f66270 */
[----:B------:R-:W-:-:S02]  /*31a0*/  VIADD R10, R82, 0x28 ;  /* 0x00000028520a7836 */ /* 0x000fc40000000000 */
[----:B------:R-:W-:Y:S01]  /*31b0*/  FMUL.FTZ R52, R52, UR6 ;  /* 0x0000000634347c20 */ /* 0x000fe20008410000 */
[----:B-1----:R-:W-:Y:S01]  /*31c0*/  FSEL R20, R39, -INF , !P1 ;  /* 0xff80000027147808 */ /* 0x002fe20004800000 */
[----:B------:R-:W-:Y:S01]  /*31d0*/  FMUL.FTZ R59, R59, UR6 ;  /* 0x000000063b3b7c20 */ /* 0x000fe20008410000 */
[----:B------:R-:W-:Y:S01]  /*31e0*/  FSEL R12, R37, -INF , !P1 ;  /* 0xff800000250c7808 */ /* 0x000fe20004800000 */
[----:B------:R-:W-:Y:S01]  /*31f0*/  FMUL.FTZ R53, R53, UR6 ;  /* 0x0000000635357c20 */ /* 0x000fe20008410000 */
[----:B------:R-:W1:Y:S01]  /*3200*/  MUFU.TANH R202, R62 ;  /* 0x0000003e00ca7308 */ /* 0x000e620000002400 */
[-C--:B------:R-:W-:Y:S01]  /*3210*/  ISETP.GE.AND P1, PT, R10, R3.reuse, PT ;  /* 0x000000030a00720c */ /* 0x080fe20003f26270 */
[----:B------:R-:W-:Y:S02]  /*3220*/  VIADD R10, R82, 0x29 ;  /* 0x00000029520a7836 */ /* 0x000fe40000000000 */
[----:B------:R-:W-:Y:S01]  /*3230*/  FMUL.FTZ R48, R48, UR6 ;  /* 0x0000000630307c20 */ /* 0x000fe20008410000 */
[----:B----4-:R-:W-:Y:S01]  /*3240*/  FSEL R18, R5, -INF , !P2 ;  /* 0xff80000005127808 */ /* 0x010fe20005000000 */
[----:B------:R-:W-:Y:S01]  /*3250*/  FMUL.FTZ R54, R54, UR6 ;  /* 0x0000000636367c20 */ /* 0x000fe20008410000 */
[----:B------:R-:W-:Y:S01]  /*3260*/  FMNMX3.FTZ R5, R64, R26, R32, !PT ;  /* 0x0000001a40057276 */ /* 0x000fe20007810020 */
[----:B------:R-:W-:Y:S01]  /*3270*/  FMUL.FTZ R49, R49, UR6 ;  /* 0x0000000631317c20 */ /* 0x000fe20008410000 */
[----:B------:R-:W4:Y:S01]  /*3280*/  MUFU.TANH R16, R16 ;  /* 0x0000001000107308 */ /* 0x000f220000002400 */
[----:B-----5:R-:W-:Y:S01]  /*3290*/  FSEL R22, R24, -INF , !P2 ;  /* 0xff80000018167808 */ /* 0x020fe20005000000 */
[----:B------:R-:W-:Y:S01]  /*32a0*/  FMUL.FTZ R55, R55, UR6 ;  /* 0x0000000637377c20 */ /* 0x000fe20008410000 */
[----:B------:R-:W-:Y:S01]  /*32b0*/  ISETP.GE.AND P2, PT, R10, R3, PT ;  /* 0x000000030a00720c */ /* 0x000fe20003f46270 */
[----:B------:R-:W-:Y:S01]  /*32c0*/  FMUL.FTZ R50, R50, UR6 ;  /* 0x0000000632327c20 */ /* 0x000fe20008410000 */
[----:B--2---:R-:W-:Y:S01]  /*32d0*/  FSEL R10, R4, -INF , !P5 ;  /* 0xff800000040a7808 */ /* 0x004fe20006800000 */
[C---:B------:R-:W-:Y:S01]  /*32e0*/  VIADD R4, R82.reuse, 0x31 ;  /* 0x0000003152047836 */ /* 0x040fe20000000000 */
[----:B------:R-:W-:Y:S01]  /*32f0*/  FMNMX3.FTZ R5, R5, R30, R14, !PT ;  /* 0x0000001e05057276 */ /* 0x000fe2000781000e */
[----:B------:R-:W2:Y:S01]  /*3300*/  MUFU.TANH R200, R61 ;  /* 0x0000003d00c87308 */ /* 0x000ea20000002400 */
[----:B------:R-:W-:Y:S01]  /*3310*/  FMUL.FTZ R51, R51, UR6 ;  /* 0x0000000633337c20 */ /* 0x000fe20008410000 */
[----:B------:R-:W-:Y:S01]  /*3320*/  VIADD R24, R82, 0x30 ;  /* 0x0000003052187836 */ /* 0x000fe20000000000 */
[----:B---3--:R-:W-:-:S02]  /*3330*/  FSEL R224, R224, -INF , !P4 ;  /* 0xff800000e0e07808 */ /* 0x008fc40006000000 */
[----:B------:R-:W-:Y:S02]  /*3340*/  FMNMX3.FTZ R7, R68, R6, R34, !PT ;  /* 0x0000000644077276 */ /* 0x000fe40007810022 */
[----:B------:R-:W-:Y:S01]  /*3350*/  FMNMX3.FTZ R5, R5, R12, R22, !PT ;  /* 0x0000000c05057276 */ /* 0x000fe20007810016 */
[----:B------:R-:W3:Y:S01]  /*3360*/  MUFU.TANH R222, R56 ;  /* 0x0000003800de7308 */ /* 0x000ee20000002400 */
[----:B-1----:R-:W-:Y:S02]  /*3370*/  FSEL R202, R202, -INF , !P4 ;  /* 0xff800000caca7808 */ /* 0x002fe40006000000 */
[-C--:B------:R-:W-:Y:S01]  /*3380*/  ISETP.GE.AND P4, PT, R4, R3.reuse, PT ;  /* 0x000000030400720c */ /* 0x080fe20003f86270 */
[----:B------:R-:W-:Y:S01]  /*3390*/  VIADD R4, R82, 0x38 ;  /* 0x0000003852047836 */ /* 0x000fe20000000000 */
[----:B----4-:R-:W-:Y:S01]  /*33a0*/  FSEL R16, R16, -INF , !P5 ;  /* 0xff80000010107808 */ /* 0x010fe20006800000 */
[----:B------:R-:W-:Y:S01]  /*33b0*/  VIADD R82, R82, 0x39 ;  /* 0x0000003952527836 */ /* 0x000fe20000000000 */
[----:B------:R-:W-:Y:S01]  /*33c0*/  ISETP.GE.AND P5, PT, R24, R3, PT ;  /* 0x000000031800720c */ /* 0x000fe20003fa6270 */
[----:B------:R-:W1:Y:S01]  /*33d0*/  MUFU.TANH R178, R58 ;  /* 0x0000003a00b27308 */ /* 0x000e620000002400 */
[----:B------:R-:W-:-:S02]  /*33e0*/  FMNMX3.FTZ R7, R7, R28, R8, !PT ;  /* 0x0000001c07077276 */ /* 0x000fc40007810008 */
[----:B--2---:R-:W-:Y:S02]  /*33f0*/  FSEL R200, R200, -INF , !P3 ;  /* 0xff800000c8c87808 */ /* 0x004fe40005800000 */
[----:B------:R-:W-:Y:S02]  /*3400*/  FMNMX3.FTZ R9, R5, R10, R224, !PT ;  /* 0x0000000a05097276 */ /* 0x000fe400078100e0 */
[----:B------:R-:W-:Y:S01]  /*3410*/  FMNMX3.FTZ R7, R7, R20, R18, !PT ;  /* 0x0000001407077276 */ /* 0x000fe20007810012 */
[----:B------:R-:W2:Y:S01]  /*3420*/  MUFU.TANH R204, R63 ;  /* 0x0000003f00cc7308 */ /* 0x000ea20000002400 */
[----:B---3--:R-:W-:Y:S02]  /*3430*/  FSEL R222, R222, -INF , !P1 ;  /* 0xff800000dede7808 */ /* 0x008fe40004800000 */
[----:B------:R-:W-:Y:S02]  /*3440*/  FMNMX3.FTZ R7, R7, R16, R202, !PT ;  /* 0x0000001007077276 */ /* 0x000fe400078100ca */
[----:B------:R-:W-:-:S03]  /*3450*/  FMNMX3.FTZ R9, R9, R200, R222, !PT ;  /* 0x000000c809097276 */ /* 0x000fc600078100de */
[----:B------:R-:W3:Y:S01]  /*3460*/  MUFU.TANH R210, R57 ;  /* 0x0000003900d27308 */ /* 0x000ee20000002400 */
[----:B-1----:R-:W-:Y:S02]  /*3470*/  FSEL R178, R178, -INF , !P1 ;  /* 0xff800000b2b27808 */ /* 0x002fe40004800000 */
[----:B------:R-:W-:-:S05]  /*3480*/  ISETP.GE.U32.AND P1, PT, R3, 0x41, PT ;  /* 0x000000410300780c */ /* 0x000fca0003f26070 */
[----:B------:R-:W1:Y:S01]  /*3490*/  MUFU.TANH R220, R52 ;  /* 0x0000003400dc7308 */ /* 0x000e620000002400 */
[----:B--2---:R-:W-:Y:S02]  /*34a0*/  FSEL R204, R204, -INF , !P3 ;  /* 0xff800000cccc7808 */ /* 0x004fe40005800000 */
[----:B------:R-:W-:Y:S02]  /*34b0*/  ISETP.GE.AND P3, PT, R4, R3, PT ;  /* 0x000000030400720c */ /* 0x000fe40003f66270 */
[----:B------:R-:W-:-:S03]  /*34c0*/  FMNMX3.FTZ R7, R7, R204, R178, !PT ;  /* 0x000000cc07077276 */ /* 0x000fc600078100b2 */
[----:B------:R-:W2:Y:S01]  /*34d0*/  MUFU.TANH R176, R59 ;  /* 0x0000003b00b07308 */ /* 0x000ea20000002400 */
[----:B---3--:R-:W-:-:S07]  /*34e0*/  FSEL R210, R210, -INF , !P2 ;  /* 0xff800000d2d27808 */ /* 0x008fce0005000000 */
[----:B------:R-:W3:Y:S01]  /*34f0*/  MUFU.TANH R218, R53 ;  /* 0x0000003500da7308 */ /* 0x000ee20000002400 */
[----:B-1----:R-:W-:-:S04]  /*3500*/  FSEL R220, R220, -INF , !P5 ;  /* 0xff800000dcdc7808 */ /* 0x002fc80006800000 */
[----:B------:R-:W-:-:S03]  /*3510*/  FMNMX3.FTZ R9, R9, R210, R220, !PT ;  /* 0x000000d209097276 */ /* 0x000fc600078100dc */
[----:B------:R-:W1:Y:S01]  /*3520*/  MUFU.TANH R214, R48 ;  /* 0x0000003000d67308 */ /* 0x000e620000002400 */
[----:B--2---:R-:W-:Y:S02]  /*3530*/  FSEL R176, R176, -INF , !P2 ;  /* 0xff800000b0b07808 */ /* 0x004fe40005000000 */
[----:B------:R-:W-:-:S05]  /*3540*/  ISETP.GE.AND P2, PT, R82, R3, PT ;  /* 0x000000035200720c */ /* 0x000fca0003f46270 */
[----:B------:R-:W2:Y:S01]  /*3550*/  MUFU.TANH R216, R54 ;  /* 0x0000003600d87308 */ /* 0x000ea20000002400 */
[----:B---3--:R-:W-:-:S07]  /*3560*/  FSEL R218, R218, -INF , !P4 ;  /* 0xff800000dada7808 */ /* 0x008fce0006000000 */
[----:B------:R-:W3:Y:S01]  /*3570*/  MUFU.TANH R212, R49 ;  /* 0x0000003100d47308 */ /* 0x000ee20000002400 */
[----:B-1----:R-:W-:-:S04]  /*3580*/  FSEL R214, R214, -INF , !P3 ;  /* 0xff800000d6d67808 */ /* 0x002fc80005800000 */
[----:B------:R-:W-:-:S03]  /*3590*/  FMNMX3.FTZ R9, R9, R218, R214, !PT ;  /* 0x000000da09097276 */ /* 0x000fc600078100d6 */
[----:B------:R-:W1:Y:S01]  /*35a0*/  MUFU.TANH R208, R55 ;  /* 0x0000003700d07308 */ /* 0x000e620000002400 */
[----:B--2---:R-:W-:-:S04]  /*35b0*/  FSEL R216, R216, -INF , !P5 ;  /* 0xff800000d8d87808 */ /* 0x004fc80006800000 */
[----:B------:R-:W-:-:S03]  /*35c0*/  FMNMX3.FTZ R7, R7, R176, R216, !PT ;  /* 0x000000b007077276 */ /* 0x000fc600078100d8 */
[----:B------:R-:W2:Y:S01]  /*35d0*/  MUFU.TANH R207, R50 ;  /* 0x0000003200cf7308 */ /* 0x000ea20000002400 */
[----:B---3--:R-:W-:-:S04]  /*35e0*/  FSEL R212, R212, -INF , !P2 ;  /* 0xff800000d4d47808 */ /* 0x008fc80005000000 */
[----:B------:R-:W-:-:S03]  /*35f0*/  FMNMX.FTZ R9, R212, R9, !PT ;  /* 0x00000009d4097209 */ /* 0x000fc60007810000 */
[----:B------:R-:W3:Y:S01]  /*3600*/  MUFU.TANH R206, R51 ;  /* 0x0000003300ce7308 */ /* 0x000ee20000002400 */
[----:B-1----:R-:W-:Y:S02]  /*3610*/  FSEL R208, R208, -INF , !P4 ;  /* 0xff800000d0d07808 */ /* 0x002fe40006000000 */
[----:B--2---:R-:W-:Y:S02]  /*3620*/  FSEL R207, R207, -INF , !P3 ;  /* 0xff800000cfcf7808 */ /* 0x004fe40005800000 */
[----:B---3--:R-:W-:Y:S01]  /*3630*/  FSEL R206, R206, -INF , !P2 ;  /* 0xff800000cece7808 */ /* 0x008fe20005000000 */
[----:B------:R-:W-:Y:S06]  /*3640*/  BAR.SYNC.DEFER_BLOCKING 0x0 ;  /* 0x0000000000007b1d */ /* 0x000fec0000010000 */
[----:B------:R-:W-:Y:S05]  /*3650*/  @!P1 BRA `(.L_x_1688) ;  /* 0x0000000000589947 */ /* 0x000fea0003800000 */
        /* <DEDUP_REMOVED lines=22> */
.L_x_1688:
        /* <DEDUP_REMOVED lines=20> */
[----:B------:R-:W1:Y:S04]  /*3900*/  LDSM.16.MT88.4 R132, [R197+0x18000] ;  /* 0x01800000c584783b */ /* 0x000e680000004200 */
[----:B------:R-:W1:Y:S01]  /*3910*/  LDSM.16.MT88.4 R40, [R199+0x1a000] ;  /* 0x01a00000c728783b */ /* 0x000e620000004200 */
[----:B--2---:R-:W-:-:S03]  /*3920*/  FMNMX.FTZ R164, R5, R164, !PT ;  /* 0x000000a405a47209 */ /* 0x004fc60007810000 */
[----:B------:R-:W2:Y:S01]  /*3930*/  LDSM.16.MT88.4 R56, [R198+0x1a000] ;  /* 0x01a00000c638783b */ /* 0x000ea20000004200 */
        /* <DEDUP_REMOVED lines=18> */
[----:B------:R-:W4:Y:S01]  /*3a60*/  LDSM.16.MT88.4 R104, [R199+0x1e000] ;  /* 0x01e00000c768783b */ /* 0x000f220000004200 */
[--C-:B------:R-:W-:Y:S01]  /*3a70*/  FFMA.FTZ R194, R68, UR4, -R209.reuse ;  /* 0x0000000444c27c23 */ /* 0x100fe200080108d1 */
[--C-:B------:R-:W-:Y:S01]  /*3a80*/  FFMA.FTZ R190, R34, UR4, -R209.reuse ;  /* 0x0000000422be7c23 */ /* 0x100fe200080108d1 */
[--C-:B------:R-:W-:Y:S01]  /*3a90*/  FFMA.FTZ R189, R28, UR4, -R209.reuse ;  /* 0x000000041cbd7c23 */ /* 0x100fe200080108d1 */
[----:B------:R-:W4:Y:S01]  /*3aa0*/  LDSM.16.MT88.4 R120, [R198+0x1e000] ;  /* 0x01e00000c678783b */ /* 0x000f220000004200 */
[----:B------:R-:W5:Y:S01]  /*3ab0*/  MUFU.EX2 R195, R195 ;  /* 0x000000c300c37308 */ /* 0x000f620000000800 */
[----:B------:R-:W-:Y:S01]  /*3ac0*/  FFMA.FTZ R186, R8, UR4, -R209 ;  /* 0x0000000408ba7c23 */ /* 0x000fe200080108d1 */
[--C-:B------:R-:W-:Y:S01]  /*3ad0*/  FFMA.FTZ R188, R14, UR4, -R215.reuse ;  /* 0x000000040ebc7c23 */ /* 0x100fe200080108d7 */
[----:B------:R-:W4:Y:S01]  /*3ae0*/  LDSM.16.MT88.4 R4, [R197+0x1e000] ;  /* 0x01e00000c504783b */ /* 0x000f220000004200 */
[----:B------:R-:W-:Y:S01]  /*3af0*/  MUFU.EX2 R192, R192 ;  /* 0x000000c000c07308 */ /* 0x000fe20000000800 */
[--C-:B------:R-:W-:Y:S01]  /*3b00*/  FFMA.FTZ R187, R12, UR4, -R215.reuse ;  /* 0x000000040cbb7c23 */ /* 0x100fe200080108d7 */
[----:B------:R-:W-:Y:S01]  /*3b10*/  FFMA.FTZ R184, R22, UR4, -R215 ;  /* 0x0000000416b87c23 */ /* 0x000fe200080108d7 */
[----:B------:R-:W4:Y:S01]  /*3b20*/  LDSM.16.MT88.4 R8, [R201+0x1a800] ;  /* 0x01a80000c908783b */ /* 0x000f220000004200 */
[----:B------:R-:W1:Y:S01]  /*3b30*/  MUFU.EX2 R191, R191 ;  /* 0x000000bf00bf7308 */ /* 0x000e620000000800 */
[--C-:B------:R-:W-:Y:S01]  /*3b40*/  FFMA.FTZ R185, R20, UR4, -R209.reuse ;  /* 0x0000000414b97c23 */ /* 0x100fe200080108d1 */
        /* <DEDUP_REMOVED lines=16> */
[--C-:B------:R-:W-:Y:S01]  /*3c50*/  FFMA.FTZ R224, R224, UR4, -R215.reuse ;  /* 0x00000004e0e07c23 */ /* 0x100fe200080108d7 */
[----:B------:R-:W-:Y:S01]  /*3c60*/  FFMA.FTZ R237, R212, UR4, -R215 ;  /* 0x00000004d4ed7c23 */ /* 0x000fe200080108d7 */
[----:B------:R-:W-:Y:S01]  /*3c70*/  MUFU.EX2 R188, R188 ;  /* 0x000000bc00bc7308 */ /* 0x000fe20000000800 */
[----:B------:R-:W-:Y:S01]  /*3c80*/  LDSM.16.MT88.4 R28, [R197+0x1a800] ;  /* 0x01a80000c51c783b */ /* 0x000fe20000004200 */
        /* <DEDUP_REMOVED lines=15> */
[----:B------:R-:W-:Y:S01]  /*3d80*/  HMMA.16816.F32 R44, R128, R48, RZ ;  /* 0x00000030802c723c */ /* 0x000fe200000018ff */
[----:B------:R-:W-:Y:S01]  /*3d90*/  FADD.FTZ R190, R190, R193 ;  /* 0x000000c1bebe7221 */ /* 0x000fe20000010000 */
[----:B------:R-:W-:Y:S01]  /*3da0*/  FADD.FTZ R191, R191, R192 ;  /* 0x000000c0bfbf7221 */ /* 0x000fe20000010000 */
[----:B------:R-:W1:Y:S02]  /*3db0*/  MUFU.EX2 R185, R185 ;  /* 0x000000b900b97308 */ /* 0x000e640000000800 */
[----:B------:R-:W-:-:S02]  /*3dc0*/  FADD.FTZ R189, R189, R190 ;  /* 0x000000bebdbd7221 */ /* 0x000fc40000010000 */
        /* <DEDUP_REMOVED lines=19> */
[C---:B--2---:R-:W-:Y:S08]  /*3f00*/  HMMA.16816.F32 R52, R128.reuse, R56, RZ ;  /* 0x000000388034723c */ /* 0x044ff000000018ff */
[C---:B---3--:R-:W-:Y:S08]  /*3f10*/  HMMA.16816.F32 R60, R128.reuse, R64, RZ ;  /* 0x00000040803c723c */ /* 0x048ff000000018ff */
        /* <DEDUP_REMOVED lines=208> */
[----:B------:R-:W-:Y:S01]  /*4c20*/  IMAD.SHL.U32 R227, R166, 0x20, RZ ;  /* 0x00000020a6e37824 */ /* 0x000fe200078e00ff */
[C---:B------:R-:W-:Y:S01]  /*4c30*/  LOP3.LUT R4, R165.reuse, 0x200, RZ, 0xc0, !PT ;  /* 0x00000200a5047812 */ /* 0x040fe200078ec0ff */
[----:B------:R-:W1:Y:S01]  /*4c40*/  LDCU.64 UR6, c[0x0][0x3c0] ;  /* 0x00007800ff0677ac */ /* 0x000e620008000a00 */
[----:B------:R-:W-:Y:S01]  /*4c50*/  LOP3.LUT R167, R180, 0x38, R167, 0xf8, !PT ;  /* 0x00000038b4a77812 */ /* 0x000fe200078ef8a7 */
[----:B------:R-:W-:Y:S01]  /*4c60*/  IMAD.MOV.U32 R222, RZ, RZ, 0x20 ;  /* 0x00000020ffde7424 */ /* 0x000fe200078e00ff */
[----:B------:R-:W-:Y:S01]  /*4c70*/  LOP3.LUT R227, R4, 0x7c00, R227, 0xf8, !PT ;  /* 0x00007c0004e37812 */ /* 0x000fe200078ef8e3 */
[----:B------:R-:W-:Y:S01]  /*4c80*/  IMAD.MOV.U32 R169, RZ, RZ, R164 ;  /* 0x000000ffffa97224 */ /* 0x000fe200078e00a4 */
[--C-:B------:R-:W-:Y:S01]  /*4c90*/  SHF.R.U32.HI R4, RZ, 0x1, R166.reuse ;  /* 0x00000001ff047819 */ /* 0x100fe200000116a6 */
[----:B------:R-:W2:Y:S01]  /*4ca0*/  LDCU UR9, c[0x0][0x50c] ;  /* 0x0000a180ff0977ac */ /* 0x000ea20008000800 */
[----:B------:R-:W-:Y:S02]  /*4cb0*/  LOP3.LUT R224, R165, 0x400, RZ, 0xc0, !PT ;  /* 0x00000400a5e07812 */ /* 0x000fe400078ec0ff */
[C---:B------:R-:W-:Y:S01]  /*4cc0*/  LOP3.LUT R5, R167.reuse, 0x8, R166, 0x78, !PT ;  /* 0x00000008a7057812 */ /* 0x040fe200078e78a6 */
[----:B------:R-:W3:Y:S01]  /*4cd0*/  LDCU UR4, c[0x0][0x45c] ;  /* 0x00008b80ff0477ac */ /* 0x000ee20008000800 */
[----:B------:R-:W-:-:S02]  /*4ce0*/  LOP3.LUT R4, R167, 0x8, R4, 0x78, !PT ;  /* 0x00000008a7047812 */ /* 0x000fc400078e7804 */
[----:B------:R-:W-:Y:S01]  /*4cf0*/  LEA.HI.SX32 R234, R0, 0xfffffffe, 0x1a ;  /* 0xfffffffe00ea7811 */ /* 0x000fe200078fd2ff */
[----:B------:R-:W-:Y:S01]  /*4d00*/  IMAD R224, R5, 0x2, R224 ;  /* 0x0000000205e07824 */ /* 0x000fe200078e02e0 */
[----:B------:R-:W-:Y:S01]  /*4d10*/  LOP3.LUT R227, R227, R4, RZ, 0xfc, !PT ;  /* 0x00000004e3e37212 */ /* 0x000fe200078efcff */
[----:B------:R-:W-:Y:S01]  /*4d20*/  IMAD.MOV.U32 R0, RZ, RZ, R3 ;  /* 0x000000ffff007224 */ /* 0x000fe200078e0003 */
[----:B------:R-:W-:Y:S01]  /*4d30*/  LOP3.LUT R221, R4, 0x200, R165, 0xf8, !PT ;  /* 0x0000020004dd7812 */ /* 0x000fe200078ef8a5 */
[----:B------:R-:W-:Y:S01]  /*4d40*/  VIADD R3, R224, UR5 ;  /* 0x00000005e0037c36 */ /* 0x000fe20008000000 */
        /* <DEDUP_REMOVED lines=15> */
[----:B--23--:R-:W-:Y:S06]  /*4e40*/  BRA `(.L_x_1690) ;  /* 0x0000000000647947 */ /* 0x00cfec0003800000 */
.L_x_1692:
        /* <DEDUP_REMOVED lines=25> */
.L_x_1690:
        /* <DEDUP_REMOVED lines=32> */
[----:B-1----:R-:W-:Y:S01]  /*51e0*/  LDSM.16.M88.4 R164, [R223+0x11000] ;  /* 0x01100000dfa4783b */ /* 0x002fe20000000200 */
[C---:B------:R-:W-:Y:S05]  /*51f0*/  HMMA.16816.F32 R8, R172.reuse, R178, RZ ;  /* 0x000000b2ac08723c */ /* 0x040fea00000018ff */
[----:B------:R-:W1:Y:S03]  /*5200*/  LDSM.16.M88.4 R176, [R216+0x11000] ;  /* 0x01100000d8b0783b */ /* 0x000e660000000200 */
[C---:B---3--:R-:W-:Y:S03]  /*5210*/  HMMA.16816.F32 R12, R172.reuse, R180, RZ ;  /* 0x000000b4ac0c723c */ /* 0x048fe600000018ff */
[----:B------:R-:W-:Y:S05]  /*5220*/  LDSM.16.M88.4 R204, [R219+0x10000] ;  /* 0x01000000dbcc783b */ /* 0x000fea0000000200 */
[C---:B------:R-:W-:Y:S01]  /*5230*/  HMMA.16816.F32 R16, R172.reuse, R182, RZ ;  /* 0x000000b6ac10723c */ /* 0x040fe200000018ff */
[----:B------:R-:W-:Y:S06]  /*5240*/  LDSM.16.M88.4 R180, [R225] ;  /* 0x00000000e1b4783b */ /* 0x000fec0000000200 */
[----:B------:R-:W-:Y:S01]  /*5250*/  LDSM.16.M88.4 R208, [R223+0x12000] ;  /* 0x01200000dfd0783b */ /* 0x000fe20000000200 */
[C---:B----4-:R-:W-:Y:S05]  /*5260*/  HMMA.16816.F32 R20, R172.reuse, R184, RZ ;  /* 0x000000b8ac14723c */ /* 0x050fea00000018ff */
[----:B------:R-:W-:Y:S03]  /*5270*/  LDSM.16.M88.4 R212, [R216+0x14000] ;  /* 0x01400000d8d4783b */ /* 0x000fe60000000200 */
[C---:B------:R-:W-:Y:S03]  /*5280*/  HMMA.16816.F32 R24, R172.reuse, R186, RZ ;  /* 0x000000baac18723c */ /* 0x040fe600000018ff */
[----:B------:R-:W-:Y:S05]  /*5290*/  LDSM.16.M88.4 R184, [R223+0x10000] ;  /* 0x01000000dfb8783b */ /* 0x000fea0000000200 */
[C---:B-----5:R-:W-:Y:S08]  /*52a0*/  HMMA.16816.F32 R28, R172.reuse, R188, RZ ;  /* 0x000000bcac1c723c */ /* 0x060ff000000018ff */
[----:B------:R-:W-:Y:S01]  /*52b0*/  HMMA.16816.F32 R32, R172, R190, RZ ;  /* 0x000000beac20723c */ /* 0x000fe200000018ff */
[----:B------:R-:W3:Y:S06]  /*52c0*/  LDSM.16.M88.4 R172, [R216+0x11800] ;  /* 0x01180000d8ac783b */ /* 0x000eec0000000200 */
[----:B------:R-:W4:Y:S01]  /*52d0*/  LDSM.16.M88.4 R188, [R223+0x10800] ;  /* 0x01080000dfbc783b */ /* 0x000f220000000200 */
[C---:B------:R-:W-:Y:S08]  /*52e0*/  HMMA.16816.F32 R4, R192.reuse, R196, R4 ;  /* 0x000000c4c004723c */ /* 0x040ff00000001804 */
[C---:B------:R-:W-:Y:S01]  /*52f0*/  HMMA.16816.F32 R8, R192.reuse, R198, R8 ;  /* 0x000000c6c008723c */ /* 0x040fe20000001808 */
[----:B------:R-:W5:Y:S07]  /*5300*/  LDSM.16.M88.4 R196, [R223+0x11800] ;  /* 0x01180000dfc4783b */ /* 0x000f6e0000000200 */
[C---:B--2---:R-:W-:Y:S08]  /*5310*/  HMMA.16816.F32 R12, R192.reuse, R200, R12 ;  /* 0x000000c8c00c723c */ /* 0x044ff0000000180c */
[C---:B------:R-:W-:Y:S01]  /*5320*/  HMMA.16816.F32 R16, R192.reuse, R202, R16 ;  /* 0x000000cac010723c */ /* 0x040fe20000001810 */
[----:B------:R-:W2:Y:S07]  /*5330*/  LDSM.16.M88.4 R200, [R218] ;  /* 0x00000000dac8783b */ /* 0x000eae0000000200 */
[C---:B-1----:R-:W-:Y:S08]  /*5340*/  HMMA.16816.F32 R20, R192.reuse, R176, R20 ;  /* 0x000000b0c014723c */ /* 0x042ff00000001814 */
[C---:B------:R-:W-:Y:S01]  /*5350*/  HMMA.16816.F32 R24, R192.reuse, R178, R24 ;  /* 0x000000b2c018723c */ /* 0x040fe20000001818 */
[----:B------:R-:W-:Y:S07]  /*5360*/  LDSM.16.M88.4 R176, [R219+0x11800] ;  /* 0x01180000dbb0783b */ /* 0x000fee0000000200 */
[C---:B---3--:R-:W-:Y:S08]  /*5370*/  HMMA.16816.F32 R28, R192.reuse, R172, R28 ;  /* 0x000000acc01c723c */ /* 0x048ff0000000181c */
[----:B------:R-:W-:Y:S01]  /*5380*/  HMMA.16816.F32 R32, R192, R174, R32 ;  /* 0x000000aec020723c */ /* 0x000fe20000001820 */
[----:B------:R-:W1:Y:S06]  /*5390*/  LDSM.16.M88.4 R172, [R219+0x10800] ;  /* 0x01080000dbac783b */ /* 0x000e6c0000000200 */
[----:B------:R-:W-:Y:S01]  /*53a0*/  LDSM.16.M88.4 R192, [R224+UR5+0x13000] ;  /* 0x01300005e0c0783b */ /* 0x000fe20008000200 */
[C---:B------:R-:W-:Y:S08]  /*53b0*/  HMMA.16816.F32 R4, R180.reuse, R184, R4 ;  /* 0x000000b8b404723c */ /* 0x040ff00000001804 */
[C---:B------:R-:W-:Y:S01]  /*53c0*/  HMMA.16816.F32 R8, R180.reuse, R186, R8 ;  /* 0x000000bab408723c */ /* 0x040fe20000001808 */
[----:B------:R-:W-:Y:S07]  /*53d0*/  LDSM.16.M88.4 R184, [R224+UR5+0x12000] ;  /* 0x01200005e0b8783b */ /* 0x000fee0008000200 */
[C---:B----4-:R-:W-:Y:S08]  /*53e0*/  HMMA.16816.F32 R12, R180.reuse, R188, R12 ;  /* 0x000000bcb40c723c */ /* 0x050ff0000000180c */
[C---:B------:R-:W-:Y:S01]  /*53f0*/  HMMA.16816.F32 R16, R180.reuse, R190, R16 ;  /* 0x000000beb410723c */ /* 0x040fe20000001810 */
[----:B------:R-:W-:Y:S07]  /*5400*/  LDSM.16.M88.4 R188, [R224+UR5+0x12800] ;  /* 0x01280005e0bc783b */ /* 0x000fee0008000200 */
[C---:B------:R-:W-:Y:S08]  /*5410*/  HMMA.16816.F32 R20, R180.reuse, R164, R20 ;  /* 0x000000a4b414723c */ /* 0x040ff00000001814 */
[C---:B------:R-:W-:Y:S01]  /*5420*/  HMMA.16816.F32 R24, R180.reuse, R166, R24 ;  /* 0x000000a6b418723c */ /* 0x040fe20000001818 */
[----:B------:R-:W3:Y:S07]  /*5430*/  LDSM.16.M88.4 R164, [R219+0x11000] ;  /* 0x01100000dba4783b */ /* 0x000eee0000000200 */
[C---:B-----5:R-:W-:Y:S08]  /*5440*/  HMMA.16816.F32 R28, R180.reuse, R196, R28 ;  /* 0x000000c4b41c723c */ /* 0x060ff0000000181c */
[----:B------:R-:W-:Y:S01]  /*5450*/  HMMA.16816.F32 R32, R180, R198, R32 ;  /* 0x000000c6b420723c */ /* 0x000fe20000001820 */
[----:B------:R-:W4:Y:S06]  /*5460*/  LDSM.16.M88.4 R180, [R227+0x4000] ;  /* 0x00400000e3b4783b */ /* 0x000f2c0000000200 */
[----:B------:R-:W-:Y:S01]  /*5470*/  LDSM.16.M88.4 R196, [R217+0x4000] ;  /* 0x00400000d9c4783b */ /* 0x000fe20000000200 */
[C---:B--2---:R-:W-:Y:S08]  /*5480*/  HMMA.16816.F32 R4, R200.reuse, R204, R4 ;  /* 0x000000ccc804723c */ /* 0x044ff00000001804 */
[C---:B------:R-:W-:Y:S01]  /*5490*/  HMMA.16816.F32 R8, R200.reuse, R206, R8 ;  /* 0x000000cec808723c */ /* 0x040fe20000001808 */
[----:B------:R-:W-:Y:S07]  /*54a0*/  LDSM.16.M88.4 R204, [R216+0x12000] ;  /* 0x01200000d8cc783b */ /* 0x000fee0000000200 */
[C---:B-1----:R-:W-:Y:S08]  /*54b0*/  HMMA.16816.F32 R12, R200.reuse, R172, R12 ;  /* 0x000000acc80c723c */ /* 0x042ff0000000180c */
[C---:B------:R-:W-:Y:S01]  /*54c0*/  HMMA.16816.F32 R16, R200.reuse, R174, R16 ;  /* 0x000000aec810723c */ /* 0x040fe20000001810 */
[----:B------:R-:W1:Y:S07]  /*54d0*/  LDSM.16.M88.4 R172, [R224+UR5+0x13800] ;  /* 0x01380005e0ac783b */ /* 0x000e6e0008000200 */
[C---:B---3--:R-:W-:Y:S08]  /*54e0*/  HMMA.16816.F32 R20, R200.reuse, R164, R20 ;  /* 0x000000a4c814723c */ /* 0x048ff00000001814 */
        /* <DEDUP_REMOVED lines=232> */
[----:B------:R-:W-:Y:S06]  /*6370*/  @P0 BRA `(.L_x_1692) ;  /* 0xffffffe800b40947 */ /* 0x000fec000383ffff */
.L_x_1691:
[----:B------:R-:W2:Y:S01]  /*6380*/  SHFL.BFLY PT, R4, R13, 0x2, 0x1f ;  /* 0x0c401f000d047f89 */ /* 0x000ea200000e0000 */
[----:B------:R-:W-:Y:S02]  /*6390*/  MOV R185, R238 ;  /* 0x000000ee00b97202 */ /* 0x000fe40000000f00 */
[----:B------:R-:W-:Y:S05]  /*63a0*/  @P6 IADD3 R185, PT, PT, R236, -0x40, RZ ;  /* 0xffffffc0ecb96810 */ /* 0x000fea0007ffe0ff */
[----:B------:R-:W3:Y:S01]  /*63b0*/  SHFL.BFLY PT, R2, R7, 0x2, 0x1f ;  /* 0x0c401f0007027f89 */ /* 0x000ee200000e0000 */
[----:B------:R-:W-:Y:S07]  /*63c0*/  IADD3 R184, PT, PT, R222, R185, RZ ;  /* 0x000000b9deb87210 */ /* 0x000fee0007ffe0ff */
[----:B------:R-:W-:Y:S08]  /*63d0*/  LDSM.16.MT88.4 R20, [R220+0x18000] ;  /* 0x01800000dc14783b */ /* 0x000ff00000004200 */
[----:B------:R-:W-:Y:S08]  /*63e0*/  LDSM.16.MT88.4 R28, [R185] ;  /* 0x00000000b91c783b */ /* 0x000ff00000004200 */
[----:B------:R-:W-:Y:S08]  /*63f0*/  LDSM.16.MT88.4 R172, [R185+0x4800] ;  /* 0x00480000b9ac783b */ /* 0x000ff00000004200 */
[----:B------:R-:W-:Y:S08]  /*6400*/  LDSM.16.MT88.4 R176, [R184+0x4800] ;  /* 0x00480000b8b0783b */ /* 0x000ff00000004200 */
[----:B------:R-:W-:Y:S01]  /*6410*/  LDSM.16.MT88.4 R180, [R220+0x1e800] ;  /* 0x01e80000dcb4783b */ /* 0x000fe20000004200 */
[----:B--2---:R-:W-:Y:S02]  /*6420*/  FMNMX.FTZ R8, R13, R4, !PT ;  /* 0x000000040d087209 */ /* 0x004fe40007810000 */
[----:B---3--:R-:W-:Y:S05]  /*6430*/  FMNMX.FTZ R6, R7, R2, !PT ;  /* 0x0000000207067209 */ /* 0x008fea0007810000 */
[----:B------:R-:W2:Y:S08]  /*6440*/  SHFL.BFLY PT, R5, R8, 0x1, 0x1f ;  /* 0x0c201f0008057f89 */ /* 0x000eb000000e0000 */
[----:B------:R-:W3:Y:S08]  /*6450*/  SHFL.BFLY PT, R3, R6, 0x1, 0x1f ;  /* 0x0c201f0006037f89 */ /* 0x000ef000000e0000 */
[----:B-1----:R-:W1:Y:S01]  /*6460*/  LDSM.16.MT88.4 R12, [R221+0x18000] ;  /* 0x01800000dd0c783b */ /* 0x002e620000004200 */
[----:B--2---:R-:W-:Y:S02]  /*6470*/  FMNMX.FTZ R164, R8, R5, !PT ;  /* 0x0000000508a47209 */ /* 0x004fe40007810000 */
[----:B---3--:R-:W-:Y:S03]  /*6480*/  FMNMX.FTZ R3, R6, R3, !PT ;  /* 0x0000000306037209 */ /* 0x008fe60007810000 */
        /* <DEDUP_REMOVED lines=10> */
[----:B------:R-:W-:Y:S01]  /*6530*/  ISETP.GT.AND P0, PT, R234, RZ, PT ;  /* 0x000000ffea00720c */ /* 0x000fe20003f04270 */
        /* <DEDUP_REMOVED lines=424> */
[----:B------:R-:W-:Y:S03]  /*7fc0*/  IADD3 R0, PT, PT, R234, -0x1, RZ ;  /* 0xffffffffea007810 */ /* 0x000fe60007ffe0ff */
[----:B------:R-:W-:Y:S01]  /*7fd0*/  FADD.FTZ R237, R194, R213 ;  /* 0x000000d5c2ed7221 */ /* 0x000fe20000010000 */
[C---:B------:R-:W-:Y:S03]  /*7fe0*/  HMMA.16816.F32 R120, R168.reuse, R10, R120 ;  /* 0x0000000aa878723c */ /* 0x040fe60000001878 */
[----:B------:R-:W-:Y:S02]  /*7ff0*/  MOV R234, R0 ;  /* 0x0000000000ea7202 */ /* 0x000fe40000000f00 */
[----:B------:R-:W-:Y:S03]  /*8000*/  MOV R0, R3 ;  /* 0x0000000300007202 */ /* 0x000fe60000000f00 */
[C---:B----4-:R-:W-:Y:S08]  /*8010*/  HMMA.16816.F32 R124, R168.reuse, R12, R124 ;  /* 0x0000000ca87c723c */ /* 0x050ff0000000187c */
[----:B------:R-:W-:Y:S03]  /*8020*/  HMMA.16816.F32 R128, R168, R14, R128 ;  /* 0x0000000ea880723c */ /* 0x000fe60000001880 */
[----:B------:R-:W-:Y:S05]  /*8030*/  MOV R169, R164 ;  /* 0x000000a400a97202 */ /* 0x000fea0000000f00 */
[----:B------:R-:W-:Y:S01]  /*8040*/  @!UPT UIADD3 URZ, UPT, UPT, URZ, URZ, URZ ;  /* 0x000000fffffff290 */ /* 0x000fe2000fffe0ff */
[----:B------:R-:W-:Y:S11]  /*8050*/  @P0 BRA `(.L_x_1690) ;  /* 0xffffffcc00e00947 */ /* 0x000ff6000383ffff */
.L_x_1689:
        /* <DEDUP_REMOVED lines=325> */
.L_x_1693:
        /* <DEDUP_REMOVED lines=56> */
.L_x_1695:
[----:B------:R-:W-:Y:S05]  /*9830*/  BSYNC.RECONVERGENT B0 ;  /* 0x0000000000007941 */ /* 0x000fea0003800200 */
.L_x_1694:
        /* <DEDUP_REMOVED lines=36> */
.L_x_1697:
[----:B------:R-:W-:Y:S05]  /*9a80*/  BSYNC.RECONVERGENT B0 ;  /* 0x0000000000007941 */ /* 0x000fea0003800200 */
.L_x_1696:
        /* <DEDUP_REMOVED lines=22> */
.L_x_1699:
[----:B------:R-:W-:Y:S05]  /*9bf0*/  BSYNC.RECONVERGENT B0 ;  /* 0x0000000000007941 */ /* 0x000fea0003800200 */
.L_x_1698:
        /* <DEDUP_REMOVED lines=22> */
.L_x_1701:
[----:B------:R-:W-:Y:S05]  /*9d60*/  BSYNC.RECONVERGENT B0 ;  /* 0x0000000000007941 */ /* 0x000fea0003800200 */
.L_x_1700:
        /* <DEDUP_REMOVED lines=21> */
.L_x_1702:
        /* <DEDUP_REMOVED lines=12> */
.L_x_2364:


//--------------------- .text._ZN5flash16flash_fwd_kernelI23Flash_fwd_kernel_traitsILi256ELi128ELi64ELi8ELb0ELb0EN7cutlass6half_tE19Flash_kernel_traitsILi256ELi128ELi64ELi8ES3_EELb1ELb0ELb0ELb1ELb0ELb0ELb0ELb0EEEvNS_16Flash_fwd_paramsE --------------------------
	.section	.text._ZN5flash16flash_fwd_kernelI23Flash_fwd_kernel_traitsILi256ELi128ELi64ELi8ELb0ELb0EN7cutlass6half_tE19Flash_kernel_traitsILi256ELi128ELi64ELi8ES3_EELb1ELb0ELb0ELb1ELb0ELb0ELb0ELb0EEEvNS_16Flash_fwd_paramsE,"ax",@progbits
	.align	128
        .global         _ZN5flash16flash_fwd_kernelI23Flash_fwd_kernel_traitsILi256ELi128ELi64ELi8ELb0ELb0EN7cutlass6half_tE19Flash_kernel_traitsILi256ELi128ELi64ELi8ES3_EELb1ELb0ELb0ELb1ELb0ELb0ELb0ELb0EEEvNS_16Flash_fwd_paramsE
        .type           _ZN5flash16flash_fwd_kernelI23Flash_fwd_kernel_traitsILi256ELi128ELi64ELi8ELb0ELb0EN7cutlass6half_tE19Flash_kernel_traitsILi256ELi128ELi64ELi8ES3_EELb1ELb0ELb0ELb1ELb0ELb0ELb0ELb0EEEvNS_16Flash_fwd_paramsE,@function
        .size           _ZN5flash16flash_fwd_kernelI23Flash_fwd_kernel_traitsILi256ELi128ELi64ELi8ELb0ELb0EN7cutlass6half_tE19Flash_kernel_traitsILi256ELi128ELi64ELi8ES3_EELb1ELb0ELb0ELb1ELb0ELb0ELb0ELb0EEEvNS_16Flash_fwd_paramsE,(.L_x_2365 - _ZN5flash16flash_fwd_kernelI23Flash_fwd_kernel_traitsILi256ELi128ELi64ELi8ELb0ELb0EN7cutlass6half_tE19Flash_kernel_traitsILi256ELi128ELi64ELi8ES3_EELb1ELb0ELb0ELb1ELb0ELb0ELb0ELb0EEEvNS_16Flash_fwd_paramsE)
        .other          _ZN5flash16flash_fwd_kernelI23Flash_fwd_kernel_traitsILi256ELi128ELi64ELi8ELb0ELb0EN7cutlass6half_tE19Flash_kernel_traitsILi256ELi128ELi64ELi8ES3_EELb1ELb0ELb0ELb1ELb0ELb0ELb0ELb0EEEvNS_16Flash_fwd_paramsE,@"STO_CUDA_ENTRY STV_DEFAULT"
_ZN5flash16flash_fwd_kernelI23Flash_fwd_kernel_traitsILi256ELi128ELi64ELi8ELb0ELb0EN7cutlass6half_tE19Flash_kernel_traitsILi256ELi128ELi64ELi8ES3_EELb1ELb0ELb0ELb1ELb0ELb0ELb0ELb0EEEvNS_16Flash_fwd_paramsE:
.text._ZN5flash16flash_fwd_kernelI23Flash_fwd_kernel_traitsILi256ELi128ELi64ELi8ELb0ELb0EN7cutlass6half_tE19Flash_kernel_traitsILi256ELi128ELi64ELi8ES3_EELb1ELb0ELb0ELb1ELb0ELb0ELb0ELb0EEEvNS_16Flash_fwd_paramsE:
[----:B------:R-:W-:Y:S01]  /*0000*/  LDC R1, c[0x0][0x37c] ;  /* 0x0000df00ff017b82 */ /* 0x000fe20000000800 */
[----:B------:R-:W1:Y:S07]  /*0010*/  LDCU.U8 UR4, c[0x0][0x524] ;  /* 0x0000a480ff0477ac */ /* 0x000e6e0008000000 */
[----:B------:R-:W2:Y:S01]  /*0020*/  LDC R78, c[0x0][0x518] ;  /* 0x00014600ff4e7b82 */ /* 0x000ea20000000800 */
[----:B------:R-:W3:Y:S01]  /*0030*/  LDCU.64 UR28, c[0x0][0x510] ;  /* 0x0000a200ff1c77ac */ /* 0x000ee20008000a00 */
[----:B------:R-:W4:Y:S06]  /*0040*/  LDCU.64 UR24, c[0x0][0x358] ;  /* 0x00006b00ff1877ac */ /* 0x000f2c0008000a00 */
[----:B------:R-:W2:Y:S01]  /*0050*/  LDC R79, c[0x0][0x51c] ;  /* 0x00014700ff4f7b82 */ /* 0x000ea20000000800 */
[----:B------:R-:W5:Y:S01]  /*0060*/  S2R R192, SR_TID.X ;  /* 0x0000000000c07919 */ /* 0x000f620000002100 */
[----:B------:R-:W2:Y:S01]  /*0070*/  LDCU.64 UR10, c[0x0][0x460] ;  /* 0x00008c00ff0a77ac */ /* 0x000ea20008000a00 */
[----:B------:R-:W2:Y:S01]  /*0080*/  LDCU.64 UR8, c[0x0][0x470] ;  /* 0x00008e00ff0877ac */ /* 0x000ea20008000a00 */
[----:B-1----:R-:W-:-:S04]  /*0090*/  ISETP.NE.AND P2, PT, RZ, UR4, PT ;  /* 0x00000004ff007c0c */ /* 0x002fc8000bf45270 */
[----:B------:R-:W-:Y:S01]  /*00a0*/  S2UR UR19, SR_CTAID.X ;  /* 0x00000000001379c3 */ /* 0x000fe20000002500 */
[----:B------:R-:W1:Y:S01]  /*00b0*/  LDCU.64 UR6, c[0x0][0x478] ;  /* 0x00008f00ff0677ac */ /* 0x000e620008000a00 */
[----:B---3--:R-:W-:Y:S02]  /*00c0*/  IMAD.U32 R4, RZ, RZ, UR28 ;  /* 0x0000001cff047e24 */ /* 0x008fe4000f8e00ff */
[----:B------:R-:W-:Y:S01]  /*00d0*/  IMAD.U32 R5, RZ, RZ, UR29 ;  /* 0x0000001dff057e24 */ /* 0x000fe2000f8e00ff */
[----:B------:R-:W3:Y:S05]  /*00e0*/  LDCU.64 UR14, c[0x0][0x460] ;  /* 0x00008c00ff0e77ac */ /* 0x000eea0008000a00 */
[----:B----4-:R-:W4:Y:S01]  /*00f0*/  @P2 LDG.E.64 R4, desc[UR24][R4.64] ;  /* 0x0000001804042981 */ /* 0x010f22000c1e1b00 */
[----:B------:R-:W3:Y:S03]  /*0100*/  S2UR UR23, SR_CTAID.Y ;  /* 0x00000000001779c3 */ /* 0x000ee60000002600 */
[----:B--2---:R-:W2:Y:S01]  /*0110*/  @P2 LDG.E.64 R2, desc[UR24][R78.64] ;  /* 0x000000184e022981 */ /* 0x004ea2000c1e1b00 */
[----:B------:R-:W-:Y:S01]  /*0120*/  UISETP.NE.U32.AND UP0, UPT, UR10, URZ, UPT ;  /* 0x000000ff0a00728c */ /* 0x000fe2000bf05070 */
[----:B------:R-:W-:Y:S01]  /*0130*/  ISETP.NE.U32.AND P4, PT, RZ, UR10, PT ;  /* 0x0000000aff007c0c */ /* 0x000fe2000bf85070 */
[----:B------:R-:W-:-:S02]  /*0140*/  UISETP.NE.U32.AND UP4, UPT, UR8, URZ, UPT ;  /* 0x000000ff0800728c */ /* 0x000fc4000bf85070 */
[----:B------:R-:W5:Y:S01]  /*0150*/  S2UR UR22, SR_CTAID.Z ;  /* 0x00000000001679c3 */ /* 0x000f620000002700 */
[----:B------:R-:W2:Y:S01]  /*0160*/  LDCU.U8 UR12, c[0x0][0x532] ;  /* 0x0000a640ff0c77ac */ /* 0x000ea20008000000 */
[----:B------:R-:W-:Y:S01]  /*0170*/  ISETP.NE.AND.EX P4, PT, RZ, UR11, PT, P4 ;  /* 0x0000000bff007c0c */ /* 0x000fe2000bf85340 */
[----:B------:R-:W-:Y:S02]  /*0180*/  UISETP.NE.AND.EX UP0, UPT, UR11, URZ, UPT, UP0 ;  /* 0x000000ff0b00728c */ /* 0x000fe4000bf05300 */
[----:B------:R-:W-:-:S03]  /*0190*/  UISETP.NE.AND.EX UP4, UPT, UR9, URZ, UPT, UP4 ;  /* 0x000000ff0900728c */ /* 0x000fc6000bf85340 */
[----:B------:R-:W2:Y:S01]  /*01a0*/  @P2 LDC R0, c[0x0][0x520] ;  /* 0x00014800ff002b82 */ /* 0x000ea20000000800 */
[----:B-1----:R-:W-:-:S04]  /*01b0*/  UISETP.NE.U32.AND UP3, UPT, UR6, URZ, UPT ;  /* 0x000000ff0600728c */ /* 0x002fc8000bf65070 */
[----:B------:R-:W-:Y:S02]  /*01c0*/  UISETP.NE.AND.EX UP3, UPT, UR7, URZ, UPT, UP3 ;  /* 0x000000ff0700728c */ /* 0x000fe4000bf65330 */
[----:B---3--:R-:W-:Y:S02]  /*01d0*/  USHF.L.U32 UR11, UR23, 0x2, URZ ;  /* 0x00000002170b7899 */ /* 0x008fe400080006ff */
[----:B------:R-:W-:Y:S02]  /*01e0*/  UIMAD.WIDE.U32 UR14, UR23, 0x4, UR14 ;  /* 0x00000004170e78a5 */ /* 0x000fe4000f8e000e */
[----:B------:R-:W-:Y:S02]  /*01f0*/  USHF.R.U32.HI UR10, URZ, 0x1e, UR23 ;  /* 0x0000001eff0a7899 */ /* 0x000fe40008011617 */
[----:B------:R-:W-:Y:S02]  /*0200*/  @UP4 UIADD3 UR8, UP2, UPT, UR11, UR8, URZ ;  /* 0x000000080b084290 */ /* 0x000fe4000ff5e0ff */
[----:B-----5:R-:W-:Y:S01]  /*0210*/  ULOP3.LUT UR4, UR22, UR19, UR23, 0xfe, !UPT ;  /* 0x0000001316047292 */ /* 0x020fe2000f8efe17 */
        /* <DEDUP_REMOVED lines=12> */
[----:B----4-:R-:W-:Y:S02]  /*02e0*/  @P2 R2UR UR28, R4 ;  /* 0x00000000041c22ca */ /* 0x010fe400000e0000 */
[----:B------:R-:W-:Y:S02]  /*02f0*/  @P2 R2UR UR29, R5 ;  /* 0x00000000051d22ca */ /* 0x000fe400000e0000 */
[----:B--2---:R-:W-:Y:S01]  /*0300*/  @P2 IADD3 R78, P1, PT, R2, R0, RZ ;  /* 0x00000000024e2210 */ /* 0x004fe20007f3e0ff */
        /* <DEDUP_REMOVED lines=25> */
[----:B------:R-:W-:Y:S01]  /*04a0*/  UMOV UR12, URZ ;  /* 0x000000ff000c7c82 */ /* 0x000fe20008000000 */
[----:B------:R-:W-:Y:S01]  /*04b0*/  USHF.L.U32 UR26, UR19, 0x7, URZ ;  /* 0x00000007131a7899 */ /* 0x000fe200080006ff */
[----:B------:R-:W-:Y:S01]  /*04c0*/  UMOV UR14, 0xffffffff ;  /* 0xffffffff000e7882 */ /* 0x000fe20000000000 */
[----:B-----5:R-:W-:-:S04]  /*04d0*/  @!UP3 UISETP.NE.U32.AND UP2, UPT, UR6, URZ, UPT ;  /* 0x000000ff0600b28c */ /* 0x020fc8000bf45070 */
[----:B------:R-:W-:-:S04]  /*04e0*/  @!UP3 UISETP.NE.AND.EX UP2, UPT, UR7, URZ, UPT, UP2 ;  /* 0x000000ff0700b28c */ /* 0x000fc8000bf45320 */
        /* <DEDUP_REMOVED lines=20> */
.L_x_1703:
[----:B-1----:R-:W-:Y:S01]  /*0630*/  @!UP3 UIADD3 UR20, UPT, UPT, UR8, UR4, -UR12 ;  /* 0x000000040814b290 */ /* 0x002fe2000fffe80c */
[----:B------:R-:W-:Y:S11]  /*0640*/  @!P0 EXIT ;  /* 0x000000000000894d */ /* 0x000ff60003800000 */
[----:B------:R-:W-:-:S09]  /*0650*/  UISETP.GT.AND UP0, UPT, UR20, URZ, UPT ;  /* 0x000000ff1400728c */ /* 0x000fd2000bf04270 */
        /* <DEDUP_REMOVED lines=27> */
.L_x_1705:
        /* <DEDUP_REMOVED lines=29> */
[----:B------:R-:W-:Y:S01]  /*09e0*/  USEL UR4, UR4, URZ, UP1 ;  /* 0x000000ff04047287 */ /* 0x000fe20008800000 */
[----:B------:R-:W-:Y:S01]  /*09f0*/  LOP3.LUT R10, R0, 0xc0, RZ, 0xfc, !PT ;  /* 0x000000c0000a7812 */ /* 0x000fe200078efcff */
[----:B------:R-:W-:Y:S01]  /*0a00*/  USHF.R.S32.HI UR12, URZ, 0x1f, UR26 ;  /* 0x0000001fff0c7899 */ /* 0x000fe2000801141a */
        /* <DEDUP_REMOVED lines=26> */
.L_x_1707:
[----:B------:R-:W-:Y:S05]  /*0bb0*/  BSYNC.RECONVERGENT B0 ;  /* 0x0000000000007941 */ /* 0x000fea0003800200 */
.L_x_1706:
        /* <DEDUP_REMOVED lines=24> */
.L_x_1709:
[----:B------:R-:W-:Y:S05]  /*0d40*/  BSYNC.RECONVERGENT B0 ;  /* 0x0000000000007941 */ /* 0x000fea0003800200 */
.L_x_1708:
        /* <DEDUP_REMOVED lines=24> */
.L_x_1711:
[----:B------:R-:W-:Y:S05]  /*0ed0*/  BSYNC.RECONVERGENT B0 ;  /* 0x0000000000007941 */ /* 0x000fea0003800200 */
.L_x_1710:
        /* <DEDUP_REMOVED lines=26> */
.L_x_1713:
[----:B------:R-:W-:Y:S05]  /*1080*/  BSYNC.RECONVERGENT B0 ;  /* 0x0000000000007941 */ /* 0x000fea0003800200 */
.L_x_1712:
        /* <DEDUP_REMOVED lines=10> */
.L_x_1715:
[----:B------:R-:W-:Y:S05]  /*1130*/  BSYNC.RECONVERGENT B0 ;  /* 0x0000000000007941 */ /* 0x000fea0003800200 */
.L_x_1714:
        /* <DEDUP_REMOVED lines=10> */
.L_x_1717:
[----:B------:R-:W-:Y:S05]  /*11e0*/  BSYNC.RECONVERGENT B0 ;  /* 0x0000000000007941 */ /* 0x000fea0003800200 */
.L_x_1716:
        /* <DEDUP_REMOVED lines=10> */
.L_x_1719:
[----:B------:R-:W-:Y:S05]  /*1290*/  BSYNC.RECONVERGENT B0 ;  /* 0x0000000000007941 */ /* 0x000fea0003800200 */
.L_x_1718:
        /* <DEDUP_REMOVED lines=10> */
.L_x_1704:
        /* <DEDUP_REMOVED lines=21> */
.L_x_1720:
[----:B------:R-:W1:Y:S01]  /*1490*/  LDCU.64 UR10, c[0x0][0x3b8] ;  /* 0x00007700ff0a77ac */ /* 0x000e620008000a00 */
[----:B------:R-:W-:-:S04]  /*14a0*/  UIADD3 UR13, UPT, UPT, UR12, UR14, URZ ;  /* 0x0000000e0c0d7290 */ /* 0x000fc8000fffe0ff */
[----:B-1----:R-:W-:Y:S02]  /*14b0*/  UIMAD.WIDE.U32 UR6, UR13, UR10, URZ ;  /* 0x0000000a0d0672a5 */ /* 0x002fe4000f8e00ff */
[----:B------:R-:W-:-:S04]  /*14c0*/  UIMAD UR13, UR13, UR11, URZ ;  /* 0x0000000b0d0d72a4 */ /* 0x000fc8000f8e02ff */
[----:B------:R-:W-:Y:S02]  /*14d0*/  UIADD3 UR13, UPT, UPT, UR7, UR13, URZ ;  /* 0x0000000d070d7290 */ /* 0x000fe4000fffe0ff */
.L_x_1721:
        /* <DEDUP_REMOVED lines=37> */
.L_x_1722:
[----:B------:R-:W1:Y:S01]  /*1730*/  LDCU.64 UR8, c[0x0][0x3c0] ;  /* 0x00007800ff0877ac */ /* 0x000e620008000a00 */
[----:B------:R-:W-:-:S04]  /*1740*/  UIADD3 UR12, UPT, UPT, UR12, UR14, URZ ;  /* 0x0000000e0c0c7290 */ /* 0x000fc8000fffe0ff */
[----:B-1----:R-:W-:Y:S02]  /*1750*/  UIMAD.WIDE.U32 UR4, UR12, UR8, URZ ;  /* 0x000000080c0472a5 */ /* 0x002fe4000f8e00ff */
[----:B------:R-:W-:-:S04]  /*1760*/  UIMAD UR12, UR12, UR9, URZ ;  /* 0x000000090c0c72a4 */ /* 0x000fc8000f8e02ff */
[----:B------:R-:W-:-:S12]  /*1770*/  UIADD3 UR12, UPT, UPT, UR5, UR12, URZ ;  /* 0x0000000c050c7290 */ /* 0x000fd8000fffe0ff */
.L_x_1723:
[----:B------:R-:W-:Y:S01]  /*1780*/  IMAD.SHL.U32 R2, R192, 0x8, RZ ;  /* 0x00000008c0027824 */ /* 0x000fe200078e00ff */
[--C-:B------:R-:W-:Y:S01]  /*1790*/  SHF.R.U32.HI R5, RZ, 0x3, R192.reuse ;  /* 0x00000003ff057819 */ /* 0x100fe200000116c0 */
[----:B------:R-:W1:Y:S01]  /*17a0*/  LDCU.64 UR14, c[0x0][0x390] ;  /* 0x00007200ff0e77ac */ /* 0x000e620008000a00 */
[----:B------:R-:W2:Y:S01]  /*17b0*/  S2UR UR31, SR_CgaCtaId ;  /* 0x00000000001f79c3 */ /* 0x000ea20000008800 */
[----:B------:R-:W-:Y:S01]  /*17c0*/  BSSY.RECONVERGENT B0, `(.L_x_1724) ;  /* 0x0000056000007945 */ /* 0x000fe20003800200 */
[C---:B------:R-:W-:Y:S01]  /*17d0*/  LOP3.LUT R168, R2.reuse, 0x38, RZ, 0xc0, !PT ;  /* 0x0000003802a87812 */ /* 0x040fe200078ec0ff */
[----:B------:R-:W3:Y:S01]  /*17e0*/  LDCU.64 UR16, c[0x0][0x388] ;  /* 0x00007100ff1077ac */ /* 0x000ee20008000a00 */
[----:B------:R-:W-:Y:S01]  /*17f0*/  LOP3.LUT R7, R2, 0x1f8, RZ, 0xc0, !PT ;  /* 0x000001f802077812 */ /* 0x000fe200078ec0ff */
[----:B------:R-:W-:Y:S01]  /*1800*/  VIADD R0, R5, 0x40 ;  /* 0x0000004005007836 */ /* 0x000fe20000000000 */
[C---:B------:R-:W-:Y:S01]  /*1810*/  IADD3 R10, P1, PT, R168.reuse, UR6, RZ ;  /* 0x00000006a80a7c10 */ /* 0x040fe2000ff3e0ff */
[----:B------:R-:W-:Y:S01]  /*1820*/  UIADD3 UR27, UPT, UPT, -UR26, UR21, URZ ;  /* 0x000000151a1b7290 */ /* 0x000fe2000fffe1ff */
[----:B------:R-:W-:Y:S01]  /*1830*/  IADD3 R16, P0, PT, R168, UR4, RZ ;  /* 0x00000004a8107c10 */ /* 0x000fe2000ff1e0ff */
[----:B------:R-:W4:Y:S01]  /*1840*/  LDCU.128 UR4, c[0x0][0x3d0] ;  /* 0x00007a00ff0477ac */ /* 0x000f220008000c00 */
[----:B------:R-:W-:Y:S01]  /*1850*/  LOP3.LUT R3, R2, 0x1e00, RZ, 0xc0, !PT ;  /* 0x00001e0002037812 */ /* 0x000fe200078ec0ff */
[----:B------:R-:W-:Y:S01]  /*1860*/  IMAD.X R11, RZ, RZ, UR13, P1 ;  /* 0x0000000dff0b7e24 */ /* 0x000fe200088e06ff */
[----:B------:R-:W-:Y:S01]  /*1870*/  LOP3.LUT R166, R7, 0x38, R192, 0x78, !PT ;  /* 0x0000003807a67812 */ /* 0x000fe200078e78c0 */
[----:B------:R-:W-:Y:S01]  /*1880*/  IMAD.X R17, RZ, RZ, UR12, P0 ;  /* 0x0000000cff117e24 */ /* 0x000fe200080e06ff */
[----:B------:R-:W5:Y:S01]  /*1890*/  LDCU.64 UR12, c[0x0][0x3c8] ;  /* 0x00007900ff0c77ac */ /* 0x000f620008000a00 */
[----:B------:R-:W-:Y:S01]  /*18a0*/  IMAD.WIDE.U32 R10, R5, UR10, R10 ;  /* 0x0000000a050a7c25 */ /* 0x000fe2000f8e000a */
[----:B------:R-:W-:-:S02]  /*18b0*/  LOP3.LUT R166, R166, R3, RZ, 0xfc, !PT ;  /* 0x00000003a6a67212 */ /* 0x000fc400078efcff */
[----:B------:R-:W-:Y:S01]  /*18c0*/  SHF.R.S32.HI R3, RZ, 0x1f, R6 ;  /* 0x0000001fff037819 */ /* 0x000fe20000011406 */
[C---:B------:R-:W-:Y:S01]  /*18d0*/  IMAD.WIDE.U32 R16, R5.reuse, UR8, R16 ;  /* 0x0000000805107c25 */ /* 0x040fe2000f8e0010 */
[----:B------:R-:W-:Y:S02]  /*18e0*/  IADD3 R14, P0, PT, R168, UR32, RZ ;  /* 0x00000020a80e7c10 */ /* 0x000fe4000ff1e0ff */
[----:B------:R-:W-:Y:S01]  /*18f0*/  ISETP.GE.AND P5, PT, R0, UR27, PT ;  /* 0x0000001b00007c0c */ /* 0x000fe2000bfa6270 */
[C---:B------:R-:W-:Y:S01]  /*1900*/  IMAD R11, R5.reuse, UR11, R11 ;  /* 0x0000000b050b7c24 */ /* 0x040fe2000f8e020b */
[C---:B------:R-:W-:Y:S01]  /*1910*/  LOP3.LUT R224, R168.reuse, 0x40, RZ, 0xfc, !PT ;  /* 0x00000040a8e07812 */ /* 0x040fe200078efcff */
[----:B------:R-:W-:Y:S01]  /*1920*/  IMAD R17, R5, UR9, R17 ;  /* 0x0000000905117c24 */ /* 0x000fe2000f8e0211 */
[C---:B------:R-:W-:Y:S01]  /*1930*/  LOP3.LUT R223, R168.reuse, 0x80, RZ, 0xfc, !PT ;  /* 0x00000080a8df7812 */ /* 0x040fe200078efcff */
[C---:B----4-:R-:W-:Y:S01]  /*1940*/  IMAD R13, R3.reuse, UR4, RZ ;  /* 0x00000004030d7c24 */ /* 0x050fe2000f8e02ff */
[----:B------:R-:W-:Y:S01]  /*1950*/  LOP3.LUT R222, R168, 0xc0, RZ, 0xfc, !PT ;  /* 0x000000c0a8de7812 */ /* 0x000fe200078efcff */
[----:B------:R-:W-:-:S02]  /*1960*/  IMAD R3, R3, UR6, RZ ;  /* 0x0000000603037c24 */ /* 0x000fc4000f8e02ff */
[C---:B------:R-:W-:Y:S02]  /*1970*/  IMAD R13, R6.reuse, UR5, R13 ;  /* 0x00000005060d7c24 */ /* 0x040fe4000f8e020d */
[----:B------:R-:W-:-:S04]  /*1980*/  IMAD.WIDE.U32 R10, R6, UR4, R10 ;  /* 0x00000004060a7c25 */ /* 0x000fc8000f8e000a */
[----:B------:R-:W-:Y:S01]  /*1990*/  IMAD R3, R6, UR7, R3 ;  /* 0x0000000706037c24 */ /* 0x000fe2000f8e0203 */
[----:B---3--:R-:W-:Y:S01]  /*19a0*/  LEA R231, P1, R10, UR16, 0x1 ;  /* 0x000000100ae77c11 */ /* 0x008fe2000f8208ff */
[----:B------:R-:W-:Y:S01]  /*19b0*/  IMAD.WIDE.U32 R6, R6, UR6, R16 ;  /* 0x0000000606067c25 */ /* 0x000fe2000f8e0010 */
[----:B------:R-:W-:Y:S02]  /*19c0*/  UMOV UR6, 0x400 ;  /* 0x0000040000067882 */ /* 0x000fe40000000000 */
[----:B--2---:R-:W-:Y:S01]  /*19d0*/  ULEA UR6, UR31, UR6, 0x18 ;  /* 0x000000061f067291 */ /* 0x004fe2000f8ec0ff */
[----:B------:R-:W-:Y:S01]  /*19e0*/  IMAD.X R15, RZ, RZ, UR30, P0 ;  /* 0x0000001eff0f7e24 */ /* 0x000fe200080e06ff */
[----:B-1----:R-:W-:Y:S01]  /*19f0*/  LEA R229, P0, R6, UR14, 0x1 ;  /* 0x0000000e06e57c11 */ /* 0x002fe2000f8008ff */
[----:B------:R-:W-:Y:S02]  /*1a00*/  IMAD.IADD R228, R7, 0x1, R3 ;  /* 0x0000000107e47824 */ /* 0x000fe400078e0203 */
[----:B------:R-:W-:Y:S01]  /*1a10*/  IMAD.IADD R230, R11, 0x1, R13 ;  /* 0x000000010be67824 */ /* 0x000fe200078e020d */
[----:B------:R-:W-:Y:S01]  /*1a20*/  LEA R80, R166, UR6, 0x1 ;  /* 0x00000006a6507c11 */ /* 0x000fe2000f8e08ff */
[----:B-----5:R-:W-:Y:S01]  /*1a30*/  IMAD.U32 R8, RZ, RZ, UR12 ;  /* 0x0000000cff087e24 */ /* 0x020fe2000f8e00ff */
[----:B------:R-:W-:Y:S01]  /*1a40*/  LEA.HI.X R228, R6, UR15, R228, 0x1, P0 ;  /* 0x0000000f06e47c11 */ /* 0x000fe200080f0ce4 */
[C---:B------:R-:W-:Y:S01]  /*1a50*/  VIADD R0, R5.reuse, 0x20 ;  /* 0x0000002005007836 */ /* 0x040fe20000000000 */
[----:B------:R-:W-:Y:S01]  /*1a60*/  ISETP.GE.AND P0, PT, R5, UR27, PT ;  /* 0x0000001b05007c0c */ /* 0x000fe2000bf06270 */
[----:B------:R-:W-:Y:S01]  /*1a70*/  IMAD.WIDE.U32 R8, R8, UR22, R14 ;  /* 0x0000001608087c25 */ /* 0x000fe2000f8e000e */
[----:B------:R-:W-:Y:S01]  /*1a80*/  LEA.HI.X R230, R10, UR17, R230, 0x1, P1 ;  /* 0x000000110ae67c11 */ /* 0x000fe200088f0ce6 */
[----:B------:R-:W-:Y:S01]  /*1a90*/  UIMAD.WIDE.U32 UR16, UR19, 0x80, URZ ;  /* 0x00000080131078a5 */ /* 0x000fe2000f8e00ff */
[----:B------:R-:W-:Y:S01]  /*1aa0*/  ISETP.GE.AND P6, PT, R0, UR27, PT ;  /* 0x0000001b00007c0c */ /* 0x000fe2000bfc6270 */
[----:B------:R-:W-:-:S04]  /*1ab0*/  IMAD.U32 R13, RZ, RZ, UR13 ;  /* 0x0000000dff0d7e24 */ /* 0x000fc8000f8e00ff */
[----:B------:R-:W-:Y:S01]  /*1ac0*/  LOP3.LUT R4, R5, UR16, RZ, 0xfc, !PT ;  /* 0x0000001005047c12 */ /* 0x000fe2000f8efcff */
[----:B------:R-:W-:-:S03]  /*1ad0*/  IMAD R13, R13, UR22, R9 ;  /* 0x000000160d0d7c24 */ /* 0x000fc6000f8e0209 */
        /* <DEDUP_REMOVED lines=36> */
.L_x_1725:
[----:B------:R-:W-:Y:S05]  /*1d20*/  BSYNC.RECONVERGENT B0 ;  /* 0x0000000000007941 */ /* 0x000fea0003800200 */
.L_x_1724:
[----:B------:R-:W-:Y:S04]  /*1d30*/  BSSY.RECONVERGENT B0, `(.L_x_1726) ;  /* 0x0000027000007945 */ /* 0x000fe80003800200 */
        /* <DEDUP_REMOVED lines=38> */
.L_x_1727:
[----:B------:R-:W-:Y:S05]  /*1fa0*/  BSYNC.RECONVERGENT B0 ;  /* 0x0000000000007941 */ /* 0x000fea0003800200 */
.L_x_1726:
[----:B------:R-:W-:Y:S04]  /*1fb0*/  BSSY.RECONVERGENT B0, `(.L_x_1728) ;  /* 0x0000027000007945 */ /* 0x000fe80003800200 */
[----:B------:R-:W-:Y:S05]  /*1fc0*/  @P5 BRA `(.L_x_1729) ;  /* 0x0000000000945947 */ /* 0x000fea0003800000 */
        /* <DEDUP_REMOVED lines=37> */
.L_x_1729:
[----:B------:R-:W-:Y:S05]  /*2220*/  BSYNC.RECONVERGENT B0 ;  /* 0x0000000000007941 */ /* 0x000fea0003800200 */
.L_x_1728:
[----:B------:R-:W-:Y:S01]  /*2230*/  UIADD3 UR4, UPT, UPT, UR20, 0x3f, URZ ;  /* 0x0000003f14047890 */ /* 0x000fe2000fffe0ff */
[----:B------:R-:W-:Y:S01]  /*2240*/  IADD3 R3, PT, PT, R5, 0x60, RZ ;  /* 0x0000006005037810 */ /* 0x000fe20007ffe0ff */
[----:B------:R-:W-:Y:S01]  /*2250*/  USHF.L.U64.HI UR15, UR10, 0x6, UR11 ;  /* 0x000000060a0f7899 */ /* 0x000fe2000801020b */
[----:B------:R-:W-:Y:S01]  /*2260*/  BSSY.RECONVERGENT B0, `(.L_x_1730) ;  /* 0x0000030000007945 */ /* 0x000fe20003800200 */
[----:B------:R-:W-:Y:S01]  /*2270*/  USHF.R.S32.HI UR14, URZ, 0x1f, UR4 ;  /* 0x0000001fff0e7899 */ /* 0x000fe20008011404 */
[----:B------:R-:W-:Y:S01]  /*2280*/  ISETP.GE.AND P0, PT, R3, UR27, PT ;  /* 0x0000001b03007c0c */ /* 0x000fe2000bf06270 */
[----:B------:R-:W-:Y:S02]  /*2290*/  USHF.L.U32 UR30, UR10, 0x6, URZ ;  /* 0x000000060a1e7899 */ /* 0x000fe400080006ff */
[----:B------:R-:W-:Y:S02]  /*22a0*/  ULEA.HI UR14, UR14, UR4, URZ, 0x6 ;  /* 0x000000040e0e7291 */ /* 0x000fe4000f8f30ff */
[----:B------:R-:W-:-:S02]  /*22b0*/  USHF.L.U64.HI UR31, UR10, 0x5, UR11 ;  /* 0x000000050a1f7899 */ /* 0x000fc4000801020b */
[----:B------:R-:W-:Y:S02]  /*22c0*/  USHF.R.S32.HI UR14, URZ, 0x6, UR14 ;  /* 0x00000006ff0e7899 */ /* 0x000fe4000801140e */
[----:B------:R-:W-:Y:S02]  /*22d0*/  USHF.L.U32 UR32, UR10, 0x5, URZ ;  /* 0x000000050a207899 */ /* 0x000fe400080006ff */
[----:B------:R-:W-:-:S04]  /*22e0*/  UIADD3 UR7, UPT, UPT, UR14, -0x1, URZ ;  /* 0xffffffff0e077890 */ /* 0x000fc8000fffe0ff */
[----:B------:R-:W-:Y:S01]  /*22f0*/  UIMAD UR27, UR7, -0x40, UR20 ;  /* 0xffffffc0071b78a4 */ /* 0x000fe2000f8e0214 */
[----:B------:R-:W-:Y:S11]  /*2300*/  @P0 BRA `(.L_x_1731) ;  /* 0x0000000000940947 */ /* 0x000ff60003800000 */
[----:B------:R-:W4:Y:S01]  /*2310*/  LDCU.64 UR12, c[0x0][0x3b0] ;  /* 0x00007600ff0c77ac */ /* 0x000f220008000a00 */
[----:B------:R-:W-:Y:S01]  /*2320*/  IADD3 R4, P0, PT, R4, 0x60, RZ ;  /* 0x0000006004047810 */ /* 0x000fe20007f1e0ff */
[----:B------:R-:W-:Y:S01]  /*2330*/  IMAD.MOV.U32 R6, RZ, RZ, R8 ;  /* 0x000000ffff067224 */ /* 0x000fe200078e0008 */
[----:B------:R-:W5:Y:S01]  /*2340*/  LDCU UR33, c[0x0][0x440] ;  /* 0x00008800ff2177ac */ /* 0x000f620008000800 */
[----:B------:R-:W-:Y:S02]  /*2350*/  IMAD.MOV.U32 R7, RZ, RZ, R13 ;  /* 0x000000ffff077224 */ /* 0x000fe400078e000d */
        /* <DEDUP_REMOVED lines=32> */
.L_x_1731:
[----:B------:R-:W-:Y:S05]  /*2560*/  BSYNC.RECONVERGENT B0 ;  /* 0x0000000000007941 */ /* 0x000fea0003800200 */
.L_x_1730:
        /* <DEDUP_REMOVED lines=39> */
.L_x_1733:
[----:B------:R-:W-:Y:S05]  /*27e0*/  BSYNC.RECONVERGENT B0 ;  /* 0x0000000000007941 */ /* 0x000fea0003800200 */
.L_x_1732:
[----:B------:R-:W-:Y:S04]  /*27f0*/  BSSY.RECONVERGENT B0, `(.L_x_1734) ;  /* 0x0000021000007945 */ /* 0x000fe80003800200 */
[----:B------:R-:W-:Y:S05]  /*2800*/  @P5 BRA `(.L_x_1735) ;  /* 0x00000000007c5947 */ /* 0x000fea0003800000 */
        /* <DEDUP_REMOVED lines=31> */
.L_x_1735:
[----:B------:R-:W-:Y:S05]  /*2a00*/  BSYNC.RECONVERGENT B0 ;  /* 0x0000000000007941 */ /* 0x000fea0003800200 */
.L_x_1734:
        /* <DEDUP_REMOVED lines=29> */
[----:B--2---:R-:W-:Y:S01]  /*2be0*/  @P0 FMUL.FTZ R3, R4, R3 ;  /* 0x0000000304030220 */ /* 0x004fe20000410000 */
[----:B------:R-:W-:-:S04]  /*2bf0*/  LOP3.LUT R4, R168, 0x1c0, R77, 0xf8, !PT ;  /* 0x000001c0a8047812 */ /* 0x000fc800078ef84d */
[----:B------:R-:W-:-:S13]  /*2c00*/  @P0 R2UR UR10, R3 ;  /* 0x00000000030a02ca */ /* 0x000fda00000e0000 */
[----:B------:R-:W-:Y:S01]  /*2c10*/  @UP1 UMOV UR5, UR10 ;  /* 0x0000000a00051c82 */ /* 0x000fe20008000000 */
[----:B------:R-:W-:Y:S05]  /*2c20*/  @P6 BRA `(.L_x_1737) ;  /* 0x00000000007c6947 */ /* 0x000fea0003800000 */
[----:B------:R-:W2:Y:S01]  /*2c30*/  LDCU UR10, c[0x0][0x440] ;  /* 0x00008800ff0a77ac */ /* 0x000ea20008000800 */
[----:B-1----:R-:W-:Y:S02]  /*2c40*/  IMAD.U32 R6, RZ, RZ, UR16 ;  /* 0x00000010ff067e24 */ /* 0x002fe4000f8e00ff */
[----:B------:R-:W-:Y:S02]  /*2c50*/  IMAD.U32 R3, RZ, RZ, UR4 ;  /* 0x00000004ff037e24 */ /* 0x000fe4000f8e00ff */
[----:B------:R-:W-:Y:S01]  /*2c60*/  IMAD.U32 R7, RZ, RZ, UR17 ;  /* 0x00000011ff077e24 */ /* 0x000fe2000f8e00ff */
[----:B----4-:R-:W-:-:S04]  /*2c70*/  LEA R8, P4, R6, R229, 0x1 ;  /* 0x000000e506087211 */ /* 0x010fc800078808ff */
        /* <DEDUP_REMOVED lines=26> */
.L_x_1737:
[----:B------:R2:W-:Y:S04]  /*2e20*/  STS.128 [R80+0x18000], RZ ;  /* 0x018000ff50007388 */ /* 0x0005e80000000c00 */
[----:B------:R2:W-:Y:S04]  /*2e30*/  STS.128 [R80+0x1a000], RZ ;  /* 0x01a000ff50007388 */ /* 0x0005e80000000c00 */
[----:B------:R2:W-:Y:S04]  /*2e40*/  STS.128 [R80+0x1c000], RZ ;  /* 0x01c000ff50007388 */ /* 0x0005e80000000c00 */
[----:B------:R2:W-:Y:S02]  /*2e50*/  STS.128 [R80+0x1e000], RZ ;  /* 0x01e000ff50007388 */ /* 0x0005e40000000c00 */
.L_x_1738:
[----:B------:R-:W-:Y:S05]  /*2e60*/  BSYNC.RECONVERGENT B0 ;  /* 0x0000000000007941 */ /* 0x000fea0003800200 */
.L_x_1736:
[----:B------:R-:W-:Y:S01]  /*2e70*/  ISETP.GE.AND P0, PT, R0, UR27, PT ;  /* 0x0000001b00007c0c */ /* 0x000fe2000bf06270 */
[C---:B------:R-:W-:Y:S01]  /*2e80*/  IMAD.SHL.U32 R208, R192.reuse, 0x20, RZ ;  /* 0x00000020c0d07824 */ /* 0x040fe200078e00ff */
[----:B------:R-:W-:Y:S01]  /*2e90*/  LOP3.LUT R3, R192, 0x8, RZ, 0xc0, !PT ;  /* 0x00000008c0037812 */ /* 0x000fe200078ec0ff */
[----:B------:R-:W-:Y:S01]  /*2ea0*/  BSSY.RECONVERGENT B0, `(.L_x_1739) ;  /* 0x000002d000007945 */ /* 0x000fe20003800200 */
[----:B------:R-:W-:Y:S02]  /*2eb0*/  LOP3.LUT R5, R77, 0x400, RZ, 0xc0, !PT ;  /* 0x000004004d057812 */ /* 0x000fe400078ec0ff */
[----:B------:R-:W-:Y:S02]  /*2ec0*/  LOP3.LUT R208, R208, 0x7c00, RZ, 0xc0, !PT ;  /* 0x00007c00d0d07812 */ /* 0x000fe400078ec0ff */
[C---:B------:R-:W-:Y:S02]  /*2ed0*/  LOP3.LUT R86, R4.reuse, R3, RZ, 0x3c, !PT ;  /* 0x0000000304567212 */ /* 0x040fe400078e3cff */
[----:B------:R-:W-:-:S02]  /*2ee0*/  LOP3.LUT R3, R4, 0x8, R209, 0x78, !PT ;  /* 0x0000000804037812 */ /* 0x000fc400078e78d1 */
[----:B------:R-:W-:Y:S01]  /*2ef0*/  LOP3.LUT R0, R208, 0x200, R77, 0xf8, !PT ;  /* 0x00000200d0007812 */ /* 0x000fe200078ef84d */
[----:B------:R1:W-:Y:S01]  /*2f00*/  @P0 STS.128 [R80+0x19000], RZ ;  /* 0x019000ff50000388 */ /* 0x0003e20000000c00 */
[----:B------:R-:W-:-:S03]  /*2f10*/  IMAD R86, R86, 0x2, R5 ;  /* 0x0000000256567824 */ /* 0x000fc600078e0205 */
[----:B------:R1:W-:Y:S01]  /*2f20*/  @P0 STS.128 [R80+0x1b000], RZ ;  /* 0x01b000ff50000388 */ /* 0x0003e20000000c00 */
[----:B------:R-:W-:-:S03]  /*2f30*/  IMAD.IADD R87, R3, 0x1, R0 ;  /* 0x0000000103577824 */ /* 0x000fc600078e0200 */
[----:B------:R1:W-:Y:S02]  /*2f40*/  @P0 STS.128 [R80+0x1d000], RZ ;  /* 0x01d000ff50000388 */ /* 0x0003e40000000c00 */
[----:B------:R-:W-:Y:S02]  /*2f50*/  LEA R87, R87, UR6, 0x1 ;  /* 0x0000000657577c11 */ /* 0x000fe4000f8e08ff */
        /* <DEDUP_REMOVED lines=33> */
.L_x_1740:
[----:B------:R-:W-:Y:S05]  /*3170*/  BSYNC.RECONVERGENT B0 ;  /* 0x0000000000007941 */ /* 0x000fea0003800200 */
.L_x_1739:
[----:B------:R-:W-:Y:S01]  /*3180*/  LDSM.16.M88.4 R32, [R86+UR6+0x10000] ;  /* 0x010000065620783b */ /* 0x000fe20008000200 */
[----:B------:R-:W-:Y:S01]  /*3190*/  R2P PR, R192, 0x6 ;  /* 0x00000006c0007804 */ /* 0x000fe20000000000 */
[----:B------:R-:W-:Y:S01]  /*31a0*/  IMAD.MOV.U32 R76, RZ, RZ, 0x20 ;  /* 0x00000020ff4c7424 */ /* 0x000fe200078e00ff */
[----:B------:R-:W-:Y:S01]  /*31b0*/  SHF.R.U32.HI R165, RZ, 0x2, R192 ;  /* 0x00000002ffa57819 */ /* 0x000fe200000116c0 */
[----:B------:R-:W5:Y:S01]  /*31c0*/  LDSM.16.M88.4 R60, [R87] ;  /* 0x00000000573c783b */ /* 0x000f620000000200 */
[----:B------:R-:W-:Y:S01]  /*31d0*/  VIADD R83, R86, UR6 ;  /* 0x0000000656537c36 */ /* 0x000fe20008000000 */
[----:B------:R-:W-:Y:S01]  /*31e0*/  LOP3.LUT R170, R209, 0x1f0, RZ, 0xc0, !PT ;  /* 0x000001f0d1aa7812 */ /* 0x000fe200078ec0ff */
[----:B------:R-:W-:Y:S01]  /*31f0*/  IMAD.MOV.U32 R44, RZ, RZ, 0x40 ;  /* 0x00000040ff2c7424 */ /* 0x000fe200078e00ff */
[----:B------:R-:W-:Y:S01]  /*3200*/  SEL R76, R76, 0xffffffe0, !P1 ;  /* 0xffffffe04c4c7807 */ /* 0x000fe20004800000 */
[----:B------:R-:W2:Y:S01]  /*3210*/  LDSM.16.M88.4 R24, [R86+UR6+0x10800] ;  /* 0x010800065618783b */ /* 0x000ea20008000200 */
[----:B------:R-:W-:Y:S01]  /*3220*/  LOP3.LUT R165, R165, 0x7, RZ, 0xc0, !PT ;  /* 0x00000007a5a57812 */ /* 0x000fe200078ec0ff */
[----:B------:R-:W-:Y:S01]  /*3230*/  UISETP.GE.U32.AND UP1, UPT, UR20, 0x41, UPT ;  /* 0x000000411400788c */ /* 0x000fe2000bf26070 */
[----:B------:R-:W-:Y:S01]  /*3240*/  SEL R44, R44, 0xffffffc0, !P2 ;  /* 0xffffffc02c2c7807 */ /* 0x000fe20005000000 */
[--C-:B------:R-:W-:Y:S01]  /*3250*/  IMAD.IADD R84, R87, 0x1, R76.reuse ;  /* 0x0000000157547824 */ /* 0x100fe200078e024c */
[----:B------:R-:W2:Y:S01]  /*3260*/  LDSM.16.M88.4 R16, [R86+UR6+0x11000] ;  /* 0x011000065610783b */ /* 0x000ea20008000200 */
[----:B------:R-:W-:-:S02]  /*3270*/  IMAD.IADD R0, R83, 0x1, R76 ;  /* 0x0000000153007824 */ /* 0x000fc400078e024c */
[--C-:B------:R-:W-:Y:S01]  /*3280*/  IMAD.IADD R85, R87, 0x1, R44.reuse ;  /* 0x0000000157557824 */ /* 0x100fe200078e022c */
[----:B---3--:R-:W3:Y:S01]  /*3290*/  LDSM.16.M88.4 R12, [R86+UR6+0x11800] ;  /* 0x01180006560c783b */ /* 0x008ee20008000200 */
[----:B------:R-:W-:Y:S02]  /*32a0*/  IMAD.IADD R83, R83, 0x1, R44 ;  /* 0x0000000153537824 */ /* 0x000fe400078e022c */
[C---:B------:R-:W-:Y:S01]  /*32b0*/  IMAD.IADD R82, R76.reuse, 0x1, R85 ;  /* 0x000000014c527824 */ /* 0x040fe200078e0255 */
[----:B-1--4-:R-:W-:Y:S01]  /*32c0*/  LDSM.16.M88.4 R8, [R84] ;  /* 0x000000005408783b */ /* 0x012fe20000000200 */
[----:B------:R-:W-:-:S03]  /*32d0*/  IMAD.IADD R81, R76, 0x1, R83 ;  /* 0x000000014c517824 */ /* 0x000fc600078e0253 */
[----:B------:R-:W1:Y:S04]  /*32e0*/  LDSM.16.M88.4 R40, [R0+0x10000] ;  /* 0x010000000028783b */ /* 0x000e680000000200 */
        /* <DEDUP_REMOVED lines=14> */
[C---:B---3--:R-:W-:Y:S08]  /*33d0*/  HMMA.16816.F32 R64, R60.reuse, R12, RZ ;  /* 0x0000000c3c40723c */ /* 0x048ff000000018ff */
[----:B------:R-:W-:Y:S01]  /*33e0*/  HMMA.16816.F32 R60, R60, R14, RZ ;  /* 0x0000000e3c3c723c */ /* 0x000fe200000018ff */
[----:B------:R-:W2:Y:S07]  /*33f0*/  LDSM.16.M88.4 R12, [R0+0x11800] ;  /* 0x01180000000c783b */ /* 0x000eae0000000200 */
[C---:B-1----:R-:W-:Y:S08]  /*3400*/  HMMA.16816.F32 R36, R8.reuse, R40, R36 ;  /* 0x000000280824723c */ /* 0x042ff00000001824 */
[C---:B------:R-:W-:Y:S01]  /*3410*/  HMMA.16816.F32 R32, R8.reuse, R42, R32 ;  /* 0x0000002a0820723c */ /* 0x040fe20000001820 */
[----:B------:R-:W1:Y:S07]  /*3420*/  LDSM.16.M88.4 R40, [R85] ;  /* 0x000000005528783b */ /* 0x000e6e0000000200 */
[C---:B----4-:R-:W-:Y:S08]  /*3430*/  HMMA.16816.F32 R28, R8.reuse, R4, R28 ;  /* 0x00000004081c723c */ /* 0x050ff0000000181c */
[C---:B------:R-:W-:Y:S01]  /*3440*/  HMMA.16816.F32 R24, R8.reuse, R6, R24 ;  /* 0x000000060818723c */ /* 0x040fe20000001818 */
[----:B------:R-:W3:Y:S07]  /*3450*/  LDSM.16.M88.4 R4, [R82] ;  /* 0x000000005204783b */ /* 0x000eee0000000200 */
[C---:B------:R-:W-:Y:S08]  /*3460*/  HMMA.16816.F32 R20, R8.reuse, R56, R20 ;  /* 0x000000380814723c */ /* 0x040ff00000001814 */
        /* <DEDUP_REMOVED lines=24> */
[----:B------:R-:W3:Y:S07]  /*35f0*/  LDSM.16.M88.4 R56, [R86+UR6+0x13800] ;  /* 0x013800065638783b */ /* 0x000eee0008000200 */
[C---:B--2---:R-:W-:Y:S08]  /*3600*/  HMMA.16816.F32 R20, R4.reuse, R12, R20 ;  /* 0x0000000c0414723c */ /* 0x044ff00000001814 */
[C---:B------:R-:W-:Y:S01]  /*3610*/  HMMA.16816.F32 R16, R4.reuse, R14, R16 ;  /* 0x0000000e0410723c */ /* 0x040fe20000001810 */
[----:B------:R-:W-:Y:S07]  /*3620*/  LDSM.16.M88.4 R12, [R0+0x12000] ;  /* 0x01200000000c783b */ /* 0x000fee0000000200 */
[C---:B-----5:R-:W-:Y:S08]  /*3630*/  HMMA.16816.F32 R64, R4.reuse, R8, R64 ;  /* 0x000000080440723c */ /* 0x060ff00000001840 */
[----:B------:R-:W-:Y:S01]  /*3640*/  HMMA.16816.F32 R60, R4, R10, R60 ;  /* 0x0000000a043c723c */ /* 0x000fe2000000183c */
[----:B------:R-:W2:Y:S04]  /*3650*/  LDSM.16.M88.4 R4, [R84+0x4000] ;  /* 0x004000005404783b */ /* 0x000ea80000000200 */
[----:B------:R-:W4:Y:S03]  /*3660*/  LDSM.16.M88.4 R8, [R0+0x12800] ;  /* 0x012800000008783b */ /* 0x000f260000000200 */
        /* <DEDUP_REMOVED lines=39> */
[C---:B--2---:R-:W-:Y:S08]  /*38e0*/  HMMA.16816.F32 R36, R12.reuse, R8, R36 ;  /* 0x000000080c24723c */ /* 0x044ff00000001824 */
[C---:B------:R-:W-:Y:S01]  /*38f0*/  HMMA.16816.F32 R32, R12.reuse, R10, R32 ;  /* 0x0000000a0c20723c */ /* 0x040fe20000001820 */
[----:B------:R-:W2:Y:S07]  /*3900*/  LDSM.16.M88.4 R8, [R86+UR6+0x14000] ;  /* 0x014000065608783b */ /* 0x000eae0008000200 */
[C---:B-1----:R-:W-:Y:S08]  /*3910*/  HMMA.16816.F32 R28, R12.reuse, R4, R28 ;  /* 0x000000040c1c723c */ /* 0x042ff0000000181c */
[C---:B------:R-:W-:Y:S01]  /*3920*/  HMMA.16816.F32 R24, R12.reuse, R6, R24 ;  /* 0x000000060c18723c */ /* 0x040fe20000001818 */
[----:B------:R-:W1:Y:S07]  /*3930*/  LDSM.16.M88.4 R4, [R86+UR6+0x14800] ;  /* 0x014800065604783b */ /* 0x000e6e0008000200 */
[C---:B----4-:R-:W-:Y:S08]  /*3940*/  HMMA.16816.F32 R20, R12.reuse, R44, R20 ;  /* 0x0000002c0c14723c */ /* 0x050ff00000001814 */
[C---:B------:R-:W-:Y:S01]  /*3950*/  HMMA.16816.F32 R16, R12.reuse, R46, R16 ;  /* 0x0000002e0c10723c */ /* 0x040fe20000001810 */
[----:B------:R-:W3:Y:S07]  /*3960*/  LDSM.16.M88.4 R44, [R86+UR6+0x15800] ;  /* 0x01580006562c783b */ /* 0x000eee0008000200 */
        /* <DEDUP_REMOVED lines=26> */
[----:B------:R-:W-:Y:S08]  /*3b10*/  HMMA.16816.F32 R64, R72, R68, R64 ;  /* 0x000000444840723c */ /* 0x000ff00000001840 */
[C---:B---3--:R-:W-:Y:S08]  /*3b20*/  HMMA.16816.F32 R20, R56.reuse, R44, R20 ;  /* 0x0000002c3814723c */ /* 0x048ff00000001814 */
[----:B------:R-:W-:Y:S01]  /*3b30*/  HMMA.16816.F32 R16, R56, R46, R16 ;  /* 0x0000002e3810723c */ /* 0x000fe20000001810 */
[----:B------:R-:W3:Y:S07]  /*3b40*/  LDSM.16.M88.4 R44, [R81+0x15800] ;  /* 0x01580000512c783b */ /* 0x000eee0000000200 */
        /* <DEDUP_REMOVED lines=9> */
[C---:B------:R-:W-:Y:S08]  /*3be0*/  HMMA.16816.F32 R64, R56.reuse, R40, R64 ;  /* 0x000000283840723c */ /* 0x040ff00000001840 */
[----:B------:R-:W-:Y:S01]  /*3bf0*/  HMMA.16816.F32 R60, R56, R42, R60 ;  /* 0x0000002a383c723c */ /* 0x000fe2000000183c */
[----:B------:R-:W-:Y:S04]  /*3c00*/  LDSM.16.M88.4 R40, [R86+UR6+0x16800] ;  /* 0x016800065628783b */ /* 0x000fe80008000200 */
        /* <DEDUP_REMOVED lines=8> */
[C---:B---3--:R-:W-:Y:S08]  /*3c90*/  HMMA.16816.F32 R64, R12.reuse, R44, R64 ;  /* 0x0000002c0c40723c */ /* 0x048ff00000001840 */
[C---:B------:R-:W-:Y:S01]  /*3ca0*/  HMMA.16816.F32 R60, R12.reuse, R46, R60 ;  /* 0x0000002e0c3c723c */ /* 0x040fe2000000183c */
[----:B------:R-:W3:Y:S07]  /*3cb0*/  LDSM.16.M88.4 R44, [R0+0x17000] ;  /* 0x01700000002c783b */ /* 0x000eee0000000200 */
[C---:B----4-:R-:W-:Y:S08]  /*3cc0*/  HMMA.16816.F32 R20, R12.reuse, R48, R20 ;  /* 0x000000300c14723c */ /* 0x050ff00000001814 */
[----:B------:R-:W-:Y:S01]  /*3cd0*/  HMMA.16816.F32 R16, R12, R50, R16 ;  /* 0x000000320c10723c */ /* 0x000fe20000001810 */
[----:B------:R-:W4:Y:S04]  /*3ce0*/  LDSM.16.M88.4 R12, [R0+0x16800] ;  /* 0x01680000000c783b */ /* 0x000f280000000200 */
[----:B------:R-:W-:Y:S03]  /*3cf0*/  LDSM.16.M88.4 R48, [R83+0x17000] ;  /* 0x017000005330783b */ /* 0x000fe60000000200 */
[C---:B------:R-:W-:Y:S08]  /*3d00*/  HMMA.16816.F32 R36, R68.reuse, R52, R36 ;  /* 0x000000344424723c */ /* 0x040ff00000001824 */
[C---:B--2---:R-:W-:Y:S08]  /*3d10*/  HMMA.16816.F32 R20, R68.reuse, R8, R20 ;  /* 0x000000084414723c */ /* 0x044ff00000001814 */
[C---:B------:R-:W-:Y:S01]  /*3d20*/  HMMA.16816.F32 R32, R68.reuse, R54, R32 ;  /* 0x000000364420723c */ /* 0x040fe20000001820 */
[----:B------:R-:W-:Y:S07]  /*3d30*/  LDSM.16.M88.4 R52, [R83+0x17800] ;  /* 0x017800005334783b */ /* 0x000fee0000000200 */
[C---:B------:R-:W-:Y:S08]  /*3d40*/  HMMA.16816.F32 R28, R68.reuse, R40, R28 ;  /* 0x00000028441c723c */ /* 0x040ff0000000181c */
[C---:B------:R-:W-:Y:S01]  /*3d50*/  HMMA.16816.F32 R24, R68.reuse, R42, R24 ;  /* 0x0000002a4418723c */ /* 0x040fe20000001818 */
[----:B------:R-:W-:Y:S07]  /*3d60*/  LDSM.16.M88.4 R40, [R83+0x16800] ;  /* 0x016800005328783b */ /* 0x000fee0000000200 */
[C---:B------:R-:W-:Y:S01]  /*3d70*/  HMMA.16816.F32 R16, R68.reuse, R10, R16 ;  /* 0x0000000a4410723c */ /* 0x040fe20000001810 */
[----:B------:R-:W2:Y:S07]  /*3d80*/  LDSM.16.M88.4 R8, [R83+0x16000] ;  /* 0x016000005308783b */ /* 0x000eae0000000200 */
[C---:B-1----:R-:W-:Y:S08]  /*3d90*/  HMMA.16816.F32 R64, R68.reuse, R4, R64 ;  /* 0x000000044440723c */ /* 0x042ff00000001840 */
[----:B------:R-:W-:Y:S01]  /*3da0*/  HMMA.16816.F32 R60, R68, R6, R60 ;  /* 0x00000006443c723c */ /* 0x000fe2000000183c */
[----:B------:R1:W5:Y:S07]  /*3db0*/  LDSM.16.M88.4 R4, [R0+0x17800] ;  /* 0x017800000004783b */ /* 0x00036e0000000200 */
[C---:B---3--:R-:W-:Y:S01]  /*3dc0*/  HMMA.16816.F32 R68, R72.reuse, R44, R20 ;  /* 0x0000002c4844723c */ /* 0x048fe20000001814 */
[----:B------:R-:W-:Y:S07]  /*3dd0*/  LDSM.16.M88.4 R20, [R81+0x16800] ;  /* 0x016800005114783b */ /* 0x000fee0000000200 */
[C---:B------:R-:W-:Y:S08]  /*3de0*/  HMMA.16816.F32 R36, R72.reuse, R56, R36 ;  /* 0x000000384824723c */ /* 0x040ff00000001824 */
[----:B------:R-:W-:Y:S01]  /*3df0*/  HMMA.16816.F32 R32, R72, R58, R32 ;  /* 0x0000003a4820723c */ /* 0x000fe20000001820 */
[----:B------:R-:W-:Y:S01]  /*3e00*/  LDSM.16.M88.4 R56, [R81+0x16000] ;  /* 0x016000005138783b */ /* 0x000fe20000000200 */
[----:B-1----:R-:W-:-:S05]  /*3e10*/  IMAD.SHL.U32 R0, R192, 0x2, RZ ;  /* 0x00000002c0007824 */ /* 0x002fca00078e00ff */
[----:B------:R-:W-:Y:S01]  /*3e20*/  LOP3.LUT R0, R0, 0x6, RZ, 0xc0, !PT ;  /* 0x0000000600007812 */ /* 0x000fe200078ec0ff */
[C---:B----4-:R-:W-:Y:S08]  /*3e30*/  HMMA.16816.F32 R28, R72.reuse, R12, R28 ;  /* 0x0000000c481c723c */ /* 0x050ff0000000181c */
[C---:B------:R-:W-:Y:S01]  /*3e40*/  HMMA.16816.F32 R24, R72.reuse, R14, R24 ;  /* 0x0000000e4818723c */ /* 0x040fe20000001818 */
[----:B------:R-:W1:Y:S07]  /*3e50*/  LDSM.16.M88.4 R12, [R82+0xc000] ;  /* 0x00c00000520c783b */ /* 0x000e6e0000000200 */
[----:B------:R-:W-:Y:S01]  /*3e60*/  HMMA.16816.F32 R44, R72, R46, R16 ;  /* 0x0000002e482c723c */ /* 0x000fe20000001810 */
[----:B------:R-:W3:Y:S07]  /*3e70*/  LDSM.16.M88.4 R16, [R81+0x17000] ;  /* 0x017000005110783b */ /* 0x000eee0000000200 */
[----:B--2---:R-:W-:Y:S01]  /*3e80*/  HMMA.16816.F32 R32, R84, R10, R32 ;  /* 0x0000000a5420723c */ /* 0x004fe20000001820 */
[----:B------:R-:W-:-:S07]  /*3e90*/  IADD3 R11, PT, PT, R165, UR26, R170 ;  /* 0x0000001aa50b7c10 */ /* 0x000fce000fffe0aa */
[C---:B------:R-:W-:Y:S08]  /*3ea0*/  HMMA.16816.F32 R28, R84.reuse, R40, R28 ;  /* 0x00000028541c723c */ /* 0x040ff0000000181c */
[C---:B------:R-:W-:Y:S08]  /*3eb0*/  HMMA.16816.F32 R44, R84.reuse, R50, R44 ;  /* 0x00000032542c723c */ /* 0x040ff0000000182c */
[C---:B------:R-:W-:Y:S08]  /*3ec0*/  HMMA.16816.F32 R68, R84.reuse, R48, R68 ;  /* 0x000000305444723c */ /* 0x040ff00000001844 */
[----:B------:R-:W-:Y:S01]  /*3ed0*/  HMMA.16816.F32 R36, R84, R8, R36 ;  /* 0x000000085424723c */ /* 0x000fe20000001824 */
[----:B------:R-:W-:-:S02]  /*3ee0*/  IMAD.U32 R9, RZ, RZ, UR7 ;  /* 0x00000007ff097e24 */ /* 0x000fc4000f8e00ff */
[----:B------:R-:W-:Y:S02]  /*3ef0*/  IMAD.U32 R8, RZ, RZ, UR20 ;  /* 0x00000014ff087e24 */ /* 0x000fe4000f8e00ff */
[----:B------:R-:W-:-:S03]  /*3f00*/  IMAD R9, R9, 0x40, R0 ;  /* 0x0000004009097824 */ /* 0x000fc600078e0200 */
[----:B-----5:R-:W-:Y:S01]  /*3f10*/  HMMA.16816.F32 R64, R72, R4, R64 ;  /* 0x000000044840723c */ /* 0x020fe20000001840 */
[----:B------:R-:W-:Y:S01]  /*3f20*/  IADD3 R8, PT, PT, R8, -UR21, R11 ;  /* 0x8000001508087c10 */ /* 0x000fe2000fffe00b */
[C---:B------:R-:W-:Y:S01]  /*3f30*/  VIADD R41, R9.reuse, 0x19 ;  /* 0x0000001909297836 */ /* 0x040fe20000000000 */
[C---:B------:R-:W-:Y:S01]  /*3f40*/  ISETP.GE.AND P4, PT, R9.reuse, UR20, PT ;  /* 0x0000001409007c0c */ /* 0x040fe2000bf86270 */
[----:B------:R-:W-:-:S04]  /*3f50*/  VIADD R49, R9, 0x11 ;  /* 0x0000001109317836 */ /* 0x000fc80000000000 */
[----:B------:R-:W-:Y:S01]  /*3f60*/  HMMA.16816.F32 R60, R72, R6, R60 ;  /* 0x00000006483c723c */ /* 0x000fe2000000183c */
[----:B------:R-:W2:Y:S01]  /*3f70*/  LDSM.16.M88.4 R4, [R81+0x17800] ;  /* 0x017800005104783b */ /* 0x000ea20000000200 */
[----:B------:R-:W-:Y:S01]  /*3f80*/  IMAD.IADD R10, R8, 0x1, -R49 ;  /* 0x00000001080a7824 */ /* 0x000fe200078e0a31 */
[----:B------:R-:W-:Y:S01]  /*3f90*/  ISETP.GE.AND P5, PT, R49, UR20, PT ;  /* 0x0000001431007c0c */ /* 0x000fe2000bfa6270 */
[----:B------:R-:W-:-:S04]  /*3fa0*/  DEPBAR.LE SB0, 0x0 ;  /* 0x000080000000791a */ /* 0x000fc80000000000 */
[----:B------:R-:W-:Y:S01]  /*3fb0*/  HMMA.16816.F32 R24, R84, R42, R24 ;  /* 0x0000002a5418723c */ /* 0x000fe20000001818 */
[----:B------:R-:W-:Y:S01]  /*3fc0*/  VIADD R43, R9, 0x18 ;  /* 0x00000018092b7836 */ /* 0x000fe20000000000 */
[----:B------:R-:W-:-:S04]  /*3fd0*/  IABS R10, R10 ;  /* 0x0000000a000a7213 */ /* 0x000fc80000000000 */
[----:B------:R-:W-:Y:S02]  /*3fe0*/  I2FP.F32.S32 R10, R10 ;  /* 0x0000000a000a7245 */ /* 0x000fe40000201400 */
[C---:B-1----:R-:W-:Y:S08]  /*3ff0*/  HMMA.16816.F32 R32, R12.reuse, R58, R32 ;  /* 0x0000003a0c20723c */ /* 0x042ff00000001820 */
[----:B---3--:R-:W-:Y:S01]  /*4000*/  HMMA.16816.F32 R44, R12, R18, R44 ;  /* 0x000000120c2c723c */ /* 0x008fe2000000182c */
[----:B------:R-:W-:-:S04]  /*4010*/  VIADD R19, R9, 0x9 ;  /* 0x0000000909137836 */ /* 0x000fc80000000000 */
[----:B------:R-:W-:Y:S01]  /*4020*/  IMAD.IADD R18, R8, 0x1, -R19 ;  /* 0x0000000108127824 */ /* 0x000fe200078e0a13 */
[----:B------:R-:W-:Y:S02]  /*4030*/  ISETP.GE.AND P0, PT, R19, UR20, PT ;  /* 0x0000001413007c0c */ /* 0x000fe4000bf06270 */
[----:B------:R-:W-:Y:S01]  /*4040*/  HMMA.16816.F32 R28, R12, R20, R28 ;  /* 0x000000140c1c723c */ /* 0x000fe2000000181c */
[----:B------:R-:W-:Y:S01]  /*4050*/  VIADD R21, R9, 0x1 ;  /* 0x0000000109157836 */ /* 0x000fe20000000000 */
[----:B------:R-:W-:-:S04]  /*4060*/  IABS R18, R18 ;  /* 0x0000001200127213 */ /* 0x000fc80000000000 */
[----:B------:R-:W-:Y:S02]  /*4070*/  I2FP.F32.S32 R18, R18 ;  /* 0x0000001200127245 */ /* 0x000fe40000201400 */
[C---:B------:R-:W-:Y:S01]  /*4080*/  HMMA.16816.F32 R68, R12.reuse, R16, R68 ;  /* 0x000000100c44723c */ /* 0x040fe20000001844 */
[----:B------:R-:W-:Y:S01]  /*4090*/  VIADD R17, R9, 0x10 ;  /* 0x0000001009117836 */ /* 0x000fe20000000000 */
[----:B------:R-:W-:Y:S01]  /*40a0*/  ISETP.GE.AND P3, PT, R21, UR20, PT ;  /* 0x0000001415007c0c */ /* 0x000fe2000bf66270 */
[----:B------:R-:W-:Y:S01]  /*40b0*/  FFMA.FTZ R18, R18, -UR5, R33 ;  /* 0x8000000512127c23 */ /* 0x000fe20008010021 */
[----:B------:R-:W-:Y:S02]  /*40c0*/  VIADD R33, R9, 0x21 ;  /* 0x0000002109217836 */ /* 0x000fe40000000000 */
[----:B------:R-:W-:Y:S01]  /*40d0*/  IMAD.IADD R11, R8, 0x1, -R17 ;  /* 0x00000001080b7824 */ /* 0x000fe200078e0a11 */
[----:B------:R-:W-:Y:S01]  /*40e0*/  ISETP.GE.AND P6, PT, R17, UR20, PT ;  /* 0x0000001411007c0c */ /* 0x000fe2000bfc6270 */
[----:B------:R-:W-:Y:S01]  /*40f0*/  HMMA.16816.F32 R36, R12, R56, R36 ;  /* 0x000000380c24723c */ /* 0x000fe20000001824 */
[----:B------:R-:W-:-:S02]  /*4100*/  FSEL R18, R18, -INF , !P0 ;  /* 0xff80000012127808 */ /* 0x000fc40004000000 */
[----:B------:R-:W-:Y:S01]  /*4110*/  IABS R11, R11 ;  /* 0x0000000b000b7213 */ /* 0x000fe20000000000 */
[----:B------:R-:W-:-:S03]  /*4120*/  FFMA.FTZ R10, R10, -UR5, R29 ;  /* 0x800000050a0a7c23 */ /* 0x000fc6000801001d */
[----:B------:R-:W-:Y:S01]  /*4130*/  I2FP.F32.S32 R11, R11 ;  /* 0x0000000b000b7245 */ /* 0x000fe20000201400 */
[----:B------:R-:W-:Y:S01]  /*4140*/  HMMA.16816.F32 R64, R84, R52, R64 ;  /* 0x000000345440723c */ /* 0x000fe20000001840 */
[----:B------:R-:W-:-:S03]  /*4150*/  FSEL R10, R10, -INF , !P5 ;  /* 0xff8000000a0a7808 */ /* 0x000fc60006800000 */
[----:B------:R-:W-:Y:S01]  /*4160*/  FFMA.FTZ R16, R11, -UR5, R28 ;  /* 0x800000050b107c23 */ /* 0x000fe2000801001c */
[C---:B------:R-:W-:Y:S02]  /*4170*/  IMAD.IADD R28, R8.reuse, 0x1, -R33 ;  /* 0x00000001081c7824 */ /* 0x040fe400078e0a21 */
[C---:B------:R-:W-:Y:S01]  /*4180*/  IMAD.IADD R11, R8.reuse, 0x1, -R43 ;  /* 0x00000001080b7824 */ /* 0x040fe200078e0a2b */
[----:B------:R-:W-:Y:S01]  /*4190*/  HMMA.16816.F32 R24, R12, R22, R24 ;  /* 0x000000160c18723c */ /* 0x000fe20000001818 */
[C---:B------:R-:W-:Y:S01]  /*41a0*/  IMAD.IADD R22, R8.reuse, 0x1, -R21 ;  /* 0x0000000108167824 */ /* 0x040fe200078e0a15 */
[----:B------:R-:W-:Y:S01]  /*41b0*/  IABS R28, R28 ;  /* 0x0000001c001c7213 */ /* 0x000fe20000000000 */
[----:B------:R-:W-:Y:S01]  /*41c0*/  VIADD R23, R9, 0x8 ;  /* 0x0000000809177836 */ /* 0x000fe20000000000 */
[----:B------:R-:W-:Y:S02]  /*41d0*/  IABS R11, R11 ;  /* 0x0000000b000b7213 */ /* 0x000fe40000000000 */
[----:B------:R-:W-:Y:S01]  /*41e0*/  IABS R22, R22 ;  /* 0x0000001600167213 */ /* 0x000fe20000000000 */
[----:B------:R-:W-:Y:S01]  /*41f0*/  BAR.SYNC.DEFER_BLOCKING 0x0 ;  /* 0x0000000000007b1d */ /* 0x000fe20000010000 */
[----:B------:R-:W-:Y:S01]  /*4200*/  ISETP.GE.AND P1, PT, R23, UR20, PT ;  /* 0x0000001417007c0c */ /* 0x000fe2000bf26270 */
[----:B------:R-:W-:Y:S01]  /*4210*/  IMAD.IADD R23, R8, 0x1, -R23 ;  /* 0x0000000108177824 */ /* 0x000fe200078e0a17 */
[----:B------:R-:W-:Y:S01]  /*4220*/  I2FP.F32.S32 R22, R22 ;  /* 0x0000001600167245 */ /* 0x000fe20000201400 */
[----:B------:R-:W-:Y:S01]  /*4230*/  HMMA.16816.F32 R60, R84, R54, R60 ;  /* 0x00000036543c723c */ /* 0x000fe2000000183c */
[----:B------:R-:W-:-:S02]  /*4240*/  I2FP.F32.S32 R28, R28 ;  /* 0x0000001c001c7245 */ /* 0x000fc40000201400 */
[----:B------:R-:W-:Y:S01]  /*4250*/  IABS R23, R23 ;  /* 0x0000001700177213 */ /* 0x000fe20000000000 */
[----:B------:R-:W-:Y:S01]  /*4260*/  FFMA.FTZ R22, R22, -UR5, R37 ;  /* 0x8000000516167c23 */ /* 0x000fe20008010025 */
[----:B------:R-:W-:Y:S01]  /*4270*/  VIADD R37, R9, 0x20 ;  /* 0x0000002009257836 */ /* 0x000fe20000000000 */
[----:B------:R-:W-:Y:S01]  /*4280*/  I2FP.F32.S32 R11, R11 ;  /* 0x0000000b000b7245 */ /* 0x000fe20000201400 */
[----:B------:R-:W-:Y:S01]  /*4290*/  FFMA.FTZ R69, R28, -UR5, R69 ;  /* 0x800000051c457c23 */ /* 0x000fe20008010045 */
[----:B--2---:R-:W-:Y:S01]  /*42a0*/  HMMA.16816.F32 R64, R12, R4, R64 ;  /* 0x000000040c40723c */ /* 0x004fe20000001840 */
[C---:B------:R-:W-:Y:S01]  /*42b0*/  IMAD.IADD R4, R8.reuse, 0x1, -R41 ;  /* 0x0000000108047824 */ /* 0x040fe200078e0a29 */
[----:B------:R-:W-:Y:S01]  /*42c0*/  I2FP.F32.S32 R23, R23 ;  /* 0x0000001700177245 */ /* 0x000fe20000201400 */
[C---:B------:R-:W-:Y:S02]  /*42d0*/  IMAD.IADD R5, R8.reuse, 0x1, -R37 ;  /* 0x0000000108057824 */ /* 0x040fe400078e0a25 */
[----:B------:R-:W-:Y:S01]  /*42e0*/  FFMA.FTZ R11, R11, -UR5, R24 ;  /* 0x800000050b0b7c23 */ /* 0x000fe20008010018 */
[----:B------:R-:W-:Y:S01]  /*42f0*/  VIADD R28, R8, 0x8 ;  /* 0x00000008081c7836 */ /* 0x000fe20000000000 */
[----:B------:R-:W-:Y:S01]  /*4300*/  IABS R4, R4 ;  /* 0x0000000400047213 */ /* 0x000fe20000000000 */
[----:B------:R-:W-:Y:S01]  /*4310*/  FFMA.FTZ R20, R23, -UR5, R32 ;  /* 0x8000000517147c23 */ /* 0x000fe20008010020 */
[----:B------:R-:W-:Y:S01]  /*4320*/  IABS R5, R5 ;  /* 0x0000000500057213 */ /* 0x000fe20000000000 */
[C---:B------:R-:W-:Y:S01]  /*4330*/  IMAD.IADD R24, R28.reuse, 0x1, -R21 ;  /* 0x000000011c187824 */ /* 0x040fe200078e0a15 */
[----:B------:R-:W-:Y:S01]  /*4340*/  I2FP.F32.S32 R4, R4 ;  /* 0x0000000400047245 */ /* 0x000fe20000201400 */
[C---:B------:R-:W-:Y:S01]  /*4350*/  IMAD.IADD R23, R28.reuse, 0x1, -R19 ;  /* 0x000000011c177824 */ /* 0x040fe200078e0a13 */
[----:B------:R-:W-:Y:S01]  /*4360*/  I2FP.F32.S32 R5, R5 ;  /* 0x0000000500057245 */ /* 0x000fe20000201400 */
[----:B------:R-:W-:Y:S01]  /*4370*/  IMAD.IADD R17, R28, 0x1, -R17 ;  /* 0x000000011c117824 */ /* 0x000fe200078e0a11 */
[----:B------:R-:W-:Y:S01]  /*4380*/  IABS R19, R24 ;  /* 0x0000001800137213 */ /* 0x000fe20000000000 */
[----:B------:R-:W-:Y:S01]  /*4390*/  FFMA.FTZ R4, R4, -UR5, R25 ;  /* 0x8000000504047c23 */ /* 0x000fe20008010019 */
[----:B------:R-:W-:-:S02]  /*43a0*/  IMAD.IADD R25, R28, 0x1, -R9 ;  /* 0x000000011c197824 */ /* 0x000fc400078e0a09 */
[----:B------:R-:W-:Y:S01]  /*43b0*/  FFMA.FTZ R68, R5, -UR5, R68 ;  /* 0x8000000505447c23 */ /* 0x000fe20008010044 */
[----:B------:R-:W-:Y:S01]  /*43c0*/  IMAD.IADD R5, R8, 0x1, -R9 ;  /* 0x0000000108057824 */ /* 0x000fe200078e0a09 */
[----:B------:R-:W-:Y:S01]  /*43d0*/  I2FP.F32.S32 R24, R19 ;  /* 0x0000001300187245 */ /* 0x000fe20000201400 */
[C---:B------:R-:W-:Y:S01]  /*43e0*/  IMAD.IADD R32, R28.reuse, 0x1, -R49 ;  /* 0x000000011c207824 */ /* 0x040fe200078e0a31 */
[----:B------:R-:W-:Y:S01]  /*43f0*/  IABS R21, R25 ;  /* 0x0000001900157213 */ /* 0x000fe20000000000 */
[----:B------:R-:W-:Y:S01]  /*4400*/  IMAD.IADD R40, R28, 0x1, -R41 ;  /* 0x000000011c287824 */ /* 0x000fe200078e0a29 */
[----:B------:R-:W-:Y:S01]  /*4410*/  IABS R5, R5 ;  /* 0x0000000500057213 */ /* 0x000fe20000000000 */
[----:B------:R-:W-:Y:S01]  /*4420*/  FFMA.FTZ R39, R24, -UR5, R39 ;  /* 0x8000000518277c23 */ /* 0x000fe20008010027 */
[----:B------:R-:W-:Y:S01]  /*4430*/  IABS R23, R23 ;  /* 0x0000001700177213 */ /* 0x000fe20000000000 */
[----:B------:R-:W-:Y:S01]  /*4440*/  IMAD.IADD R29, R28, 0x1, -R37 ;  /* 0x000000011c1d7824 */ /* 0x000fe200078e0a25 */
[----:B------:R-:W-:Y:S01]  /*4450*/  I2FP.F32.S32 R21, R21 ;  /* 0x0000001500157245 */ /* 0x000fe20000201400 */
[----:B------:R-:W-:Y:S01]  /*4460*/  HMMA.16816.F32 R60, R12, R6, R60 ;  /* 0x000000060c3c723c */ /* 0x000fe2000000183c */
[----:B------:R-:W-:-:S02]  /*4470*/  I2FP.F32.S32 R5, R5 ;  /* 0x0000000500057245 */ /* 0x000fc40000201400 */
[----:B------:R-:W-:Y:S01]  /*4480*/  I2FP.F32.S32 R24, R23 ;  /* 0x0000001700187245 */ /* 0x000fe20000201400 */
[----:B------:R-:W-:Y:S01]  /*4490*/  FFMA.FTZ R21, R21, -UR5, R38 ;  /* 0x8000000515157c23 */ /* 0x000fe20008010026 */
[----:B------:R-:W-:Y:S01]  /*44a0*/  IABS R17, R17 ;  /* 0x0000001100117213 */ /* 0x000fe20000000000 */
[C---:B------:R-:W-:Y:S01]  /*44b0*/  FFMA.FTZ R36, R5.reuse, -UR5, R36 ;  /* 0x8000000505247c23 */ /* 0x040fe20008010024 */
[----:B------:R-:W-:Y:S01]  /*44c0*/  IABS R32, R32 ;  /* 0x0000002000207213 */ /* 0x000fe20000000000 */
[----:B------:R-:W-:Y:S01]  /*44d0*/  FFMA.FTZ R35, R24, -UR5, R35 ;  /* 0x8000000518237c23 */ /* 0x000fe20008010023 */
[----:B------:R-:W-:Y:S01]  /*44e0*/  I2FP.F32.S32 R17, R17 ;  /* 0x0000001100117245 */ /* 0x000fe20000201400 */
[----:B------:R-:W-:Y:S01]  /*44f0*/  FFMA.FTZ R23, R5, -UR5, R34 ;  /* 0x8000000505177c23 */ /* 0x000fe20008010022 */
[----:B------:R-:W-:Y:S02]  /*4500*/  FSEL R24, R36, -INF , !P4 ;  /* 0xff80000024187808 */ /* 0x000fe40006000000 */
[----:B------:R-:W-:Y:S01]  /*4510*/  FSEL R25, R21, -INF , !P4 ;  /* 0xff80000015197808 */ /* 0x000fe20006000000 */
[----:B------:R-:W-:Y:S01]  /*4520*/  FFMA.FTZ R19, R17, -UR5, R30 ;  /* 0x8000000511137c23 */ /* 0x000fe2000801001e */
[----:B------:R-:W-:Y:S01]  /*4530*/  ISETP.GE.AND P4, PT, R43, UR20, PT ;  /* 0x000000142b007c0c */ /* 0x000fe2000bf86270 */
[C---:B------:R-:W-:Y:S01]  /*4540*/  IMAD.IADD R43, R28.reuse, 0x1, -R43 ;  /* 0x000000011c2b7824 */ /* 0x040fe200078e0a2b */
[----:B------:R-:W-:Y:S01]  /*4550*/  FSEL R21, R35, -INF , !P0 ;  /* 0xff80000023157808 */ /* 0x000fe20004000000 */
[----:B------:R-:W-:Y:S01]  /*4560*/  IMAD.IADD R30, R28, 0x1, -R33 ;  /* 0x000000011c1e7824 */ /* 0x000fe200078e0a21 */
[----:B------:R-:W-:Y:S01]  /*4570*/  ISETP.GE.AND P0, PT, R33, UR20, PT ;  /* 0x0000001421007c0c */ /* 0x000fe2000bf06270 */
[----:B------:R-:W-:Y:S01]  /*4580*/  VIADD R35, R9, 0x30 ;  /* 0x0000003009237836 */ /* 0x000fe20000000000 */
[----:B------:R-:W-:-:S02]  /*4590*/  IABS R33, R43 ;  /* 0x0000002b00217213 */ /* 0x000fc40000000000 */
[----:B------:R-:W-:Y:S02]  /*45a0*/  IABS R40, R40 ;  /* 0x0000002800287213 */ /* 0x000fe40000000000 */
[----:B------:R-:W-:Y:S02]  /*45b0*/  I2FP.F32.S32 R33, R33 ;  /* 0x0000002100217245 */ /* 0x000fe40000201400 */
[----:B------:R-:W-:Y:S02]  /*45c0*/  IABS R29, R29 ;  /* 0x0000001d001d7213 */ /* 0x000fe40000000000 */
[----:B------:R-:W-:Y:S01]  /*45d0*/  IABS R30, R30 ;  /* 0x0000001e001e7213 */ /* 0x000fe20000000000 */
[----:B------:R-:W-:Y:S01]  /*45e0*/  FFMA.FTZ R38, R33, -UR5, R26 ;  /* 0x8000000521267c23 */ /* 0x000fe2000801001a */
[----:B------:R-:W-:Y:S01]  /*45f0*/  I2FP.F32.S32 R32, R32 ;  /* 0x0000002000207245 */ /* 0x000fe20000201400 */
[----:B------:R-:W-:Y:S01]  /*4600*/  VIADD R33, R9, 0x31 ;  /* 0x0000003109217836 */ /* 0x000fe20000000000 */
[----:B------:R-:W-:Y:S01]  /*4610*/  FSEL R5, R39, -INF , !P3 ;  /* 0xff80000027057808 */ /* 0x000fe20005800000 */
[C---:B------:R-:W-:Y:S01]  /*4620*/  VIADD R39, R9.reuse, 0x28 ;  /* 0x0000002809277836 */ /* 0x040fe20000000000 */
[----:B------:R-:W-:Y:S01]  /*4630*/  I2FP.F32.S32 R40, R40 ;  /* 0x0000002800287245 */ /* 0x000fe20000201400 */
[----:B------:R-:W-:Y:S01]  /*4640*/  FFMA.FTZ R17, R32, -UR5, R31 ;  /* 0x8000000520117c23 */ /* 0x000fe2000801001f */
[----:B------:R-:W-:Y:S01]  /*4650*/  FSEL R22, R22, -INF , !P3 ;  /* 0xff80000016167808 */ /* 0x000fe20005800000 */
[----:B------:R-:W-:Y:S01]  /*4660*/  VIADD R31, R9, 0x38 ;  /* 0x00000038091f7836 */ /* 0x000fe20000000000 */
[----:B------:R-:W-:Y:S01]  /*4670*/  FSEL R20, R20, -INF , !P1 ;  /* 0xff80000014147808 */ /* 0x000fe20004800000 */
[----:B------:R-:W-:Y:S01]  /*4680*/  FFMA.FTZ R40, R40, -UR5, R27 ;  /* 0x8000000528287c23 */ /* 0x000fe2000801001b */
[----:B------:R-:W-:Y:S01]  /*4690*/  FSEL R23, R23, -INF , !P1 ;  /* 0xff80000017177808 */ /* 0x000fe20004800000 */
[C---:B------:R-:W-:Y:S01]  /*46a0*/  IMAD.IADD R27, R8.reuse, 0x1, -R33 ;  /* 0x00000001081b7824 */ /* 0x040fe200078e0a21 */
[----:B------:R-:W-:Y:S01]  /*46b0*/  I2FP.F32.S32 R29, R29 ;  /* 0x0000001d001d7245 */ /* 0x000fe20000201400 */
[C---:B------:R-:W-:Y:S01]  /*46c0*/  IMAD.IADD R36, R8.reuse, 0x1, -R39 ;  /* 0x0000000108247824 */ /* 0x040fe200078e0a27 */
[----:B------:R-:W-:Y:S01]  /*46d0*/  I2FP.F32.S32 R30, R30 ;  /* 0x0000001e001e7245 */ /* 0x000fe20000201400 */
[----:B------:R-:W-:Y:S01]  /*46e0*/  IMAD.IADD R26, R8, 0x1, -R31 ;  /* 0x00000001081a7824 */ /* 0x000fe200078e0a1f */
[----:B------:R-:W-:Y:S01]  /*46f0*/  ISETP.GE.AND P3, PT, R41, UR20, PT ;  /* 0x0000001429007c0c */ /* 0x000fe2000bf66270 */
[----:B------:R-:W-:Y:S01]  /*4700*/  VIADD R41, R9, 0x39 ;  /* 0x0000003909297836 */ /* 0x000fe20000000000 */
[----:B------:R-:W-:Y:S01]  /*4710*/  ISETP.GE.AND P1, PT, R37, UR20, PT ;  /* 0x0000001425007c0c */ /* 0x000fe2000bf26270 */
[----:B------:R-:W-:Y:S01]  /*4720*/  VIADD R37, R9, 0x29 ;  /* 0x0000002909257836 */ /* 0x000fe20000000000 */
[----:B------:R-:W-:Y:S01]  /*4730*/  FSEL R16, R16, -INF , !P6 ;  /* 0xff80000010107808 */ /* 0x000fe20007000000 */
[----:B------:R-:W-:Y:S01]  /*4740*/  FFMA.FTZ R70, R29, -UR5, R70 ;  /* 0x800000051d467c23 */ /* 0x000fe20008010046 */
[----:B------:R-:W-:Y:S01]  /*4750*/  FSEL R19, R19, -INF , !P6 ;  /* 0xff80000013137808 */ /* 0x000fe20007000000 */
[----:B------:R-:W-:Y:S01]  /*4760*/  FFMA.FTZ R71, R30, -UR5, R71 ;  /* 0x800000051e477c23 */ /* 0x000fe20008010047 */
[----:B------:R-:W-:Y:S01]  /*4770*/  ISETP.GE.AND P6, PT, R39, UR20, PT ;  /* 0x0000001427007c0c */ /* 0x000fe2000bfc6270 */
[C---:B------:R-:W-:Y:S01]  /*4780*/  IMAD.IADD R34, R8.reuse, 0x1, -R37 ;  /* 0x0000000108227824 */ /* 0x040fe200078e0a25 */
[----:B------:R-:W-:Y:S01]  /*4790*/  FSEL R17, R17, -INF , !P5 ;  /* 0xff80000011117808 */ /* 0x000fe20006800000 */
[C---:B------:R-:W-:Y:S01]  /*47a0*/  IMAD.IADD R29, R8.reuse, 0x1, -R35 ;  /* 0x00000001081d7824 */ /* 0x040fe200078e0a23 */
[----:B------:R-:W-:Y:S01]  /*47b0*/  P2R R32, PR, RZ, 0x40 ;  /* 0x00000040ff207803 */ /* 0x000fe20000000000 */
[----:B------:R-:W-:Y:S01]  /*47c0*/  IMAD.IADD R30, R8, 0x1, -R41 ;  /* 0x00000001081e7824 */ /* 0x000fe200078e0a29 */
[----:B------:R-:W-:Y:S01]  /*47d0*/  FSEL R8, R11, -INF , !P4 ;  /* 0xff8000000b087808 */ /* 0x000fe20006000000 */
[----:B------:R-:W-:Y:S01]  /*47e0*/  IMAD.IADD R39, R28, 0x1, -R39 ;  /* 0x000000011c277824 */ /* 0x000fe200078e0a27 */
[----:B------:R-:W-:-:S02]  /*47f0*/  FSEL R11, R38, -INF , !P4 ;  /* 0xff800000260b7808 */ /* 0x000fc40006000000 */
[----:B------:R-:W-:Y:S02]  /*4800*/  FSEL R4, R4, -INF , !P3 ;  /* 0xff80000004047808 */ /* 0x000fe40005800000 */
[----:B------:R-:W-:Y:S02]  /*4810*/  FSEL R9, R40, -INF , !P3 ;  /* 0xff80000028097808 */ /* 0x000fe40005800000 */
[----:B------:R-:W-:Y:S01]  /*4820*/  ISETP.GE.AND P5, PT, R37, UR20, PT ;  /* 0x0000001425007c0c */ /* 0x000fe2000bfa6270 */
[C---:B------:R-:W-:Y:S01]  /*4830*/  IMAD.IADD R37, R28.reuse, 0x1, -R37 ;  /* 0x000000011c257824 */ /* 0x040fe200078e0a25 */
        /* <DEDUP_REMOVED lines=13> */
[----:B------:R-:W-:Y:S02]  /*4910*/  IABS R26, R26 ;  /* 0x0000001a001a7213 */ /* 0x000fe40000000000 */
[----:B------:R-:W-:Y:S02]  /*4920*/  IABS R30, R30 ;  /* 0x0000001e001e7213 */ /* 0x000fe40000000000 */
[----:B------:R-:W-:-:S02]  /*4930*/  IABS R39, R39 ;  /* 0x0000002700277213 */ /* 0x000fc40000000000 */
[----:B------:R-:W-:Y:S02]  /*4940*/  IABS R37, R37 ;  /* 0x0000002500257213 */ /* 0x000fe40000000000 */
[----:B------:R-:W-:Y:S02]  /*4950*/  IABS R35, R35 ;  /* 0x0000002300237213 */ /* 0x000fe40000000000 */
[----:B------:R-:W-:Y:S02]  /*4960*/  IABS R33, R33 ;  /* 0x0000002100217213 */ /* 0x000fe40000000000 */
[----:B------:R-:W-:Y:S02]  /*4970*/  IABS R31, R31 ;  /* 0x0000001f001f7213 */ /* 0x000fe40000000000 */
[----:B------:R-:W-:Y:S02]  /*4980*/  IABS R28, R28 ;  /* 0x0000001c001c7213 */ /* 0x000fe40000000000 */
[----:B------:R-:W-:-:S02]  /*4990*/  I2FP.F32.S32 R43, R36 ;  /* 0x00000024002b7245 */ /* 0x000fc40000201400 */
[----:B------:R-:W-:Y:S02]  /*49a0*/  I2FP.F32.S32 R34, R34 ;  /* 0x0000002200227245 */ /* 0x000fe40000201400 */
        /* <DEDUP_REMOVED lines=90> */
.L_x_1741:
[----:B-1----:R-:W-:Y:S01]  /*4f50*/  FMNMX3.FTZ R15, R24, R22, R20, !PT ;  /* 0x00000016180f7276 */ /* 0x002fe20007810014 */
[----:B------:R-:W1:Y:S01]  /*4f60*/  LDCU UR4, c[0x0][0x3e0] ;  /* 0x00007c00ff0477ac */ /* 0x000e620008000800 */
[----:B------:R-:W-:Y:S01]  /*4f70*/  ISETP.NE.AND P4, PT, R32, RZ, PT ;  /* 0x000000ff2000720c */ /* 0x000fe20003f85270 */
[----:B------:R-:W-:Y:S01]  /*4f80*/  IMAD.U32 R6, RZ, RZ, UR19 ;  /* 0x00000013ff067e24 */ /* 0x000fe2000f8e00ff */
[----:B------:R-:W-:Y:S01]  /*4f90*/  FMNMX3.FTZ R15, R15, R18, R16, !PT ;  /* 0x000000120f0f7276 */ /* 0x000fe20007810010 */
[----:B------:R-:W-:Y:S01]  /*4fa0*/  USHF.L.U32 UR13, UR14, 0x1, URZ ;  /* 0x000000010e0d7899 */ /* 0x000fe200080006ff */
[----:B------:R-:W-:Y:S01]  /*4fb0*/  FMNMX3.FTZ R12, R25, R5, R23, !PT ;  /* 0x00000005190c7276 */ /* 0x000fe20007810017 */
[----:B------:R-:W-:Y:S01]  /*4fc0*/  UIADD3 UR11, UPT, UPT, UR28, -0x61c88647, URZ ;  /* 0x9e3779b91c0b7890 */ /* 0x000fe2000fffe0ff */
[----:B------:R-:W-:Y:S01]  /*4fd0*/  FSEL R217, R7, -INF , !P4 ;  /* 0xff80000007d97808 */ /* 0x000fe20006000000 */
[----:B------:R-:W-:Y:S01]  /*4fe0*/  UIADD3 UR10, UPT, UPT, UR28, 0x3c6ef372, URZ ;  /* 0x3c6ef3721c0a7890 */ /* 0x000fe2000fffe0ff */
[----:B------:R-:W-:Y:S01]  /*4ff0*/  FMNMX3.FTZ R7, R15, R10, R8, !PT ;  /* 0x0000000a0f077276 */ /* 0x000fe20007810008 */
[----:B------:R-:W-:Y:S01]  /*5000*/  UIADD3 UR17, UPT, UPT, UR29, 0x32370b8f, URZ ;  /* 0x32370b8f1d117890 */ /* 0x000fe2000fffe0ff */
[----:B------:R-:W-:Y:S01]  /*5010*/  FMNMX3.FTZ R12, R12, R21, R19, !PT ;  /* 0x000000150c0c7276 */ /* 0x000fe20007810013 */
[----:B------:R-:W2:Y:S01]  /*5020*/  LDCU UR12, c[0x0][0x45c] ;  /* 0x00008b80ff0c77ac */ /* 0x000ea20008000800 */
[----:B------:R-:W-:Y:S01]  /*5030*/  ISETP.NE.AND P3, PT, R38, RZ, PT ;  /* 0x000000ff2600720c */ /* 0x000fe20003f65270 */
[----:B------:R-:W3:Y:S01]  /*5040*/  LDC R198, c[0x0][0x4f8] ;  /* 0x00013e00ffc67b82 */ /* 0x000ee20000000800 */
[----:B------:R-:W-:Y:S01]  /*5050*/  ISETP.NE.AND P1, PT, R40, RZ, PT ;  /* 0x000000ff2800720c */ /* 0x000fe20003f25270 */
[----:B------:R-:W-:Y:S01]  /*5060*/  UIADD3 UR9, UPT, UPT, UR28, -0x255992d5, URZ ;  /* 0xdaa66d2b1c097890 */ /* 0x000fe2000fffe0ff */
[----:B------:R-:W-:Y:S01]  /*5070*/  FSEL R214, R43, -INF , !P4 ;  /* 0xff8000002bd67808 */ /* 0x000fe20006000000 */
[----:B-1----:R-:W-:Y:S01]  /*5080*/  UIMAD UR4, UR23, UR4, UR22 ;  /* 0x00000004170472a4 */ /* 0x002fe2000f8e0216 */
[----:B------:R-:W-:Y:S01]  /*5090*/  FMNMX3.FTZ R7, R7, R4, R216, !PT ;  /* 0x0000000407077276 */ /* 0x000fe200078100d8 */
[----:B------:R-:W-:Y:S01]  /*50a0*/  UIADD3 UR22, UPT, UPT, UR29, 0x76cf5d0a, URZ ;  /* 0x76cf5d0a1d167890 */ /* 0x000fe2000fffe0ff */
[----:B------:R-:W-:Y:S01]  /*50b0*/  FMNMX3.FTZ R12, R12, R17, R11, !PT ;  /* 0x000000110c0c7276 */ /* 0x000fe2000781000b */
[----:B------:R-:W-:Y:S01]  /*50c0*/  USHF.L.U32 UR7, UR4, 0x5, URZ ;  /* 0x0000000504077899 */ /* 0x000fe200080006ff */
[----:B------:R-:W-:Y:S01]  /*50d0*/  ISETP.NE.AND P0, PT, R42, RZ, PT ;  /* 0x000000ff2a00720c */ /* 0x000fe20003f05270 */
[----:B------:R-:W-:Y:S01]  /*50e0*/  UIADD3 UR8, UPT, UPT, UR28, 0x78dde6e4, URZ ;  /* 0x78dde6e41c087890 */ /* 0x000fe2000fffe0ff */
[----:B------:R-:W-:Y:S01]  /*50f0*/  FSEL R200, R34, -INF , !P3 ;  /* 0xff80000022c87808 */ /* 0x000fe20005800000 */
[----:B------:R-:W-:Y:S01]  /*5100*/  USHF.R.S32.HI UR4, URZ, 0x1f, UR7 ;  /* 0x0000001fff047899 */ /* 0x000fe20008011407 */
[----:B------:R-:W-:Y:S01]  /*5110*/  FSEL R220, R64, -INF , !P1 ;  /* 0xff80000040dc7808 */ /* 0x000fe20004800000 */
[----:B------:R-:W-:Y:S01]  /*5120*/  UIADD3 UR16, UPT, UPT, UR29, -0x126145ec, URZ ;  /* 0xed9eba141d107890 */ /* 0x000fe2000fffe0ff */
        /* <DEDUP_REMOVED lines=12> */
[----:B------:R-:W-:Y:S02]  /*51f0*/  FSEL R206, R67, -INF , !P0 ;  /* 0xff80000043ce7808 */ /* 0x000fe40004000000 */
[----:B------:R-:W-:Y:S02]  /*5200*/  FSEL R205, R62, -INF , !P6 ;  /* 0xff8000003ecd7808 */ /* 0x000fe40007000000 */
[----:B------:R-:W-:Y:S02]  /*5210*/  FMNMX3.FTZ R12, R12, R203, R207, !PT ;  /* 0x000000cb0c0c7276 */ /* 0x000fe400078100cf */
[----:B------:R-:W-:Y:S02]  /*5220*/  SHF.R.U32.HI R13, RZ, 0x5, R192 ;  /* 0x00000005ff0d7819 */ /* 0x000fe400000116c0 */
[----:B------:R-:W-:-:S02]  /*5230*/  FMNMX.FTZ R7, R210, R7, !PT ;  /* 0x00000007d2077209 */ /* 0x000fc40007810000 */
[----:B------:R-:W-:Y:S01]  /*5240*/  FSEL R204, R63, -INF , !P5 ;  /* 0xff8000003fcc7808 */ /* 0x000fe20006800000 */
[----:B------:R-:W-:Y:S01]  /*5250*/  IMAD R13, R6, 0x8, R13 ;  /* 0x00000008060d7824 */ /* 0x000fe200078e020d */
[----:B------:R-:W-:Y:S01]  /*5260*/  FMNMX3.FTZ R15, R12, R206, R205, !PT ;  /* 0x000000ce0c0f7276 */ /* 0x000fe200078100cd */
[----:B------:R-:W1:Y:S01]  /*5270*/  SHFL.BFLY PT, R6, R7, 0x2, 0x1f ;  /* 0x0c401f0007067f89 */ /* 0x000e6200000e0000 */
[----:B------:R-:W-:Y:S01]  /*5280*/  LOP3.LUT R27, R192, 0x1f, RZ, 0xc0, !PT ;  /* 0x0000001fc01b7812 */ /* 0x000fe200078ec0ff */
[----:B------:R-:W-:Y:S01]  /*5290*/  IMAD.WIDE.U32 R242, R13, -0x326172a9, RZ ;  /* 0xcd9e8d570df27825 */ /* 0x000fe200078e00ff */
[----:B------:R-:W-:Y:S02]  /*52a0*/  FMNMX.FTZ R15, R204, R15, !PT ;  /* 0x0000000fcc0f7209 */ /* 0x000fe40007810000 */
[----:B------:R-:W-:Y:S01]  /*52b0*/  IADD3 R236, P1, P0, R78, UR7, R27 ;  /* 0x000000074eec7c10 */ /* 0x000fe2000f83e01b */
[----:B------:R-:W-:Y:S01]  /*52c0*/  UIADD3 UR7, UPT, UPT, UR13, -0x2, URZ ;  /* 0xfffffffe0d077890 */ /* 0x000fe2000fffe0ff */
[----:B------:R-:W-:Y:S01]  /*52d0*/  LOP3.LUT R195, R3, 0x200, R77, 0xf8, !PT ;  /* 0x0000020003c37812 */ /* 0x000fe200078ef84d */
[----:B------:R-:W4:Y:S01]  /*52e0*/  SHFL.BFLY PT, R12, R15, 0x2, 0x1f ;  /* 0x0c401f000f0c7f89 */ /* 0x000f2200000e0000 */
[----:B------:R-:W-:Y:S01]  /*52f0*/  IADD3.X R79, PT, PT, R79, UR4, RZ, P1, P0 ;  /* 0x000000044f4f7c10 */ /* 0x000fe20008fe04ff */
[----:B------:R-:W-:Y:S01]  /*5300*/  UIADD3 UR4, UPT, UPT, UR29, -0x4498517b, URZ ;  /* 0xbb67ae851d047890 */ /* 0x000fe2000fffe0ff */
[----:B------:R-:W-:Y:S01]  /*5310*/  IMAD.WIDE.U32 R236, R236, -0x2daee0ad, RZ ;  /* 0xd2511f53ecec7825 */ /* 0x000fe200078e00ff */
[----:B------:R-:W-:Y:S01]  /*5320*/  LEA R195, R195, UR6, 0x1 ;  /* 0x00000006c3c37c11 */ /* 0x000fe2000f8e08ff */
[----:B------:R-:W-:Y:S01]  /*5330*/  UIADD3 UR13, UPT, UPT, UR13, -0x1, URZ ;  /* 0xffffffff0d0d7890 */ /* 0x000fe2000fffe0ff */
[----:B------:R-:W-:Y:S01]  /*5340*/  LOP3.LUT R234, R79, UR28, R243, 0x96, !PT ;  /* 0x0000001c4fea7c12 */ /* 0x000fe2000f8e96f3 */
[----:B------:R-:W-:Y:S01]  /*5350*/  IMAD.U32 R13, RZ, RZ, UR7 ;  /* 0x00000007ff0d7e24 */ /* 0x000fe2000f8e00ff */
[----:B---3--:R-:W-:Y:S01]  /*5360*/  LOP3.LUT R198, R198, 0xff, RZ, 0xc0, !PT ;  /* 0x000000ffc6c67812 */ /* 0x008fe200078ec0ff */
[----:B------:R-:W-:Y:S01]  /*5370*/  VIADD R193, R195, 0x18040 ;  /* 0x00018040c3c17836 */ /* 0x000fe20000000000 */
[----:B------:R-:W-:Y:S01]  /*5380*/  UIADD3 UR7, UPT, UPT, UR28, 0x1715609d, URZ ;  /* 0x1715609d1c077890 */ /* 0x000fe2000fffe0ff */
[----:B------:R-:W-:Y:S01]  /*5390*/  IMAD.WIDE.U32 R234, R234, -0x2daee0ad, RZ ;  /* 0xd2511f53eaea7825 */ /* 0x000fe200078e00ff */
[----:B------:R-:W-:Y:S01]  /*53a0*/  LOP3.LUT R14, R13, UR29, R237, 0x96, !PT ;  /* 0x0000001d0d0e7c12 */ /* 0x000fe2000f8e96ed */
[----:B------:R-:W-:Y:S02]  /*53b0*/  LDSM.16.MT88.4 R156, [R195+0x18000] ;  /* 0x01800000c39c783b */ /* 0x000fe40000004200 */
[----:B------:R-:W-:Y:S01]  /*53c0*/  IMAD R198, R198, 0x10000, R198 ;  /* 0x00010000c6c67824 */ /* 0x000fe200078e02c6 */
[----:B------:R-:W-:Y:S01]  /*53d0*/  LOP3.LUT R232, R236, UR4, R235, 0x96, !PT ;  /* 0x00000004ece87c12 */ /* 0x000fe2000f8e96eb */
[----:B------:R-:W-:Y:S01]  /*53e0*/  IMAD.WIDE.U32 R26, R14, -0x326172a9, RZ ;  /* 0xcd9e8d570e1a7825 */ /* 0x000fe200078e00ff */
[----:B-1----:R-:W-:Y:S01]  /*53f0*/  FMNMX.FTZ R13, R7, R6, !PT ;  /* 0x00000006070d7209 */ /* 0x002fe20007810000 */
[----:B------:R-:W-:Y:S01]  /*5400*/  UIADD3 UR4, UPT, UPT, UR28, -0x4ab325aa, URZ ;  /* 0xb54cda561c047890 */ /* 0x000fe2000fffe0ff */
[----:B------:R-:W-:Y:S01]  /*5410*/  LDSM.16.MT88.4 R64, [R195+0x1a000] ;  /* 0x01a00000c340783b */ /* 0x000fe20000004200 */
[----:B------:R-:W-:Y:S01]  /*5420*/  IMAD.WIDE.U32 R232, R232, -0x326172a9, RZ ;  /* 0xcd9e8d57e8e87825 */ /* 0x000fe200078e00ff */
[----:B------:R-:W-:-:S02]  /*5430*/  LOP3.LUT R6, R242, UR11, R27, 0x96, !PT ;  /* 0x0000000bf2067c12 */ /* 0x000fc4000f8e961b */
[----:B------:R-:W1:Y:S01]  /*5440*/  SHFL.BFLY PT, R164, R13, 0x1, 0x1f ;  /* 0x0c201f000da47f89 */ /* 0x000e6200000e0000 */
[----:B----4-:R-:W-:Y:S01]  /*5450*/  FMNMX.FTZ R15, R15, R12, !PT ;  /* 0x0000000c0f0f7209 */ /* 0x010fe20007810000 */
[----:B------:R-:W-:Y:S01]  /*5460*/  IMAD.IADD R197, R76, 0x1, R195 ;  /* 0x000000014cc57824 */ /* 0x000fe200078e02c3 */
[----:B------:R-:W-:Y:S01]  /*5470*/  LOP3.LUT R26, R26, UR10, R233, 0x96, !PT ;  /* 0x0000000a1a1a7c12 */ /* 0x000fe2000f8e96e9 */
[----:B------:R-:W-:Y:S01]  /*5480*/  IMAD.WIDE.U32 R6, R6, -0x2daee0ad, RZ ;  /* 0xd2511f5306067825 */ /* 0x000fe200078e00ff */
[----:B------:R-:W-:Y:S03]  /*5490*/  LDSM.16.MT88.4 R96, [R195+0x1c000] ;  /* 0x01c00000c360783b */ /* 0x000fe60000004200 */
[----:B------:R-:W-:Y:S01]  /*54a0*/  IMAD.WIDE.U32 R26, R26, -0x2daee0ad, RZ ;  /* 0xd2511f531a1a7825 */ /* 0x000fe200078e00ff */
[----:B------:R-:W3:Y:S01]  /*54b0*/  SHFL.BFLY PT, R14, R15, 0x1, 0x1f ;  /* 0x0c201f000f0e7f89 */ /* 0x000ee200000e0000 */
[----:B------:R-:W-:-:S03]  /*54c0*/  LOP3.LUT R7, R234, UR22, R7, 0x96, !PT ;  /* 0x00000016ea077c12 */ /* 0x000fc6000f8e9607 */
[----:B------:R-:W-:Y:S01]  /*54d0*/  LOP3.LUT R6, R6, UR17, R27, 0x96, !PT ;  /* 0x0000001106067c12 */ /* 0x000fe2000f8e961b */
[----:B------:R-:W4:Y:S01]  /*54e0*/  LDSM.16.MT88.4 R40, [R197+0x18000] ;  /* 0x01800000c528783b */ /* 0x000f220000004200 */
[----:B------:R-:W-:-:S03]  /*54f0*/  IMAD.WIDE.U32 R28, R7, -0x326172a9, RZ ;  /* 0xcd9e8d57071c7825 */ /* 0x000fc600078e00ff */
[----:B------:R-:W5:Y:S01]  /*5500*/  LDSM.16.MT88.4 R72, [R197+0x1a000] ;  /* 0x01a00000c548783b */ /* 0x000f620000004200 */
[----:B------:R-:W-:Y:S01]  /*5510*/  IMAD.WIDE.U32 R6, R6, -0x326172a9, RZ ;  /* 0xcd9e8d5706067825 */ /* 0x000fe200078e00ff */
[----:B------:R-:W-:Y:S02]  /*5520*/  LOP3.LUT R3, R232, UR9, R29, 0x96, !PT ;  /* 0x00000009e8037c12 */ /* 0x000fe4000f8e961d */
[----:B------:R-:W-:Y:S02]  /*5530*/  LDSM.16.MT88.4 R104, [R197+0x1c000] ;  /* 0x01c00000c568783b */ /* 0x000fe40000004200 */
[----:B------:R-:W-:Y:S01]  /*5540*/  LOP3.LUT R12, R28, UR8, R7, 0x96, !PT ;  /* 0x000000081c0c7c12 */ /* 0x000fe2000f8e9607 */
[----:B------:R-:W-:Y:S01]  /*5550*/  IMAD.WIDE.U32 R28, R3, -0x2daee0ad, RZ ;  /* 0xd2511f53031c7825 */ /* 0x000fe200078e00ff */
[----:B-1----:R-:W-:Y:S01]  /*5560*/  FMNMX.FTZ R164, R13, R164, !PT ;  /* 0x000000a40da47209 */ /* 0x002fe20007810000 */
[----:B------:R-:W-:Y:S02]  /*5570*/  LDSM.16.MT88.4 R136, [R197+0x1e000] ;  /* 0x01e00000c588783b */ /* 0x000fe40000004200 */
[----:B------:R-:W-:Y:S01]  /*5580*/  IMAD.WIDE.U32 R12, R12, -0x2daee0ad, RZ ;  /* 0xd2511f530c0c7825 */ /* 0x000fe200078e00ff */
[----:B------:R-:W-:-:S03]  /*5590*/  FSETP.NEU.FTZ.AND P0, PT, R164, -INF , PT ;  /* 0xff800000a400780b */ /* 0x000fc60003f1d000 */
[----:B--2---:R-:W-:Y:S01]  /*55a0*/  FMUL.FTZ R213, R164, UR12 ;  /* 0x0000000ca4d57c20 */ /* 0x004fe20008410000 */
[----:B------:R-:W-:Y:S01]  /*55b0*/  LDSM.16.MT88.4 R128, [R195+0x1e000] ;  /* 0x01e00000c380783b */ /* 0x000fe20000004200 */
[----:B---3--:R-:W-:Y:S01]  /*55c0*/  FMNMX.FTZ R3, R15, R14, !PT ;  /* 0x0000000e0f037209 */ /* 0x008fe20007810000 */
[----:B------:R-:W-:Y:S01]  /*55d0*/  VIADD R7, R195, 0x18000 ;  /* 0x00018000c3077836 */ /* 0x000fe20000000000 */
[----:B------:R-:W-:Y:S01]  /*55e0*/  LOP3.LUT R14, R26, UR16, R29, 0x96, !PT ;  /* 0x000000101a0e7c12 */ /* 0x000fe2000f8e961d */
[----:B------:R-:W-:Y:S01]  /*55f0*/  LDSM.16.MT88.4 R176, [R197+0x1e800] ;  /* 0x01e80000c5b0783b */ /* 0x000fe20000004200 */
[----:B------:R-:W-:Y:S01]  /*5600*/  LOP3.LUT R13, R28, UR15, R13, 0x96, !PT ;  /* 0x0000000f1c0d7c12 */ /* 0x000fe2000f8e960d */
[----:B------:R-:W-:Y:S01]  /*5610*/  FMUL.FTZ R212, R3, UR12 ;  /* 0x0000000c03d47c20 */ /* 0x000fe20008410000 */
[----:B------:R-:W-:Y:S01]  /*5620*/  FSEL R213, R213, RZ, P0 ;  /* 0x000000ffd5d57208 */ /* 0x000fe20000000000 */
[----:B------:R-:W-:Y:S01]  /*5630*/  IMAD.WIDE.U32 R14, R14, -0x326172a9, RZ ;  /* 0xcd9e8d570e0e7825 */ /* 0x000fe200078e00ff */
[----:B------:R-:W-:Y:S01]  /*5640*/  FSETP.NEU.FTZ.AND P0, PT, R3, -INF , PT ;  /* 0xff8000000300780b */ /* 0x000fe20003f1d000 */
[----:B------:R-:W-:Y:S02]  /*5650*/  LDSM.16.MT88.4 R172, [R195+0x18800] ;  /* 0x01880000c3ac783b */ /* 0x000fe40000004200 */
[----:B------:R-:W-:-:S04]  /*5660*/  IMAD.WIDE.U32 R26, R13, -0x326172a9, RZ ;  /* 0xcd9e8d570d1a7825 */ /* 0x000fc800078e00ff */
[--C-:B------:R-:W-:Y:S01]  /*5670*/  FFMA.FTZ R196, R24, UR12, -R213.reuse ;  /* 0x0000000c18c47c23 */ /* 0x100fe200080108d5 */
[--C-:B------:R-:W-:Y:S01]  /*5680*/  FFMA.FTZ R189, R22, UR12, -R213.reuse ;  /* 0x0000000c16bd7c23 */ /* 0x100fe200080108d5 */
[--C-:B------:R-:W-:Y:S01]  /*5690*/  FFMA.FTZ R194, R20, UR12, -R213.reuse ;  /* 0x0000000c14c27c23 */ /* 0x100fe200080108d5 */
[----:B------:R-:W-:Y:S01]  /*56a0*/  FSEL R212, R212, RZ, P0 ;  /* 0x000000ffd4d47208 */ /* 0x000fe20000000000 */
[----:B------:R-:W-:Y:S01]  /*56b0*/  FFMA.FTZ R185, R18, UR12, -R213 ;  /* 0x0000000c12b97c23 */ /* 0x000fe200080108d5 */
[----:B------:R-:W-:Y:S01]  /*56c0*/  LOP3.LUT R149, R14, UR4, R27, 0x96, !PT ;  /* 0x000000040e957c12 */ /* 0x000fe2000f8e961b */
[----:B------:R-:W-:Y:S01]  /*56d0*/  MUFU.EX2 R196, R196 ;  /* 0x000000c400c47308 */ /* 0x000fe20000000800 */
[----:B------:R-:W-:Y:S02]  /*56e0*/  IMAD.MOV.U32 R14, RZ, RZ, R26 ;  /* 0x000000ffff0e7224 */ /* 0x000fe400078e001a */
[--C-:B------:R-:W-:Y:S01]  /*56f0*/  FFMA.FTZ R187, R5, UR12, -R212.reuse ;  /* 0x0000000c05bb7c23 */ /* 0x100fe200080108d4 */
[C---:B------:R-:W-:Y:S01]  /*5700*/  LOP3.LUT R5, R149.reuse, 0xffff, RZ, 0xc0, !PT ;  /* 0x0000ffff95057812 */ /* 0x040fe200078ec0ff */
[----:B------:R-:W1:Y:S01]  /*5710*/  MUFU.EX2 R189, R189 ;  /* 0x000000bd00bd7308 */ /* 0x000e620000000800 */
[----:B------:R-:W-:Y:S01]  /*5720*/  LOP3.LUT R20, R149, 0xff, RZ, 0xc0, !PT ;  /* 0x000000ff95147812 */ /* 0x000fe200078ec0ff */
[--C-:B------:R-:W-:Y:S01]  /*5730*/  FFMA.FTZ R186, R23, UR12, -R212.reuse ;  /* 0x0000000c17ba7c23 */ /* 0x100fe200080108d4 */
[----:B------:R-:W-:Y:S01]  /*5740*/  SHF.R.U32.HI R5, RZ, 0x8, R5 ;  /* 0x00000008ff057819 */ /* 0x000fe20000011605 */
[----:B------:R-:W-:Y:S01]  /*5750*/  MUFU.EX2 R194, R194 ;  /* 0x000000c200c27308 */ /* 0x000fe20000000800 */
[----:B------:R-:W-:Y:S01]  /*5760*/  PRMT R13, R26, 0x7771, RZ ;  /* 0x000077711a0d7816 */ /* 0x000fe200000000ff */
[--C-:B------:R-:W-:Y:S01]  /*5770*/  FFMA.FTZ R183, R21, UR12, -R212.reuse ;  /* 0x0000000c15b77c23 */ /* 0x100fe200080108d4 */
[----:B------:R-:W-:Y:S01]  /*5780*/  LOP3.LUT R14, R14, 0xff, RZ, 0xc0, !PT ;  /* 0x000000ff0e0e7812 */ /* 0x000fe200078ec0ff */
[----:B------:R-:W2:Y:S01]  /*5790*/  MUFU.EX2 R185, R185 ;  /* 0x000000b900b97308 */ /* 0x000ea20000000800 */
[----:B------:R-:W-:Y:S01]  /*57a0*/  PRMT R5, R20, 0x5410, R5 ;  /* 0x0000541014057816 */ /* 0x000fe20000000005 */
[----:B------:R-:W-:Y:S01]  /*57b0*/  @P2 VIADD R193, R7, 0xffffffc0 ;  /* 0xffffffc007c12836 */ /* 0x000fe20000000000 */
[----:B------:R-:W-:Y:S01]  /*57c0*/  PRMT R13, R14, 0x5410, R13 ;  /* 0x000054100e0d7816 */ /* 0x000fe2000000000d */
[----:B------:R-:W-:Y:S01]  /*57d0*/  FFMA.FTZ R190, R25, UR12, -R212 ;  /* 0x0000000c19be7c23 */ /* 0x000fe200080108d4 */
[C---:B------:R-:W-:Y:S01]  /*57e0*/  PRMT R18, R26.reuse, 0x7773, RZ ;  /* 0x000077731a127816 */ /* 0x040fe200000000ff */
[----:B------:R-:W-:Y:S01]  /*57f0*/  MUFU.EX2 R186, R186 ;  /* 0x000000ba00ba7308 */ /* 0x000fe20000000800 */
[----:B------:R-:W-:Y:S01]  /*5800*/  PRMT R151, R26, 0x7772, RZ ;  /* 0x000077721a977816 */ /* 0x000fe200000000ff */
[----:B------:R-:W-:Y:S01]  /*5810*/  IMAD.IADD R191, R76, 0x1, R193 ;  /* 0x000000014cbf7824 */ /* 0x000fe200078e02c1 */
[--C-:B------:R-:W-:Y:S01]  /*5820*/  HSET2.LE.AND R148, R5, R198.reuse, PT ;  /* 0x000000c605947233 */ /* 0x100fe20003803000 */
[----:B------:R-:W3:Y:S01]  /*5830*/  MUFU.EX2 R183, R183 ;  /* 0x000000b700b77308 */ /* 0x000ee20000000800 */
[--C-:B------:R-:W-:Y:S01]  /*5840*/  HSET2.LE.AND R150, R13, R198.reuse, PT ;  /* 0x000000c60d967233 */ /* 0x100fe20003803000 */
[--C-:B------:R-:W-:Y:S01]  /*5850*/  FFMA.FTZ R169, R4, UR12, -R213.reuse ;  /* 0x0000000c04a97c23 */ /* 0x100fe200080108d5 */
[----:B-1----:R-:W-:Y:S01]  /*5860*/  F2FP.F16.F32.PACK_AB R5, R189, R196 ;  /* 0x000000c4bd05723e */ /* 0x002fe200000000ff */
[----:B------:R-:W-:Y:S01]  /*5870*/  MUFU.EX2 R190, R190 ;  /* 0x000000be00be7308 */ /* 0x000fe20000000800 */
[----:B--2---:R-:W-:Y:S01]  /*5880*/  F2FP.F16.F32.PACK_AB R7, R185, R194 ;  /* 0x000000c2b907723e */ /* 0x004fe200000000ff */
[----:B------:R-:W-:Y:S01]  /*5890*/  LDSM.16.MT88.4 R48, [R193] ;  /* 0x00000000c130783b */ /* 0x000fe20000004200 */
[--C-:B------:R-:W-:Y:S01]  /*58a0*/  PRMT R151, R151, 0x5410, R18.reuse ;  /* 0x0000541097977816 */ /* 0x100fe20000000012 */
[----:B------:R-:W1:Y:S01]  /*58b0*/  MUFU.EX2 R187, R187 ;  /* 0x000000bb00bb7308 */ /* 0x000e620000000800 */
[----:B------:R-:W-:Y:S01]  /*58c0*/  PRMT R18, R149, 0x7632, R18 ;  /* 0x0000763295127816 */ /* 0x000fe20000000012 */
[----:B------:R-:W-:Y:S01]  /*58d0*/  LDSM.16.MT88.4 R56, [R191] ;  /* 0x00000000bf38783b */ /* 0x000fe20000004200 */
[----:B------:R-:W-:Y:S01]  /*58e0*/  LOP3.LUT R150, R7, R150, RZ, 0xc0, !PT ;  /* 0x0000009607967212 */ /* 0x000fe200078ec0ff */
[----:B------:R-:W-:Y:S01]  /*58f0*/  FFMA.FTZ R188, R16, UR12, -R213 ;  /* 0x0000000c10bc7c23 */ /* 0x000fe200080108d5 */
[----:B------:R-:W-:Y:S01]  /*5900*/  LOP3.LUT R148, R5, R148, RZ, 0xc0, !PT ;  /* 0x0000009405947212 */ /* 0x000fe200078ec0ff */
[----:B------:R-:W-:Y:S01]  /*5910*/  LDSM.16.MT88.4 R80, [R193+0x2000] ;  /* 0x00200000c150783b */ /* 0x000fe20000004200 */
[----:B------:R-:W-:Y:S01]  /*5920*/  LOP3.LUT R20, R6, UR7, R15, 0x96, !PT ;  /* 0x0000000706147c12 */ /* 0x000fe2000f8e960f */
[----:B------:R-:W-:Y:S01]  /*5930*/  FFMA.FTZ R181, R10, UR12, -R213 ;  /* 0x0000000c0ab57c23 */ /* 0x000fe200080108d5 */
[----:B------:R-:W-:Y:S01]  /*5940*/  LOP3.LUT R151, R151, 0xff00ff, RZ, 0xc0, !PT ;  /* 0x00ff00ff97977812 */ /* 0x000fe200078ec0ff */
[----:B------:R-:W2:Y:S01]  /*5950*/  LDSM.16.MT88.4 R4, [R191+0x6000] ;  /* 0x00600000bf04783b */ /* 0x000ea20000004200 */
[----:B------:R-:W-:Y:S01]  /*5960*/  SHF.R.U32.HI R149, RZ, 0x18, R149 ;  /* 0x00000018ff957819 */ /* 0x000fe20000011695 */
[----:B------:R-:W-:Y:S01]  /*5970*/  IMAD.WIDE.U32 R20, R20, -0x2daee0ad, RZ ;  /* 0xd2511f5314147825 */ /* 0x000fe200078e00ff */
[----:B------:R-:W-:Y:S01]  /*5980*/  LOP3.LUT R18, R18, 0xff, RZ, 0xc0, !PT ;  /* 0x000000ff12127812 */ /* 0x000fe200078ec0ff */
[----:B------:R-:W2:Y:S01]  /*5990*/  LDSM.16.MT88.4 R88, [R191+0x2000] ;  /* 0x00200000bf58783b */ /* 0x000ea20000004200 */
[--C-:B------:R-:W-:Y:S01]  /*59a0*/  HSET2.LE.AND R151, R151, R198.reuse, PT ;  /* 0x000000c697977233 */ /* 0x100fe20003803000 */
[----:B------:R-:W-:Y:S01]  /*59b0*/  FFMA.FTZ R184, R8, UR12, -R213 ;  /* 0x0000000c08b87c23 */ /* 0x000fe200080108d5 */
[----:B------:R-:W-:Y:S01]  /*59c0*/  PRMT R149, R18, 0x5410, R149 ;  /* 0x0000541012957816 */ /* 0x000fe20000000095 */
[----:B------:R-:W2:Y:S01]  /*59d0*/  LDSM.16.MT88.4 R112, [R193+0x4000] ;  /* 0x00400000c170783b */ /* 0x000ea20000004200 */
[----:B---3--:R-:W-:Y:S01]  /*59e0*/  F2FP.F16.F32.PACK_AB R14, R183, R186 ;  /* 0x000000bab70e723e */ /* 0x008fe200000000ff */
[--C-:B------:R-:W-:Y:S01]  /*59f0*/  FFMA.FTZ R182, R19, UR12, -R212.reuse ;  /* 0x0000000c13b67c23 */ /* 0x100fe200080108d4 */
[--C-:B------:R-:W-:Y:S01]  /*5a00*/  FFMA.FTZ R171, R17, UR12, -R212.reuse ;  /* 0x0000000c11ab7c23 */ /* 0x100fe200080108d4 */
[----:B------:R-:W3:Y:S01]  /*5a10*/  LDSM.16.MT88.4 R120, [R191+0x4000] ;  /* 0x00400000bf78783b */ /* 0x000ee20000004200 */
[----:B------:R-:W-:Y:S01]  /*5a20*/  LOP3.LUT R151, R14, R151, RZ, 0xc0, !PT ;  /* 0x000000970e977212 */ /* 0x000fe200078ec0ff */
[--C-:B------:R-:W-:Y:S01]  /*5a30*/  FFMA.FTZ R180, R11, UR12, -R212.reuse ;  /* 0x0000000c0bb47c23 */ /* 0x100fe200080108d4 */
[--C-:B------:R-:W-:Y:S01]  /*5a40*/  HSET2.LE.AND R149, R149, R198.reuse, PT ;  /* 0x000000c695957233 */ /* 0x100fe20003803000 */
[----:B------:R-:W3:Y:S01]  /*5a50*/  LDSM.16.MT88.4 R144, [R193+0x6000] ;  /* 0x00600000c190783b */ /* 0x000ee20000004200 */
[----:B-1----:R-:W-:Y:S01]  /*5a60*/  F2FP.F16.F32.PACK_AB R14, R187, R190 ;  /* 0x000000bebb0e723e */ /* 0x002fe200000000ff */
[----:B------:R-:W-:Y:S01]  /*5a70*/  MUFU.EX2 R188, R188 ;  /* 0x000000bc00bc7308 */ /* 0x000fe20000000800 */
[----:B------:R-:W-:Y:S01]  /*5a80*/  PRMT R8, R20, 0x7771, RZ ;  /* 0x0000777114087816 */ /* 0x000fe200000000ff */
[----:B------:R-:W-:Y:S01]  /*5a90*/  FFMA.FTZ R167, R9, UR12, -R212 ;  /* 0x0000000c09a77c23 */ /* 0x000fe200080108d4 */
[----:B------:R-:W-:Y:S01]  /*5aa0*/  LOP3.LUT R149, R14, R149, RZ, 0xc0, !PT ;  /* 0x000000950e957212 */ /* 0x000fe200078ec0ff */
[----:B------:R-:W-:Y:S01]  /*5ab0*/  IMAD.MOV.U32 R14, RZ, RZ, R20 ;  /* 0x000000ffff0e7224 */ /* 0x000fe200078e0014 */
[----:B------:R-:W-:Y:S01]  /*5ac0*/  LOP3.LUT R12, R12, UR14, R21, 0x96, !PT ;  /* 0x0000000e0c0c7c12 */ /* 0x000fe2000f8e9615 */
[----:B------:R-:W1:Y:S01]  /*5ad0*/  MUFU.EX2 R181, R181 ;  /* 0x000000b500b57308 */ /* 0x000e620000000800 */
[----:B------:R-:W-:Y:S01]  /*5ae0*/  PRMT R10, R20, 0x7773, RZ ;  /* 0x00007773140a7816 */ /* 0x000fe200000000ff */
[----:B------:R-:W-:Y:S01]  /*5af0*/  LDSM.16.MT88.4 R16, [R197+0x1a800] ;  /* 0x01a80000c510783b */ /* 0x000fe20000004200 */
[----:B------:R-:W-:Y:S01]  /*5b00*/  LOP3.LUT R11, R14, 0xff, RZ, 0xc0, !PT ;  /* 0x000000ff0e0b7812 */ /* 0x000fe200078ec0ff */
[----:B------:R-:W-:Y:S01]  /*5b10*/  MUFU.EX2 R182, R182 ;  /* 0x000000b600b67308 */ /* 0x000fe20000000800 */
[----:B------:R-:W-:Y:S01]  /*5b20*/  PRMT R27, R20, 0x7772, RZ ;  /* 0x00007772141b7816 */ /* 0x000fe200000000ff */
[C---:B----4-:R-:W-:Y:S01]  /*5b30*/  HMMA.16816.F32 R36, R148.reuse, R40, RZ ;  /* 0x000000289424723c */ /* 0x050fe200000018ff */
[----:B------:R-:W-:Y:S01]  /*5b40*/  PRMT R11, R11, 0x5410, R8 ;  /* 0x000054100b0b7816 */ /* 0x000fe20000000008 */
[----:B------:R-:W4:Y:S01]  /*5b50*/  LDSM.16.MT88.4 R20, [R197+0x18800] ;  /* 0x01880000c514783b */ /* 0x000f220000004200 */
[----:B------:R-:W1:Y:S01]  /*5b60*/  MUFU.EX2 R171, R171 ;  /* 0x000000ab00ab7308 */ /* 0x000e620000000800 */
[--C-:B------:R-:W-:Y:S01]  /*5b70*/  PRMT R27, R27, 0x5410, R10.reuse ;  /* 0x000054101b1b7816 */ /* 0x100fe2000000000a */
[----:B------:R-:W-:Y:S01]  /*5b80*/  FFMA.FTZ R216, R216, UR12, -R213 ;  /* 0x0000000cd8d87c23 */ /* 0x000fe200080108d5 */
[C---:B------:R-:W-:Y:S01]  /*5b90*/  LOP3.LUT R8, R12.reuse, 0xffff, RZ, 0xc0, !PT ;  /* 0x0000ffff0c087812 */ /* 0x040fe200078ec0ff */
[----:B------:R-:W-:Y:S01]  /*5ba0*/  MUFU.EX2 R184, R184 ;  /* 0x000000b800b87308 */ /* 0x000fe20000000800 */
[C---:B------:R-:W-:Y:S01]  /*5bb0*/  PRMT R10, R12.reuse, 0x7632, R10 ;  /* 0x000076320c0a7816 */ /* 0x040fe2000000000a */
[C---:B-----5:R-:W-:Y:S01]  /*5bc0*/  HMMA.16816.F32 R68, R148.reuse, R72, RZ ;  /* 0x000000489444723c */ /* 0x060fe200000018ff */
[----:B------:R-:W-:Y:S01]  /*5bd0*/  LOP3.LUT R25, R12, 0xff, RZ, 0xc0, !PT ;  /* 0x000000ff0c197812 */ /* 0x000fe200078ec0ff */
[----:B------:R-:W5:Y:S01]  /*5be0*/  MUFU.EX2 R169, R169 ;  /* 0x000000a900a97308 */ /* 0x000f620000000800 */
[----:B------:R-:W-:Y:S01]  /*5bf0*/  SHF.R.U32.HI R9, RZ, 0x18, R12 ;  /* 0x00000018ff097819 */ /* 0x000fe2000001160c */
[----:B------:R-:W-:Y:S01]  /*5c00*/  LDSM.16.MT88.4 R32, [R193+0x800] ;  /* 0x00080000c120783b */ /* 0x000fe20000004200 */
[----:B------:R-:W-:Y:S01]  /*5c10*/  SHF.R.U32.HI R12, RZ, 0x8, R8 ;  /* 0x00000008ff0c7819 */ /* 0x000fe20000011608 */
[----:B------:R-:W-:Y:S01]  /*5c20*/  MUFU.EX2 R180, R180 ;  /* 0x000000b400b47308 */ /* 0x000fe20000000800 */
[----:B------:R-:W-:Y:S01]  /*5c30*/  LOP3.LUT R8, R10, 0xff, RZ, 0xc0, !PT ;  /* 0x000000ff0a087812 */ /* 0x000fe200078ec0ff */
[C---:B--2---:R-:W-:Y:S01]  /*5c40*/  HMMA.16816.F32 R152, R148.reuse, R4, RZ ;  /* 0x000000049498723c */ /* 0x044fe200000018ff */
[----:B------:R-:W-:Y:S01]  /*5c50*/  PRMT R25, R25, 0x5410, R12 ;  /* 0x0000541019197816 */ /* 0x000fe2000000000c */
[----:B------:R-:W2:Y:S01]  /*5c60*/  MUFU.EX2 R167, R167 ;  /* 0x000000a700a77308 */ /* 0x000ea20000000800 */
[----:B------:R-:W-:Y:S01]  /*5c70*/  PRMT R9, R8, 0x5410, R9 ;  /* 0x0000541008097816 */ /* 0x000fe20000000009 */
[----:B------:R-:W4:Y:S01]  /*5c80*/  LDSM.16.MT88.4 R12, [R197+0x1c800] ;  /* 0x01c80000c50c783b */ /* 0x000f220000004200 */
[----:B-1----:R-:W-:Y:S01]  /*5c90*/  F2FP.F16.F32.PACK_AB R5, R181, R188 ;  /* 0x000000bcb505723e */ /* 0x002fe200000000ff */
[--C-:B------:R-:W-:Y:S01]  /*5ca0*/  FFMA.FTZ R199, R202, UR12, -R213.reuse ;  /* 0x0000000ccac77c23 */ /* 0x100fe200080108d5 */
[--C-:B------:R-:W-:Y:S01]  /*5cb0*/  HSET2.LE.AND R8, R25, R198.reuse, PT ;  /* 0x000000c619087233 */ /* 0x100fe20003803000 */
[C---:B------:R-:W-:Y:S01]  /*5cc0*/  HMMA.16816.F32 R100, R148.reuse, R104, RZ ;  /* 0x000000689464723c */ /* 0x040fe200000018ff */
[--C-:B------:R-:W-:Y:S01]  /*5cd0*/  HSET2.LE.AND R9, R9, R198.reuse, PT ;  /* 0x000000c609097233 */ /* 0x100fe20003803000 */
[----:B------:R-:W-:Y:S01]  /*5ce0*/  LDSM.16.MT88.4 R28, [R191+0x800] ;  /* 0x00080000bf1c783b */ /* 0x000fe20000004200 */
[----:B------:R-:W-:Y:S01]  /*5cf0*/  F2FP.F16.F32.PACK_AB R4, R171, R182 ;  /* 0x000000b6ab04723e */ /* 0x000fe200000000ff */
[----:B------:R1:W-:Y:S01]  /*5d00*/  MUFU.EX2 R202, R216 ;  /* 0x000000d800ca7308 */ /* 0x0003e20000000800 */
[----:B------:R-:W-:Y:S01]  /*5d10*/  LOP3.LUT R8, R5, R8, RZ, 0xc0, !PT ;  /* 0x0000000805087212 */ /* 0x000fe200078ec0ff */
[--C-:B------:R-:W-:Y:S01]  /*5d20*/  FFMA.FTZ R201, R214, UR12, -R213.reuse ;  /* 0x0000000cd6c97c23 */ /* 0x100fe200080108d5 */
[----:B------:R-:W-:Y:S01]  /*5d30*/  LOP3.LUT R9, R4, R9, RZ, 0xc0, !PT ;  /* 0x0000000904097212 */ /* 0x000fe200078ec0ff */
[C---:B------:R-:W-:Y:S01]  /*5d40*/  HMMA.16816.F32 R132, R148.reuse, R136, RZ ;  /* 0x000000889484723c */ /* 0x040fe200000018ff */
[--C-:B------:R-:W-:Y:S01]  /*5d50*/  HSET2.LE.AND R10, R11, R198.reuse, PT ;  /* 0x000000c60b0a7233 */ /* 0x100fe20003803000 */
[--C-:B------:R-:W-:Y:S01]  /*5d60*/  FFMA.FTZ R200, R200, UR12, -R213.reuse ;  /* 0x0000000cc8c87c23 */ /* 0x100fe200080108d5 */
[----:B------:R-:W-:Y:S01]  /*5d70*/  LOP3.LUT R27, R27, 0xff00ff, RZ, 0xc0, !PT ;  /* 0x00ff00ff1b1b7812 */ /* 0x000fe200078ec0ff */
[--C-:B------:R-:W-:Y:S01]  /*5d80*/  FFMA.FTZ R214, R219, UR12, -R212.reuse ;  /* 0x0000000cdbd67c23 */ /* 0x100fe200080108d4 */
[----:B-----5:R-:W-:Y:S01]  /*5d90*/  F2FP.F16.F32.PACK_AB R11, R169, R184 ;  /* 0x000000b8a90b723e */ /* 0x020fe200000000ff */
[--C-:B------:R-:W-:Y:S01]  /*5da0*/  FFMA.FTZ R215, R215, UR12, -R212.reuse ;  /* 0x0000000cd7d77c23 */ /* 0x100fe200080108d4 */
[--C-:B------:R-:W-:Y:S01]  /*5db0*/  FFMA.FTZ R217, R217, UR12, -R212.reuse ;  /* 0x0000000cd9d97c23 */ /* 0x100fe200080108d4 */
[C---:B------:R-:W-:Y:S01]  /*5dc0*/  HMMA.16816.F32 R160, R148.reuse, R156, RZ ;  /* 0x0000009c94a0723c */ /* 0x040fe200000018ff */
[----:B------:R-:W-:Y:S01]  /*5dd0*/  LOP3.LUT R10, R11, R10, RZ, 0xc0, !PT ;  /* 0x0000000a0b0a7212 */ /* 0x000fe200078ec0ff */
[--C-:B-1----:R-:W-:Y:S01]  /*5de0*/  FFMA.FTZ R216, R203, UR12, -R212.reuse ;  /* 0x0000000ccbd87c23 */ /* 0x102fe200080108d4 */
[----:B------:R-:W-:Y:S01]  /*5df0*/  HSET2.LE.AND R24, R27, R198, PT ;  /* 0x000000c61b187233 */ /* 0x000fe20003803000 */
[----:B------:R-:W1:Y:S01]  /*5e00*/  MUFU.EX2 R199, R199 ;  /* 0x000000c700c77308 */ /* 0x000e620000000800 */
[----:B--2---:R-:W-:Y:S01]  /*5e10*/  F2FP.F16.F32.PACK_AB R11, R167, R180 ;  /* 0x000000b4a70b723e */ /* 0x004fe200000000ff */
[--C-:B------:R-:W-:Y:S01]  /*5e20*/  FFMA.FTZ R241, R210, UR12, -R213.reuse ;  /* 0x0000000cd2f17c23 */ /* 0x100fe200080108d5 */
[--C-:B------:R-:W-:Y:S01]  /*5e30*/  FFMA.FTZ R218, R218, UR12, -R213.reuse ;  /* 0x0000000cdada7c23 */ /* 0x100fe200080108d5 */
[C---:B------:R-:W-:Y:S01]  /*5e40*/  HMMA.16816.F32 R44, R148.reuse, R48, RZ ;  /* 0x00000030942c723c */ /* 0x040fe200000018ff */
[----:B------:R-:W-:Y:S01]  /*5e50*/  LOP3.LUT R11, R11, R24, RZ, 0xc0, !PT ;  /* 0x000000180b0b7212 */ /* 0x000fe200078ec0ff */
[----:B------:R-:W-:Y:S01]  /*5e60*/  MUFU.EX2 R201, R201 ;  /* 0x000000c900c97308 */ /* 0x000fe20000000800 */
[----:B------:R-:W-:Y:S01]  /*5e70*/  LDSM.16.MT88.4 R24, [R193+0x2800] ;  /* 0x00280000c118783b */ /* 0x000fe20000004200 */
[--C-:B------:R-:W-:Y:S01]  /*5e80*/  FFMA.FTZ R205, R205, UR12, -R212.reuse ;  /* 0x0000000ccdcd7c23 */ /* 0x100fe200080108d4 */
[----:B------:R-:W-:Y:S01]  /*5e90*/  FFMA.FTZ R210, R204, UR12, -R212 ;  /* 0x0000000cccd27c23 */ /* 0x000fe200080108d4 */
[----:B------:R-:W2:Y:S01]  /*5ea0*/  MUFU.EX2 R200, R200 ;  /* 0x000000c800c87308 */ /* 0x000ea20000000800 */
[----:B------:R-:W-:Y:S01]  /*5eb0*/  FFMA.FTZ R211, R211, UR12, -R213 ;  /* 0x0000000cd3d37c23 */ /* 0x000fe200080108d5 */
[----:B------:R-:W-:Y:S01]  /*5ec0*/  HMMA.16816.F32 R52, R148, R56, RZ ;  /* 0x000000389434723c */ /* 0x000fe200000018ff */
[----:B------:R-:W-:Y:S01]  /*5ed0*/  FADD.FTZ R189, R196, R189 ;  /* 0x000000bdc4bd7221 */ /* 0x000fe20000010000 */
[----:B------:R-:W-:Y:S01]  /*5ee0*/  MUFU.EX2 R214, R214 ;  /* 0x000000d600d67308 */ /* 0x000fe20000000800 */
[----:B------:R-:W-:-:S02]  /*5ef0*/  FADD.FTZ R187, R190, R187 ;  /* 0x000000bbbebb7221 */ /* 0x000fc40000010000 */
[----:B------:R-:W-:Y:S01]  /*5f00*/  FADD.FTZ R194, R194, R189 ;  /* 0x000000bdc2c27221 */ /* 0x000fe20000010000 */
[----:B------:R5:W-:Y:S01]  /*5f10*/  MUFU.EX2 R203, R217 ;  /* 0x000000d900cb7308 */ /* 0x000be20000000800 */
[----:B------:R-:W-:Y:S01]  /*5f20*/  FADD.FTZ R186, R186, R187 ;  /* 0x000000bbbaba7221 */ /* 0x000fe20000010000 */
[C---:B------:R-:W-:Y:S01]  /*5f30*/  HMMA.16816.F32 R60, R148.reuse, R64, RZ ;  /* 0x00000040943c723c */ /* 0x040fe200000018ff */
[----:B------:R-:W-:Y:S01]  /*5f40*/  FADD.FTZ R185, R185, R194 ;  /* 0x000000c2b9b97221 */ /* 0x000fe20000010000 */
[----:B------:R-:W2:Y:S01]  /*5f50*/  MUFU.EX2 R216, R216 ;  /* 0x000000d800d87308 */ /* 0x000ea20000000800 */
[----:B------:R-:W-:Y:S02]  /*5f60*/  FADD.FTZ R183, R183, R186 ;  /* 0x000000bab7b77221 */ /* 0x000fe40000010000 */
[----:B------:R-:W-:Y:S01]  /*5f70*/  FADD.FTZ R188, R188, R185 ;  /* 0x000000b9bcbc7221 */ /* 0x000fe20000010000 */
[----:B------:R-:W2:Y:S01]  /*5f80*/  MUFU.EX2 R215, R215 ;  /* 0x000000d700d77308 */ /* 0x000ea20000000800 */
[----:B------:R-:W-:Y:S01]  /*5f90*/  FADD.FTZ R182, R182, R183 ;  /* 0x000000b7b6b67221 */ /* 0x000fe20000010000 */
[C---:B------:R-:W-:Y:S01]  /*5fa0*/  HMMA.16816.F32 R76, R148.reuse, R80, RZ ;  /* 0x00000050944c723c */ /* 0x040fe200000018ff */
[----:B------:R-:W-:Y:S01]  /*5fb0*/  FADD.FTZ R181, R181, R188 ;  /* 0x000000bcb5b57221 */ /* 0x000fe20000010000 */
[----:B------:R-:W-:Y:S01]  /*5fc0*/  MUFU.EX2 R218, R218 ;  /* 0x000000da00da7308 */ /* 0x000fe20000000800 */
[----:B------:R-:W-:Y:S01]  /*5fd0*/  FADD.FTZ R171, R171, R182 ;  /* 0x000000b6abab7221 */ /* 0x000fe20000010000 */
[----:B-----5:R-:W-:Y:S01]  /*5fe0*/  FFMA.FTZ R217, R220, UR12, -R213 ;  /* 0x0000000cdcd97c23 */ /* 0x020fe200080108d5 */
[----:B------:R-:W-:Y:S01]  /*5ff0*/  FADD.FTZ R184, R184, R181 ;  /* 0x000000b5b8b87221 */ /* 0x000fe20000010000 */
[----:B------:R-:W-:Y:S01]  /*6000*/  MUFU.EX2 R241, R241 ;  /* 0x000000f100f17308 */ /* 0x000fe20000000800 */
[----:B------:R-:W-:Y:S01]  /*6010*/  FADD.FTZ R180, R180, R171 ;  /* 0x000000abb4b47221 */ /* 0x000fe20000010000 */
[----:B------:R-:W-:Y:S01]  /*6020*/  HMMA.16816.F32 R84, R148, R88, RZ ;  /* 0x000000589454723c */ /* 0x000fe200000018ff */
[----:B------:R-:W-:Y:S01]  /*6030*/  FADD.FTZ R169, R169, R184 ;  /* 0x000000b8a9a97221 */ /* 0x000fe20000010000 */
[----:B------:R-:W-:Y:S01]  /*6040*/  MUFU.EX2 R217, R217 ;  /* 0x000000d900d97308 */ /* 0x000fe20000000800 */
[----:B------:R-:W-:-:S03]  /*6050*/  FADD.FTZ R167, R167, R180 ;  /* 0x000000b4a7a77221 */ /* 0x000fc60000010000 */
[----:B------:R-:W-:Y:S02]  /*6060*/  MUFU.EX2 R205, R205 ;  /* 0x000000cd00cd7308 */ /* 0x000fe40000000800 */
[C---:B------:R-:W-:Y:S02]  /*6070*/  HMMA.16816.F32 R92, R148.reuse, R96, RZ ;  /* 0x00000060945c723c */ /* 0x040fe400000018ff */
[----:B------:R-:W-:Y:S06]  /*6080*/  MUFU.EX2 R210, R210 ;  /* 0x000000d200d27308 */ /* 0x000fec0000000800 */
        /* <DEDUP_REMOVED lines=28> */
[C---:B---3--:R-:W-:Y:S08]  /*6250*/  HMMA.16816.F32 R60, R8.reuse, R4, R60 ;  /* 0x00000004083c723c */ /* 0x048ff0000000183c */
[C---:B------:R-:W-:Y:S01]  /*6260*/  HMMA.16816.F32 R64, R8.reuse, R6, R64 ;  /* 0x000000060840723c */ /* 0x040fe20000001840 */
[----:B------:R-:W3:Y:S07]  /*6270*/  LDSM.16.MT88.4 R4, [R191+0x4800] ;  /* 0x00480000bf04783b */ /* 0x000eee0000004200 */
[----:B----4-:R-:W-:Y:S01]  /*6280*/  HMMA.16816.F32 R84, R8, R20, R84 ;  /* 0x000000140854723c */ /* 0x010fe20000001854 */
[----:B------:R-:W-:-:S05]  /*6290*/  IMAD.U32 R21, RZ, RZ, UR13 ;  /* 0x0000000dff157e24 */ /* 0x000fca000f8e00ff */
[----:B------:R-:W-:Y:S02]  /*62a0*/  LOP3.LUT R21, R21, UR29, R237, 0x96, !PT ;  /* 0x0000001d15157c12 */ /* 0x000fe4000f8e96ed */
[----:B------:R-:W-:Y:S03]  /*62b0*/  HMMA.16816.F32 R68, R8, R16, R68 ;  /* 0x000000100844723c */ /* 0x000fe60000001844 */
[----:B------:R-:W-:-:S05]  /*62c0*/  IMAD.WIDE.U32 R20, R21, -0x326172a9, RZ ;  /* 0xcd9e8d5715147825 */ /* 0x000fca00078e00ff */
[----:B------:R-:W-:Y:S01]  /*62d0*/  LOP3.LUT R178, R242, UR11, R21, 0x96, !PT ;  /* 0x0000000bf2b27c12 */ /* 0x000fe2000f8e9615 */
[----:B------:R-:W-:Y:S01]  /*62e0*/  HMMA.16816.F32 R72, R8, R18, R72 ;  /* 0x000000120848723c */ /* 0x000fe20000001848 */
[----:B------:R-:W-:Y:S01]  /*62f0*/  LOP3.LUT R20, R20, UR10, R233, 0x96, !PT ;  /* 0x0000000a14147c12 */ /* 0x000fe2000f8e96e9 */
[----:B------:R-:W4:Y:S02]  /*6300*/  LDSM.16.MT88.4 R16, [R195+0x1c800] ;  /* 0x01c80000c310783b */ /* 0x000f240000004200 */
[----:B------:R-:W-:-:S04]  /*6310*/  IMAD.WIDE.U32 R178, R178, -0x2daee0ad, RZ ;  /* 0xd2511f53b2b27825 */ /* 0x000fc800078e00ff */
[C---:B-----5:R-:W-:Y:S08]  /*6320*/  HMMA.16816.F32 R108, R8.reuse, R12, R108 ;  /* 0x0000000c086c723c */ /* 0x060ff0000000186c */
[----:B---3--:R-:W-:Y:S01]  /*6330*/  HMMA.16816.F32 R116, R8, R4, R116 ;  /* 0x000000040874723c */ /* 0x008fe20000001874 */
[----:B------:R-:W-:Y:S01]  /*6340*/  IMAD.WIDE.U32 R4, R20, -0x2daee0ad, RZ ;  /* 0xd2511f5314047825 */ /* 0x000fe200078e00ff */
[----:B------:R-:W-:-:S04]  /*6350*/  LOP3.LUT R20, R234, UR22, R179, 0x96, !PT ;  /* 0x00000016ea147c12 */ /* 0x000fc8000f8e96b3 */
[----:B------:R-:W-:Y:S01]  /*6360*/  LOP3.LUT R178, R178, UR17, R5, 0x96, !PT ;  /* 0x00000011b2b27c12 */ /* 0x000fe2000f8e9605 */
[----:B------:R-:W-:Y:S01]  /*6370*/  IMAD.WIDE.U32 R20, R20, -0x326172a9, RZ ;  /* 0xcd9e8d5714147825 */ /* 0x000fe200078e00ff */
[----:B------:R-:W-:Y:S01]  /*6380*/  HMMA.16816.F32 R112, R8, R14, R112 ;  /* 0x0000000e0870723c */ /* 0x000fe20000001870 */
[----:B------:R-:W3:Y:S02]  /*6390*/  LDSM.16.MT88.4 R12, [R193+0x6800] ;  /* 0x00680000c10c783b */ /* 0x000ee40000004200 */
[----:B------:R-:W-:Y:S01]  /*63a0*/  IMAD.WIDE.U32 R178, R178, -0x326172a9, RZ ;  /* 0xcd9e8d57b2b27825 */ /* 0x000fe200078e00ff */
[----:B------:R-:W-:-:S04]  /*63b0*/  LOP3.LUT R5, R232, UR9, R21, 0x96, !PT ;  /* 0x00000009e8057c12 */ /* 0x000fc8000f8e9615 */
[----:B------:R-:W-:Y:S01]  /*63c0*/  HMMA.16816.F32 R132, R8, R176, R132 ;  /* 0x000000b00884723c */ /* 0x000fe20000001884 */
[----:B------:R-:W-:Y:S01]  /*63d0*/  LOP3.LUT R176, R20, UR8, R179, 0x96, !PT ;  /* 0x0000000814b07c12 */ /* 0x000fe2000f8e96b3 */
[----:B------:R-:W-:-:S04]  /*63e0*/  IMAD.WIDE.U32 R226, R5, -0x2daee0ad, RZ ;  /* 0xd2511f5305e27825 */ /* 0x000fc800078e00ff */
[----:B------:R-:W-:Y:S02]  /*63f0*/  IMAD.WIDE.U32 R176, R176, -0x2daee0ad, RZ ;  /* 0xd2511f53b0b07825 */ /* 0x000fe400078e00ff */
[C---:B------:R-:W-:Y:S08]  /*6400*/  HMMA.16816.F32 R76, R8.reuse, R24, R76 ;  /* 0x00000018084c723c */ /* 0x040ff0000000184c */
[C---:B------:R-:W-:Y:S01]  /*6410*/  HMMA.16816.F32 R80, R8.reuse, R26, R80 ;  /* 0x0000001a0850723c */ /* 0x040fe20000001850 */
[----:B------:R-:W5:Y:S07]  /*6420*/  LDSM.16.MT88.4 R24, [R191+0x6800] ;  /* 0x00680000bf18783b */ /* 0x000f6e0000004200 */
[----:B------:R-:W-:Y:S01]  /*6430*/  HMMA.16816.F32 R120, R8, R6, R120 ;  /* 0x000000060878723c */ /* 0x000fe20000001878 */
[----:B------:R-:W-:-:S02]  /*6440*/  LOP3.LUT R6, R226, UR15, R177, 0x96, !PT ;  /* 0x0000000fe2067c12 */ /* 0x000fc4000f8e96b1 */
[----:B------:R-:W-:-:S03]  /*6450*/  LOP3.LUT R226, R4, UR16, R227, 0x96, !PT ;  /* 0x0000001004e27c12 */ /* 0x000fc6000f8e96e3 */
[----:B------:R-:W-:Y:S02]  /*6460*/  IMAD.WIDE.U32 R6, R6, -0x326172a9, RZ ;  /* 0xcd9e8d5706067825 */ /* 0x000fe400078e00ff */
[----:B----4-:R-:W-:Y:S02]  /*6470*/  HMMA.16816.F32 R92, R8, R16, R92 ;  /* 0x00000010085c723c */ /* 0x010fe4000000185c */
[----:B------:R-:W-:Y:S01]  /*6480*/  IMAD.MOV.U32 R4, RZ, RZ, R6 ;  /* 0x000000ffff047224 */ /* 0x000fe200078e0006 */
[----:B------:R-:W-:Y:S01]  /*6490*/  PRMT R5, R6, 0x7773, RZ ;  /* 0x0000777306057816 */ /* 0x000fe200000000ff */
[----:B------:R-:W-:-:S03]  /*64a0*/  IMAD.WIDE.U32 R226, R226, -0x326172a9, RZ ;  /* 0xcd9e8d57e2e27825 */ /* 0x000fc600078e00ff */
[----:B------:R-:W-:Y:S01]  /*64b0*/  LOP3.LUT R4, R4, 0xff, RZ, 0xc0, !PT ;  /* 0x000000ff04047812 */ /* 0x000fe200078ec0ff */
[----:B------:R-:W-:Y:S01]  /*64c0*/  HMMA.16816.F32 R96, R8, R18, R96 ;  /* 0x000000120860723c */ /* 0x000fe20000001860 */
[----:B------:R-:W4:Y:S01]  /*64d0*/  LDSM.16.MT88.4 R16, [R195+0x1e800] ;  /* 0x01e80000c310783b */ /* 0x000f220000004200 */
[----:B------:R-:W-:-:S05]  /*64e0*/  LOP3.LUT R178, R178, UR7, R227, 0x96, !PT ;  /* 0x00000007b2b27c12 */ /* 0x000fca000f8e96e3 */
[----:B------:R-:W-:Y:S01]  /*64f0*/  IMAD.WIDE.U32 R178, R178, -0x2daee0ad, RZ ;  /* 0xd2511f53b2b27825 */ /* 0x000fe200078e00ff */
[C---:B------:R-:W-:Y:S01]  /*6500*/  HMMA.16816.F32 R44, R8.reuse, R32, R44 ;  /* 0x00000020082c723c */ /* 0x040fe2000000182c */
[C---:B------:R-:W-:Y:S02]  /*6510*/  PRMT R32, R6.reuse, 0x7772, RZ ;  /* 0x0000777206207816 */ /* 0x040fe400000000ff */
[----:B------:R-:W-:Y:S02]  /*6520*/  PRMT R33, R6, 0x7771, RZ ;  /* 0x0000777106217816 */ /* 0x000fe400000000ff */
[----:B------:R-:W-:Y:S02]  /*6530*/  PRMT R32, R32, 0x5410, R5 ;  /* 0x0000541020207816 */ /* 0x000fe40000000005 */
[----:B------:R-:W-:Y:S01]  /*6540*/  PRMT R33, R4, 0x5410, R33 ;  /* 0x0000541004217816 */ /* 0x000fe20000000021 */
[----:B---3--:R-:W-:Y:S01]  /*6550*/  HMMA.16816.F32 R140, R8, R12, R140 ;  /* 0x0000000c088c723c */ /* 0x008fe2000000188c */
[----:B------:R-:W-:-:S02]  /*6560*/  LOP3.LUT R12, R226, UR4, R7, 0x96, !PT ;  /* 0x00000004e20c7c12 */ /* 0x000fc4000f8e9607 */
[----:B------:R-:W3:Y:S01]  /*6570*/  LDSM.16.MT88.4 R4, [R197+0x1b000] ;  /* 0x01b00000c504783b */ /* 0x000ee20000004200 */
[----:B------:R-:W-:-:S04]  /*6580*/  HSET2.LE.AND R33, R33, R198, PT ;  /* 0x000000c621217233 */ /* 0x000fc80003803000 */
[----:B------:R-:W-:Y:S01]  /*6590*/  HMMA.16816.F32 R48, R8, R34, R48 ;  /* 0x000000220830723c */ /* 0x000fe20000001830 */
[C---:B------:R-:W-:Y:S02]  /*65a0*/  LOP3.LUT R34, R12.reuse, 0xffff, RZ, 0xc0, !PT ;  /* 0x0000ffff0c227812 */ /* 0x040fe400078ec0ff */
[----:B------:R-:W-:Y:S02]  /*65b0*/  LOP3.LUT R35, R12, 0xff, RZ, 0xc0, !PT ;  /* 0x000000ff0c237812 */ /* 0x000fe400078ec0ff */
[----:B------:R-:W-:-:S03]  /*65c0*/  SHF.R.U32.HI R34, RZ, 0x8, R34 ;  /* 0x00000008ff227819 */ /* 0x000fc60000011622 */
[C---:B-----5:R-:W-:Y:S01]  /*65d0*/  HMMA.16816.F32 R152, R8.reuse, R24, R152 ;  /* 0x000000180898723c */ /* 0x060fe20000001898 */
[----:B------:R-:W-:Y:S02]  /*65e0*/  PRMT R24, R12, 0x7632, R24 ;  /* 0x000076320c187816 */ /* 0x000fe40000000018 */
[----:B------:R-:W-:Y:S02]  /*65f0*/  SHF.R.U32.HI R25, RZ, 0x18, R12 ;  /* 0x00000018ff197819 */ /* 0x000fe4000001160c */
[----:B------:R-:W-:Y:S02]  /*6600*/  LOP3.LUT R24, R24, 0xff, RZ, 0xc0, !PT ;  /* 0x000000ff18187812 */ /* 0x000fe400078ec0ff */
[----:B------:R-:W-:Y:S01]  /*6610*/  PRMT R35, R35, 0x5410, R34 ;  /* 0x0000541023237816 */ /* 0x000fe20000000022 */
[----:B------:R-:W-:Y:S01]  /*6620*/  HMMA.16816.F32 R160, R8, R172, R160 ;  /* 0x000000ac08a0723c */ /* 0x000fe200000018a0 */
[----:B------:R-:W-:Y:S02]  /*6630*/  PRMT R25, R24, 0x5410, R25 ;  /* 0x0000541018197816 */ /* 0x000fe40000000019 */
[----:B------:R-:W-:-:S02]  /*6640*/  LOP3.LUT R173, R32, 0xff00ff, RZ, 0xc0, !PT ;  /* 0x00ff00ff20ad7812 */ /* 0x000fc400078ec0ff */
[--C-:B------:R-:W-:Y:S02]  /*6650*/  HSET2.LE.AND R35, R35, R198.reuse, PT ;  /* 0x000000c623237233 */ /* 0x100fe40003803000 */
[--C-:B------:R-:W-:Y:S01]  /*6660*/  HSET2.LE.AND R25, R25, R198.reuse, PT ;  /* 0x000000c619197233 */ /* 0x100fe20003803000 */
[C---:B------:R-:W-:Y:S01]  /*6670*/  HMMA.16816.F32 R148, R8.reuse, R26, R148 ;  /* 0x0000001a0894723c */ /* 0x040fe20000001894 */
[----:B------:R-:W-:Y:S02]  /*6680*/  HSET2.LE.AND R32, R173, R198, PT ;  /* 0x000000c6ad207233 */ /* 0x000fe40003803000 */
[----:B-1----:R-:W-:Y:S01]  /*6690*/  F2FP.F16.F32.PACK_AB R24, R199, R202 ;  /* 0x000000cac718723e */ /* 0x002fe200000000ff */
[----:B------:R-:W-:Y:S01]  /*66a0*/  FADD.FTZ R202, R202, R169 ;  /* 0x000000a9caca7221 */ /* 0x000fe20000010000 */
[----:B--2---:R-:W-:Y:S02]  /*66b0*/  F2FP.F16.F32.PACK_AB R26, R200, R201 ;  /* 0x000000c9c81a723e */ /* 0x004fe400000000ff */
[----:B------:R-:W-:Y:S01]  /*66c0*/  F2FP.F16.F32.PACK_AB R27, R216, R203 ;  /* 0x000000cbd81b723e */ /* 0x000fe200000000ff */
[----:B------:R-:W-:Y:S01]  /*66d0*/  HMMA.16816.F32 R52, R8, R28, R52 ;  /* 0x0000001c0834723c */ /* 0x000fe20000001834 */
[----:B------:R-:W-:Y:S01]  /*66e0*/  F2FP.F16.F32.PACK_AB R34, R215, R214 ;  /* 0x000000d6d722723e */ /* 0x000fe200000000ff */
[----:B------:R-:W-:Y:S01]  /*66f0*/  FADD.FTZ R202, R199, R202 ;  /* 0x000000cac7ca7221 */ /* 0x000fe20000010000 */
[----:B------:R-:W-:-:S02]  /*6700*/  LOP3.LUT R26, R26, R33, RZ, 0xc0, !PT ;  /* 0x000000211a1a7212 */ /* 0x000fc400078ec0ff */
[----:B------:R-:W-:Y:S01]  /*6710*/  LOP3.LUT R27, R27, R32, RZ, 0xc0, !PT ;  /* 0x000000201b1b7212 */ /* 0x000fe200078ec0ff */
[----:B------:R-:W-:Y:S01]  /*6720*/  FADD.FTZ R201, R201, R202 ;  /* 0x000000cac9c97221 */ /* 0x000fe20000010000 */
[----:B------:R-:W-:Y:S01]  /*6730*/  LOP3.LUT R24, R24, R35, RZ, 0xc0, !PT ;  /* 0x0000002318187212 */ /* 0x000fe200078ec0ff */
[----:B------:R-:W-:Y:S01]  /*6740*/  HMMA.16816.F32 R56, R8, R30, R56 ;  /* 0x0000001e0838723c */ /* 0x000fe20000001838 */
[----:B------:R-:W-:Y:S01]  /*6750*/  LOP3.LUT R25, R34, R25, RZ, 0xc0, !PT ;  /* 0x0000001922197212 */ /* 0x000fe200078ec0ff */
[----:B------:R-:W1:Y:S01]  /*6760*/  LDSM.16.MT88.4 R28, [R197+0x19000] ;  /* 0x01900000c51c783b */ /* 0x000e620000004200 */
[----:B------:R-:W-:-:S03]  /*6770*/  FADD.FTZ R200, R200, R201 ;  /* 0x000000c9c8c87221 */ /* 0x000fc60000010000 */
[----:B------:R-:W-:Y:S02]  /*6780*/  LDSM.16.MT88.4 R32, [R193+0x3000] ;  /* 0x00300000c120783b */ /* 0x000fe40000004200 */
[C---:B------:R-:W-:Y:S02]  /*6790*/  HMMA.16816.F32 R156, R8.reuse, R174, R156 ;  /* 0x000000ae089c723c */ /* 0x040fe4000000189c */
[----:B------:R-:W-:Y:S06]  /*67a0*/  LDSM.16.MT88.4 R172, [R195+0x1b000] ;  /* 0x01b00000c3ac783b */ /* 0x000fec0000004200 */
[C---:B------:R-:W-:Y:S01]  /*67b0*/  HMMA.16816.F32 R88, R8.reuse, R22, R88 ;  /* 0x000000160858723c */ /* 0x040fe20000001858 */
[----:B------:R-:W-:Y:S07]  /*67c0*/  LDSM.16.MT88.4 R20, [R197+0x1d000] ;  /* 0x01d00000c514783b */ /* 0x000fee0000004200 */
[C---:B----4-:R-:W-:Y:S08]  /*67d0*/  HMMA.16816.F32 R124, R8.reuse, R16, R124 ;  /* 0x00000010087c723c */ /* 0x050ff0000000187c */
[C---:B------:R-:W-:Y:S01]  /*67e0*/  HMMA.16816.F32 R128, R8.reuse, R18, R128 ;  /* 0x000000120880723c */ /* 0x040fe20000001880 */
[----:B------:R-:W2:Y:S07]  /*67f0*/  LDSM.16.MT88.4 R16, [R197+0x1f000] ;  /* 0x01f00000c510783b */ /* 0x000eae0000004200 */
[----:B------:R-:W-:Y:S01]  /*6800*/  HMMA.16816.F32 R144, R8, R14, R144 ;  /* 0x0000000e0890723c */ /* 0x000fe20000001890 */
[----:B------:R-:W4:Y:S04]  /*6810*/  LDSM.16.MT88.4 R8, [R193+0x1000] ;  /* 0x00100000c108783b */ /* 0x000f280000004200 */
[----:B------:R-:W-:Y:S03]  /*6820*/  LDSM.16.MT88.4 R12, [R195+0x19000] ;  /* 0x01900000c30c783b */ /* 0x000fe60000004200 */
[C---:B---3--:R-:W-:Y:S08]  /*6830*/  HMMA.16816.F32 R68, R24.reuse, R4, R68 ;  /* 0x000000041844723c */ /* 0x048ff00000001844 */
[C---:B------:R-:W-:Y:S01]  /*6840*/  HMMA.16816.F32 R72, R24.reuse, R6, R72 ;  /* 0x000000061848723c */ /* 0x040fe20000001848 */
[----:B------:R-:W3:Y:S07]  /*6850*/  LDSM.16.MT88.4 R4, [R191+0x1000] ;  /* 0x00100000bf04783b */ /* 0x000eee0000004200 */
[C---:B-1----:R-:W-:Y:S08]  /*6860*/  HMMA.16816.F32 R36, R24.reuse, R28, R36 ;  /* 0x0000001c1824723c */ /* 0x042ff00000001824 */
[C---:B------:R-:W-:Y:S01]  /*6870*/  HMMA.16816.F32 R40, R24.reuse, R30, R40 ;  /* 0x0000001e1828723c */ /* 0x040fe20000001828 */
[----:B------:R-:W1:Y:S07]  /*6880*/  LDSM.16.MT88.4 R28, [R191+0x3000] ;  /* 0x00300000bf1c783b */ /* 0x000e6e0000004200 */
[C---:B--2---:R-:W-:Y:S08]  /*6890*/  HMMA.16816.F32 R132, R24.reuse, R16, R132 ;  /* 0x000000101884723c */ /* 0x044ff00000001884 */
[C---:B----4-:R-:W-:Y:S08]  /*68a0*/  HMMA.16816.F32 R44, R24.reuse, R8, R44 ;  /* 0x00000008182c723c */ /* 0x050ff0000000182c */
[C---:B------:R-:W-:Y:S01]  /*68b0*/  HMMA.16816.F32 R48, R24.reuse, R10, R48 ;  /* 0x0000000a1830723c */ /* 0x040fe20000001830 */
[----:B------:R-:W2:Y:S07]  /*68c0*/  LDSM.16.MT88.4 R8, [R195+0x1f000] ;  /* 0x01f00000c308783b */ /* 0x000eae0000004200 */
        /* <DEDUP_REMOVED lines=11> */
[----:B--2---:R-:W-:Y:S01]  /*6980*/  HMMA.16816.F32 R124, R24, R8, R124 ;  /* 0x00000008187c723c */ /* 0x004fe2000000187c */
[----:B------:R-:W-:Y:S01]  /*6990*/  IMAD.MOV.U32 R8, RZ, RZ, R178 ;  /* 0x000000ffff087224 */ /* 0x000fe200078e00b2 */
[----:B------:R-:W-:-:S04]  /*69a0*/  PRMT R9, R178, 0x7773, RZ ;  /* 0x00007773b2097816 */ /* 0x000fc800000000ff */
[----:B------:R-:W-:Y:S02]  /*69b0*/  LOP3.LUT R8, R8, 0xff, RZ, 0xc0, !PT ;  /* 0x000000ff08087812 */ /* 0x000fe400078ec0ff */
[C---:B----4-:R-:W-:Y:S01]  /*69c0*/  HMMA.16816.F32 R108, R24.reuse, R16, R108 ;  /* 0x00000010186c723c */ /* 0x050fe2000000186c */
[----:B------:R-:W-:Y:S01]  /*69d0*/  LOP3.LUT R17, R176, UR14, R179, 0x96, !PT ;  /* 0x0000000eb0117c12 */ /* 0x000fe2000f8e96b3 */
[--C-:B------:R-:W-:Y:S01]  /*69e0*/  FFMA.FTZ R16, R207, UR12, -R212.reuse ;  /* 0x0000000ccf107c23 */ /* 0x100fe200080108d4 */
[----:B------:R-:W-:Y:S02]  /*69f0*/  FFMA.FTZ R207, R206, UR12, -R212 ;  /* 0x0000000ccecf7c23 */ /* 0x000fe400080108d4 */
[----:B------:R-:W2:Y:S03]  /*6a00*/  MUFU.EX2 R206, R211 ;  /* 0x000000d300ce7308 */ /* 0x000ea60000000800 */
[----:B---3--:R-:W-:Y:S01]  /*6a10*/  HMMA.16816.F32 R140, R24, R4, R140 ;  /* 0x00000004188c723c */ /* 0x008fe2000000188c */
[C---:B------:R-:W-:Y:S01]  /*6a20*/  PRMT R5, R178.reuse, 0x7771, RZ ;  /* 0x00007771b2057816 */ /* 0x040fe200000000ff */
[----:B------:R3:W-:Y:S01]  /*6a30*/  MUFU.EX2 R204, R16 ;  /* 0x0000001000cc7308 */ /* 0x0007e20000000800 */
[----:B------:R-:W-:-:S02]  /*6a40*/  PRMT R4, R178, 0x7772, RZ ;  /* 0x00007772b2047816 */ /* 0x000fc400000000ff */
[----:B------:R-:W-:Y:S01]  /*6a50*/  PRMT R5, R8, 0x5410, R5 ;  /* 0x0000541008057816 */ /* 0x000fe20000000005 */
[----:B------:R-:W4:Y:S01]  /*6a60*/  MUFU.EX2 R207, R207 ;  /* 0x000000cf00cf7308 */ /* 0x000f220000000800 */
[----:B------:R-:W-:Y:S01]  /*6a70*/  PRMT R4, R4, 0x5410, R9 ;  /* 0x0000541004047816 */ /* 0x000fe20000000009 */
[----:B------:R-:W-:Y:S01]  /*6a80*/  HMMA.16816.F32 R112, R24, R18, R112 ;  /* 0x000000121870723c */ /* 0x000fe20000001870 */
[C---:B------:R-:W-:Y:S01]  /*6a90*/  LOP3.LUT R19, R17.reuse, 0xffff, RZ, 0xc0, !PT ;  /* 0x0000ffff11137812 */ /* 0x040fe200078ec0ff */
[----:B------:R-:W-:Y:S01]  /*6aa0*/  LDSM.16.MT88.4 R176, [R195+0x1b800] ;  /* 0x01b80000c3b0783b */ /* 0x000fe20000004200 */
[----:B------:R-:W-:Y:S02]  /*6ab0*/  LOP3.LUT R18, R17, 0xff, RZ, 0xc0, !PT ;  /* 0x000000ff11127812 */ /* 0x000fe400078ec0ff */
[----:B------:R-:W-:-:S03]  /*6ac0*/  SHF.R.U32.HI R19, RZ, 0x8, R19 ;  /* 0x00000008ff137819 */ /* 0x000fc60000011613 */
[C---:B------:R-:W-:Y:S01]  /*6ad0*/  HMMA.16816.F32 R144, R24.reuse, R6, R144 ;  /* 0x000000061890723c */ /* 0x040fe20000001890 */
[----:B------:R-:W-:Y:S02]  /*6ae0*/  PRMT R6, R17, 0x7632, R6 ;  /* 0x0000763211067816 */ /* 0x000fe40000000006 */
[----:B------:R-:W-:Y:S02]  /*6af0*/  SHF.R.U32.HI R17, RZ, 0x18, R17 ;  /* 0x00000018ff117819 */ /* 0x000fe40000011611 */
[----:B------:R-:W-:Y:S02]  /*6b00*/  LOP3.LUT R6, R6, 0xff, RZ, 0xc0, !PT ;  /* 0x000000ff06067812 */ /* 0x000fe400078ec0ff */
[----:B------:R-:W-:Y:S01]  /*6b10*/  PRMT R19, R18, 0x5410, R19 ;  /* 0x0000541012137816 */ /* 0x000fe20000000013 */
[----:B------:R-:W-:Y:S01]  /*6b20*/  HMMA.16816.F32 R128, R24, R10, R128 ;  /* 0x0000000a1880723c */ /* 0x000fe20000001880 */
[----:B------:R-:W4:Y:S01]  /*6b30*/  LDSM.16.MT88.4 R8, [R197+0x1b800] ;  /* 0x01b80000c508783b */ /* 0x000f220000004200 */
[----:B------:R-:W-:-:S02]  /*6b40*/  PRMT R17, R6, 0x5410, R17 ;  /* 0x0000541006117816 */ /* 0x000fc40000000011 */
[----:B------:R-:W-:Y:S02]  /*6b50*/  LOP3.LUT R7, R4, 0xff00ff, RZ, 0xc0, !PT ;  /* 0x00ff00ff04077812 */ /* 0x000fe400078ec0ff */
[--C-:B------:R-:W-:Y:S02]  /*6b60*/  HSET2.LE.AND R6, R5, R198.reuse, PT ;  /* 0x000000c605067233 */ /* 0x100fe40003803000 */
[----:B------:R-:W-:Y:S01]  /*6b70*/  HMMA.16816.F32 R100, R24, R20, R100 ;  /* 0x000000141864723c */ /* 0x000fe20000001864 */
[--C-:B------:R-:W-:Y:S02]  /*6b80*/  HSET2.LE.AND R4, R19, R198.reuse, PT ;  /* 0x000000c613047233 */ /* 0x100fe40003803000 */
[--C-:B------:R-:W-:Y:S02]  /*6b90*/  HSET2.LE.AND R5, R17, R198.reuse, PT ;  /* 0x000000c611057233 */ /* 0x100fe40003803000 */
[----:B---3--:R-:W-:Y:S01]  /*6ba0*/  LDSM.16.MT88.4 R16, [R197+0x1f800] ;  /* 0x01f80000c510783b */ /* 0x008fe20000004200 */
[----:B------:R-:W-:-:S02]  /*6bb0*/  HSET2.LE.AND R7, R7, R198, PT ;  /* 0x000000c607077233 */ /* 0x000fc40003803000 */
[C---:B------:R-:W-:Y:S01]  /*6bc0*/  HMMA.16816.F32 R104, R24.reuse, R22, R104 ;  /* 0x000000161868723c */ /* 0x040fe20000001868 */
[----:B------:R-:W3:Y:S07]  /*6bd0*/  LDSM.16.MT88.4 R20, [R195+0x1d000] ;  /* 0x01d00000c314783b */ /* 0x000eee0000004200 */
[C---:B-----5:R-:W-:Y:S08]  /*6be0*/  HMMA.16816.F32 R116, R24.reuse, R12, R116 ;  /* 0x0000000c1874723c */ /* 0x060ff00000001874 */
[C---:B------:R-:W-:Y:S01]  /*6bf0*/  HMMA.16816.F32 R120, R24.reuse, R14, R120 ;  /* 0x0000000e1878723c */ /* 0x040fe20000001878 */
[----:B------:R-:W5:Y:S07]  /*6c00*/  LDSM.16.MT88.4 R12, [R197+0x19800] ;  /* 0x01980000c50c783b */ /* 0x000f6e0000004200 */
[----:B------:R-:W-:Y:S01]  /*6c10*/  HMMA.16816.F32 R76, R24, R32, R76 ;  /* 0x00000020184c723c */ /* 0x000fe2000000184c */
[----:B--2---:R-:W-:-:S02]  /*6c20*/  F2FP.F16.F32.PACK_AB R33, R241, R206 ;  /* 0x000000cef121723e */ /* 0x004fc400000000ff */
[----:B------:R-:W-:Y:S02]  /*6c30*/  F2FP.F16.F32.PACK_AB R32, R210, R205 ;  /* 0x000000cdd220723e */ /* 0x000fe400000000ff */
[----:B------:R-:W-:Y:S02]  /*6c40*/  LOP3.LUT R6, R33, R6, RZ, 0xc0, !PT ;  /* 0x0000000621067212 */ /* 0x000fe400078ec0ff */
[----:B------:R-:W-:Y:S01]  /*6c50*/  LOP3.LUT R7, R32, R7, RZ, 0xc0, !PT ;  /* 0x0000000720077212 */ /* 0x000fe200078ec0ff */
[C---:B-1----:R-:W-:Y:S01]  /*6c60*/  HMMA.16816.F32 R152, R24.reuse, R28, R152 ;  /* 0x0000001c1898723c */ /* 0x042fe20000001898 */
[C---:B------:R-:W-:Y:S01]  /*6c70*/  F2FP.F16.F32.PACK_AB R29, R218.reuse, R217 ;  /* 0x000000d9da1d723e */ /* 0x040fe200000000ff */
[----:B------:R-:W-:Y:S01]  /*6c80*/  FADD.FTZ R217, R217, R200 ;  /* 0x000000c8d9d97221 */ /* 0x000fe20000010000 */
[----:B----4-:R-:W-:Y:S02]  /*6c90*/  F2FP.F16.F32.PACK_AB R28, R207, R204 ;  /* 0x000000cccf1c723e */ /* 0x010fe400000000ff */
[----:B------:R-:W-:Y:S01]  /*6ca0*/  LOP3.LUT R4, R29, R4, RZ, 0xc0, !PT ;  /* 0x000000041d047212 */ /* 0x000fe200078ec0ff */
[----:B------:R-:W-:Y:S01]  /*6cb0*/  FADD.FTZ R217, R218, R217 ;  /* 0x000000d9dad97221 */ /* 0x000fe20000010000 */
[----:B------:R-:W-:Y:S01]  /*6cc0*/  LOP3.LUT R5, R28, R5, RZ, 0xc0, !PT ;  /* 0x000000051c057212 */ /* 0x000fe200078ec0ff */
[----:B------:R-:W-:Y:S02]  /*6cd0*/  HMMA.16816.F32 R60, R24, R172, R60 ;  /* 0x000000ac183c723c */ /* 0x000fe4000000183c */
[----:B------:R-:W-:-:S04]  /*6ce0*/  FADD.FTZ R206, R206, R217 ;  /* 0x000000d9cece7221 */ /* 0x000fc80000010000 */
[----:B------:R-:W-:Y:S02]  /*6cf0*/  FADD.FTZ R241, R241, R206 ;  /* 0x000000cef1f17221 */ /* 0x000fe40000010000 */
[C---:B------:R-:W-:Y:S08]  /*6d00*/  HMMA.16816.F32 R68, R4.reuse, R8, R68 ;  /* 0x000000080444723c */ /* 0x040ff00000001844 */
[----:B------:R-:W-:Y:S01]  /*6d10*/  HMMA.16816.F32 R72, R4, R10, R72 ;  /* 0x0000000a0448723c */ /* 0x000fe20000001848 */
[----:B------:R-:W1:Y:S07]  /*6d20*/  LDSM.16.MT88.4 R8, [R193+0x1800] ;  /* 0x00180000c108783b */ /* 0x000e6e0000004200 */
[C---:B---3--:R-:W-:Y:S08]  /*6d30*/  HMMA.16816.F32 R92, R24.reuse, R20, R92 ;  /* 0x00000014185c723c */ /* 0x048ff0000000185c */
[----:B------:R-:W-:Y:S01]  /*6d40*/  HMMA.16816.F32 R96, R24, R22, R96 ;  /* 0x000000161860723c */ /* 0x000fe20000001860 */
[----:B------:R-:W2:Y:S07]  /*6d50*/  LDSM.16.MT88.4 R20, [R197+0x1d800] ;  /* 0x01d80000c514783b */ /* 0x000eae0000004200 */
[C---:B-----5:R-:W-:Y:S08]  /*6d60*/  HMMA.16816.F32 R36, R4.reuse, R12, R36 ;  /* 0x0000000c0424723c */ /* 0x060ff00000001824 */
        /* <DEDUP_REMOVED lines=8> */
[C---:B------:R-:W-:Y:S01]  /*6df0*/  HMMA.16816.F32 R64, R24.reuse, R174, R64 ;  /* 0x000000ae1840723c */ /* 0x040fe20000001840 */
[----:B------:R-:W5:Y:S07]  /*6e00*/  LDSM.16.MT88.4 R172, [R195+0x1d800] ;  /* 0x01d80000c3ac783b */ /* 0x000f6e0000004200 */
        /* <DEDUP_REMOVED lines=23> */
[----:B-----5:R-:W-:Y:S01]  /*6f80*/  HMMA.16816.F32 R92, R4, R172, R92 ;  /* 0x000000ac045c723c */ /* 0x020fe2000000185c */
        /* <DEDUP_REMOVED lines=18> */
[----:B------:R-:W1:Y:S01]  /*70b0*/  S2UR UR7, SR_CgaCtaId ;  /* 0x00000000000779c3 */ /* 0x000e620000008800 */
[----:B------:R-:W2:Y:S01]  /*70c0*/  S2R R220, SR_TID.X ;  /* 0x0000000000dc7919 */ /* 0x000ea20000002100 */
[----:B------:R-:W3:Y:S01]  /*70d0*/  LDCU UR10, c[0x0][0x440] ;  /* 0x00008800ff0a77ac */ /* 0x000ee20008000800 */
[----:B------:R-:W-:Y:S01]  /*70e0*/  IMAD.U32 R5, RZ, RZ, UR19 ;  /* 0x00000013ff057e24 */ /* 0x000fe2000f8e00ff */
[----:B------:R-:W-:Y:S01]  /*70f0*/  LOP3.LUT R168, R2, 0x38, RZ, 0xc0, !PT ;  /* 0x0000003802a87812 */ /* 0x000fe200078ec0ff */
[----:B------:R-:W-:Y:S01]  /*7100*/  IMAD.U32 R225, RZ, RZ, UR21 ;  /* 0x00000015ffe17e24 */ /* 0x000fe2000f8e00ff */
[----:B------:R-:W-:Y:S01]  /*7110*/  UIADD3 UR4, UPT, UPT, UR20, 0x3f, URZ ;  /* 0x0000003f14047890 */ /* 0x000fe2000fffe0ff */
[----:B------:R-:W-:Y:S01]  /*7120*/  IMAD R226, R5, 0x80, R170 ;  /* 0x0000008005e27824 */ /* 0x000fe200078e02aa */
[----:B------:R-:W4:Y:S01]  /*7130*/  LDC.64 R218, c[0x0][0x3c0] ;  /* 0x0000f000ffda7b82 */ /* 0x000f220000000a00 */
[----:B------:R-:W-:Y:S01]  /*7140*/  IMAD.U32 R5, RZ, RZ, UR20 ;  /* 0x00000014ff057e24 */ /* 0x000fe2000f8e00ff */
[----:B------:R-:W-:Y:S01]  /*7150*/  USHF.R.S32.HI UR9, URZ, 0x1f, UR4 ;  /* 0x0000001fff097899 */ /* 0x000fe20008011404 */
[----:B------:R-:W-:Y:S01]  /*7160*/  IADD3 R227, PT, PT, R0, UR21, RZ ;  /* 0x0000001500e37c10 */ /* 0x000fe2000fffe0ff */
[----:B------:R-:W-:Y:S01]  /*7170*/  IMAD.MOV.U32 R0, RZ, RZ, R3 ;  /* 0x000000ffff007224 */ /* 0x000fe200078e0003 */
[----:B------:R-:W-:Y:S01]  /*7180*/  IADD3 R226, PT, PT, R165, R226, RZ ;  /* 0x000000e2a5e27210 */ /* 0x000fe20007ffe0ff */
[----:B------:R-:W-:Y:S01]  /*7190*/  ULEA.HI UR9, UR9, UR4, URZ, 0x6 ;  /* 0x0000000409097291 */ /* 0x000fe2000f8f30ff */
[----:B------:R-:W-:Y:S01]  /*71a0*/  LEA R221, R166, UR6, 0x1 ;  /* 0x00000006a6dd7c11 */ /* 0x000fe2000f8e08ff */
[----:B------:R-:W-:Y:S01]  /*71b0*/  IMAD.MOV.U32 R165, RZ, RZ, R164 ;  /* 0x000000ffffa57224 */ /* 0x000fe200078e00a4 */
[----:B------:R-:W-:Y:S01]  /*71c0*/  IADD3 R4, PT, PT, R5, -UR21, R226 ;  /* 0x8000001505047c10 */ /* 0x000fe2000fffe0e2 */
[----:B------:R-:W-:Y:S01]  /*71d0*/  USHF.R.S32.HI UR9, URZ, 0x6, UR9 ;  /* 0x00000006ff097899 */ /* 0x000fe20008011409 */
[----:B------:R-:W-:Y:S01]  /*71e0*/  IADD3 R226, PT, PT, R226, UR20, RZ ;  /* 0x00000014e2e27c10 */ /* 0x000fe2000fffe0ff */
[----:B------:R-:W-:Y:S01]  /*71f0*/  IMAD.MOV.U32 R166, RZ, RZ, 0x20 ;  /* 0x00000020ffa67424 */ /* 0x000fe200078e00ff */
[----:B------:R-:W-:Y:S01]  /*7200*/  IADD3 R225, PT, PT, R4, 0x8, R225 ;  /* 0x0000000804e17810 */ /* 0x000fe20007ffe0e1 */
[----:B------:R-:W-:Y:S01]  /*7210*/  UMOV UR11, 0x400 ;  /* 0x00000400000b7882 */ /* 0x000fe20000000000 */
[----:B---3--:R-:W-:Y:S01]  /*7220*/  ISETP.GE.AND P5, PT, R168, UR10, PT ;  /* 0x0000000aa8007c0c */ /* 0x008fe2000bfa6270 */
[----:B------:R-:W3:Y:S01]  /*7230*/  LDCU UR8, c[0x0][0x440] ;  /* 0x00008800ff0877ac */ /* 0x000ee20008000800 */
[----:B------:R-:W-:Y:S01]  /*7240*/  MOV R167, 0x40 ;  /* 0x0000004000a77802 */ /* 0x000fe20000000f00 */
[----:B------:R-:W2:Y:S01]  /*7250*/  LDCU UR4, c[0x0][0x45c] ;  /* 0x00008b80ff0477ac */ /* 0x000ea20008000800 */
[----:B-1----:R-:W-:-:S02]  /*7260*/  ULEA UR7, UR7, UR11, 0x18 ;  /* 0x0000000b07077291 */ /* 0x002fc4000f8ec0ff */
[----:B------:R-:W-:Y:S01]  /*7270*/  UIADD3 UR9, UPT, UPT, UR9, -0x2, URZ ;  /* 0xfffffffe09097890 */ /* 0x000fe2000fffe0ff */
[----:B------:R-:W-:Y:S11]  /*7280*/  BRA `(.L_x_1743) ;  /* 0x0000000000f47947 */ /* 0x000ff60003800000 */
.L_x_1745:
[----:B------:R-:W1:Y:S01]  /*7290*/  LDC.64 R168, c[0x0][0x3b8] ;  /* 0x0000ee00ffa87b82 */ /* 0x000e620000000a00 */
[----:B------:R-:W-:Y:S06]  /*72a0*/  UIADD3 UR6, UPT, UPT, UR9, -0x1, URZ ;  /* 0xffffffff09067890 */ /* 0x000fec000fffe0ff */
[----:B-1----:R-:W-:Y:S04]  /*72b0*/  IMAD.WIDE.U32 R170, R168, UR6, RZ ;  /* 0x00000006a8aa7c25 */ /* 0x002fe8000f8e00ff */
[----:B------:R-:W-:Y:S02]  /*72c0*/  IMAD R2, R169, UR6, R171 ;  /* 0x00000006a9027c24 */ /* 0x000fe4000f8e02ab */
[C---:B------:R-:W-:Y:S03]  /*72d0*/  IMAD.SHL.U32 R171, R170.reuse, 0x40, RZ ;  /* 0x00000040aaab7824 */ /* 0x040fe600078e00ff */
[----:B------:R-:W-:Y:S02]  /*72e0*/  SHF.L.U64.HI R2, R170, 0x6, R2 ;  /* 0x00000006aa027819 */ /* 0x000fe40000010202 */
[C---:B------:R-:W-:Y:S02]  /*72f0*/  LEA R172, P0, R168.reuse, R171, 0x5 ;  /* 0x000000aba8ac7211 */ /* 0x040fe400078028ff */
[CC--:B------:R-:W-:Y:S02]  /*7300*/  @!P5 LEA R170, P6, R171.reuse, R231.reuse, 0x1 ;  /* 0x000000e7abaad211 */ /* 0x0c0fe400078c08ff */
[----:B------:R-:W-:Y:S02]  /*7310*/  LEA.HI.X R173, R168, R2, R169, 0x5, P0 ;  /* 0x00000002a8ad7211 */ /* 0x000fe400000f2ca9 */
[CC--:B------:R-:W-:Y:S02]  /*7320*/  @!P4 LEA R178, P0, R171.reuse, R231.reuse, 0x1 ;  /* 0x000000e7abb2c211 */ /* 0x0c0fe400078008ff */
[CCC-:B------:R-:W-:Y:S02]  /*7330*/  @!P5 LEA.HI.X R169, R171.reuse, R230.reuse, R2.reuse, 0x1, P6 ;  /* 0x000000e6aba9d211 */ /* 0x1c0fe400030f0c02 */
[CCC-:B------:R-:W-:Y:S02]  /*7340*/  @!P4 LEA.HI.X R179, R171.reuse, R230.reuse, R2.reuse, 0x1, P0 ;  /* 0x000000e6abb3c211 */ /* 0x1c0fe400000f0c02 */
[CC--:B------:R-:W-:Y:S02]  /*7350*/  @!P3 LEA R176, P6, R171.reuse, R231.reuse, 0x1 ;  /* 0x000000e7abb0b211 */ /* 0x0c0fe400078c08ff */
[CC--:B------:R-:W-:Y:S02]  /*7360*/  @!P1 LEA R174, P0, R171.reuse, R231.reuse, 0x1 ;  /* 0x000000e7abae9211 */ /* 0x0c0fe400078008ff */
[CCC-:B------:R-:W-:Y:S02]  /*7370*/  @!P3 LEA.HI.X R177, R171.reuse, R230.reuse, R2.reuse, 0x1, P6 ;  /* 0x000000e6abb1b211 */ /* 0x1c0fe400030f0c02 */
[-C--:B------:R-:W-:Y:S01]  /*7380*/  @!P1 LEA.HI.X R175, R171, R230.reuse, R2, 0x1, P0 ;  /* 0x000000e6abaf9211 */ /* 0x080fe200000f0c02 */
[----:B------:R-:W-:Y:S01]  /*7390*/  @!P5 IMAD.MOV.U32 R171, RZ, RZ, R169 ;  /* 0x000000ffffabd224 */ /* 0x000fe200078e00a9 */
[C---:B------:R-:W-:Y:S04]  /*73a0*/  LEA R180, P6, R172.reuse, R231, 0x1 ;  /* 0x000000e7acb47211 */ /* 0x040fe800078c08ff */
        /* <DEDUP_REMOVED lines=43> */
.L_x_1743:
[----:B------:R-:W-:Y:S04]  /*7660*/  DEPBAR.LE SB0, 0x0 ;  /* 0x000080000000791a */ /* 0x000fe80000000000 */
[----:B------:R-:W-:Y:S01]  /*7670*/  BAR.SYNC.DEFER_BLOCKING 0x0 ;  /* 0x0000000000007b1d */ /* 0x000fe20000010000 */
[----:B----4-:R-:W-:Y:S01]  /*7680*/  IMAD.WIDE.U32 R2, R218, UR9, RZ ;  /* 0x00000009da027c25 */ /* 0x010fe2000f8e00ff */
[C---:B------:R-:W-:Y:S01]  /*7690*/  LOP3.LUT R224, R168.reuse, 0x40, RZ, 0xfc, !PT ;  /* 0x00000040a8e07812 */ /* 0x040fe200078efcff */
[----:B------:R-:W-:Y:S01]  /*76a0*/  UISETP.NE.AND UP0, UPT, UR9, URZ, UPT ;  /* 0x000000ff0900728c */ /* 0x000fe2000bf05270 */
[----:B------:R-:W-:Y:S01]  /*76b0*/  LOP3.LUT R223, R168, 0x80, RZ, 0xfc, !PT ;  /* 0x00000080a8df7812 */ /* 0x000fe200078efcff */
[----:B------:R-:W-:Y:S01]  /*76c0*/  IMAD R3, R219, UR9, R3 ;  /* 0x00000009db037c24 */ /* 0x000fe2000f8e0203 */
[C---:B------:R-:W-:Y:S01]  /*76d0*/  LEA R28, P0, R2.reuse, R229, 0x7 ;  /* 0x000000e5021c7211 */ /* 0x040fe200078038ff */
[----:B------:R-:W-:Y:S01]  /*76e0*/  IMAD.SHL.U32 R31, R2, 0x40, RZ ;  /* 0x00000040021f7824 */ /* 0x000fe200078e00ff */
[----:B---3--:R-:W-:Y:S01]  /*76f0*/  ISETP.GE.AND P4, PT, R224, UR8, PT ;  /* 0x00000008e0007c0c */ /* 0x008fe2000bf86270 */
[----:B------:R-:W-:Y:S01]  /*7700*/  IMAD.SHL.U32 R211, R192, 0x40, RZ ;  /* 0x00000040c0d37824 */ /* 0x000fe200078e00ff */
[-CC-:B------:R-:W-:Y:S01]  /*7710*/  LEA.HI.X R29, R2, R228.reuse, R3.reuse, 0x7, P0 ;  /* 0x000000e4021d7211 */ /* 0x180fe200000f3c03 */
[----:B------:R-:W-:Y:S01]  /*7720*/  USHF.L.U32 UR26, UR9, 0x1, URZ ;  /* 0x00000001091a7899 */ /* 0x000fe200080006ff */
[----:B------:R-:W-:Y:S02]  /*7730*/  ISETP.GE.AND P3, PT, R223, UR8, PT ;  /* 0x00000008df007c0c */ /* 0x000fe4000bf66270 */
[----:B------:R-:W-:Y:S02]  /*7740*/  LOP3.LUT R222, R168, 0xc0, RZ, 0xfc, !PT ;  /* 0x000000c0a8de7812 */ /* 0x000fe400078efcff */
[----:B------:R-:W-:Y:S01]  /*7750*/  SHF.L.U64.HI R3, R2, 0x6, R3 ;  /* 0x0000000602037819 */ /* 0x000fe20000010203 */
[----:B------:R-:W-:Y:S01]  /*7760*/  IMAD.SHL.U32 R2, R192, 0x20, RZ ;  /* 0x00000020c0027824 */ /* 0x000fe200078e00ff */
[----:B------:R-:W-:Y:S02]  /*7770*/  ISETP.GE.AND P1, PT, R222, UR8, PT ;  /* 0x00000008de007c0c */ /* 0x000fe4000bf26270 */
[--C-:B------:R-:W-:Y:S02]  /*7780*/  SHF.R.U32.HI R209, RZ, 0x1, R192.reuse ;  /* 0x00000001ffd17819 */ /* 0x100fe400000116c0 */
[----:B------:R-:W-:Y:S01]  /*7790*/  LOP3.LUT R208, R2, 0x7c00, RZ, 0xc0, !PT ;  /* 0x00007c0002d07812 */ /* 0x000fe200078ec0ff */
[----:B------:R-:W-:Y:S01]  /*77a0*/  @!PT LDS RZ, [RZ] ;  /* 0x00000000fffff984 */ /* 0x000fe20000000800 */
[----:B------:R-:W-:Y:S01]  /*77b0*/  @!PT LDS RZ, [RZ] ;  /* 0x00000000fffff984 */ /* 0x000fe20000000800 */
[----:B------:R-:W-:Y:S01]  /*77c0*/  @!PT LDS RZ, [RZ] ;  /* 0x00000000fffff984 */ /* 0x000fe20000000800 */
[----:B------:R-:W-:Y:S01]  /*77d0*/  @!P5 LDGSTS.E.BYPASS.LTC128B.128 [R221+0x18000], desc[UR24][R28.64] ;  /* 0x180000001cdddfae */ /* 0x000fe2000b981a18 */
[----:B------:R-:W-:Y:S02]  /*77e0*/  LEA R2, P0, R218, R31, 0x5 ;  /* 0x0000001fda027211 */ /* 0x000fe400078028ff */
[C---:B------:R-:W-:Y:S02]  /*77f0*/  LOP3.LUT R171, R168.reuse, 0x1c0, R211, 0xf8, !PT ;  /* 0x000001c0a8ab7812 */ /* 0x040fe400078ef8d3 */
[----:B------:R-:W-:Y:S01]  /*7800*/  @P5 STS.128 [R221+0x18000], RZ ;  /* 0x018000ffdd005388 */ /* 0x000fe20000000c00 */
[----:B------:R-:W-:Y:S02]  /*7810*/  ISETP.GE.AND P5, PT, R168, UR8, PT ;  /* 0x00000008a8007c0c */ /* 0x000fe4000bfa6270 */
[----:B------:R-:W-:Y:S02]  /*7820*/  LEA.HI.X R3, R218, R3, R219, 0x5, P0 ;  /* 0x00000003da037211 */ /* 0x000fe400000f2cdb */
[----:B------:R-:W-:Y:S01]  /*7830*/  @!PT LDS RZ, [RZ] ;  /* 0x00000000fffff984 */ /* 0x000fe20000000800 */
[----:B------:R-:W-:Y:S01]  /*7840*/  @!PT LDS RZ, [RZ] ;  /* 0x00000000fffff984 */ /* 0x000fe20000000800 */
[----:B------:R-:W-:Y:S01]  /*7850*/  @!PT LDS RZ, [RZ] ;  /* 0x00000000fffff984 */ /* 0x000fe20000000800 */
[----:B------:R-:W-:Y:S01]  /*7860*/  @!P4 LDGSTS.E.BYPASS.LTC128B.128 [R221+0x1a000], desc[UR24][R28.64+0x80] ;  /* 0x1a0000801cddcfae */ /* 0x000fe2000b981a18 */
[C---:B------:R-:W-:Y:S02]  /*7870*/  LEA R30, P0, R2.reuse, R229, 0x1 ;  /* 0x000000e5021e7211 */ /* 0x040fe400078008ff */
[----:B------:R-:W-:Y:S02]  /*7880*/  LOP3.LUT R164, R209, 0x8, RZ, 0xc0, !PT ;  /* 0x00000008d1a47812 */ /* 0x000fe400078ec0ff */
[----:B------:R-:W-:Y:S01]  /*7890*/  @P4 STS.128 [R221+0x1a000], RZ ;  /* 0x01a000ffdd004388 */ /* 0x000fe20000000c00 */
[----:B------:R-:W-:Y:S02]  /*78a0*/  LEA.HI.X R31, R2, R228, R3, 0x1, P0 ;  /* 0x000000e4021f7211 */ /* 0x000fe400000f0c03 */
[C---:B------:R-:W-:Y:S02]  /*78b0*/  LOP3.LUT R164, R171.reuse, R164, RZ, 0x3c, !PT ;  /* 0x000000a4aba47212 */ /* 0x040fe400078e3cff */
[----:B------:R-:W-:Y:S01]  /*78c0*/  @!PT LDS RZ, [RZ] ;  /* 0x00000000fffff984 */ /* 0x000fe20000000800 */
[----:B------:R-:W-:Y:S01]  /*78d0*/  @!PT LDS RZ, [RZ] ;  /* 0x00000000fffff984 */ /* 0x000fe20000000800 */
[----:B------:R-:W-:Y:S01]  /*78e0*/  @!PT LDS RZ, [RZ] ;  /* 0x00000000fffff984 */ /* 0x000fe20000000800 */
[----:B------:R-:W-:Y:S01]  /*78f0*/  @!P3 LDGSTS.E.BYPASS.LTC128B.128 [R221+0x1c000], desc[UR24][R28.64+0x100] ;  /* 0x1c0001001cddbfae */ /* 0x000fe2000b981a18 */
[----:B------:R-:W-:Y:S02]  /*7900*/  LOP3.LUT R169, R208, 0x200, R211, 0xf8, !PT ;  /* 0x00000200d0a97812 */ /* 0x000fe400078ef8d3 */
[----:B------:R-:W-:Y:S02]  /*7910*/  LOP3.LUT R171, R171, 0x8, R192, 0x78, !PT ;  /* 0x00000008abab7812 */ /* 0x000fe400078e78c0 */
[----:B------:R-:W-:Y:S01]  /*7920*/  @P3 STS.128 [R221+0x1c000], RZ ;  /* 0x01c000ffdd003388 */ /* 0x000fe20000000c00 */
[----:B------:R-:W-:Y:S02]  /*7930*/  LOP3.LUT R216, R211, 0x400, RZ, 0xc0, !PT ;  /* 0x00000400d3d87812 */ /* 0x000fe400078ec0ff */
[----:B------:R-:W-:Y:S02]  /*7940*/  LOP3.LUT R169, R169, R164, RZ, 0xfc, !PT ;  /* 0x000000a4a9a97212 */ /* 0x000fe400078efcff */
[----:B------:R-:W-:Y:S01]  /*7950*/  @!PT LDS RZ, [RZ] ;  /* 0x00000000fffff984 */ /* 0x000fe20000000800 */
[----:B------:R-:W-:Y:S01]  /*7960*/  @!PT LDS RZ, [RZ] ;  /* 0x00000000fffff984 */ /* 0x000fe20000000800 */
[----:B------:R-:W-:Y:S01]  /*7970*/  @!PT LDS RZ, [RZ] ;  /* 0x00000000fffff984 */ /* 0x000fe20000000800 */
[----:B------:R-:W-:Y:S01]  /*7980*/  @!P1 LDGSTS.E.BYPASS.LTC128B.128 [R221+0x1e000], desc[UR24][R28.64+0x180] ;  /* 0x1e0001801cdd9fae */ /* 0x000fe2000b981a18 */
[----:B------:R-:W-:Y:S01]  /*7990*/  LOP3.LUT P0, RZ, R192, 0x2, RZ, 0xc0, !PT ;  /* 0x00000002c0ff7812 */ /* 0x000fe2000780c0ff */
[----:B------:R-:W-:Y:S01]  /*79a0*/  IMAD R216, R171, 0x2, R216 ;  /* 0x00000002abd87824 */ /* 0x000fe200078e02d8 */
[----:B------:R-:W-:Y:S02]  /*79b0*/  LEA R217, R169, UR6, 0x1 ;  /* 0x00000006a9d97c11 */ /* 0x000fe4000f8e08ff */
[----:B------:R-:W-:Y:S01]  /*79c0*/  @P1 STS.128 [R221+0x1e000], RZ ;  /* 0x01e000ffdd001388 */ /* 0x000fe20000000c00 */
[----:B------:R-:W-:Y:S01]  /*79d0*/  SEL R210, R166, 0xffffffe0, !P0 ;  /* 0xffffffe0a6d27807 */ /* 0x000fe20004000000 */
[----:B------:R-:W-:Y:S01]  /*79e0*/  VIADD R193, R216, UR6 ;  /* 0x00000006d8c17c36 */ /* 0x000fe20008000000 */
[----:B------:R-:W-:Y:S02]  /*79f0*/  LOP3.LUT P2, RZ, R192, 0x4, RZ, 0xc0, !PT ;  /* 0x00000004c0ff7812 */ /* 0x000fe4000784c0ff */
[----:B------:R-:W-:Y:S01]  /*7a00*/  @!PT LDS RZ, [RZ] ;  /* 0x00000000fffff984 */ /* 0x000fe20000000800 */
[----:B------:R-:W-:Y:S01]  /*7a10*/  @!PT LDS RZ, [RZ] ;  /* 0x00000000fffff984 */ /* 0x000fe20000000800 */
[----:B------:R-:W-:Y:S01]  /*7a20*/  @!PT LDS RZ, [RZ] ;  /* 0x00000000fffff984 */ /* 0x000fe20000000800 */
[----:B------:R-:W-:Y:S01]  /*7a30*/  @!P5 LDGSTS.E.BYPASS.LTC128B.128 [R221+0x19000], desc[UR24][R30.64] ;  /* 0x190000001edddfae */ /* 0x000fe2000b981a18 */
[--C-:B------:R-:W-:Y:S01]  /*7a40*/  IMAD.IADD R215, R210, 0x1, R217.reuse ;  /* 0x00000001d2d77824 */ /* 0x100fe200078e02d9 */
[----:B------:R-:W-:Y:S03]  /*7a50*/  SEL R192, R167, 0xffffffc0, !P2 ;  /* 0xffffffc0a7c07807 */ /* 0x000fe60005000000 */
[----:B------:R-:W-:Y:S01]  /*7a60*/  @P5 STS.128 [R221+0x19000], RZ ;  /* 0x019000ffdd005388 */ /* 0x000fe20000000c00 */
[C---:B------:R-:W-:Y:S04]  /*7a70*/  IMAD.IADD R214, R193.reuse, 0x1, R210 ;  /* 0x00000001c1d67824 */ /* 0x040fe800078e02d2 */
        /* <DEDUP_REMOVED lines=25> */
[----:B------:R-:W-:Y:S05]  /*7c10*/  LDSM.16.M88.4 R188, [R214+0x10000] ;  /* 0x01000000d6bc783b */ /* 0x000fea0000000200 */
[----:B------:R-:W-:Y:S05]  /*7c20*/  LDSM.16.M88.4 R192, [R214+0x11800] ;  /* 0x01180000d6c0783b */ /* 0x000fea0000000200 */
[----:B------:R-:W-:Y:S05]  /*7c30*/  LDSM.16.M88.4 R196, [R213] ;  /* 0x00000000d5c4783b */ /* 0x000fea0000000200 */
[----:B------:R-:W-:Y:S01]  /*7c40*/  LDSM.16.M88.4 R200, [R3+0x10000] ;  /* 0x0100000003c8783b */ /* 0x000fe20000000200 */
[C---:B---3--:R-:W-:Y:S04]  /*7c50*/  HMMA.16816.F32 R4, R168.reuse, R172, RZ ;  /* 0x000000aca804723c */ /* 0x048fe800000018ff */
[----:B------:R-:W-:Y:S04]  /*7c60*/  LDSM.16.M88.4 R204, [R2+0x10000] ;  /* 0x0100000002cc783b */ /* 0x000fe80000000200 */
[C---:B------:R-:W-:Y:S01]  /*7c70*/  HMMA.16816.F32 R8, R168.reuse, R174, RZ ;  /* 0x000000aea808723c */ /* 0x040fe200000018ff */
[----:B------:R-:W3:Y:S07]  /*7c80*/  LDSM.16.M88.4 R172, [R215] ;  /* 0x00000000d7ac783b */ /* 0x000eee0000000200 */
[C---:B----4-:R-:W-:Y:S08]  /*7c90*/  HMMA.16816.F32 R12, R168.reuse, R176, RZ ;  /* 0x000000b0a80c723c */ /* 0x050ff000000018ff */
[C---:B------:R-:W-:Y:S01]  /*7ca0*/  HMMA.16816.F32 R16, R168.reuse, R178, RZ ;  /* 0x000000b2a810723c */ /* 0x040fe200000018ff */
[----:B------:R-:W4:Y:S07]  /*7cb0*/  LDSM.16.M88.4 R176, [R214+0x10800] ;  /* 0x01080000d6b0783b */ /* 0x000f2e0000000200 */
[C---:B-----5:R-:W-:Y:S08]  /*7cc0*/  HMMA.16816.F32 R20, R168.reuse, R180, RZ ;  /* 0x000000b4a814723c */ /* 0x060ff000000018ff */
[C---:B------:R-:W-:Y:S01]  /*7cd0*/  HMMA.16816.F32 R24, R168.reuse, R182, RZ ;  /* 0x000000b6a818723c */ /* 0x040fe200000018ff */
[----:B------:R-:W5:Y:S07]  /*7ce0*/  LDSM.16.M88.4 R180, [R214+0x11000] ;  /* 0x01100000d6b4783b */ /* 0x000f6e0000000200 */
[C---:B-1----:R-:W-:Y:S08]  /*7cf0*/  HMMA.16816.F32 R28, R168.reuse, R184, RZ ;  /* 0x000000b8a81c723c */ /* 0x042ff000000018ff */
[----:B------:R-:W-:Y:S01]  /*7d00*/  HMMA.16816.F32 R32, R168, R186, RZ ;  /* 0x000000baa820723c */ /* 0x000fe200000018ff */
[----:B------:R-:W1:Y:S05]  /*7d10*/  LDSM.16.M88.4 R168, [R3+0x10800] ;  /* 0x0108000003a8783b */ /* 0x000e6a0000000200 */
[----:B------:R-:W2:Y:S02]  /*7d20*/  LDSM.16.M88.4 R184, [R3+0x11000] ;  /* 0x0110000003b8783b */ /* 0x000ea40000000200 */
[C---:B---3--:R-:W-:Y:S08]  /*7d30*/  HMMA.16816.F32 R4, R172.reuse, R188, R4 ;  /* 0x000000bcac04723c */ /* 0x048ff00000001804 */
[C---:B------:R-:W-:Y:S01]  /*7d40*/  HMMA.16816.F32 R8, R172.reuse, R190, R8 ;  /* 0x000000beac08723c */ /* 0x040fe20000001808 */
[----:B------:R-:W-:Y:S07]  /*7d50*/  LDSM.16.M88.4 R188, [R212] ;  /* 0x00000000d4bc783b */ /* 0x000fee0000000200 */
[C---:B----4-:R-:W-:Y:S08]  /*7d60*/  HMMA.16816.F32 R12, R172.reuse, R176, R12 ;  /* 0x000000b0ac0c723c */ /* 0x050ff0000000180c */
[C---:B------:R-:W-:Y:S01]  /*7d70*/  HMMA.16816.F32 R16, R172.reuse, R178, R16 ;  /* 0x000000b2ac10723c */ /* 0x040fe20000001810 */
[----:B------:R-:W3:Y:S07]  /*7d80*/  LDSM.16.M88.4 R176, [R3+0x11800] ;  /* 0x0118000003b0783b */ /* 0x000eee0000000200 */
[C---:B-----5:R-:W-:Y:S08]  /*7d90*/  HMMA.16816.F32 R20, R172.reuse, R180, R20 ;  /* 0x000000b4ac14723c */ /* 0x060ff00000001814 */
[C---:B------:R-:W-:Y:S01]  /*7da0*/  HMMA.16816.F32 R24, R172.reuse, R182, R24 ;  /* 0x000000b6ac18723c */ /* 0x040fe20000001818 */
[----:B------:R-:W-:Y:S07]  /*7db0*/  LDSM.16.M88.4 R180, [R217+0x4000] ;  /* 0x00400000d9b4783b */ /* 0x000fee0000000200 */
[C---:B------:R-:W-:Y:S08]  /*7dc0*/  HMMA.16816.F32 R28, R172.reuse, R192, R28 ;  /* 0x000000c0ac1c723c */ /* 0x040ff0000000181c */
[----:B------:R-:W-:Y:S01]  /*7dd0*/  HMMA.16816.F32 R32, R172, R194, R32 ;  /* 0x000000c2ac20723c */ /* 0x000fe20000001820 */
[----:B------:R-:W-:Y:S05]  /*7de0*/  LDSM.16.M88.4 R172, [R2+0x11000] ;  /* 0x0110000002ac783b */ /* 0x000fea0000000200 */
[----:B------:R-:W-:Y:S02]  /*7df0*/  LDSM.16.M88.4 R192, [R216+UR6+0x12800] ;  /* 0x01280006d8c0783b */ /* 0x000fe40008000200 */
        /* <DEDUP_REMOVED lines=9> */
[C---:B---3--:R-:W-:Y:S08]  /*7e90*/  HMMA.16816.F32 R28, R196.reuse, R176, R28 ;  /* 0x000000b0c41c723c */ /* 0x048ff0000000181c */
[----:B------:R-:W-:Y:S01]  /*7ea0*/  HMMA.16816.F32 R32, R196, R178, R32 ;  /* 0x000000b2c420723c */ /* 0x000fe20000001820 */
[----:B------:R-:W2:Y:S05]  /*7eb0*/  LDSM.16.M88.4 R176, [R2+0x11800] ;  /* 0x0118000002b0783b */ /* 0x000eaa0000000200 */
[----:B------:R-:W3:Y:S02]  /*7ec0*/  LDSM.16.M88.4 R196, [R216+UR6+0x13000] ;  /* 0x01300006d8c4783b */ /* 0x000ee40008000200 */
[C---:B------:R-:W-:Y:S08]  /*7ed0*/  HMMA.16816.F32 R4, R188.reuse, R204, R4 ;  /* 0x000000ccbc04723c */ /* 0x040ff00000001804 */
[C---:B------:R-:W-:Y:S01]  /*7ee0*/  HMMA.16816.F32 R8, R188.reuse, R206, R8 ;  /* 0x000000cebc08723c */ /* 0x040fe20000001808 */
[----:B------:R-:W-:Y:S07]  /*7ef0*/  LDSM.16.M88.4 R204, [R216+UR6+0x14000] ;  /* 0x01400006d8cc783b */ /* 0x000fee0008000200 */
[C---:B-1----:R-:W-:Y:S08]  /*7f00*/  HMMA.16816.F32 R12, R188.reuse, R168, R12 ;  /* 0x000000a8bc0c723c */ /* 0x042ff0000000180c */
[C---:B------:R-:W-:Y:S01]  /*7f10*/  HMMA.16816.F32 R16, R188.reuse, R170, R16 ;  /* 0x000000aabc10723c */ /* 0x040fe20000001810 */
[----:B------:R-:W1:Y:S07]  /*7f20*/  LDSM.16.M88.4 R168, [R216+UR6+0x13800] ;  /* 0x01380006d8a8783b */ /* 0x000e6e0008000200 */
[C---:B------:R-:W-:Y:S08]  /*7f30*/  HMMA.16816.F32 R20, R188.reuse, R172, R20 ;  /* 0x000000acbc14723c */ /* 0x040ff00000001814 */
[C---:B------:R-:W-:Y:S01]  /*7f40*/  HMMA.16816.F32 R24, R188.reuse, R174, R24 ;  /* 0x000000aebc18723c */ /* 0x040fe20000001818 */
[----:B------:R-:W4:Y:S07]  /*7f50*/  LDSM.16.M88.4 R172, [R215+0x4000] ;  /* 0x00400000d7ac783b */ /* 0x000f2e0000000200 */
[C---:B--2---:R-:W-:Y:S08]  /*7f60*/  HMMA.16816.F32 R28, R188.reuse, R176, R28 ;  /* 0x000000b0bc1c723c */ /* 0x044ff0000000181c */
[----:B------:R-:W-:Y:S01]  /*7f70*/  HMMA.16816.F32 R32, R188, R178, R32 ;  /* 0x000000b2bc20723c */ /* 0x000fe20000001820 */
[----:B------:R-:W2:Y:S05]  /*7f80*/  LDSM.16.M88.4 R176, [R214+0x12800] ;  /* 0x01280000d6b0783b */ /* 0x000eaa0000000200 */
[----:B------:R-:W-:Y:S02]  /*7f90*/  LDSM.16.M88.4 R188, [R214+0x13800] ;  /* 0x01380000d6bc783b */ /* 0x000fe40000000200 */
[C---:B------:R-:W-:Y:S08]  /*7fa0*/  HMMA.16816.F32 R4, R180.reuse, R184, R4 ;  /* 0x000000b8b404723c */ /* 0x040ff00000001804 */
[C---:B------:R-:W-:Y:S01]  /*7fb0*/  HMMA.16816.F32 R8, R180.reuse, R186, R8 ;  /* 0x000000bab408723c */ /* 0x040fe20000001808 */
[----:B------:R-:W5:Y:S07]  /*7fc0*/  LDSM.16.M88.4 R184, [R214+0x13000] ;  /* 0x01300000d6b8783b */ /* 0x000f6e0000000200 */
        /* <DEDUP_REMOVED lines=8> */
[----:B------:R-:W1:Y:S05]  /*8050*/  LDSM.16.M88.4 R168, [R3+0x12800] ;  /* 0x0128000003a8783b */ /* 0x000e6a0000000200 */
[----:B------:R-:W1:Y:S02]  /*8060*/  LDSM.16.M88.4 R180, [R3+0x13000] ;  /* 0x0130000003b4783b */ /* 0x000e640000000200 */
        /* <DEDUP_REMOVED lines=11> */
[----:B------:R-:W5:Y:S05]  /*8120*/  LDSM.16.M88.4 R172, [R2+0x12800] ;  /* 0x0128000002ac783b */ /* 0x000f6a0000000200 */
[----:B------:R-:W-:Y:S02]  /*8130*/  LDSM.16.M88.4 R188, [R2+0x13800] ;  /* 0x0138000002bc783b */ /* 0x000fe40000000200 */
[C---:B---3--:R-:W-:Y:S08]  /*8140*/  HMMA.16816.F32 R4, R192.reuse, R196, R4 ;  /* 0x000000c4c004723c */ /* 0x048ff00000001804 */
        /* <DEDUP_REMOVED lines=8> */
[C---:B--2---:R-:W-:Y:S08]  /*81d0*/  HMMA.16816.F32 R28, R192.reuse, R176, R28 ;  /* 0x000000b0c01c723c */ /* 0x044ff0000000181c */
[----:B------:R-:W-:Y:S01]  /*81e0*/  HMMA.16816.F32 R32, R192, R178, R32 ;  /* 0x000000b2c020723c */ /* 0x000fe20000001820 */
[----:B------:R-:W2:Y:S05]  /*81f0*/  LDSM.16.M88.4 R176, [R216+UR6+0x14800] ;  /* 0x01480006d8b0783b */ /* 0x000eaa0008000200 */
[----:B------:R-:W3:Y:S02]  /*8200*/  LDSM.16.M88.4 R192, [R216+UR6+0x15800] ;  /* 0x01580006d8c0783b */ /* 0x000ee40008000200 */
[C---:B----4-:R-:W-:Y:S08]  /*8210*/  HMMA.16816.F32 R4, R184.reuse, R200, R4 ;  /* 0x000000c8b804723c */ /* 0x050ff00000001804 */
[C---:B------:R-:W-:Y:S01]  /*8220*/  HMMA.16816.F32 R8, R184.reuse, R202, R8 ;  /* 0x000000cab808723c */ /* 0x040fe20000001808 */
[----:B------:R-:W-:Y:S07]  /*8230*/  LDSM.16.M88.4 R200, [R2+0x14000] ;  /* 0x0140000002c8783b */ /* 0x000fee0000000200 */
[C---:B-----5:R-:W-:Y:S08]  /*8240*/  HMMA.16816.F32 R12, R184.reuse, R172, R12 ;  /* 0x000000acb80c723c */ /* 0x060ff0000000180c */
        /* <DEDUP_REMOVED lines=8> */
[----:B------:R-:W-:Y:S02]  /*82d0*/  LDSM.16.M88.4 R188, [R213+0x8000] ;  /* 0x00800000d5bc783b */ /* 0x000fe40000000200 */
        /* <DEDUP_REMOVED lines=25> */
[----:B------:R-:W4:Y:S02]  /*8470*/  LDSM.16.M88.4 R180, [R2+0x15800] ;  /* 0x0158000002b4783b */ /* 0x000f240000000200 */
[C---:B---3--:R-:W-:Y:S08]  /*8480*/  HMMA.16816.F32 R4, R188.reuse, R192, R4 ;  /* 0x000000c0bc04723c */ /* 0x048ff00000001804 */
        /* <DEDUP_REMOVED lines=10> */
[----:B------:R-:W2:Y:S05]  /*8530*/  LDSM.16.M88.4 R184, [R216+UR6+0x16800] ;  /* 0x01680006d8b8783b */ /* 0x000eaa0008000200 */
[----:B------:R-:W3:Y:S02]  /*8540*/  LDSM.16.M88.4 R188, [R216+UR6+0x17000] ;  /* 0x01700006d8bc783b */ /* 0x000ee40008000200 */
[C---:B------:R-:W-:Y:S08]  /*8550*/  HMMA.16816.F32 R4, R196.reuse, R200, R4 ;  /* 0x000000c8c404723c */ /* 0x040ff00000001804 */
[C---:B------:R-:W-:Y:S01]  /*8560*/  HMMA.16816.F32 R8, R196.reuse, R202, R8 ;  /* 0x000000cac408723c */ /* 0x040fe20000001808 */
[----:B------:R-:W-:Y:S07]  /*8570*/  LDSM.16.M88.4 R200, [R3+0x17800] ;  /* 0x0178000003c8783b */ /* 0x000fee0000000200 */
[C---:B------:R-:W-:Y:S08]  /*8580*/  HMMA.16816.F32 R12, R196.reuse, R204, R12 ;  /* 0x000000ccc40c723c */ /* 0x040ff0000000180c */
[C---:B------:R-:W-:Y:S01]  /*8590*/  HMMA.16816.F32 R16, R196.reuse, R206, R16 ;  /* 0x000000cec410723c */ /* 0x040fe20000001810 */
[----:B------:R-:W-:Y:S07]  /*85a0*/  LDSM.16.M88.4 R204, [R2+0x16000] ;  /* 0x0160000002cc783b */ /* 0x000fee0000000200 */
[C---:B----4-:R-:W-:Y:S08]  /*85b0*/  HMMA.16816.F32 R20, R196.reuse, R168, R20 ;  /* 0x000000a8c414723c */ /* 0x050ff00000001814 */
[C---:B------:R-:W-:Y:S01]  /*85c0*/  HMMA.16816.F32 R24, R196.reuse, R170, R24 ;  /* 0x000000aac418723c */ /* 0x040fe20000001818 */
[----:B------:R-:W4:Y:S07]  /*85d0*/  LDSM.16.M88.4 R168, [R216+UR6+0x17800] ;  /* 0x01780006d8a8783b */ /* 0x000f2e0008000200 */
        /* <DEDUP_REMOVED lines=13> */
[C---:B----4-:R-:W-:Y:S08]  /*86b0*/  HMMA.16816.F32 R28, R172.reuse, R168, R28 ;  /* 0x000000a8ac1c723c */ /* 0x050ff0000000181c */
[----:B------:R-:W-:Y:S01]  /*86c0*/  HMMA.16816.F32 R32, R172, R170, R32 ;  /* 0x000000aaac20723c */ /* 0x000fe20000001820 */
[----:B------:R-:W3:Y:S05]  /*86d0*/  LDSM.16.M88.4 R168, [R214+0x17800] ;  /* 0x01780000d6a8783b */ /* 0x000eea0000000200 */
[----:B------:R-:W4:Y:S02]  /*86e0*/  LDSM.16.M88.4 R172, [R213+0xc000] ;  /* 0x00c00000d5ac783b */ /* 0x000f240000000200 */
[C---:B-----5:R-:W-:Y:S08]  /*86f0*/  HMMA.16816.F32 R4, R180.reuse, R192, R4 ;  /* 0x000000c0b404723c */ /* 0x060ff00000001804 */
[C---:B------:R-:W-:Y:S01]  /*8700*/  HMMA.16816.F32 R8, R180.reuse, R194, R8 ;  /* 0x000000c2b408723c */ /* 0x040fe20000001808 */
[----:B------:R-:W5:Y:S07]  /*8710*/  LDSM.16.M88.4 R192, [R3+0x16800] ;  /* 0x0168000003c0783b */ /* 0x000f6e0000000200 */
[C---:B-1----:R-:W-:Y:S08]  /*8720*/  HMMA.16816.F32 R12, R180.reuse, R176, R12 ;  /* 0x000000b0b40c723c */ /* 0x042ff0000000180c */
[C---:B------:R-:W-:Y:S01]  /*8730*/  HMMA.16816.F32 R16, R180.reuse, R178, R16 ;  /* 0x000000b2b410723c */ /* 0x040fe20000001810 */
[----:B------:R-:W1:Y:S07]  /*8740*/  LDSM.16.M88.4 R176, [R212+0xc000] ;  /* 0x00c00000d4b0783b */ /* 0x000e6e0000000200 */
[C---:B--2---:R-:W-:Y:S08]  /*8750*/  HMMA.16816.F32 R20, R180.reuse, R184, R20 ;  /* 0x000000b8b414723c */ /* 0x044ff00000001814 */
[C---:B------:R-:W-:Y:S08]  /*8760*/  HMMA.16816.F32 R24, R180.reuse, R186, R24 ;  /* 0x000000bab418723c */ /* 0x040ff00000001818 */
[C---:B---3--:R-:W-:Y:S08]  /*8770*/  HMMA.16816.F32 R28, R180.reuse, R168, R28 ;  /* 0x000000a8b41c723c */ /* 0x048ff0000000181c */
[----:B------:R-:W-:Y:S01]  /*8780*/  HMMA.16816.F32 R32, R180, R170, R32 ;  /* 0x000000aab420723c */ /* 0x000fe20000001820 */
[----:B------:R-:W2:Y:S07]  /*8790*/  LDSM.16.M88.4 R168, [R2+0x16800] ;  /* 0x0168000002a8783b */ /* 0x000eae0000000200 */
[C---:B----4-:R-:W-:Y:S08]  /*87a0*/  HMMA.16816.F32 R4, R172.reuse, R188, R4 ;  /* 0x000000bcac04723c */ /* 0x050ff00000001804 */
[C---:B------:R-:W-:Y:S08]  /*87b0*/  HMMA.16816.F32 R8, R172.reuse, R190, R8 ;  /* 0x000000beac08723c */ /* 0x040ff00000001808 */
[C---:B-----5:R-:W-:Y:S08]  /*87c0*/  HMMA.16816.F32 R12, R172.reuse, R192, R12 ;  /* 0x000000c0ac0c723c */ /* 0x060ff0000000180c */
[C---:B------:R-:W-:Y:S01]  /*87d0*/  HMMA.16816.F32 R16, R172.reuse, R194, R16 ;  /* 0x000000c2ac10723c */ /* 0x040fe20000001810 */
[----:B------:R-:W-:Y:S04]  /*87e0*/  IMAD.U32 R194, RZ, RZ, UR9 ;  /* 0x00000009ffc27e24 */ /* 0x000fe8000f8e00ff */
[----:B------:R-:W-:Y:S03]  /*87f0*/  IMAD R3, R194, 0x40, R227 ;  /* 0x00000040c2037824 */ /* 0x000fe600078e02e3 */
[C---:B------:R-:W-:Y:S03]  /*8800*/  HMMA.16816.F32 R20, R172.reuse, R196, R20 ;  /* 0x000000c4ac14723c */ /* 0x040fe60000001814 */
[----:B------:R-:W-:Y:S05]  /*8810*/  LOP3.LUT R195, RZ, R3, RZ, 0x33, !PT ;  /* 0x00000003ffc37212 */ /* 0x000fea00078e33ff */
[C---:B------:R-:W-:Y:S03]  /*8820*/  HMMA.16816.F32 R24, R172.reuse, R198, R24 ;  /* 0x000000c6ac18723c */ /* 0x040fe60000001818 */
[C---:B------:R-:W-:Y:S01]  /*8830*/  IADD3 R198, PT, PT, R226.reuse, -0x9, -R3 ;  /* 0xfffffff7e2c67810 */ /* 0x040fe20007ffe803 */
[C---:B------:R-:W-:Y:S02]  /*8840*/  IMAD.IADD R196, R226.reuse, 0x1, R195 ;  /* 0x00000001e2c47824 */ /* 0x040fe400078e02c3 */
[--C-:B------:R-:W-:Y:S01]  /*8850*/  IMAD.IADD R195, R226, 0x1, -R3.reuse ;  /* 0x00000001e2c37824 */ /* 0x100fe200078e0a03 */
[----:B------:R-:W-:Y:S01]  /*8860*/  IABS R198, R198 ;  /* 0x000000c600c67213 */ /* 0x000fe20000000000 */
[C---:B------:R-:W-:Y:S03]  /*8870*/  HMMA.16816.F32 R28, R172.reuse, R200, R28 ;  /* 0x000000c8ac1c723c */ /* 0x040fe6000000181c */
[----:B------:R-:W-:Y:S01]  /*8880*/  I2FP.F32.S32 R198, R198 ;  /* 0x000000c600c67245 */ /* 0x000fe20000201400 */
[----:B------:R-:W-:Y:S01]  /*8890*/  VIADD R194, R196, 0x8 ;  /* 0x00000008c4c27836 */ /* 0x000fe20000000000 */
[----:B------:R-:W-:Y:S01]  /*88a0*/  IABS R196, R196 ;  /* 0x000000c400c47213 */ /* 0x000fe20000000000 */
[----:B------:R-:W-:Y:S01]  /*88b0*/  VIADD R197, R195, 0xfffffff8 ;  /* 0xfffffff8c3c57836 */ /* 0x000fe20000000000 */
[----:B------:R-:W-:Y:S01]  /*88c0*/  IABS R195, R195 ;  /* 0x000000c300c37213 */ /* 0x000fe20000000000 */
[----:B------:R-:W-:Y:S01]  /*88d0*/  HMMA.16816.F32 R32, R172, R202, R32 ;  /* 0x000000caac20723c */ /* 0x000fe20000001820 */
[----:B------:R-:W3:Y:S02]  /*88e0*/  LDSM.16.M88.4 R172, [R2+0x17000] ;  /* 0x0170000002ac783b */ /* 0x000ee40000000200 */
[----:B------:R-:W-:Y:S01]  /*88f0*/  IABS R194, R194 ;  /* 0x000000c200c27213 */ /* 0x000fe20000000000 */
[C---:B------:R-:W-:Y:S01]  /*8900*/  IMAD.IADD R199, R225.reuse, 0x1, -R3 ;  /* 0x00000001e1c77824 */ /* 0x040fe200078e0a03 */
[----:B------:R-:W-:Y:S02]  /*8910*/  IABS R197, R197 ;  /* 0x000000c500c57213 */ /* 0x000fe40000000000 */
[----:B------:R-:W-:Y:S01]  /*8920*/  I2FP.F32.S32 R194, R194 ;  /* 0x000000c200c27245 */ /* 0x000fe20000201400 */
[C---:B-1----:R-:W-:Y:S05]  /*8930*/  HMMA.16816.F32 R4, R176.reuse, R204, R4 ;  /* 0x000000ccb004723c */ /* 0x042fea0000001804 */
[----:B------:R-:W-:Y:S02]  /*8940*/  I2FP.F32.S32 R195, R195 ;  /* 0x000000c300c37245 */ /* 0x000fe40000201400 */
[----:B------:R-:W-:Y:S01]  /*8950*/  I2FP.F32.S32 R197, R197 ;  /* 0x000000c500c57245 */ /* 0x000fe20000201400 */
[C---:B------:R-:W-:Y:S03]  /*8960*/  HMMA.16816.F32 R8, R176.reuse, R206, R8 ;  /* 0x000000ceb008723c */ /* 0x040fe60000001808 */
[----:B------:R-:W-:Y:S02]  /*8970*/  I2FP.F32.S32 R196, R196 ;  /* 0x000000c400c47245 */ /* 0x000fe40000201400 */
[----:B------:R-:W-:Y:S03]  /*8980*/  IABS R199, R199 ;  /* 0x000000c700c77213 */ /* 0x000fe60000000000 */
[C---:B--2---:R-:W-:Y:S03]  /*8990*/  HMMA.16816.F32 R12, R176.reuse, R168, R12 ;  /* 0x000000a8b00c723c */ /* 0x044fe6000000180c */
[----:B------:R-:W-:Y:S01]  /*89a0*/  I2FP.F32.S32 R199, R199 ;  /* 0x000000c700c77245 */ /* 0x000fe20000201400 */
[----:B------:R-:W-:Y:S01]  /*89b0*/  FFMA.FTZ R7, R194, -UR5, R7 ;  /* 0x80000005c2077c23 */ /* 0x000fe20008010007 */
[----:B------:R-:W-:Y:S01]  /*89c0*/  IADD3 R194, PT, PT, R225, -0x9, -R3 ;  /* 0xfffffff7e1c27810 */ /* 0x000fe20007ffe803 */
[C---:B------:R-:W-:Y:S01]  /*89d0*/  FFMA.FTZ R4, R195.reuse, -UR5, R4 ;  /* 0x80000005c3047c23 */ /* 0x040fe20008010004 */
[----:B------:R-:W-:Y:S01]  /*89e0*/  FFMA.FTZ R5, R196, -UR5, R5 ;  /* 0x80000005c4057c23 */ /* 0x000fe20008010005 */
[C-C-:B------:R-:W-:Y:S01]  /*89f0*/  IADD3 R196, PT, PT, R226.reuse, -0x11, -R3.reuse ;  /* 0xffffffefe2c47810 */ /* 0x140fe20007ffe803 */
[C---:B------:R-:W-:Y:S01]  /*8a00*/  HMMA.16816.F32 R16, R176.reuse, R170, R16 ;  /* 0x000000aab010723c */ /* 0x040fe20000001810 */
[----:B------:R-:W1:Y:S01]  /*8a10*/  LDSM.16.M88.4 R168, [R2+0x17800] ;  /* 0x0178000002a8783b */ /* 0x000e620000000200 */
[----:B------:R-:W-:Y:S04]  /*8a20*/  DEPBAR.LE SB0, 0x0 ;  /* 0x000080000000791a */ /* 0x000fe80000000000 */
[----:B------:R-:W-:Y:S01]  /*8a30*/  IABS R194, R194 ;  /* 0x000000c200c27213 */ /* 0x000fe20000000000 */
[----:B------:R-:W-:Y:S01]  /*8a40*/  BAR.SYNC.DEFER_BLOCKING 0x0 ;  /* 0x0000000000007b1d */ /* 0x000fe20000010000 */
[----:B------:R-:W-:Y:S01]  /*8a50*/  IABS R196, R196 ;  /* 0x000000c400c47213 */ /* 0x000fe20000000000 */
[C---:B---3--:R-:W-:Y:S05]  /*8a60*/  HMMA.16816.F32 R20, R176.reuse, R172, R20 ;  /* 0x000000acb014723c */ /* 0x048fea0000001814 */
[----:B------:R-:W-:Y:S01]  /*8a70*/  I2FP.F32.S32 R194, R194 ;  /* 0x000000c200c27245 */ /* 0x000fe20000201400 */
[----:B------:R-:W-:Y:S01]  /*8a80*/  FFMA.FTZ R10, R195, -UR5, R10 ;  /* 0x80000005c30a7c23 */ /* 0x000fe2000801000a */
[--C-:B------:R-:W-:Y:S01]  /*8a90*/  IADD3 R195, PT, PT, R225, -0x18, -R3.reuse ;  /* 0xffffffe8e1c37810 */ /* 0x100fe20007ffe803 */
[----:B------:R-:W-:Y:S01]  /*8aa0*/  FFMA.FTZ R8, R197, -UR5, R8 ;  /* 0x80000005c5087c23 */ /* 0x000fe20008010008 */
[----:B------:R-:W-:Y:S01]  /*8ab0*/  IADD3 R197, PT, PT, R226, -0x10, -R3 ;  /* 0xfffffff0e2c57810 */ /* 0x000fe20007ffe803 */
[----:B------:R-:W-:Y:S01]  /*8ac0*/  FFMA.FTZ R11, R194, -UR5, R11 ;  /* 0x80000005c20b7c23 */ /* 0x000fe2000801000b */
[----:B------:R-:W-:Y:S01]  /*8ad0*/  IADD3 R194, PT, PT, R226, -0x19, -R3 ;  /* 0xffffffe7e2c27810 */ /* 0x000fe20007ffe803 */
[C---:B------:R-:W-:Y:S03]  /*8ae0*/  HMMA.16816.F32 R24, R176.reuse, R174, R24 ;  /* 0x000000aeb018723c */ /* 0x040fe60000001818 */
[----:B------:R-:W-:Y:S01]  /*8af0*/  IABS R194, R194 ;  /* 0x000000c200c27213 */ /* 0x000fe20000000000 */
[----:B------:R-:W-:Y:S01]  /*8b00*/  FFMA.FTZ R6, R199, -UR5, R6 ;  /* 0x80000005c7067c23 */ /* 0x000fe20008010006 */
[----:B------:R-:W-:Y:S01]  /*8b10*/  IABS R195, R195 ;  /* 0x000000c300c37213 */ /* 0x000fe20000000000 */
[----:B------:R-:W-:Y:S01]  /*8b20*/  FFMA.FTZ R9, R198, -UR5, R9 ;  /* 0x80000005c6097c23 */ /* 0x000fe20008010009 */
[----:B------:R-:W-:Y:S02]  /*8b30*/  IABS R197, R197 ;  /* 0x000000c500c57213 */ /* 0x000fe40000000000 */
[----:B------:R-:W-:Y:S02]  /*8b40*/  I2FP.F32.S32 R194, R194 ;  /* 0x000000c200c27245 */ /* 0x000fe40000201400 */
[----:B------:R-:W-:Y:S02]  /*8b50*/  I2FP.F32.S32 R195, R195 ;  /* 0x000000c300c37245 */ /* 0x000fe40000201400 */
[----:B------:R-:W-:Y:S01]  /*8b60*/  I2FP.F32.S32 R197, R197 ;  /* 0x000000c500c57245 */ /* 0x000fe20000201400 */
[----:B------:R-:W-:Y:S01]  /*8b70*/  FFMA.FTZ R17, R194, -UR5, R17 ;  /* 0x80000005c2117c23 */ /* 0x000fe20008010011 */
[C-C-:B------:R-:W-:Y:S01]  /*8b80*/  IADD3 R194, PT, PT, R226.reuse, -0x21, -R3.reuse ;  /* 0xffffffdfe2c27810 */ /* 0x140fe20007ffe803 */
[----:B------:R-:W-:Y:S01]  /*8b90*/  FFMA.FTZ R18, R195, -UR5, R18 ;  /* 0x80000005c3127c23 */ /* 0x000fe20008010012 */
[--C-:B------:R-:W-:Y:S01]  /*8ba0*/  IADD3 R195, PT, PT, R225, -0x20, -R3.reuse ;  /* 0xffffffe0e1c37810 */ /* 0x100fe20007ffe803 */
[----:B------:R-:W-:Y:S01]  /*8bb0*/  FFMA.FTZ R12, R197, -UR5, R12 ;  /* 0x80000005c50c7c23 */ /* 0x000fe2000801000c */
[--C-:B------:R-:W-:Y:S01]  /*8bc0*/  IADD3 R197, PT, PT, R226, -0x18, -R3.reuse ;  /* 0xffffffe8e2c57810 */ /* 0x100fe20007ffe803 */
[C---:B-1----:R-:W-:Y:S03]  /*8bd0*/  HMMA.16816.F32 R28, R176.reuse, R168, R28 ;  /* 0x000000a8b01c723c */ /* 0x042fe6000000181c */
[----:B------:R-:W-:Y:S02]  /*8be0*/  IADD3 R2, PT, PT, R225, -0x21, -R3 ;  /* 0xffffffdfe1027810 */ /* 0x000fe40007ffe803 */
        /* <DEDUP_REMOVED lines=18> */
[--C-:B------:R-:W-:Y:S02]  /*8d10*/  IADD3 R197, PT, PT, R226, -0x20, -R3.reuse ;  /* 0xffffffe0e2c57810 */ /* 0x100fe40007ffe803 */
[----:B------:R-:W-:Y:S02]  /*8d20*/  IADD3 R2, PT, PT, R225, -0x29, -R3 ;  /* 0xffffffd7e1027810 */ /* 0x000fe40007ffe803 */
[----:B------:R-:W-:Y:S02]  /*8d30*/  IABS R194, R194 ;  /* 0x000000c200c27213 */ /* 0x000fe40000000000 */
[----:B------:R-:W-:Y:S02]  /*8d40*/  IABS R195, R195 ;  /* 0x000000c300c37213 */ /* 0x000fe40000000000 */
        /* <DEDUP_REMOVED lines=11> */
[--C-:B------:R-:W-:Y:S01]  /*8e00*/  IADD3 R194, PT, PT, R225, -0x31, -R3.reuse ;  /* 0xffffffcfe1c27810 */ /* 0x100fe20007ffe803 */
[----:B------:R-:W-:Y:S01]  /*8e10*/  FFMA.FTZ R20, R197, -UR5, R20 ;  /* 0x80000005c5147c23 */ /* 0x000fe20008010014 */
[----:B------:R-:W-:Y:S01]  /*8e20*/  IADD3 R195, PT, PT, R226, -0x38, -R3 ;  /* 0xffffffc8e2c37810 */ /* 0x000fe20007ffe803 */
[----:B------:R-:W-:Y:S01]  /*8e30*/  FFMA.FTZ R27, R2, -UR5, R27 ;  /* 0x80000005021b7c23 */ /* 0x000fe2000801001b */
[C-C-:B------:R-:W-:Y:S02]  /*8e40*/  IADD3 R199, PT, PT, R225.reuse, -0x10, -R3.reuse ;  /* 0xfffffff0e1c77810 */ /* 0x140fe40007ffe803 */
        /* <DEDUP_REMOVED lines=19> */
[----:B------:R-:W-:Y:S01]  /*8f80*/  IADD3 R194, PT, PT, R225, -0x38, -R3 ;  /* 0xffffffc8e1c27810 */ /* 0x000fe20007ffe803 */
[----:B------:R-:W-:Y:S01]  /*8f90*/  FFMA.FTZ R26, R197, -UR5, R26 ;  /* 0x80000005c51a7c23 */ /* 0x000fe2000801001a */
[----:B------:R-:W-:Y:S01]  /*8fa0*/  FMNMX3.FTZ R195, R165, R4, R5, !PT ;  /* 0x00000004a5c37276 */ /* 0x000fe20007810005 */
[----:B------:R-:W-:Y:S01]  /*8fb0*/  FFMA.FTZ R33, R2, -UR5, R33 ;  /* 0x8000000502217c23 */ /* 0x000fe20008010021 */
[C-C-:B------:R-:W-:Y:S02]  /*8fc0*/  IADD3 R199, PT, PT, R226.reuse, -0x28, -R3.reuse ;  /* 0xffffffd8e2c77810 */ /* 0x140fe40007ffe803 */
[--C-:B------:R-:W-:Y:S02]  /*8fd0*/  IADD3 R196, PT, PT, R226, -0x31, -R3.reuse ;  /* 0xffffffcfe2c47810 */ /* 0x100fe40007ffe803 */
[C-C-:B------:R-:W-:Y:S02]  /*8fe0*/  IADD3 R197, PT, PT, R225.reuse, -0x30, -R3.reuse ;  /* 0xffffffd0e1c57810 */ /* 0x140fe40007ffe803 */
[----:B------:R-:W-:Y:S02]  /*8ff0*/  IADD3 R2, PT, PT, R225, -0x39, -R3 ;  /* 0xffffffc7e1027810 */ /* 0x000fe40007ffe803 */
[----:B------:R-:W-:Y:S02]  /*9000*/  IABS R3, R194 ;  /* 0x000000c200037213 */ /* 0x000fe40000000000 */
[----:B------:R-:W-:Y:S02]  /*9010*/  FMNMX3.FTZ R194, R0, R6, R7, !PT ;  /* 0x0000000600c27276 */ /* 0x000fe40007810007 */
        /* <DEDUP_REMOVED lines=10> */
[----:B------:R-:W-:Y:S02]  /*90c0*/  IABS R197, R197 ;  /* 0x000000c500c57213 */ /* 0x000fe40000000000 */
[----:B------:R-:W-:Y:S01]  /*90d0*/  I2FP.F32.S32 R196, R196 ;  /* 0x000000c400c47245 */ /* 0x000fe20000201400 */
[----:B------:R-:W-:Y:S01]  /*90e0*/  FFMA.FTZ R34, R3, -UR5, R34 ;  /* 0x8000000503227c23 */ /* 0x000fe20008010022 */
[----:B------:R-:W-:Y:S02]  /*90f0*/  FMNMX3.FTZ R194, R194, R18, R19, !PT ;  /* 0x00000012c2c27276 */ /* 0x000fe40007810013 */
[----:B------:R-:W-:Y:S01]  /*9100*/  FMNMX3.FTZ R195, R195, R20, R21, !PT ;  /* 0x00000014c3c37276 */ /* 0x000fe20007810015 */
[----:B------:R-:W-:Y:S01]  /*9110*/  FFMA.FTZ R29, R196, -UR5, R29 ;  /* 0x80000005c41d7c23 */ /* 0x000fe2000801001d */
[----:B------:R-:W-:Y:S02]  /*9120*/  I2FP.F32.S32 R197, R197 ;  /* 0x000000c500c57245 */ /* 0x000fe40000201400 */
[----:B------:R-:W-:Y:S02]  /*9130*/  IABS R2, R2 ;  /* 0x0000000200027213 */ /* 0x000fe40000000000 */
[----:B------:R-:W-:Y:S01]  /*9140*/  FMNMX3.FTZ R3, R194, R22, R23, !PT ;  /* 0x00000016c2037276 */ /* 0x000fe20007810017 */
[----:B------:R-:W-:Y:S01]  /*9150*/  FFMA.FTZ R30, R197, -UR5, R30 ;  /* 0x80000005c51e7c23 */ /* 0x000fe2000801001e */
[----:B------:R-:W-:Y:S01]  /*9160*/  FMNMX3.FTZ R194, R195, R24, R25, !PT ;  /* 0x00000018c3c27276 */ /* 0x000fe20007810019 */
[----:B------:R-:W-:Y:S01]  /*9170*/  IMAD.U32 R195, RZ, RZ, UR26 ;  /* 0x0000001affc37e24 */ /* 0x000fe2000f8e00ff */
[----:B------:R-:W-:Y:S02]  /*9180*/  I2FP.F32.S32 R2, R2 ;  /* 0x0000000200027245 */ /* 0x000fe40000201400 */
[----:B------:R-:W-:Y:S02]  /*9190*/  FMNMX3.FTZ R3, R3, R26, R27, !PT ;  /* 0x0000001a03037276 */ /* 0x000fe4000781001b */
[----:B------:R-:W-:Y:S01]  /*91a0*/  FMNMX3.FTZ R194, R194, R28, R29, !PT ;  /* 0x0000001cc2c27276 */ /* 0x000fe2000781001d */
[----:B------:R-:W-:Y:S01]  /*91b0*/  FFMA.FTZ R35, R2, -UR5, R35 ;  /* 0x8000000502237c23 */ /* 0x000fe20008010023 */
[----:B------:R-:W-:Y:S02]  /*91c0*/  FMNMX3.FTZ R3, R3, R30, R31, !PT ;  /* 0x0000001e03037276 */ /* 0x000fe4000781001f */
[----:B------:R-:W-:Y:S01]  /*91d0*/  FMNMX3.FTZ R194, R194, R32, R33, !PT ;  /* 0x00000020c2c27276 */ /* 0x000fe20007810021 */
[----:B------:R-:W-:Y:S06]  /*91e0*/  BRA.U.ANY UP0, `(.L_x_1745) ;  /* 0xffffffe100287547 */ /* 0x000fec000b93ffff */
.L_x_1744:
[----:B------:R-:W-:Y:S01]  /*91f0*/  FMNMX3.FTZ R3, R3, R34, R35, !PT ;  /* 0x0000002203037276 */ /* 0x000fe20007810023 */
[----:B------:R-:W2:Y:S01]  /*9200*/  SHFL.BFLY PT, R169, R194, 0x2, 0x1f ;  /* 0x0c401f00c2a97f89 */ /* 0x000ea200000e0000 */
[----:B------:R-:W-:Y:S01]  /*9210*/  LOP3.LUT R195, R195, UR29, R237, 0x96, !PT ;  /* 0x0000001dc3c37c12 */ /* 0x000fe2000f8e96ed */
[----:B------:R-:W-:Y:S01]  /*9220*/  UIADD3 UR15, UPT, UPT, UR28, -0x61c88647, URZ ;  /* 0x9e3779b91c0f7890 */ /* 0x000fe2000fffe0ff */
[----:B------:R-:W-:Y:S05]  /*9230*/  LOP3.LUT R193, R164, 0x200, R211, 0xf8, !PT ;  /* 0x00000200a4c17812 */ /* 0x000fea00078ef8d3 */
[----:B------:R-:W3:Y:S01]  /*9240*/  SHFL.BFLY PT, R2, R3, 0x2, 0x1f ;  /* 0x0c401f0003027f89 */ /* 0x000ee200000e0000 */
[----:B------:R-:W-:Y:S01]  /*9250*/  UIADD3 UR14, UPT, UPT, UR28, 0x3c6ef372, URZ ;  /* 0x3c6ef3721c0e7890 */ /* 0x000fe2000fffe0ff */
[----:B------:R-:W-:Y:S01]  /*9260*/  IMAD.WIDE.U32 R184, R195, -0x326172a9, RZ ;  /* 0xcd9e8d57c3b87825 */ /* 0x000fe200078e00ff */
[----:B------:R-:W-:Y:S01]  /*9270*/  UIADD3 UR23, UPT, UPT, UR29, 0x76cf5d0a, URZ ;  /* 0x76cf5d0a1d177890 */ /* 0x000fe2000fffe0ff */
[----:B------:R-:W4:Y:S01]  /*9280*/  LDC R202, c[0x0][0x4f8] ;  /* 0x00013e00ffca7b82 */ /* 0x000f220000000800 */
[----:B------:R-:W-:Y:S02]  /*9290*/  UIADD3 UR22, UPT, UPT, UR29, 0x32370b8f, URZ ;  /* 0x32370b8f1d167890 */ /* 0x000fe4000fffe0ff */
[----:B------:R-:W-:Y:S01]  /*92a0*/  LOP3.LUT R168, R242, UR15, R185, 0x96, !PT ;  /* 0x0000000ff2a87c12 */ /* 0x000fe2000f8e96b9 */
[----:B------:R-:W-:Y:S01]  /*92b0*/  UIADD3 UR13, UPT, UPT, UR28, -0x255992d5, URZ ;  /* 0xdaa66d2b1c0d7890 */ /* 0x000fe2000fffe0ff */
[----:B------:R-:W-:Y:S01]  /*92c0*/  LOP3.LUT R184, R233, UR14, R184, 0x96, !PT ;  /* 0x0000000ee9b87c12 */ /* 0x000fe2000f8e96b8 */
[----:B------:R-:W-:Y:S02]  /*92d0*/  UIADD3 UR10, UPT, UPT, UR28, 0x78dde6e4, URZ ;  /* 0x78dde6e41c0a7890 */ /* 0x000fe4000fffe0ff */
[----:B------:R-:W-:Y:S01]  /*92e0*/  IMAD.WIDE.U32 R182, R168, -0x2daee0ad, RZ ;  /* 0xd2511f53a8b67825 */ /* 0x000fe200078e00ff */
[----:B------:R-:W-:Y:S02]  /*92f0*/  UIADD3 UR17, UPT, UPT, UR29, -0x56f99767, URZ ;  /* 0xa90668991d117890 */ /* 0x000fe4000fffe0ff */
[----:B------:R-:W-:Y:S01]  /*9300*/  UIADD3 UR20, UPT, UPT, UR29, -0x126145ec, URZ ;  /* 0xed9eba141d147890 */ /* 0x000fe2000fffe0ff */
[----:B------:R-:W-:Y:S01]  /*9310*/  IMAD.WIDE.U32 R184, R184, -0x2daee0ad, RZ ;  /* 0xd2511f53b8b87825 */ /* 0x000fe200078e00ff */
[----:B------:R-:W-:Y:S01]  /*9320*/  LOP3.LUT R168, R234, UR23, R183, 0x96, !PT ;  /* 0x00000017eaa87c12 */ /* 0x000fe2000f8e96b7 */
[----:B------:R-:W-:Y:S01]  /*9330*/  UIADD3 UR11, UPT, UPT, UR28, -0x4ab325aa, URZ ;  /* 0xb54cda561c0b7890 */ /* 0x000fe2000fffe0ff */
[----:B------:R-:W-:Y:S02]  /*9340*/  UMOV UR6, UR7 ;  /* 0x0000000700067c82 */ /* 0x000fe40008000000 */
[----:B------:R-:W-:Y:S01]  /*9350*/  LOP3.LUT R182, R182, UR22, R185, 0x96, !PT ;  /* 0x00000016b6b67c12 */ /* 0x000fe2000f8e96b9 */
[----:B-1----:R-:W-:Y:S01]  /*9360*/  IMAD.WIDE.U32 R180, R168, -0x326172a9, RZ ;  /* 0xcd9e8d57a8b47825 */ /* 0x002fe200078e00ff */
[----:B------:R-:W-:Y:S01]  /*9370*/  LEA R193, R193, UR6, 0x1 ;  /* 0x00000006c1c17c11 */ /* 0x000fe2000f8e08ff */
[----:B------:R-:W-:Y:S02]  /*9380*/  UIADD3 UR12, UPT, UPT, UR28, 0x1715609d, URZ ;  /* 0x1715609d1c0c7890 */ /* 0x000fe4000fffe0ff */
[----:B------:R-:W-:Y:S01]  /*9390*/  IMAD.WIDE.U32 R182, R182, -0x326172a9, RZ ;  /* 0xcd9e8d57b6b67825 */ /* 0x000fe200078e00ff */
[----:B------:R-:W-:Y:S01]  /*93a0*/  LOP3.LUT R170, R232, UR13, R181, 0x96, !PT ;  /* 0x0000000de8aa7c12 */ /* 0x000fe2000f8e96b5 */
[----:B------:R-:W-:Y:S01]  /*93b0*/  UIADD3 UR16, UPT, UPT, UR29, 0x646e171e, URZ ;  /* 0x646e171e1d107890 */ /* 0x000fe2000fffe0ff */
[----:B--2---:R-:W-:Y:S01]  /*93c0*/  FMNMX.FTZ R169, R194, R169, !PT ;  /* 0x000000a9c2a97209 */ /* 0x004fe20007810000 */
[----:B------:R-:W-:Y:S01]  /*93d0*/  UIADD3 UR26, UPT, UPT, UR26, 0x1, URZ ;  /* 0x000000011a1a7890 */ /* 0x000fe2000fffe0ff */
[----:B---3--:R-:W-:Y:S01]  /*93e0*/  FMNMX.FTZ R2, R3, R2, !PT ;  /* 0x0000000203027209 */ /* 0x008fe20007810000 */
[----:B------:R-:W-:Y:S01]  /*93f0*/  IMAD.WIDE.U32 R170, R170, -0x2daee0ad, RZ ;  /* 0xd2511f53aaaa7825 */ /* 0x000fe200078e00ff */
[----:B------:R-:W-:Y:S01]  /*9400*/  LOP3.LUT R180, R180, UR10, R183, 0x96, !PT ;  /* 0x0000000ab4b47c12 */ /* 0x000fe2000f8e96b7 */
[----:B------:R-:W1:Y:S01]  /*9410*/  SHFL.BFLY PT, R168, R169, 0x1, 0x1f ;  /* 0x0c201f00a9a87f89 */ /* 0x000e6200000e0000 */
[----:B------:R-:W-:Y:S01]  /*9420*/  IADD3 R192, PT, PT, R210, R193, RZ ;  /* 0x000000c1d2c07210 */ /* 0x000fe20007ffe0ff */
[----:B------:R-:W-:Y:S01]  /*9430*/  UISETP.GT.AND UP0, UPT, UR9, URZ, UPT ;  /* 0x000000ff0900728c */ /* 0x000fe2000bf04270 */
[----:B------:R-:W-:Y:S05]  /*9440*/  LOP3.LUT R184, R184, UR20, R171, 0x96, !PT ;  /* 0x00000014b8b87c12 */ /* 0x000fea000f8e96ab */
[----:B------:R-:W2:Y:S01]  /*9450*/  SHFL.BFLY PT, R3, R2, 0x1, 0x1f ;  /* 0x0c201f0002037f89 */ /* 0x000ea200000e0000 */
[----:B------:R-:W-:Y:S01]  /*9460*/  IMAD.WIDE.U32 R180, R180, -0x2daee0ad, RZ ;  /* 0xd2511f53b4b47825 */ /* 0x000fe200078e00ff */
[----:B----4-:R-:W-:Y:S06]  /*9470*/  LOP3.LUT R202, R202, 0xff, RZ, 0xc0, !PT ;  /* 0x000000ffcaca7812 */ /* 0x010fec00078ec0ff */
[----:B------:R-:W-:Y:S01]  /*9480*/  LDSM.16.MT88.4 R176, [R192+0x18000] ;  /* 0x01800000c0b0783b */ /* 0x000fe20000004200 */
[----:B------:R-:W-:Y:S01]  /*9490*/  IMAD.WIDE.U32 R184, R184, -0x326172a9, RZ ;  /* 0xcd9e8d57b8b87825 */ /* 0x000fe200078e00ff */
[----:B------:R-:W-:Y:S02]  /*94a0*/  LOP3.LUT R170, R170, UR17, R181, 0x96, !PT ;  /* 0x00000011aaaa7c12 */ /* 0x000fe4000f8e96b5 */
[----:B------:R-:W-:Y:S02]  /*94b0*/  LEA R202, R202, R202, 0x10 ;  /* 0x000000cacaca7211 */ /* 0x000fe400078e80ff */
[----:B------:R-:W-:Y:S01]  /*94c0*/  LOP3.LUT R182, R182, UR12, R185, 0x96, !PT ;  /* 0x0000000cb6b67c12 */ /* 0x000fe2000f8e96b9 */
[----:B------:R-:W-:Y:S01]  /*94d0*/  IMAD.WIDE.U32 R170, R170, -0x326172a9, RZ ;  /* 0xcd9e8d57aaaa7825 */ /* 0x000fe200078e00ff */
[----:B------:R-:W-:Y:S03]  /*94e0*/  LDSM.16.MT88.4 R188, [R192+0x1c800] ;  /* 0x01c80000c0bc783b */ /* 0x000fe60000004200 */
[----:B------:R-:W-:Y:S01]  /*94f0*/  IMAD.WIDE.U32 R182, R182, -0x2daee0ad, RZ ;  /* 0xd2511f53b6b67825 */ /* 0x000fe200078e00ff */
[----:B------:R-:W-:Y:S02]  /*9500*/  MOV R174, R170 ;  /* 0x000000aa00ae7202 */ /* 0x000fe40000000f00 */
[----:B------:R-:W-:Y:S02]  /*9510*/  PRMT R172, R170, 0x7773, RZ ;  /* 0x00007773aaac7816 */ /* 0x000fe400000000ff */
[----:B-1----:R-:W-:Y:S02]  /*9520*/  FMNMX.FTZ R164, R169, R168, !PT ;  /* 0x000000a8a9a47209 */ /* 0x002fe40007810000 */
[----:B------:R-:W-:Y:S02]  /*9530*/  LOP3.LUT R168, R184, UR11, R171, 0x96, !PT ;  /* 0x0000000bb8a87c12 */ /* 0x000fe4000f8e96ab */
[----:B--2---:R-:W-:Y:S01]  /*9540*/  FMNMX.FTZ R3, R2, R3, !PT ;  /* 0x0000000302037209 */ /* 0x004fe20007810000 */
[C---:B------:R-:W-:Y:S01]  /*9550*/  FMUL.FTZ R204, R164.reuse, UR4 ;  /* 0x00000004a4cc7c20 */ /* 0x040fe20008410000 */
[----:B------:R-:W-:Y:S01]  /*9560*/  FSETP.NEU.FTZ.AND P0, PT, R164, -INF , PT ;  /* 0xff800000a400780b */ /* 0x000fe20003f1d000 */
[----:B------:R-:W-:Y:S01]  /*9570*/  LDSM.16.MT88.4 R184, [R192+0x1a800] ;  /* 0x01a80000c0b8783b */ /* 0x000fe20000004200 */
[----:B------:R-:W-:Y:S01]  /*9580*/  LOP3.LUT R173, R168, 0xffff, RZ, 0xc0, !PT ;  /* 0x0000ffffa8ad7812 */ /* 0x000fe200078ec0ff */
[C---:B------:R-:W-:Y:S01]  /*9590*/  FMUL.FTZ R203, R3.reuse, UR4 ;  /* 0x0000000403cb7c20 */ /* 0x040fe20008410000 */
[----:B------:R-:W-:Y:S02]  /*95a0*/  FSEL R204, R204, RZ, P0 ;  /* 0x000000ffcccc7208 */ /* 0x000fe40000000000 */
[----:B------:R-:W-:Y:S02]  /*95b0*/  FSETP.NEU.FTZ.AND P0, PT, R3, -INF , PT ;  /* 0xff8000000300780b */ /* 0x000fe40003f1d000 */
[----:B------:R-:W-:Y:S01]  /*95c0*/  PRMT R171, R170, 0x7772, RZ ;  /* 0x00007772aaab7816 */ /* 0x000fe200000000ff */
[--C-:B------:R-:W-:Y:S01]  /*95d0*/  FFMA.FTZ R197, R8, UR4, -R204.reuse ;  /* 0x0000000408c57c23 */ /* 0x100fe200080108cc */
[----:B------:R-:W-:Y:S01]  /*95e0*/  PRMT R169, R170, 0x7771, RZ ;  /* 0x00007771aaa97816 */ /* 0x000fe200000000ff */
[--C-:B------:R-:W-:Y:S01]  /*95f0*/  FFMA.FTZ R196, R9, UR4, -R204.reuse ;  /* 0x0000000409c47c23 */ /* 0x100fe200080108cc */
[----:B------:R-:W-:Y:S01]  /*9600*/  LOP3.LUT R174, R174, 0xff, RZ, 0xc0, !PT ;  /* 0x000000ffaeae7812 */ /* 0x000fe200078ec0ff */
[--C-:B------:R-:W-:Y:S01]  /*9610*/  FFMA.FTZ R201, R4, UR4, -R204.reuse ;  /* 0x0000000404c97c23 */ /* 0x100fe200080108cc */
[----:B------:R-:W-:Y:S01]  /*9620*/  SHF.R.U32.HI R173, RZ, 0x8, R173 ;  /* 0x00000008ffad7819 */ /* 0x000fe200000116ad */
[----:B------:R-:W-:Y:S01]  /*9630*/  FFMA.FTZ R198, R5, UR4, -R204 ;  /* 0x0000000405c67c23 */ /* 0x000fe200080108cc */
[----:B------:R-:W-:Y:S01]  /*9640*/  LOP3.LUT R170, R168, 0xff, RZ, 0xc0, !PT ;  /* 0x000000ffa8aa7812 */ /* 0x000fe200078ec0ff */
[----:B------:R-:W-:Y:S01]  /*9650*/  FADD.FTZ R5, -R164, R165 ;  /* 0x000000a5a4057221 */ /* 0x000fe20000010100 */
[----:B------:R-:W-:Y:S01]  /*9660*/  FSEL R203, R203, RZ, P0 ;  /* 0x000000ffcbcb7208 */ /* 0x000fe20000000000 */
[----:B------:R-:W-:Y:S01]  /*9670*/  MUFU.EX2 R197, R197 ;  /* 0x000000c500c57308 */ /* 0x000fe20000000800 */
[----:B------:R-:W-:Y:S01]  /*9680*/  PRMT R8, R168, 0x7632, R8 ;  /* 0x00007632a8087816 */ /* 0x000fe20000000008 */
[----:B------:R-:W-:Y:S01]  /*9690*/  FFMA.FTZ R212, R16, UR4, -R204 ;  /* 0x0000000410d47c23 */ /* 0x000fe200080108cc */
[----:B------:R-:W-:Y:S01]  /*96a0*/  PRMT R2, R171, 0x5410, R172 ;  /* 0x00005410ab027816 */ /* 0x000fe200000000ac */
[----:B------:R-:W-:Y:S01]  /*96b0*/  FFMA.FTZ R194, R11, UR4, -R203 ;  /* 0x000000040bc27c23 */ /* 0x000fe200080108cb */
[----:B------:R-:W-:Y:S01]  /*96c0*/  PRMT R169, R174, 0x5410, R169 ;  /* 0x00005410aea97816 */ /* 0x000fe200000000a9 */
[----:B------:R-:W-:Y:S01]  /*96d0*/  FFMA.FTZ R195, R10, UR4, -R203 ;  /* 0x000000040ac37c23 */ /* 0x000fe200080108cb */
[----:B------:R-:W-:Y:S01]  /*96e0*/  PRMT R9, R170, 0x5410, R173 ;  /* 0x00005410aa097816 */ /* 0x000fe200000000ad */
[--C-:B------:R-:W-:Y:S01]  /*96f0*/  FFMA.FTZ R199, R6, UR4, -R203.reuse ;  /* 0x0000000406c77c23 */ /* 0x100fe200080108cb */
[----:B------:R-:W1:Y:S01]  /*9700*/  LDSM.16.MT88.4 R172, [R193+0x18000] ;  /* 0x01800000c1ac783b */ /* 0x000e620000004200 */
[----:B------:R-:W-:Y:S01]  /*9710*/  SHF.R.U32.HI R11, RZ, 0x18, R168 ;  /* 0x00000018ff0b7819 */ /* 0x000fe200000116a8 */
[----:B------:R-:W-:Y:S01]  /*9720*/  FFMA.FTZ R200, R7, UR4, -R203 ;  /* 0x0000000407c87c23 */ /* 0x000fe200080108cb */
[----:B------:R-:W-:Y:S01]  /*9730*/  LOP3.LUT R4, R8, 0xff, RZ, 0xc0, !PT ;  /* 0x000000ff08047812 */ /* 0x000fe200078ec0ff */
[----:B------:R-:W2:Y:S01]  /*9740*/  MUFU.EX2 R196, R196 ;  /* 0x000000c400c47308 */ /* 0x000ea20000000800 */
[----:B------:R-:W-:Y:S01]  /*9750*/  LOP3.LUT R171, R2, 0xff00ff, RZ, 0xc0, !PT ;  /* 0x00ff00ff02ab7812 */ /* 0x000fe200078ec0ff */
[----:B------:R-:W-:Y:S01]  /*9760*/  FMUL.FTZ R2, R5, UR4 ;  /* 0x0000000405027c20 */ /* 0x000fe20008410000 */
[----:B------:R-:W-:Y:S01]  /*9770*/  PRMT R11, R4, 0x5410, R11 ;  /* 0x00005410040b7816 */ /* 0x000fe2000000000b */
[----:B------:R-:W-:Y:S06]  /*9780*/  FADD.FTZ R4, -R3, R0 ;  /* 0x0000000003047221 */ /* 0x000fec0000010100 */
[----:B------:R-:W-:Y:S01]  /*9790*/  MUFU.EX2 R195, R195 ;  /* 0x000000c300c37308 */ /* 0x000fe20000000800 */
[--C-:B------:R-:W-:Y:S01]  /*97a0*/  HSET2.LE.AND R170, R169, R202.reuse, PT ;  /* 0x000000caa9aa7233 */ /* 0x100fe20003803000 */
[--C-:B------:R-:W-:Y:S01]  /*97b0*/  FFMA.FTZ R207, R17, UR4, -R204.reuse ;  /* 0x0000000411cf7c23 */ /* 0x100fe200080108cc */
[----:B------:R-:W-:Y:S07]  /*97c0*/  FMUL.FTZ R0, R4, UR4 ;  /* 0x0000000404007c20 */ /* 0x000fee0008410000 */
[----:B------:R-:W3:Y:S01]  /*97d0*/  MUFU.EX2 R194, R194 ;  /* 0x000000c200c27308 */ /* 0x000ee20000000800 */
        /* <DEDUP_REMOVED lines=8> */
[----:B--2---:R-:W-:Y:S01]  /*9860*/  F2FP.F16.F32.PACK_AB R7, R196, R197 ;  /* 0x000000c5c407723e */ /* 0x004fe200000000ff */
[--C-:B------:R-:W-:Y:S01]  /*9870*/  FFMA.FTZ R216, R14, UR4, -R203.reuse ;  /* 0x000000040ed87c23 */ /* 0x100fe200080108cb */
[----:B------:R-:W-:Y:S07]  /*9880*/  IADD3 R165, PT, PT, R193, 0x18040, RZ ;  /* 0x00018040c1a57810 */ /* 0x000fee0007ffe0ff */
[----:B------:R-:W-:Y:S01]  /*9890*/  MUFU.EX2 R199, R199 ;  /* 0x000000c700c77308 */ /* 0x000fe20000000800 */
[----:B------:R-:W-:Y:S01]  /*98a0*/  @P2 IADD3 R165, PT, PT, R8, -0x40, RZ ;  /* 0xffffffc008a52810 */ /* 0x000fe20007ffe0ff */
[--C-:B------:R-:W-:Y:S01]  /*98b0*/  FFMA.FTZ R213, R15, UR4, -R203.reuse ;  /* 0x000000040fd57c23 */ /* 0x100fe200080108cb */
[----:B---3--:R-:W-:Y:S07]  /*98c0*/  F2FP.F16.F32.PACK_AB R6, R194, R195 ;  /* 0x000000c3c206723e */ /* 0x008fee00000000ff */
[----:B------:R-:W2:Y:S01]  /*98d0*/  MUFU.EX2 R200, R200 ;  /* 0x000000c800c87308 */ /* 0x000ea20000000800 */
[----:B------:R-:W-:Y:S01]  /*98e0*/  LOP3.LUT R170, R7, R170, RZ, 0xc0, !PT ;  /* 0x000000aa07aa7212 */ /* 0x000fe200078ec0ff */
[--C-:B------:R-:W-:Y:S01]  /*98f0*/  FFMA.FTZ R240, R22, UR4, -R203.reuse ;  /* 0x0000000416f07c23 */ /* 0x100fe200080108cb */
[----:B------:R-:W-:Y:S07]  /*9900*/  LOP3.LUT R171, R6, R171, RZ, 0xc0, !PT ;  /* 0x000000ab06ab7212 */ /* 0x000fee00078ec0ff */
[----:B------:R-:W3:Y:S01]  /*9910*/  MUFU.EX2 R2, R2 ;  /* 0x0000000200027308 */ /* 0x000ee20000000800 */
[----:B------:R-:W-:Y:S01]  /*9920*/  IADD3 R210, PT, PT, R210, R165, RZ ;  /* 0x000000a5d2d27210 */ /* 0x000fe20007ffe0ff */
[----:B------:R-:W-:Y:S01]  /*9930*/  FFMA.FTZ R217, R23, UR4, -R203 ;  /* 0x0000000417d97c23 */ /* 0x000fe200080108cb */
[----:B----4-:R-:W-:Y:S07]  /*9940*/  F2FP.F16.F32.PACK_AB R5, R198, R201 ;  /* 0x000000c9c605723e */ /* 0x010fee00000000ff */
[----:B------:R-:W4:Y:S01]  /*9950*/  MUFU.EX2 R0, R0 ;  /* 0x0000000000007308 */ /* 0x000f220000000800 */
[--C-:B------:R-:W-:Y:S01]  /*9960*/  FFMA.FTZ R211, R12, UR4, -R204.reuse ;  /* 0x000000040cd37c23 */ /* 0x100fe200080108cc */
[--C-:B------:R-:W-:Y:S01]  /*9970*/  FFMA.FTZ R214, R13, UR4, -R204.reuse ;  /* 0x000000040dd67c23 */ /* 0x100fe200080108cc */
[----:B------:R-:W-:Y:S07]  /*9980*/  LOP3.LUT R168, R5, R168, RZ, 0xc0, !PT ;  /* 0x000000a805a87212 */ /* 0x000fee00078ec0ff */
[----:B------:R-:W-:Y:S01]  /*9990*/  MUFU.EX2 R216, R216 ;  /* 0x000000d800d87308 */ /* 0x000fe20000000800 */
[--C-:B------:R-:W-:Y:S01]  /*99a0*/  FFMA.FTZ R215, R20, UR4, -R204.reuse ;  /* 0x0000000414d77c23 */ /* 0x100fe200080108cc */
[----:B--2---:R-:W-:Y:S01]  /*99b0*/  F2FP.F16.F32.PACK_AB R4, R200, R199 ;  /* 0x000000c7c804723e */ /* 0x004fe200000000ff */
        /* <DEDUP_REMOVED lines=9> */
[----:B------:R-:W2:Y:S01]  /*9a50*/  LDSM.16.MT88.4 R160, [R165] ;  /* 0x00000000a5a0783b */ /* 0x000ea20000004200 */
[C---:B------:R-:W-:Y:S01]  /*9a60*/  FMUL.FTZ R10, R0.reuse, R158 ;  /* 0x0000009e000a7220 */ /* 0x040fe20000410000 */
[C---:B------:R-:W-:Y:S01]  /*9a70*/  FMUL.FTZ R11, R0.reuse, R159 ;  /* 0x0000009f000b7220 */ /* 0x040fe20000410000 */
[C---:B------:R-:W-:Y:S01]  /*9a80*/  FMUL.FTZ R18, R0.reuse, R150 ;  /* 0x0000009600127220 */ /* 0x040fe20000410000 */
[----:B------:R-:W-:Y:S01]  /*9a90*/  FMUL.FTZ R19, R0, R151 ;  /* 0x0000009700137220 */ /* 0x000fe20000410000 */
[C---:B-1----:R-:W-:Y:S01]  /*9aa0*/  HMMA.16816.F32 R4, R168.reuse, R172, R4 ;  /* 0x000000aca804723c */ /* 0x042fe20000001804 */
[----:B------:R-:W-:Y:S02]  /*9ab0*/  MUFU.EX2 R214, R214 ;  /* 0x000000d600d67308 */ /* 0x000fe40000000800 */
[----:B------:R-:W1:Y:S02]  /*9ac0*/  LDSM.16.MT88.4 R156, [R210] ;  /* 0x00000000d29c783b */ /* 0x000e640000004200 */
[C---:B------:R-:W-:Y:S01]  /*9ad0*/  FMUL.FTZ R36, R2.reuse, R36 ;  /* 0x0000002402247220 */ /* 0x040fe20000410000 */
[----:B------:R-:W-:Y:S01]  /*9ae0*/  FMUL.FTZ R37, R2, R37 ;  /* 0x0000002502257220 */ /* 0x000fe20000410000 */
[C---:B------:R-:W-:Y:S01]  /*9af0*/  FMUL.FTZ R38, R0.reuse, R38 ;  /* 0x0000002600267220 */ /* 0x040fe20000410000 */
[C---:B------:R-:W-:Y:S03]  /*9b00*/  HMMA.16816.F32 R8, R168.reuse, R174, R8 ;  /* 0x000000aea808723c */ /* 0x040fe60000001808 */
[----:B------:R-:W-:Y:S01]  /*9b10*/  MUFU.EX2 R213, R213 ;  /* 0x000000d500d57308 */ /* 0x000fe20000000800 */
[----:B------:R-:W-:Y:S01]  /*9b20*/  FMUL.FTZ R39, R0, R39 ;  /* 0x0000002700277220 */ /* 0x000fe20000410000 */
[----:B------:R-:W3:Y:S01]  /*9b30*/  LDSM.16.MT88.4 R172, [R193+0x1a000] ;  /* 0x01a00000c1ac783b */ /* 0x000ee20000004200 */
[C---:B------:R-:W-:Y:S01]  /*9b40*/  FMUL.FTZ R40, R2.reuse, R40 ;  /* 0x0000002802287220 */ /* 0x040fe20000410000 */
[----:B------:R-:W-:Y:S01]  /*9b50*/  FMUL.FTZ R41, R2, R41 ;  /* 0x0000002902297220 */ /* 0x000fe20000410000 */
[C---:B------:R-:W-:Y:S01]  /*9b60*/  FMUL.FTZ R42, R0.reuse, R42 ;  /* 0x0000002a002a7220 */ /* 0x040fe20000410000 */
[----:B------:R-:W-:Y:S01]  /*9b70*/  FMUL.FTZ R43, R0, R43 ;  /* 0x0000002b002b7220 */ /* 0x000fe20000410000 */
[----:B------:R-:W-:Y:S01]  /*9b80*/  FMUL.FTZ R44, R2, R44 ;  /* 0x0000002c022c7220 */ /* 0x000fe20000410000 */
[C---:B------:R-:W-:Y:S02]  /*9b90*/  HMMA.16816.F32 R36, R168.reuse, R176, R36 ;  /* 0x000000b0a824723c */ /* 0x040fe40000001824 */
[----:B------:R-:W-:Y:S01]  /*9ba0*/  MUFU.EX2 R215, R215 ;  /* 0x000000d700d77308 */ /* 0x000fe20000000800 */
[----:B------:R-:W-:Y:S01]  /*9bb0*/  LOP3.LUT R176, R180, UR16, R183, 0x96, !PT ;  /* 0x00000010b4b07c12 */ /* 0x000fe2000f8e96b7 */
        /* <DEDUP_REMOVED lines=139> */
[----:B------:R-:W-:Y:S01]  /*a470*/  LOP3.LUT R177, R176, 0xff, RZ, 0xc0, !PT ;  /* 0x000000ffb0b17812 */ /* 0x000fe200078ec0ff */
[----:B------:R-:W-:Y:S01]  /*a480*/  FMUL.FTZ R12, R2, R152 ;  /* 0x00000098020c7220 */ /* 0x000fe20000410000 */
[----:B------:R-:W-:Y:S01]  /*a490*/  PRMT R179, R176, 0x7632, R179 ;  /* 0x00007632b0b37816 */ /* 0x000fe200000000b3 */
[----:B------:R-:W-:Y:S01]  /*a4a0*/  FMUL.FTZ R13, R2, R153 ;  /* 0x00000099020d7220 */ /* 0x000fe20000410000 */
[C---:B------:R-:W-:Y:S01]  /*a4b0*/  FMUL.FTZ R14, R0.reuse, R154 ;  /* 0x0000009a000e7220 */ /* 0x040fe20000410000 */
[C---:B------:R-:W-:Y:S01]  /*a4c0*/  HMMA.16816.F32 R120, R168.reuse, R162, R120 ;  /* 0x000000a2a878723c */ /* 0x040fe20000001878 */
[----:B------:R-:W2:Y:S02]  /*a4d0*/  LDSM.16.MT88.4 R160, [R165+0x6000] ;  /* 0x00600000a5a0783b */ /* 0x000ea40000004200 */
[----:B------:R-:W-:Y:S01]  /*a4e0*/  LOP3.LUT R179, R179, 0xff, RZ, 0xc0, !PT ;  /* 0x000000ffb3b37812 */ /* 0x000fe200078ec0ff */
[----:B------:R-:W-:Y:S01]  /*a4f0*/  FMUL.FTZ R15, R0, R155 ;  /* 0x0000009b000f7220 */ /* 0x000fe20000410000 */
[----:B----4-:R-:W-:Y:S01]  /*a500*/  F2FP.F16.F32.PACK_AB R154, R207, R212 ;  /* 0x000000d4cf9a723e */ /* 0x010fe200000000ff */
[----:B------:R-:W-:Y:S01]  /*a510*/  FFMA.FTZ R201, R2, R241, R201 ;  /* 0x000000f102c97223 */ /* 0x000fe200000100c9 */
[----:B-----5:R-:W-:Y:S01]  /*a520*/  F2FP.F16.F32.PACK_AB R155, R205, R206 ;  /* 0x000000cecd9b723e */ /* 0x020fe200000000ff */
[C---:B-1----:R-:W-:Y:S03]  /*a530*/  HMMA.16816.F32 R124, R168.reuse, R156, R124 ;  /* 0x0000009ca87c723c */ /* 0x042fe6000000187c */
[----:B------:R-:W-:Y:S01]  /*a540*/  MOV R156, R182 ;  /* 0x000000b6009c7202 */ /* 0x000fe20000000f00 */
[----:B------:R-:W-:Y:S01]  /*a550*/  FFMA.FTZ R199, R0, R239, R199 ;  /* 0x000000ef00c77223 */ /* 0x000fe200000100c7 */
[----:B------:R-:W-:Y:S03]  /*a560*/  FADD.FTZ R198, R198, R201 ;  /* 0x000000c9c6c67221 */ /* 0x000fe60000010000 */
[C---:B------:R-:W-:Y:S03]  /*a570*/  HMMA.16816.F32 R128, R168.reuse, R158, R128 ;  /* 0x0000009ea880723c */ /* 0x040fe60000001880 */
[----:B------:R-:W-:Y:S01]  /*a580*/  FADD.FTZ R200, R200, R199 ;  /* 0x000000c7c8c87221 */ /* 0x000fe20000010000 */
[----:B------:R-:W-:Y:S04]  /*a590*/  FADD.FTZ R197, R197, R198 ;  /* 0x000000c6c5c57221 */ /* 0x000fe80000010000 */
[C---:B---3--:R-:W-:Y:S03]  /*a5a0*/  HMMA.16816.F32 R132, R168.reuse, R172, R132 ;  /* 0x000000aca884723c */ /* 0x048fe60000001884 */
[----:B------:R-:W-:Y:S01]  /*a5b0*/  PRMT R173, R182, 0x7773, RZ ;  /* 0x00007773b6ad7816 */ /* 0x000fe200000000ff */
[----:B------:R-:W-:Y:S01]  /*a5c0*/  FADD.FTZ R196, R196, R197 ;  /* 0x000000c5c4c47221 */ /* 0x000fe20000010000 */
[C---:B------:R-:W-:Y:S03]  /*a5d0*/  PRMT R172, R182.reuse, 0x7772, RZ ;  /* 0x00007772b6ac7816 */ /* 0x040fe600000000ff */
[C---:B------:R-:W-:Y:S03]  /*a5e0*/  HMMA.16816.F32 R136, R168.reuse, R174, R136 ;  /* 0x000000aea888723c */ /* 0x040fe60000001888 */
[----:B------:R-:W-:Y:S02]  /*a5f0*/  PRMT R174, R182, 0x7771, RZ ;  /* 0x00007771b6ae7816 */ /* 0x000fe400000000ff */
[----:B------:R-:W-:Y:S01]  /*a600*/  LDSM.16.MT88.4 R180, [R193+0x1a800] ;  /* 0x01a80000c1b4783b */ /* 0x000fe20000004200 */
[----:B------:R-:W-:Y:S02]  /*a610*/  PRMT R172, R172, 0x5410, R173 ;  /* 0x00005410acac7816 */ /* 0x000fe400000000ad */
[C---:B--2---:R-:W-:Y:S03]  /*a620*/  HMMA.16816.F32 R140, R168.reuse, R160, R140 ;  /* 0x000000a0a88c723c */ /* 0x044fe6000000188c */
[----:B------:R-:W-:Y:S02]  /*a630*/  LOP3.LUT R161, R156, 0xff, RZ, 0xc0, !PT ;  /* 0x000000ff9ca17812 */ /* 0x000fe400078ec0ff */
[----:B------:R-:W1:Y:S01]  /*a640*/  LDSM.16.MT88.4 R156, [R210+0x6000] ;  /* 0x00600000d29c783b */ /* 0x000e620000004200 */
[----:B------:R-:W-:Y:S02]  /*a650*/  LOP3.LUT R160, R176, 0xffff, RZ, 0xc0, !PT ;  /* 0x0000ffffb0a07812 */ /* 0x000fe400078ec0ff */
[C---:B------:R-:W-:Y:S03]  /*a660*/  HMMA.16816.F32 R144, R168.reuse, R162, R144 ;  /* 0x000000a2a890723c */ /* 0x040fe60000001890 */
[----:B------:R-:W-:Y:S02]  /*a670*/  PRMT R161, R161, 0x5410, R174 ;  /* 0x00005410a1a17816 */ /* 0x000fe400000000ae */
[----:B------:R-:W-:Y:S02]  /*a680*/  LOP3.LUT R163, R172, 0xff00ff, RZ, 0xc0, !PT ;  /* 0x00ff00ffaca37812 */ /* 0x000fe400078ec0ff */
[----:B------:R-:W-:Y:S01]  /*a690*/  SHF.R.U32.HI R160, RZ, 0x8, R160 ;  /* 0x00000008ffa07819 */ /* 0x000fe200000116a0 */
[----:B------:R-:W-:Y:S01]  /*a6a0*/  LDSM.16.MT88.4 R172, [R192+0x18800] ;  /* 0x01880000c0ac783b */ /* 0x000fe20000004200 */
[--C-:B------:R-:W-:Y:S02]  /*a6b0*/  HSET2.LE.AND R17, R161, R202.reuse, PT ;  /* 0x000000caa1117233 */ /* 0x100fe40003803000 */
[----:B------:R-:W-:Y:S02]  /*a6c0*/  PRMT R177, R177, 0x5410, R160 ;  /* 0x00005410b1b17816 */ /* 0x000fe400000000a0 */
[--C-:B------:R-:W-:Y:S02]  /*a6d0*/  HSET2.LE.AND R16, R163, R202.reuse, PT ;  /* 0x000000caa3107233 */ /* 0x100fe40003803000 */
[----:B------:R-:W-:Y:S01]  /*a6e0*/  SHF.R.U32.HI R176, RZ, 0x18, R176 ;  /* 0x00000018ffb07819 */ /* 0x000fe200000116b0 */
[----:B------:R-:W2:Y:S01]  /*a6f0*/  LDSM.16.MT88.4 R160, [R193+0x18800] ;  /* 0x01880000c1a0783b */ /* 0x000ea20000004200 */
[----:B------:R-:W-:Y:S01]  /*a700*/  LOP3.LUT R154, R154, R17, RZ, 0xc0, !PT ;  /* 0x000000119a9a7212 */ /* 0x000fe200078ec0ff */
[C---:B------:R-:W-:Y:S01]  /*a710*/  FMUL.FTZ R17, R2.reuse, R149 ;  /* 0x0000009502117220 */ /* 0x040fe20000410000 */
[----:B------:R-:W-:Y:S02]  /*a720*/  PRMT R153, R179, 0x5410, R176 ;  /* 0x00005410b3997816 */ /* 0x000fe400000000b0 */
[----:B------:R-:W-:Y:S01]  /*a730*/  LOP3.LUT R155, R155, R16, RZ, 0xc0, !PT ;  /* 0x000000109b9b7212 */ /* 0x000fe200078ec0ff */
[----:B------:R-:W-:Y:S01]  /*a740*/  FMUL.FTZ R16, R2, R148 ;  /* 0x0000009402107220 */ /* 0x000fe20000410000 */
[--C-:B------:R-:W-:Y:S01]  /*a750*/  HSET2.LE.AND R152, R177, R202.reuse, PT ;  /* 0x000000cab1987233 */ /* 0x100fe20003803000 */
[----:B------:R-:W-:Y:S01]  /*a760*/  LDSM.16.MT88.4 R148, [R210+0x800] ;  /* 0x00080000d294783b */ /* 0x000fe20000004200 */
[--C-:B------:R-:W-:Y:S07]  /*a770*/  HSET2.LE.AND R153, R153, R202.reuse, PT ;  /* 0x000000ca99997233 */ /* 0x100fee0003803000 */
[----:B------:R-:W3:Y:S01]  /*a780*/  LDSM.16.MT88.4 R176, [R165+0x800] ;  /* 0x00080000a5b0783b */ /* 0x000ee20000004200 */
[C---:B-1----:R-:W-:Y:S03]  /*a790*/  HMMA.16816.F32 R12, R168.reuse, R156, R12 ;  /* 0x0000009ca80c723c */ /* 0x042fe6000000180c */
[----:B------:R-:W-:Y:S02]  /*a7a0*/  F2FP.F16.F32.PACK_AB R157, R214, R211 ;  /* 0x000000d3d69d723e */ /* 0x000fe400000000ff */
[----:B------:R-:W-:Y:S02]  /*a7b0*/  F2FP.F16.F32.PACK_AB R156, R213, R216 ;  /* 0x000000d8d59c723e */ /* 0x000fe400000000ff */
[----:B------:R-:W-:Y:S01]  /*a7c0*/  LOP3.LUT R152, R157, R152, RZ, 0xc0, !PT ;  /* 0x000000989d987212 */ /* 0x000fe200078ec0ff */
[----:B------:R-:W-:Y:S01]  /*a7d0*/  HMMA.16816.F32 R16, R168, R158, R16 ;  /* 0x0000009ea810723c */ /* 0x000fe20000001810 */
[----:B------:R-:W-:Y:S02]  /*a7e0*/  LDSM.16.MT88.4 R168, [R193+0x1c800] ;  /* 0x01c80000c1a8783b */ /* 0x000fe40000004200 */
[----:B------:R-:W-:Y:S06]  /*a7f0*/  LOP3.LUT R153, R156, R153, RZ, 0xc0, !PT ;  /* 0x000000999c997212 */ /* 0x000fec00078ec0ff */
[----:B------:R-:W1:Y:S01]  /*a800*/  LDSM.16.MT88.4 R156, [R165+0x2800] ;  /* 0x00280000a59c783b */ /* 0x000e620000004200 */
[C---:B--2---:R-:W-:Y:S08]  /*a810*/  HMMA.16816.F32 R4, R152.reuse, R160, R4 ;  /* 0x000000a09804723c */ /* 0x044ff00000001804 */
        /* <DEDUP_REMOVED lines=32> */
[--C-:B------:R-:W-:Y:S01]  /*aa20*/  FFMA.FTZ R189, R25, UR4, -R204.reuse ;  /* 0x0000000419bd7c23 */ /* 0x100fe200080108cc */
[----:B------:R-:W-:Y:S01]  /*aa30*/  LOP3.LUT R246, R246, UR22, R161, 0x96, !PT ;  /* 0x00000016f6f67c12 */ /* 0x000fe2000f8e96a1 */
[----:B------:R-:W-:Y:S01]  /*aa40*/  FFMA.FTZ R188, R24, UR4, -R204 ;  /* 0x0000000418bc7c23 */ /* 0x000fe200080108cc */
[----:B------:R-:W-:Y:S02]  /*aa50*/  LOP3.LUT R162, R234, UR23, R247, 0x96, !PT ;  /* 0x00000017eaa27c12 */ /* 0x000fe4000f8e96f7 */
[C---:B------:R-:W-:Y:S01]  /*aa60*/  HMMA.16816.F32 R104, R152.reuse, R190, R104 ;  /* 0x000000be9868723c */ /* 0x040fe20000001868 */
[----:B------:R-:W-:Y:S02]  /*aa70*/  MUFU.EX2 R189, R189 ;  /* 0x000000bd00bd7308 */ /* 0x000fe40000000800 */
[--C-:B------:R-:W-:Y:S01]  /*aa80*/  FFMA.FTZ R190, R26, UR4, -R203.reuse ;  /* 0x000000041abe7c23 */ /* 0x100fe200080108cb */
[----:B------:R-:W-:Y:S01]  /*aa90*/  FFMA.FTZ R191, R27, UR4, -R203 ;  /* 0x000000041bbf7c23 */ /* 0x000fe200080108cb */
[----:B------:R-:W-:Y:S06]  /*aaa0*/  IMAD.WIDE.U32 R162, R162, -0x326172a9, RZ ;  /* 0xcd9e8d57a2a27825 */ /* 0x000fec00078e00ff */
[----:B------:R-:W2:Y:S01]  /*aab0*/  MUFU.EX2 R188, R188 ;  /* 0x000000bc00bc7308 */ /* 0x000ea20000000800 */
[C---:B----4-:R-:W-:Y:S09]  /*aac0*/  HMMA.16816.F32 R108, R152.reuse, R172, R108 ;  /* 0x000000ac986c723c */ /* 0x050ff2000000186c */
[----:B------:R-:W-:Y:S01]  /*aad0*/  MUFU.EX2 R190, R190 ;  /* 0x000000be00be7308 */ /* 0x000fe20000000800 */
[----:B------:R-:W-:Y:S01]  /*aae0*/  LOP3.LUT R161, R232, UR13, R163, 0x96, !PT ;  /* 0x0000000de8a17c12 */ /* 0x000fe2000f8e96a3 */
[----:B------:R-:W-:Y:S08]  /*aaf0*/  IMAD.WIDE.U32 R246, R246, -0x326172a9, RZ ;  /* 0xcd9e8d57f6f67825 */ /* 0x000ff000078e00ff */
[----:B------:R-:W4:Y:S01]  /*ab00*/  MUFU.EX2 R191, R191 ;  /* 0x000000bf00bf7308 */ /* 0x000f220000000800 */
[C---:B------:R-:W-:Y:S03]  /*ab10*/  HMMA.16816.F32 R112, R152.reuse, R174, R112 ;  /* 0x000000ae9870723c */ /* 0x040fe60000001870 */
[----:B------:R-:W-:Y:S01]  /*ab20*/  IMAD.WIDE.U32 R248, R161, -0x2daee0ad, RZ ;  /* 0xd2511f53a1f87825 */ /* 0x000fe200078e00ff */
[----:B--2---:R-:W-:Y:S02]  /*ab30*/  F2FP.F16.F32.PACK_AB R21, R189, R188 ;  /* 0x000000bcbd15723e */ /* 0x004fe400000000ff */
[----:B------:R-:W-:Y:S01]  /*ab40*/  LOP3.LUT R244, R162, UR10, R247, 0x96, !PT ;  /* 0x0000000aa2f47c12 */ /* 0x000fe2000f8e96f7 */
[----:B------:R-:W-:Y:S01]  /*ab50*/  UIADD3 UR10, UPT, UPT, UR9, -0x1, URZ ;  /* 0xffffffff090a7890 */ /* 0x000fe2000fffe0ff */
[C---:B---3--:R-:W-:Y:S03]  /*ab60*/  HMMA.16816.F32 R116, R152.reuse, R148, R116 ;  /* 0x000000949874723c */ /* 0x048fe60000001874 */
[----:B------:R-:W-:Y:S01]  /*ab70*/  IMAD.WIDE.U32 R244, R244, -0x2daee0ad, RZ ;  /* 0xd2511f53f4f47825 */ /* 0x000fe200078e00ff */
[----:B----4-:R-:W-:Y:S02]  /*ab80*/  F2FP.F16.F32.PACK_AB R172, R191, R190 ;  /* 0x000000bebfac723e */ /* 0x010fe400000000ff */
[----:B------:R-:W-:Y:S02]  /*ab90*/  UMOV UR9, UR10 ;  /* 0x0000000a00097c82 */ /* 0x000fe40008000000 */
[C---:B------:R-:W-:Y:S01]  /*aba0*/  HMMA.16816.F32 R120, R152.reuse, R150, R120 ;  /* 0x000000969878723c */ /* 0x040fe20000001878 */
[----:B------:R-:W2:Y:S02]  /*abb0*/  LDSM.16.MT88.4 R148, [R165+0x6800] ;  /* 0x00680000a594783b */ /* 0x000ea40000004200 */
[----:B------:R-:W-:Y:S02]  /*abc0*/  LOP3.LUT R162, R248, UR17, R245, 0x96, !PT ;  /* 0x00000011f8a27c12 */ /* 0x000fe4000f8e96f5 */
[----:B------:R-:W-:Y:S03]  /*abd0*/  LOP3.LUT R248, R160, UR20, R249, 0x96, !PT ;  /* 0x00000014a0f87c12 */ /* 0x000fe6000f8e96f9 */
[C---:B------:R-:W-:Y:S03]  /*abe0*/  HMMA.16816.F32 R124, R152.reuse, R176, R124 ;  /* 0x000000b0987c723c */ /* 0x040fe6000000187c */
[----:B------:R-:W-:Y:S04]  /*abf0*/  IMAD.WIDE.U32 R162, R162, -0x326172a9, RZ ;  /* 0xcd9e8d57a2a27825 */ /* 0x000fe800078e00ff */
[----:B------:R-:W-:Y:S01]  /*ac00*/  IMAD.WIDE.U32 R248, R248, -0x326172a9, RZ ;  /* 0xcd9e8d57f8f87825 */ /* 0x000fe200078e00ff */
[C---:B------:R-:W-:Y:S01]  /*ac10*/  HMMA.16816.F32 R128, R152.reuse, R178, R128 ;  /* 0x000000b29880723c */ /* 0x040fe20000001880 */
[----:B------:R-:W-:Y:S02]  /*ac20*/  LDSM.16.MT88.4 R176, [R165+0x5000] ;  /* 0x00500000a5b0783b */ /* 0x000fe40000004200 */
[----:B------:R-:W-:Y:S02]  /*ac30*/  MOV R160, R162 ;  /* 0x000000a200a07202 */ /* 0x000fe40000000f00 */
[----:B------:R-:W-:Y:S02]  /*ac40*/  PRMT R169, R162, 0x7771, RZ ;  /* 0x00007771a2a97816 */ /* 0x000fe400000000ff */
[----:B------:R-:W-:Y:S01]  /*ac50*/  LOP3.LUT R24, R160, 0xff, RZ, 0xc0, !PT ;  /* 0x000000ffa0187812 */ /* 0x000fe200078ec0ff */
[C---:B-1----:R-:W-:Y:S03]  /*ac60*/  HMMA.16816.F32 R132, R152.reuse, R156, R132 ;  /* 0x0000009c9884723c */ /* 0x042fe60000001884 */
[----:B------:R-:W-:Y:S02]  /*ac70*/  PRMT R169, R24, 0x5410, R169 ;  /* 0x0000541018a97816 */ /* 0x000fe400000000a9 */
[----:B------:R-:W-:Y:S01]  /*ac80*/  LDSM.16.MT88.4 R24, [R193+0x19000] ;  /* 0x01900000c118783b */ /* 0x000fe20000004200 */
[----:B------:R-:W-:Y:S02]  /*ac90*/  PRMT R168, R162, 0x7772, RZ ;  /* 0x00007772a2a87816 */ /* 0x000fe400000000ff */
[C---:B------:R-:W-:Y:S03]  /*aca0*/  HMMA.16816.F32 R136, R152.reuse, R158, R136 ;  /* 0x0000009e9888723c */ /* 0x040fe60000001888 */
[----:B------:R-:W-:Y:S02]  /*acb0*/  LOP3.LUT R173, R248, UR11, R163, 0x96, !PT ;  /* 0x0000000bf8ad7c12 */ /* 0x000fe4000f8e96a3 */
[----:B------:R-:W1:Y:S01]  /*acc0*/  LDSM.16.MT88.4 R156, [R210+0x6800] ;  /* 0x00680000d29c783b */ /* 0x000e620000004200 */
[--C-:B------:R-:W-:Y:S02]  /*acd0*/  HSET2.LE.AND R22, R169, R202.reuse, PT ;  /* 0x000000caa9167233 */ /* 0x100fe40003803000 */
[C---:B------:R-:W-:Y:S01]  /*ace0*/  LOP3.LUT R170, R173.reuse, 0xffff, RZ, 0xc0, !PT ;  /* 0x0000ffffadaa7812 */ /* 0x040fe200078ec0ff */
[C---:B--2---:R-:W-:Y:S03]  /*acf0*/  HMMA.16816.F32 R140, R152.reuse, R148, R140 ;  /* 0x00000094988c723c */ /* 0x044fe6000000188c */
[----:B------:R-:W-:Y:S02]  /*ad00*/  PRMT R149, R162, 0x7773, RZ ;  /* 0x00007773a2957816 */ /* 0x000fe400000000ff */
[----:B------:R-:W-:Y:S01]  /*ad10*/  LDSM.16.MT88.4 R160, [R165+0x1000] ;  /* 0x00100000a5a0783b */ /* 0x000fe20000004200 */
[----:B------:R-:W-:Y:S02]  /*ad20*/  SHF.R.U32.HI R170, RZ, 0x8, R170 ;  /* 0x00000008ffaa7819 */ /* 0x000fe400000116aa */
[C---:B------:R-:W-:Y:S03]  /*ad30*/  HMMA.16816.F32 R144, R152.reuse, R150, R144 ;  /* 0x000000969890723c */ /* 0x040fe60000001890 */
[----:B------:R-:W-:Y:S02]  /*ad40*/  PRMT R168, R168, 0x5410, R149 ;  /* 0x00005410a8a87816 */ /* 0x000fe40000000095 */
[C---:B------:R-:W-:Y:S01]  /*ad50*/  PRMT R20, R173.reuse, 0x7632, R20 ;  /* 0x00007632ad147816 */ /* 0x040fe20000000014 */
[----:B------:R-:W2:Y:S01]  /*ad60*/  LDSM.16.MT88.4 R148, [R192+0x19000] ;  /* 0x01900000c094783b */ /* 0x000ea20000004200 */
[----:B------:R-:W-:Y:S02]  /*ad70*/  LOP3.LUT R175, R173, 0xff, RZ, 0xc0, !PT ;  /* 0x000000ffadaf7812 */ /* 0x000fe400078ec0ff */
[----:B------:R-:W-:Y:S02]  /*ad80*/  SHF.R.U32.HI R173, RZ, 0x18, R173 ;  /* 0x00000018ffad7819 */ /* 0x000fe400000116ad */
[----:B------:R-:W-:Y:S02]  /*ad90*/  LOP3.LUT R20, R20, 0xff, RZ, 0xc0, !PT ;  /* 0x000000ff14147812 */ /* 0x000fe400078ec0ff */
[----:B------:R-:W-:Y:S02]  /*ada0*/  LOP3.LUT R23, R168, 0xff00ff, RZ, 0xc0, !PT ;  /* 0x00ff00ffa8177812 */ /* 0x000fe400078ec0ff */
[----:B------:R-:W-:Y:S02]  /*adb0*/  PRMT R175, R175, 0x5410, R170 ;  /* 0x00005410afaf7816 */ /* 0x000fe400000000aa */
[----:B------:R-:W-:Y:S01]  /*adc0*/  PRMT R173, R20, 0x5410, R173 ;  /* 0x0000541014ad7816 */ /* 0x000fe200000000ad */
[----:B------:R-:W3:Y:S01]  /*add0*/  LDSM.16.MT88.4 R168, [R210+0x1000] ;  /* 0x00100000d2a8783b */ /* 0x000ee20000004200 */
[----:B------:R-:W-:Y:S02]  /*ade0*/  LOP3.LUT R22, R21, R22, RZ, 0xc0, !PT ;  /* 0x0000001615167212 */ /* 0x000fe400078ec0ff */
[--C-:B------:R-:W-:Y:S02]  /*adf0*/  HSET2.LE.AND R20, R175, R202.reuse, PT ;  /* 0x000000caaf147233 */ /* 0x100fe40003803000 */
[--C-:B------:R-:W-:Y:S02]  /*ae00*/  HSET2.LE.AND R21, R173, R202.reuse, PT ;  /* 0x000000caad157233 */ /* 0x100fe40003803000 */
[--C-:B------:R-:W-:Y:S01]  /*ae10*/  HSET2.LE.AND R23, R23, R202.reuse, PT ;  /* 0x000000ca17177233 */ /* 0x100fe20003803000 */
[C---:B-1----:R-:W-:Y:S03]  /*ae20*/  HMMA.16816.F32 R12, R152.reuse, R156, R12 ;  /* 0x0000009c980c723c */ /* 0x042fe6000000180c */
[----:B------:R-:W-:Y:S02]  /*ae30*/  F2FP.F16.F32.PACK_AB R157, R238, R215 ;  /* 0x000000d7ee9d723e */ /* 0x000fe400000000ff */
[----:B------:R-:W-:Y:S02]  /*ae40*/  F2FP.F16.F32.PACK_AB R156, R217, R240 ;  /* 0x000000f0d99c723e */ /* 0x000fe400000000ff */
[----:B------:R-:W-:Y:S01]  /*ae50*/  LOP3.LUT R23, R172, R23, RZ, 0xc0, !PT ;  /* 0x00000017ac177212 */ /* 0x000fe200078ec0ff */
[----:B------:R-:W-:Y:S01]  /*ae60*/  HMMA.16816.F32 R16, R152, R158, R16 ;  /* 0x0000009e9810723c */ /* 0x000fe20000001810 */
[----:B------:R-:W-:Y:S02]  /*ae70*/  LDSM.16.MT88.4 R152, [R192+0x1b000] ;  /* 0x01b00000c098783b */ /* 0x000fe40000004200 */
[----:B------:R-:W-:Y:S02]  /*ae80*/  LOP3.LUT R20, R157, R20, RZ, 0xc0, !PT ;  /* 0x000000149d147212 */ /* 0x000fe400078ec0ff */
[----:B------:R-:W-:Y:S04]  /*ae90*/  LOP3.LUT R21, R156, R21, RZ, 0xc0, !PT ;  /* 0x000000159c157212 */ /* 0x000fe800078ec0ff */
[----:B------:R-:W-:Y:S03]  /*aea0*/  LDSM.16.MT88.4 R156, [R210+0x3000] ;  /* 0x00300000d29c783b */ /* 0x000fe60000004200 */
[C---:B------:R-:W-:Y:S05]  /*aeb0*/  HMMA.16816.F32 R4, R20.reuse, R24, R4 ;  /* 0x000000181404723c */ /* 0x040fea0000001804 */
[----:B------:R-:W-:Y:S03]  /*aec0*/  LDSM.16.MT88.4 R172, [R192+0x1d000] ;  /* 0x01d00000c0ac783b */ /* 0x000fe60000004200 */
[C---:B------:R-:W-:Y:S05]  /*aed0*/  HMMA.16816.F32 R8, R20.reuse, R26, R8 ;  /* 0x0000001a1408723c */ /* 0x040fea0000001808 */
[----:B------:R-:W1:Y:S03]  /*aee0*/  LDSM.16.MT88.4 R24, [R193+0x1b000] ;  /* 0x01b00000c118783b */ /* 0x000e660000004200 */
        /* <DEDUP_REMOVED lines=22> */
[C---:B------:R-:W-:Y:S03]  /*b050*/  HMMA.16816.F32 R84, R20.reuse, R156, R84 ;  /* 0x0000009c1454723c */ /* 0x040fe60000001854 */
[----:B------:R-:W-:Y:S05]  /*b060*/  PRMT R152, R152, 0x5410, R153 ;  /* 0x0000541098987816 */ /* 0x000fea0000000099 */
[C---:B------:R-:W-:Y:S01]  /*b070*/  HMMA.16816.F32 R88, R20.reuse, R158, R88 ;  /* 0x0000009e1458723c */ /* 0x040fe20000001858 */
[----:B------:R-:W5:Y:S07]  /*b080*/  LDSM.16.MT88.4 R156, [R193+0x19800] ;  /* 0x01980000c19c783b */ /* 0x000f6e0000004200 */
[C---:B----4-:R-:W-:Y:S03]  /*b090*/  HMMA.16816.F32 R92, R20.reuse, R160, R92 ;  /* 0x000000a0145c723c */ /* 0x050fe6000000185c */
[----:B------:R-:W-:Y:S02]  /*b0a0*/  MOV R160, R154 ;  /* 0x0000009a00a07202 */ /* 0x000fe40000000f00 */
[----:B------:R-:W-:Y:S03]  /*b0b0*/  PRMT R154, R154, 0x7771, RZ ;  /* 0x000077719a9a7816 */ /* 0x000fe600000000ff */
[C---:B------:R-:W-:Y:S08]  /*b0c0*/  HMMA.16816.F32 R96, R20.reuse, R162, R96 ;  /* 0x000000a21460723c */ /* 0x040ff00000001860 */
[C---:B------:R-:W-:Y:S08]  /*b0d0*/  HMMA.16816.F32 R100, R20.reuse, R172, R100 ;  /* 0x000000ac1464723c */ /* 0x040ff00000001864 */
[C---:B------:R-:W-:Y:S01]  /*b0e0*/  HMMA.16816.F32 R104, R20.reuse, R174, R104 ;  /* 0x000000ae1468723c */ /* 0x040fe20000001868 */
[----:B------:R-:W-:Y:S07]  /*b0f0*/  LDSM.16.MT88.4 R172, [R165+0x5800] ;  /* 0x00580000a5ac783b */ /* 0x000fee0000004200 */
[C---:B------:R-:W-:Y:S03]  /*b100*/  HMMA.16816.F32 R108, R20.reuse, R176, R108 ;  /* 0x000000b0146c723c */ /* 0x040fe6000000186c */
[--C-:B------:R-:W-:Y:S01]  /*b110*/  FFMA.FTZ R176, R28, UR4, -R204.reuse ;  /* 0x000000041cb07c23 */ /* 0x100fe200080108cc */
[--C-:B------:R-:W-:Y:S04]  /*b120*/  FFMA.FTZ R177, R29, UR4, -R204.reuse ;  /* 0x000000041db17c23 */ /* 0x100fe800080108cc */
[C---:B------:R-:W-:Y:S01]  /*b130*/  HMMA.16816.F32 R112, R20.reuse, R178, R112 ;  /* 0x000000b21470723c */ /* 0x040fe20000001870 */
[----:B------:R-:W-:Y:S02]  /*b140*/  MUFU.EX2 R176, R176 ;  /* 0x000000b000b07308 */ /* 0x000fe40000000800 */
[----:B------:R-:W-:Y:S01]  /*b150*/  FFMA.FTZ R178, R30, UR4, -R203 ;  /* 0x000000041eb27c23 */ /* 0x000fe200080108cb */
[--C-:B------:R-:W-:Y:S07]  /*b160*/  FFMA.FTZ R179, R32, UR4, -R204.reuse ;  /* 0x0000000420b37c23 */ /* 0x100fee00080108cc */
[----:B------:R-:W-:Y:S01]  /*b170*/  MUFU.EX2 R177, R177 ;  /* 0x000000b100b17308 */ /* 0x000fe20000000800 */
[----:B------:R-:W-:Y:S01]  /*b180*/  FFMA.FTZ R204, R33, UR4, -R204 ;  /* 0x0000000421cc7c23 */ /* 0x000fe200080108cc */
[----:B------:R-:W-:Y:S01]  /*b190*/  PRMT R33, R244, 0x7632, R33 ;  /* 0x00007632f4217816 */ /* 0x000fe20000000021 */
[C---:B------:R-:W-:Y:S07]  /*b1a0*/  HMMA.16816.F32 R116, R20.reuse, R180, R116 ;  /* 0x000000b41474723c */ /* 0x040fee0000001874 */
[----:B------:R-:W-:Y:S01]  /*b1b0*/  MUFU.EX2 R178, R178 ;  /* 0x000000b200b27308 */ /* 0x000fe20000000800 */
[--C-:B------:R-:W-:Y:S01]  /*b1c0*/  FFMA.FTZ R181, R31, UR4, -R203.reuse ;  /* 0x000000041fb57c23 */ /* 0x100fe200080108cb */
[--C-:B------:R-:W-:Y:S01]  /*b1d0*/  FFMA.FTZ R180, R34, UR4, -R203.reuse ;  /* 0x0000000422b47c23 */ /* 0x100fe200080108cb */
[----:B------:R-:W4:Y:S01]  /*b1e0*/  LDSM.16.MT88.4 R28, [R192+0x19800] ;  /* 0x01980000c01c783b */ /* 0x000f220000004200 */
[----:B------:R-:W-:Y:S01]  /*b1f0*/  FFMA.FTZ R203, R35, UR4, -R203 ;  /* 0x0000000423cb7c23 */ /* 0x000fe200080108cb */
[----:B------:R-:W-:Y:S01]  /*b200*/  LOP3.LUT R33, R33, 0xff, RZ, 0xc0, !PT ;  /* 0x000000ff21217812 */ /* 0x000fe200078ec0ff */
[C---:B------:R-:W-:Y:S04]  /*b210*/  HMMA.16816.F32 R120, R20.reuse, R182, R120 ;  /* 0x000000b61478723c */ /* 0x040fe80000001878 */
[----:B------:R-:W-:Y:S10]  /*b220*/  MUFU.EX2 R179, R179 ;  /* 0x000000b300b37308 */ /* 0x000ff40000000800 */
[----:B------:R-:W-:Y:S01]  /*b230*/  MUFU.EX2 R204, R204 ;  /* 0x000000cc00cc7308 */ /* 0x000fe20000000800 */
[C---:B------:R-:W-:Y:S09]  /*b240*/  HMMA.16816.F32 R124, R20.reuse, R184, R124 ;  /* 0x000000b8147c723c */ /* 0x040ff2000000187c */
[----:B------:R-:W-:Y:S10]  /*b250*/  MUFU.EX2 R180, R180 ;  /* 0x000000b400b47308 */ /* 0x000ff40000000800 */
[----:B------:R-:W-:Y:S01]  /*b260*/  MUFU.EX2 R203, R203 ;  /* 0x000000cb00cb7308 */ /* 0x000fe20000000800 */
[C---:B------:R-:W-:Y:S09]  /*b270*/  HMMA.16816.F32 R128, R20.reuse, R186, R128 ;  /* 0x000000ba1480723c */ /* 0x040ff20000001880 */
[----:B------:R-:W5:Y:S01]  /*b280*/  MUFU.EX2 R181, R181 ;  /* 0x000000b500b57308 */ /* 0x000f620000000800 */
[C---:B---3--:R-:W-:Y:S08]  /*b290*/  HMMA.16816.F32 R132, R20.reuse, R168, R132 ;  /* 0x000000a81484723c */ /* 0x048ff00000001884 */
[C---:B------:R-:W-:Y:S01]  /*b2a0*/  HMMA.16816.F32 R136, R20.reuse, R170, R136 ;  /* 0x000000aa1488723c */ /* 0x040fe20000001888 */
[----:B------:R-:W-:Y:S07]  /*b2b0*/  LDSM.16.MT88.4 R168, [R192+0x1d800] ;  /* 0x01d80000c0a8783b */ /* 0x000fee0000004200 */
        /* <DEDUP_REMOVED lines=15> */
[----:B-----5:R-:W-:Y:S01]  /*b3b0*/  F2FP.F16.F32.PACK_AB R148, R181, R178 ;  /* 0x000000b2b594723e */ /* 0x020fe200000000ff */
[----:B------:R-:W2:Y:S01]  /*b3c0*/  LDSM.16.MT88.4 R20, [R210+0x1800] ;  /* 0x00180000d214783b */ /* 0x000ea20000004200 */
[--C-:B------:R-:W-:Y:S02]  /*b3d0*/  HSET2.LE.AND R24, R27, R202.reuse, PT ;  /* 0x000000ca1b187233 */ /* 0x100fe40003803000 */
[--C-:B------:R-:W-:Y:S02]  /*b3e0*/  HSET2.LE.AND R26, R153, R202.reuse, PT ;  /* 0x000000ca991a7233 */ /* 0x100fe40003803000 */
[----:B------:R-:W-:Y:S02]  /*b3f0*/  HSET2.LE.AND R27, R149, R202, PT ;  /* 0x000000ca951b7233 */ /* 0x000fe40003803000 */
[----:B------:R-:W-:Y:S02]  /*b400*/  LOP3.LUT R25, R148, R25, RZ, 0xc0, !PT ;  /* 0x0000001994197212 */ /* 0x000fe400078ec0ff */
[----:B------:R-:W-:Y:S02]  /*b410*/  F2FP.F16.F32.PACK_AB R153, R177, R176 ;  /* 0x000000b0b199723e */ /* 0x000fe400000000ff */
[----:B------:R-:W-:Y:S02]  /*b420*/  F2FP.F16.F32.PACK_AB R149, R204, R179 ;  /* 0x000000b3cc95723e */ /* 0x000fe400000000ff */
[----:B------:R-:W-:Y:S02]  /*b430*/  F2FP.F16.F32.PACK_AB R148, R203, R180 ;  /* 0x000000b4cb94723e */ /* 0x000fe400000000ff */
[----:B------:R-:W-:Y:S02]  /*b440*/  LOP3.LUT R24, R153, R24, RZ, 0xc0, !PT ;  /* 0x0000001899187212 */ /* 0x000fe400078ec0ff */
[----:B------:R-:W-:Y:S01]  /*b450*/  LOP3.LUT R26, R149, R26, RZ, 0xc0, !PT ;  /* 0x0000001a951a7212 */ /* 0x000fe200078ec0ff */
[----:B------:R-:W-:Y:S01]  /*b460*/  LDSM.16.MT88.4 R152, [R210+0x3800] ;  /* 0x00380000d298783b */ /* 0x000fe20000004200 */
[----:B------:R-:W-:Y:S07]  /*b470*/  LOP3.LUT R27, R148, R27, RZ, 0xc0, !PT ;  /* 0x0000001b941b7212 */ /* 0x000fee00078ec0ff */
        /* <DEDUP_REMOVED lines=17> */
[C---:B-----5:R-:W-:Y:S08]  /*b590*/  HMMA.16816.F32 R68, R24.reuse, R8, R68 ;  /* 0x000000081844723c */ /* 0x060ff00000001844 */
[C---:B------:R-:W-:Y:S01]  /*b5a0*/  HMMA.16816.F32 R72, R24.reuse, R10, R72 ;  /* 0x0000000a1848723c */ /* 0x040fe20000001848 */
[----:B------:R5:W2:Y:S07]  /*b5b0*/  LDSM.16.MT88.4 R8, [R165+0x7800] ;  /* 0x00780000a508783b */ /* 0x000aae0000004200 */
[C---:B----4-:R-:W-:Y:S03]  /*b5c0*/  HMMA.16816.F32 R76, R24.reuse, R148, R76 ;  /* 0x00000094184c723c */ /* 0x050fe6000000184c */
[----:B---3--:R-:W-:Y:S04]  /*b5d0*/  MOV R192, R220 ;  /* 0x000000dc00c07202 */ /* 0x008fe80000000f00 */
[----:B------:R-:W-:Y:S01]  /*b5e0*/  SHF.L.U32 R2, R192, 0x3, RZ ;  /* 0x00000003c0027819 */ /* 0x000fe200000006ff */
[C---:B------:R-:W-:Y:S01]  /*b5f0*/  HMMA.16816.F32 R80, R24.reuse, R150, R80 ;  /* 0x000000961850723c */ /* 0x040fe20000001850 */
[----:B------:R-:W3:Y:S07]  /*b600*/  LDSM.16.MT88.4 R148, [R210+0x7800] ;  /* 0x00780000d294783b */ /* 0x000eee0000004200 */
[C---:B------:R-:W-:Y:S03]  /*b610*/  HMMA.16816.F32 R84, R24.reuse, R152, R84 ;  /* 0x000000981854723c */ /* 0x040fe60000001854 */
[----:B-----5:R-:W-:Y:S05]  /*b620*/  MOV R165, R164 ;  /* 0x000000a400a57202 */ /* 0x020fea0000000f00 */
[C---:B------:R-:W-:Y:S08]  /*b630*/  HMMA.16816.F32 R88, R24.reuse, R154, R88 ;  /* 0x0000009a1858723c */ /* 0x040ff00000001858 */
[C---:B------:R-:W-:Y:S08]  /*b640*/  HMMA.16816.F32 R92, R24.reuse, R28, R92 ;  /* 0x0000001c185c723c */ /* 0x040ff0000000185c */
[C---:B------:R-:W-:Y:S08]  /*b650*/  HMMA.16816.F32 R96, R24.reuse, R30, R96 ;  /* 0x0000001e1860723c */ /* 0x040ff00000001860 */
[C---:B------:R-:W-:Y:S03]  /*b660*/  HMMA.16816.F32 R100, R24.reuse, R168, R100 ;  /* 0x000000a81864723c */ /* 0x040fe60000001864 */
[----:B------:R-:W-:Y:S05]  /*b670*/  LOP3.LUT R168, R2, 0x38, RZ, 0xc0, !PT ;  /* 0x0000003802a87812 */ /* 0x000fea00078ec0ff */
        /* <DEDUP_REMOVED lines=11> */
[C---:B------:R-:W-:Y:S03]  /*b730*/  HMMA.16816.F32 R132, R24.reuse, R4, R132 ;  /* 0x000000041884723c */ /* 0x040fe60000001884 */
[----:B------:R-:W-:Y:S01]  /*b740*/  FADD.FTZ R5, R211, R196 ;  /* 0x000000c4d3057221 */ /* 0x000fe20000010000 */
[----:B------:R-:W-:Y:S03]  /*b750*/  FADD.FTZ R206, R206, R213 ;  /* 0x000000d5cece7221 */ /* 0x000fe60000010000 */
        /* <DEDUP_REMOVED lines=13> */
[C---:B---3--:R-:W-:Y:S03]  /*b830*/  HMMA.16816.F32 R152, R24.reuse, R148, R12 ;  /* 0x000000941898723c */ /* 0x048fe6000000180c */
        /* <DEDUP_REMOVED lines=8> */
[----:B------:R-:W-:Y:S02]  /*b8c0*/  MOV R0, R3 ;  /* 0x0000000300007202 */ /* 0x000fe40000000f00 */
[----:B------:R-:W-:Y:S01]  /*b8d0*/  FADD.FTZ R180, R180, R181 ;  /* 0x000000b5b4b47221 */ /* 0x000fe20000010000 */
[----:B------:R-:W-:Y:S03]  /*b8e0*/  FADD.FTZ R241, R204, R179 ;  /* 0x000000b3ccf17221 */ /* 0x000fe60000010000 */
[----:B------:R-:W-:Y:S01]  /*b8f0*/  FADD.FTZ R239, R203, R180 ;  /* 0x000000b4cbef7221 */ /* 0x000fe20000010000 */
[----:B------:R-:W-:Y:S06]  /*b900*/  BRA.U UP0, `(.L_x_1743) ;  /* 0xffffffbd00547547 */ /* 0x000fec000b83ffff */
.L_x_1742:
[----:B------:R-:W1:Y:S01]  /*b910*/  SHFL.BFLY PT, R10, R241, 0x2, 0x1f ;  /* 0x0c401f00f10a7f89 */ /* 0x000e6200000e0000 */
[----:B------:R-:W2:Y:S01]  /*b920*/  LDCU UR4, c[0x0][0x4fc] ;  /* 0x00009f80ff0477ac */ /* 0x000ea20008000800 */
[----:B------:R-:W-:Y:S01]  /*b930*/  SHF.L.U32 R8, R192, 0x4, RZ ;  /* 0x00000004c0087819 */ /* 0x000fe200000006ff */
        /* <DEDUP_REMOVED lines=8> */
[----:B------:R-:W3:Y:S01]  /*b9c0*/  LDCU.U8 UR11, c[0x0][0x548] ;  /* 0x0000a900ff0b77ac */ /* 0x000ee20008000000 */
[----:B------:R-:W-:Y:S01]  /*b9d0*/  UISETP.NE.AND UP2, UPT, UR18, -0x1, UPT ;  /* 0xffffffff1200788c */ /* 0x000fe2000bf45270 */
[----:B------:R-:W2:Y:S01]  /*b9e0*/  LDCU UR13, c[0x0][0x434] ;  /* 0x00008680ff0d77ac */ /* 0x000ea20008000800 */
[----:B-1----:R-:W-:Y:S01]  /*b9f0*/  FADD.FTZ R10, R10, R241 ;  /* 0x000000f10a0a7221 */ /* 0x002fe20000010000 */
[----:B-----5:R-:W-:Y:S01]  /*ba00*/  UISETP.NE.AND UP1, UPT, UR8, URZ, UPT ;  /* 0x000000ff0800728c */ /* 0x020fe2000bf25270 */
[----:B------:R-:W1:Y:S01]  /*ba10*/  S2UR UR8, SR_CTAID.X ;  /* 0x00000000000879c3 */ /* 0x000e620000002500 */
[----:B----4-:R-:W-:-:S02]  /*ba20*/  FADD.FTZ R9, R0, R239 ;  /* 0x000000ef00097221 */ /* 0x010fc40000010000 */
[----:B------:R-:W4:Y:S04]  /*ba30*/  SHFL.BFLY PT, R5, R10, 0x1, 0x1f ;  /* 0x0c201f000a057f89 */ /* 0x000f2800000e0000 */
[----:B------:R-:W5:Y:S01]  /*ba40*/  SHFL.BFLY PT, R4, R9, 0x1, 0x1f ;  /* 0x0c201f0009047f89 */ /* 0x000f6200000e0000 */
[----:B---3--:R-:W-:Y:S02]  /*ba50*/  UISETP.NE.AND UP0, UPT, UR11, URZ, !UP1 ;  /* 0x000000ff0b00728c */ /* 0x008fe4000cf05270 */
[----:B------:R-:W2:Y:S01]  /*ba60*/  @UP1 LDCU UR9, c[0x0][0x430] ;  /* 0x00008600ff0917ac */ /* 0x000ea20008000800 */
[----:B----4-:R-:W-:Y:S01]  /*ba70*/  FADD.FTZ R6, R10, R5 ;  /* 0x000000050a067221 */ /* 0x010fe20000010000 */
[----:B------:R-:W-:Y:S01]  /*ba80*/  SHF.L.U32 R5, R192, 0x1, RZ ;  /* 0x00000001c0057819 */ /* 0x000fe200000006ff */
[----:B--2---:R-:W-:Y:S01]  /*ba90*/  @UP1 UIMAD UR13, UR9, UR10, URZ ;  /* 0x0000000a090d12a4 */ /* 0x004fe2000f8e02ff */
[----:B-----5:R-:W-:Y:S01]  /*baa0*/  FADD.FTZ R4, R9, R4 ;  /* 0x0000000409047221 */ /* 0x020fe20000010000 */
[----:B------:R-:W2:Y:S01]  /*bab0*/  MUFU.RCP R0, R6 ;  /* 0x0000000600007308 */ /* 0x000ea20000001000 */
[----:B------:R-:W-:-:S02]  /*bac0*/  FSETP.NE.FTZ.AND P4, PT, R6, RZ, PT ;  /* 0x000000ff0600720b */ /* 0x000fc40003f95000 */
[--C-:B------:R-:W-:Y:S02]  /*bad0*/  LOP3.LUT R208, R208, 0x6, R5.reuse, 0xf8, !PT ;  /* 0x00000006d0d07812 */ /* 0x100fe400078ef805 */
[----:B------:R-:W-:Y:S02]  /*bae0*/  FSETP.NE.FTZ.AND P3, PT, R4, RZ, PT ;  /* 0x000000ff0400720b */ /* 0x000fe40003f75000 */
[----:B------:R-:W-:Y:S01]  /*baf0*/  LOP3.LUT R5, R8, 0x38, R5, 0xf8, !PT ;  /* 0x0000003808057812 */ /* 0x000fe200078ef805 */
[----:B------:R-:W3:Y:S01]  /*bb00*/  MUFU.RCP R7, R4 ;  /* 0x0000000400077308 */ /* 0x000ee20000001000 */
[----:B------:R-:W-:Y:S02]  /*bb10*/  MOV R8, 0x10 ;  /* 0x0000001000087802 */ /* 0x000fe40000000f00 */
[----:B------:R-:W-:Y:S02]  /*bb20*/  LOP3.LUT R5, R208, R5, RZ, 0xfc, !PT ;  /* 0x00000005d0057212 */ /* 0x000fe400078efcff */
[----:B------:R-:W-:-:S02]  /*bb30*/  SEL R8, R8, 0xfffffff0, !P2 ;  /* 0xfffffff008087807 */ /* 0x000fc40005000000 */
[----:B------:R-:W-:Y:S02]  /*bb40*/  LEA R5, R5, UR6, 0x1 ;  /* 0x0000000605057c11 */ /* 0x000fe4000f8e08ff */
[----:B--2---:R-:W-:Y:S02]  /*bb50*/  FSEL R0, R0, 1, P4 ;  /* 0x3f80000000007808 */ /* 0x004fe40002000000 */
[C---:B------:R-:W-:Y:S02]  /*bb60*/  IADD3 R11, PT, PT, R5.reuse, 0x40, RZ ;  /* 0x00000040050b7810 */ /* 0x040fe40007ffe0ff */
[----:B------:R-:W-:Y:S01]  /*bb70*/  @P0 IADD3 R11, PT, PT, R5, -0x40, RZ ;  /* 0xffffffc0050b0810 */ /* 0x000fe20007ffe0ff */
[----:B------:R-:W-:Y:S01]  /*bb80*/  FMUL.FTZ R0, R0, UR4 ;  /* 0x0000000400007c20 */ /* 0x000fe20008410000 */
[----:B---3--:R-:W-:-:S03]  /*bb90*/  FSEL R7, R7, 1, P3 ;  /* 0x3f80000007077808 */ /* 0x008fc60001800000 */
        /* <DEDUP_REMOVED lines=132> */
[----:B--2---:R-:W-:Y:S01]  /*c3e0*/  @!UP3 UIMAD.WIDE.U32 UR14, UR7, UR4, URZ ;  /* 0x00000004070eb2a5 */ /* 0x004fe2000f8e00ff */
[----:B------:R-:W-:-:S02]  /*c3f0*/  F2FP.F16.F32.PACK_AB R160, R161, R160 ;  /* 0x000000a0a1a0723e */ /* 0x000fc400000000ff */
[----:B------:R-:W-:Y:S01]  /*c400*/  IADD3 R9, PT, PT, R5, R0, RZ ;  /* 0x0000000005097210 */ /* 0x000fe20007ffe0ff */
[----:B------:R-:W-:Y:S01]  /*c410*/  @!UP3 UIMAD UR12, UR7, UR5, UR15 ;  /* 0x00000005070cb2a4 */ /* 0x000fe2000f8e020f */
[----:B------:R-:W-:Y:S01]  /*c420*/  F2FP.F16.F32.PACK_AB R162, R163, R162 ;  /* 0x000000a2a3a2723e */ /* 0x000fe200000000ff */
[----:B------:R-:W-:Y:S01]  /*c430*/  STS [R5], R160 ;  /* 0x000000a005007388 */ /* 0x000fe20000000800 */
[----:B------:R-:W-:Y:S01]  /*c440*/  F2FP.F16.F32.PACK_AB R150, R7, R150 ;  /* 0x000000960796723e */ /* 0x000fe200000000ff */
[----:B------:R-:W2:Y:S01]  /*c450*/  @UP3 LDCU.64 UR4, c[0x0][0x408] ;  /* 0x00008100ff0437ac */ /* 0x000ea20008000a00 */
[----:B------:R-:W-:Y:S01]  /*c460*/  F2FP.F16.F32.PACK_AB R156, R157, R156 ;  /* 0x0000009c9d9c723e */ /* 0x000fe200000000ff */
[----:B------:R-:W-:Y:S01]  /*c470*/  STS [R5+0x400], R162 ;  /* 0x000400a205007388 */ /* 0x000fe20000000800 */
[----:B------:R-:W-:Y:S02]  /*c480*/  F2FP.F16.F32.PACK_AB R158, R159, R158 ;  /* 0x0000009e9f9e723e */ /* 0x000fe400000000ff */
[----:B------:R-:W-:-:S02]  /*c490*/  IADD3 R7, PT, PT, R5, R8, RZ ;  /* 0x0000000805077210 */ /* 0x000fc40007ffe0ff */
[----:B------:R-:W-:Y:S02]  /*c4a0*/  F2FP.F16.F32.PACK_AB R36, R37, R36 ;  /* 0x000000242524723e */ /* 0x000fe400000000ff */
[----:B------:R-:W-:Y:S01]  /*c4b0*/  F2FP.F16.F32.PACK_AB R38, R39, R38 ;  /* 0x000000262726723e */ /* 0x000fe200000000ff */
[----:B------:R-:W-:Y:S01]  /*c4c0*/  STS [R7], R156 ;  /* 0x0000009c07007388 */ /* 0x000fe20000000800 */
[----:B------:R-:W-:Y:S02]  /*c4d0*/  F2FP.F16.F32.PACK_AB R40, R41, R40 ;  /* 0x000000282928723e */ /* 0x000fe400000000ff */
[----:B------:R-:W-:Y:S01]  /*c4e0*/  F2FP.F16.F32.PACK_AB R42, R43, R42 ;  /* 0x0000002a2b2a723e */ /* 0x000fe200000000ff */
[----:B------:R-:W-:Y:S01]  /*c4f0*/  STS [R7+0x400], R158 ;  /* 0x0004009e07007388 */ /* 0x000fe20000000800 */
[----:B------:R-:W-:Y:S02]  /*c500*/  IADD3 R13, PT, PT, R8, R9, RZ ;  /* 0x00000009080d7210 */ /* 0x000fe40007ffe0ff */
[-C--:B------:R-:W-:Y:S01]  /*c510*/  IADD3 R15, PT, PT, R0, R11.reuse, RZ ;  /* 0x0000000b000f7210 */ /* 0x080fe20007ffe0ff */
[----:B------:R-:W-:Y:S01]  /*c520*/  STS [R9], R36 ;  /* 0x0000002409007388 */ /* 0x000fe20000000800 */
[----:B------:R-:W-:Y:S01]  /*c530*/  F2FP.F16.F32.PACK_AB R44, R45, R44 ;  /* 0x0000002c2d2c723e */ /* 0x000fe200000000ff */
[----:B--2---:R-:W-:Y:S01]  /*c540*/  @UP3 UIMAD.WIDE.U32 UR16, UR18, UR4, URZ ;  /* 0x00000004121032a5 */ /* 0x004fe2000f8e00ff */
[----:B------:R-:W-:Y:S01]  /*c550*/  F2FP.F16.F32.PACK_AB R46, R47, R46 ;  /* 0x0000002e2f2e723e */ /* 0x000fe200000000ff */
[----:B------:R-:W-:Y:S01]  /*c560*/  STS [R9+0x400], R38 ;  /* 0x0004002609007388 */ /* 0x000fe20000000800 */
[----:B------:R-:W-:Y:S01]  /*c570*/  F2FP.F16.F32.PACK_AB R48, R49, R48 ;  /* 0x000000303130723e */ /* 0x000fe200000000ff */
[----:B------:R-:W-:Y:S01]  /*c580*/  @UP3 UIMAD UR12, UR18, UR5, UR17 ;  /* 0x00000005120c32a4 */ /* 0x000fe2000f8e0211 */
[----:B------:R-:W-:Y:S01]  /*c590*/  F2FP.F16.F32.PACK_AB R50, R51, R50 ;  /* 0x000000323332723e */ /* 0x000fe200000000ff */
[----:B------:R-:W-:Y:S01]  /*c5a0*/  STS [R13], R40 ;  /* 0x000000280d007388 */ /* 0x000fe20000000800 */
[C---:B------:R-:W-:Y:S01]  /*c5b0*/  IADD3 R17, PT, PT, R8.reuse, R11, RZ ;  /* 0x0000000b08117210 */ /* 0x040fe20007ffe0ff */
[----:B------:R-:W-:Y:S01]  /*c5c0*/  @!UP3 UMOV UR17, UR14 ;  /* 0x0000000e0011bc82 */ /* 0x000fe20008000000 */
[----:B------:R-:W-:Y:S01]  /*c5d0*/  F2FP.F16.F32.PACK_AB R52, R53, R52 ;  /* 0x000000343534723e */ /* 0x000fe200000000ff */
[----:B------:R-:W-:Y:S01]  /*c5e0*/  STS [R13+0x400], R42 ;  /* 0x0004002a0d007388 */ /* 0x000fe20000000800 */
[----:B------:R-:W-:Y:S01]  /*c5f0*/  F2FP.F16.F32.PACK_AB R54, R55, R54 ;  /* 0x000000363736723e */ /* 0x000fe200000000ff */
[----:B------:R-:W2:Y:S01]  /*c600*/  S2UR UR14, SR_CTAID.Z ;  /* 0x00000000000e79c3 */ /* 0x000ea20000002700 */
[----:B------:R-:W-:Y:S01]  /*c610*/  F2FP.F16.F32.PACK_AB R56, R57, R56 ;  /* 0x000000383938723e */ /* 0x000fe200000000ff */
[----:B------:R-:W-:Y:S01]  /*c620*/  STS [R11], R44 ;  /* 0x0000002c0b007388 */ /* 0x000fe20000000800 */
[----:B------:R-:W-:Y:S01]  /*c630*/  F2FP.F16.F32.PACK_AB R58, R59, R58 ;  /* 0x0000003a3b3a723e */ /* 0x000fe200000000ff */
[----:B------:R-:W-:Y:S01]  /*c640*/  @!UP2 UIMAD UR18, UR7, UR10, URZ ;  /* 0x0000000a0712a2a4 */ /* 0x000fe2000f8e02ff */
[----:B------:R-:W-:Y:S01]  /*c650*/  IADD3 R19, PT, PT, R8, R15, RZ ;  /* 0x0000000f08137210 */ /* 0x000fe20007ffe0ff */
[----:B------:R-:W-:Y:S01]  /*c660*/  STS [R11+0x400], R46 ;  /* 0x0004002e0b007388 */ /* 0x000fe20000000800 */
[----:B------:R-:W-:Y:S01]  /*c670*/  F2FP.F16.F32.PACK_AB R60, R61, R60 ;  /* 0x0000003c3d3c723e */ /* 0x000fe200000000ff */
[----:B------:R-:W3:Y:S01]  /*c680*/  @UP1 LDCU UR5, c[0x0][0x430] ;  /* 0x00008600ff0517ac */ /* 0x000ee20008000800 */
[----:B------:R-:W-:Y:S01]  /*c690*/  F2FP.F16.F32.PACK_AB R62, R63, R62 ;  /* 0x0000003e3f3e723e */ /* 0x000fe200000000ff */
[----:B------:R-:W-:Y:S01]  /*c6a0*/  STS [R17], R48 ;  /* 0x0000003011007388 */ /* 0x000fe20000000800 */
[----:B------:R-:W-:Y:S01]  /*c6b0*/  F2FP.F16.F32.PACK_AB R64, R65, R64 ;  /* 0x000000404140723e */ /* 0x000fe200000000ff */
[----:B------:R-:W-:Y:S01]  /*c6c0*/  @UP1 UMOV UR4, 0x1 ;  /* 0x0000000100041882 */ /* 0x000fe20000000000 */
[----:B------:R-:W-:Y:S01]  /*c6d0*/  F2FP.F16.F32.PACK_AB R66, R67, R66 ;  /* 0x000000424342723e */ /* 0x000fe200000000ff */
[----:B------:R-:W-:Y:S01]  /*c6e0*/  STS [R17+0x400], R50 ;  /* 0x0004003211007388 */ /* 0x000fe20000000800 */
[----:B------:R-:W-:Y:S01]  /*c6f0*/  F2FP.F16.F32.PACK_AB R68, R69, R68 ;  /* 0x000000444544723e */ /* 0x000fe200000000ff */
[----:B------:R-:W-:Y:S01]  /*c700*/  @UP3 UMOV UR17, UR16 ;  /* 0x0000001000113c82 */ /* 0x000fe20008000000 */
        /* <DEDUP_REMOVED lines=86> */
[----:B----4-:R-:W-:-:S03]  /*cc70*/  LOP3.LUT R5, R2, 0x1f8, RZ, 0xc0, !PT ;  /* 0x000001f802057812 */ /* 0x010fc600078ec0ff */
        /* <DEDUP_REMOVED lines=12> */
[----:B-123--:R-:W-:Y:S05]  /*cd40*/  BRA.U UP1, `(.L_x_1746) ;  /* 0x0000000101207547 */ /* 0x00efea000b800000 */
        /* <DEDUP_REMOVED lines=8> */
.L_x_1746:
        /* <DEDUP_REMOVED lines=16> */
[----:B------:R-:W-:Y:S01]  /*ced0*/  USHF.L.U32 UR19, UR19, 0x7, URZ ;  /* 0x0000000713137899 */ /* 0x000fe200080006ff */
[----:B------:R-:W-:Y:S01]  /*cee0*/  LOP3.LUT R12, R209, 0x7, R12, 0xf8, !PT ;  /* 0x00000007d10c7812 */ /* 0x000fe200078ef80c */
[----:B------:R-:W-:-:S02]  /*cef0*/  USHF.R.S32.HI UR7, URZ, 0x1f, UR13 ;  /* 0x0000001fff077899 */ /* 0x000fc4000801140d */
[----:B------:R-:W-:Y:S02]  /*cf00*/  USHF.R.S32.HI UR4, URZ, 0x1f, UR9 ;  /* 0x0000001fff047899 */ /* 0x000fe40008011409 */
[----:B------:R-:W-:Y:S01]  /*cf10*/  UIADD3 UR18, UP1, UP0, UR9, UR18, UR13 ;  /* 0x0000001209127290 */ /* 0x000fe2000f83e00d */
[----:B----4-:R4:W4:Y:S01]  /*cf20*/  LDS.128 R8, [R0+0x3000] ;  /* 0x0030000000087984 */ /* 0x0109220000000c00 */
[----:B--2---:R-:W-:Y:S01]  /*cf30*/  @P4 FMUL.FTZ R13, R13, 0.69314718246459960938 ;  /* 0x3f3172180d0d4820 */ /* 0x004fe20000410000 */
[----:B------:R-:W-:Y:S01]  /*cf40*/  UIADD3 UR21, UPT, UPT, -UR19, UR21, URZ ;  /* 0x0000001513157290 */ /* 0x000fe2000fffe1ff */
[----:B------:R-:W-:Y:S01]  /*cf50*/  MOV R6, 0x7f800000 ;  /* 0x7f80000000067802 */ /* 0x000fe20000000f00 */
[----:B------:R-:W-:Y:S01]  /*cf60*/  UIADD3.X UR4, UPT, UPT, UR4, UR6, UR7, UP1, UP0 ;  /* 0x0000000604047290 */ /* 0x000fe20008fe0407 */
        /* <DEDUP_REMOVED lines=21> */
.L_x_1748:
[----:B------:R-:W-:Y:S05]  /*d0c0*/  BSYNC.RECONVERGENT B0 ;  /* 0x0000000000007941 */ /* 0x000fea0003800200 */
.L_x_1747:
[----:B------:R-:W2:Y:S01]  /*d0d0*/  LDCU.64 UR4, c[0x0][0x410] ;  /* 0x00008200ff0477ac */ /* 0x000ea20008000a00 */
[----:B-1----:R-:W-:Y:S01]  /*d0e0*/  SHF.R.U32.HI R2, RZ, 0x3, R192 ;  /* 0x00000003ff027819 */ /* 0x002fe200000116c0 */
[----:B------:R1:W3:Y:S01]  /*d0f0*/  LDS.128 R20, [R0] ;  /* 0x0000000000147984 */ /* 0x0002e20000000c00 */
[----:B------:R-:W-:Y:S01]  /*d100*/  IADD3 R6, P0, PT, R168, UR17, RZ ;  /* 0x00000011a8067c10 */ /* 0x000fe2000ff1e0ff */
[----:B------:R-:W-:Y:S01]  /*d110*/  UIMAD.WIDE.U32 UR8, UR8, 0x80, URZ ;  /* 0x00000080080878a5 */ /* 0x000fe2000f8e00ff */
[C---:B------:R-:W-:Y:S01]  /*d120*/  ISETP.GE.AND P3, PT, R2.reuse, UR21, PT ;  /* 0x0000001502007c0c */ /* 0x040fe2000bf66270 */
[C---:B------:R-:W-:Y:S01]  /*d130*/  VIADD R4, R2.reuse, 0x40 ;  /* 0x0000004002047836 */ /* 0x040fe20000000000 */
[----:B------:R-:W-:Y:S01]  /*d140*/  IADD3.X R7, PT, PT, RZ, UR12, RZ, P0, !PT ;  /* 0x0000000cff077c10 */ /* 0x000fe200087fe4ff */
[----:B------:R1:W4:Y:S01]  /*d150*/  LDS.128 R16, [R0+0x4000] ;  /* 0x0040000000107984 */ /* 0x0003220000000c00 */
[----:B------:R-:W-:Y:S01]  /*d160*/  VIADD R3, R2, 0x20 ;  /* 0x0000002002037836 */ /* 0x000fe20000000000 */
[----:B------:R-:W-:Y:S01]  /*d170*/  BSSY.RECONVERGENT B0, `(.L_x_1749) ;  /* 0x0000020000007945 */ /* 0x000fe20003800200 */
        /* <DEDUP_REMOVED lines=31> */
.L_x_1750:
[----:B------:R-:W-:Y:S05]  /*d370*/  BSYNC.RECONVERGENT B0 ;  /* 0x0000000000007941 */ /* 0x000fea0003800200 */
.L_x_1749:
        /* <DEDUP_REMOVED lines=27> */
.L_x_1752:
[----:B------:R-:W-:Y:S05]  /*d530*/  BSYNC.RECONVERGENT B0 ;  /* 0x0000000000007941 */ /* 0x000fea0003800200 */
.L_x_1751:
        /* <DEDUP_REMOVED lines=27> */
.L_x_1754:
[----:B------:R-:W-:Y:S05]  /*d6f0*/  BSYNC.RECONVERGENT B0 ;  /* 0x0000000000007941 */ /* 0x000fea0003800200 */
.L_x_1753:
        /* <DEDUP_REMOVED lines=27> */
.L_x_1755:
        /* <DEDUP_REMOVED lines=13> */
.L_x_2365:


//--------------------- .text._ZN5flash16flash_fwd_kernelI23Flash_fwd_kernel_traitsILi256ELi128ELi64ELi8ELb0ELb0EN7cutlass6half_tE19Flash_kernel_traitsILi256ELi128ELi64ELi8ES3_EELb1ELb0ELb0ELb0ELb0ELb0ELb0ELb1EEEvNS_16Flash_fwd_paramsE --------------------------
	.section	.text._ZN5flash16flash_fwd_kernelI23Flash_fwd_kernel_traitsILi256ELi128ELi64ELi8ELb0ELb0EN7cutlass6half_tE19Flash_kernel_traitsILi256ELi128ELi64ELi8ES3_EELb1ELb0ELb0ELb0ELb0ELb0ELb0ELb1EEEvNS_16Flash_fwd_paramsE,"ax",@progbits
	.align	128
        .global         _ZN5flash16flash_fwd_kernelI23Flash_fwd_kernel_traitsILi256ELi128ELi64ELi8ELb0ELb0EN7cutlass6half_tE19Flash_kernel_traitsILi256ELi128ELi64ELi8ES3_EELb1ELb0ELb0ELb0ELb0ELb0ELb0ELb1EEEvNS_16Flash_fwd_paramsE
        .type           _ZN5flash16flash_fwd_kernelI23Flash_fwd_kernel_traitsILi256ELi128ELi64ELi8ELb0ELb0EN7cutlass6half_tE19Flash_kernel_traitsILi256ELi128ELi64ELi8ES3_EELb1ELb0ELb0ELb0ELb0ELb0ELb0ELb1EEEvNS_16Flash_fwd_paramsE,@function
        .size           _ZN5flash16flash_fwd_kernelI23Flash_fwd_kernel_traitsILi256ELi128ELi64ELi8ELb0ELb0EN7cutlass6half_tE19Flash_kernel_traitsILi256ELi128ELi64ELi8ES3_EELb1ELb0ELb0ELb0ELb0ELb0ELb0ELb1EEEvNS_16Flash_fwd_paramsE,(.L_x_2366 - _ZN5flash16flash_fwd_kernelI23Flash_fwd_kernel_traitsILi256ELi128ELi64ELi8ELb0ELb0EN7cutlass6half_tE19Flash_kernel_traitsILi256ELi128ELi64ELi8ES3_EELb1ELb0ELb0ELb0ELb0ELb0ELb0ELb1EEEvNS_16Flash_fwd_paramsE)
        .other          _ZN5flash16flash_fwd_kernelI23Flash_fwd_kernel_traitsILi256ELi128ELi64ELi8ELb0ELb0EN7cutlass6half_tE19Flash_kernel_traitsILi256ELi128ELi64ELi8ES3_EELb1ELb0ELb0ELb0ELb0ELb0ELb0ELb1EEEvNS_16Flash_fwd_paramsE,@"STO_CUDA_ENTRY STV_DEFAULT"
_ZN5flash16flash_fwd_kernelI23Flash_fwd_kernel_traitsILi256ELi128ELi64ELi8ELb0ELb0EN7cutlass6half_tE19Flash_kernel_traitsILi256ELi128ELi64ELi8ES3_EELb1ELb0ELb0ELb0ELb0ELb0ELb0ELb1EEEvNS_16Flash_fwd_paramsE:
.text._ZN5flash16flash_fwd_kernelI23Flash_fwd_kernel_traitsILi256ELi128ELi64ELi8ELb0ELb0EN7cutlass6half_tE19Flash_kernel_traitsILi256ELi128ELi64ELi8ES3_EELb1ELb0ELb0ELb0ELb0ELb0ELb0ELb1EEEvNS_16Flash_fwd_paramsE:
[----:B------:R-:W1:Y:S01]  /*0000*/  LDC R1, c[0x0][0x37c] ;  /* 0x0000df00ff017b82 */ /* 0x000e620000000800 */
[----:B------:R-:W2:Y:S07]  /*0010*/  LDCU.U8 UR4, c[0x0][0x524] ;  /* 0x0000a480ff0477ac */ /* 0x000eae0008000000 */
[----:B------:R-:W3:Y:S01]  /*0020*/  LDC R80, c[0x0][0x518] ;  /* 0x00014600ff507b82 */ /* 0x000ee20000000800 */
[----:B-1----:R-:W-:Y:S01]  /*0030*/  VIADD R1, R1, 0xffffffb0 ;  /* 0xffffffb001017836 */ /* 0x002fe20000000000 */
[----:B------:R-:W1:Y:S01]  /*0040*/  LDCU.64 UR24, c[0x0][0x510] ;  /* 0x0000a200ff1877ac */ /* 0x000e620008000a00 */
[----:B------:R-:W4:Y:S05]  /*0050*/  LDCU.64 UR22, c[0x0][0x358] ;  /* 0x00006b00ff1677ac */ /* 0x000f2a0008000a00 */
[----:B------:R-:W5:Y:S01]  /*0060*/  LDC R0, c[0x0][0x51c] ;  /* 0x00014700ff007b82 */ /* 0x000f620000000800 */
[----:B------:R-:W5:Y:S01]  /*0070*/  LDCU.64 UR12, c[0x0][0x460] ;  /* 0x00008c00ff0c77ac */ /* 0x000f620008000a00 */
[----:B------:R-:W5:Y:S01]  /*0080*/  LDCU.64 UR8, c[0x0][0x470] ;  /* 0x00008e00ff0877ac */ /* 0x000f620008000a00 */
[----:B--2---:R-:W-:-:S05]  /*0090*/  ISETP.NE.AND P2, PT, RZ, UR4, PT ;  /* 0x00000004ff007c0c */ /* 0x004fca000bf45270 */
[----:B------:R-:W-:Y:S01]  /*00a0*/  S2UR UR32, SR_CTAID.X ;  /* 0x00000000002079c3 */ /* 0x000fe20000002500 */
[----:B------:R-:W2:Y:S01]  /*00b0*/  LDCU.64 UR6, c[0x0][0x478] ;  /* 0x00008f00ff0677ac */ /* 0x000ea20008000a00 */
[----:B-1----:R-:W-:Y:S02]  /*00c0*/  IMAD.U32 R8, RZ, RZ, UR24 ;  /* 0x00000018ff087e24 */ /* 0x002fe4000f8e00ff */
[----:B------:R-:W-:Y:S01]  /*00d0*/  IMAD.U32 R9, RZ, RZ, UR25 ;  /* 0x00000019ff097e24 */ /* 0x000fe2000f8e00ff */
[----:B------:R-:W1:Y:S05]  /*00e0*/  LDCU.64 UR14, c[0x0][0x460] ;  /* 0x00008c00ff0e77ac */ /* 0x000e6a0008000a00 */
[----:B----4-:R-:W4:Y:S01]  /*00f0*/  @P2 LDG.E.64 R8, desc[UR22][R8.64] ;  /* 0x0000001608082981 */ /* 0x010f22000c1e1b00 */
[----:B---3--:R-:W-:-:S02]  /*0100*/  @P2 IMAD.MOV.U32 R2, RZ, RZ, R80 ;  /* 0x000000ffff022224 */ /* 0x008fc400078e0050 */
[----:B-----5:R-:W-:-:S05]  /*0110*/  @P2 IMAD.MOV.U32 R3, RZ, RZ, R0 ;  /* 0x000000ffff032224 */ /* 0x020fca00078e0000 */
[----:B------:R3:W5:Y:S01]  /*0120*/  @P2 LDG.E.64 R6, desc[UR22][R2.64] ;  /* 0x0000001602062981 */ /* 0x000762000c1e1b00 */
[----:B------:R-:W1:Y:S01]  /*0130*/  S2UR UR10, SR_CTAID.Y ;  /* 0x00000000000a79c3 */ /* 0x000e620000002600 */
[----:B------:R-:W-:Y:S01]  /*0140*/  UISETP.NE.U32.AND UP0, UPT, UR12, URZ, UPT ;  /* 0x000000ff0c00728c */ /* 0x000fe2000bf05070 */
[----:B------:R-:W-:Y:S01]  /*0150*/  ISETP.NE.U32.AND P4, PT, RZ, UR12, PT ;  /* 0x0000000cff007c0c */ /* 0x000fe2000bf85070 */
[----:B------:R-:W-:Y:S01]  /*0160*/  UISETP.NE.U32.AND UP4, UPT, UR8, URZ, UPT ;  /* 0x000000ff0800728c */ /* 0x000fe2000bf85070 */
[----:B------:R-:W5:Y:S02]  /*0170*/  LDCU.U8 UR11, c[0x0][0x532] ;  /* 0x0000a640ff0b77ac */ /* 0x000f640008000000 */
[----:B------:R-:W-:Y:S02]  /*0180*/  ISETP.NE.AND.EX P4, PT, RZ, UR13, PT, P4 ;  /* 0x0000000dff007c0c */ /* 0x000fe4000bf85340 */
[----:B------:R-:W1:Y:S01]  /*0190*/  S2UR UR34, SR_CTAID.Z ;  /* 0x00000000002279c3 */ /* 0x000e620000002700 */
[----:B------:R-:W-:-:S02]  /*01a0*/  UISETP.NE.AND.EX UP0, UPT, UR13, URZ, UPT, UP0 ;  /* 0x000000ff0d00728c */ /* 0x000fc4000bf05300 */
[----:B------:R-:W-:Y:S02]  /*01b0*/  UISETP.NE.AND.EX UP4, UPT, UR9, URZ, UPT, UP4 ;  /* 0x000000ff0900728c */ /* 0x000fe4000bf85340 */
[----:B--2---:R-:W-:-:S04]  /*01c0*/  UISETP.NE.U32.AND UP3, UPT, UR6, URZ, UPT ;  /* 0x000000ff0600728c */ /* 0x004fc8000bf65070 */
[----:B------:R-:W-:Y:S01]  /*01d0*/  UISETP.NE.AND.EX UP3, UPT, UR7, URZ, UPT, UP3 ;  /* 0x000000ff0700728c */ /* 0x000fe2000bf65330 */
[----:B---3--:R-:W2:Y:S01]  /*01e0*/  S2R R3, SR_TID.X ;  /* 0x0000000000037919 */ /* 0x008ea20000002100 */
[----:B------:R-:W5:Y:S01]  /*01f0*/  @P2 LDC R2, c[0x0][0x520] ;  /* 0x00014800ff022b82 */ /* 0x000f620000000800 */
[----:B-1----:R-:W-:Y:S02]  /*0200*/  UIMAD.WIDE.U32 UR14, UR10, 0x4, UR14 ;  /* 0x000000040a0e78a5 */ /* 0x002fe4000f8e000e */
[----:B------:R-:W-:Y:S02]  /*0210*/  USHF.L.U32 UR13, UR10, 0x2, URZ ;  /* 0x000000020a0d7899 */ /* 0x000fe400080006ff */
[----:B------:R-:W-:Y:S02]  /*0220*/  USHF.R.U32.HI UR12, URZ, 0x1e, UR10 ;  /* 0x0000001eff0c7899 */ /* 0x000fe4000801160a */
[----:B------:R-:W-:Y:S02]  /*0230*/  ULOP3.LUT UR4, UR34, UR32, UR10, 0xfe, !UPT ;  /* 0x0000002022047292 */ /* 0x000fe4000f8efe0a */
[----:B------:R-:W-:-:S02]  /*0240*/  @UP4 UIADD3 UR8, UP2, UPT, UR13, UR8, URZ ;  /* 0x000000080d084290 */ /* 0x000fc4000ff5e0ff */
[----:B------:R-:W-:Y:S02]  /*0250*/  @UP3 UIADD3 UR6, UP1, UPT, UR13, UR6, URZ ;  /* 0x000000060d063290 */ /* 0x000fe4000ff3e0ff */
[----:B------:R-:W-:Y:S02]  /*0260*/  @UP4 UIADD3.X UR9, UPT, UPT, UR12, UR9, URZ, UP2, !UPT ;  /* 0x000000090c094290 */ /* 0x000fe400097fe4ff */
[----:B------:R-:W-:Y:S01]  /*0270*/  @UP3 UIADD3.X UR7, UPT, UPT, UR12, UR7, URZ, UP1, !UPT ;  /* 0x000000070c073290 */ /* 0x000fe20008ffe4ff */
[----:B--2---:R-:W-:Y:S02]  /*0280*/  LOP3.LUT P0, RZ, R3, UR4, RZ, 0xfc, !PT ;  /* 0x0000000403ff7c12 */ /* 0x004fe4000f80fcff */
[----:B------:R-:W1:Y:S11]  /*0290*/  LDCU.64 UR4, c[0x0][0x468] ;  /* 0x00008d00ff0477ac */ /* 0x000e760008000a00 */
[----:B------:R-:W2:Y:S01]  /*02a0*/  @!P0 LDC.64 R4, c[0x0][0x528] ;  /* 0x00014a00ff048b82 */ /* 0x000ea20000000a00 */
[----:B-1----:R-:W-:-:S02]  /*02b0*/  UISETP.EQ.U32.AND UP2, UPT, UR4, URZ, UPT ;  /* 0x000000ff0400728c */ /* 0x002fc4000bf42070 */
[----:B------:R-:W-:-:S04]  /*02c0*/  UIADD3 UR13, UP1, UPT, UR13, UR4, URZ ;  /* 0x000000040d0d7290 */ /* 0x000fc8000ff3e0ff */
[----:B------:R-:W-:Y:S01]  /*02d0*/  UIADD3.X UR12, UPT, UPT, UR12, UR5, URZ, UP1, !UPT ;  /* 0x000000050c0c7290 */ /* 0x000fe20008ffe4ff */
[----:B------:R-:W-:Y:S02]  /*02e0*/  IMAD.U32 R10, RZ, RZ, UR8 ;  /* 0x00000008ff0a7e24 */ /* 0x000fe4000f8e00ff */
[----:B------:R-:W-:Y:S01]  /*02f0*/  IMAD.U32 R11, RZ, RZ, UR9 ;  /* 0x00000009ff0b7e24 */ /* 0x000fe2000f8e00ff */
[----:B----4-:R-:W-:Y:S02]  /*0300*/  @P2 R2UR UR24, R8 ;  /* 0x00000000081822ca */ /* 0x010fe400000e0000 */
[----:B------:R-:W-:Y:S02]  /*0310*/  @P2 R2UR UR25, R9 ;  /* 0x00000000091922ca */ /* 0x000fe400000e0000 */
[----:B-----5:R-:W-:Y:S01]  /*0320*/  @P2 IADD3 R80, P1, PT, R6, R2, RZ ;  /* 0x0000000206502210 */ /* 0x020fe20007f3e0ff */
[----:B------:R-:W-:Y:S01]  /*0330*/  UMOV UR21, 0xffffffff ;  /* 0xffffffff00157882 */ /* 0x000fe20000000000 */
[----:B------:R-:W1:Y:S03]  /*0340*/  @!UP0 LDCU UR8, c[0x0][0x434] ;  /* 0x00008680ff0887ac */ /* 0x000e660008000800 */
[----:B------:R-:W-:Y:S01]  /*0350*/  @P2 IMAD.X R0, RZ, RZ, R7, P1 ;  /* 0x000000ffff002224 */ /* 0x000fe200008e0607 */
[----:B------:R-:W-:-:S03]  /*0360*/  PLOP3.LUT P2, PT, PT, PT, UP0, 0x80, 0x8 ;  /* 0x000000000008781c */ /* 0x000fc60003f4f008 */
[----:B------:R-:W-:Y:S01]  /*0370*/  IMAD.U32 R6, RZ, RZ, UR24 ;  /* 0x00000018ff067e24 */ /* 0x000fe2000f8e00ff */
[----:B------:R-:W-:Y:S01]  /*0380*/  PLOP3.LUT P1, PT, PT, PT, UP4, 0x80, 0x8 ;  /* 0x000000000008781c */ /* 0x000fe20003f2f048 */
[----:B------:R-:W-:Y:S01]  /*0390*/  IMAD.U32 R7, RZ, RZ, UR25 ;  /* 0x00000019ff077e24 */ /* 0x000fe2000f8e00ff */
[----:B------:R-:W3:Y:S04]  /*03a0*/  LDCU UR9, c[0x0][0x3e0] ;  /* 0x00007c00ff0977ac */ /* 0x000ee80008000800 */
[----:B--2---:R2:W-:Y:S01]  /*03b0*/  @!P0 STG.E.64 desc[UR22][R4.64], R6 ;  /* 0x0000000604008986 */ /* 0x0045e2000c101b16 */
[----:B------:R-:W-:-:S04]  /*03c0*/  UISETP.NE.AND UP4, UPT, UR11, URZ, UPT ;  /* 0x000000ff0b00728c */ /* 0x000fc8000bf85270 */
[----:B------:R-:W-:Y:S01]  /*03d0*/  UISETP.EQ.OR.EX UP2, UPT, UR5, URZ, !UP4, UP2 ;  /* 0x000000ff0500728c */ /* 0x000fe2000e742720 */
[----:B------:R-:W-:Y:S01]  /*03e0*/  MOV R8, UR6 ;  /* 0x0000000600087c02 */ /* 0x000fe20008000f00 */
[----:B------:R-:W-:Y:S01]  /*03f0*/  IMAD.U32 R9, RZ, RZ, UR7 ;  /* 0x00000007ff097e24 */ /* 0x000fe2000f8e00ff */
[----:B------:R-:W4:Y:S01]  /*0400*/  @!UP3 LDCU.64 UR6, c[0x0][0x488] ;  /* 0x00009100ff06b7ac */ /* 0x000f220008000a00 */
[----:B--2---:R-:W-:Y:S01]  /*0410*/  @!P0 IMAD.MOV.U32 R6, RZ, RZ, R80 ;  /* 0x000000ffff068224 */ /* 0x004fe200078e0050 */
[----:B------:R-:W-:-:S05]  /*0420*/  @!P0 MOV R7, R0 ;  /* 0x0000000000078202 */ /* 0x000fca0000000f00 */
        /* <DEDUP_REMOVED lines=8> */
[----:B------:R-:W-:Y:S01]  /*04b0*/  IMAD.U32 R9, RZ, RZ, UR12 ;  /* 0x0000000cff097e24 */ /* 0x000fe2000f8e00ff */
[----:B------:R-:W5:Y:S04]  /*04c0*/  @!UP3 LDCU UR12, c[0x0][0x43c] ;  /* 0x00008780ff0cb7ac */ /* 0x000f680008000800 */
[----:B------:R-:W2:Y:S04]  /*04d0*/  @!P3 LDG.E R6, desc[UR22][R8.64] ;  /* 0x000000160806b981 */ /* 0x000ea8000c1e1900 */
[----:B------:R-:W2:Y:S04]  /*04e0*/  @P2 LDG.E R4, desc[UR22][R4.64+0x4] ;  /* 0x0000041604042981 */ /* 0x000ea8000c1e1900 */
[----:B------:R-:W2:Y:S01]  /*04f0*/  @P1 LDG.E R5, desc[UR22][R10.64] ;  /* 0x000000160a051981 */ /* 0x000ea2000c1e1900 */
[----:B------:R-:W-:Y:S01]  /*0500*/  UMOV UR11, URZ ;  /* 0x000000ff000b7c82 */ /* 0x000fe20008000000 */
[----:B------:R-:W-:-:S02]  /*0510*/  USHF.L.U32 UR20, UR32, 0x7, URZ ;  /* 0x0000000720147899 */ /* 0x000fc400080006ff */
[----:B----4-:R-:W-:-:S04]  /*0520*/  @!UP3 UISETP.NE.U32.AND UP2, UPT, UR6, URZ, UPT ;  /* 0x000000ff0600b28c */ /* 0x010fc8000bf45070 */
[----:B------:R-:W-:Y:S02]  /*0530*/  @!UP3 UISETP.NE.AND.EX UP2, UPT, UR7, URZ, UPT, UP2 ;  /* 0x000000ff0700b28c */ /* 0x000fe4000bf45320 */
[----:B---3--:R-:W-:Y:S02]  /*0540*/  UIMAD UR31, UR10, UR9, UR34 ;  /* 0x000000090a1f72a4 */ /* 0x008fe4000f8e0222 */
[----:B-----5:R-:W-:Y:S01]  /*0550*/  @!UP3 USEL UR12, UR12, URZ, UP2 ;  /* 0x000000ff0c0cb287 */ /* 0x020fe20009000000 */
[----:B------:R-:W-:Y:S02]  /*0560*/  @P0 R2UR UR30, R2 ;  /* 0x00000000021e02ca */ /* 0x000fe400000e0000 */
[----:B--2---:R-:W-:Y:S02]  /*0570*/  @P4 R2UR UR21, R7 ;  /* 0x00000000071542ca */ /* 0x004fe400000e0000 */
[----:B------:R-:W-:-:S13]  /*0580*/  @P2 R2UR UR13, R4 ;  /* 0x00000000040d22ca */ /* 0x000fda00000e0000 */
[----:B-1----:R-:W-:Y:S02]  /*0590*/  @UP0 UIADD3 UR8, UPT, UPT, UR13, -UR21, URZ ;  /* 0x800000150d080290 */ /* 0x002fe4000fffe0ff */
[----:B------:R-:W-:Y:S01]  /*05a0*/  UISETP.NE.U32.AND UP0, UPT, UR4, URZ, UPT ;  /* 0x000000ff0400728c */ /* 0x000fe2000bf05070 */
[----:B------:R-:W-:-:S03]  /*05b0*/  UMOV UR13, 0xffffffff ;  /* 0xffffffff000d7882 */ /* 0x000fc60000000000 */
[----:B------:R-:W-:Y:S01]  /*05c0*/  UISETP.NE.AND.EX UP0, UPT, UR5, URZ, UPT, UP0 ;  /* 0x000000ff0500728c */ /* 0x000fe2000bf05300 */
[----:B------:R-:W-:Y:S01]  /*05d0*/  @!P3 R2UR UR13, R6 ;  /* 0x00000000060db2ca */ /* 0x000fe200000e0000 */
        /* <DEDUP_REMOVED lines=12> */
.L_x_1756:
[----:B-1----:R-:W-:Y:S01]  /*06a0*/  @!UP3 UIADD3 UR30, UPT, UPT, UR12, UR4, -UR11 ;  /* 0x000000040c1eb290 */ /* 0x002fe2000fffe80b */
[----:B------:R-:W-:Y:S11]  /*06b0*/  @!P0 EXIT ;  /* 0x000000000000894d */ /* 0x000ff60003800000 */
[----:B------:R-:W-:Y:S01]  /*06c0*/  UISETP.GT.AND UP0, UPT, UR30, URZ, UPT ;  /* 0x000000ff1e00728c */ /* 0x000fe2000bf04270 */
[----:B------:R-:W-:-:S08]  /*06d0*/  LOP3.LUT R82, R3, 0x1f, RZ, 0xc0, !PT ;  /* 0x0000001f03527812 */ /* 0x000fd000078ec0ff */
        /* <DEDUP_REMOVED lines=11> */
[----:B------:R-:W1:Y:S03]  /*0790*/  @UP1 LDCU UR6, c[0x0][0x430] ;  /* 0x00008600ff0617ac */ /* 0x000e660008000800 */
[----:B------:R-:W-:Y:S02]  /*07a0*/  @UP0 UIMAD UR13, UR21, UR7, UR17 ;  /* 0x00000007150d02a4 */ /* 0x000fe4000f8e0211 */
[----:B----4-:R-:W-:Y:S01]  /*07b0*/  @UP1 UIMAD UR12, UR4, UR5, URZ ;  /* 0x00000005040c12a4 */ /* 0x010fe2000f8e02ff */
        /* <DEDUP_REMOVED lines=12> */
.L_x_1758:
        /* <DEDUP_REMOVED lines=8> */
[C---:B------:R-:W-:Y:S01]  /*0900*/  VIADD R8, R13.reuse, 0x40 ;  /* 0x000000400d087836 */ /* 0x040fe20000000000 */
[----:B----4-:R-:W-:Y:S01]  /*0910*/  UIMAD UR12, UR34, UR12, URZ ;  /* 0x0000000c220c72a4 */ /* 0x010fe2000f8e02ff */
[C---:B------:R-:W-:Y:S01]  /*0920*/  IADD3 R6, P0, PT, R0.reuse, UR14, RZ ;  /* 0x0000000e00067c10 */ /* 0x040fe2000ff1e0ff */
[----:B------:R-:W-:Y:S01]  /*0930*/  UISETP.NE.AND UP0, UPT, UR21, -0x1, UPT ;  /* 0xffffffff1500788c */ /* 0x000fe2000bf05270 */
        /* <DEDUP_REMOVED lines=10> */
[----:B------:R-:W-:Y:S01]  /*09e0*/  @!UP1 UIMAD UR12, UR10, UR7, UR12 ;  /* 0x000000070a0c92a4 */ /* 0x000fe2000f8e020c */
[C---:B------:R-:W-:Y:S01]  /*09f0*/  LOP3.LUT R3, R13.reuse, UR32, RZ, 0xfc, !PT ;  /* 0x000000200d037c12 */ /* 0x040fe2000f8efcff */
[----:B---3--:R-:W-:Y:S01]  /*0a00*/  UIMAD UR7, UR10, UR9, URZ ;  /* 0x000000090a0772a4 */ /* 0x008fe2000f8e02ff */
[----:B------:R-:W-:Y:S01]  /*0a10*/  IMAD R17, R16, UR34, R5 ;  /* 0x0000002210117c24 */ /* 0x000fe2000f8e0205 */
[----:B------:R-:W-:Y:S01]  /*0a20*/  ISETP.GE.AND P1, PT, R13, UR20, PT ;  /* 0x000000140d007c0c */ /* 0x000fe2000bf26270 */
[----:B------:R-:W-:Y:S01]  /*0a30*/  USHF.R.S32.HI UR10, URZ, 0x1f, UR4 ;  /* 0x0000001fff0a7899 */ /* 0x000fe20008011404 */
[----:B------:R-:W-:Y:S01]  /*0a40*/  ISETP.GE.AND P0, PT, R9, UR20, PT ;  /* 0x0000001409007c0c */ /* 0x000fe2000bf06270 */
[----:B------:R-:W-:Y:S01]  /*0a50*/  USEL UR7, UR7, UR21, !UP0 ;  /* 0x0000001507077287 */ /* 0x000fe2000c000000 */
[----:B------:R-:W-:Y:S01]  /*0a60*/  LOP3.LUT R10, R0, 0xc0, RZ, 0xfc, !PT ;  /* 0x000000c0000a7812 */ /* 0x000fe200078efcff */
[----:B------:R-:W-:-:S02]  /*0a70*/  USHF.R.S32.HI UR8, URZ, 0x1f, UR12 ;  /* 0x0000001fff087899 */ /* 0x000fc4000801140c */
[----:B------:R-:W-:Y:S02]  /*0a80*/  USHF.R.S32.HI UR5, URZ, 0x1f, UR7 ;  /* 0x0000001fff057899 */ /* 0x000fe40008011407 */
[----:B------:R-:W-:Y:S02]  /*0a90*/  USEL UR7, UR7, URZ, UP1 ;  /* 0x000000ff07077287 */ /* 0x000fe40008800000 */
[----:B------:R-:W-:Y:S02]  /*0aa0*/  USEL UR5, UR5, URZ, UP1 ;  /* 0x000000ff05057287 */ /* 0x000fe40008800000 */
        /* <DEDUP_REMOVED lines=22> */
.L_x_1760:
[----:B------:R-:W-:Y:S05]  /*0c10*/  BSYNC.RECONVERGENT B0 ;  /* 0x0000000000007941 */ /* 0x000fea0003800200 */
.L_x_1759:
        /* <DEDUP_REMOVED lines=25> */
.L_x_1762:
[----:B------:R-:W-:Y:S05]  /*0db0*/  BSYNC.RECONVERGENT B0 ;  /* 0x0000000000007941 */ /* 0x000fea0003800200 */
.L_x_1761:
        /* <DEDUP_REMOVED lines=24> */
.L_x_1764:
[----:B------:R-:W-:Y:S05]  /*0f40*/  BSYNC.RECONVERGENT B0 ;  /* 0x0000000000007941 */ /* 0x000fea0003800200 */
.L_x_1763:
        /* <DEDUP_REMOVED lines=26> */
.L_x_1766:
[----:B------:R-:W-:Y:S05]  /*10f0*/  BSYNC.RECONVERGENT B0 ;  /* 0x0000000000007941 */ /* 0x000fea0003800200 */
.L_x_1765:
        /* <DEDUP_REMOVED lines=10> */
.L_x_1768:
[----:B------:R-:W-:Y:S05]  /*11a0*/  BSYNC.RECONVERGENT B0 ;  /* 0x0000000000007941 */ /* 0x000fea0003800200 */
.L_x_1767:
        /* <DEDUP_REMOVED lines=10> */
.L_x_1770:
[----:B------:R-:W-:Y:S05]  /*1250*/  BSYNC.RECONVERGENT B0 ;  /* 0x0000000000007941 */ /* 0x000fea0003800200 */
.L_x_1769:
        /* <DEDUP_REMOVED lines=10> */
.L_x_1772:
[----:B------:R-:W-:Y:S05]  /*1300*/  BSYNC.RECONVERGENT B0 ;  /* 0x0000000000007941 */ /* 0x000fea0003800200 */
.L_x_1771:
        /* <DEDUP_REMOVED lines=10> */
.L_x_1757:
        /* <DEDUP_REMOVED lines=25> */
.L_x_1773:
[----:B------:R-:W1:Y:S01]  /*1540*/  LDCU.64 UR16, c[0x0][0x3b8] ;  /* 0x00007700ff1077ac */ /* 0x000e620008000a00 */
[----:B------:R-:W-:-:S04]  /*1550*/  UIADD3 UR9, UPT, UPT, UR11, UR13, URZ ;  /* 0x0000000d0b097290 */ /* 0x000fc8000fffe0ff */
[----:B-1----:R-:W-:Y:S02]  /*1560*/  UIMAD.WIDE.U32 UR4, UR9, UR16, URZ ;  /* 0x00000010090472a5 */ /* 0x002fe4000f8e00ff */
[----:B------:R-:W-:-:S04]  /*1570*/  UIMAD UR9, UR9, UR17, URZ ;  /* 0x00000011090972a4 */ /* 0x000fc8000f8e02ff */
[----:B------:R-:W-:Y:S01]  /*1580*/  UIADD3 UR9, UPT, UPT, UR5, UR9, URZ ;  /* 0x0000000905097290 */ /* 0x000fe2000fffe0ff */
[----:B------:R-:W-:-:S11]  /*1590*/  UMOV UR12, UR4 ;  /* 0x00000004000c7c82 */ /* 0x000fd60008000000 */
.L_x_1774:
        /* <DEDUP_REMOVED lines=41> */
.L_x_1775:
[----:B------:R-:W1:Y:S01]  /*1830*/  LDCU.64 UR14, c[0x0][0x3c0] ;  /* 0x00007800ff0e77ac */ /* 0x000e620008000a00 */
[----:B------:R-:W-:-:S04]  /*1840*/  UIADD3 UR11, UPT, UPT, UR11, UR13, URZ ;  /* 0x0000000d0b0b7290 */ /* 0x000fc8000fffe0ff */
[----:B-1----:R-:W-:Y:S02]  /*1850*/  UIMAD.WIDE.U32 UR36, UR11, UR14, URZ ;  /* 0x0000000e0b2472a5 */ /* 0x002fe4000f8e00ff */
[----:B------:R-:W-:-:S04]  /*1860*/  UIMAD UR10, UR11, UR15, URZ ;  /* 0x0000000f0b0a72a4 */ /* 0x000fc8000f8e02ff */
[----:B------:R-:W-:-:S12]  /*1870*/  UIADD3 UR10, UPT, UPT, UR37, UR10, URZ ;  /* 0x0000000a250a7290 */ /* 0x000fd8000fffe0ff */
.L_x_1776:
[C---:B------:R-:W-:Y:S01]  /*1880*/  IMAD.SHL.U32 R166, R3.reuse, 0x8, RZ ;  /* 0x0000000803a67824 */ /* 0x040fe200078e00ff */
[----:B------:R-:W1:Y:S01]  /*1890*/  LDCU.64 UR18, c[0x0][0x3c8] ;  /* 0x00007900ff1277ac */ /* 0x000e620008000a00 */
[--C-:B------:R-:W-:Y:S01]  /*18a0*/  SHF.R.U32.HI R8, RZ, 0x3, R3.reuse ;  /* 0x00000003ff087819 */ /* 0x100fe20000011603 */
[----:B------:R-:W-:Y:S01]  /*18b0*/  IMAD.SHL.U32 R90, R3, 0x2, RZ ;  /* 0x00000002035a7824 */ /* 0x000fe200078e00ff */
[----:B------:R-:W-:Y:S01]  /*18c0*/  SHF.R.U32.HI R213, RZ, 0x1, R3 ;  /* 0x00000001ffd57819 */ /* 0x000fe20000011603 */
[----:B------:R-:W-:Y:S01]  /*18d0*/  UIADD3 UR20, UPT, UPT, -UR20, UR8, URZ ;  /* 0x0000000814147290 */ /* 0x000fe2000fffe1ff */
[----:B------:R-:W-:Y:S01]  /*18e0*/  LOP3.LUT R2, R166, 0x38, RZ, 0xc0, !PT ;  /* 0x00000038a6027812 */ /* 0x000fe200078ec0ff */
[----:B------:R-:W-:Y:S01]  /*18f0*/  VIADD R4, R8, 0x40 ;  /* 0x0000004008047836 */ /* 0x000fe20000000000 */
[----:B------:R-:W-:Y:S01]  /*1900*/  SHF.R.S32.HI R248, RZ, 0x1f, R10 ;  /* 0x0000001ffff87819 */ /* 0x000fe2000001140a */
[----:B------:R-:W-:Y:S01]  /*1910*/  USHF.R.S32.HI UR35, URZ, 0x1f, UR33 ;  /* 0x0000001fff237899 */ /* 0x000fe20008011421 */
[C---:B------:R-:W-:Y:S01]  /*1920*/  IADD3 R6, P0, PT, R2.reuse, UR6, RZ ;  /* 0x0000000602067c10 */ /* 0x040fe2000ff1e0ff */
[----:B------:R-:W-:Y:S01]  /*1930*/  BSSY.RECONVERGENT B0, `(.L_x_1777) ;  /* 0x0000062000007945 */ /* 0x000fe20003800200 */
[C---:B------:R-:W-:Y:S01]  /*1940*/  IADD3 R14, P2, PT, R2.reuse, UR12, RZ ;  /* 0x0000000c020e7c10 */ /* 0x040fe2000ff5e0ff */
[----:B------:R-:W2:Y:S01]  /*1950*/  LDCU.64 UR12, c[0x0][0x388] ;  /* 0x00007100ff0c77ac */ /* 0x000ea20008000a00 */
[----:B------:R-:W-:Y:S01]  /*1960*/  LOP3.LUT R5, R213, 0x70, RZ, 0xc0, !PT ;  /* 0x00000070d5057812 */ /* 0x000fe200078ec0ff */
[----:B------:R-:W-:Y:S01]  /*1970*/  IMAD.X R7, RZ, RZ, UR7, P0 ;  /* 0x00000007ff077e24 */ /* 0x000fe200080e06ff */
[----:B------:R-:W-:Y:S01]  /*1980*/  IADD3 R16, P0, PT, R2, UR36, RZ ;  /* 0x0000002402107c10 */ /* 0x000fe2000ff1e0ff */
[----:B------:R-:W3:Y:S01]  /*1990*/  LDCU.128 UR4, c[0x0][0x3d0] ;  /* 0x00007a00ff0477ac */ /* 0x000ee20008000c00 */
[----:B------:R-:W-:Y:S01]  /*19a0*/  IMAD.X R15, RZ, RZ, UR9, P2 ;  /* 0x00000009ff0f7e24 */ /* 0x000fe200090e06ff */
[----:B------:R-:W-:Y:S01]  /*19b0*/  LOP3.LUT R90, R90, 0x6, RZ, 0xc0, !PT ;  /* 0x000000065a5a7812 */ /* 0x000fe200078ec0ff */
[----:B-1----:R-:W-:Y:S01]  /*19c0*/  IMAD.U32 R12, RZ, RZ, UR18 ;  /* 0x00000012ff0c7e24 */ /* 0x002fe2000f8e00ff */
[----:B------:R-:W1:Y:S01]  /*19d0*/  LDCU.64 UR8, c[0x0][0x418] ;  /* 0x00008300ff0877ac */ /* 0x000e620008000a00 */
[----:B------:R-:W-:Y:S01]  /*19e0*/  IMAD.WIDE.U32 R14, R8, UR16, R14 ;  /* 0x00000010080e7c25 */ /* 0x000fe2000f8e000e */
[----:B------:R-:W4:Y:S01]  /*19f0*/  S2UR UR18, SR_CgaCtaId ;  /* 0x00000000001279c3 */ /* 0x000f220000008800 */
[----:B------:R-:W-:-:S02]  /*1a00*/  LEA.HI R5, R82, R5, RZ, 0x1e ;  /* 0x0000000552057211 */ /* 0x000fc400078ff0ff */
[----:B------:R-:W-:Y:S01]  /*1a10*/  IMAD R15, R8, UR17, R15 ;  /* 0x00000011080f7c24 */ /* 0x000fe2000f8e020f */
[C---:B------:R-:W-:Y:S01]  /*1a20*/  LOP3.LUT R93, R2.reuse, 0x40, RZ, 0xfc, !PT ;  /* 0x00000040025d7812 */ /* 0x040fe200078efcff */
[----:B------:R-:W-:Y:S01]  /*1a30*/  IMAD.X R17, RZ, RZ, UR10, P0 ;  /* 0x0000000aff117e24 */ /* 0x000fe200080e06ff */
[----:B------:R-:W5:Y:S01]  /*1a40*/  LDCU.64 UR10, c[0x0][0x390] ;  /* 0x00007200ff0a77ac */ /* 0x000f620008000a00 */
[C---:B------:R-:W-:Y:S01]  /*1a50*/  LOP3.LUT R92, R2.reuse, 0x80, RZ, 0xfc, !PT ;  /* 0x00000080025c7812 */ /* 0x040fe200078efcff */
[----:B------:R-:W-:Y:S01]  /*1a60*/  IMAD R5, R5, UR29, R90 ;  /* 0x0000001d05057c24 */ /* 0x000fe2000f8e025a */
[----:B------:R-:W-:Y:S01]  /*1a70*/  LOP3.LUT R91, R2, 0xc0, RZ, 0xfc, !PT ;  /* 0x000000c0025b7812 */ /* 0x000fe200078efcff */
[----:B------:R5:W-:Y:S01]  /*1a80*/  STL [R1+0x34], R93 ;  /* 0x0000345d01007387 */ /* 0x000be20000100800 */
[----:B------:R-:W-:Y:S01]  /*1a90*/  IMAD.WIDE.U32 R16, R8, UR14, R16 ;  /* 0x0000000e08107c25 */ /* 0x000fe2000f8e0010 */
[----:B------:R-:W-:Y:S02]  /*1aa0*/  ISETP.GE.AND P1, PT, R4, UR20, PT ;  /* 0x0000001404007c0c */ /* 0x000fe4000bf26270 */
[----:B------:R5:W-:Y:S01]  /*1ab0*/  STL [R1+0x30], R92 ;  /* 0x0000305c01007387 */ /* 0x000be20000100800 */
[----:B---3--:R-:W-:Y:S01]  /*1ac0*/  IMAD R250, R248, UR4, RZ ;  /* 0x00000004f8fa7c24 */ /* 0x008fe2000f8e02ff */
[C---:B------:R-:W-:Y:S01]  /*1ad0*/  IADD3 R4, P0, PT, R5.reuse, UR33, RZ ;  /* 0x0000002105047c10 */ /* 0x040fe2000ff1e0ff */
[----:B------:R-:W-:Y:S01]  /*1ae0*/  IMAD.WIDE.U32 R14, R10, UR4, R14 ;  /* 0x000000040a0e7c25 */ /* 0x000fe2000f8e000e */
[----:B------:R3:W-:Y:S01]  /*1af0*/  STL [R1+0x2c], R91 ;  /* 0x00002c5b01007387 */ /* 0x0007e20000100800 */
[----:B------:R-:W-:Y:S01]  /*1b00*/  LOP3.LUT R252, R166, 0x1f8, RZ, 0xc0, !PT ;  /* 0x000001f8a6fc7812 */ /* 0x000fe200078ec0ff */
[----:B------:R-:W-:Y:S01]  /*1b10*/  UMOV UR4, 0x400 ;  /* 0x0000040000047882 */ /* 0x000fe20000000000 */
[----:B------:R-:W-:Y:S01]  /*1b20*/  IMAD R250, R10, UR5, R250 ;  /* 0x000000050afa7c24 */ /* 0x000fe2000f8e02fa */
[----:B--2---:R-:W-:Y:S01]  /*1b30*/  LEA R251, P2, R14, UR12, 0x1 ;  /* 0x0000000c0efb7c11 */ /* 0x004fe2000f8408ff */
[----:B------:R-:W-:Y:S01]  /*1b40*/  IMAD R248, R248, UR6, RZ ;  /* 0x00000006f8f87c24 */ /* 0x000fe2000f8e02ff */
[----:B------:R-:W-:Y:S01]  /*1b50*/  LEA.HI.X.SX32 R5, R5, UR35, 0x1, P0 ;  /* 0x0000002305057c11 */ /* 0x000fe200080f0eff */
[----:B------:R-:W-:Y:S01]  /*1b60*/  IMAD.IADD R250, R15, 0x1, R250 ;  /* 0x000000010ffa7824 */ /* 0x000fe200078e02fa */
[----:B------:R-:W-:Y:S01]  /*1b70*/  LOP3.LUT R252, R252, 0x38, R3, 0x78, !PT ;  /* 0x00000038fcfc7812 */ /* 0x000fe200078e7803 */
[----:B------:R-:W-:Y:S01]  /*1b80*/  IMAD R17, R8, UR15, R17 ;  /* 0x0000000f08117c24 */ /* 0x000fe2000f8e0211 */
[----:B------:R-:W-:Y:S01]  /*1b90*/  UIMAD.WIDE.U32 UR32, UR32, 0x80, URZ ;  /* 0x00000080202078a5 */ /* 0x000fe2000f8e00ff */
[----:B------:R-:W-:Y:S01]  /*1ba0*/  IMAD.WIDE.U32 R12, R12, UR34, R6 ;  /* 0x000000220c0c7c25 */ /* 0x000fe2000f8e0006 */
[----:B------:R-:W-:Y:S01]  /*1bb0*/  LEA.HI.X R250, R14, UR13, R250, 0x1, P2 ;  /* 0x0000000d0efa7c11 */ /* 0x000fe200090f0cfa */
[----:B----4-:R-:W-:Y:S01]  /*1bc0*/  ULEA UR13, UR18, UR4, 0x18 ;  /* 0x00000004120d7291 */ /* 0x010fe2000f8ec0ff */
[----:B------:R-:W-:Y:S01]  /*1bd0*/  ISETP.GE.AND P2, PT, R8, UR20, PT ;  /* 0x0000001408007c0c */ /* 0x000fe2000bf46270 */
[----:B------:R-:W-:Y:S01]  /*1be0*/  IMAD R248, R10, UR7, R248 ;  /* 0x000000070af87c24 */ /* 0x000fe2000f8e02f8 */
[----:B-1----:R-:W-:Y:S01]  /*1bf0*/  LEA R6, P0, R4, UR8, 0x1 ;  /* 0x0000000804067c11 */ /* 0x002fe2000f8008ff */
[----:B------:R-:W-:Y:S01]  /*1c00*/  IMAD.WIDE.U32 R10, R10, UR6, R16 ;  /* 0x000000060a0a7c25 */ /* 0x000fe2000f8e0010 */
[----:B------:R-:W-:Y:S01]  /*1c10*/  LOP3.LUT R252, R252, 0x1e00, R166, 0xf8, !PT ;  /* 0x00001e00fcfc7812 */ /* 0x000fe200078ef8a6 */
[----:B------:R-:W-:Y:S01]  /*1c20*/  USHF.L.U64.HI UR8, UR16, 0x6, UR17 ;  /* 0x0000000610087899 */ /* 0x000fe20008010211 */
[----:B------:R-:W-:Y:S01]  /*1c30*/  LEA.HI.X R5, R4, UR9, R5, 0x1, P0 ;  /* 0x0000000904057c11 */ /* 0x000fe200080f0c05 */
[----:B------:R-:W-:Y:S01]  /*1c40*/  IMAD.IADD R248, R11, 0x1, R248 ;  /* 0x000000010bf87824 */ /* 0x000fe200078e02f8 */
[----:B-----5:R-:W-:Y:S01]  /*1c50*/  LEA R249, P0, R10, UR10, 0x1 ;  /* 0x0000000a0af97c11 */ /* 0x020fe2000f8008ff */
[----:B------:R-:W-:Y:S01]  /*1c60*/  IMAD.U32 R16, RZ, RZ, UR19 ;  /* 0x00000013ff107e24 */ /* 0x000fe2000f8e00ff */
[----:B------:R-:W-:Y:S01]  /*1c70*/  USHF.L.U32 UR9, UR16, 0x6, URZ ;  /* 0x0000000610097899 */ /* 0x000fe200080006ff */
[----:B------:R-:W-:Y:S01]  /*1c80*/  VIADD R4, R8, 0x20 ;  /* 0x0000002008047836 */ /* 0x000fe20000000000 */
[----:B------:R-:W-:Y:S01]  /*1c90*/  LEA.HI.X R248, R10, UR11, R248, 0x1, P0 ;  /* 0x0000000b0af87c11 */ /* 0x000fe200080f0cf8 */
[----:B------:R-:W-:Y:S01]  /*1ca0*/  UIADD3 UR10, UPT, UPT, -UR27, UR30, URZ ;  /* 0x0000001e1b0a7290 */ /* 0x000fe2000fffe1ff */
[----:B------:R-:W-:Y:S01]  /*1cb0*/  IMAD R17, R16, UR34, R13 ;  /* 0x0000002210117c24 */ /* 0x000fe2000f8e020d */
[----:B------:R-:W-:Y:S01]  /*1cc0*/  USHF.L.U64.HI UR11, UR14, 0x6, UR15 ;  /* 0x000000060e0b7899 */ /* 0x000fe2000801020f */
[----:B------:R-:W-:Y:S01]  /*1cd0*/  ISETP.GE.AND P0, PT, R4, UR20, PT ;  /* 0x0000001404007c0c */ /* 0x000fe2000bf06270 */
[----:B------:R-:W-:Y:S01]  /*1ce0*/  USHF.L.U32 UR12, UR14, 0x6, URZ ;  /* 0x000000060e0c7899 */ /* 0x000fe200080006ff */
[----:B------:R-:W-:-:S02]  /*1cf0*/  LOP3.LUT R9, R8, UR32, RZ, 0xfc, !PT ;  /* 0x0000002008097c12 */ /* 0x000fc4000f8efcff */
[----:B------:R-:W-:Y:S01]  /*1d00*/  LEA R252, R252, UR13, 0x1 ;  /* 0x0000000dfcfc7c11 */ /* 0x000fe2000f8e08ff */
[----:B---3--:R-:W-:Y:S08]  /*1d10*/  @P2 BRA `(.L_x_1778) ;  /* 0x00000000008c2947 */ /* 0x008ff00003800000 */
        /* <DEDUP_REMOVED lines=35> */
.L_x_1778:
[----:B------:R-:W-:Y:S05]  /*1f50*/  BSYNC.RECONVERGENT B0 ;  /* 0x0000000000007941 */ /* 0x000fea0003800200 */
.L_x_1777:
[----:B------:R-:W-:Y:S01]  /*1f60*/  USHF.L.U64.HI UR18, UR16, 0x5, UR17 ;  /* 0x0000000510127899 */ /* 0x000fe20008010211 */
[----:B------:R-:W-:Y:S01]  /*1f70*/  BSSY.RECONVERGENT B0, `(.L_x_1779) ;  /* 0x0000029000007945 */ /* 0x000fe20003800200 */
[C---:B------:R-:W-:Y:S02]  /*1f80*/  ISETP.GE.AND P6, PT, R8.reuse, UR10, PT ;  /* 0x0000000a08007c0c */ /* 0x040fe4000bfc6270 */
[----:B------:R-:W-:Y:S01]  /*1f90*/  IADD3 R7, PT, PT, R8, 0x60, RZ ;  /* 0x0000006008077810 */ /* 0x000fe20007ffe0ff */
[----:B------:R-:W-:Y:S10]  /*1fa0*/  @P0 BRA `(.L_x_1780) ;  /* 0x0000000000940947 */ /* 0x000ff40003800000 */
        /* <DEDUP_REMOVED lines=37> */
.L_x_1780:
[----:B------:R-:W-:Y:S05]  /*2200*/  BSYNC.RECONVERGENT B0 ;  /* 0x0000000000007941 */ /* 0x000fea0003800200 */
.L_x_1779:
        /* <DEDUP_REMOVED lines=41> */
.L_x_1782:
[----:B------:R-:W-:Y:S05]  /*24a0*/  BSYNC.RECONVERGENT B0 ;  /* 0x0000000000007941 */ /* 0x000fea0003800200 */
.L_x_1781:
        /* <DEDUP_REMOVED lines=41> */
.L_x_1784:
[----:B------:R-:W-:Y:S05]  /*2740*/  BSYNC.RECONVERGENT B0 ;  /* 0x0000000000007941 */ /* 0x000fea0003800200 */
.L_x_1783:
        /* <DEDUP_REMOVED lines=34> */
.L_x_1786:
[----:B------:R-:W-:Y:S05]  /*2970*/  BSYNC.RECONVERGENT B0 ;  /* 0x0000000000007941 */ /* 0x000fea0003800200 */
.L_x_1785:
        /* <DEDUP_REMOVED lines=33> */
.L_x_1788:
[----:B------:R-:W-:Y:S05]  /*2b90*/  BSYNC.RECONVERGENT B0 ;  /* 0x0000000000007941 */ /* 0x000fea0003800200 */
.L_x_1787:
[----:B------:R-:W0:Y:S01]  /*2ba0*/  LDGDEPBAR ;  /* 0x00000000000079af */ /* 0x000e220000000000 */
[----:B----4-:R-:W-:Y:S01]  /*2bb0*/  IMAD.MOV.U32 R8, RZ, RZ, R6 ;  /* 0x000000ffff087224 */ /* 0x010fe200078e0006 */
[----:B------:R-:W-:Y:S01]  /*2bc0*/  UIMAD.WIDE.U32 UR16, UR12, UR28, URZ ;  /* 0x0000001c0c1072a5 */ /* 0x000fe2000f8e00ff */
[----:B------:R-:W-:Y:S01]  /*2bd0*/  IMAD.MOV.U32 R9, RZ, RZ, R5 ;  /* 0x000000ffff097224 */ /* 0x000fe200078e0005 */
[----:B------:R-:W-:Y:S01]  /*2be0*/  UIMAD UR4, UR11, UR28, URZ ;  /* 0x0000001c0b0472a4 */ /* 0x000fe2000f8e02ff */
[----:B------:R-:W-:Y:S01]  /*2bf0*/  IMAD.SHL.U32 R79, R3, 0x40, RZ ;  /* 0x00000040034f7824 */ /* 0x000fe200078e00ff */
[----:B------:R-:W-:Y:S01]  /*2c00*/  LOP3.LUT R78, R213, 0x8, RZ, 0xc0, !PT ;  /* 0x00000008d54e7812 */ /* 0x000fe200078ec0ff */
[----:B------:R-:W-:Y:S01]  /*2c10*/  BSSY.RECONVERGENT B0, `(.L_x_1789) ;  /* 0x000002d000007945 */ /* 0x000fe20003800200 */
[----:B------:R4:W-:Y:S01]  /*2c20*/  STL.64 [R1+0x20], R8 ;  /* 0x0000200801007387 */ /* 0x0009e20000100a00 */
[----:B------:R-:W-:Y:S01]  /*2c30*/  UIADD3 UR4, UPT, UPT, UR17, UR4, URZ ;  /* 0x0000000411047290 */ /* 0x000fe2000fffe0ff */
[----:B------:R-:W-:-:S02]  /*2c40*/  LOP3.LUT R7, R79, 0x1c0, RZ, 0xc0, !PT ;  /* 0x000001c04f077812 */ /* 0x000fc400078ec0ff */
[----:B------:R-:W-:Y:S02]  /*2c50*/  SHF.R.U32.HI R81, RZ, 0x5, R3 ;  /* 0x00000005ff517819 */ /* 0x000fe40000011603 */
[----:B------:R-:W-:-:S04]  /*2c60*/  LOP3.LUT R7, R7, 0x38, R166, 0xf8, !PT ;  /* 0x0000003807077812 */ /* 0x000fc800078ef8a6 */
        /* <DEDUP_REMOVED lines=35> */
.L_x_1790:
[----:B------:R1:W-:Y:S04]  /*2ea0*/  STS.128 [R252+0x18000], RZ ;  /* 0x018000fffc007388 */ /* 0x0003e80000000c00 */
[----:B------:R1:W-:Y:S04]  /*2eb0*/  STS.128 [R252+0x1a000], RZ ;  /* 0x01a000fffc007388 */ /* 0x0003e80000000c00 */
[----:B------:R1:W-:Y:S04]  /*2ec0*/  STS.128 [R252+0x1c000], RZ ;  /* 0x01c000fffc007388 */ /* 0x0003e80000000c00 */
[----:B------:R1:W-:Y:S02]  /*2ed0*/  STS.128 [R252+0x1e000], RZ ;  /* 0x01e000fffc007388 */ /* 0x0003e40000000c00 */
.L_x_1791:
[----:B------:R-:W-:Y:S05]  /*2ee0*/  BSYNC.RECONVERGENT B0 ;  /* 0x0000000000007941 */ /* 0x000fea0003800200 */
.L_x_1789:
[----:B------:R-:W-:Y:S01]  /*2ef0*/  ISETP.GE.AND P0, PT, R4, UR10, PT ;  /* 0x0000000a04007c0c */ /* 0x000fe2000bf06270 */
[----:B------:R-:W-:Y:S01]  /*2f00*/  IMAD.SHL.U32 R212, R3, 0x20, RZ ;  /* 0x0000002003d47824 */ /* 0x000fe200078e00ff */
[----:B------:R-:W-:Y:S01]  /*2f10*/  LOP3.LUT R7, R7, 0x8, R3, 0x78, !PT ;  /* 0x0000000807077812 */ /* 0x000fe200078e7803 */
[----:B------:R-:W-:Y:S01]  /*2f20*/  BSSY.RECONVERGENT B0, `(.L_x_1792) ;  /* 0x000002b000007945 */ /* 0x000fe20003800200 */
[----:B------:R-:W-:Y:S02]  /*2f30*/  LOP3.LUT R88, R79, 0x400, RZ, 0xc0, !PT ;  /* 0x000004004f587812 */ /* 0x000fe400078ec0ff */
[----:B------:R-:W-:-:S03]  /*2f40*/  LOP3.LUT R212, R212, 0x7c00, RZ, 0xc0, !PT ;  /* 0x00007c00d4d47812 */ /* 0x000fc600078ec0ff */
[----:B------:R-:W-:Y:S01]  /*2f50*/  IMAD R88, R7, 0x2, R88 ;  /* 0x0000000207587824 */ /* 0x000fe200078e0258 */
[----:B------:R-:W-:-:S03]  /*2f60*/  LOP3.LUT R4, R212, 0x200, R79, 0xf8, !PT ;  /* 0x00000200d4047812 */ /* 0x000fc600078ef84f */
[----:B------:R1:W-:Y:S02]  /*2f70*/  @P0 STS.128 [R252+0x19000], RZ ;  /* 0x019000fffc000388 */ /* 0x0003e40000000c00 */
[----:B------:R-:W-:Y:S02]  /*2f80*/  IMAD.IADD R4, R78, 0x1, R4 ;  /* 0x000000014e047824 */ /* 0x000fe400078e0204 */
[----:B------:R1:W-:Y:S03]  /*2f90*/  @P0 STS.128 [R252+0x1b000], RZ ;  /* 0x01b000fffc000388 */ /* 0x0003e60000000c00 */
[----:B------:R-:W-:Y:S01]  /*2fa0*/  LEA R89, R4, UR13, 0x1 ;  /* 0x0000000d04597c11 */ /* 0x000fe2000f8e08ff */
        /* <DEDUP_REMOVED lines=34> */
.L_x_1793:
[----:B------:R-:W-:Y:S05]  /*31d0*/  BSYNC.RECONVERGENT B0 ;  /* 0x0000000000007941 */ /* 0x000fea0003800200 */
.L_x_1792:
[----:B------:R-:W-:Y:S01]  /*31e0*/  LDSM.16.M88.4 R36, [R88+UR13+0x10000] ;  /* 0x0100000d5824783b */ /* 0x000fe20008000200 */
[----:B------:R-:W-:Y:S01]  /*31f0*/  IMAD.MOV.U32 R76, RZ, RZ, 0x20 ;  /* 0x00000020ff4c7424 */ /* 0x000fe200078e00ff */
[C---:B------:R-:W-:Y:S01]  /*3200*/  LOP3.LUT P2, RZ, R3.reuse, 0x2, RZ, 0xc0, !PT ;  /* 0x0000000203ff7812 */ /* 0x040fe2000784c0ff */
[----:B------:R-:W-:Y:S01]  /*3210*/  VIADD R83, R88, UR13 ;  /* 0x0000000d58537c36 */ /* 0x000fe20008000000 */
[----:B------:R-:W5:Y:S01]  /*3220*/  LDSM.16.M88.4 R64, [R89] ;  /* 0x000000005940783b */ /* 0x000f620000000200 */
[----:B------:R-:W-:Y:S01]  /*3230*/  IMAD.MOV.U32 R77, RZ, RZ, 0x40 ;  /* 0x00000040ff4d7424 */ /* 0x000fe200078e00ff */
[----:B------:R-:W-:Y:S01]  /*3240*/  SEL R76, R76, 0xffffffe0, !P2 ;  /* 0xffffffe04c4c7807 */ /* 0x000fe20005000000 */
[----:B------:R-:W-:Y:S01]  /*3250*/  VIADD R90, R90, UR27 ;  /* 0x0000001b5a5a7c36 */ /* 0x000fe20008000000 */
[----:B------:R-:W2:Y:S01]  /*3260*/  LDSM.16.M88.4 R28, [R88+UR13+0x10800] ;  /* 0x0108000d581c783b */ /* 0x000ea20008000200 */
[----:B------:R-:W-:Y:S01]  /*3270*/  LOP3.LUT P0, RZ, R3, 0x4, RZ, 0xc0, !PT ;  /* 0x0000000403ff7812 */ /* 0x000fe2000780c0ff */
[----:B------:R-:W-:Y:S01]  /*3280*/  UISETP.GE.U32.AND UP1, UPT, UR30, 0x41, UPT ;  /* 0x000000411e00788c */ /* 0x000fe2000bf26070 */
[--C-:B------:R-:W-:Y:S01]  /*3290*/  IMAD.IADD R84, R83, 0x1, R76.reuse ;  /* 0x0000000153547824 */ /* 0x100fe200078e024c */
[----:B------:R-:W2:Y:S01]  /*32a0*/  LDSM.16.M88.4 R20, [R88+UR13+0x11000] ;  /* 0x0110000d5814783b */ /* 0x000ea20008000200 */
[----:B------:R-:W-:Y:S01]  /*32b0*/  IMAD.IADD R87, R89, 0x1, R76 ;  /* 0x0000000159577824 */ /* 0x000fe200078e024c */
[----:B------:R-:W-:Y:S01]  /*32c0*/  SEL R77, R77, 0xffffffc0, !P0 ;  /* 0xffffffc04d4d7807 */ /* 0x000fe20004000000 */
[----:B------:R-:W2:Y:S01]  /*32d0*/  LDCU.U8 UR4, c[0x0][0x4f8] ;  /* 0x00009f00ff0477ac */ /* 0x000ea20008000000 */
[----:B----4-:R-:W4:Y:S01]  /*32e0*/  LDSM.16.M88.4 R8, [R88+UR13+0x11800] ;  /* 0x0118000d5808783b */ /* 0x010f220008000200 */
[----:B------:R-:W-:-:S02]  /*32f0*/  ISETP.GE.U32.AND P1, PT, R90, UR30, PT ;  /* 0x0000001e5a007c0c */ /* 0x000fc4000bf26070 */
[--C-:B------:R-:W-:Y:S01]  /*3300*/  IMAD.IADD R83, R83, 0x1, R77.reuse ;  /* 0x0000000153537824 */ /* 0x100fe200078e024d */
[----:B-1----:R-:W-:Y:S01]  /*3310*/  LDSM.16.M88.4 R4, [R84+0x10000] ;  /* 0x010000005404783b */ /* 0x002fe20000000200 */
[----:B------:R-:W-:Y:S02]  /*3320*/  IMAD.IADD R86, R89, 0x1, R77 ;  /* 0x0000000159567824 */ /* 0x000fe400078e024d */
[C---:B------:R-:W-:Y:S01]  /*3330*/  IMAD.IADD R3, R76.reuse, 0x1, R83 ;  /* 0x000000014c037824 */ /* 0x040fe200078e0253 */
[----:B------:R-:W1:Y:S01]  /*3340*/  LDSM.16.M88.4 R48, [R87] ;  /* 0x000000005730783b */ /* 0x000e620000000200 */
[----:B------:R-:W-:-:S03]  /*3350*/  IMAD.IADD R85, R76, 0x1, R86 ;  /* 0x000000014c557824 */ /* 0x000fc600078e0256 */
[----:B------:R-:W1:Y:S04]  /*3360*/  LDSM.16.M88.4 R56, [R84+0x10800] ;  /* 0x010800005438783b */ /* 0x000e680000000200 */
[----:B------:R-:W1:Y:S04]  /*3370*/  LDSM.16.M88.4 R52, [R84+0x11000] ;  /* 0x011000005434783b */ /* 0x000e680000000200 */
[----:B------:R-:W1:Y:S04]  /*3380*/  LDSM.16.M88.4 R60, [R84+0x11800] ;  /* 0x01180000543c783b */ /* 0x000e680000000200 */
[----:B---3--:R-:W-:Y:S01]  /*3390*/  LDSM.16.M88.4 R12, [R83+0x10800] ;  /* 0x01080000530c783b */ /* 0x008fe20000000200 */
[C---:B-----5:R-:W-:Y:S03]  /*33a0*/  HMMA.16816.F32 R40, R64.reuse, R36, RZ ;  /* 0x000000244028723c */ /* 0x060fe600000018ff */
[----:B------:R-:W-:Y:S04]  /*33b0*/  LDSM.16.M88.4 R44, [R83+0x10000] ;  /* 0x01000000532c783b */ /* 0x000fe80000000200 */
[----:B------:R-:W-:Y:S01]  /*33c0*/  LDSM.16.M88.4 R68, [R83+0x11800] ;  /* 0x011800005344783b */ /* 0x000fe20000000200 */
[C---:B--2---:R-:W-:Y:S03]  /*33d0*/  HMMA.16816.F32 R32, R64.reuse, R28, RZ ;  /* 0x0000001c4020723c */ /* 0x044fe600000018ff */
[----:B------:R-:W-:Y:S04]  /*33e0*/  LDSM.16.M88.4 R72, [R88+UR13+0x13000] ;  /* 0x0130000d5848783b */ /* 0x000fe80008000200 */
[----:B------:R-:W0:Y:S01]  /*33f0*/  LDGDEPBAR ;  /* 0x00000000000079af */ /* 0x000e220000000000 */
[C---:B------:R-:W-:Y:S08]  /*3400*/  HMMA.16816.F32 R24, R64.reuse, R20, RZ ;  /* 0x000000144018723c */ /* 0x040ff000000018ff */
[C---:B------:R-:W-:Y:S08]  /*3410*/  HMMA.16816.F32 R36, R64.reuse, R38, RZ ;  /* 0x000000264024723c */ /* 0x040ff000000018ff */
[C---:B------:R-:W-:Y:S08]  /*3420*/  HMMA.16816.F32 R28, R64.reuse, R30, RZ ;  /* 0x0000001e401c723c */ /* 0x040ff000000018ff */
[C---:B------:R-:W-:Y:S08]  /*3430*/  HMMA.16816.F32 R20, R64.reuse, R22, RZ ;  /* 0x000000164014723c */ /* 0x040ff000000018ff */
[C---:B----4-:R-:W-:Y:S08]  /*3440*/  HMMA.16816.F32 R16, R64.reuse, R8, RZ ;  /* 0x000000084010723c */ /* 0x050ff000000018ff */
[----:B------:R-:W-:Y:S01]  /*3450*/  HMMA.16816.F32 R64, R64, R10, RZ ;  /* 0x0000000a4040723c */ /* 0x000fe200000018ff */
[----:B------:R-:W2:Y:S07]  /*3460*/  LDSM.16.M88.4 R8, [R86] ;  /* 0x000000005608783b */ /* 0x000eae0000000200 */
[C---:B-1----:R-:W-:Y:S08]  /*3470*/  HMMA.16816.F32 R40, R48.reuse, R4, R40 ;  /* 0x000000043028723c */ /* 0x042ff00000001828 */
[C---:B------:R-:W-:Y:S01]  /*3480*/  HMMA.16816.F32 R36, R48.reuse, R6, R36 ;  /* 0x000000063024723c */ /* 0x040fe20000001824 */
[----:B------:R-:W1:Y:S07]  /*3490*/  LDSM.16.M88.4 R4, [R83+0x11000] ;  /* 0x011000005304783b */ /* 0x000e6e0000000200 */
        /* <DEDUP_REMOVED lines=19> */
[C---:B------:R-:W-:Y:S08]  /*35d0*/  HMMA.16816.F32 R16, R8.reuse, R68, R16 ;  /* 0x000000440810723c */ /* 0x040ff00000001810 */
[----:B------:R-:W-:Y:S01]  /*35e0*/  HMMA.16816.F32 R64, R8, R70, R64 ;  /* 0x000000460840723c */ /* 0x000fe20000001840 */
[----:B------:R-:W5:Y:S04]  /*35f0*/  LDSM.16.M88.4 R8, [R88+UR13+0x12800] ;  /* 0x0128000d5808783b */ /* 0x000f680008000200 */
[----:B------:R-:W-:Y:S03]  /*3600*/  LDSM.16.M88.4 R68, [R84+0x12800] ;  /* 0x012800005444783b */ /* 0x000fe60000000200 */
[C---:B---3--:R-:W-:Y:S08]  /*3610*/  HMMA.16816.F32 R40, R56.reuse, R52, R40 ;  /* 0x000000343828723c */ /* 0x048ff00000001828 */
[C---:B------:R-:W-:Y:S01]  /*3620*/  HMMA.16816.F32 R36, R56.reuse, R54, R36 ;  /* 0x000000363824723c */ /* 0x040fe20000001824 */
[----:B------:R-:W3:Y:S07]  /*3630*/  LDSM.16.M88.4 R52, [R88+UR13+0x13800] ;  /* 0x0138000d5834783b */ /* 0x000eee0008000200 */
        /* <DEDUP_REMOVED lines=8> */
[----:B------:R-:W4:Y:S04]  /*36c0*/  LDSM.16.M88.4 R60, [R84+0x13000] ;  /* 0x01300000543c783b */ /* 0x000f280000000200 */
[----:B------:R-:W4:Y:S03]  /*36d0*/  LDSM.16.M88.4 R56, [R84+0x13800] ;  /* 0x013800005438783b */ /* 0x000f260000000200 */
[C---:B-1----:R-:W-:Y:S08]  /*36e0*/  HMMA.16816.F32 R40, R4.reuse, R44, R40 ;  /* 0x0000002c0428723c */ /* 0x042ff00000001828 */
[C---:B------:R-:W-:Y:S01]  /*36f0*/  HMMA.16816.F32 R36, R4.reuse, R46, R36 ;  /* 0x0000002e0424723c */ /* 0x040fe20000001824 */
[----:B------:R-:W-:Y:S07]  /*3700*/  LDSM.16.M88.4 R44, [R86+0x4000] ;  /* 0x00400000562c783b */ /* 0x000fee0000000200 */
[C---:B-----5:R-:W-:Y:S08]  /*3710*/  HMMA.16816.F32 R32, R4.reuse, R8, R32 ;  /* 0x000000080420723c */ /* 0x060ff00000001820 */
        /* <DEDUP_REMOVED lines=8> */
[----:B------:R-:W5:Y:S03]  /*37a0*/  LDSM.16.M88.4 R52, [R83+0x13000] ;  /* 0x013000005334783b */ /* 0x000f660000000200 */
        /* <DEDUP_REMOVED lines=11> */
[----:B------:R-:W4:Y:S04]  /*3860*/  LDSM.16.M88.4 R12, [R3+0x12000] ;  /* 0x01200000030c783b */ /* 0x000f280000000200 */
[----:B------:R-:W-:Y:S03]  /*3870*/  LDSM.16.M88.4 R56, [R88+UR13+0x14000] ;  /* 0x0140000d5838783b */ /* 0x000fe60008000200 */
        /* <DEDUP_REMOVED lines=8> */
[----:B------:R-:W5:Y:S07]  /*3900*/  LDSM.16.M88.4 R52, [R88+UR13+0x14800] ;  /* 0x0148000d5834783b */ /* 0x000f6e0008000200 */
[C---:B--2---:R-:W-:Y:S08]  /*3910*/  HMMA.16816.F32 R16, R44.reuse, R48, R16 ;  /* 0x000000302c10723c */ /* 0x044ff00000001810 */
[----:B------:R-:W-:Y:S01]  /*3920*/  HMMA.16816.F32 R64, R44, R50, R64 ;  /* 0x000000322c40723c */ /* 0x000fe20000001840 */
[----:B------:R-:W2:Y:S04]  /*3930*/  LDSM.16.M88.4 R44, [R88+UR13+0x15800] ;  /* 0x0158000d582c783b */ /* 0x000ea80008000200 */
[----:B------:R-:W-:Y:S03]  /*3940*/  LDSM.16.M88.4 R48, [R88+UR13+0x15000] ;  /* 0x0150000d5830783b */ /* 0x000fe60008000200 */
        /* <DEDUP_REMOVED lines=13> */
[C---:B------:R-:W-:Y:S08]  /*3a20*/  HMMA.16816.F32 R40, R60.reuse, R56, R40 ;  /* 0x000000383c28723c */ /* 0x040ff00000001828 */
[C---:B------:R-:W-:Y:S01]  /*3a30*/  HMMA.16816.F32 R36, R60.reuse, R58, R36 ;  /* 0x0000003a3c24723c */ /* 0x040fe20000001824 */
[----:B------:R-:W4:Y:S07]  /*3a40*/  LDSM.16.M88.4 R56, [R84+0x15800] ;  /* 0x015800005438783b */ /* 0x000f2e0000000200 */
[C---:B-----5:R-:W-:Y:S08]  /*3a50*/  HMMA.16816.F32 R32, R60.reuse, R52, R32 ;  /* 0x000000343c20723c */ /* 0x060ff00000001820 */
[C---:B------:R-:W-:Y:S01]  /*3a60*/  HMMA.16816.F32 R28, R60.reuse, R54, R28 ;  /* 0x000000363c1c723c */ /* 0x040fe2000000181c */
[----:B------:R-:W-:Y:S07]  /*3a70*/  LDSM.16.M88.4 R52, [R83+0x15800] ;  /* 0x015800005334783b */ /* 0x000fee0000000200 */
[C---:B--2---:R-:W-:Y:S08]  /*3a80*/  HMMA.16816.F32 R16, R60.reuse, R44, R16 ;  /* 0x0000002c3c10723c */ /* 0x044ff00000001810 */
        /* <DEDUP_REMOVED lines=12> */
[C---:B----4-:R-:W-:Y:S08]  /*3b50*/  HMMA.16816.F32 R24, R12.reuse, R68, R24 ;  /* 0x000000440c18723c */ /* 0x050ff00000001818 */
[C---:B------:R-:W-:Y:S01]  /*3b60*/  HMMA.16816.F32 R20, R12.reuse, R70, R20 ;  /* 0x000000460c14723c */ /* 0x040fe20000001814 */
[----:B------:R-:W-:Y:S07]  /*3b70*/  LDSM.16.M88.4 R68, [R88+UR13+0x17800] ;  /* 0x0178000d5844783b */ /* 0x000fee0008000200 */
[C---:B------:R-:W-:Y:S08]  /*3b80*/  HMMA.16816.F32 R16, R12.reuse, R56, R16 ;  /* 0x000000380c10723c */ /* 0x040ff00000001810 */
[----:B------:R-:W-:Y:S01]  /*3b90*/  HMMA.16816.F32 R64, R12, R58, R64 ;  /* 0x0000003a0c40723c */ /* 0x000fe20000001840 */
[----:B------:R-:W-:Y:S04]  /*3ba0*/  LDSM.16.M88.4 R12, [R3+0x14000] ;  /* 0x01400000030c783b */ /* 0x000fe80000000200 */
[----:B------:R-:W3:Y:S03]  /*3bb0*/  LDSM.16.M88.4 R56, [R85+0x8000] ;  /* 0x008000005538783b */ /* 0x000ee60000000200 */
        /* <DEDUP_REMOVED lines=8> */
[----:B------:R-:W-:Y:S07]  /*3c40*/  LDSM.16.M88.4 R48, [R3+0x15000] ;  /* 0x015000000330783b */ /* 0x000fee0000000200 */
[C---:B---3--:R-:W-:Y:S08]  /*3c50*/  HMMA.16816.F32 R40, R56.reuse, R12, R40 ;  /* 0x0000000c3828723c */ /* 0x048ff00000001828 */
[----:B------:R-:W-:Y:S01]  /*3c60*/  HMMA.16816.F32 R36, R56, R14, R36 ;  /* 0x0000000e3824723c */ /* 0x000fe20000001824 */
[----:B------:R-:W3:Y:S07]  /*3c70*/  LDSM.16.M88.4 R12, [R88+UR13+0x16000] ;  /* 0x0160000d580c783b */ /* 0x000eee0008000200 */
[C---:B------:R-:W-:Y:S08]  /*3c80*/  HMMA.16816.F32 R16, R44.reuse, R52, R16 ;  /* 0x000000342c10723c */ /* 0x040ff00000001810 */
[----:B------:R-:W-:Y:S01]  /*3c90*/  HMMA.16816.F32 R64, R44, R54, R64 ;  /* 0x000000362c40723c */ /* 0x000fe20000001840 */
[----:B------:R-:W4:Y:S04]  /*3ca0*/  LDSM.16.M88.4 R52, [R88+UR13+0x16800] ;  /* 0x0168000d5834783b */ /* 0x000f280008000200 */
[----:B------:R-:W-:Y:S03]  /*3cb0*/  LDSM.16.M88.4 R44, [R88+UR13+0x17000] ;  /* 0x0170000d582c783b */ /* 0x000fe60008000200 */
[C---:B-1----:R-:W-:Y:S08]  /*3cc0*/  HMMA.16816.F32 R32, R56.reuse, R8, R32 ;  /* 0x000000083820723c */ /* 0x042ff00000001820 */
[C---:B------:R-:W-:Y:S01]  /*3cd0*/  HMMA.16816.F32 R28, R56.reuse, R10, R28 ;  /* 0x0000000a381c723c */ /* 0x040fe2000000181c */
[----:B------:R-:W1:Y:S07]  /*3ce0*/  LDSM.16.M88.4 R8, [R84+0x16000] ;  /* 0x016000005408783b */ /* 0x000e6e0000000200 */
[C---:B--2---:R-:W-:Y:S08]  /*3cf0*/  HMMA.16816.F32 R16, R56.reuse, R4, R16 ;  /* 0x000000043810723c */ /* 0x044ff00000001810 */
[----:B------:R-:W-:Y:S01]  /*3d00*/  HMMA.16816.F32 R64, R56, R6, R64 ;  /* 0x000000063840723c */ /* 0x000fe20000001840 */
[----:B------:R-:W2:Y:S07]  /*3d10*/  LDSM.16.M88.4 R4, [R84+0x16800] ;  /* 0x016800005404783b */ /* 0x000eae0000000200 */
        /* <DEDUP_REMOVED lines=21> */
[----:B------:R-:W-:Y:S01]  /*3e70*/  HMMA.16816.F32 R20, R72, R14, R20 ;  /* 0x0000000e4814723c */ /* 0x000fe20000001814 */
[----:B------:R-:W3:Y:S07]  /*3e80*/  LDSM.16.M88.4 R12, [R3+0x16800] ;  /* 0x01680000030c783b */ /* 0x000eee0000000200 */
[C---:B----4-:R-:W-:Y:S08]  /*3e90*/  HMMA.16816.F32 R40, R52.reuse, R48, R40 ;  /* 0x000000303428723c */ /* 0x050ff00000001828 */
[C---:B-1----:R-:W-:Y:S08]  /*3ea0*/  HMMA.16816.F32 R24, R52.reuse, R8, R24 ;  /* 0x000000083418723c */ /* 0x042ff00000001818 */
[C---:B------:R-:W-:Y:S01]  /*3eb0*/  HMMA.16816.F32 R20, R52.reuse, R10, R20 ;  /* 0x0000000a3414723c */ /* 0x040fe20000001814 */
[----:B------:R-:W1:Y:S07]  /*3ec0*/  LDSM.16.M88.4 R8, [R3+0x17000] ;  /* 0x017000000308783b */ /* 0x000e6e0000000200 */
[----:B------:R-:W-:Y:S08]  /*3ed0*/  HMMA.16816.F32 R36, R52, R50, R36 ;  /* 0x000000323424723c */ /* 0x000ff00000001824 */
[C---:B------:R-:W-:Y:S08]  /*3ee0*/  HMMA.16816.F32 R16, R60.reuse, R68, R16 ;  /* 0x000000443c10723c */ /* 0x040ff00000001810 */
[----:B------:R-:W-:Y:S01]  /*3ef0*/  HMMA.16816.F32 R64, R60, R70, R64 ;  /* 0x000000463c40723c */ /* 0x000fe20000001840 */
[----:B------:R-:W4:Y:S07]  /*3f00*/  LDSM.16.M88.4 R60, [R83+0x17800] ;  /* 0x01780000533c783b */ /* 0x000f2e0000000200 */
[C---:B------:R-:W-:Y:S08]  /*3f10*/  HMMA.16816.F32 R32, R52.reuse, R56, R32 ;  /* 0x000000383420723c */ /* 0x040ff00000001820 */
[----:B------:R-:W-:Y:S08]  /*3f20*/  HMMA.16816.F32 R28, R52, R58, R28 ;  /* 0x0000003a341c723c */ /* 0x000ff0000000181c */
[C---:B--2---:R-:W-:Y:S08]  /*3f30*/  HMMA.16816.F32 R40, R84.reuse, R4, R40 ;  /* 0x000000045428723c */ /* 0x044ff00000001828 */
[----:B------:R-:W-:Y:S01]  /*3f40*/  HMMA.16816.F32 R36, R84, R6, R36 ;  /* 0x000000065424723c */ /* 0x000fe20000001824 */
[----:B------:R2:W5:Y:S01]  /*3f50*/  LDSM.16.M88.4 R4, [R3+0x17800] ;  /* 0x017800000304783b */ /* 0x0005620000000200 */
[----:B------:R-:W-:-:S06]  /*3f60*/  DEPBAR.LE SB0, 0x0 ;  /* 0x000080000000791a */ /* 0x000fcc0000000000 */
[C---:B------:R-:W-:Y:S01]  /*3f70*/  HMMA.16816.F32 R16, R72.reuse, R44, R16 ;  /* 0x0000002c4810723c */ /* 0x040fe20000001810 */
[----:B------:R-:W-:Y:S02]  /*3f80*/  VIADD R44, R90, 0x8 ;  /* 0x000000085a2c7836 */ /* 0x000fe40000000000 */
[----:B------:R-:W-:Y:S01]  /*3f90*/  FSEL R42, R42, -INF , !P1 ;  /* 0xff8000002a2a7808 */ /* 0x000fe20004800000 */
[----:B------:R-:W-:Y:S01]  /*3fa0*/  VIADD R45, R90, 0x1 ;  /* 0x000000015a2d7836 */ /* 0x000fe20000000000 */
[----:B------:R-:W-:Y:S02]  /*3fb0*/  FSEL R40, R40, -INF , !P1 ;  /* 0xff80000028287808 */ /* 0x000fe40004800000 */
[----:B------:R-:W-:Y:S01]  /*3fc0*/  ISETP.GE.U32.AND P5, PT, R44, UR30, PT ;  /* 0x0000001e2c007c0c */ /* 0x000fe2000bfa6070 */
[----:B------:R-:W-:Y:S01]  /*3fd0*/  HMMA.16816.F32 R64, R72, R46, R64 ;  /* 0x0000002e4840723c */ /* 0x000fe20000001840 */
[----:B------:R-:W-:Y:S02]  /*3fe0*/  ISETP.GE.U32.AND P6, PT, R45, UR30, PT ;  /* 0x0000001e2d007c0c */ /* 0x000fe4000bfc6070 */
[----:B------:R-:W-:-:S02]  /*3ff0*/  FSEL R38, R38, -INF , !P5 ;  /* 0xff80000026267808 */ /* 0x000fc40006800000 */
[----:B------:R-:W-:Y:S02]  /*4000*/  FSEL R36, R36, -INF , !P5 ;  /* 0xff80000024247808 */ /* 0x000fe40006800000 */
[----:B------:R-:W-:Y:S01]  /*4010*/  FSEL R43, R43, -INF , !P6 ;  /* 0xff8000002b2b7808 */ /* 0x000fe20007000000 */
[C---:B--2---:R-:W-:Y:S01]  /*4020*/  VIADD R3, R90.reuse, 0x9 ;  /* 0x000000095a037836 */ /* 0x044fe20000000000 */
[C---:B---3--:R-:W-:Y:S01]  /*4030*/  HMMA.16816.F32 R32, R84.reuse, R12, R32 ;  /* 0x0000000c5420723c */ /* 0x048fe20000001820 */
[C---:B------:R-:W-:Y:S01]  /*4040*/  VIADD R12, R90.reuse, 0x10 ;  /* 0x000000105a0c7836 */ /* 0x040fe20000000000 */
[----:B------:R-:W-:Y:S01]  /*4050*/  FSEL R41, R41, -INF , !P6 ;  /* 0xff80000029297808 */ /* 0x000fe20007000000 */
[----:B------:R-:W-:Y:S01]  /*4060*/  BAR.SYNC.DEFER_BLOCKING 0x0 ;  /* 0x0000000000007b1d */ /* 0x000fe20000010000 */
[----:B------:R-:W-:Y:S01]  /*4070*/  ISETP.GE.U32.AND P4, PT, R3, UR30, PT ;  /* 0x0000001e03007c0c */ /* 0x000fe2000bf86070 */
[----:B------:R-:W-:Y:S01]  /*4080*/  VIADD R3, R90, 0x11 ;  /* 0x000000115a037836 */ /* 0x000fe20000000000 */
[----:B------:R-:W-:Y:S01]  /*4090*/  ISETP.GE.U32.AND P3, PT, R12, UR30, PT ;  /* 0x0000001e0c007c0c */ /* 0x000fe2000bf66070 */
[----:B------:R-:W-:Y:S01]  /*40a0*/  VIADD R12, R90, 0x18 ;  /* 0x000000185a0c7836 */ /* 0x000fe20000000000 */
[----:B------:R-:W-:Y:S01]  /*40b0*/  HMMA.16816.F32 R28, R84, R14, R28 ;  /* 0x0000000e541c723c */ /* 0x000fe2000000181c */
[----:B------:R-:W-:-:S02]  /*40c0*/  FSEL R39, R39, -INF , !P4 ;  /* 0xff80000027277808 */ /* 0x000fc40006000000 */
[----:B------:R-:W-:Y:S01]  /*40d0*/  ISETP.GE.U32.AND P1, PT, R3, UR30, PT ;  /* 0x0000001e03007c0c */ /* 0x000fe2000bf26070 */
[----:B------:R-:W-:Y:S01]  /*40e0*/  VIADD R3, R90, 0x19 ;  /* 0x000000195a037836 */ /* 0x000fe20000000000 */
[----:B------:R-:W-:Y:S02]  /*40f0*/  FSEL R37, R37, -INF , !P4 ;  /* 0xff80000025257808 */ /* 0x000fe40006000000 */
[----:B------:R-:W-:Y:S01]  /*4100*/  ISETP.GE.U32.AND P6, PT, R12, UR30, PT ;  /* 0x0000001e0c007c0c */ /* 0x000fe2000bfc6070 */
[----:B-1----:R-:W-:Y:S01]  /*4110*/  HMMA.16816.F32 R24, R84, R8, R24 ;  /* 0x000000085418723c */ /* 0x002fe20000001818 */
[C---:B------:R-:W-:Y:S01]  /*4120*/  VIADD R8, R90.reuse, 0x20 ;  /* 0x000000205a087836 */ /* 0x040fe20000000000 */
[----:B------:R-:W-:Y:S01]  /*4130*/  ISETP.GE.U32.AND P5, PT, R3, UR30, PT ;  /* 0x0000001e03007c0c */ /* 0x000fe2000bfa6070 */
[----:B------:R-:W-:Y:S01]  /*4140*/  VIADD R3, R90, 0x21 ;  /* 0x000000215a037836 */ /* 0x000fe20000000000 */
[----:B------:R-:W-:Y:S02]  /*4150*/  FSEL R13, R34, -INF , !P3 ;  /* 0xff800000220d7808 */ /* 0x000fe40005800000 */
[----:B------:R-:W-:Y:S01]  /*4160*/  ISETP.GE.U32.AND P4, PT, R8, UR30, PT ;  /* 0x0000001e08007c0c */ /* 0x000fe2000bf86070 */
[----:B------:R-:W-:Y:S01]  /*4170*/  VIADD R8, R90, 0x28 ;  /* 0x000000285a087836 */ /* 0x000fe20000000000 */
[----:B----4-:R-:W-:Y:S01]  /*4180*/  HMMA.16816.F32 R16, R52, R60, R16 ;  /* 0x0000003c3410723c */ /* 0x010fe20000001810 */
[----:B------:R-:W-:-:S02]  /*4190*/  FSEL R9, R32, -INF , !P3 ;  /* 0xff80000020097808 */ /* 0x000fc40005800000 */
[----:B------:R-:W-:Y:S01]  /*41a0*/  ISETP.GE.U32.AND P3, PT, R3, UR30, PT ;  /* 0x0000001e03007c0c */ /* 0x000fe2000bf66070 */
[----:B------:R-:W-:Y:S01]  /*41b0*/  VIADD R3, R90, 0x29 ;  /* 0x000000295a037836 */ /* 0x000fe20000000000 */
[----:B------:R-:W-:Y:S02]  /*41c0*/  FSEL R14, R35, -INF , !P1 ;  /* 0xff800000230e7808 */ /* 0x000fe40004800000 */
[----:B------:R-:W-:Y:S01]  /*41d0*/  FSEL R12, R29, -INF , !P5 ;  /* 0xff8000001d0c7808 */ /* 0x000fe20006800000 */
[----:B------:R-:W-:Y:S03]  /*41e0*/  HMMA.16816.F32 R64, R52, R62, R64 ;  /* 0x0000003e3440723c */ /* 0x000fe60000001840 */
[----:B------:R-:W-:Y:S02]  /*41f0*/  FSEL R200, R26, -INF , !P4 ;  /* 0xff8000001ac87808 */ /* 0x000fe40006000000 */
[----:B------:R-:W-:-:S02]  /*4200*/  FSEL R165, R24, -INF , !P4 ;  /* 0xff80000018a57808 */ /* 0x000fc40006000000 */
[----:B------:R-:W-:Y:S01]  /*4210*/  FSEL R164, R27, -INF , !P3 ;  /* 0xff8000001ba47808 */ /* 0x000fe20005800000 */
[C---:B------:R-:W-:Y:S01]  /*4220*/  HMMA.16816.F32 R20, R84.reuse, R10, R20 ;  /* 0x0000000a5414723c */ /* 0x040fe20000001814 */
[----:B------:R-:W-:Y:S02]  /*4230*/  FSEL R11, R33, -INF , !P1 ;  /* 0xff800000210b7808 */ /* 0x000fe40004800000 */
[----:B------:R-:W-:Y:S02]  /*4240*/  ISETP.GE.U32.AND P1, PT, R8, UR30, PT ;  /* 0x0000001e08007c0c */ /* 0x000fe4000bf26070 */
[----:B------:R-:W-:Y:S02]  /*4250*/  FSEL R8, R30, -INF , !P6 ;  /* 0xff8000001e087808 */ /* 0x000fe40007000000 */
[----:B------:R-:W-:Y:S01]  /*4260*/  FSEL R10, R28, -INF , !P6 ;  /* 0xff8000001c0a7808 */ /* 0x000fe20007000000 */
[----:B-----5:R-:W-:Y:S01]  /*4270*/  HMMA.16816.F32 R16, R84, R4, R16 ;  /* 0x000000045410723c */ /* 0x020fe20000001810 */
[----:B------:R-:W-:Y:S01]  /*4280*/  ISETP.GE.U32.AND P6, PT, R3, UR30, PT ;  /* 0x0000001e03007c0c */ /* 0x000fe2000bfc6070 */
[C---:B------:R-:W-:Y:S01]  /*4290*/  VIADD R3, R90.reuse, 0x31 ;  /* 0x000000315a037836 */ /* 0x040fe20000000000 */
[----:B------:R-:W-:Y:S01]  /*42a0*/  FSEL R35, R25, -INF , !P3 ;  /* 0xff80000019237808 */ /* 0x000fe20005800000 */
[----:B------:R-:W-:Y:S01]  /*42b0*/  VIADD R4, R90, 0x30 ;  /* 0x000000305a047836 */ /* 0x000fe20000000000 */
[----:B------:R-:W-:-:S02]  /*42c0*/  FSEL R5, R31, -INF , !P5 ;  /* 0xff8000001f057808 */ /* 0x000fc40006800000 */
[----:B------:R-:W-:Y:S01]  /*42d0*/  ISETP.GE.U32.AND P4, PT, R3, UR30, PT ;  /* 0x0000001e03007c0c */ /* 0x000fe2000bf86070 */
[----:B------:R-:W-:Y:S01]  /*42e0*/  VIADD R3, R90, 0x38 ;  /* 0x000000385a037836 */ /* 0x000fe20000000000 */
[----:B------:R-:W-:Y:S01]  /*42f0*/  HMMA.16816.F32 R64, R84, R6, R64 ;  /* 0x000000065440723c */ /* 0x000fe20000001840 */
[----:B------:R-:W1:Y:S01]  /*4300*/  S2R R7, SR_CTAID.X ;  /* 0x0000000000077919 */ /* 0x000e620000002500 */
[----:B------:R-:W-:Y:S01]  /*4310*/  ISETP.GE.U32.AND P5, PT, R4, UR30, PT ;  /* 0x0000001e04007c0c */ /* 0x000fe2000bfa6070 */
[----:B------:R-:W-:Y:S01]  /*4320*/  VIADD R90, R90, 0x39 ;  /* 0x000000395a5a7836 */ /* 0x000fe20000000000 */
[----:B------:R-:W-:Y:S02]  /*4330*/  ISETP.GE.U32.AND P3, PT, R3, UR30, PT ;  /* 0x0000001e03007c0c */ /* 0x000fe4000bf66070 */
[----:B------:R-:W-:Y:S02]  /*4340*/  FMNMX3.FTZ R3, R42, R43, R38, !PT ;  /* 0x0000002b2a037276 */ /* 0x000fe40007810026 */
[----:B------:R-:W-:-:S02]  /*4350*/  FSEL R34, R22, -INF , !P1 ;  /* 0xff80000016227808 */ /* 0x000fc40004800000 */
[----:B------:R-:W-:Y:S02]  /*4360*/  FMNMX3.FTZ R3, R3, R39, R13, !PT ;  /* 0x0000002703037276 */ /* 0x000fe4000781000d */
[----:B------:R-:W-:Y:S02]  /*4370*/  FSEL R32, R23, -INF , !P6 ;  /* 0xff80000017207808 */ /* 0x000fe40007000000 */
[----:B------:R-:W-:Y:S02]  /*4380*/  FMNMX3.FTZ R3, R3, R14, R8, !PT ;  /* 0x0000000e03037276 */ /* 0x000fe40007810008 */
[----:B------:R-:W-:Y:S02]  /*4390*/  FSEL R30, R18, -INF , !P5 ;  /* 0xff800000121e7808 */ /* 0x000fe40006800000 */
[----:B------:R-:W-:Y:S02]  /*43a0*/  FMNMX3.FTZ R3, R3, R5, R200, !PT ;  /* 0x0000000503037276 */ /* 0x000fe400078100c8 */
[----:B------:R-:W-:-:S02]  /*43b0*/  FMNMX3.FTZ R4, R40, R41, R36, !PT ;  /* 0x0000002928047276 */ /* 0x000fc40007810024 */
[----:B------:R-:W-:Y:S02]  /*43c0*/  FMNMX3.FTZ R3, R3, R164, R34, !PT ;  /* 0x000000a403037276 */ /* 0x000fe40007810022 */
[----:B------:R-:W-:Y:S02]  /*43d0*/  FSEL R33, R20, -INF , !P1 ;  /* 0xff80000014217808 */ /* 0x000fe40004800000 */
[----:B------:R-:W-:Y:S02]  /*43e0*/  ISETP.GE.U32.AND P1, PT, R90, UR30, PT ;  /* 0x0000001e5a007c0c */ /* 0x000fe4000bf26070 */
        /* <DEDUP_REMOVED lines=11> */
[----:B------:R-:W-:Y:S02]  /*44a0*/  FSEL R3, R65, -INF , !P1 ;  /* 0xff80000041037808 */ /* 0x000fe40004800000 */
[----:B------:R-:W-:Y:S02]  /*44b0*/  FMNMX3.FTZ R4, R4, R12, R165, !PT ;  /* 0x0000000c04047276 */ /* 0x000fe400078100a5 */
[----:B------:R-:W-:Y:S01]  /*44c0*/  FMNMX.FTZ R15, R24, R6, !PT ;  /* 0x00000006180f7209 */ /* 0x000fe20007810000 */
[----:B-1----:R-:W-:Y:S06]  /*44d0*/  BRA.U !UP1, `(.L_x_1794) ;  /* 0x0000000109f47547 */ /* 0x002fec000b800000 */
[----:B------:R-:W1:Y:S01]  /*44e0*/  LDCU UR5, c[0x0][0x440] ;  /* 0x00008800ff0577ac */ /* 0x000e620008000800 */
[----:B------:R-:W-:-:S04]  /*44f0*/  ULEA.HI UR6, UR26, 0xfffffffe, URZ, 0x1a ;  /* 0xfffffffe1a067891 */ /* 0x000fc8000f8fd0ff */
        /* <DEDUP_REMOVED lines=59> */
.L_x_1794:
[----:B------:R-:W-:Y:S01]  /*48b0*/  FMNMX3.FTZ R2, R4, R35, R33, !PT ;  /* 0x0000002304027276 */ /* 0x000fe20007810021 */
[----:B------:R-:W2:Y:S01]  /*48c0*/  SHFL.BFLY PT, R6, R15, 0x2, 0x1f ;  /* 0x0c401f000f067f89 */ /* 0x000ea200000e0000 */
[----:B------:R-:W-:Y:S01]  /*48d0*/  USHF.L.U32 UR31, UR31, 0x5, URZ ;  /* 0x000000051f1f7899 */ /* 0x000fe200080006ff */
[----:B------:R-:W-:Y:S01]  /*48e0*/  IMAD R81, R7, 0x8, R81 ;  /* 0x0000000807517824 */ /* 0x000fe200078e0251 */
[----:B------:R-:W-:Y:S01]  /*48f0*/  FMNMX3.FTZ R2, R2, R31, R29, !PT ;  /* 0x0000001f02027276 */ /* 0x000fe2000781001d */
[----:B------:R-:W-:Y:S01]  /*4900*/  USHF.L.U32 UR28, UR28, 0x1, URZ ;  /* 0x000000011c1c7899 */ /* 0x000fe200080006ff */
[----:B------:R-:W-:Y:S01]  /*4910*/  STL.64 [R1+0x40], R212 ;  /* 0x000040d401007387 */ /* 0x000fe20000100a00 */
[----:B------:R-:W-:Y:S01]  /*4920*/  USHF.R.S32.HI UR5, URZ, 0x1f, UR31 ;  /* 0x0000001fff057899 */ /* 0x000fe2000801141f */
[----:B------:R-:W-:Y:S01]  /*4930*/  FMNMX3.FTZ R2, R2, R27, R25, !PT ;  /* 0x0000001b02027276 */ /* 0x000fe20007810019 */
[----:B------:R-:W-:Y:S01]  /*4940*/  IMAD.WIDE.U32 R244, R81, -0x326172a9, RZ ;  /* 0xcd9e8d5751f47825 */ /* 0x000fe200078e00ff */
[----:B------:R-:W-:Y:S01]  /*4950*/  IADD3 R80, P3, P1, R80, UR31, R82 ;  /* 0x0000001f50507c10 */ /* 0x000fe2000f97e052 */
[----:B------:R-:W3:Y:S01]  /*4960*/  LDCU UR17, c[0x0][0x45c] ;  /* 0x00008b80ff1177ac */ /* 0x000ee20008000800 */
[----:B------:R-:W-:-:S02]  /*4970*/  FMNMX.FTZ R2, R3, R2, !PT ;  /* 0x0000000203027209 */ /* 0x000fc40007810000 */
[----:B------:R-:W-:Y:S01]  /*4980*/  LOP3.LUT R234, R78, 0x200, R79, 0xf8, !PT ;  /* 0x000002004eea7812 */ /* 0x000fe200078ef84f */
[----:B------:R-:W-:Y:S01]  /*4990*/  IMAD.WIDE.U32 R100, R80, -0x2daee0ad, RZ ;  /* 0xd2511f5350647825 */ /* 0x000fe200078e00ff */
[----:B------:R-:W-:Y:S01]  /*49a0*/  UIADD3 UR16, UPT, UPT, UR24, -0x61c88647, URZ ;  /* 0x9e3779b918107890 */ /* 0x000fe2000fffe0ff */
[----:B------:R-:W4:Y:S01]  /*49b0*/  SHFL.BFLY PT, R4, R2, 0x2, 0x1f ;  /* 0x0c401f0002047f89 */ /* 0x000f2200000e0000 */
[----:B------:R-:W-:Y:S01]  /*49c0*/  UIADD3 UR15, UPT, UPT, UR24, 0x3c6ef372, URZ ;  /* 0x3c6ef372180f7890 */ /* 0x000fe2000fffe0ff */
[----:B------:R-:W-:Y:S01]  /*49d0*/  LEA R234, R234, UR13, 0x1 ;  /* 0x0000000deaea7c11 */ /* 0x000fe2000f8e08ff */
[----:B------:R-:W-:Y:S01]  /*49e0*/  UIADD3 UR14, UPT, UPT, UR25, 0x76cf5d0a, URZ ;  /* 0x76cf5d0a190e7890 */ /* 0x000fe2000fffe0ff */
[----:B------:R-:W-:Y:S01]  /*49f0*/  STL.64 [R1+0x18], R244 ;  /* 0x000018f401007387 */ /* 0x000fe20000100a00 */
[----:B------:R-:W-:Y:S02]  /*4a00*/  UIADD3 UR11, UPT, UPT, UR25, 0x32370b8f, URZ ;  /* 0x32370b8f190b7890 */ /* 0x000fe4000fffe0ff */
[----:B------:R-:W-:Y:S01]  /*4a10*/  UIADD3 UR12, UPT, UPT, UR24, -0x255992d5, URZ ;  /* 0xdaa66d2b180c7890 */ /* 0x000fe2000fffe0ff */
[----:B--2---:R-:W-:Y:S01]  /*4a20*/  FMNMX.FTZ R6, R15, R6, !PT ;  /* 0x000000060f067209 */ /* 0x004fe20007810000 */
[----:B------:R-:W-:Y:S01]  /*4a30*/  UIADD3 UR10, UPT, UPT, UR24, 0x78dde6e4, URZ ;  /* 0x78dde6e4180a7890 */ /* 0x000fe2000fffe0ff */
[----:B------:R-:W-:Y:S01]  /*4a40*/  IADD3.X R15, PT, PT, R0, UR5, RZ, P3, P1 ;  /* 0x00000005000f7c10 */ /* 0x000fe20009fe24ff */
[----:B------:R-:W-:Y:S01]  /*4a50*/  UIADD3 UR5, UPT, UPT, UR25, -0x4498517b, URZ ;  /* 0xbb67ae8519057890 */ /* 0x000fe2000fffe0ff */
[----:B------:R-:W-:Y:S01]  /*4a60*/  IMAD.U32 R0, RZ, RZ, UR28 ;  /* 0x0000001cff007e24 */ /* 0x000fe2000f8e00ff */
[----:B------:R-:W2:Y:S01]  /*4a70*/  SHFL.BFLY PT, R7, R6, 0x1, 0x1f ;  /* 0x0c201f0006077f89 */ /* 0x000ea200000e0000 */
[----:B------:R-:W-:Y:S01]  /*4a80*/  LOP3.LUT R15, R15, UR24, R245, 0x96, !PT ;  /* 0x000000180f0f7c12 */ /* 0x000fe2000f8e96f5 */
[----:B------:R-:W-:Y:S01]  /*4a90*/  UIADD3 UR7, UPT, UPT, UR25, -0x56f99767, URZ ;  /* 0xa906689919077890 */ /* 0x000fe2000fffe0ff */
[--C-:B------:R-:W-:Y:S01]  /*4aa0*/  IMAD.IADD R199, R76, 0x1, R234.reuse ;  /* 0x000000014cc77824 */ /* 0x100fe200078e02ea */
[----:B------:R-:W-:Y:S01]  /*4ab0*/  UIADD3 UR9, UPT, UPT, UR25, -0x126145ec, URZ ;  /* 0xed9eba1419097890 */ /* 0x000fe2000fffe0ff */
[----:B------:R-:W-:Y:S01]  /*4ac0*/  LDSM.16.MT88.4 R156, [R234+0x18000] ;  /* 0x01800000ea9c783b */ /* 0x000fe20000004200 */
[----:B------:R-:W-:Y:S01]  /*4ad0*/  IMAD.WIDE.U32 R246, R15, -0x2daee0ad, RZ ;  /* 0xd2511f530ff67825 */ /* 0x000fe200078e00ff */
[----:B------:R-:W-:Y:S01]  /*4ae0*/  LOP3.LUT R15, R0, UR25, R101, 0x96, !PT ;  /* 0x00000019000f7c12 */ /* 0x000fe2000f8e9665 */
[----:B------:R-:W-:Y:S01]  /*4af0*/  UIADD3 UR6, UPT, UPT, UR24, -0x4ab325aa, URZ ;  /* 0xb54cda5618067890 */ /* 0x000fe2000fffe0ff */
[----:B------:R-:W-:Y:S01]  /*4b00*/  LDSM.16.MT88.4 R148, [R199+0x18000] ;  /* 0x01800000c794783b */ /* 0x000fe20000004200 */
[----:B------:R-:W-:Y:S01]  /*4b10*/  UIADD3 UR8, UPT, UPT, UR24, 0x1715609d, URZ ;  /* 0x1715609d18087890 */ /* 0x000fe2000fffe0ff */
[----:B----4-:R-:W-:Y:S01]  /*4b20*/  FMNMX.FTZ R4, R2, R4, !PT ;  /* 0x0000000402047209 */ /* 0x010fe20007810000 */
[----:B------:R-:W-:Y:S01]  /*4b30*/  IMAD.WIDE.U32 R228, R15, -0x326172a9, RZ ;  /* 0xcd9e8d570fe47825 */ /* 0x000fe200078e00ff */
[----:B------:R-:W-:Y:S01]  /*4b40*/  LOP3.LUT R0, R100, UR5, R247, 0x96, !PT ;  /* 0x0000000564007c12 */ /* 0x000fe2000f8e96f7 */
[----:B------:R-:W-:Y:S01]  /*4b50*/  UIADD3 UR5, UPT, UPT, UR25, 0x646e171e, URZ ;  /* 0x646e171e19057890 */ /* 0x000fe2000fffe0ff */
[----:B------:R-:W-:Y:S01]  /*4b60*/  LDSM.16.MT88.4 R72, [R234+0x1c000] ;  /* 0x01c00000ea48783b */ /* 0x000fe20000004200 */
[----:B------:R-:W-:Y:S01]  /*4b70*/  IMAD.IADD R197, R77, 0x1, R234 ;  /* 0x000000014dc57824 */ /* 0x000fe200078e02ea */
[----:B------:R-:W-:Y:S01]  /*4b80*/  UIADD3 UR28, UPT, UPT, UR28, 0x1, URZ ;  /* 0x000000011c1c7890 */ /* 0x000fe2000fffe0ff */
[----:B------:R-:W-:Y:S01]  /*4b90*/  IMAD.WIDE.U32 R212, R0, -0x326172a9, RZ ;  /* 0xcd9e8d5700d47825 */ /* 0x000fe200078e00ff */
[----:B------:R-:W4:Y:S03]  /*4ba0*/  SHFL.BFLY PT, R2, R4, 0x1, 0x1f ;  /* 0x0c201f0004027f89 */ /* 0x000f2600000e0000 */
[----:B------:R-:W-:Y:S01]  /*4bb0*/  IMAD.IADD R182, R76, 0x1, R197 ;  /* 0x000000014cb67824 */ /* 0x000fe200078e02c5 */
[----:B------:R-:W-:Y:S01]  /*4bc0*/  LOP3.LUT R228, R228, UR15, R213, 0x96, !PT ;  /* 0x0000000fe4e47c12 */ /* 0x000fe2000f8e96d5 */
[----:B------:R-:W-:Y:S01]  /*4bd0*/  LDSM.16.MT88.4 R140, [R197+0x18000] ;  /* 0x01800000c58c783b */ /* 0x000fe20000004200 */
[----:B--2---:R-:W-:-:S02]  /*4be0*/  FMNMX.FTZ R0, R6, R7, !PT ;  /* 0x0000000706007209 */ /* 0x004fc40007810000 */
[----:B------:R-:W-:Y:S01]  /*4bf0*/  LOP3.LUT R6, R244, UR16, R229, 0x96, !PT ;  /* 0x00000010f4067c12 */ /* 0x000fe2000f8e96e5 */
[----:B------:R-:W-:Y:S01]  /*4c00*/  IMAD.WIDE.U32 R228, R228, -0x2daee0ad, RZ ;  /* 0xd2511f53e4e47825 */ /* 0x000fe200078e00ff */
[----:B------:R-:W-:-:S03]  /*4c10*/  FSETP.NEU.FTZ.AND P1, PT, R0, -INF , PT ;  /* 0xff8000000000780b */ /* 0x000fc60003f3d000 */
[----:B---3--:R-:W-:Y:S01]  /*4c20*/  FMUL.FTZ R232, R0, UR17 ;  /* 0x0000001100e87c20 */ /* 0x008fe20008410000 */
[----:B------:R-:W-:Y:S01]  /*4c30*/  LDSM.16.MT88.4 R64, [R182+0x1a000] ;  /* 0x01a00000b640783b */ /* 0x000fe20000004200 */
[----:B------:R-:W-:-:S03]  /*4c40*/  IMAD.WIDE.U32 R6, R6, -0x2daee0ad, RZ ;  /* 0xd2511f5306067825 */ /* 0x000fc600078e00ff */
[----:B------:R-:W-:Y:S01]  /*4c50*/  FSEL R232, R232, RZ, P1 ;  /* 0x000000ffe8e87208 */ /* 0x000fe20000800000 */
[----:B------:R-:W-:Y:S01]  /*4c60*/  LDSM.16.MT88.4 R132, [R182+0x18000] ;  /* 0x01800000b684783b */ /* 0x000fe20000004200 */
[----:B------:R-:W-:Y:S02]  /*4c70*/  LOP3.LUT R222, R246, UR14, R7, 0x96, !PT ;  /* 0x0000000ef6de7c12 */ /* 0x000fe4000f8e9607 */
[----:B------:R-:W-:Y:S01]  /*4c80*/  LOP3.LUT R242, R6, UR11, R229, 0x96, !PT ;  /* 0x0000000b06f27c12 */ /* 0x000fe2000f8e96e5 */
[--C-:B------:R-:W-:Y:S01]  /*4c90*/  FFMA.FTZ R231, R42, UR17, -R232.reuse ;  /* 0x000000112ae77c23 */ /* 0x100fe200080108e8 */
[----:B------:R-:W-:Y:S01]  /*4ca0*/  FFMA.FTZ R230, R43, UR17, -R232 ;  /* 0x000000112be67c23 */ /* 0x000fe200080108e8 */
[----:B------:R-:W-:Y:S01]  /*4cb0*/  IMAD.WIDE.U32 R222, R222, -0x326172a9, RZ ;  /* 0xcd9e8d57dede7825 */ /* 0x000fe200078e00ff */
[----:B----4-:R-:W-:-:S03]  /*4cc0*/  FMNMX.FTZ R2, R4, R2, !PT ;  /* 0x0000000204027209 */ /* 0x010fc60007810000 */
[----:B------:R-:W-:Y:S01]  /*4cd0*/  FFMA.FTZ R238, R38, UR17, -R232 ;  /* 0x0000001126ee7c23 */ /* 0x000fe200080108e8 */
[----:B------:R-:W2:Y:S01]  /*4ce0*/  LDC R4, c[0x0][0x4f8] ;  /* 0x00013e00ff047b82 */ /* 0x000ea20000000800 */
[----:B------:R-:W-:Y:S01]  /*4cf0*/  IMAD.WIDE.U32 R242, R242, -0x326172a9, RZ ;  /* 0xcd9e8d57f2f27825 */ /* 0x000fe200078e00ff */
[----:B------:R-:W-:-:S03]  /*4d00*/  FSETP.NEU.FTZ.AND P1, PT, R2, -INF , PT ;  /* 0xff8000000200780b */ /* 0x000fc60003f3d000 */
[----:B------:R-:W-:Y:S01]  /*4d10*/  FMUL.FTZ R237, R2, UR17 ;  /* 0x0000001102ed7c20 */ /* 0x000fe20008410000 */
[----:B------:R-:W-:Y:S01]  /*4d20*/  LOP3.LUT R240, R212, UR12, R223, 0x96, !PT ;  /* 0x0000000cd4f07c12 */ /* 0x000fe2000f8e96df */
[----:B------:R-:W-:Y:S01]  /*4d30*/  FFMA.FTZ R198, R39, UR17, -R232 ;  /* 0x0000001127c67c23 */ /* 0x000fe200080108e8 */
[----:B------:R-:W-:Y:S01]  /*4d40*/  LOP3.LUT R222, R222, UR10, R243, 0x96, !PT ;  /* 0x0000000adede7c12 */ /* 0x000fe2000f8e96f3 */
[----:B------:R-:W-:Y:S01]  /*4d50*/  MUFU.EX2 R231, R231 ;  /* 0x000000e700e77308 */ /* 0x000fe20000000800 */
[----:B------:R-:W-:Y:S01]  /*4d60*/  FSEL R237, R237, RZ, P1 ;  /* 0x000000ffeded7208 */ /* 0x000fe20000800000 */
[----:B------:R-:W-:-:S04]  /*4d70*/  IMAD.WIDE.U32 R240, R240, -0x2daee0ad, RZ ;  /* 0xd2511f53f0f07825 */ /* 0x000fc800078e00ff */
[--C-:B------:R-:W-:Y:S01]  /*4d80*/  FFMA.FTZ R185, R5, UR17, -R232.reuse ;  /* 0x0000001105b97c23 */ /* 0x100fe200080108e8 */
[----:B------:R-:W3:Y:S01]  /*4d90*/  MUFU.EX2 R230, R230 ;  /* 0x000000e600e67308 */ /* 0x000ee20000000800 */
[----:B------:R-:W-:Y:S01]  /*4da0*/  FFMA.FTZ R187, R8, UR17, -R232 ;  /* 0x0000001108bb7c23 */ /* 0x000fe200080108e8 */
[----:B------:R-:W-:-:S04]  /*4db0*/  IMAD.WIDE.U32 R222, R222, -0x2daee0ad, RZ ;  /* 0xd2511f53dede7825 */ /* 0x000fc800078e00ff */
[--C-:B------:R-:W-:Y:S01]  /*4dc0*/  FFMA.FTZ R235, R36, UR17, -R237.reuse ;  /* 0x0000001124eb7c23 */ /* 0x100fe200080108ed */
[----:B------:R-:W-:Y:S01]  /*4dd0*/  FFMA.FTZ R196, R37, UR17, -R237 ;  /* 0x0000001125c47c23 */ /* 0x000fe200080108ed */
[----:B------:R-:W-:Y:S01]  /*4de0*/  LOP3.LUT R228, R228, UR9, R241, 0x96, !PT ;  /* 0x00000009e4e47c12 */ /* 0x000fe2000f8e96f1 */
[----:B------:R-:W-:Y:S01]  /*4df0*/  FFMA.FTZ R236, R40, UR17, -R237 ;  /* 0x0000001128ec7c23 */ /* 0x000fe200080108ed */
[----:B------:R-:W-:Y:S01]  /*4e00*/  LOP3.LUT R240, R240, UR7, R223, 0x96, !PT ;  /* 0x00000007f0f07c12 */ /* 0x000fe2000f8e96df */
[----:B------:R-:W-:Y:S01]  /*4e10*/  FFMA.FTZ R233, R41, UR17, -R237 ;  /* 0x0000001129e97c23 */ /* 0x000fe200080108ed */
[----:B------:R-:W-:Y:S01]  /*4e20*/  MUFU.EX2 R235, R235 ;  /* 0x000000eb00eb7308 */ /* 0x000fe20000000800 */
[----:B------:R-:W-:-:S04]  /*4e30*/  IMAD.WIDE.U32 R228, R228, -0x326172a9, RZ ;  /* 0xcd9e8d57e4e47825 */ /* 0x000fc800078e00ff */
[--C-:B------:R-:W-:Y:S01]  /*4e40*/  FFMA.FTZ R186, R10, UR17, -R237.reuse ;  /* 0x000000110aba7c23 */ /* 0x100fe200080108ed */
[----:B------:R-:W-:Y:S01]  /*4e50*/  FFMA.FTZ R183, R12, UR17, -R237 ;  /* 0x000000110cb77c23 */ /* 0x000fe200080108ed */
[----:B------:R-:W4:Y:S01]  /*4e60*/  MUFU.EX2 R196, R196 ;  /* 0x000000c400c47308 */ /* 0x000f220000000800 */
[----:B--2---:R-:W-:Y:S01]  /*4e70*/  LOP3.LUT R4, R4, 0xff, RZ, 0xc0, !PT ;  /* 0x000000ff04047812 */ /* 0x004fe200078ec0ff */
[----:B------:R-:W-:Y:S01]  /*4e80*/  IMAD.WIDE.U32 R240, R240, -0x326172a9, RZ ;  /* 0xcd9e8d57f0f07825 */ /* 0x000fe200078e00ff */
[----:B------:R-:W-:Y:S01]  /*4e90*/  LOP3.LUT R242, R242, UR8, R229, 0x96, !PT ;  /* 0x00000008f2f27c12 */ /* 0x000fe2000f8e96e5 */
[----:B------:R-:W-:Y:S01]  /*4ea0*/  MUFU.EX2 R236, R236 ;  /* 0x000000ec00ec7308 */ /* 0x000fe20000000800 */
[----:B---3--:R-:W-:Y:S01]  /*4eb0*/  F2FP.F16.F32.PACK_AB R180, R230, R231 ;  /* 0x000000e7e6b4723e */ /* 0x008fe200000000ff */
[----:B------:R-:W-:Y:S01]  /*4ec0*/  IMAD R219, R4, 0x10000, R4 ;  /* 0x0001000004db7824 */ /* 0x000fe200078e0204 */
[----:B------:R-:W-:Y:S01]  /*4ed0*/  PRMT R225, R240, 0x7771, RZ ;  /* 0x00007771f0e17816 */ /* 0x000fe200000000ff */
[----:B------:R-:W-:Y:S01]  /*4ee0*/  IMAD.MOV.U32 R4, RZ, RZ, R240 ;  /* 0x000000ffff047224 */ /* 0x000fe200078e00f0 */
[----:B------:R-:W2:Y:S01]  /*4ef0*/  MUFU.EX2 R233, R233 ;  /* 0x000000e900e97308 */ /* 0x000ea20000000800 */
[----:B------:R-:W-:Y:S01]  /*4f00*/  LOP3.LUT R228, R228, UR6, R241, 0x96, !PT ;  /* 0x00000006e4e47c12 */ /* 0x000fe2000f8e96f1 */
[----:B------:R-:W-:Y:S01]  /*4f10*/  IMAD.WIDE.U32 R242, R242, -0x2daee0ad, RZ ;  /* 0xd2511f53f2f27825 */ /* 0x000fe200078e00ff */
[----:B------:R-:W-:Y:S01]  /*4f20*/  PRMT R227, R240, 0x7773, RZ ;  /* 0x00007773f0e37816 */ /* 0x000fe200000000ff */
[----:B------:R-:W-:Y:S01]  /*4f30*/  MUFU.EX2 R238, R238 ;  /* 0x000000ee00ee7308 */ /* 0x000fe20000000800 */
[----:B------:R-:W-:Y:S01]  /*4f40*/  LOP3.LUT R4, R4, 0xff, RZ, 0xc0, !PT ;  /* 0x000000ff04047812 */ /* 0x000fe200078ec0ff */
[--C-:B------:R-:W-:Y:S01]  /*4f50*/  FFMA.FTZ R192, R13, UR17, -R232.reuse ;  /* 0x000000110dc07c23 */ /* 0x100fe200080108e8 */
[----:B----4-:R-:W-:Y:S01]  /*4f60*/  F2FP.F16.F32.PACK_AB R178, R196, R235 ;  /* 0x000000ebc4b2723e */ /* 0x010fe200000000ff */
[----:B------:R-:W3:Y:S01]  /*4f70*/  MUFU.EX2 R198, R198 ;  /* 0x000000c600c67308 */ /* 0x000ee20000000800 */
[----:B------:R-:W-:Y:S01]  /*4f80*/  PRMT R4, R4, 0x5410, R225 ;  /* 0x0000541004047816 */ /* 0x000fe200000000e1 */
[----:B------:R-:W-:Y:S01]  /*4f90*/  FFMA.FTZ R188, R14, UR17, -R232 ;  /* 0x000000110ebc7c23 */ /* 0x000fe200080108e8 */
[----:B------:R-:W-:Y:S01]  /*4fa0*/  PRMT R177, R178, 0x7632, R177 ;  /* 0x00007632b2b17816 */ /* 0x000fe200000000b1 */
[----:B------:R-:W-:Y:S01]  /*4fb0*/  MUFU.EX2 R186, R186 ;  /* 0x000000ba00ba7308 */ /* 0x000fe20000000800 */
[----:B------:R-:W-:Y:S01]  /*4fc0*/  LOP3.LUT R191, R228, 0xffff, RZ, 0xc0, !PT ;  /* 0x0000ffffe4bf7812 */ /* 0x000fe200078ec0ff */
[----:B------:R-:W-:Y:S01]  /*4fd0*/  FFMA.FTZ R193, R9, UR17, -R237 ;  /* 0x0000001109c17c23 */ /* 0x000fe200080108ed */
[--C-:B------:R-:W-:Y:S01]  /*4fe0*/  HSET2.LE.AND R4, R4, R219.reuse, PT ;  /* 0x000000db04047233 */ /* 0x100fe20003803000 */
[----:B------:R-:W4:Y:S01]  /*4ff0*/  MUFU.EX2 R183, R183 ;  /* 0x000000b700b77308 */ /* 0x000f220000000800 */
[----:B------:R-:W-:Y:S01]  /*5000*/  PRMT R130, R178, 0x5410, R177 ;  /* 0x00005410b2827816 */ /* 0x000fe200000000b1 */
[----:B------:R-:W-:Y:S01]  /*5010*/  FFMA.FTZ R189, R11, UR17, -R237 ;  /* 0x000000110bbd7c23 */ /* 0x000fe200080108ed */
[----:B------:R-:W-:Y:S01]  /*5020*/  LOP3.LUT R229, R228, 0xff, RZ, 0xc0, !PT ;  /* 0x000000ffe4e57812 */ /* 0x000fe200078ec0ff */
[----:B------:R-:W-:Y:S01]  /*5030*/  MUFU.EX2 R187, R187 ;  /* 0x000000bb00bb7308 */ /* 0x000fe20000000800 */
[----:B------:R-:W-:Y:S01]  /*5040*/  SHF.R.U32.HI R191, RZ, 0x8, R191 ;  /* 0x00000008ffbf7819 */ /* 0x000fe200000116bf */
[----:B------:R-:W1:Y:S01]  /*5050*/  LDSM.16.MT88.4 R40, [R234+0x1a000] ;  /* 0x01a00000ea28783b */ /* 0x000e620000004200 */
[----:B--2---:R-:W-:Y:S01]  /*5060*/  F2FP.F16.F32.PACK_AB R184, R233, R236 ;  /* 0x000000ece9b8723e */ /* 0x004fe200000000ff */
[----:B------:R-:W2:Y:S01]  /*5070*/  MUFU.EX2 R185, R185 ;  /* 0x000000b900b97308 */ /* 0x000ea20000000800 */
[----:B------:R-:W-:Y:S01]  /*5080*/  LOP3.LUT R130, R130, R4, RZ, 0xc0, !PT ;  /* 0x0000000482827212 */ /* 0x000fe200078ec0ff */
[----:B------:R-:W-:Y:S01]  /*5090*/  LDSM.16.MT88.4 R12, [R234+0x18800] ;  /* 0x01880000ea0c783b */ /* 0x000fe20000004200 */
[----:B------:R-:W-:Y:S01]  /*50a0*/  PRMT R4, R229, 0x5410, R191 ;  /* 0x00005410e5047816 */ /* 0x000fe200000000bf */
[----:B------:R-:W-:Y:S01]  /*50b0*/  MUFU.EX2 R192, R192 ;  /* 0x000000c000c07308 */ /* 0x000fe20000000800 */
[----:B------:R-:W-:Y:S01]  /*50c0*/  PRMT R181, R184, 0x7632, R181 ;  /* 0x00007632b8b57816 */ /* 0x000fe200000000b5 */
[----:B------:R-:W-:Y:S01]  /*50d0*/  LDSM.16.MT88.4 R92, [R234+0x1c800] ;  /* 0x01c80000ea5c783b */ /* 0x000fe20000004200 */
[----:B------:R-:W-:Y:S01]  /*50e0*/  PRMT R226, R240, 0x7772, RZ ;  /* 0x00007772f0e27816 */ /* 0x000fe200000000ff */
[----:B------:R-:W-:Y:S01]  /*50f0*/  MUFU.EX2 R188, R188 ;  /* 0x000000bc00bc7308 */ /* 0x000fe20000000800 */
[----:B------:R-:W-:Y:S01]  /*5100*/  PRMT R195, R228, 0x7632, R195 ;  /* 0x00007632e4c37816 */ /* 0x000fe200000000c3 */
[----:B------:R-:W-:Y:S01]  /*5110*/  LDSM.16.MT88.4 R96, [R182+0x1c000] ;  /* 0x01c00000b660783b */ /* 0x000fe20000004200 */
[--C-:B------:R-:W-:Y:S01]  /*5120*/  HSET2.LE.AND R4, R4, R219.reuse, PT ;  /* 0x000000db04047233 */ /* 0x100fe20003803000 */
[----:B------:R-:W-:Y:S01]  /*5130*/  MUFU.EX2 R193, R193 ;  /* 0x000000c100c17308 */ /* 0x000fe20000000800 */
[----:B------:R-:W-:Y:S01]  /*5140*/  PRMT R128, R184, 0x5410, R181 ;  /* 0x00005410b8807816 */ /* 0x000fe200000000b5 */
[----:B------:R-:W-:Y:S01]  /*5150*/  LDSM.16.MT88.4 R56, [R197+0x1a000] ;  /* 0x01a00000c538783b */ /* 0x000fe20000004200 */
[----:B------:R-:W-:Y:S01]  /*5160*/  PRMT R5, R226, 0x5410, R227 ;  /* 0x00005410e2057816 */ /* 0x000fe200000000e3 */
[----:B------:R-:W2:Y:S01]  /*5170*/  MUFU.EX2 R189, R189 ;  /* 0x000000bd00bd7308 */ /* 0x000ea20000000800 */
[----:B------:R-:W-:Y:S01]  /*5180*/  SHF.R.U32.HI R228, RZ, 0x18, R228 ;  /* 0x00000018ffe47819 */ /* 0x000fe200000116e4 */
[----:B------:R-:W-:Y:S01]  /*5190*/  LDSM.16.MT88.4 R48, [R199+0x1a000] ;  /* 0x01a00000c730783b */ /* 0x000fe20000004200 */
[----:B------:R-:W-:Y:S01]  /*51a0*/  LOP3.LUT R195, R195, 0xff, RZ, 0xc0, !PT ;  /* 0x000000ffc3c37812 */ /* 0x000fe200078ec0ff */
[--C-:B------:R-:W-:Y:S01]  /*51b0*/  FFMA.FTZ R241, R165, UR17, -R237.reuse ;  /* 0x00000011a5f17c23 */ /* 0x100fe200080108ed */
[----:B---3--:R-:W-:Y:S01]  /*51c0*/  F2FP.F16.F32.PACK_AB R175, R198, R238 ;  /* 0x000000eec6af723e */ /* 0x008fe200000000ff */
[----:B------:R-:W-:Y:S01]  /*51d0*/  LDSM.16.MT88.4 R80, [R199+0x1c000] ;  /* 0x01c00000c750783b */ /* 0x000fe20000004200 */
[----:B------:R-:W-:Y:S01]  /*51e0*/  LOP3.LUT R128, R128, R4, RZ, 0xc0, !PT ;  /* 0x0000000480807212 */ /* 0x000fe200078ec0ff */
[----:B------:R-:W-:Y:S01]  /*51f0*/  IMAD.MOV.U32 R4, RZ, RZ, R242 ;  /* 0x000000ffff047224 */ /* 0x000fe200078e00f2 */
[----:B------:R-:W-:Y:S01]  /*5200*/  LOP3.LUT R5, R5, 0xff00ff, RZ, 0xc0, !PT ;  /* 0x00ff00ff05057812 */ /* 0x000fe200078ec0ff */
[----:B------:R-:W-:Y:S01]  /*5210*/  LDSM.16.MT88.4 R88, [R197+0x1c000] ;  /* 0x01c00000c558783b */ /* 0x000fe20000004200 */
[----:B------:R-:W-:Y:S01]  /*5220*/  PRMT R129, R195, 0x5410, R228 ;  /* 0x00005410c3817816 */ /* 0x000fe200000000e4 */
[----:B------:R-:W-:Y:S01]  /*5230*/  FFMA.FTZ R239, R35, UR17, -R237 ;  /* 0x0000001123ef7c23 */ /* 0x000fe200080108ed */
[----:B------:R-:W-:Y:S01]  /*5240*/  PRMT R179, R180, 0x7632, R179 ;  /* 0x00007632b4b37816 */ /* 0x000fe200000000b3 */
[----:B------:R-:W-:Y:S01]  /*5250*/  LDSM.16.MT88.4 R112, [R199+0x1e000] ;  /* 0x01e00000c770783b */ /* 0x000fe20000004200 */
[----:B------:R-:W-:Y:S01]  /*5260*/  PRMT R176, R175, 0x7632, R176 ;  /* 0x00007632afb07816 */ /* 0x000fe200000000b0 */
[----:B------:R-:W-:Y:S01]  /*5270*/  FFMA.FTZ R245, R31, UR17, -R237 ;  /* 0x000000111ff57c23 */ /* 0x000fe200080108ed */
[----:B------:R-:W-:Y:S01]  /*5280*/  LOP3.LUT R8, R4, 0xff, RZ, 0xc0, !PT ;  /* 0x000000ff04087812 */ /* 0x000fe200078ec0ff */
[----:B------:R-:W-:Y:S01]  /*5290*/  LDSM.16.MT88.4 R104, [R234+0x1e000] ;  /* 0x01e00000ea68783b */ /* 0x000fe20000004200 */
[----:B------:R-:W-:-:S02]  /*52a0*/  HSET2.LE.AND R5, R5, R219, PT ;  /* 0x000000db05057233 */ /* 0x000fc40003803000 */
[----:B------:R-:W-:Y:S01]  /*52b0*/  HSET2.LE.AND R129, R129, R219, PT ;  /* 0x000000db81817233 */ /* 0x000fe20003803000 */
[----:B------:R-:W-:Y:S01]  /*52c0*/  STL.64 [R1+0x10], R100 ;  /* 0x0000106401007387 */ /* 0x000fe20000100a00 */
[----:B------:R-:W-:Y:S02]  /*52d0*/  PRMT R4, R180, 0x5410, R179 ;  /* 0x00005410b4047816 */ /* 0x000fe400000000b3 */
[----:B------:R-:W-:Y:S01]  /*52e0*/  PRMT R131, R175, 0x5410, R176 ;  /* 0x00005410af837816 */ /* 0x000fe200000000b0 */
[----:B------:R-:W-:Y:S01]  /*52f0*/  LDSM.16.MT88.4 R120, [R197+0x1e000] ;  /* 0x01e00000c578783b */ /* 0x000fe20000004200 */
[----:B------:R-:W-:Y:S02]  /*5300*/  PRMT R224, R242, 0x7771, RZ ;  /* 0x00007771f2e07816 */ /* 0x000fe400000000ff */
[----:B------:R-:W-:Y:S01]  /*5310*/  LOP3.LUT R131, R131, R5, RZ, 0xc0, !PT ;  /* 0x0000000583837212 */ /* 0x000fe200078ec0ff */
[----:B------:R-:W-:Y:S01]  /*5320*/  STL.64 [R1+0x8], R246 ;  /* 0x000008f601007387 */ /* 0x000fe20000100a00 */
[----:B------:R-:W-:-:S02]  /*5330*/  LOP3.LUT R129, R4, R129, RZ, 0xc0, !PT ;  /* 0x0000008104817212 */ /* 0x000fc400078ec0ff */
[----:B----4-:R-:W-:Y:S01]  /*5340*/  F2FP.F16.F32.PACK_AB R170, R183, R186 ;  /* 0x000000bab7aa723e */ /* 0x010fe200000000ff */
[----:B------:R-:W3:Y:S01]  /*5350*/  LDSM.16.MT88.4 R4, [R199+0x18800] ;  /* 0x01880000c704783b */ /* 0x000ee20000004200 */
[----:B------:R-:W-:Y:S02]  /*5360*/  PRMT R8, R8, 0x5410, R224 ;  /* 0x0000541008087816 */ /* 0x000fe400000000e0 */
[----:B------:R-:W-:Y:S01]  /*5370*/  PRMT R169, R170, 0x7632, R169 ;  /* 0x00007632aaa97816 */ /* 0x000fe200000000a9 */
[----:B------:R-:W-:Y:S01]  /*5380*/  HMMA.16816.F32 R152, R128, R148, RZ ;  /* 0x000000948098723c */ /* 0x000fe200000018ff */
[----:B------:R-:W-:Y:S01]  /*5390*/  PRMT R221, R242, 0x7772, RZ ;  /* 0x00007772f2dd7816 */ /* 0x000fe200000000ff */
[----:B------:R-:W-:Y:S01]  /*53a0*/  STL.64 [R1], R212 ;  /* 0x000000d401007387 */ /* 0x000fe20000100a00 */
[----:B------:R-:W-:Y:S02]  /*53b0*/  HSET2.LE.AND R10, R8, R219, PT ;  /* 0x000000db080a7233 */ /* 0x000fe40003803000 */
[----:B------:R-:W-:-:S02]  /*53c0*/  PRMT R8, R170, 0x5410, R169 ;  /* 0x00005410aa087816 */ /* 0x000fc400000000a9 */
[----:B------:R-:W-:Y:S01]  /*53d0*/  PRMT R220, R242, 0x7773, RZ ;  /* 0x00007773f2dc7816 */ /* 0x000fe200000000ff */
[C---:B------:R-:W-:Y:S01]  /*53e0*/  HMMA.16816.F32 R148, R128.reuse, R150, RZ ;  /* 0x000000968094723c */ /* 0x040fe200000018ff */
[----:B------:R-:W-:Y:S01]  /*53f0*/  LOP3.LUT R222, R222, UR5, R243, 0x96, !PT ;  /* 0x00000005dede7c12 */ /* 0x000fe2000f8e96f3 */
[----:B------:R-:W-:Y:S01]  /*5400*/  FFMA.FTZ R243, R34, UR17, -R232 ;  /* 0x0000001122f37c23 */ /* 0x000fe200080108e8 */
[----:B------:R-:W-:Y:S02]  /*5410*/  LOP3.LUT R10, R8, R10, RZ, 0xc0, !PT ;  /* 0x0000000a080a7212 */ /* 0x000fe400078ec0ff */
[----:B------:R-:W-:Y:S02]  /*5420*/  PRMT R8, R221, 0x5410, R220 ;  /* 0x00005410dd087816 */ /* 0x000fe400000000dc */
[C---:B------:R-:W-:Y:S01]  /*5430*/  LOP3.LUT R190, R222.reuse, 0xffff, RZ, 0xc0, !PT ;  /* 0x0000ffffdebe7812 */ /* 0x040fe200078ec0ff */
[----:B-1----:R-:W-:Y:S01]  /*5440*/  HMMA.16816.F32 R36, R128, R40, RZ ;  /* 0x000000288024723c */ /* 0x002fe200000018ff */
[----:B------:R-:W-:-:S02]  /*5450*/  PRMT R194, R222, 0x7632, R194 ;  /* 0x00007632dec27816 */ /* 0x000fc400000000c2 */
[----:B--2---:R-:W-:Y:S02]  /*5460*/  F2FP.F16.F32.PACK_AB R168, R185, R187 ;  /* 0x000000bbb9a8723e */ /* 0x004fe400000000ff */
[----:B------:R-:W-:Y:S02]  /*5470*/  LOP3.LUT R8, R8, 0xff00ff, RZ, 0xc0, !PT ;  /* 0x00ff00ff08087812 */ /* 0x000fe400078ec0ff */
[----:B------:R-:W-:Y:S01]  /*5480*/  LOP3.LUT R223, R222, 0xff, RZ, 0xc0, !PT ;  /* 0x000000ffdedf7812 */ /* 0x000fe200078ec0ff */
[----:B------:R-:W-:Y:S01]  /*5490*/  HMMA.16816.F32 R160, R128, R156, RZ ;  /* 0x0000009c80a0723c */ /* 0x000fe200000018ff */
[----:B------:R-:W-:Y:S02]  /*54a0*/  SHF.R.U32.HI R222, RZ, 0x18, R222 ;  /* 0x00000018ffde7819 */ /* 0x000fe400000116de */
[----:B------:R-:W-:Y:S02]  /*54b0*/  SHF.R.U32.HI R190, RZ, 0x8, R190 ;  /* 0x00000008ffbe7819 */ /* 0x000fe400000116be */
[----:B------:R-:W-:-:S02]  /*54c0*/  LOP3.LUT R194, R194, 0xff, RZ, 0xc0, !PT ;  /* 0x000000ffc2c27812 */ /* 0x000fc400078ec0ff */
[----:B------:R-:W-:Y:S01]  /*54d0*/  PRMT R167, R168, 0x7632, R167 ;  /* 0x00007632a8a77816 */ /* 0x000fe200000000a7 */
[C---:B------:R-:W-:Y:S01]  /*54e0*/  HMMA.16816.F32 R40, R128.reuse, R42, RZ ;  /* 0x0000002a8028723c */ /* 0x040fe200000018ff */
[----:B------:R-:W-:Y:S02]  /*54f0*/  F2FP.F16.F32.PACK_AB R174, R189, R193 ;  /* 0x000000c1bdae723e */ /* 0x000fe400000000ff */
[----:B------:R-:W-:Y:S02]  /*5500*/  F2FP.F16.F32.PACK_AB R172, R188, R192 ;  /* 0x000000c0bcac723e */ /* 0x000fe400000000ff */
[----:B------:R-:W-:Y:S02]  /*5510*/  HSET2.LE.AND R8, R8, R219, PT ;  /* 0x000000db08087233 */ /* 0x000fe40003803000 */
[----:B------:R-:W-:Y:S01]  /*5520*/  PRMT R16, R223, 0x5410, R190 ;  /* 0x00005410df107816 */ /* 0x000fe200000000be */
[----:B------:R-:W-:Y:S01]  /*5530*/  HMMA.16816.F32 R156, R128, R158, RZ ;  /* 0x0000009e809c723c */ /* 0x000fe200000018ff */
[----:B------:R-:W-:-:S02]  /*5540*/  PRMT R9, R194, 0x5410, R222 ;  /* 0x00005410c2097816 */ /* 0x000fc400000000de */
[----:B------:R-:W-:Y:S02]  /*5550*/  PRMT R11, R168, 0x5410, R167 ;  /* 0x00005410a80b7816 */ /* 0x000fe400000000a7 */
[----:B------:R-:W-:Y:S02]  /*5560*/  PRMT R173, R174, 0x7632, R173 ;  /* 0x00007632aead7816 */ /* 0x000fe400000000ad */
[----:B------:R-:W-:Y:S01]  /*5570*/  PRMT R171, R172, 0x7632, R171 ;  /* 0x00007632acab7816 */ /* 0x000fe200000000ab */
[----:B------:R-:W-:Y:S01]  /*5580*/  HMMA.16816.F32 R60, R128, R64, RZ ;  /* 0x00000040803c723c */ /* 0x000fe200000018ff */
[--C-:B------:R-:W-:Y:S02]  /*5590*/  HSET2.LE.AND R16, R16, R219.reuse, PT ;  /* 0x000000db10107233 */ /* 0x100fe40003803000 */
[----:B------:R-:W-:Y:S02]  /*55a0*/  LOP3.LUT R11, R11, R8, RZ, 0xc0, !PT ;  /* 0x000000080b0b7212 */ /* 0x000fe400078ec0ff */
[----:B------:R-:W-:-:S02]  /*55b0*/  HSET2.LE.AND R9, R9, R219, PT ;  /* 0x000000db09097233 */ /* 0x000fc40003803000 */
[----:B------:R-:W-:Y:S01]  /*55c0*/  PRMT R8, R174, 0x5410, R173 ;  /* 0x00005410ae087816 */ /* 0x000fe200000000ad */
[C---:B------:R-:W-:Y:S01]  /*55d0*/  HMMA.16816.F32 R136, R128.reuse, R132, RZ ;  /* 0x000000848088723c */ /* 0x040fe200000018ff */
[----:B------:R-:W-:Y:S02]  /*55e0*/  PRMT R20, R172, 0x5410, R171 ;  /* 0x00005410ac147816 */ /* 0x000fe400000000ab */
[----:B------:R-:W-:Y:S02]  /*55f0*/  LOP3.LUT R8, R8, R16, RZ, 0xc0, !PT ;  /* 0x0000001008087212 */ /* 0x000fe400078ec0ff */
[----:B------:R-:W-:Y:S01]  /*5600*/  LOP3.LUT R9, R20, R9, RZ, 0xc0, !PT ;  /* 0x0000000914097212 */ /* 0x000fe200078ec0ff */
[----:B------:R-:W-:Y:S02]  /*5610*/  LDSM.16.MT88.4 R16, [R197+0x18800] ;  /* 0x01880000c510783b */ /* 0x000fe40000004200 */
[----:B------:R-:W-:Y:S02]  /*5620*/  HMMA.16816.F32 R64, R128, R66, RZ ;  /* 0x000000428040723c */ /* 0x000fe400000018ff */
[----:B------:R-:W-:Y:S06]  /*5630*/  LDSM.16.MT88.4 R20, [R199+0x1c800] ;  /* 0x01c80000c714783b */ /* 0x000fec0000004200 */
[C---:B---3--:R-:W-:Y:S08]  /*5640*/  HMMA.16816.F32 R152, R8.reuse, R4, R152 ;  /* 0x000000040898723c */ /* 0x048ff00000001898 */
[C---:B------:R-:W-:Y:S01]  /*5650*/  HMMA.16816.F32 R148, R8.reuse, R6, R148 ;  /* 0x000000060894723c */ /* 0x040fe20000001894 */
[----:B------:R-:W1:Y:S07]  /*5660*/  LDSM.16.MT88.4 R4, [R234+0x1a800] ;  /* 0x01a80000ea04783b */ /* 0x000e6e0000004200 */
[C---:B------:R-:W-:Y:S08]  /*5670*/  HMMA.16816.F32 R160, R8.reuse, R12, R160 ;  /* 0x0000000c08a0723c */ /* 0x040ff000000018a0 */
[----:B------:R-:W-:Y:S01]  /*5680*/  HMMA.16816.F32 R156, R8, R14, R156 ;  /* 0x0000000e089c723c */ /* 0x000fe2000000189c */
[----:B------:R-:W2:Y:S07]  /*5690*/  LDSM.16.MT88.4 R12, [R182+0x18800] ;  /* 0x01880000b60c783b */ /* 0x000eae0000004200 */
[C---:B------:R-:W-:Y:S08]  /*56a0*/  HMMA.16816.F32 R132, R128.reuse, R134, RZ ;  /* 0x000000868084723c */ /* 0x040ff000000018ff */
[C---:B------:R-:W-:Y:S08]  /*56b0*/  HMMA.16816.F32 R68, R128.reuse, R72, RZ ;  /* 0x000000488044723c */ /* 0x040ff000000018ff */
[----:B------:R-:W-:Y:S08]  /*56c0*/  HMMA.16816.F32 R144, R128, R140, RZ ;  /* 0x0000008c8090723c */ /* 0x000ff000000018ff */
[C---:B-1----:R-:W-:Y:S08]  /*56d0*/  HMMA.16816.F32 R36, R8.reuse, R4, R36 ;  /* 0x000000040824723c */ /* 0x042ff00000001824 */
[----:B------:R-:W-:Y:S01]  /*56e0*/  HMMA.16816.F32 R40, R8, R6, R40 ;  /* 0x000000060828723c */ /* 0x000fe20000001828 */
[----:B------:R-:W1:Y:S07]  /*56f0*/  LDSM.16.MT88.4 R4, [R182+0x1a800] ;  /* 0x01a80000b604783b */ /* 0x000e6e0000004200 */
[C---:B------:R-:W-:Y:S08]  /*5700*/  HMMA.16816.F32 R72, R128.reuse, R74, RZ ;  /* 0x0000004a8048723c */ /* 0x040ff000000018ff */
[----:B------:R-:W-:Y:S08]  /*5710*/  HMMA.16816.F32 R140, R128, R142, RZ ;  /* 0x0000008e808c723c */ /* 0x000ff000000018ff */
[C---:B--2---:R-:W-:Y:S08]  /*5720*/  HMMA.16816.F32 R136, R8.reuse, R12, R136 ;  /* 0x0000000c0888723c */ /* 0x044ff00000001888 */
[C---:B------:R-:W-:Y:S01]  /*5730*/  HMMA.16816.F32 R132, R8.reuse, R14, R132 ;  /* 0x0000000e0884723c */ /* 0x040fe20000001884 */
[----:B------:R-:W-:Y:S07]  /*5740*/  LDSM.16.MT88.4 R12, [R197+0x1a800] ;  /* 0x01a80000c50c783b */ /* 0x000fee0000004200 */
[C---:B------:R-:W-:Y:S08]  /*5750*/  HMMA.16816.F32 R68, R8.reuse, R92, R68 ;  /* 0x0000005c0844723c */ /* 0x040ff00000001844 */
[C---:B-1----:R-:W-:Y:S08]  /*5760*/  HMMA.16816.F32 R60, R8.reuse, R4, R60 ;  /* 0x00000004083c723c */ /* 0x042ff0000000183c */
[C---:B------:R-:W-:Y:S01]  /*5770*/  HMMA.16816.F32 R64, R8.reuse, R6, R64 ;  /* 0x000000060840723c */ /* 0x040fe20000001840 */
[----:B------:R-:W1:Y:S07]  /*5780*/  LDSM.16.MT88.4 R4, [R182+0x1c800] ;  /* 0x01c80000b604783b */ /* 0x000e6e0000004200 */
[C---:B------:R-:W-:Y:S08]  /*5790*/  HMMA.16816.F32 R72, R8.reuse, R94, R72 ;  /* 0x0000005e0848723c */ /* 0x040ff00000001848 */
[C---:B------:R-:W-:Y:S08]  /*57a0*/  HMMA.16816.F32 R144, R8.reuse, R16, R144 ;  /* 0x000000100890723c */ /* 0x040ff00000001890 */
[----:B------:R-:W-:Y:S01]  /*57b0*/  HMMA.16816.F32 R140, R8, R18, R140 ;  /* 0x00000012088c723c */ /* 0x000fe2000000188c */
[----:B------:R-:W2:Y:S07]  /*57c0*/  LDSM.16.MT88.4 R16, [R199+0x1a800] ;  /* 0x01a80000c710783b */ /* 0x000eae0000004200 */
[C---:B------:R-:W-:Y:S08]  /*57d0*/  HMMA.16816.F32 R92, R128.reuse, R96, RZ ;  /* 0x00000060805c723c */ /* 0x040ff000000018ff */
[C---:B------:R-:W-:Y:S08]  /*57e0*/  HMMA.16816.F32 R52, R128.reuse, R56, RZ ;  /* 0x000000388034723c */ /* 0x040ff000000018ff */
[C---:B------:R-:W-:Y:S08]  /*57f0*/  HMMA.16816.F32 R96, R128.reuse, R98, RZ ;  /* 0x000000628060723c */ /* 0x040ff000000018ff */
[C---:B------:R-:W-:Y:S08]  /*5800*/  HMMA.16816.F32 R56, R128.reuse, R58, RZ ;  /* 0x0000003a8038723c */ /* 0x040ff000000018ff */
[C---:B------:R-:W-:Y:S08]  /*5810*/  HMMA.16816.F32 R44, R128.reuse, R48, RZ ;  /* 0x00000030802c723c */ /* 0x040ff000000018ff */
[----:B------:R-:W-:Y:S08]  /*5820*/  HMMA.16816.F32 R48, R128, R50, RZ ;  /* 0x000000328030723c */ /* 0x000ff000000018ff */
[C---:B-1----:R-:W-:Y:S08]  /*5830*/  HMMA.16816.F32 R92, R8.reuse, R4, R92 ;  /* 0x00000004085c723c */ /* 0x042ff0000000185c */
[C---:B------:R-:W-:Y:S01]  /*5840*/  HMMA.16816.F32 R96, R8.reuse, R6, R96 ;  /* 0x000000060860723c */ /* 0x040fe20000001860 */
[----:B------:R-:W1:Y:S07]  /*5850*/  LDSM.16.MT88.4 R4, [R199+0x1e800] ;  /* 0x01e80000c704783b */ /* 0x000e6e0000004200 */
[C---:B------:R-:W-:Y:S08]  /*5860*/  HMMA.16816.F32 R52, R8.reuse, R12, R52 ;  /* 0x0000000c0834723c */ /* 0x040ff00000001834 */
[----:B------:R-:W-:Y:S01]  /*5870*/  HMMA.16816.F32 R56, R8, R14, R56 ;  /* 0x0000000e0838723c */ /* 0x000fe20000001838 */
[----:B------:R-:W3:Y:S07]  /*5880*/  LDSM.16.MT88.4 R12, [R197+0x1c800] ;  /* 0x01c80000c50c783b */ /* 0x000eee0000004200 */
[----:B------:R-:W-:Y:S08]  /*5890*/  HMMA.16816.F32 R76, R128, R80, RZ ;  /* 0x00000050804c723c */ /* 0x000ff000000018ff */
[C---:B--2---:R-:W-:Y:S08]  /*58a0*/  HMMA.16816.F32 R44, R8.reuse, R16, R44 ;  /* 0x00000010082c723c */ /* 0x044ff0000000182c */
[----:B------:R-:W-:Y:S01]  /*58b0*/  HMMA.16816.F32 R48, R8, R18, R48 ;  /* 0x000000120830723c */ /* 0x000fe20000001830 */
[----:B------:R-:W2:Y:S07]  /*58c0*/  LDSM.16.MT88.4 R16, [R234+0x1e800] ;  /* 0x01e80000ea10783b */ /* 0x000eae0000004200 */
[C---:B------:R-:W-:Y:S08]  /*58d0*/  HMMA.16816.F32 R84, R128.reuse, R88, RZ ;  /* 0x000000588054723c */ /* 0x040ff000000018ff */
[C---:B------:R-:W-:Y:S08]  /*58e0*/  HMMA.16816.F32 R108, R128.reuse, R112, RZ ;  /* 0x00000070806c723c */ /* 0x040ff000000018ff */
[C---:B------:R-:W-:Y:S08]  /*58f0*/  HMMA.16816.F32 R88, R128.reuse, R90, RZ ;  /* 0x0000005a8058723c */ /* 0x040ff000000018ff */
[----:B------:R-:W-:Y:S08]  /*5900*/  HMMA.16816.F32 R112, R128, R114, RZ ;  /* 0x000000728070723c */ /* 0x000ff000000018ff */
[----:B------:R-:W-:Y:S01]  /*5910*/  HMMA.16816.F32 R76, R8, R20, R76 ;  /* 0x00000014084c723c */ /* 0x000fe2000000184c */
[----:B------:R-:W-:-:S02]  /*5920*/  IMAD.MOV.U32 R20, RZ, RZ, R100 ;  /* 0x000000ffff147224 */ /* 0x000fc400078e0064 */
[----:B------:R-:W-:-:S05]  /*5930*/  IMAD.MOV.U32 R21, RZ, RZ, R101 ;  /* 0x000000ffff157224 */ /* 0x000fca00078e0065 */
[C---:B------:R-:W-:Y:S08]  /*5940*/  HMMA.16816.F32 R100, R128.reuse, R104, RZ ;  /* 0x000000688064723c */ /* 0x040ff000000018ff */
[----:B------:R-:W-:Y:S08]  /*5950*/  HMMA.16816.F32 R104, R128, R106, RZ ;  /* 0x0000006a8068723c */ /* 0x000ff000000018ff */
[----:B-1----:R-:W-:Y:S01]  /*5960*/  HMMA.16816.F32 R108, R8, R4, R108 ;  /* 0x00000004086c723c */ /* 0x002fe2000000186c */
[----:B------:R-:W-:-:S05]  /*5970*/  IMAD.U32 R4, RZ, RZ, UR28 ;  /* 0x0000001cff047e24 */ /* 0x000fca000f8e00ff */
[----:B------:R-:W-:Y:S02]  /*5980*/  LOP3.LUT R4, R4, UR25, R21, 0x96, !PT ;  /* 0x0000001904047c12 */ /* 0x000fe4000f8e9615 */
[----:B---3--:R-:W-:Y:S03]  /*5990*/  HMMA.16816.F32 R84, R8, R12, R84 ;  /* 0x0000000c0854723c */ /* 0x008fe60000001854 */
[----:B------:R-:W-:-:S05]  /*59a0*/  IMAD.WIDE.U32 R4, R4, -0x326172a9, RZ ;  /* 0xcd9e8d5704047825 */ /* 0x000fca00078e00ff */
[----:B------:R-:W-:Y:S01]  /*59b0*/  HMMA.16816.F32 R88, R8, R14, R88 ;  /* 0x0000000e0858723c */ /* 0x000fe20000001858 */
[----:B------:R-:W1:Y:S07]  /*59c0*/  LDSM.16.MT88.4 R12, [R182+0x1e000] ;  /* 0x01e00000b60c783b */ /* 0x000e6e0000004200 */
[----:B------:R-:W-:Y:S08]  /*59d0*/  HMMA.16816.F32 R80, R128, R82, RZ ;  /* 0x000000528050723c */ /* 0x000ff000000018ff */
[----:B------:R-:W-:Y:S01]  /*59e0*/  HMMA.16816.F32 R112, R8, R6, R112 ;  /* 0x000000060870723c */ /* 0x000fe20000001870 */
[----:B------:R-:W-:Y:S01]  /*59f0*/  LOP3.LUT R6, R244, UR16, R5, 0x96, !PT ;  /* 0x00000010f4067c12 */ /* 0x000fe2000f8e9605 */
[----:B------:R-:W-:Y:S01]  /*5a00*/  FFMA.FTZ R244, R200, UR17, -R232 ;  /* 0x00000011c8f47c23 */ /* 0x000fe200080108e8 */
[----:B------:R-:W-:Y:S01]  /*5a10*/  LOP3.LUT R5, R4, UR15, R213, 0x96, !PT ;  /* 0x0000000f04057c12 */ /* 0x000fe2000f8e96d5 */
[----:B------:R-:W-:-:S04]  /*5a20*/  FFMA.FTZ R4, R33, UR17, -R237 ;  /* 0x0000001121047c23 */ /* 0x000fc800080108ed */
[----:B--2---:R-:W-:Y:S01]  /*5a30*/  HMMA.16816.F32 R104, R8, R18, R104 ;  /* 0x000000120868723c */ /* 0x004fe20000001868 */
[----:B------:R-:W-:-:S04]  /*5a40*/  IMAD.WIDE.U32 R18, R6, -0x2daee0ad, RZ ;  /* 0xd2511f5306127825 */ /* 0x000fc800078e00ff */
[----:B------:R-:W-:Y:S01]  /*5a50*/  IMAD.WIDE.U32 R20, R5, -0x2daee0ad, RZ ;  /* 0xd2511f5305147825 */ /* 0x000fe200078e00ff */
[----:B------:R-:W-:-:S03]  /*5a60*/  LOP3.LUT R6, R246, UR14, R19, 0x96, !PT ;  /* 0x0000000ef6067c12 */ /* 0x000fc6000f8e9613 */
[--C-:B------:R-:W-:Y:S01]  /*5a70*/  FFMA.FTZ R19, R26, UR17, -R232.reuse ;  /* 0x000000111a137c23 */ /* 0x100fe200080108e8 */
[----:B------:R-:W-:Y:S01]  /*5a80*/  HMMA.16816.F32 R80, R8, R22, R80 ;  /* 0x000000160850723c */ /* 0x000fe20000001850 */
[----:B------:R-:W-:Y:S01]  /*5a90*/  ISETP.LE.U32.AND P3, PT, R228, UR4, PT ;  /* 0x00000004e4007c0c */ /* 0x000fe2000bf63070 */
[----:B------:R-:W-:Y:S01]  /*5aa0*/  FFMA.FTZ R23, R32, UR17, -R232 ;  /* 0x0000001120177c23 */ /* 0x000fe200080108e8 */
[----:B------:R-:W-:Y:S01]  /*5ab0*/  LOP3.LUT R5, R18, UR11, R21, 0x96, !PT ;  /* 0x0000000b12057c12 */ /* 0x000fe2000f8e9615 */
[----:B------:R-:W-:-:S04]  /*5ac0*/  IMAD.WIDE.U32 R6, R6, -0x326172a9, RZ ;  /* 0xcd9e8d5706067825 */ /* 0x000fc800078e00ff */
[----:B------:R-:W-:Y:S01]  /*5ad0*/  HMMA.16816.F32 R116, R128, R120, RZ ;  /* 0x000000788074723c */ /* 0x000fe200000018ff */
[----:B------:R-:W-:Y:S01]  /*5ae0*/  IMAD.WIDE.U32 R246, R5, -0x326172a9, RZ ;  /* 0xcd9e8d5705f67825 */ /* 0x000fe200078e00ff */
[----:B------:R-:W-:-:S03]  /*5af0*/  LOP3.LUT R22, R212, UR12, R7, 0x96, !PT ;  /* 0x0000000cd4167c12 */ /* 0x000fc6000f8e9607 */
[----:B------:R-:W-:Y:S01]  /*5b00*/  FADD.FTZ R5, R231, R230 ;  /* 0x000000e6e7057221 */ /* 0x000fe20000010000 */
[----:B------:R-:W-:Y:S01]  /*5b10*/  PRMT R240, R240, 0x7770, RZ ;  /* 0x00007770f0f07816 */ /* 0x000fe200000000ff */
[----:B------:R-:W-:Y:S01]  /*5b20*/  FFMA.FTZ R21, R164, UR17, -R232 ;  /* 0x00000011a4157c23 */ /* 0x000fe200080108e8 */
[----:B------:R-:W-:Y:S01]  /*5b30*/  LOP3.LUT R7, R6, UR10, R247, 0x96, !PT ;  /* 0x0000000a06077c12 */ /* 0x000fe2000f8e96f7 */
[----:B------:R-:W-:Y:S01]  /*5b40*/  IMAD.WIDE.U32 R230, R22, -0x2daee0ad, RZ ;  /* 0xd2511f5316e67825 */ /* 0x000fe200078e00ff */
[----:B------:R-:W-:Y:S03]  /*5b50*/  HMMA.16816.F32 R120, R128, R122, RZ ;  /* 0x0000007a8078723c */ /* 0x000fe600000018ff */
[----:B------:R-:W-:-:S05]  /*5b60*/  FADD.FTZ R6, R236, R233 ;  /* 0x000000e9ec067221 */ /* 0x000fca0000010000 */
[----:B-1----:R-:W-:Y:S01]  /*5b70*/  HMMA.16816.F32 R124, R128, R12, RZ ;  /* 0x0000000c807c723c */ /* 0x002fe200000018ff */
[----:B------:R-:W-:Y:S01]  /*5b80*/  FFMA.FTZ R13, R29, UR17, -R237 ;  /* 0x000000111d0d7c23 */ /* 0x000fe200080108ed */
[----:B------:R-:W-:-:S06]  /*5b90*/  LOP3.LUT R20, R20, UR9, R231, 0x96, !PT ;  /* 0x0000000914147c12 */ /* 0x000fcc000f8e96e7 */
[----:B------:R-:W-:Y:S01]  /*5ba0*/  HMMA.16816.F32 R100, R8, R16, R100 ;  /* 0x000000100864723c */ /* 0x000fe20000001864 */
[--C-:B------:R-:W-:Y:S01]  /*5bb0*/  FFMA.FTZ R16, R27, UR17, -R237.reuse ;  /* 0x000000111b107c23 */ /* 0x100fe200080108ed */
[--C-:B------:R-:W-:Y:S01]  /*5bc0*/  FFMA.FTZ R17, R25, UR17, -R237.reuse ;  /* 0x0000001119117c23 */ /* 0x100fe200080108ed */
[----:B------:R-:W-:Y:S01]  /*5bd0*/  ISETP.LE.U32.AND P4, PT, R229, UR4, PT ;  /* 0x00000004e5007c0c */ /* 0x000fe2000bf83070 */
[----:B------:R-:W-:Y:S01]  /*5be0*/  @!P3 HADD2 R217, -R179.H0_H0, -RZ.H0_H0 ;  /* 0xa00000ffb3d9b230 */ /* 0x000fe20000000900 */
[----:B------:R-:W-:Y:S01]  /*5bf0*/  ISETP.GT.U32.AND P5, PT, R225, UR4, PT ;  /* 0x00000004e1007c0c */ /* 0x000fe2000bfa4070 */
[----:B------:R-:W-:Y:S01]  /*5c00*/  FFMA.FTZ R18, R24, UR17, -R232 ;  /* 0x0000001118127c23 */ /* 0x000fe200080108e8 */
[----:B------:R-:W-:Y:S01]  /*5c10*/  PRMT R242, R242, 0x7770, RZ ;  /* 0x00007770f2f27816 */ /* 0x000fe200000000ff */
[----:B------:R-:W-:Y:S01]  /*5c20*/  HMMA.16816.F32 R128, R128, R14, RZ ;  /* 0x0000000e8080723c */ /* 0x000fe200000018ff */
[----:B------:R-:W-:Y:S01]  /*5c30*/  FFMA.FTZ R14, R3, UR17, -R237 ;  /* 0x00000011030e7c23 */ /* 0x000fe200080108ed */
[----:B------:R-:W-:Y:S01]  /*5c40*/  IMAD.WIDE.U32 R236, R7, -0x2daee0ad, RZ ;  /* 0xd2511f5307ec7825 */ /* 0x000fe200078e00ff */
[----:B------:R-:W-:-:S03]  /*5c50*/  ISETP.LE.U32.AND P6, PT, R240, UR4, PT ;  /* 0x00000004f0007c0c */ /* 0x000fc6000bfc3070 */
[----:B------:R-:W-:Y:S01]  /*5c60*/  FADD.FTZ R238, R238, R5 ;  /* 0x00000005eeee7221 */ /* 0x000fe20000010000 */
[----:B------:R-:W-:Y:S01]  /*5c70*/  FADD.FTZ R235, R235, R6 ;  /* 0x00000006ebeb7221 */ /* 0x000fe20000010000 */
[----:B------:R-:W-:Y:S01]  /*5c80*/  IMAD.WIDE.U32 R228, R20, -0x326172a9, RZ ;  /* 0xcd9e8d5714e47825 */ /* 0x000fe200078e00ff */
[----:B------:R-:W-:Y:S01]  /*5c90*/  LOP3.LUT R7, R230, UR7, R237, 0x96, !PT ;  /* 0x00000007e6077c12 */ /* 0x000fe2000f8e96ed */
[----:B------:R1:W-:Y:S01]  /*5ca0*/  MUFU.EX2 R225, R4 ;  /* 0x0000000400e17308 */ /* 0x0003e20000000800 */
[----:B------:R-:W-:Y:S02]  /*5cb0*/  @!P3 PRMT R179, R217, 0x5410, RZ ;  /* 0x00005410d9b3b816 */ /* 0x000fe400000000ff */
[----:B------:R-:W-:Y:S01]  /*5cc0*/  ISETP.GT.U32.AND P1, PT, R227, UR4, PT ;  /* 0x00000004e3007c0c */ /* 0x000fe2000bf24070 */
[----:B------:R-:W-:Y:S01]  /*5cd0*/  IMAD.WIDE.U32 R230, R7, -0x326172a9, RZ ;  /* 0xcd9e8d5707e67825 */ /* 0x000fe200078e00ff */
[----:B------:R-:W-:-:S03]  /*5ce0*/  LOP3.LUT R7, R246, UR8, R229, 0x96, !PT ;  /* 0x00000008f6077c12 */ /* 0x000fc6000f8e96e5 */
[----:B------:R-:W-:Y:S01]  /*5cf0*/  @!P4 HADD2 R218, -R184.H0_H0, -RZ.H0_H0 ;  /* 0xa00000ffb8dac230 */ /* 0x000fe20000000900 */
[----:B------:R-:W-:Y:S01]  /*5d00*/  ISETP.LE.U32.AND P3, PT, R242, UR4, PT ;  /* 0x00000004f2007c0c */ /* 0x000fe2000bf63070 */
[----:B------:R-:W-:Y:S02]  /*5d10*/  @!P6 HADD2 R216, -R178.H0_H0, -RZ.H0_H0 ;  /* 0xa00000ffb2d8e230 */ /* 0x000fe40000000900 */
[----:B------:R-:W-:Y:S01]  /*5d20*/  FFMA.FTZ R15, R30, UR17, -R232 ;  /* 0x000000111e0f7c23 */ /* 0x000fe200080108e8 */
[----:B------:R-:W-:-:S04]  /*5d30*/  IMAD.WIDE.U32 R246, R7, -0x2daee0ad, RZ ;  /* 0xd2511f5307f67825 */ /* 0x000fc800078e00ff */
[----:B------:R-:W-:Y:S01]  /*5d40*/  FFMA.FTZ R12, R28, UR17, -R232 ;  /* 0x000000111c0c7c23 */ /* 0x000fe200080108e8 */
[----:B------:R2:W5:Y:S01]  /*5d50*/  LDL.LU.64 R212, [R1+0x40] ;  /* 0x0000400001d47983 */ /* 0x0005620000300a00 */
[----:B------:R-:W-:Y:S01]  /*5d60*/  @!P6 PRMT R178, R216, 0x5410, RZ ;  /* 0x00005410d8b2e816 */ /* 0x000fe200000000ff */
[----:B------:R-:W-:Y:S01]  /*5d70*/  @P5 HADD2 R215, -R177.H0_H0, -RZ.H0_H0 ;  /* 0xa00000ffb1d75230 */ /* 0x000fe20000000900 */
[----:B------:R-:W-:Y:S01]  /*5d80*/  @!P4 PRMT R184, R218, 0x5410, RZ ;  /* 0x00005410dab8c816 */ /* 0x000fe200000000ff */
[----:B-1----:R-:W1:Y:S01]  /*5d90*/  LDSM.16.MT88.4 R4, [R197+0x1e800] ;  /* 0x01e80000c504783b */ /* 0x002e620000004200 */
[----:B------:R-:W-:Y:S01]  /*5da0*/  ISETP.GT.U32.AND P6, PT, R224, UR4, PT ;  /* 0x00000004e0007c0c */ /* 0x000fe2000bfc4070 */
[----:B------:R-:W-:Y:S01]  /*5db0*/  @P1 HADD2 R211, -R176.H0_H0, -RZ.H0_H0 ;  /* 0xa00000ffb0d31230 */ /* 0x000fe20000000900 */
[----:B------:R-:W-:Y:S01]  /*5dc0*/  ISETP.GT.U32.AND P4, PT, R226, UR4, PT ;  /* 0x00000004e2007c0c */ /* 0x000fe2000bf84070 */
[----:B------:R-:W-:Y:S01]  /*5dd0*/  @!P3 HADD2 R200, -R170.H0_H0, -RZ.H0_H0 ;  /* 0xa00000ffaac8b230 */ /* 0x000fe20000000900 */
[----:B------:R-:W-:-:S02]  /*5de0*/  @P5 PRMT R177, R215, 0x5410, RZ ;  /* 0x00005410d7b15816 */ /* 0x000fc400000000ff */
[----:B------:R-:W-:Y:S01]  /*5df0*/  LOP3.LUT R20, R228, UR6, R231, 0x96, !PT ;  /* 0x00000006e4147c12 */ /* 0x000fe2000f8e96e7 */
[----:B------:R-:W-:Y:S01]  /*5e00*/  MUFU.EX2 R229, R241 ;  /* 0x000000f100e57308 */ /* 0x000fe20000000800 */
[----:B------:R-:W-:Y:S01]  /*5e10*/  ISETP.GT.U32.AND P5, PT, R221, UR4, PT ;  /* 0x00000004dd007c0c */ /* 0x000fe2000bfa4070 */
[----:B------:R-:W-:Y:S01]  /*5e20*/  IMAD.MOV.U32 R227, RZ, RZ, R246 ;  /* 0x000000ffffe37224 */ /* 0x000fe200078e00f6 */
[----:B------:R-:W-:Y:S02]  /*5e30*/  @P1 PRMT R176, R211, 0x5410, RZ ;  /* 0x00005410d3b01816 */ /* 0x000fe400000000ff */
[----:B------:R-:W-:Y:S01]  /*5e40*/  @!P3 PRMT R170, R200, 0x5410, RZ ;  /* 0x00005410c8aab816 */ /* 0x000fe200000000ff */
[----:B------:R-:W-:Y:S01]  /*5e50*/  @P6 HADD2 R208, -R169.H0_H0, -RZ.H0_H0 ;  /* 0xa00000ffa9d06230 */ /* 0x000fe20000000900 */
[----:B------:R-:W-:Y:S01]  /*5e60*/  ISETP.GT.U32.AND P1, PT, R220, UR4, PT ;  /* 0x00000004dc007c0c */ /* 0x000fe2000bf24070 */
[----:B------:R-:W3:Y:S01]  /*5e70*/  MUFU.EX2 R200, R245 ;  /* 0x000000f500c87308 */ /* 0x000ee20000000800 */
[----:B------:R-:W-:-:S02]  /*5e80*/  PRMT R228, R230, 0x7770, RZ ;  /* 0x00007770e6e47816 */ /* 0x000fc400000000ff */
[----:B------:R-:W-:Y:S01]  /*5e90*/  @P6 PRMT R169, R208, 0x5410, RZ ;  /* 0x00005410d0a96816 */ /* 0x000fe200000000ff */
[----:B------:R-:W-:Y:S01]  /*5ea0*/  @P4 HADD2 R214, -R175.H0_H0, -RZ.H0_H0 ;  /* 0xa00000ffafd64230 */ /* 0x000fe20000000900 */
[----:B------:R-:W-:Y:S01]  /*5eb0*/  ISETP.LE.U32.AND P6, PT, R228, UR4, PT ;  /* 0x00000004e4007c0c */ /* 0x000fe2000bfc3070 */
[----:B------:R-:W-:Y:S01]  /*5ec0*/  @P5 HADD2 R203, -R168.H0_H0, -RZ.H0_H0 ;  /* 0xa00000ffa8cb5230 */ /* 0x000fe20000000900 */
[----:B------:R-:W-:Y:S02]  /*5ed0*/  ISETP.LE.U32.AND P3, PT, R222, UR4, PT ;  /* 0x00000004de007c0c */ /* 0x000fe4000bf63070 */
[----:B------:R-:W-:Y:S02]  /*5ee0*/  @P4 PRMT R175, R214, 0x5410, RZ ;  /* 0x00005410d6af4816 */ /* 0x000fe400000000ff */
[----:B------:R-:W-:Y:S01]  /*5ef0*/  ISETP.LE.U32.AND P4, PT, R223, UR4, PT ;  /* 0x00000004df007c0c */ /* 0x000fe2000bf83070 */
[----:B------:R-:W-:Y:S01]  /*5f00*/  @P1 HADD2 R201, -R167.H0_H0, -RZ.H0_H0 ;  /* 0xa00000ffa7c91230 */ /* 0x000fe20000000900 */
[----:B------:R-:W-:-:S02]  /*5f10*/  @P5 PRMT R168, R203, 0x5410, RZ ;  /* 0x00005410cba85816 */ /* 0x000fc400000000ff */
[----:B---3--:R-:W-:Y:S01]  /*5f20*/  F2FP.F16.F32.PACK_AB R203, R200, R225 ;  /* 0x000000e1c8cb723e */ /* 0x008fe200000000ff */
[----:B------:R-:W3:Y:S01]  /*5f30*/  MUFU.EX2 R228, R239 ;  /* 0x000000ef00e47308 */ /* 0x000ee20000000800 */
[----:B------:R-:W-:Y:S02]  /*5f40*/  @P1 PRMT R167, R201, 0x5410, RZ ;  /* 0x00005410c9a71816 */ /* 0x000fe400000000ff */
[C---:B------:R-:W-:Y:S01]  /*5f50*/  PRMT R201, R203.reuse, 0x7632, R201 ;  /* 0x00007632cbc97816 */ /* 0x040fe200000000c9 */
[----:B------:R-:W-:Y:S01]  /*5f60*/  @!P6 HADD2 R207, -R203.H0_H0, -RZ.H0_H0 ;  /* 0xa00000ffcbcfe230 */ /* 0x000fe20000000900 */
[C---:B------:R-:W-:Y:S02]  /*5f70*/  PRMT R231, R230.reuse, 0x7772, RZ ;  /* 0x00007772e6e77816 */ /* 0x040fe400000000ff */
[----:B------:R-:W-:Y:S01]  /*5f80*/  PRMT R233, R230, 0x7773, RZ ;  /* 0x00007773e6e97816 */ /* 0x000fe200000000ff */
[----:B-1----:R-:W-:Y:S01]  /*5f90*/  HMMA.16816.F32 R116, R8, R4, R116 ;  /* 0x000000040874723c */ /* 0x002fe20000001874 */
[----:B------:R-:W-:Y:S01]  /*5fa0*/  LOP3.LUT R4, R20, 0xff, RZ, 0xc0, !PT ;  /* 0x000000ff14047812 */ /* 0x000fe200078ec0ff */
[----:B------:R-:W-:Y:S01]  /*5fb0*/  @!P3 HADD2 R209, -R171.H0_H0, -RZ.H0_H0 ;  /* 0xa00000ffabd1b230 */ /* 0x000fe20000000900 */
[----:B------:R-:W-:-:S02]  /*5fc0*/  PRMT R5, R203, 0x5410, R201 ;  /* 0x00005410cb057816 */ /* 0x000fc400000000c9 */
[----:B------:R-:W-:Y:S01]  /*5fd0*/  @!P6 PRMT R203, R207, 0x5410, RZ ;  /* 0x00005410cfcbe816 */ /* 0x000fe200000000ff */
[----:B------:R-:W-:Y:S01]  /*5fe0*/  @!P4 HADD2 R210, -R174.H0_H0, -RZ.H0_H0 ;  /* 0xa00000ffaed2c230 */ /* 0x000fe20000000900 */
[----:B------:R-:W-:Y:S02]  /*5ff0*/  ISETP.LE.U32.AND P6, PT, R4, UR4, PT ;  /* 0x0000000404007c0c */ /* 0x000fe4000bfc3070 */
[----:B------:R-:W-:Y:S02]  /*6000*/  PRMT R232, R230, 0x7771, RZ ;  /* 0x00007771e6e87816 */ /* 0x000fe400000000ff */
[----:B------:R-:W-:Y:S02]  /*6010*/  @!P3 PRMT R171, R209, 0x5410, RZ ;  /* 0x00005410d1abb816 */ /* 0x000fe400000000ff */
[C---:B------:R-:W-:Y:S02]  /*6020*/  ISETP.GT.U32.AND P3, PT, R231.reuse, UR4, PT ;  /* 0x00000004e7007c0c */ /* 0x040fe4000bf64070 */
[----:B------:R-:W-:-:S02]  /*6030*/  PRMT R208, R231, 0x5410, R233 ;  /* 0x00005410e7d07816 */ /* 0x000fc400000000e9 */
[----:B------:R-:W-:Y:S01]  /*6040*/  LOP3.LUT R207, R230, 0xff, RZ, 0xc0, !PT ;  /* 0x000000ffe6cf7812 */ /* 0x000fe200078ec0ff */
[----:B------:R-:W-:Y:S01]  /*6050*/  MUFU.EX2 R231, R243 ;  /* 0x000000f300e77308 */ /* 0x000fe20000000800 */
[----:B------:R-:W-:Y:S02]  /*6060*/  @!P4 PRMT R174, R210, 0x5410, RZ ;  /* 0x00005410d2aec816 */ /* 0x000fe400000000ff */
[----:B------:R-:W-:Y:S01]  /*6070*/  PRMT R217, R246, 0x7770, RZ ;  /* 0x00007770f6d97816 */ /* 0x000fe200000000ff */
[----:B------:R1:W4:Y:S01]  /*6080*/  MUFU.EX2 R230, R23 ;  /* 0x0000001700e67308 */ /* 0x0003220000000800 */
[----:B------:R-:W-:Y:S02]  /*6090*/  ISETP.GT.U32.AND P4, PT, R232, UR4, PT ;  /* 0x00000004e8007c0c */ /* 0x000fe4000bf84070 */
[----:B------:R-:W-:Y:S02]  /*60a0*/  ISETP.GT.U32.AND P1, PT, R233, UR4, PT ;  /* 0x00000004e9007c0c */ /* 0x000fe4000bf24070 */
[----:B---3--:R-:W-:Y:S01]  /*60b0*/  F2FP.F16.F32.PACK_AB R218, R228, R229 ;  /* 0x000000e5e4da723e */ /* 0x008fe200000000ff */
[----:B------:R-:W-:Y:S01]  /*60c0*/  MUFU.EX2 R233, R244 ;  /* 0x000000f400e97308 */ /* 0x000fe20000000800 */
[----:B------:R-:W-:Y:S01]  /*60d0*/  ISETP.LE.U32.AND P5, PT, R217, UR4, PT ;  /* 0x00000004d9007c0c */ /* 0x000fe2000bfa3070 */
[----:B------:R-:W-:Y:S01]  /*60e0*/  HMMA.16816.F32 R120, R8, R6, R120 ;  /* 0x000000060878723c */ /* 0x000fe20000001878 */
[----:B------:R-:W-:-:S02]  /*60f0*/  PRMT R217, R218, 0x7632, R217 ;  /* 0x00007632dad97816 */ /* 0x000fc400000000d9 */
[----:B------:R-:W-:Y:S02]  /*6100*/  PRMT R226, R246, 0x7771, RZ ;  /* 0x00007771f6e27816 */ /* 0x000fe400000000ff */
[----:B------:R-:W-:Y:S02]  /*6110*/  LOP3.LUT R22, R236, UR5, R247, 0x96, !PT ;  /* 0x00000005ec167c12 */ /* 0x000fe4000f8e96f7 */
[----:B-1----:R-:W-:Y:S02]  /*6120*/  PRMT R23, R207, 0x5410, R232 ;  /* 0x00005410cf177816 */ /* 0x002fe400000000e8 */
[----:B------:R1:W3:Y:S01]  /*6130*/  MUFU.EX2 R232, R21 ;  /* 0x0000001500e87308 */ /* 0x0002e20000000800 */
[----:B------:R-:W-:Y:S01]  /*6140*/  @!P6 HADD2 R205, -R218.H0_H0, -RZ.H0_H0 ;  /* 0xa00000ffdacde230 */ /* 0x000fe20000000900 */
[----:B------:R-:W-:Y:S02]  /*6150*/  SHF.R.U32.HI R7, RZ, 0x18, R20 ;  /* 0x00000018ff077819 */ /* 0x000fe40000011614 */
[----:B------:R-:W-:-:S02]  /*6160*/  PRMT R6, R218, 0x5410, R217 ;  /* 0x00005410da067816 */ /* 0x000fc400000000d9 */
[----:B------:R-:W-:Y:S01]  /*6170*/  @!P6 PRMT R218, R205, 0x5410, RZ ;  /* 0x00005410cddae816 */ /* 0x000fe200000000ff */
[----:B------:R-:W-:Y:S01]  /*6180*/  @P4 HADD2 R206, -R201.H0_H0, -RZ.H0_H0 ;  /* 0xa00000ffc9ce4230 */ /* 0x000fe20000000900 */
[----:B------:R-:W-:Y:S02]  /*6190*/  ISETP.LE.U32.AND P6, PT, R7, UR4, PT ;  /* 0x0000000407007c0c */ /* 0x000fe4000bfc3070 */
[----:B----4-:R-:W-:Y:S02]  /*61a0*/  F2FP.F16.F32.PACK_AB R224, R230, R231 ;  /* 0x000000e7e6e0723e */ /* 0x010fe400000000ff */
[----:B------:R-:W-:Y:S02]  /*61b0*/  PRMT R236, R246, 0x7772, RZ ;  /* 0x00007772f6ec7816 */ /* 0x000fe400000000ff */
[----:B-1----:R-:W-:Y:S02]  /*61c0*/  LOP3.LUT R21, R227, 0xff, RZ, 0xc0, !PT ;  /* 0x000000ffe3157812 */ /* 0x002fe400078ec0ff */
[----:B---3--:R-:W-:-:S02]  /*61d0*/  F2FP.F16.F32.PACK_AB R227, R232, R233 ;  /* 0x000000e9e8e3723e */ /* 0x008fc400000000ff */
[----:B------:R-:W-:Y:S02]  /*61e0*/  PRMT R223, R224, 0x7632, R223 ;  /* 0x00007632e0df7816 */ /* 0x000fe400000000df */
[----:B------:R-:W-:Y:S02]  /*61f0*/  @P4 PRMT R201, R206, 0x5410, RZ ;  /* 0x00005410cec94816 */ /* 0x000fe400000000ff */
[----:B------:R-:W-:Y:S02]  /*6200*/  ISETP.GT.U32.AND P4, PT, R226, UR4, PT ;  /* 0x00000004e2007c0c */ /* 0x000fe4000bf84070 */
[--C-:B------:R-:W-:Y:S01]  /*6210*/  PRMT R21, R21, 0x5410, R226.reuse ;  /* 0x0000541015157816 */ /* 0x100fe200000000e2 */
[----:B------:R-:W-:Y:S01]  /*6220*/  @P1 HADD2 R202, -R223.H0_H0, -RZ.H0_H0 ;  /* 0xa00000ffdfca1230 */ /* 0x000fe20000000900 */
[----:B------:R-:W-:Y:S02]  /*6230*/  PRMT R226, R227, 0x7632, R226 ;  /* 0x00007632e3e27816 */ /* 0x000fe400000000e2 */
[----:B------:R-:W-:-:S02]  /*6240*/  PRMT R237, R246, 0x7773, RZ ;  /* 0x00007773f6ed7816 */ /* 0x000fc400000000ff */
[----:B------:R-:W-:Y:S01]  /*6250*/  LOP3.LUT R240, R20, 0xffff, RZ, 0xc0, !PT ;  /* 0x0000ffff14f07812 */ /* 0x000fe200078ec0ff */
[----:B------:R-:W-:Y:S01]  /*6260*/  @!P6 HADD2 R204, -R226.H0_H0, -RZ.H0_H0 ;  /* 0xa00000ffe2cce230 */ /* 0x000fe20000000900 */
[----:B------:R-:W-:Y:S01]  /*6270*/  PRMT R206, R224, 0x5410, R223 ;  /* 0x00005410e0ce7816 */ /* 0x000fe200000000df */
[----:B------:R1:W-:Y:S01]  /*6280*/  MUFU.EX2 R207, R17 ;  /* 0x0000001100cf7308 */ /* 0x0003e20000000800 */
[----:B------:R-:W-:Y:S01]  /*6290*/  @P1 PRMT R223, R202, 0x5410, RZ ;  /* 0x00005410cadf1816 */ /* 0x000fe200000000ff */
[----:B------:R-:W3:Y:S01]  /*62a0*/  LDL.64 R246, [R1+0x20] ;  /* 0x0000200001f67983 */ /* 0x000ee20000100a00 */
[----:B------:R-:W-:Y:S01]  /*62b0*/  PRMT R242, R20, 0x7632, R242 ;  /* 0x0000763214f27816 */ /* 0x000fe200000000f2 */
[----:B------:R4:W-:Y:S01]  /*62c0*/  MUFU.EX2 R202, R14 ;  /* 0x0000000e00ca7308 */ /* 0x0009e20000000800 */
[----:B------:R-:W-:Y:S01]  /*62d0*/  SHF.R.U32.HI R240, RZ, 0x8, R240 ;  /* 0x00000008fff07819 */ /* 0x000fe200000116f0 */
[----:B------:R-:W-:Y:S01]  /*62e0*/  @P3 HADD2 R165, -R224.H0_H0, -RZ.H0_H0 ;  /* 0xa00000ffe0a53230 */ /* 0x000fe20000000900 */
[----:B------:R-:W-:Y:S01]  /*62f0*/  PRMT R209, R236, 0x5410, R237 ;  /* 0x00005410ecd17816 */ /* 0x000fe200000000ed */
[----:B------:R2:W-:Y:S01]  /*6300*/  MUFU.EX2 R205, R19 ;  /* 0x0000001300cd7308 */ /* 0x0005e20000000800 */
[----:B------:R-:W-:Y:S01]  /*6310*/  LOP3.LUT R239, R22, 0xffff, RZ, 0xc0, !PT ;  /* 0x0000ffff16ef7812 */ /* 0x000fe200078ec0ff */
[----:B------:R-:W-:Y:S01]  /*6320*/  FADD.FTZ R235, R196, R235 ;  /* 0x000000ebc4eb7221 */ /* 0x000fe20000010000 */
[----:B------:R-:W-:Y:S01]  /*6330*/  PRMT R241, R22, 0x7632, R241 ;  /* 0x0000763216f17816 */ /* 0x000fe200000000f1 */
[----:B------:R2:W-:Y:S01]  /*6340*/  MUFU.EX2 R216, R15 ;  /* 0x0000000f00d87308 */ /* 0x0005e20000000800 */
[----:B------:R-:W-:Y:S01]  /*6350*/  LOP3.LUT R242, R242, 0xff, RZ, 0xc0, !PT ;  /* 0x000000fff2f27812 */ /* 0x000fe200078ec0ff */
[----:B------:R-:W-:Y:S01]  /*6360*/  FADD.FTZ R238, R198, R238 ;  /* 0x000000eec6ee7221 */ /* 0x000fe20000010000 */
[----:B-1----:R-:W-:Y:S01]  /*6370*/  SHF.R.U32.HI R17, RZ, 0x18, R22 ;  /* 0x00000018ff117819 */ /* 0x002fe20000011616 */
[----:B------:R-:W-:Y:S01]  /*6380*/  FADD.FTZ R235, R193, R235 ;  /* 0x000000ebc1eb7221 */ /* 0x000fe20000010000 */
[----:B------:R-:W-:Y:S01]  /*6390*/  LOP3.LUT R209, R209, 0xff00ff, RZ, 0xc0, !PT ;  /* 0x00ff00ffd1d17812 */ /* 0x000fe200078ec0ff */
[----:B------:R-:W-:Y:S01]  /*63a0*/  FADD.FTZ R238, R192, R238 ;  /* 0x000000eec0ee7221 */ /* 0x000fe20000010000 */
[----:B----4-:R-:W-:Y:S01]  /*63b0*/  LOP3.LUT R14, R22, 0xff, RZ, 0xc0, !PT ;  /* 0x000000ff160e7812 */ /* 0x010fe200078ec0ff */
[----:B------:R-:W-:Y:S01]  /*63c0*/  FADD.FTZ R235, R189, R235 ;  /* 0x000000ebbdeb7221 */ /* 0x000fe20000010000 */
[----:B------:R-:W-:Y:S01]  /*63d0*/  LOP3.LUT R22, R208, 0xff00ff, RZ, 0xc0, !PT ;  /* 0x00ff00ffd0167812 */ /* 0x000fe200078ec0ff */
[----:B------:R-:W-:Y:S01]  /*63e0*/  FADD.FTZ R238, R188, R238 ;  /* 0x000000eebcee7221 */ /* 0x000fe20000010000 */
[----:B--2---:R-:W-:Y:S01]  /*63f0*/  PRMT R19, R227, 0x5410, R226 ;  /* 0x00005410e3137816 */ /* 0x004fe200000000e2 */
[----:B------:R-:W-:Y:S01]  /*6400*/  FADD.FTZ R186, R186, R235 ;  /* 0x000000ebbaba7221 */ /* 0x000fe20000010000 */
[----:B------:R-:W-:Y:S01]  /*6410*/  @!P6 PRMT R226, R204, 0x5410, RZ ;  /* 0x00005410cce2e816 */ /* 0x000fe200000000ff */
[----:B------:R-:W-:Y:S01]  /*6420*/  FADD.FTZ R187, R187, R238 ;  /* 0x000000eebbbb7221 */ /* 0x000fe20000010000 */
[----:B------:R-:W-:Y:S01]  /*6430*/  PRMT R208, R4, 0x5410, R240 ;  /* 0x0000541004d07816 */ /* 0x000fe200000000f0 */
[----:B------:R1:W2:Y:S01]  /*6440*/  MUFU.EX2 R204, R18 ;  /* 0x0000001200cc7308 */ /* 0x0002a20000000800 */
[----:B------:R-:W-:Y:S01]  /*6450*/  PRMT R20, R242, 0x5410, R7 ;  /* 0x00005410f2147816 */ /* 0x000fe20000000007 */
[----:B------:R-:W-:Y:S01]  /*6460*/  FADD.FTZ R186, R183, R186 ;  /* 0x000000bab7ba7221 */ /* 0x000fe20000010000 */
[--C-:B------:R-:W-:Y:S01]  /*6470*/  HSET2.LE.AND R22, R22, R219.reuse, PT ;  /* 0x000000db16167233 */ /* 0x100fe20003803000 */
[----:B------:R-:W-:Y:S01]  /*6480*/  FADD.FTZ R187, R185, R187 ;  /* 0x000000bbb9bb7221 */ /* 0x000fe20000010000 */
[--C-:B------:R-:W-:Y:S01]  /*6490*/  HSET2.LE.AND R7, R209, R219.reuse, PT ;  /* 0x000000dbd1077233 */ /* 0x100fe20003803000 */
[----:B------:R-:W-:Y:S01]  /*64a0*/  USHF.L.U32 UR29, UR29, 0x3, URZ ;  /* 0x000000031d1d7899 */ /* 0x000fe200080006ff */
[----:B------:R-:W4:Y:S01]  /*64b0*/  MUFU.EX2 R209, R13 ;  /* 0x0000000d00d17308 */ /* 0x000f220000000800 */
[----:B------:R-:W-:Y:S01]  /*64c0*/  LOP3.LUT R15, R206, R22, RZ, 0xc0, !PT ;  /* 0x00000016ce0f7212 */ /* 0x000fe200078ec0ff */
[----:B------:R-:W-:Y:S01]  /*64d0*/  FADD.FTZ R186, R229, R186 ;  /* 0x000000bae5ba7221 */ /* 0x000fe20000010000 */
[----:B------:R-:W-:Y:S01]  /*64e0*/  SHF.R.U32.HI R239, RZ, 0x8, R239 ;  /* 0x00000008ffef7819 */ /* 0x000fe200000116ef */
[----:B------:R-:W-:Y:S01]  /*64f0*/  MUFU.EX2 R206, R12 ;  /* 0x0000000c00ce7308 */ /* 0x000fe20000000800 */
[----:B------:R-:W-:Y:S01]  /*6500*/  ISETP.LE.U32.AND P1, PT, R14, UR4, PT ;  /* 0x000000040e007c0c */ /* 0x000fe2000bf23070 */
[----:B------:R-:W-:Y:S01]  /*6510*/  FADD.FTZ R187, R233, R187 ;  /* 0x000000bbe9bb7221 */ /* 0x000fe20000010000 */
[--C-:B-1----:R-:W-:Y:S01]  /*6520*/  HSET2.LE.AND R18, R21, R219.reuse, PT ;  /* 0x000000db15127233 */ /* 0x102fe20003803000 */
[----:B------:R-:W-:Y:S01]  /*6530*/  FADD.FTZ R186, R228, R186 ;  /* 0x000000bae4ba7221 */ /* 0x000fe20000010000 */
[--C-:B------:R-:W-:Y:S01]  /*6540*/  HSET2.LE.AND R21, R208, R219.reuse, PT ;  /* 0x000000dbd0157233 */ /* 0x100fe20003803000 */
[----:B------:R-:W-:Y:S01]  /*6550*/  FADD.FTZ R187, R232, R187 ;  /* 0x000000bbe8bb7221 */ /* 0x000fe20000010000 */
[----:B------:R-:W1:Y:S01]  /*6560*/  MUFU.EX2 R208, R16 ;  /* 0x0000001000d07308 */ /* 0x000e620000000800 */
[----:B--2---:R-:W-:Y:S01]  /*6570*/  F2FP.F16.F32.PACK_AB R211, R204, R205 ;  /* 0x000000cdccd3723e */ /* 0x004fe200000000ff */
[----:B------:R-:W-:Y:S01]  /*6580*/  FADD.FTZ R225, R225, R186 ;  /* 0x000000bae1e17221 */ /* 0x000fe20000010000 */
[----:B------:R-:W-:Y:S01]  /*6590*/  PRMT R4, R14, 0x5410, R239 ;  /* 0x000054100e047816 */ /* 0x000fe200000000ef */
[----:B------:R-:W-:Y:S01]  /*65a0*/  FADD.FTZ R187, R231, R187 ;  /* 0x000000bbe7bb7221 */ /* 0x000fe20000010000 */
[----:B------:R-:W-:Y:S01]  /*65b0*/  HSET2.LE.AND R14, R23, R219, PT ;  /* 0x000000db170e7233 */ /* 0x000fe20003803000 */
[----:B------:R-:W-:Y:S01]  /*65c0*/  FADD.FTZ R225, R200, R225 ;  /* 0x000000e1c8e17221 */ /* 0x000fe20000010000 */
[----:B------:R-:W-:Y:S01]  /*65d0*/  LOP3.LUT R241, R241, 0xff, RZ, 0xc0, !PT ;  /* 0x000000fff1f17812 */ /* 0x000fe200078ec0ff */
[----:B------:R-:W-:Y:S01]  /*65e0*/  FADD.FTZ R230, R230, R187 ;  /* 0x000000bbe6e67221 */ /* 0x000fe20000010000 */
[----:B------:R-:W-:Y:S01]  /*65f0*/  PRMT R210, R211, 0x7632, R210 ;  /* 0x00007632d3d27816 */ /* 0x000fe200000000d2 */
[----:B----4-:R-:W-:Y:S01]  /*6600*/  FADD.FTZ R225, R209, R225 ;  /* 0x000000e1d1e17221 */ /* 0x010fe20000010000 */
[----:B------:R-:W-:Y:S01]  /*6610*/  ISETP.LE.U32.AND P6, PT, R17, UR4, PT ;  /* 0x0000000411007c0c */ /* 0x000fe2000bfc3070 */
[----:B------:R-:W-:Y:S01]  /*6620*/  FADD.FTZ R230, R216, R230 ;  /* 0x000000e6d8e67221 */ /* 0x000fe20000010000 */
[----:B------:R-:W-:Y:S01]  /*6630*/  LOP3.LUT R14, R5, R14, RZ, 0xc0, !PT ;  /* 0x0000000e050e7212 */ /* 0x000fe200078ec0ff */
[C---:B-1----:R-:W-:Y:S01]  /*6640*/  FADD.FTZ R225, R208.reuse, R225 ;  /* 0x000000e1d0e17221 */ /* 0x042fe20000010000 */
[----:B------:R-:W-:Y:S01]  /*6650*/  F2FP.F16.F32.PACK_AB R222, R208, R209 ;  /* 0x000000d1d0de723e */ /* 0x000fe200000000ff */
[----:B------:R-:W-:Y:S01]  /*6660*/  FADD.FTZ R230, R206, R230 ;  /* 0x000000e6cee67221 */ /* 0x000fe20000010000 */
[----:B------:R-:W-:Y:S01]  /*6670*/  PRMT R17, R241, 0x5410, R17 ;  /* 0x00005410f1117816 */ /* 0x000fe20000000011 */
[----:B------:R-:W-:Y:S01]  /*6680*/  FADD.FTZ R225, R207, R225 ;  /* 0x000000e1cfe17221 */ /* 0x000fe20000010000 */
[----:B------:R-:W-:Y:S01]  /*6690*/  PRMT R5, R211, 0x5410, R210 ;  /* 0x00005410d3057816 */ /* 0x000fe200000000d2 */
[----:B------:R-:W-:Y:S01]  /*66a0*/  @!P1 HADD2 R164, -R222.H0_H0, -RZ.H0_H0 ;  /* 0xa00000ffdea49230 */ /* 0x000fe20000000900 */
[----:B------:R-:W-:Y:S01]  /*66b0*/  PRMT R221, R222, 0x7632, R221 ;  /* 0x00007632dedd7816 */ /* 0x000fe200000000dd */
[----:B------:R-:W-:Y:S01]  /*66c0*/  FADD.FTZ R230, R205, R230 ;  /* 0x000000e6cde67221 */ /* 0x000fe20000010000 */
[----:B------:R-:W-:-:S02]  /*66d0*/  F2FP.F16.F32.PACK_AB R215, R202, R207 ;  /* 0x000000cfcad7723e */ /* 0x000fc400000000ff */
[----:B------:R-:W-:Y:S02]  /*66e0*/  F2FP.F16.F32.PACK_AB R220, R206, R216 ;  /* 0x000000d8cedc723e */ /* 0x000fe400000000ff */
[--C-:B------:R-:W-:Y:S01]  /*66f0*/  HSET2.LE.AND R4, R4, R219.reuse, PT ;  /* 0x000000db04047233 */ /* 0x100fe20003803000 */
[----:B------:R-:W-:Y:S01]  /*6700*/  @!P5 HADD2 R34, -R215.H0_H0, -RZ.H0_H0 ;  /* 0xa00000ffd722d230 */ /* 0x000fe20000000900 */
[----:B------:R-:W-:Y:S02]  /*6710*/  LOP3.LUT R7, R5, R7, RZ, 0xc0, !PT ;  /* 0x0000000705077212 */ /* 0x000fe400078ec0ff */
[--C-:B------:R-:W-:Y:S02]  /*6720*/  HSET2.LE.AND R20, R20, R219.reuse, PT ;  /* 0x000000db14147233 */ /* 0x100fe40003803000 */
[----:B------:R-:W-:Y:S02]  /*6730*/  HSET2.LE.AND R17, R17, R219, PT ;  /* 0x000000db11117233 */ /* 0x000fe40003803000 */
[----:B------:R-:W-:-:S02]  /*6740*/  PRMT R5, R222, 0x5410, R221 ;  /* 0x00005410de057816 */ /* 0x000fc400000000dd */
[----:B------:R-:W-:Y:S02]  /*6750*/  PRMT R214, R215, 0x7632, R214 ;  /* 0x00007632d7d67816 */ /* 0x000fe400000000d6 */
[----:B------:R-:W-:Y:S02]  /*6760*/  PRMT R219, R220, 0x7632, R219 ;  /* 0x00007632dcdb7816 */ /* 0x000fe400000000db */
[----:B------:R-:W-:Y:S01]  /*6770*/  LOP3.LUT R12, R6, R21, RZ, 0xc0, !PT ;  /* 0x00000015060c7212 */ /* 0x000fe200078ec0ff */
[----:B------:R-:W-:Y:S01]  /*6780*/  @P4 HADD2 R33, -R214.H0_H0, -RZ.H0_H0 ;  /* 0xa00000ffd6214230 */ /* 0x000fe20000000900 */
[----:B------:R-:W-:Y:S01]  /*6790*/  LOP3.LUT R4, R5, R4, RZ, 0xc0, !PT ;  /* 0x0000000405047212 */ /* 0x000fe200078ec0ff */
[----:B------:R-:W-:Y:S01]  /*67a0*/  @!P6 HADD2 R35, -R219.H0_H0, -RZ.H0_H0 ;  /* 0xa00000ffdb23e230 */ /* 0x000fe20000000900 */
[----:B------:R-:W-:Y:S02]  /*67b0*/  PRMT R6, R215, 0x5410, R214 ;  /* 0x00005410d7067816 */ /* 0x000fe400000000d6 */
[----:B------:R-:W-:-:S02]  /*67c0*/  PRMT R5, R220, 0x5410, R219 ;  /* 0x00005410dc057816 */ /* 0x000fc400000000db */
[----:B------:R-:W-:Y:S02]  /*67d0*/  LOP3.LUT R13, R19, R20, RZ, 0xc0, !PT ;  /* 0x00000014130d7212 */ /* 0x000fe400078ec0ff */
[----:B------:R-:W-:Y:S01]  /*67e0*/  LOP3.LUT R6, R6, R18, RZ, 0xc0, !PT ;  /* 0x0000001206067212 */ /* 0x000fe200078ec0ff */
[----:B------:R-:W-:Y:S01]  /*67f0*/  LDSM.16.MT88.4 R20, [R199+0x1d800] ;  /* 0x01d80000c714783b */ /* 0x000fe20000004200 */
[----:B------:R-:W-:Y:S02]  /*6800*/  LOP3.LUT R5, R5, R17, RZ, 0xc0, !PT ;  /* 0x0000001105057212 */ /* 0x000fe400078ec0ff */
[----:B------:R-:W-:Y:S01]  /*6810*/  @P3 PRMT R224, R165, 0x5410, RZ ;  /* 0x00005410a5e03816 */ /* 0x000fe200000000ff */
[----:B------:R-:W1:Y:S01]  /*6820*/  LDSM.16.MT88.4 R16, [R182+0x1e800] ;  /* 0x01e80000b610783b */ /* 0x000e620000004200 */
[----:B------:R-:W-:Y:S02]  /*6830*/  ISETP.GT.U32.AND P3, PT, R236, UR4, PT ;  /* 0x00000004ec007c0c */ /* 0x000fe4000bf64070 */
[----:B------:R-:W-:-:S02]  /*6840*/  @!P1 PRMT R222, R164, 0x5410, RZ ;  /* 0x00005410a4de9816 */ /* 0x000fc400000000ff */
[----:B------:R-:W-:Y:S02]  /*6850*/  ISETP.GT.U32.AND P1, PT, R237, UR4, PT ;  /* 0x00000004ed007c0c */ /* 0x000fe4000bf24070 */
[----:B------:R-:W-:Y:S02]  /*6860*/  @!P5 PRMT R215, R34, 0x5410, RZ ;  /* 0x0000541022d7d816 */ /* 0x000fe400000000ff */
[----:B------:R-:W-:Y:S02]  /*6870*/  ISETP.LE.U32.AND P5, PT, R194, UR4, PT ;  /* 0x00000004c2007c0c */ /* 0x000fe4000bfa3070 */
[----:B------:R-:W-:Y:S02]  /*6880*/  @P4 PRMT R214, R33, 0x5410, RZ ;  /* 0x0000541021d64816 */ /* 0x000fe400000000ff */
[----:B------:R-:W-:Y:S01]  /*6890*/  ISETP.LE.U32.AND P4, PT, R242, UR4, PT ;  /* 0x00000004f2007c0c */ /* 0x000fe2000bf83070 */
[----:B------:R-:W-:Y:S01]  /*68a0*/  @P3 HADD2 R32, -R211.H0_H0, -RZ.H0_H0 ;  /* 0xa00000ffd3203230 */ /* 0x000fe20000000900 */
[----:B------:R-:W-:-:S02]  /*68b0*/  LOP3.LUT R191, R191, 0xffff, RZ, 0xc0, !PT ;  /* 0x0000ffffbfbf7812 */ /* 0x000fc400078ec0ff */
[----:B------:R-:W-:Y:S01]  /*68c0*/  @!P6 PRMT R219, R35, 0x5410, RZ ;  /* 0x0000541023dbe816 */ /* 0x000fe200000000ff */
[----:B------:R-:W-:Y:S01]  /*68d0*/  @P1 HADD2 R30, -R210.H0_H0, -RZ.H0_H0 ;  /* 0xa00000ffd21e1230 */ /* 0x000fe20000000900 */
[----:B------:R-:W-:Y:S02]  /*68e0*/  @P3 PRMT R211, R32, 0x5410, RZ ;  /* 0x0000541020d33816 */ /* 0x000fe400000000ff */
[----:B------:R-:W-:Y:S01]  /*68f0*/  ISETP.LE.U32.AND P3, PT, R241, UR4, PT ;  /* 0x00000004f1007c0c */ /* 0x000fe2000bf63070 */
[----:B------:R-:W-:Y:S01]  /*6900*/  @!P5 HADD2 R29, -R172.H0_H0, -RZ.H0_H0 ;  /* 0xa00000ffac1dd230 */ /* 0x000fe20000000900 */
[----:B------:R-:W-:Y:S02]  /*6910*/  @P1 PRMT R210, R30, 0x5410, RZ ;  /* 0x000054101ed21816 */ /* 0x000fe400000000ff */
[----:B------:R-:W-:Y:S01]  /*6920*/  ISETP.LE.U32.AND P1, PT, R191, UR4, PT ;  /* 0x00000004bf007c0c */ /* 0x000fe2000bf23070 */
[----:B------:R-:W-:Y:S01]  /*6930*/  @!P4 HADD2 R28, -R227.H0_H0, -RZ.H0_H0 ;  /* 0xa00000ffe31cc230 */ /* 0x000fe20000000900 */
[----:B------:R-:W-:-:S02]  /*6940*/  ISETP.LE.U32.AND P6, PT, R195, UR4, PT ;  /* 0x00000004c3007c0c */ /* 0x000fc4000bfc3070 */
[----:B------:R-:W-:Y:S02]  /*6950*/  LOP3.LUT R190, R190, 0xffff, RZ, 0xc0, !PT ;  /* 0x0000ffffbebe7812 */ /* 0x000fe400078ec0ff */
[----:B------:R-:W-:Y:S02]  /*6960*/  @!P5 PRMT R172, R29, 0x5410, RZ ;  /* 0x000054101dacd816 */ /* 0x000fe400000000ff */
[----:B------:R-:W-:Y:S01]  /*6970*/  ISETP.LE.U32.AND P5, PT, R190, UR4, PT ;  /* 0x00000004be007c0c */ /* 0x000fe2000bfa3070 */
[----:B------:R-:W-:Y:S01]  /*6980*/  @!P3 HADD2 R27, -R220.H0_H0, -RZ.H0_H0 ;  /* 0xa00000ffdc1bb230 */ /* 0x000fe20000000900 */
[----:B------:R-:W-:Y:S02]  /*6990*/  LOP3.LUT R240, R240, 0xffff, RZ, 0xc0, !PT ;  /* 0x0000fffff0f07812 */ /* 0x000fe400078ec0ff */
[----:B------:R-:W-:Y:S01]  /*69a0*/  @!P4 PRMT R227, R28, 0x5410, RZ ;  /* 0x000054101ce3c816 */ /* 0x000fe200000000ff */
[----:B------:R-:W-:Y:S01]  /*69b0*/  @!P1 HADD2 R26, -R181.H0_H0, -RZ.H0_H0 ;  /* 0xa00000ffb51a9230 */ /* 0x000fe20000000900 */
[----:B------:R-:W-:Y:S01]  /*69c0*/  ISETP.LE.U32.AND P4, PT, R240, UR4, PT ;  /* 0x00000004f0007c0c */ /* 0x000fe2000bf83070 */
[----:B-1----:R-:W-:Y:S01]  /*69d0*/  HMMA.16816.F32 R124, R8, R16, R124 ;  /* 0x00000010087c723c */ /* 0x002fe2000000187c */
[----:B------:R-:W-:Y:S01]  /*69e0*/  @!P6 HADD2 R31, -R180.H0_H0, -RZ.H0_H0 ;  /* 0xa00000ffb41fe230 */ /* 0x000fe20000000900 */
[----:B------:R-:W-:-:S02]  /*69f0*/  LOP3.LUT R239, R239, 0xffff, RZ, 0xc0, !PT ;  /* 0x0000ffffefef7812 */ /* 0x000fc400078ec0ff */
[----:B------:R-:W-:Y:S02]  /*6a00*/  @!P3 PRMT R220, R27, 0x5410, RZ ;  /* 0x000054101bdcb816 */ /* 0x000fe400000000ff */
[----:B------:R-:W-:Y:S01]  /*6a10*/  ISETP.LE.U32.AND P3, PT, R239, UR4, PT ;  /* 0x00000004ef007c0c */ /* 0x000fe2000bf63070 */
[----:B------:R-:W-:Y:S01]  /*6a20*/  @!P5 HADD2 R25, -R173.H0_H0, -RZ.H0_H0 ;  /* 0xa00000ffad19d230 */ /* 0x000fe20000000900 */
[----:B------:R-:W-:Y:S01]  /*6a30*/  HMMA.16816.F32 R128, R8, R18, R128 ;  /* 0x000000120880723c */ /* 0x000fe20000001880 */
[----:B------:R-:W1:Y:S01]  /*6a40*/  LDSM.16.MT88.4 R8, [R234+0x19000] ;  /* 0x01900000ea08783b */ /* 0x000e620000004200 */
[----:B------:R-:W-:Y:S02]  /*6a50*/  @!P1 PRMT R181, R26, 0x5410, RZ ;  /* 0x000054101ab59816 */ /* 0x000fe400000000ff */
[----:B------:R-:W-:Y:S01]  /*6a60*/  @!P6 PRMT R180, R31, 0x5410, RZ ;  /* 0x000054101fb4e816 */ /* 0x000fe200000000ff */
[----:B------:R-:W2:Y:S01]  /*6a70*/  LDSM.16.MT88.4 R16, [R199+0x19000] ;  /* 0x01900000c710783b */ /* 0x000ea20000004200 */
[----:B------:R-:W-:Y:S01]  /*6a80*/  @!P5 PRMT R173, R25, 0x5410, RZ ;  /* 0x0000541019add816 */ /* 0x000fe200000000ff */
[----:B------:R-:W-:-:S04]  /*6a90*/  @!P4 HADD2 R24, -R217.H0_H0, -RZ.H0_H0 ;  /* 0xa00000ffd918c230 */ /* 0x000fc80000000900 */
[----:B------:R-:W-:Y:S01]  /*6aa0*/  @!P3 HADD2 R3, -R221.H0_H0, -RZ.H0_H0 ;  /* 0xa00000ffdd03b230 */ /* 0x000fe20000000900 */
[----:B------:R-:W-:-:S04]  /*6ab0*/  @!P4 PRMT R217, R24, 0x5410, RZ ;  /* 0x0000541018d9c816 */ /* 0x000fc800000000ff */
[----:B------:R-:W-:Y:S01]  /*6ac0*/  @!P3 PRMT R221, R3, 0x5410, RZ ;  /* 0x0000541003ddb816 */ /* 0x000fe200000000ff */
[----:B------:R-:W-:-:S05]  /*6ad0*/  FADD.FTZ R3, R202, R225 ;  /* 0x000000e1ca037221 */ /* 0x000fca0000010000 */
[----:B------:R-:W-:Y:S01]  /*6ae0*/  STL [R1+0x3c], R3 ;  /* 0x00003c0301007387 */ /* 0x000fe20000100800 */
[C---:B-1----:R-:W-:Y:S08]  /*6af0*/  HMMA.16816.F32 R160, R12.reuse, R8, R160 ;  /* 0x000000080ca0723c */ /* 0x042ff000000018a0 */
[C---:B------:R-:W-:Y:S01]  /*6b00*/  HMMA.16816.F32 R156, R12.reuse, R10, R156 ;  /* 0x0000000a0c9c723c */ /* 0x040fe2000000189c */
[----:B------:R-:W1:Y:S07]  /*6b10*/  LDSM.16.MT88.4 R8, [R197+0x19000] ;  /* 0x01900000c508783b */ /* 0x000e6e0000004200 */
[C---:B--2---:R-:W-:Y:S08]  /*6b20*/  HMMA.16816.F32 R152, R12.reuse, R16, R152 ;  /* 0x000000100c98723c */ /* 0x044ff00000001898 */
        /* <DEDUP_REMOVED lines=10> */
[----:B------:R-:W1:Y:S04]  /*6bd0*/  LDSM.16.MT88.4 R8, [R197+0x1b000] ;  /* 0x01b00000c508783b */ /* 0x000e680000004200 */
[----:B---3--:R-:W-:Y:S03]  /*6be0*/  STG.E.U16 desc[UR22][R246.64], R184 ;  /* 0x000000b8f6007986 */ /* 0x008fe6000c101516 */
[C---:B--2---:R-:W-:Y:S01]  /*6bf0*/  HMMA.16816.F32 R44, R12.reuse, R16, R44 ;  /* 0x000000100c2c723c */ /* 0x044fe2000000182c */
[----:B------:R-:W-:Y:S07]  /*6c00*/  STG.E.U16 desc[UR22][R246.64+0x2], R181 ;  /* 0x000002b5f6007986 */ /* 0x000fee000c101516 */
        /* <DEDUP_REMOVED lines=12> */
[----:B------:R-:W-:Y:S01]  /*6cd0*/  HMMA.16816.F32 R80, R12, R18, R80 ;  /* 0x000000120c50723c */ /* 0x000fe20000001850 */
[----:B------:R-:W2:Y:S11]  /*6ce0*/  LDSM.16.MT88.4 R16, [R182+0x1d000] ;  /* 0x01d00000b610783b */ /* 0x000eb60000004200 */
[----:B------:R-:W-:Y:S01]  /*6cf0*/  HMMA.16816.F32 R76, R4, R20, R76 ;  /* 0x00000014044c723c */ /* 0x000fe2000000184c */
[----:B------:R-:W-:-:S04]  /*6d00*/  IMAD.U32 R20, RZ, RZ, UR29 ;  /* 0x0000001dff147e24 */ /* 0x000fc8000f8e00ff */
[----:B------:R-:W-:-:S03]  /*6d10*/  IMAD.WIDE R20, R20, 0x2, R246 ;  /* 0x0000000214147825 */ /* 0x000fc600078e02f6 */
[----:B------:R-:W-:Y:S02]  /*6d20*/  HMMA.16816.F32 R80, R4, R22, R80 ;  /* 0x000000160450723c */ /* 0x000fe40000001850 */
[----:B------:R-:W-:Y:S04]  /*6d30*/  STG.E.U16 desc[UR22][R20.64], R180 ;  /* 0x000000b414007986 */ /* 0x000fe8000c101516 */
[----:B------:R-:W-:Y:S02]  /*6d40*/  STG.E.U16 desc[UR22][R20.64+0x2], R179 ;  /* 0x000002b314007986 */ /* 0x000fe4000c101516 */
[C---:B-1----:R-:W-:Y:S02]  /*6d50*/  HMMA.16816.F32 R84, R12.reuse, R8, R84 ;  /* 0x000000080c54723c */ /* 0x042fe40000001854 */
[----:B------:R-:W-:Y:S04]  /*6d60*/  STG.E.U16 desc[UR22][R246.64+0x10], R178 ;  /* 0x000010b2f6007986 */ /* 0x000fe8000c101516 */
[----:B------:R-:W-:Y:S02]  /*6d70*/  STG.E.U16 desc[UR22][R246.64+0x12], R177 ;  /* 0x000012b1f6007986 */ /* 0x000fe4000c101516 */
[C---:B------:R-:W-:Y:S02]  /*6d80*/  HMMA.16816.F32 R88, R12.reuse, R10, R88 ;  /* 0x0000000a0c58723c */ /* 0x040fe40000001858 */
[----:B------:R-:W1:Y:S04]  /*6d90*/  LDSM.16.MT88.4 R8, [R234+0x1f000] ;  /* 0x01f00000ea08783b */ /* 0x000e680000004200 */
[----:B------:R-:W-:Y:S02]  /*6da0*/  STG.E.U16 desc[UR22][R20.64+0x12], R176 ;  /* 0x000012b014007986 */ /* 0x000fe4000c101516 */
[C---:B--2---:R-:W-:Y:S02]  /*6db0*/  HMMA.16816.F32 R92, R12.reuse, R16, R92 ;  /* 0x000000100c5c723c */ /* 0x044fe4000000185c */
[----:B------:R-:W-:Y:S04]  /*6dc0*/  STG.E.U16 desc[UR22][R20.64+0x10], R175 ;  /* 0x000010af14007986 */ /* 0x000fe8000c101516 */
[----:B------:R-:W-:Y:S02]  /*6dd0*/  STG.E.U16 desc[UR22][R246.64+0x20], R174 ;  /* 0x000020aef6007986 */ /* 0x000fe4000c101516 */
[C---:B------:R-:W-:Y:S02]  /*6de0*/  HMMA.16816.F32 R96, R12.reuse, R18, R96 ;  /* 0x000000120c60723c */ /* 0x040fe40000001860 */
[----:B------:R-:W2:Y:S04]  /*6df0*/  LDSM.16.MT88.4 R16, [R199+0x1f000] ;  /* 0x01f00000c710783b */ /* 0x000ea80000004200 */
        /* <DEDUP_REMOVED lines=8> */
[C---:B------:R-:W-:Y:S03]  /*6e80*/  HMMA.16816.F32 R104, R12.reuse, R10, R104 ;  /* 0x0000000a0c68723c */ /* 0x040fe60000001868 */
[----:B------:R-:W1:Y:S04]  /*6e90*/  LDSM.16.MT88.4 R8, [R197+0x1f000] ;  /* 0x01f00000c508783b */ /* 0x000e680000004200 */
[----:B------:R-:W-:Y:S01]  /*6ea0*/  STG.E.U16 desc[UR22][R246.64+0x40], R218 ;  /* 0x000040daf6007986 */ /* 0x000fe2000c101516 */
[C---:B--2---:R-:W-:Y:S03]  /*6eb0*/  HMMA.16816.F32 R108, R12.reuse, R16, R108 ;  /* 0x000000100c6c723c */ /* 0x044fe6000000186c */
[----:B------:R-:W-:Y:S04]  /*6ec0*/  STG.E.U16 desc[UR22][R246.64+0x42], R217 ;  /* 0x000042d9f6007986 */ /* 0x000fe8000c101516 */
[----:B------:R-:W-:Y:S01]  /*6ed0*/  STG.E.U16 desc[UR22][R20.64+0x40], R227 ;  /* 0x000040e314007986 */ /* 0x000fe2000c101516 */
[C---:B------:R-:W-:Y:S03]  /*6ee0*/  HMMA.16816.F32 R112, R12.reuse, R18, R112 ;  /* 0x000000120c70723c */ /* 0x040fe60000001870 */
        /* <DEDUP_REMOVED lines=15> */
[----:B------:R-:W-:Y:S03]  /*6fe0*/  HMMA.16816.F32 R128, R12, R18, R128 ;  /* 0x000000120c80723c */ /* 0x000fe60000001880 */
[----:B------:R-:W2:Y:S04]  /*6ff0*/  LDSM.16.MT88.4 R12, [R234+0x1d800] ;  /* 0x01d80000ea0c783b */ /* 0x000ea80000004200 */
[----:B------:R-:W3:Y:S04]  /*7000*/  LDSM.16.MT88.4 R16, [R234+0x1b800] ;  /* 0x01b80000ea10783b */ /* 0x000ee80000004200 */
[----:B------:R-:W-:Y:S04]  /*7010*/  STG.E.U16 desc[UR22][R246.64+0x72], R214 ;  /* 0x000072d6f6007986 */ /* 0x000fe8000c101516 */
[----:B------:R-:W-:Y:S04]  /*7020*/  STG.E.U16 desc[UR22][R20.64+0x70], R211 ;  /* 0x000070d314007986 */ /* 0x000fe8000c101516 */
[----:B------:R-:W-:Y:S01]  /*7030*/  STG.E.U16 desc[UR22][R20.64+0x72], R210 ;  /* 0x000072d214007986 */ /* 0x000fe2000c101516 */
        /* <DEDUP_REMOVED lines=35> */
[C---:B-1----:R-:W-:Y:S08]  /*7270*/  HMMA.16816.F32 R136, R4.reuse, R8, R136 ;  /* 0x000000080488723c */ /* 0x042ff00000001888 */
[C---:B------:R-:W-:Y:S01]  /*7280*/  HMMA.16816.F32 R132, R4.reuse, R10, R132 ;  /* 0x0000000a0484723c */ /* 0x040fe20000001884 */
[----:B------:R-:W1:Y:S07]  /*7290*/  LDSM.16.MT88.4 R8, [R182+0x1f800] ;  /* 0x01f80000b608783b */ /* 0x000e6e0000004200 */
[C---:B--2---:R-:W-:Y:S08]  /*72a0*/  HMMA.16816.F32 R92, R4.reuse, R12, R92 ;  /* 0x0000000c045c723c */ /* 0x044ff0000000185c */
[C---:B------:R-:W-:Y:S08]  /*72b0*/  HMMA.16816.F32 R96, R4.reuse, R14, R96 ;  /* 0x0000000e0460723c */ /* 0x040ff00000001860 */
[C---:B-1----:R-:W-:Y:S08]  /*72c0*/  HMMA.16816.F32 R124, R4.reuse, R8, R124 ;  /* 0x00000008047c723c */ /* 0x042ff0000000187c */
[----:B------:R-:W-:Y:S01]  /*72d0*/  HMMA.16816.F32 R128, R4, R10, R128 ;  /* 0x0000000a0480723c */ /* 0x000fe20000001880 */
[----:B------:R-:W-:-:S05]  /*72e0*/  FADD.FTZ R4, R204, R230 ;  /* 0x000000e6cc047221 */ /* 0x000fca0000010000 */
[----:B------:R1:W-:Y:S01]  /*72f0*/  STL [R1+0x38], R4 ;  /* 0x0000380401007387 */ /* 0x0003e20000100800 */
[----:B------:R-:W-:-:S13]  /*7300*/  BRA.U !UP1, `(.L_x_1795) ;  /* 0x0000005109247547 */ /* 0x000fda000b800000 */
[----:B------:R-:W2:Y:S01]  /*7310*/  S2R R204, SR_TID.X ;  /* 0x0000000000cc7919 */ /* 0x000ea20000002100 */
[----:B-1----:R-:W1:Y:S01]  /*7320*/  LDC R4, c[0x0][0x4f8] ;  /* 0x00013e00ff047b82 */ /* 0x002e620000000800 */
[----:B------:R-:W3:Y:S01]  /*7330*/  LDCU UR9, c[0x0][0x440] ;  /* 0x00008800ff0977ac */ /* 0x000ee20008000800 */
[----:B------:R-:W-:Y:S01]  /*7340*/  IMAD.MOV.U32 R210, RZ, RZ, 0x20 ;  /* 0x00000020ffd27424 */ /* 0x000fe200078e00ff */
[----:B------:R-:W-:Y:S01]  /*7350*/  LOP3.LUT R7, R166, 0x38, RZ, 0xc0, !PT ;  /* 0x00000038a6077812 */ /* 0x000fe200078ec0ff */
[----:B------:R-:W-:Y:S01]  /*7360*/  IMAD.MOV.U32 R205, RZ, RZ, 0x20 ;  /* 0x00000020ffcd7424 */ /* 0x000fe200078e00ff */
[----:B------:R-:W4:Y:S01]  /*7370*/  LDCU UR14, c[0x0][0x448] ;  /* 0x00008900ff0e77ac */ /* 0x000f220008000800 */
[----:B------:R-:W-:Y:S01]  /*7380*/  IMAD.MOV.U32 R164, RZ, RZ, R0 ;  /* 0x000000ffffa47224 */ /* 0x000fe200078e0000 */
[----:B------:R-:W-:Y:S01]  /*7390*/  SEL R210, R210, 0xffffffe0, !P2 ;  /* 0xffffffe0d2d27807 */ /* 0x000fe20005000000 */
[----:B------:R-:W2:Y:S01]  /*73a0*/  S2UR UR5, SR_CgaCtaId ;  /* 0x00000000000579c3 */ /* 0x000ea20000008800 */
[----:B------:R-:W-:Y:S01]  /*73b0*/  UMOV UR6, 0x400 ;  /* 0x0000040000067882 */ /* 0x000fe20000000000 */
[----:B------:R-:W-:Y:S01]  /*73c0*/  IMAD.MOV.U32 R209, RZ, RZ, 0x40 ;  /* 0x00000040ffd17424 */ /* 0x000fe200078e00ff */
[----:B------:R-:W-:Y:S01]  /*73d0*/  ULEA.HI UR26, UR26, 0xfffffffe, URZ, 0x1a ;  /* 0xfffffffe1a1a7891 */ /* 0x000fe2000f8fd0ff */
[----:B------:R-:W1:Y:S04]  /*73e0*/  LDCU UR8, c[0x0][0x440] ;  /* 0x00008800ff0877ac */ /* 0x000e680008000800 */
[----:B------:R-:W2:Y:S01]  /*73f0*/  LDC.64 R214, c[0x0][0x3c0] ;  /* 0x0000f000ffd67b82 */ /* 0x000ea20000000a00 */
[----:B------:R-:W1:Y:S01]  /*7400*/  LDCU UR4, c[0x0][0x45c] ;  /* 0x00008b80ff0477ac */ /* 0x000e620008000800 */
[----:B---3--:R-:W-:Y:S01]  /*7410*/  ISETP.GE.AND P1, PT, R7, UR9, PT ;  /* 0x0000000907007c0c */ /* 0x008fe2000bf26270 */
[----:B------:R-:W3:Y:S01]  /*7420*/  LDCU.U8 UR7, c[0x0][0x4f8] ;  /* 0x00009f00ff0777ac */ /* 0x000ee20008000000 */
[----:B-1----:R-:W-:Y:S01]  /*7430*/  LOP3.LUT R4, R4, 0xff, RZ, 0xc0, !PT ;  /* 0x000000ff04047812 */ /* 0x002fe200078ec0ff */
[----:B----4-:R-:W-:Y:S01]  /*7440*/  USHF.L.U32 UR14, UR14, 0x3, URZ ;  /* 0x000000030e0e7899 */ /* 0x010fe200080006ff */
[C---:B--2---:R-:W-:Y:S01]  /*7450*/  IMAD.SHL.U32 R208, R204.reuse, 0x40, RZ ;  /* 0x00000040ccd07824 */ /* 0x044fe200078e00ff */
[----:B------:R-:W-:Y:S01]  /*7460*/  SHF.R.U32.HI R6, RZ, 0x1, R204 ;  /* 0x00000001ff067819 */ /* 0x000fe200000116cc */
[C---:B------:R-:W-:Y:S01]  /*7470*/  IMAD.SHL.U32 R207, R204.reuse, 0x8, RZ ;  /* 0x00000008cccf7824 */ /* 0x040fe200078e00ff */
[----:B------:R-:W-:Y:S01]  /*7480*/  ULEA UR5, UR5, UR6, 0x18 ;  /* 0x0000000605057291 */ /* 0x000fe2000f8ec0ff */
[----:B------:R-:W-:Y:S01]  /*7490*/  IMAD.SHL.U32 R211, R204, 0x40, RZ ;  /* 0x00000040ccd37824 */ /* 0x000fe200078e00ff */
[----:B------:R-:W-:-:S02]  /*74a0*/  LOP3.LUT R3, R208, 0x1c0, RZ, 0xc0, !PT ;  /* 0x000001c0d0037812 */ /* 0x000fc400078ec0ff */
[----:B------:R-:W-:Y:S02]  /*74b0*/  LOP3.LUT R206, R208, 0x400, RZ, 0xc0, !PT ;  /* 0x00000400d0ce7812 */ /* 0x000fe400078ec0ff */
[----:B------:R-:W-:Y:S02]  /*74c0*/  LOP3.LUT R207, R3, 0x38, R207, 0xf8, !PT ;  /* 0x0000003803cf7812 */ /* 0x000fe400078ef8cf */
[----:B------:R-:W-:Y:S02]  /*74d0*/  LOP3.LUT R5, R211, 0x1c0, RZ, 0xc0, !PT ;  /* 0x000001c0d3057812 */ /* 0x000fe400078ec0ff */
[----:B------:R-:W-:Y:S02]  /*74e0*/  LOP3.LUT R3, R207, 0x8, R204, 0x78, !PT ;  /* 0x00000008cf037812 */ /* 0x000fe400078e78cc */
[----:B------:R-:W-:Y:S02]  /*74f0*/  LOP3.LUT R5, R5, 0x38, R166, 0xf8, !PT ;  /* 0x0000003805057812 */ /* 0x000fe400078ef8a6 */
[----:B------:R-:W-:Y:S01]  /*7500*/  LOP3.LUT P0, RZ, R204, 0x2, RZ, 0xc0, !PT ;  /* 0x00000002ccff7812 */ /* 0x000fe2000780c0ff */
[----:B------:R-:W-:Y:S01]  /*7510*/  IMAD R206, R3, 0x2, R206 ;  /* 0x0000000203ce7824 */ /* 0x000fe200078e02ce */
[----:B------:R-:W-:Y:S01]  /*7520*/  LOP3.LUT R5, R5, 0x8, R6, 0x78, !PT ;  /* 0x0000000805057812 */ /* 0x000fe200078e7806 */
[----:B------:R-:W-:Y:S01]  /*7530*/  IMAD.MOV.U32 R3, RZ, RZ, R2 ;  /* 0x000000ffff037224 */ /* 0x000fe200078e0002 */
[----:B------:R-:W-:Y:S01]  /*7540*/  SEL R205, R205, 0xffffffe0, !P0 ;  /* 0xffffffe0cdcd7807 */ /* 0x000fe20004000000 */
[----:B------:R-:W-:Y:S01]  /*7550*/  IMAD R2, R4, 0x10000, R4 ;  /* 0x0001000004027824 */ /* 0x000fe200078e0204 */
[----:B------:R-:W-:-:S04]  /*7560*/  LOP3.LUT R211, R5, 0x200, R211, 0xf8, !PT ;  /* 0x0000020005d37812 */ /* 0x000fc800078ef8d3 */
[----:B------:R1:W-:Y:S01]  /*7570*/  STL [R1+0x28], R2 ;  /* 0x0000280201007387 */ /* 0x0003e20000100800 */
[----:B------:R-:W-:-:S05]  /*7580*/  LEA R211, R211, UR5, 0x1 ;  /* 0x00000005d3d37c11 */ /* 0x000fca000f8e08ff */
[----:B------:R-:W-:Y:S02]  /*7590*/  IMAD.IADD R210, R210, 0x1, R211 ;  /* 0x00000001d2d27824 */ /* 0x000fe400078e02d3 */
[----:B------:R-:W-:Y:S01]  /*75a0*/  VIADD R0, R211, 0x18000 ;  /* 0x00018000d3007836 */ /* 0x000fe20000000000 */
[----:B---3--:R-:W-:Y:S06]  /*75b0*/  BRA `(.L_x_1796) ;  /* 0x0000000000d87947 */ /* 0x008fec0003800000 */
.L_x_1798:
        /* <DEDUP_REMOVED lines=54> */
.L_x_1796:
[----:B------:R-:W2:Y:S01]  /*7920*/  S2R R10, SR_TID.X ;  /* 0x00000000000a7919 */ /* 0x000ea20000002100 */
[----:B------:R-:W-:Y:S04]  /*7930*/  DEPBAR.LE SB0, 0x0 ;  /* 0x000080000000791a */ /* 0x000fe80000000000 */
[----:B------:R-:W-:Y:S01]  /*7940*/  BAR.SYNC.DEFER_BLOCKING 0x0 ;  /* 0x0000000000007b1d */ /* 0x000fe20000010000 */
[----:B------:R-:W-:Y:S01]  /*7950*/  IMAD.WIDE.U32 R8, R214, UR26, RZ ;  /* 0x0000001ad6087c25 */ /* 0x000fe2000f8e00ff */
[----:B-----5:R-:W-:Y:S01]  /*7960*/  SHF.R.U32.HI R213, RZ, 0x1, R204 ;  /* 0x00000001ffd57819 */ /* 0x020fe200000116cc */
[----:B------:R-:W-:Y:S02]  /*7970*/  USHF.L.U32 UR10, UR26, 0x1, URZ ;  /* 0x000000011a0a7899 */ /* 0x000fe400080006ff */
[----:B------:R-:W-:Y:S01]  /*7980*/  IMAD R4, R215, UR26, R9 ;  /* 0x0000001ad7047c24 */ /* 0x000fe2000f8e0209 */
[C---:B------:R-:W-:Y:S01]  /*7990*/  LEA R6, P0, R8.reuse, R249, 0x7 ;  /* 0x000000f908067211 */ /* 0x040fe200078038ff */
[----:B------:R-:W-:Y:S01]  /*79a0*/  IMAD.SHL.U32 R5, R8, 0x40, RZ ;  /* 0x0000004008057824 */ /* 0x000fe200078e00ff */
[----:B------:R-:W-:Y:S01]  /*79b0*/  UIADD3 UR9, UPT, UPT, UR24, 0x3c6ef372, URZ ;  /* 0x3c6ef37218097890 */ /* 0x000fe2000fffe0ff */
[----:B------:R-:W-:Y:S01]  /*79c0*/  IMAD.SHL.U32 R12, R204, 0x20, RZ ;  /* 0x00000020cc0c7824 */ /* 0x000fe200078e00ff */
[C-C-:B------:R-:W-:Y:S01]  /*79d0*/  LEA.HI.X R7, R8.reuse, R248, R4.reuse, 0x7, P0 ;  /* 0x000000f808077211 */ /* 0x140fe200000f3c04 */
[----:B------:R-:W-:Y:S01]  /*79e0*/  UIADD3 UR6, UPT, UPT, UR24, -0x61c88647, URZ ;  /* 0x9e3779b918067890 */ /* 0x000fe2000fffe0ff */
[----:B------:R-:W-:Y:S01]  /*79f0*/  SHF.L.U64.HI R4, R8, 0x6, R4 ;  /* 0x0000000608047819 */ /* 0x000fe20000010204 */
[----:B------:R-:W-:Y:S01]  /*7a00*/  UISETP.NE.AND UP0, UPT, UR26, URZ, UPT ;  /* 0x000000ff1a00728c */ /* 0x000fe2000bf05270 */
[----:B------:R-:W-:Y:S01]  /*7a10*/  LEA R5, P0, R214, R5, 0x5 ;  /* 0x00000005d6057211 */ /* 0x000fe200078028ff */
[----:B------:R-:W-:Y:S01]  /*7a20*/  UIADD3 UR13, UPT, UPT, UR25, 0x76cf5d0a, URZ ;  /* 0x76cf5d0a190d7890 */ /* 0x000fe2000fffe0ff */
[----:B------:R-:W-:Y:S01]  /*7a30*/  LOP3.LUT R212, R12, 0x7c00, RZ, 0xc0, !PT ;  /* 0x00007c000cd47812 */ /* 0x000fe200078ec0ff */
[----:B------:R-:W-:Y:S01]  /*7a40*/  UIADD3 UR12, UPT, UPT, UR25, 0x32370b8f, URZ ;  /* 0x32370b8f190c7890 */ /* 0x000fe2000fffe0ff */
[----:B------:R-:W-:Y:S02]  /*7a50*/  LEA.HI.X R4, R214, R4, R215, 0x5, P0 ;  /* 0x00000004d6047211 */ /* 0x000fe400000f2cd7 */
[C---:B------:R-:W-:Y:S01]  /*7a60*/  LEA R12, P0, R5.reuse, R249, 0x1 ;  /* 0x000000f9050c7211 */ /* 0x040fe200078008ff */
[----:B------:R-:W-:Y:S01]  /*7a70*/  @!PT LDS RZ, [RZ] ;  /* 0x00000000fffff984 */ /* 0x000fe20000000800 */
[----:B------:R-:W-:Y:S01]  /*7a80*/  @!PT LDS RZ, [RZ] ;  /* 0x00000000fffff984 */ /* 0x000fe20000000800 */
[----:B------:R-:W-:Y:S01]  /*7a90*/  @!PT LDS RZ, [RZ] ;  /* 0x00000000fffff984 */ /* 0x000fe20000000800 */
[----:B------:R-:W-:Y:S03]  /*7aa0*/  @!P1 LDGSTS.E.BYPASS.LTC128B.128 [R252+0x18000], desc[UR22][R6.64] ;  /* 0x1800000006fc9fae */ /* 0x000fe6000b981a16 */
[----:B------:R-:W-:Y:S01]  /*7ab0*/  LEA.HI.X R13, R5, R248, R4, 0x1, P0 ;  /* 0x000000f8050d7211 */ /* 0x000fe200000f0c04 */
[----:B--2---:R-:W-:Y:S01]  /*7ac0*/  IMAD.SHL.U32 R10, R10, 0x8, RZ ;  /* 0x000000080a0a7824 */ /* 0x004fe200078e00ff */
[----:B------:R-:W-:Y:S01]  /*7ad0*/  @P1 STS.128 [R252+0x18000], RZ ;  /* 0x018000fffc001388 */ /* 0x000fe20000000c00 */
[----:B------:R-:W-:Y:S03]  /*7ae0*/  LOP3.LUT P0, RZ, R204, 0x4, RZ, 0xc0, !PT ;  /* 0x00000004ccff7812 */ /* 0x000fe6000780c0ff */
[----:B------:R-:W-:Y:S04]  /*7af0*/  LOP3.LUT R10, R10, 0x38, RZ, 0xc0, !PT ;  /* 0x000000380a0a7812 */ /* 0x000fe800078ec0ff */
[C---:B------:R-:W-:Y:S02]  /*7b00*/  LOP3.LUT R11, R10.reuse, 0x40, RZ, 0xfc, !PT ;  /* 0x000000400a0b7812 */ /* 0x040fe400078efcff */
[----:B-1----:R-:W-:Y:S02]  /*7b10*/  LOP3.LUT R2, R10, 0x80, RZ, 0xfc, !PT ;  /* 0x000000800a027812 */ /* 0x002fe400078efcff */
[----:B------:R-:W-:Y:S01]  /*7b20*/  ISETP.GE.AND P4, PT, R11, UR8, PT ;  /* 0x000000080b007c0c */ /* 0x000fe2000bf86270 */
[----:B------:R-:W-:Y:S01]  /*7b30*/  STL [R1+0x34], R11 ;  /* 0x0000340b01007387 */ /* 0x000fe20000100800 */
[----:B------:R-:W-:Y:S02]  /*7b40*/  ISETP.GE.AND P3, PT, R2, UR8, PT ;  /* 0x0000000802007c0c */ /* 0x000fe4000bf66270 */
[C---:B------:R-:W-:Y:S01]  /*7b50*/  LOP3.LUT R0, R10.reuse, 0xc0, RZ, 0xfc, !PT ;  /* 0x000000c00a007812 */ /* 0x040fe200078efcff */
[----:B------:R1:W-:Y:S01]  /*7b60*/  STL [R1+0x30], R2 ;  /* 0x0000300201007387 */ /* 0x0003e20000100800 */
[----:B------:R-:W-:Y:S02]  /*7b70*/  ISETP.GE.AND P1, PT, R10, UR8, PT ;  /* 0x000000080a007c0c */ /* 0x000fe4000bf26270 */
[----:B------:R-:W-:Y:S01]  /*7b80*/  ISETP.GE.AND P2, PT, R0, UR8, PT ;  /* 0x0000000800007c0c */ /* 0x000fe2000bf46270 */
[----:B------:R2:W-:Y:S04]  /*7b90*/  STL [R1+0x2c], R0 ;  /* 0x00002c0001007387 */ /* 0x0005e80000100800 */
        /* <DEDUP_REMOVED lines=13> */
[----:B------:R3:W-:Y:S01]  /*7c70*/  @!P2 LDGSTS.E.BYPASS.LTC128B.128 [R252+0x1e000], desc[UR22][R6.64+0x180] ;  /* 0x1e00018006fcafae */ /* 0x0007e2000b981a16 */
[----:B-1----:R-:W-:Y:S03]  /*7c80*/  LOP3.LUT R2, R212, 0x200, R208, 0xf8, !PT ;  /* 0x00000200d4027812 */ /* 0x002fe600078ef8d0 */
[----:B------:R-:W-:Y:S01]  /*7c90*/  @P2 STS.128 [R252+0x1e000], RZ ;  /* 0x01e000fffc002388 */ /* 0x000fe20000000c00 */
[----:B--2---:R-:W-:Y:S03]  /*7ca0*/  LOP3.LUT R0, R213, 0x8, RZ, 0xc0, !PT ;  /* 0x00000008d5007812 */ /* 0x004fe600078ec0ff */
[----:B------:R-:W-:Y:S01]  /*7cb0*/  @!PT LDS RZ, [RZ] ;  /* 0x00000000fffff984 */ /* 0x000fe20000000800 */
[----:B------:R-:W-:Y:S01]  /*7cc0*/  @!PT LDS RZ, [RZ] ;  /* 0x00000000fffff984 */ /* 0x000fe20000000800 */
[----:B------:R-:W-:Y:S01]  /*7cd0*/  @!PT LDS RZ, [RZ] ;  /* 0x00000000fffff984 */ /* 0x000fe20000000800 */
[----:B------:R-:W-:Y:S01]  /*7ce0*/  @!P1 LDGSTS.E.BYPASS.LTC128B.128 [R252+0x19000], desc[UR22][R12.64] ;  /* 0x190000000cfc9fae */ /* 0x000fe2000b981a16 */
[----:B------:R-:W-:Y:S01]  /*7cf0*/  LOP3.LUT R0, R2, R207, R0, 0xf6, !PT ;  /* 0x000000cf02007212 */ /* 0x000fe200078ef600 */
[----:B------:R-:W-:Y:S02]  /*7d00*/  VIADD R2, R206, UR5 ;  /* 0x00000005ce027c36 */ /* 0x000fe40008000000 */
[----:B------:R-:W-:Y:S01]  /*7d10*/  @P1 STS.128 [R252+0x19000], RZ ;  /* 0x019000fffc001388 */ /* 0x000fe20000000c00 */
[----:B------:R-:W-:Y:S01]  /*7d20*/  LEA R197, R0, UR5, 0x1 ;  /* 0x0000000500c57c11 */ /* 0x000fe2000f8e08ff */
[----:B------:R-:W-:Y:S01]  /*7d30*/  IMAD.IADD R165, R2, 0x1, R205 ;  /* 0x0000000102a57824 */ /* 0x000fe200078e02cd */
[----:B------:R-:W-:Y:S01]  /*7d40*/  SEL R0, R209, 0xffffffc0, !P0 ;  /* 0xffffffc0d1007807 */ /* 0x000fe20004000000 */
[----:B------:R-:W-:Y:S01]  /*7d50*/  @!PT LDS RZ, [RZ] ;  /* 0x00000000fffff984 */ /* 0x000fe20000000800 */
[----:B------:R-:W-:Y:S01]  /*7d60*/  @!PT LDS RZ, [RZ] ;  /* 0x00000000fffff984 */ /* 0x000fe20000000800 */
[----:B------:R-:W-:Y:S01]  /*7d70*/  @!PT LDS RZ, [RZ] ;  /* 0x00000000fffff984 */ /* 0x000fe20000000800 */
[----:B------:R-:W-:Y:S02]  /*7d80*/  @!P4 LDGSTS.E.BYPASS.LTC128B.128 [R252+0x1b000], desc[UR22][R12.64+0x80] ;  /* 0x1b0000800cfccfae */ /* 0x000fe4000b981a16 */
[C-C-:B------:R-:W-:Y:S02]  /*7d90*/  IMAD.IADD R196, R205.reuse, 0x1, R197.reuse ;  /* 0x00000001cdc47824 */ /* 0x140fe400078e02c5 */
[----:B------:R-:W-:Y:S01]  /*7da0*/  @P4 STS.128 [R252+0x1b000], RZ ;  /* 0x01b000fffc004388 */ /* 0x000fe20000000c00 */
[----:B------:R-:W-:Y:S02]  /*7db0*/  IMAD.IADD R167, R0, 0x1, R197 ;  /* 0x0000000100a77824 */ /* 0x000fe400078e02c5 */
[----:B------:R-:W-:Y:S01]  /*7dc0*/  IMAD.IADD R2, R2, 0x1, R0 ;  /* 0x0000000102027824 */ /* 0x000fe200078e0200 */
[----:B------:R-:W-:Y:S01]  /*7dd0*/  @!PT LDS RZ, [RZ] ;  /* 0x00000000fffff984 */ /* 0x000fe20000000800 */
[----:B------:R-:W-:Y:S01]  /*7de0*/  @!PT LDS RZ, [RZ] ;  /* 0x00000000fffff984 */ /* 0x000fe20000000800 */
[----:B------:R-:W-:Y:S01]  /*7df0*/  @!PT LDS RZ, [RZ] ;  /* 0x00000000fffff984 */ /* 0x000fe20000000800 */
[----:B------:R-:W-:Y:S01]  /*7e00*/  @!P3 LDGSTS.E.BYPASS.LTC128B.128 [R252+0x1d000], desc[UR22][R12.64+0x100] ;  /* 0x1d0001000cfcbfae */ /* 0x000fe2000b981a16 */
[C---:B------:R-:W-:Y:S02]  /*7e10*/  IMAD.IADD R166, R205.reuse, 0x1, R167 ;  /* 0x00000001cda67824 */ /* 0x040fe400078e02a7 */
[----:B------:R-:W-:Y:S01]  /*7e20*/  IMAD.IADD R0, R205, 0x1, R2 ;  /* 0x00000001cd007824 */ /* 0x000fe200078e0202 */
[----:B------:R-:W-:Y:S04]  /*7e30*/  @P3 STS.128 [R252+0x1d000], RZ ;  /* 0x01d000fffc003388 */ /* 0x000fe80000000c00 */
[----:B------:R-:W-:Y:S01]  /*7e40*/  @!PT LDS RZ, [RZ] ;  /* 0x00000000fffff984 */ /* 0x000fe20000000800 */
[----:B------:R-:W-:Y:S01]  /*7e50*/  @!PT LDS RZ, [RZ] ;  /* 0x00000000fffff984 */ /* 0x000fe20000000800 */
[----:B------:R-:W-:Y:S01]  /*7e60*/  @!PT LDS RZ, [RZ] ;  /* 0x00000000fffff984 */ /* 0x000fe20000000800 */
[----:B------:R1:W-:Y:S04]  /*7e70*/  @!P2 LDGSTS.E.BYPASS.LTC128B.128 [R252+0x1f000], desc[UR22][R12.64+0x180] ;  /* 0x1f0001800cfcafae */ /* 0x0003e8000b981a16 */
[----:B------:R-:W-:Y:S04]  /*7e80*/  @P2 STS.128 [R252+0x1f000], RZ ;  /* 0x01f000fffc002388 */ /* 0x000fe80000000c00 */
[----:B------:R-:W-:Y:S04]  /*7e90*/  LDSM.16.M88.4 R32, [R197] ;  /* 0x00000000c520783b */ /* 0x000fe80000000200 */
[----:B------:R-:W3:Y:S04]  /*7ea0*/  LDSM.16.M88.4 R8, [R206+UR5+0x10000] ;  /* 0x01000005ce08783b */ /* 0x000ee80008000200 */
[----:B------:R-:W1:Y:S04]  /*7eb0*/  LDSM.16.M88.4 R16, [R206+UR5+0x10800] ;  /* 0x01080005ce10783b */ /* 0x000e680008000200 */
[----:B------:R-:W2:Y:S04]  /*7ec0*/  LDSM.16.M88.4 R24, [R206+UR5+0x11000] ;  /* 0x01100005ce18783b */ /* 0x000ea80008000200 */
[----:B------:R-:W0:Y:S04]  /*7ed0*/  LDGDEPBAR ;  /* 0x00000000000079af */ /* 0x000e280000000000 */
[----:B------:R-:W4:Y:S04]  /*7ee0*/  LDSM.16.M88.4 R168, [R206+UR5+0x11800] ;  /* 0x01180005cea8783b */ /* 0x000f280008000200 */
[----:B------:R-:W-:Y:S04]  /*7ef0*/  LDSM.16.M88.4 R172, [R196] ;  /* 0x00000000c4ac783b */ /* 0x000fe80000000200 */
[----:B------:R-:W4:Y:S04]  /*7f00*/  LDSM.16.M88.4 R176, [R165+0x10000] ;  /* 0x01000000a5b0783b */ /* 0x000f280000000200 */
[----:B------:R-:W4:Y:S04]  /*7f10*/  LDSM.16.M88.4 R180, [R165+0x10800] ;  /* 0x01080000a5b4783b */ /* 0x000f280000000200 */
[----:B------:R-:W4:Y:S04]  /*7f20*/  LDSM.16.M88.4 R184, [R165+0x11000] ;  /* 0x01100000a5b8783b */ /* 0x000f280000000200 */
[----:B------:R-:W4:Y:S01]  /*7f30*/  LDSM.16.M88.4 R188, [R165+0x11800] ;  /* 0x01180000a5bc783b */ /* 0x000f220000000200 */
[C---:B---3--:R-:W-:Y:S03]  /*7f40*/  HMMA.16816.F32 R4, R32.reuse, R8, RZ ;  /* 0x000000082004723c */ /* 0x048fe600000018ff */
[----:B------:R-:W-:Y:S04]  /*7f50*/  LDSM.16.M88.4 R192, [R0+0x10000] ;  /* 0x0100000000c0783b */ /* 0x000fe80000000200 */
[----:B------:R-:W-:Y:S01]  /*7f60*/  LDSM.16.M88.4 R200, [R0+0x17000] ;  /* 0x0170000000c8783b */ /* 0x000fe20000000200 */
[C---:B------:R-:W-:Y:S08]  /*7f70*/  HMMA.16816.F32 R8, R32.reuse, R10, RZ ;  /* 0x0000000a2008723c */ /* 0x040ff000000018ff */
[C---:B-1----:R-:W-:Y:S08]  /*7f80*/  HMMA.16816.F32 R12, R32.reuse, R16, RZ ;  /* 0x00000010200c723c */ /* 0x042ff000000018ff */
[C---:B------:R-:W-:Y:S08]  /*7f90*/  HMMA.16816.F32 R16, R32.reuse, R18, RZ ;  /* 0x000000122010723c */ /* 0x040ff000000018ff */
[C---:B--2---:R-:W-:Y:S08]  /*7fa0*/  HMMA.16816.F32 R20, R32.reuse, R24, RZ ;  /* 0x000000182014723c */ /* 0x044ff000000018ff */
[C---:B------:R-:W-:Y:S08]  /*7fb0*/  HMMA.16816.F32 R24, R32.reuse, R26, RZ ;  /* 0x0000001a2018723c */ /* 0x040ff000000018ff */
[C---:B----4-:R-:W-:Y:S08]  /*7fc0*/  HMMA.16816.F32 R28, R32.reuse, R168, RZ ;  /* 0x000000a8201c723c */ /* 0x050ff000000018ff */
[----:B------:R-:W-:Y:S01]  /*7fd0*/  HMMA.16816.F32 R32, R32, R170, RZ ;  /* 0x000000aa2020723c */ /* 0x000fe200000018ff */
[----:B------:R-:W-:Y:S07]  /*7fe0*/  LDSM.16.M88.4 R168, [R167] ;  /* 0x00000000a7a8783b */ /* 0x000fee0000000200 */
[C---:B------:R-:W-:Y:S08]  /*7ff0*/  HMMA.16816.F32 R4, R172.reuse, R176, R4 ;  /* 0x000000b0ac04723c */ /* 0x040ff00000001804 */
[C---:B------:R-:W-:Y:S01]  /*8000*/  HMMA.16816.F32 R8, R172.reuse, R178, R8 ;  /* 0x000000b2ac08723c */ /* 0x040fe20000001808 */
        /* <DEDUP_REMOVED lines=8> */
[----:B------:R-:W-:Y:S01]  /*8090*/  HMMA.16816.F32 R32, R172, R190, R32 ;  /* 0x000000beac20723c */ /* 0x000fe20000001820 */
[----:B------:R-:W4:Y:S04]  /*80a0*/  LDSM.16.M88.4 R172, [R2+0x11800] ;  /* 0x0118000002ac783b */ /* 0x000f280000000200 */
[----:B------:R-:W4:Y:S03]  /*80b0*/  LDSM.16.M88.4 R188, [R166] ;  /* 0x00000000a6bc783b */ /* 0x000f260000000200 */
        /* <DEDUP_REMOVED lines=8> */
[----:B------:R-:W-:Y:S07]  /*8140*/  LDSM.16.M88.4 R184, [R206+UR5+0x12000] ;  /* 0x01200005ceb8783b */ /* 0x000fee0008000200 */
[C---:B----4-:R-:W-:Y:S08]  /*8150*/  HMMA.16816.F32 R28, R168.reuse, R172, R28 ;  /* 0x000000aca81c723c */ /* 0x050ff0000000181c */
[----:B------:R-:W-:Y:S01]  /*8160*/  HMMA.16816.F32 R32, R168, R174, R32 ;  /* 0x000000aea820723c */ /* 0x000fe20000001820 */
[----:B------:R-:W3:Y:S04]  /*8170*/  LDSM.16.M88.4 R168, [R0+0x11800] ;  /* 0x0118000000a8783b */ /* 0x000ee80000000200 */
[----:B------:R-:W4:Y:S03]  /*8180*/  LDSM.16.M88.4 R172, [R197+0x4000] ;  /* 0x00400000c5ac783b */ /* 0x000f260000000200 */
[C---:B------:R-:W-:Y:S08]  /*8190*/  HMMA.16816.F32 R4, R188.reuse, R192, R4 ;  /* 0x000000c0bc04723c */ /* 0x040ff00000001804 */
[C---:B------:R-:W-:Y:S01]  /*81a0*/  HMMA.16816.F32 R8, R188.reuse, R194, R8 ;  /* 0x000000c2bc08723c */ /* 0x040fe20000001808 */
[----:B------:R-:W4:Y:S07]  /*81b0*/  LDSM.16.M88.4 R192, [R206+UR5+0x12800] ;  /* 0x01280005cec0783b */ /* 0x000f2e0008000200 */
        /* <DEDUP_REMOVED lines=19> */
[C---:B--2---:R-:W-:Y:S08]  /*82f0*/  HMMA.16816.F32 R28, R172.reuse, R180, R28 ;  /* 0x000000b4ac1c723c */ /* 0x044ff0000000181c */
[----:B------:R-:W-:Y:S01]  /*8300*/  HMMA.16816.F32 R32, R172, R182, R32 ;  /* 0x000000b6ac20723c */ /* 0x000fe20000001820 */
[----:B------:R-:W1:Y:S04]  /*8310*/  LDSM.16.M88.4 R172, [R165+0x13800] ;  /* 0x01380000a5ac783b */ /* 0x000e680000000200 */
[----:B------:R-:W2:Y:S03]  /*8320*/  LDSM.16.M88.4 R180, [R2+0x12000] ;  /* 0x0120000002b4783b */ /* 0x000ea60000000200 */
        /* <DEDUP_REMOVED lines=33> */
[C---:B------:R-:W-:Y:S01]  /*8540*/  HMMA.16816.F32 R24, R168.reuse, R186, R24 ;  /* 0x000000baa818723c */ /* 0x040fe20000001818 */
[----:B------:R-:W-:Y:S07]  /*8550*/  LDSM.16.M88.4 R184, [R196+0x8000] ;  /* 0x00800000c4b8783b */ /* 0x000fee0000000200 */
[C---:B------:R-:W-:Y:S08]  /*8560*/  HMMA.16816.F32 R28, R168.reuse, R188, R28 ;  /* 0x000000bca81c723c */ /* 0x040ff0000000181c */
[----:B------:R-:W-:Y:S01]  /*8570*/  HMMA.16816.F32 R32, R168, R190, R32 ;  /* 0x000000bea820723c */ /* 0x000fe20000001820 */
[----:B------:R-:W3:Y:S04]  /*8580*/  LDSM.16.M88.4 R168, [R206+UR5+0x15800] ;  /* 0x01580005cea8783b */ /* 0x000ee80008000200 */
[----:B------:R-:W3:Y:S03]  /*8590*/  LDSM.16.M88.4 R188, [R165+0x14000] ;  /* 0x01400000a5bc783b */ /* 0x000ee60000000200 */
[C---:B----4-:R-:W-:Y:S08]  /*85a0*/  HMMA.16816.F32 R4, R176.reuse, R192, R4 ;  /* 0x000000c0b004723c */ /* 0x050ff00000001804 */
[C---:B------:R-:W-:Y:S01]  /*85b0*/  HMMA.16816.F32 R8, R176.reuse, R194, R8 ;  /* 0x000000c2b008723c */ /* 0x040fe20000001808 */
[----:B------:R-:W-:Y:S07]  /*85c0*/  LDSM.16.M88.4 R192, [R165+0x15000] ;  /* 0x01500000a5c0783b */ /* 0x000fee0000000200 */
        /* <DEDUP_REMOVED lines=9> */
[----:B------:R-:W3:Y:S03]  /*8660*/  LDSM.16.M88.4 R176, [R2+0x14000] ;  /* 0x0140000002b0783b */ /* 0x000ee60000000200 */
[C---:B------:R-:W-:Y:S08]  /*8670*/  HMMA.16816.F32 R4, R184.reuse, R188, R4 ;  /* 0x000000bcb804723c */ /* 0x040ff00000001804 */
[C---:B------:R-:W-:Y:S01]  /*8680*/  HMMA.16816.F32 R8, R184.reuse, R190, R8 ;  /* 0x000000beb808723c */ /* 0x040fe20000001808 */
[----:B------:R-:W4:Y:S07]  /*8690*/  LDSM.16.M88.4 R188, [R2+0x14800] ;  /* 0x0148000002bc783b */ /* 0x000f2e0000000200 */
        /* <DEDUP_REMOVED lines=22> */
[----:B------:R-:W2:Y:S03]  /*8800*/  LDSM.16.M88.4 R180, [R206+UR5+0x16000] ;  /* 0x01600005ceb4783b */ /* 0x000ea60008000200 */
[C---:B------:R-:W-:Y:S08]  /*8810*/  HMMA.16816.F32 R4, R184.reuse, R192, R4 ;  /* 0x000000c0b804723c */ /* 0x040ff00000001804 */
[C---:B------:R-:W-:Y:S01]  /*8820*/  HMMA.16816.F32 R8, R184.reuse, R194, R8 ;  /* 0x000000c2b808723c */ /* 0x040fe20000001808 */
[----:B------:R-:W2:Y:S07]  /*8830*/  LDSM.16.M88.4 R192, [R206+UR5+0x16800] ;  /* 0x01680005cec0783b */ /* 0x000eae0008000200 */
[C---:B---3--:R-:W-:Y:S08]  /*8840*/  HMMA.16816.F32 R12, R184.reuse, R176, R12 ;  /* 0x000000b0b80c723c */ /* 0x048ff0000000180c */
[C---:B------:R-:W-:Y:S01]  /*8850*/  HMMA.16816.F32 R16, R184.reuse, R178, R16 ;  /* 0x000000b2b810723c */ /* 0x040fe20000001810 */
[----:B------:R-:W3:Y:S07]  /*8860*/  LDSM.16.M88.4 R176, [R206+UR5+0x17000] ;  /* 0x01700005ceb0783b */ /* 0x000eee0008000200 */
[C---:B----4-:R-:W-:Y:S08]  /*8870*/  HMMA.16816.F32 R20, R184.reuse, R188, R20 ;  /* 0x000000bcb814723c */ /* 0x050ff00000001814 */
[C---:B------:R-:W-:Y:S01]  /*8880*/  HMMA.16816.F32 R24, R184.reuse, R190, R24 ;  /* 0x000000beb818723c */ /* 0x040fe20000001818 */
[----:B------:R-:W4:Y:S07]  /*8890*/  LDSM.16.M88.4 R188, [R206+UR5+0x17800] ;  /* 0x01780005cebc783b */ /* 0x000f2e0008000200 */
        /* <DEDUP_REMOVED lines=10> */
[----:B------:R-:W-:Y:S07]  /*8940*/  LDSM.16.M88.4 R192, [R165+0x17800] ;  /* 0x01780000a5c0783b */ /* 0x000fee0000000200 */
[C---:B---3--:R-:W-:Y:S08]  /*8950*/  HMMA.16816.F32 R20, R172.reuse, R176, R20 ;  /* 0x000000b0ac14723c */ /* 0x048ff00000001814 */
        /* <DEDUP_REMOVED lines=18> */
[----:B------:R-:W4:Y:S03]  /*8a80*/  LDSM.16.M88.4 R192, [R0+0x16800] ;  /* 0x0168000000c0783b */ /* 0x000f260000000200 */
[C---:B---3--:R-:W-:Y:S01]  /*8a90*/  HMMA.16816.F32 R4, R172.reuse, R188, R4 ;  /* 0x000000bcac04723c */ /* 0x048fe20000001804 */
[----:B------:R-:W3:Y:S07]  /*8aa0*/  LDL.64 R188, [R1] ;  /* 0x0000000001bc7983 */ /* 0x000eee0000100a00 */
[C---:B------:R-:W-:Y:S01]  /*8ab0*/  HMMA.16816.F32 R8, R172.reuse, R190, R8 ;  /* 0x000000beac08723c */ /* 0x040fe20000001808 */
[----:B------:R-:W3:Y:S07]  /*8ac0*/  LDL.64 R190, [R1+0x18] ;  /* 0x0000180001be7983 */ /* 0x000eee0000100a00 */
[C---:B-1----:R-:W-:Y:S08]  /*8ad0*/  HMMA.16816.F32 R12, R172.reuse, R180, R12 ;  /* 0x000000b4ac0c723c */ /* 0x042ff0000000180c */
[C---:B------:R-:W-:Y:S01]  /*8ae0*/  HMMA.16816.F32 R16, R172.reuse, R182, R16 ;  /* 0x000000b6ac10723c */ /* 0x040fe20000001810 */
[----:B------:R1:W4:Y:S01]  /*8af0*/  LDSM.16.M88.4 R180, [R0+0x17800] ;  /* 0x0178000000b4783b */ /* 0x0003220000000200 */
[----:B------:R-:W-:Y:S04]  /*8b00*/  DEPBAR.LE SB0, 0x0 ;  /* 0x000080000000791a */ /* 0x000fe80000000000 */
[----:B------:R-:W-:Y:S02]  /*8b10*/  BAR.SYNC.DEFER_BLOCKING 0x0 ;  /* 0x0000000000007b1d */ /* 0x000fe40000010000 */
[C---:B------:R-:W-:Y:S08]  /*8b20*/  HMMA.16816.F32 R20, R172.reuse, R196, R20 ;  /* 0x000000c4ac14723c */ /* 0x040ff00000001814 */
[C---:B------:R-:W-:Y:S08]  /*8b30*/  HMMA.16816.F32 R24, R172.reuse, R198, R24 ;  /* 0x000000c6ac18723c */ /* 0x040ff00000001818 */
[C---:B--2---:R-:W-:Y:S01]  /*8b40*/  HMMA.16816.F32 R28, R172.reuse, R168, R28 ;  /* 0x000000a8ac1c723c */ /* 0x044fe2000000181c */
[----:B-1----:R-:W-:Y:S07]  /*8b50*/  IMAD.U32 R0, RZ, RZ, UR25 ;  /* 0x00000019ff007e24 */ /* 0x002fee000f8e00ff */
[----:B------:R-:W-:Y:S01]  /*8b60*/  HMMA.16816.F32 R32, R172, R170, R32 ;  /* 0x000000aaac20723c */ /* 0x000fe20000001820 */
[----:B------:R-:W2:Y:S07]  /*8b70*/  LDL.64 R196, [R1+0x10] ;  /* 0x0000100001c47983 */ /* 0x000eae0000100a00 */
[C---:B------:R-:W-:Y:S08]  /*8b80*/  HMMA.16816.F32 R4, R176.reuse, R184, R4 ;  /* 0x000000b8b004723c */ /* 0x040ff00000001804 */
[C---:B------:R-:W-:Y:S08]  /*8b90*/  HMMA.16816.F32 R8, R176.reuse, R186, R8 ;  /* 0x000000bab008723c */ /* 0x040ff00000001808 */
[C---:B----4-:R-:W-:Y:S03]  /*8ba0*/  HMMA.16816.F32 R12, R176.reuse, R192, R12 ;  /* 0x000000c0b00c723c */ /* 0x050fe6000000180c */
[----:B------:R-:W-:Y:S02]  /*8bb0*/  FMNMX3.FTZ R166, R3, R4, R5, !PT ;  /* 0x0000000403a67276 */ /* 0x000fe40007810005 */
[----:B------:R-:W-:Y:S03]  /*8bc0*/  FMNMX3.FTZ R165, R164, R6, R7, !PT ;  /* 0x00000006a4a57276 */ /* 0x000fe60007810007 */
[C---:B------:R-:W-:Y:S03]  /*8bd0*/  HMMA.16816.F32 R16, R176.reuse, R194, R16 ;  /* 0x000000c2b010723c */ /* 0x040fe60000001810 */
        /* <DEDUP_REMOVED lines=11> */
[----:B------:R-:W-:Y:S03]  /*8c90*/  HMMA.16816.F32 R32, R176, R182, R32 ;  /* 0x000000b6b020723c */ /* 0x000fe60000001820 */
[----:B------:R-:W-:Y:S02]  /*8ca0*/  FMNMX3.FTZ R166, R166, R24, R25, !PT ;  /* 0x00000018a6a67276 */ /* 0x000fe40007810019 */
[----:B------:R-:W-:Y:S06]  /*8cb0*/  FMNMX3.FTZ R165, R165, R26, R27, !PT ;  /* 0x0000001aa5a57276 */ /* 0x000fec000781001b */
[----:B------:R-:W-:Y:S08]  /*8cc0*/  FMNMX3.FTZ R165, R165, R30, R31, !PT ;  /* 0x0000001ea5a57276 */ /* 0x000ff0000781001f */
[----:B------:R-:W-:Y:S02]  /*8cd0*/  FMNMX3.FTZ R165, R165, R34, R35, !PT ;  /* 0x00000022a5a57276 */ /* 0x000fe40007810023 */
[----:B--2---:R-:W-:Y:S01]  /*8ce0*/  LOP3.LUT R0, R197, UR10, R0, 0x96, !PT ;  /* 0x0000000ac5007c12 */ /* 0x004fe2000f8e9600 */
[----:B------:R-:W-:Y:S04]  /*8cf0*/  UIADD3 UR10, UPT, UPT, UR10, 0x1, URZ ;  /* 0x000000010a0a7890 */ /* 0x000fe8000fffe0ff */
[----:B------:R-:W-:Y:S03]  /*8d00*/  IMAD.WIDE.U32 R168, R0, -0x326172a9, RZ ;  /* 0xcd9e8d5700a87825 */ /* 0x000fe600078e00ff */
[----:B---3--:R-:W-:Y:S01]  /*8d10*/  LOP3.LUT R0, R189, UR9, R168, 0x96, !PT ;  /* 0x00000009bd007c12 */ /* 0x008fe2000f8e96a8 */
[----:B------:R-:W-:Y:S01]  /*8d20*/  IMAD.U32 R168, RZ, RZ, UR10 ;  /* 0x0000000affa87e24 */ /* 0x000fe2000f8e00ff */
[----:B------:R-:W-:Y:S03]  /*8d30*/  LOP3.LUT R2, R190, UR6, R169, 0x96, !PT ;  /* 0x00000006be027c12 */ /* 0x000fe6000f8e96a9 */
[----:B------:R-:W-:Y:S01]  /*8d40*/  IMAD.WIDE.U32 R174, R0, -0x2daee0ad, RZ ;  /* 0xd2511f5300ae7825 */ /* 0x000fe200078e00ff */
[----:B------:R-:W-:Y:S02]  /*8d50*/  FMNMX3.FTZ R0, R166, R28, R29, !PT ;  /* 0x0000001ca6007276 */ /* 0x000fe4000781001d */
[----:B------:R-:W-:Y:S01]  /*8d60*/  LOP3.LUT R168, R197, UR25, R168, 0x96, !PT ;  /* 0x00000019c5a87c12 */ /* 0x000fe2000f8e96a8 */
[----:B------:R-:W-:Y:S01]  /*8d70*/  IMAD.WIDE.U32 R172, R2, -0x2daee0ad, RZ ;  /* 0xd2511f5302ac7825 */ /* 0x000fe200078e00ff */
[----:B------:R-:W-:Y:S01]  /*8d80*/  FMNMX3.FTZ R0, R0, R32, R33, !PT ;  /* 0x0000002000007276 */ /* 0x000fe20007810021 */
[----:B------:R-:W-:Y:S06]  /*8d90*/  BRA.U.ANY UP0, `(.L_x_1798) ;  /* 0xffffffe900087547 */ /* 0x000fec000b93ffff */
.L_x_1797:
[----:B------:R-:W2:Y:S01]  /*8da0*/  LDL.64 R176, [R1+0x8] ;  /* 0x0000080001b07983 */ /* 0x000ea20000100a00 */
[----:B-1----:R-:W-:Y:S01]  /*8db0*/  IMAD.WIDE.U32 R178, R168, -0x326172a9, RZ ;  /* 0xcd9e8d57a8b27825 */ /* 0x002fe200078e00ff */
[----:B------:R-:W-:Y:S01]  /*8dc0*/  LOP3.LUT R170, R172, UR12, R175, 0x96, !PT ;  /* 0x0000000cacaa7c12 */ /* 0x000fe2000f8e96af */
[----:B------:R-:W-:Y:S02]  /*8dd0*/  UIADD3 UR10, UPT, UPT, UR24, 0x78dde6e4, URZ ;  /* 0x78dde6e4180a7890 */ /* 0x000fe4000fffe0ff */
[----:B------:R-:W-:Y:S01]  /*8de0*/  UIADD3 UR11, UPT, UPT, UR24, -0x255992d5, URZ ;  /* 0xdaa66d2b180b7890 */ /* 0x000fe2000fffe0ff */
[----:B------:R-:W-:Y:S01]  /*8df0*/  STL [R1+0x48], R212 ;  /* 0x000048d401007387 */ /* 0x000fe20000100800 */
[----:B------:R-:W-:Y:S01]  /*8e00*/  LOP3.LUT R167, R190, UR6, R179, 0x96, !PT ;  /* 0x00000006bea77c12 */ /* 0x000fe2000f8e96b3 */
[----:B------:R-:W-:Y:S01]  /*8e10*/  IMAD.WIDE.U32 R170, R170, -0x326172a9, RZ ;  /* 0xcd9e8d57aaaa7825 */ /* 0x000fe200078e00ff */
[----:B------:R-:W-:Y:S01]  /*8e20*/  LOP3.LUT R178, R189, UR9, R178, 0x96, !PT ;  /* 0x00000009bdb27c12 */ /* 0x000fe2000f8e96b2 */
[----:B------:R-:W-:Y:S01]  /*8e30*/  STL.64 [R1+0x40], R206 ;  /* 0x000040ce01007387 */ /* 0x000fe20000100a00 */
[----:B------:R-:W-:Y:S02]  /*8e40*/  UIADD3 UR9, UPT, UPT, UR25, -0x126145ec, URZ ;  /* 0xed9eba1419097890 */ /* 0x000fe4000fffe0ff */
[----:B------:R-:W-:Y:S01]  /*8e50*/  UIADD3 UR6, UPT, UPT, UR25, -0x56f99767, URZ ;  /* 0xa906689919067890 */ /* 0x000fe2000fffe0ff */
[----:B------:R-:W-:Y:S01]  /*8e60*/  IMAD.WIDE.U32 R178, R178, -0x2daee0ad, RZ ;  /* 0xd2511f53b2b27825 */ /* 0x000fe200078e00ff */
[----:B------:R-:W-:Y:S01]  /*8e70*/  UISETP.GT.AND UP0, UPT, UR26, URZ, UPT ;  /* 0x000000ff1a00728c */ /* 0x000fe2000bf04270 */
[----:B------:R-:W3:Y:S04]  /*8e80*/  LDL R204, [R1+0x28] ;  /* 0x0000280001cc7983 */ /* 0x000ee80000100800 */
[----:B------:R-:W1:Y:S08]  /*8e90*/  SHFL.BFLY PT, R166, R0, 0x2, 0x1f ;  /* 0x0c401f0000a67f89 */ /* 0x000e7000000e0000 */
[----:B------:R-:W4:Y:S01]  /*8ea0*/  SHFL.BFLY PT, R2, R165, 0x2, 0x1f ;  /* 0x0c401f00a5027f89 */ /* 0x000f2200000e0000 */
[----:B-1----:R-:W-:Y:S02]  /*8eb0*/  FMNMX.FTZ R166, R0, R166, !PT ;  /* 0x000000a600a67209 */ /* 0x002fe40007810000 */
[----:B----4-:R-:W-:Y:S05]  /*8ec0*/  FMNMX.FTZ R165, R165, R2, !PT ;  /* 0x00000002a5a57209 */ /* 0x010fea0007810000 */
[----:B------:R-:W1:Y:S08]  /*8ed0*/  SHFL.BFLY PT, R2, R166, 0x1, 0x1f ;  /* 0x0c201f00a6027f89 */ /* 0x000e7000000e0000 */
[----:B------:R-:W4:Y:S01]  /*8ee0*/  SHFL.BFLY PT, R0, R165, 0x1, 0x1f ;  /* 0x0c201f00a5007f89 */ /* 0x000f2200000e0000 */
[----:B-1----:R-:W-:Y:S04]  /*8ef0*/  FMNMX.FTZ R2, R166, R2, !PT ;  /* 0x00000002a6027209 */ /* 0x002fe80007810000 */
[----:B------:R-:W-:Y:S02]  /*8f00*/  FSETP.NEU.FTZ.AND P3, PT, R2, -INF , PT ;  /* 0xff8000000200780b */ /* 0x000fe40003f7d000 */
[----:B----4-:R-:W-:Y:S04]  /*8f10*/  FMNMX.FTZ R0, R165, R0, !PT ;  /* 0x00000000a5007209 */ /* 0x010fe80007810000 */
[----:B------:R-:W-:Y:S02]  /*8f20*/  FSETP.NEU.FTZ.AND P2, PT, R0, -INF , PT ;  /* 0xff8000000000780b */ /* 0x000fe40003f5d000 */
[----:B--2---:R-:W-:Y:S05]  /*8f30*/  LOP3.LUT R168, R176, UR13, R173, 0x96, !PT ;  /* 0x0000000db0a87c12 */ /* 0x004fea000f8e96ad */
[----:B------:R-:W-:Y:S04]  /*8f40*/  IMAD.WIDE.U32 R172, R168, -0x326172a9, RZ ;  /* 0xcd9e8d57a8ac7825 */ /* 0x000fe800078e00ff */
[----:B------:R-:W-:Y:S01]  /*8f50*/  IMAD.WIDE.U32 R168, R167, -0x2daee0ad, RZ ;  /* 0xd2511f53a7a87825 */ /* 0x000fe200078e00ff */
[----:B------:R-:W-:Y:S02]  /*8f60*/  LOP3.LUT R167, R188, UR11, R173, 0x96, !PT ;  /* 0x0000000bbca77c12 */ /* 0x000fe4000f8e96ad */
[----:B------:R-:W-:Y:S02]  /*8f70*/  LOP3.LUT R172, R172, UR10, R171, 0x96, !PT ;  /* 0x0000000aacac7c12 */ /* 0x000fe4000f8e96ab */
[----:B------:R-:W-:Y:S01]  /*8f80*/  LOP3.LUT R168, R168, UR12, R179, 0x96, !PT ;  /* 0x0000000ca8a87c12 */ /* 0x000fe2000f8e96b3 */
[----:B------:R-:W-:Y:S01]  /*8f90*/  FMUL.FTZ R179, R2, UR4 ;  /* 0x0000000402b37c20 */ /* 0x000fe20008410000 */
[----:B------:R-:W-:Y:S01]  /*8fa0*/  IMAD.WIDE.U32 R180, R167, -0x2daee0ad, RZ ;  /* 0xd2511f53a7b47825 */ /* 0x000fe200078e00ff */
[----:B------:R-:W-:Y:S01]  /*8fb0*/  LOP3.LUT R169, R176, UR13, R169, 0x96, !PT ;  /* 0x0000000db0a97c12 */ /* 0x000fe2000f8e96a9 */
[----:B------:R-:W-:Y:S02]  /*8fc0*/  UIADD3 UR12, UPT, UPT, UR24, -0x4ab325aa, URZ ;  /* 0xb54cda56180c7890 */ /* 0x000fe4000fffe0ff */
[----:B------:R-:W-:Y:S01]  /*8fd0*/  IMAD.WIDE.U32 R172, R172, -0x2daee0ad, RZ ;  /* 0xd2511f53acac7825 */ /* 0x000fe200078e00ff */
[----:B------:R-:W-:Y:S01]  /*8fe0*/  FSEL R179, R179, RZ, P3 ;  /* 0x000000ffb3b37208 */ /* 0x000fe20001800000 */
[----:B------:R-:W-:Y:S01]  /*8ff0*/  UIADD3 UR13, UPT, UPT, UR24, 0x1715609d, URZ ;  /* 0x1715609d180d7890 */ /* 0x000fe2000fffe0ff */
[----:B------:R-:W-:Y:S01]  /*9000*/  LOP3.LUT R167, R174, UR9, R181, 0x96, !PT ;  /* 0x00000009aea77c12 */ /* 0x000fe2000f8e96b5 */
[----:B------:R-:W-:Y:S01]  /*9010*/  IMAD.WIDE.U32 R182, R169, -0x326172a9, RZ ;  /* 0xcd9e8d57a9b67825 */ /* 0x000fe200078e00ff */
[----:B------:R-:W-:Y:S03]  /*9020*/  LOP3.LUT R180, R180, UR6, R173, 0x96, !PT ;  /* 0x00000006b4b47c12 */ /* 0x000fe6000f8e96ad */
[--C-:B------:R-:W-:Y:S01]  /*9030*/  FFMA.FTZ R5, R5, UR4, -R179.reuse ;  /* 0x0000000405057c23 */ /* 0x100fe200080108b3 */
[----:B------:R-:W-:Y:S04]  /*9040*/  IMAD.WIDE.U32 R186, R168, -0x326172a9, RZ ;  /* 0xcd9e8d57a8ba7825 */ /* 0x000fe800078e00ff */
[----:B------:R-:W-:Y:S01]  /*9050*/  FFMA.FTZ R4, R4, UR4, -R179 ;  /* 0x0000000404047c23 */ /* 0x000fe200080108b3 */
[----:B------:R-:W1:Y:S01]  /*9060*/  MUFU.EX2 R185, R5 ;  /* 0x0000000500b97308 */ /* 0x000e620000000800 */
[----:B------:R-:W-:Y:S01]  /*9070*/  IMAD.WIDE.U32 R168, R167, -0x326172a9, RZ ;  /* 0xcd9e8d57a7a87825 */ /* 0x000fe200078e00ff */
[----:B------:R-:W-:Y:S08]  /*9080*/  LOP3.LUT R174, R188, UR11, R183, 0x96, !PT ;  /* 0x0000000bbcae7c12 */ /* 0x000ff0000f8e96b7 */
[----:B------:R-:W2:Y:S01]  /*9090*/  MUFU.EX2 R184, R4 ;  /* 0x0000000400b87308 */ /* 0x000ea20000000800 */
[----:B------:R-:W-:Y:S01]  /*90a0*/  IMAD.WIDE.U32 R180, R180, -0x326172a9, RZ ;  /* 0xcd9e8d57b4b47825 */ /* 0x000fe200078e00ff */
[----:B------:R-:W-:Y:S01]  /*90b0*/  LOP3.LUT R182, R182, UR10, R187, 0x96, !PT ;  /* 0x0000000ab6b67c12 */ /* 0x000fe2000f8e96bb */
[----:B------:R-:W-:Y:S01]  /*90c0*/  UIADD3 UR10, UPT, UPT, UR25, 0x646e171e, URZ ;  /* 0x646e171e190a7890 */ /* 0x000fe2000fffe0ff */
[----:B------:R-:W-:Y:S01]  /*90d0*/  LOP3.LUT R170, R170, UR13, R169, 0x96, !PT ;  /* 0x0000000daaaa7c12 */ /* 0x000fe2000f8e96a9 */
[----:B------:R-:W-:Y:S01]  /*90e0*/  IMAD.WIDE.U32 R174, R174, -0x2daee0ad, RZ ;  /* 0xd2511f53aeae7825 */ /* 0x000fe200078e00ff */
[----:B------:R-:W-:Y:S03]  /*90f0*/  LOP3.LUT R203, R168, UR12, R181, 0x96, !PT ;  /* 0x0000000ca8cb7c12 */ /* 0x000fe6000f8e96b5 */
[----:B------:R-:W-:Y:S01]  /*9100*/  FMUL.FTZ R181, R0, UR4 ;  /* 0x0000000400b57c20 */ /* 0x000fe20008410000 */
[----:B------:R-:W-:Y:S04]  /*9110*/  IMAD.WIDE.U32 R182, R182, -0x2daee0ad, RZ ;  /* 0xd2511f53b6b67825 */ /* 0x000fe800078e00ff */
[--C-:B------:R-:W-:Y:S01]  /*9120*/  FFMA.FTZ R193, R25, UR4, -R179.reuse ;  /* 0x0000000419c17c23 */ /* 0x100fe200080108b3 */
[----:B-1----:R-:W-:Y:S01]  /*9130*/  MOV R25, R185 ;  /* 0x000000b900197202 */ /* 0x002fe20000000f00 */
[--C-:B------:R-:W-:Y:S01]  /*9140*/  FFMA.FTZ R12, R12, UR4, -R179.reuse ;  /* 0x000000040c0c7c23 */ /* 0x100fe200080108b3 */
[----:B------:R-:W-:Y:S01]  /*9150*/  FSEL R181, R181, RZ, P2 ;  /* 0x000000ffb5b57208 */ /* 0x000fe20001000000 */
[--C-:B------:R-:W-:Y:S01]  /*9160*/  FFMA.FTZ R13, R13, UR4, -R179.reuse ;  /* 0x000000040d0d7c23 */ /* 0x100fe200080108b3 */
[----:B------:R-:W-:Y:S01]  /*9170*/  PRMT R176, R180, 0x7772, RZ ;  /* 0x00007772b4b07816 */ /* 0x000fe200000000ff */
[----:B------:R-:W-:Y:S01]  /*9180*/  IMAD.WIDE.U32 R170, R170, -0x2daee0ad, RZ ;  /* 0xd2511f53aaaa7825 */ /* 0x000fe200078e00ff */
[----:B------:R-:W-:Y:S02]  /*9190*/  PRMT R199, R180, 0x7773, RZ ;  /* 0x00007773b4c77816 */ /* 0x000fe400000000ff */
[----:B------:R-:W-:Y:S01]  /*91a0*/  MOV R168, R180 ;  /* 0x000000b400a87202 */ /* 0x000fe20000000f00 */
[--C-:B------:R-:W-:Y:S01]  /*91b0*/  FFMA.FTZ R16, R16, UR4, -R179.reuse ;  /* 0x0000000410107c23 */ /* 0x100fe200080108b3 */
[----:B------:R-:W-:Y:S01]  /*91c0*/  PRMT R195, R180, 0x7771, RZ ;  /* 0x00007771b4c37816 */ /* 0x000fe200000000ff */
[----:B------:R-:W-:Y:S01]  /*91d0*/  FFMA.FTZ R17, R17, UR4, -R179 ;  /* 0x0000000411117c23 */ /* 0x000fe200080108b3 */
[----:B------:R-:W-:Y:S01]  /*91e0*/  LOP3.LUT R177, R174, UR6, R183, 0x96, !PT ;  /* 0x00000006aeb17c12 */ /* 0x000fe2000f8e96b7 */
[--C-:B------:R-:W-:Y:S01]  /*91f0*/  FFMA.FTZ R198, R21, UR4, -R179.reuse ;  /* 0x0000000415c67c23 */ /* 0x100fe200080108b3 */
[--C-:B------:R-:W-:Y:S01]  /*9200*/  FFMA.FTZ R196, R24, UR4, -R179.reuse ;  /* 0x0000000418c47c23 */ /* 0x100fe200080108b3 */
[--C-:B------:R-:W-:Y:S01]  /*9210*/  FFMA.FTZ R185, R28, UR4, -R179.reuse ;  /* 0x000000041cb97c23 */ /* 0x100fe200080108b3 */
[--C-:B------:R-:W-:Y:S01]  /*9220*/  FFMA.FTZ R183, R29, UR4, -R179.reuse ;  /* 0x000000041db77c23 */ /* 0x100fe200080108b3 */
[--C-:B------:R-:W-:Y:S01]  /*9230*/  FFMA.FTZ R9, R9, UR4, -R179.reuse ;  /* 0x0000000409097c23 */ /* 0x100fe200080108b3 */
[--C-:B------:R-:W-:Y:S01]  /*9240*/  FFMA.FTZ R197, R20, UR4, -R179.reuse ;  /* 0x0000000414c57c23 */ /* 0x100fe200080108b3 */
[----:B------:R-:W-:Y:S01]  /*9250*/  FFMA.FTZ R180, R32, UR4, -R179 ;  /* 0x0000000420b47c23 */ /* 0x000fe200080108b3 */
[--C-:B------:R-:W-:Y:S01]  /*9260*/  FFMA.FTZ R10, R10, UR4, -R181.reuse ;  /* 0x000000040a0a7c23 */ /* 0x100fe200080108b5 */
[----:B------:R-:W-:Y:S01]  /*9270*/  FFMA.FTZ R11, R11, UR4, -R181 ;  /* 0x000000040b0b7c23 */ /* 0x000fe200080108b5 */
[--C-:B------:R-:W-:Y:S01]  /*9280*/  FFMA.FTZ R8, R8, UR4, -R179.reuse ;  /* 0x0000000408087c23 */ /* 0x100fe200080108b3 */
[----:B------:R-:W-:Y:S01]  /*9290*/  LOP3.LUT R169, R203, 0xffff, RZ, 0xc0, !PT ;  /* 0x0000ffffcba97812 */ /* 0x000fe200078ec0ff */
[----:B------:R-:W-:Y:S01]  /*92a0*/  FFMA.FTZ R179, R33, UR4, -R179 ;  /* 0x0000000421b37c23 */ /* 0x000fe200080108b3 */
[----:B--2---:R-:W-:Y:S02]  /*92b0*/  IMAD.MOV.U32 R33, RZ, RZ, R184 ;  /* 0x000000ffff217224 */ /* 0x004fe400078e00b8 */
[----:B------:R-:W-:Y:S01]  /*92c0*/  FFMA.FTZ R4, R15, UR4, -R181 ;  /* 0x000000040f047c23 */ /* 0x000fe200080108b5 */
[----:B------:R-:W-:Y:S01]  /*92d0*/  IMAD.MOV.U32 R28, RZ, RZ, R16 ;  /* 0x000000ffff1c7224 */ /* 0x000fe200078e0010 */
[----:B------:R-:W-:Y:S01]  /*92e0*/  MUFU.EX2 R24, R11 ;  /* 0x0000000b00187308 */ /* 0x000fe20000000800 */
[----:B------:R-:W-:Y:S01]  /*92f0*/  LOP3.LUT R207, R172, UR10, R171, 0x96, !PT ;  /* 0x0000000aaccf7c12 */ /* 0x000fe2000f8e96ab */
[----:B------:R-:W-:Y:S01]  /*9300*/  FFMA.FTZ R5, R18, UR4, -R181 ;  /* 0x0000000412057c23 */ /* 0x000fe200080108b5 */
[----:B------:R-:W-:Y:S07]  /*9310*/  SHF.R.U32.HI R169, RZ, 0x8, R169 ;  /* 0x00000008ffa97819 */ /* 0x000fee00000116a9 */
[----:B------:R-:W1:Y:S01]  /*9320*/  MUFU.EX2 R32, R10 ;  /* 0x0000000a00207308 */ /* 0x000e620000000800 */
[----:B------:R-:W-:Y:S01]  /*9330*/  LOP3.LUT R16, R203, 0xff, RZ, 0xc0, !PT ;  /* 0x000000ffcb107812 */ /* 0x000fe200078ec0ff */
[----:B------:R-:W-:Y:S01]  /*9340*/  IMAD.MOV.U32 R208, RZ, RZ, R170 ;  /* 0x000000ffffd07224 */ /* 0x000fe200078e00aa */
[----:B------:R-:W-:Y:S01]  /*9350*/  LOP3.LUT R191, R178, UR9, R175, 0x96, !PT ;  /* 0x00000009b2bf7c12 */ /* 0x000fe2000f8e96af */
[--C-:B------:R-:W-:Y:S01]  /*9360*/  FFMA.FTZ R194, R26, UR4, -R181.reuse ;  /* 0x000000041ac27c23 */ /* 0x100fe200080108b5 */
[----:B------:R-:W-:Y:S01]  /*9370*/  F2FP.F16.F32.PACK_AB R178, R25, R33 ;  /* 0x0000002119b2723e */ /* 0x000fe200000000ff */
[----:B------:R-:W-:Y:S01]  /*9380*/  IMAD.MOV.U32 R26, RZ, RZ, R208 ;  /* 0x000000ffff1a7224 */ /* 0x000fe200078e00d0 */
[----:B------:R-:W-:Y:S01]  /*9390*/  MOV R18, R4 ;  /* 0x0000000400127202 */ /* 0x000fe20000000f00 */
[--C-:B------:R-:W-:Y:S01]  /*93a0*/  FFMA.FTZ R6, R6, UR4, -R181.reuse ;  /* 0x0000000406067c23 */ /* 0x100fe200080108b5 */
[----:B------:R-:W-:Y:S01]  /*93b0*/  LOP3.LUT R165, R207, 0xffff, RZ, 0xc0, !PT ;  /* 0x0000ffffcfa57812 */ /* 0x000fe200078ec0ff */
[----:B------:R-:W-:Y:S01]  /*93c0*/  FFMA.FTZ R7, R7, UR4, -R181 ;  /* 0x0000000407077c23 */ /* 0x000fe200080108b5 */
[----:B------:R-:W-:Y:S01]  /*93d0*/  PRMT R4, R16, 0x5410, R169 ;  /* 0x0000541010047816 */ /* 0x000fe200000000a9 */
[----:B------:R2:W-:Y:S01]  /*93e0*/  MUFU.EX2 R20, R6 ;  /* 0x0000000600147308 */ /* 0x0005e20000000800 */
[----:B------:R-:W-:Y:S01]  /*93f0*/  PRMT R175, R178, 0x7632, R175 ;  /* 0x00007632b2af7816 */ /* 0x000fe200000000af */
[--C-:B------:R-:W-:Y:S01]  /*9400*/  FFMA.FTZ R212, R19, UR4, -R181.reuse ;  /* 0x0000000413d47c23 */ /* 0x100fe200080108b5 */
[C---:B------:R-:W-:Y:S07]  /*9410*/  PRMT R189, R170.reuse, 0x7772, RZ ;  /* 0x00007772aabd7816 */ /* 0x040fee00000000ff */
[----:B------:R-:W-:Y:S01]  /*9420*/  MUFU.EX2 R209, R7 ;  /* 0x0000000700d17308 */ /* 0x000fe20000000800 */
[----:B------:R-:W-:Y:S01]  /*9430*/  PRMT R188, R170, 0x7773, RZ ;  /* 0x00007773aabc7816 */ /* 0x000fe200000000ff */
[----:B------:R-:W-:Y:S01]  /*9440*/  FFMA.FTZ R201, R22, UR4, -R181 ;  /* 0x0000000416c97c23 */ /* 0x000fe200080108b5 */
[----:B------:R-:W-:Y:S01]  /*9450*/  PRMT R190, R170, 0x7771, RZ ;  /* 0x00007771aabe7816 */ /* 0x000fe200000000ff */
[----:B------:R-:W-:Y:S01]  /*9460*/  IMAD.MOV.U32 R170, RZ, RZ, R186 ;  /* 0x000000ffffaa7224 */ /* 0x000fe200078e00ba */
[----:B------:R-:W-:Y:S01]  /*9470*/  SHF.R.U32.HI R206, RZ, 0x8, R165 ;  /* 0x00000008ffce7819 */ /* 0x000fe200000116a5 */
[----:B------:R-:W-:Y:S01]  /*9480*/  FFMA.FTZ R186, R30, UR4, -R181 ;  /* 0x000000041eba7c23 */ /* 0x000fe200080108b5 */
[----:B------:R-:W-:Y:S01]  /*9490*/  LOP3.LUT R166, R169, 0xffff, RZ, 0xc0, !PT ;  /* 0x0000ffffa9a67812 */ /* 0x000fe200078ec0ff */
[----:B------:R-:W-:Y:S01]  /*94a0*/  IMAD.MOV.U32 R30, RZ, RZ, R5 ;  /* 0x000000ffff1e7224 */ /* 0x000fe200078e0005 */
[--C-:B---3--:R-:W-:Y:S01]  /*94b0*/  HSET2.LE.AND R4, R4, R204.reuse, PT ;  /* 0x000000cc04047233 */ /* 0x108fe20003803000 */
[--C-:B--2---:R-:W-:Y:S01]  /*94c0*/  FFMA.FTZ R6, R14, UR4, -R181.reuse ;  /* 0x000000040e067c23 */ /* 0x104fe200080108b5 */
[----:B------:R-:W-:Y:S01]  /*94d0*/  LOP3.LUT R208, R168, 0xff, RZ, 0xc0, !PT ;  /* 0x000000ffa8d07812 */ /* 0x000fe200078ec0ff */
[----:B------:R-:W-:Y:S01]  /*94e0*/  FFMA.FTZ R200, R23, UR4, -R181 ;  /* 0x0000000417c87c23 */ /* 0x000fe200080108b5 */
[----:B------:R-:W-:Y:S01]  /*94f0*/  PRMT R168, R178, 0x5410, R175 ;  /* 0x00005410b2a87816 */ /* 0x000fe200000000af */
[----:B------:R-:W-:Y:S01]  /*9500*/  FFMA.FTZ R192, R27, UR4, -R181 ;  /* 0x000000041bc07c23 */ /* 0x000fe200080108b5 */
[----:B------:R-:W-:Y:S01]  /*9510*/  PRMT R5, R176, 0x5410, R199 ;  /* 0x00005410b0057816 */ /* 0x000fe200000000c7 */
[--C-:B------:R-:W-:Y:S01]  /*9520*/  FFMA.FTZ R184, R34, UR4, -R181.reuse ;  /* 0x0000000422b87c23 */ /* 0x100fe200080108b5 */
[----:B------:R-:W-:Y:S01]  /*9530*/  LOP3.LUT R165, R206, 0xffff, RZ, 0xc0, !PT ;  /* 0x0000ffffcea57812 */ /* 0x000fe200078ec0ff */
[----:B------:R-:W-:Y:S01]  /*9540*/  MUFU.EX2 R7, R9 ;  /* 0x0000000900077308 */ /* 0x000fe20000000800 */
[----:B------:R-:W-:Y:S01]  /*9550*/  ISETP.LE.U32.AND P2, PT, R166, UR7, PT ;  /* 0x00000007a6007c0c */ /* 0x000fe2000bf43070 */
[----:B------:R-:W-:Y:S01]  /*9560*/  UIADD3 UR6, UPT, UPT, UR26, -0x1, URZ ;  /* 0xffffffff1a067890 */ /* 0x000fe2000fffe0ff */
[----:B-1----:R-:W-:Y:S07]  /*9570*/  F2FP.F16.F32.PACK_AB R166, R24, R32 ;  /* 0x0000002018a6723e */ /* 0x002fee00000000ff */
[----:B------:R-:W1:Y:S01]  /*9580*/  MUFU.EX2 R8, R8 ;  /* 0x0000000800087308 */ /* 0x000e620000000800 */
[----:B------:R-:W-:Y:S02]  /*9590*/  LOP3.LUT R168, R168, R4, RZ, 0xc0, !PT ;  /* 0x00000004a8a87212 */ /* 0x000fe400078ec0ff */
[----:B------:R-:W-:Y:S07]  /*95a0*/  LOP3.LUT R4, R5, 0xff00ff, RZ, 0xc0, !PT ;  /* 0x00ff00ff05047812 */ /* 0x000fee00078ec0ff */
[----:B------:R-:W-:Y:S01]  /*95b0*/  MUFU.EX2 R200, R200 ;  /* 0x000000c800c87308 */ /* 0x000fe20000000800 */
[----:B------:R-:W-:Y:S01]  /*95c0*/  ISETP.LE.U32.AND P3, PT, R165, UR7, PT ;  /* 0x00000007a5007c0c */ /* 0x000fe2000bf63070 */
[----:B------:R-:W-:Y:S01]  /*95d0*/  UMOV UR26, UR6 ;  /* 0x00000006001a7c82 */ /* 0x000fe20008000000 */
[----:B------:R-:W-:Y:S01]  /*95e0*/  MOV R171, R187 ;  /* 0x000000bb00ab7202 */ /* 0x000fe20000000f00 */
[----:B------:R-:W-:Y:S01]  /*95f0*/  FFMA.FTZ R187, R31, UR4, -R181 ;  /* 0x000000041fbb7c23 */ /* 0x000fe200080108b5 */
[C---:B------:R-:W-:Y:S01]  /*9600*/  PRMT R165, R166.reuse, 0x7632, R165 ;  /* 0x00007632a6a57816 */ /* 0x040fe200000000a5 */
[----:B------:R-:W-:Y:S01]  /*9610*/  FFMA.FTZ R181, R35, UR4, -R181 ;  /* 0x0000000423b57c23 */ /* 0x000fe200080108b5 */
[----:B------:R-:W-:Y:S01]  /*9620*/  MOV R21, R171 ;  /* 0x000000ab00157202 */ /* 0x000fe20000000f00 */
[----:B------:R-:W-:Y:S01]  /*9630*/  @!P2 HADD2 R241, -R175.H0_H0, -RZ.H0_H0 ;  /* 0xa00000ffaff1a230 */ /* 0x000fe20000000900 */
[--C-:B------:R-:W-:Y:S01]  /*9640*/  HSET2.LE.AND R4, R4, R204.reuse, PT ;  /* 0x000000cc04047233 */ /* 0x100fe20003803000 */
[----:B-1----:R-:W-:Y:S01]  /*9650*/  IMAD.MOV.U32 R34, RZ, RZ, R8 ;  /* 0x000000ffff227224 */ /* 0x002fe200078e0008 */
[----:B------:R-:W-:Y:S01]  /*9660*/  PRMT R171, R166, 0x5410, R165 ;  /* 0x00005410a6ab7816 */ /* 0x000fe200000000a5 */
[----:B------:R-:W-:Y:S01]  /*9670*/  MUFU.EX2 R194, R194 ;  /* 0x000000c200c27308 */ /* 0x000fe20000000800 */
[----:B------:R-:W-:Y:S02]  /*9680*/  PRMT R202, R203, 0x7632, R202 ;  /* 0x00007632cbca7816 */ /* 0x000fe400000000ca */
[----:B------:R-:W-:Y:S01]  /*9690*/  LOP3.LUT R171, R171, R4, RZ, 0xc0, !PT ;  /* 0x00000004abab7212 */ /* 0x000fe200078ec0ff */
[----:B------:R-:W-:Y:S01]  /*96a0*/  FADD.FTZ R4, -R2, R3 ;  /* 0x0000000302047221 */ /* 0x000fe20000010100 */
[----:B------:R-:W-:Y:S01]  /*96b0*/  FADD.FTZ R3, -R0, R164 ;  /* 0x000000a400037221 */ /* 0x000fe20000010100 */
[----:B------:R-:W-:Y:S01]  /*96c0*/  MOV R35, R20 ;  /* 0x0000001400237202 */ /* 0x000fe20000000f00 */
[----:B------:R-:W-:Y:S01]  /*96d0*/  IMAD.MOV.U32 R20, RZ, RZ, R170 ;  /* 0x000000ffff147224 */ /* 0x000fe200078e00aa */
[----:B------:R-:W-:Y:S01]  /*96e0*/  MOV R29, R17 ;  /* 0x00000011001d7202 */ /* 0x000fe20000000f00 */
[----:B------:R-:W-:Y:S01]  /*96f0*/  FMUL.FTZ R3, R3, UR4 ;  /* 0x0000000403037c20 */ /* 0x000fe20008410000 */
[----:B------:R-:W-:Y:S01]  /*9700*/  IMAD.MOV.U32 R17, RZ, RZ, R12 ;  /* 0x000000ffff117224 */ /* 0x000fe200078e000c */
[----:B------:R-:W-:Y:S01]  /*9710*/  MOV R19, R13 ;  /* 0x0000000d00137202 */ /* 0x000fe20000000f00 */
[----:B------:R-:W-:Y:S01]  /*9720*/  FMUL.FTZ R4, R4, UR4 ;  /* 0x0000000404047c20 */ /* 0x000fe20008410000 */
[----:B------:R-:W-:Y:S01]  /*9730*/  SHF.R.U32.HI R203, RZ, 0x18, R203 ;  /* 0x00000018ffcb7819 */ /* 0x000fe200000116cb */
[----:B------:R-:W1:Y:S01]  /*9740*/  LDSM.16.MT88.4 R12, [R211+0x18000] ;  /* 0x01800000d30c783b */ /* 0x000e620000004200 */
[----:B------:R-:W-:Y:S01]  /*9750*/  LOP3.LUT R202, R202, 0xff, RZ, 0xc0, !PT ;  /* 0x000000ffcaca7812 */ /* 0x000fe200078ec0ff */
[----:B------:R-:W2:Y:S01]  /*9760*/  MUFU.EX2 R3, R3 ;  /* 0x0000000300037308 */ /* 0x000ea20000000800 */
[----:B------:R-:W-:Y:S02]  /*9770*/  F2FP.F16.F32.PACK_AB R174, R209, R35 ;  /* 0x00000023d1ae723e */ /* 0x000fe400000000ff */
[----:B------:R-:W-:Y:S07]  /*9780*/  MOV R27, R6 ;  /* 0x00000006001b7202 */ /* 0x000fee0000000f00 */
[----:B------:R-:W3:Y:S01]  /*9790*/  MUFU.EX2 R164, R4 ;  /* 0x0000000400a47308 */ /* 0x000ee20000000800 */
[----:B------:R-:W-:Y:S02]  /*97a0*/  PRMT R6, R202, 0x5410, R203 ;  /* 0x00005410ca067816 */ /* 0x000fe400000000cb */
[C---:B------:R-:W-:Y:S07]  /*97b0*/  PRMT R173, R174.reuse, 0x7632, R173 ;  /* 0x00007632aead7816 */ /* 0x040fee00000000ad */
[----:B------:R-:W-:Y:S01]  /*97c0*/  MUFU.EX2 R201, R201 ;  /* 0x000000c900c97308 */ /* 0x000fe20000000800 */
[----:B------:R-:W-:Y:S02]  /*97d0*/  MOV R31, R7 ;  /* 0x00000007001f7202 */ /* 0x000fe40000000f00 */
[--C-:B------:R-:W-:Y:S07]  /*97e0*/  HSET2.LE.AND R6, R6, R204.reuse, PT ;  /* 0x000000cc06067233 */ /* 0x100fee0003803000 */
[----:B------:R-:W-:Y:S01]  /*97f0*/  MUFU.EX2 R186, R186 ;  /* 0x000000ba00ba7308 */ /* 0x000fe20000000800 */
[----:B------:R-:W-:Y:S01]  /*9800*/  PRMT R169, R174, 0x5410, R173 ;  /* 0x00005410aea97816 */ /* 0x000fe200000000ad */
[C---:B--2---:R-:W-:Y:S01]  /*9810*/  FMUL.FTZ R7, R3.reuse, R163 ;  /* 0x000000a303077220 */ /* 0x044fe20000410000 */
[----:B------:R-:W-:Y:S01]  /*9820*/  MOV R163, R21 ;  /* 0x0000001500a37202 */ /* 0x000fe20000000f00 */
[----:B------:R-:W-:Y:S01]  /*9830*/  FMUL.FTZ R10, R3, R158 ;  /* 0x0000009e030a7220 */ /* 0x000fe20000410000 */
[----:B------:R-:W-:Y:S01]  /*9840*/  LOP3.LUT R169, R169, R6, RZ, 0xc0, !PT ;  /* 0x00000006a9a97212 */ /* 0x000fe200078ec0ff */
[----:B------:R-:W-:Y:S01]  /*9850*/  FMUL.FTZ R6, R3, R162 ;  /* 0x000000a203067220 */ /* 0x000fe20000410000 */
[----:B------:R-:W-:Y:S01]  /*9860*/  IMAD.MOV.U32 R162, RZ, RZ, R20 ;  /* 0x000000ffffa27224 */ /* 0x000fe200078e0014 */
[----:B------:R-:W-:Y:S01]  /*9870*/  F2FP.F16.F32.PACK_AB R172, R31, R34 ;  /* 0x000000221fac723e */ /* 0x000fe200000000ff */
[----:B------:R-:W2:Y:S01]  /*9880*/  LDSM.16.MT88.4 R20, [R210+0x18000] ;  /* 0x01800000d214783b */ /* 0x000ea20000004200 */
[----:B------:R-:W-:Y:S01]  /*9890*/  PRMT R5, R208, 0x5410, R195 ;  /* 0x00005410d0057816 */ /* 0x000fe200000000c3 */
[----:B---3--:R-:W-:Y:S01]  /*98a0*/  FMUL.FTZ R4, R164, R160 ;  /* 0x000000a0a4047220 */ /* 0x008fe20000410000 */
[----:B------:R-:W-:Y:S01]  /*98b0*/  PRMT R167, R172, 0x7632, R167 ;  /* 0x00007632aca77816 */ /* 0x000fe200000000a7 */
[----:B------:R-:W-:Y:S01]  /*98c0*/  FMUL.FTZ R11, R3, R159 ;  /* 0x0000009f030b7220 */ /* 0x000fe20000410000 */
[C---:B------:R-:W-:Y:S01]  /*98d0*/  FMUL.FTZ R8, R164.reuse, R156 ;  /* 0x0000009ca4087220 */ /* 0x040fe20000410000 */
[--C-:B------:R-:W-:Y:S01]  /*98e0*/  HSET2.LE.AND R5, R5, R204.reuse, PT ;  /* 0x000000cc05057233 */ /* 0x100fe20003803000 */
[----:B------:R-:W-:Y:S01]  /*98f0*/  FMUL.FTZ R9, R164, R157 ;  /* 0x0000009da4097220 */ /* 0x000fe20000410000 */
[----:B------:R-:W-:Y:S01]  /*9900*/  PRMT R170, R172, 0x5410, R167 ;  /* 0x00005410acaa7816 */ /* 0x000fe200000000a7 */
[----:B------:R-:W-:Y:S01]  /*9910*/  IMAD.MOV.U32 R163, RZ, RZ, R31 ;  /* 0x000000ffffa37224 */ /* 0x000fe200078e001f */
[----:B------:R-:W-:Y:S01]  /*9920*/  ISETP.LE.U32.AND P5, PT, R16, UR7, PT ;  /* 0x0000000710007c0c */ /* 0x000fe2000bfa3070 */
[----:B------:R-:W-:Y:S01]  /*9930*/  FMUL.FTZ R16, R164, R148 ;  /* 0x00000094a4107220 */ /* 0x000fe20000410000 */
[----:B------:R-:W-:Y:S01]  /*9940*/  LOP3.LUT R170, R170, R5, RZ, 0xc0, !PT ;  /* 0x00000005aaaa7212 */ /* 0x000fe200078ec0ff */
[C---:B------:R-:W-:Y:S01]  /*9950*/  FMUL.FTZ R5, R164.reuse, R161 ;  /* 0x000000a1a4057220 */ /* 0x040fe20000410000 */
[----:B------:R-:W-:Y:S01]  /*9960*/  @!P2 PRMT R175, R241, 0x5410, RZ ;  /* 0x00005410f1afa816 */ /* 0x000fe200000000ff */
[----:B------:R-:W-:Y:S01]  /*9970*/  FMUL.FTZ R36, R164, R36 ;  /* 0x00000024a4247220 */ /* 0x000fe20000410000 */
[----:B------:R-:W-:Y:S01]  /*9980*/  ISETP.GT.U32.AND P4, PT, R176, UR7, PT ;  /* 0x00000007b0007c0c */ /* 0x000fe2000bf84070 */
[C---:B------:R-:W-:Y:S01]  /*9990*/  FMUL.FTZ R37, R164.reuse, R37 ;  /* 0x00000025a4257220 */ /* 0x040fe20000410000 */
[----:B------:R-:W-:Y:S01]  /*99a0*/  IADD3 R176, PT, PT, R211, 0x18040, RZ ;  /* 0x00018040d3b07810 */ /* 0x000fe20007ffe0ff */
[C---:B------:R-:W-:Y:S01]  /*99b0*/  FMUL.FTZ R38, R3.reuse, R38 ;  /* 0x0000002603267220 */ /* 0x040fe20000410000 */
[C---:B-1----:R-:W-:Y:S01]  /*99c0*/  HMMA.16816.F32 R4, R168.reuse, R12, R4 ;  /* 0x0000000ca804723c */ /* 0x042fe20000001804 */
[----:B------:R-:W-:Y:S04]  /*99d0*/  MUFU.EX2 R187, R187 ;  /* 0x000000bb00bb7308 */ /* 0x000fe80000000800 */
[C---:B------:R-:W-:Y:S01]  /*99e0*/  FMUL.FTZ R39, R3.reuse, R39 ;  /* 0x0000002703277220 */ /* 0x040fe20000410000 */
[C---:B------:R-:W-:Y:S01]  /*99f0*/  FMUL.FTZ R40, R164.reuse, R40 ;  /* 0x00000028a4287220 */ /* 0x040fe20000410000 */
[C---:B------:R-:W-:Y:S01]  /*9a00*/  FMUL.FTZ R41, R164.reuse, R41 ;  /* 0x00000029a4297220 */ /* 0x040fe20000410000 */
[C---:B------:R-:W-:Y:S03]  /*9a10*/  HMMA.16816.F32 R8, R168.reuse, R14, R8 ;  /* 0x0000000ea808723c */ /* 0x040fe60000001808 */
[C---:B------:R-:W-:Y:S01]  /*9a20*/  FMUL.FTZ R14, R3.reuse, R154 ;  /* 0x0000009a030e7220 */ /* 0x040fe20000410000 */
[----:B------:R-:W-:Y:S01]  /*9a30*/  FMUL.FTZ R15, R3, R155 ;  /* 0x0000009b030f7220 */ /* 0x000fe20000410000 */
[C---:B------:R-:W-:Y:S01]  /*9a40*/  FMUL.FTZ R12, R164.reuse, R152 ;  /* 0x00000098a40c7220 */ /* 0x040fe20000410000 */
[----:B------:R-:W-:Y:S01]  /*9a50*/  FMUL.FTZ R13, R164, R153 ;  /* 0x00000099a40d7220 */ /* 0x000fe20000410000 */
[----:B------:R-:W-:Y:S04]  /*9a60*/  IMAD.WIDE.U32 R154, R191, -0x326172a9, RZ ;  /* 0xcd9e8d57bf9a7825 */ /* 0x000fe800078e00ff */
[C---:B------:R-:W-:Y:S01]  /*9a70*/  FMUL.FTZ R42, R3.reuse, R42 ;  /* 0x0000002a032a7220 */ /* 0x040fe20000410000 */
[----:B------:R-:W-:Y:S01]  /*9a80*/  ISETP.LE.U32.AND P6, PT, R202, UR7, PT ;  /* 0x00000007ca007c0c */ /* 0x000fe2000bfc3070 */
[----:B------:R-:W-:Y:S01]  /*9a90*/  FMUL.FTZ R43, R3, R43 ;  /* 0x0000002b032b7220 */ /* 0x000fe20000410000 */
[----:B------:R-:W-:Y:S01]  /*9aa0*/  FMUL.FTZ R44, R164, R44 ;  /* 0x0000002ca42c7220 */ /* 0x000fe20000410000 */
[----:B------:R-:W-:Y:S01]  /*9ab0*/  LOP3.LUT R191, R162, UR13, R155, 0x96, !PT ;  /* 0x0000000da2bf7c12 */ /* 0x000fe2000f8e969b */
[C---:B--2---:R-:W-:Y:S01]  /*9ac0*/  HMMA.16816.F32 R12, R168.reuse, R20, R12 ;  /* 0x00000014a80c723c */ /* 0x044fe2000000180c */
[----:B------:R-:W-:Y:S02]  /*9ad0*/  MOV R202, UR14 ;  /* 0x0000000e00ca7c02 */ /* 0x000fe40008000f00 */
[----:B------:R-:W-:Y:S01]  /*9ae0*/  VIADD R20, R211, 0x18000 ;  /* 0x00018000d3147836 */ /* 0x000fe20000000000 */
[----:B------:R-:W-:Y:S01]  /*9af0*/  MOV R162, R28 ;  /* 0x0000001c00a27202 */ /* 0x000fe20000000f00 */
[----:B------:R-:W-:Y:S02]  /*9b00*/  IMAD.MOV.U32 R148, RZ, RZ, R17 ;  /* 0x000000ffff947224 */ /* 0x000fe400078e0011 */
[----:B------:R-:W-:Y:S01]  /*9b10*/  FMUL.FTZ R17, R164, R149 ;  /* 0x00000095a4117220 */ /* 0x000fe20000410000 */
[----:B------:R-:W-:Y:S01]  /*9b20*/  IMAD.MOV.U32 R21, RZ, RZ, R19 ;  /* 0x000000ffff157224 */ /* 0x000fe200078e0013 */
[----:B------:R-:W-:Y:S01]  /*9b30*/  @P0 IADD3 R176, PT, PT, R20, -0x40, RZ ;  /* 0xffffffc014b00810 */ /* 0x000fe20007ffe0ff */
[C---:B------:R-:W-:Y:S01]  /*9b40*/  FMUL.FTZ R19, R3.reuse, R151 ;  /* 0x0000009703137220 */ /* 0x040fe20000410000 */
[----:B------:R-:W-:Y:S01]  /*9b50*/  MOV R149, R18 ;  /* 0x0000001200957202 */ /* 0x000fe20000000f00 */
[----:B------:R-:W-:Y:S01]  /*9b60*/  FMUL.FTZ R18, R3, R150 ;  /* 0x0000009603127220 */ /* 0x000fe20000410000 */
[----:B------:R-:W-:Y:S01]  /*9b70*/  MOV R151, R30 ;  /* 0x0000001e00977202 */ /* 0x000fe20000000f00 */
[----:B------:R-:W-:Y:S02]  /*9b80*/  IMAD.MOV.U32 R150, RZ, RZ, R29 ;  /* 0x000000ffff967224 */ /* 0x000fe400078e001d */
[C---:B------:R-:W-:Y:S01]  /*9b90*/  FMUL.FTZ R20, R164.reuse, R144 ;  /* 0x00000090a4147220 */ /* 0x040fe20000410000 */
[----:B------:R-:W1:Y:S01]  /*9ba0*/  LDSM.16.MT88.4 R28, [R176] ;  /* 0x00000000b01c783b */ /* 0x000e620000004200 */
[----:B------:R-:W-:Y:S01]  /*9bb0*/  PRMT R155, R207, 0x7632, R155 ;  /* 0x00007632cf9b7816 */ /* 0x000fe2000000009b */
[C---:B------:R-:W-:Y:S01]  /*9bc0*/  FMUL.FTZ R45, R164.reuse, R45 ;  /* 0x0000002da42d7220 */ /* 0x040fe20000410000 */
[C---:B------:R-:W-:Y:S01]  /*9bd0*/  HMMA.16816.F32 R16, R168.reuse, R22, R16 ;  /* 0x00000016a810723c */ /* 0x040fe20000001810 */
[----:B------:R-:W-:Y:S02]  /*9be0*/  MUFU.EX2 R162, R162 ;  /* 0x000000a200a27308 */ /* 0x000fe40000000800 */
[----:B------:R-:W-:Y:S02]  /*9bf0*/  IMAD.MOV.U32 R144, RZ, RZ, R21 ;  /* 0x000000ffff907224 */ /* 0x000fe400078e0015 */
[C---:B------:R-:W-:Y:S01]  /*9c00*/  FMUL.FTZ R22, R3.reuse, R146 ;  /* 0x0000009203167220 */ /* 0x040fe20000410000 */
[----:B------:R-:W-:Y:S01]  /*9c10*/  FMUL.FTZ R21, R164, R145 ;  /* 0x00000091a4157220 */ /* 0x000fe20000410000 */
[----:B------:R-:W-:Y:S01]  /*9c20*/  MOV R145, R149 ;  /* 0x0000009500917202 */ /* 0x000fe20000000f00 */
[----:B------:R-:W-:Y:S02]  /*9c30*/  IMAD.MOV.U32 R146, RZ, RZ, R148 ;  /* 0x000000ffff927224 */ /* 0x000fe400078e0094 */
[----:B------:R-:W-:Y:S01]  /*9c40*/  FMUL.FTZ R23, R3, R147 ;  /* 0x0000009303177220 */ /* 0x000fe20000410000 */
[----:B------:R-:W-:Y:S01]  /*9c50*/  IMAD.WIDE.U32 R148, R177, -0x326172a9, RZ ;  /* 0xcd9e8d57b1947825 */ /* 0x000fe200078e00ff */
[----:B------:R-:W-:Y:S01]  /*9c60*/  LOP3.LUT R155, R155, 0xff, RZ, 0xc0, !PT ;  /* 0x000000ff9b9b7812 */ /* 0x000fe200078ec0ff */
[----:B------:R-:W-:Y:S01]  /*9c70*/  MUFU.EX2 R144, R144 ;  /* 0x0000009000907308 */ /* 0x000fe20000000800 */
[----:B------:R-:W-:Y:S01]  /*9c80*/  MOV R147, R27 ;  /* 0x0000001b00937202 */ /* 0x000fe20000000f00 */
[----:B------:R-:W-:Y:S01]  /*9c90*/  IMAD.MOV.U32 R177, RZ, RZ, R24 ;  /* 0x000000ffffb17224 */ /* 0x000fe200078e0018 */
[----:B------:R-:W-:Y:S01]  /*9ca0*/  LOP3.LUT R154, R154, UR12, R149, 0x96, !PT ;  /* 0x0000000c9a9a7c12 */ /* 0x000fe2000f8e9695 */
[C---:B------:R-:W-:Y:S01]  /*9cb0*/  FMUL.FTZ R24, R164.reuse, R140 ;  /* 0x0000008ca4187220 */ /* 0x040fe20000410000 */
[----:B------:R-:W-:Y:S05]  /*9cc0*/  FMUL.FTZ R27, R3, R143 ;  /* 0x0000008f031b7220 */ /* 0x000fea0000410000 */
[----:B------:R-:W-:Y:S01]  /*9cd0*/  MUFU.EX2 R145, R145 ;  /* 0x0000009100917308 */ /* 0x000fe20000000800 */
[----:B------:R-:W-:Y:S01]  /*9ce0*/  MOV R149, R177 ;  /* 0x000000b100957202 */ /* 0x000fe20000000f00 */
[----:B------:R-:W-:Y:S02]  /*9cf0*/  IMAD.IADD R177, R205, 0x1, R176 ;  /* 0x00000001cdb17824 */ /* 0x000fe400078e02b0 */
        /* <DEDUP_REMOVED lines=18> */
[----:B------:R-:W-:Y:S02]  /*9e20*/  MUFU.EX2 R146, R146 ;  /* 0x0000009200927308 */ /* 0x000fe40000000800 */
[----:B------:R-:W-:Y:S01]  /*9e30*/  IMAD.MOV.U32 R28, RZ, RZ, R26 ;  /* 0x000000ffff1c7224 */ /* 0x000fe200078e001a */
[----:B------:R-:W-:Y:S01]  /*9e40*/  MOV R29, R25 ;  /* 0x00000019001d7202 */ /* 0x000fe20000000f00 */
[C---:B------:R-:W-:Y:S01]  /*9e50*/  FMUL.FTZ R25, R164.reuse, R141 ;  /* 0x0000008da4197220 */ /* 0x040fe20000410000 */
[C---:B------:R-:W-:Y:S01]  /*9e60*/  FMUL.FTZ R26, R3.reuse, R142 ;  /* 0x0000008e031a7220 */ /* 0x040fe20000410000 */
[C---:B------:R-:W-:Y:S01]  /*9e70*/  FMUL.FTZ R63, R3.reuse, R63 ;  /* 0x0000003f033f7220 */ /* 0x040fe20000410000 */
[----:B------:R-:W1:Y:S01]  /*9e80*/  LDSM.16.MT88.4 R140, [R177] ;  /* 0x00000000b18c783b */ /* 0x000e620000004200 */
[C---:B------:R-:W-:Y:S01]  /*9e90*/  FMUL.FTZ R64, R164.reuse, R64 ;  /* 0x00000040a4407220 */ /* 0x040fe20000410000 */
[C---:B------:R-:W-:Y:S01]  /*9ea0*/  FMUL.FTZ R65, R164.reuse, R65 ;  /* 0x00000041a4417220 */ /* 0x040fe20000410000 */
[C---:B------:R-:W-:Y:S01]  /*9eb0*/  FMUL.FTZ R66, R3.reuse, R66 ;  /* 0x0000004203427220 */ /* 0x040fe20000410000 */
[C---:B------:R-:W-:Y:S01]  /*9ec0*/  FMUL.FTZ R67, R3.reuse, R67 ;  /* 0x0000004303437220 */ /* 0x040fe20000410000 */
[C---:B------:R-:W-:Y:S01]  /*9ed0*/  HMMA.16816.F32 R24, R168.reuse, R30, R24 ;  /* 0x0000001ea818723c */ /* 0x040fe20000001818 */
[----:B------:R-:W2:Y:S02]  /*9ee0*/  MUFU.EX2 R147, R147 ;  /* 0x0000009300937308 */ /* 0x000ea40000000800 */
[----:B------:R-:W-:Y:S01]  /*9ef0*/  MOV R31, R28 ;  /* 0x0000001c001f7202 */ /* 0x000fe20000000f00 */
[C---:B------:R-:W-:Y:S01]  /*9f00*/  FMUL.FTZ R28, R164.reuse, R136 ;  /* 0x00000088a41c7220 */ /* 0x040fe20000410000 */
[----:B------:R-:W-:Y:S02]  /*9f10*/  IMAD.MOV.U32 R136, RZ, RZ, R29 ;  /* 0x000000ffff887224 */ /* 0x000fe400078e001d */
[C---:B------:R-:W-:Y:S01]  /*9f20*/  FMUL.FTZ R29, R164.reuse, R137 ;  /* 0x00000089a41d7220 */ /* 0x040fe20000410000 */
[----:B------:R-:W-:Y:S01]  /*9f30*/  MOV R137, R31 ;  /* 0x0000001f00897202 */ /* 0x000fe20000000f00 */
[C---:B------:R-:W-:Y:S01]  /*9f40*/  FMUL.FTZ R30, R3.reuse, R138 ;  /* 0x0000008a031e7220 */ /* 0x040fe20000410000 */
[C---:B------:R-:W-:Y:S01]  /*9f50*/  FMUL.FTZ R31, R3.reuse, R139 ;  /* 0x0000008b031f7220 */ /* 0x040fe20000410000 */
[----:B------:R-:W-:Y:S01]  /*9f60*/  MOV R138, R35 ;  /* 0x00000023008a7202 */ /* 0x000fe20000000f00 */
[----:B------:R-:W-:Y:S02]  /*9f70*/  IMAD.MOV.U32 R139, RZ, RZ, R34 ;  /* 0x000000ffff8b7224 */ /* 0x000fe400078e0022 */
[C---:B------:R-:W-:Y:S01]  /*9f80*/  FMUL.FTZ R34, R3.reuse, R134 ;  /* 0x0000008603227220 */ /* 0x040fe20000410000 */
[----:B------:R-:W-:Y:S01]  /*9f90*/  FMUL.FTZ R35, R3, R135 ;  /* 0x0000008703237220 */ /* 0x000fe20000410000 */
[C---:B------:R-:W-:Y:S01]  /*9fa0*/  FMUL.FTZ R68, R164.reuse, R68 ;  /* 0x00000044a4447220 */ /* 0x040fe20000410000 */
[----:B--2---:R-:W-:Y:S01]  /*9fb0*/  F2FP.F16.F32.PACK_AB R161, R145, R147 ;  /* 0x0000009391a1723e */ /* 0x004fe200000000ff */
        /* <DEDUP_REMOVED lines=20> */
[----:B------:R-:W1:Y:S02]  /*a100*/  MUFU.EX2 R150, R150 ;  /* 0x0000009600967308 */ /* 0x000e640000000800 */
[----:B------:R-:W-:Y:S01]  /*a110*/  MOV R140, R32 ;  /* 0x00000020008c7202 */ /* 0x000fe20000000f00 */
[C---:B------:R-:W-:Y:S01]  /*a120*/  FMUL.FTZ R32, R164.reuse, R132 ;  /* 0x00000084a4207220 */ /* 0x040fe20000410000 */
[----:B------:R-:W-:Y:S02]  /*a130*/  IMAD.MOV.U32 R132, RZ, RZ, R33 ;  /* 0x000000ffff847224 */ /* 0x000fe400078e0021 */
[C---:B------:R-:W-:Y:S01]  /*a140*/  FMUL.FTZ R33, R164.reuse, R133 ;  /* 0x00000085a4217220 */ /* 0x040fe20000410000 */
[----:B------:R-:W-:Y:S02]  /*a150*/  IMAD.MOV.U32 R141, RZ, RZ, R137 ;  /* 0x000000ffff8d7224 */ /* 0x000fe400078e0089 */
[C---:B------:R-:W-:Y:S01]  /*a160*/  FMUL.FTZ R88, R164.reuse, R88 ;  /* 0x00000058a4587220 */ /* 0x040fe20000410000 */
[----:B------:R-:W2:Y:S01]  /*a170*/  LDL.LU R137, [R1+0x38] ;  /* 0x0000380001897983 */ /* 0x000ea20000300800 */
[C---:B------:R-:W-:Y:S01]  /*a180*/  FMUL.FTZ R89, R164.reuse, R89 ;  /* 0x00000059a4597220 */ /* 0x040fe20000410000 */
[C---:B------:R-:W-:Y:S01]  /*a190*/  FMUL.FTZ R90, R3.reuse, R90 ;  /* 0x0000005a035a7220 */ /* 0x040fe20000410000 */
[C---:B------:R-:W-:Y:S01]  /*a1a0*/  FMUL.FTZ R91, R3.reuse, R91 ;  /* 0x0000005b035b7220 */ /* 0x040fe20000410000 */
[C---:B------:R-:W-:Y:S01]  /*a1b0*/  HMMA.16816.F32 R32, R168.reuse, R142, R32 ;  /* 0x0000008ea820723c */ /* 0x040fe20000001820 */
[----:B------:R-:W3:Y:S01]  /*a1c0*/  LDL.LU R143, [R1+0x3c] ;  /* 0x00003c00018f7983 */ /* 0x000ee20000300800 */
[----:B------:R-:W-:Y:S01]  /*a1d0*/  MUFU.EX2 R151, R151 ;  /* 0x0000009700977308 */ /* 0x000fe20000000800 */
[----:B------:R-:W-:Y:S01]  /*a1e0*/  MOV R142, R132 ;  /* 0x00000084008e7202 */ /* 0x000fe20000000f00 */
[C---:B------:R-:W-:Y:S01]  /*a1f0*/  FMUL.FTZ R92, R164.reuse, R92 ;  /* 0x0000005ca45c7220 */ /* 0x040fe20000410000 */
[----:B------:R-:W4:Y:S01]  /*a200*/  LDSM.16.MT88.4 R132, [R211+0x1a000] ;  /* 0x01a00000d384783b */ /* 0x000f220000004200 */
        /* <DEDUP_REMOVED lines=35> */
[----:B------:R-:W-:Y:S01]  /*a440*/  F2FP.F16.F32.PACK_AB R153, R144, R146 ;  /* 0x000000929099723e */ /* 0x000fe200000000ff */
[----:B------:R-:W-:Y:S01]  /*a450*/  @!P5 HADD2 R242, -R178.H0_H0, -RZ.H0_H0 ;  /* 0xa00000ffb2f2d230 */ /* 0x000fe20000000900 */
[----:B------:R-:W-:Y:S01]  /*a460*/  PRMT R160, R161, 0x7632, R160 ;  /* 0x00007632a1a07816 */ /* 0x000fe200000000a0 */
[----:B------:R-:W-:Y:S01]  /*a470*/  @!P6 HADD2 R233, -R174.H0_H0, -RZ.H0_H0 ;  /* 0xa00000ffaee9e230 */ /* 0x000fe20000000900 */
[C---:B----4-:R-:W-:Y:S03]  /*a480*/  HMMA.16816.F32 R36, R168.reuse, R132, R36 ;  /* 0x00000084a824723c */ /* 0x050fe60000001824 */
[----:B------:R-:W-:Y:S01]  /*a490*/  @!P5 PRMT R178, R242, 0x5410, RZ ;  /* 0x00005410f2b2d816 */ /* 0x000fe200000000ff */
[----:B------:R-:W-:Y:S01]  /*a4a0*/  @P4 HADD2 R238, -R166.H0_H0, -RZ.H0_H0 ;  /* 0xa00000ffa6ee4230 */ /* 0x000fe20000000900 */
[----:B------:R-:W-:Y:S01]  /*a4b0*/  @!P6 PRMT R174, R233, 0x5410, RZ ;  /* 0x00005410e9aee816 */ /* 0x000fe200000000ff */
[----:B------:R-:W-:Y:S01]  /*a4c0*/  FMUL.FTZ R116, R164, R116 ;  /* 0x00000074a4747220 */ /* 0x000fe20000410000 */
[----:B------:R-:W-:Y:S01]  /*a4d0*/  PRMT R152, R153, 0x7632, R152 ;  /* 0x0000763299987816 */ /* 0x000fe20000000098 */
[C---:B------:R-:W-:Y:S01]  /*a4e0*/  HMMA.16816.F32 R40, R168.reuse, R134, R40 ;  /* 0x00000086a828723c */ /* 0x040fe20000001828 */
[----:B------:R-:W4:Y:S02]  /*a4f0*/  LDSM.16.MT88.4 R132, [R210+0x1a000] ;  /* 0x01a00000d284783b */ /* 0x000f240000004200 */
[----:B------:R-:W-:Y:S01]  /*a500*/  @P4 PRMT R166, R238, 0x5410, RZ ;  /* 0x00005410eea64816 */ /* 0x000fe200000000ff */
[----:B------:R-:W-:Y:S01]  /*a510*/  @!P3 HADD2 R216, -R152.H0_H0, -RZ.H0_H0 ;  /* 0xa00000ff98d8b230 */ /* 0x000fe20000000900 */
[----:B------:R-:W-:Y:S01]  /*a520*/  ISETP.LE.U32.AND P4, PT, R155, UR7, PT ;  /* 0x000000079b007c0c */ /* 0x000fe2000bf83070 */
[----:B------:R-:W-:Y:S01]  /*a530*/  FMUL.FTZ R117, R164, R117 ;  /* 0x00000075a4757220 */ /* 0x000fe20000410000 */
[----:B-1----:R-:W-:Y:S01]  /*a540*/  F2FP.F16.F32.PACK_AB R158, R150, R162 ;  /* 0x000000a2969e723e */ /* 0x002fe200000000ff */
[C---:B------:R-:W-:Y:S01]  /*a550*/  FMUL.FTZ R120, R164.reuse, R120 ;  /* 0x00000078a4787220 */ /* 0x040fe20000410000 */
[----:B------:R-:W-:Y:S01]  /*a560*/  ISETP.LE.U32.AND P5, PT, R203, UR7, PT ;  /* 0x00000007cb007c0c */ /* 0x000fe2000bfa3070 */
[----:B------:R-:W-:Y:S01]  /*a570*/  FMUL.FTZ R121, R164, R121 ;  /* 0x00000079a4797220 */ /* 0x000fe20000410000 */
[----:B------:R-:W-:Y:S02]  /*a580*/  PRMT R156, R158, 0x7632, R156 ;  /* 0x000076329e9c7816 */ /* 0x000fe4000000009c */
[----:B------:R-:W-:Y:S02]  /*a590*/  ISETP.GT.U32.AND P6, PT, R199, UR7, PT ;  /* 0x00000007c7007c0c */ /* 0x000fe4000bfc4070 */
[----:B------:R-:W-:Y:S03]  /*a5a0*/  LOP3.LUT R199, R154, 0xffff, RZ, 0xc0, !PT ;  /* 0x0000ffff9ac77812 */ /* 0x000fe600078ec0ff */
[----:B------:R-:W-:Y:S01]  /*a5b0*/  @!P4 HADD2 R221, -R161.H0_H0, -RZ.H0_H0 ;  /* 0xa00000ffa1ddc230 */ /* 0x000fe20000000900 */
[----:B------:R-:W-:Y:S03]  /*a5c0*/  SHF.R.U32.HI R199, RZ, 0x8, R199 ;  /* 0x00000008ffc77819 */ /* 0x000fe600000116c7 */
[----:B------:R-:W-:Y:S04]  /*a5d0*/  @!P5 HADD2 R232, -R173.H0_H0, -RZ.H0_H0 ;  /* 0xa00000ffade8d230 */ /* 0x000fe80000000900 */
[----:B------:R-:W-:Y:S01]  /*a5e0*/  @P6 HADD2 R222, -R165.H0_H0, -RZ.H0_H0 ;  /* 0xa00000ffa5de6230 */ /* 0x000fe20000000900 */
[----:B------:R-:W-:Y:S02]  /*a5f0*/  @!P5 PRMT R173, R232, 0x5410, RZ ;  /* 0x00005410e8add816 */ /* 0x000fe400000000ff */
[----:B------:R-:W-:Y:S02]  /*a600*/  ISETP.GT.U32.AND P5, PT, R195, UR7, PT ;  /* 0x00000007c3007c0c */ /* 0x000fe4000bfa4070 */
[----:B------:R-:W-:Y:S02]  /*a610*/  @P6 PRMT R165, R222, 0x5410, RZ ;  /* 0x00005410dea56816 */ /* 0x000fe400000000ff */
[----:B------:R-:W-:Y:S02]  /*a620*/  PRMT R195, R148, 0x7773, RZ ;  /* 0x0000777394c37816 */ /* 0x000fe400000000ff */
[----:B------:R-:W-:Y:S01]  /*a630*/  ISETP.GT.U32.AND P6, PT, R190, UR7, PT ;  /* 0x00000007be007c0c */ /* 0x000fe2000bfc4070 */
[C---:B----4-:R-:W-:Y:S06]  /*a640*/  HMMA.16816.F32 R44, R168.reuse, R132, R44 ;  /* 0x00000084a82c723c */ /* 0x050fec000000182c */
[----:B------:R-:W-:Y:S06]  /*a650*/  @P5 HADD2 R239, -R167.H0_H0, -RZ.H0_H0 ;  /* 0xa00000ffa7ef5230 */ /* 0x000fec0000000900 */
[----:B------:R-:W-:Y:S01]  /*a660*/  @P6 HADD2 R218, -R156.H0_H0, -RZ.H0_H0 ;  /* 0xa00000ff9cda6230 */ /* 0x000fe20000000900 */
[C---:B------:R-:W-:Y:S01]  /*a670*/  HMMA.16816.F32 R48, R168.reuse, R134, R48 ;  /* 0x00000086a830723c */ /* 0x040fe20000001830 */
[----:B------:R-:W1:Y:S02]  /*a680*/  LDSM.16.MT88.4 R132, [R176+0x2000] ;  /* 0x00200000b084783b */ /* 0x000e640000004200 */
[----:B------:R-:W-:Y:S05]  /*a690*/  @P5 PRMT R167, R239, 0x5410, RZ ;  /* 0x00005410efa75816 */ /* 0x000fea00000000ff */
        /* <DEDUP_REMOVED lines=9> */
[C---:B-1----:R-:W-:Y:S03]  /*a730*/  HMMA.16816.F32 R76, R168.reuse, R132, R76 ;  /* 0x00000084a84c723c */ /* 0x042fe6000000184c */
[----:B--2---:R-:W-:Y:S05]  /*a740*/  FFMA.FTZ R3, R3, R137, R138 ;  /* 0x0000008903037223 */ /* 0x004fea000001008a */
[C---:B------:R-:W-:Y:S01]  /*a750*/  HMMA.16816.F32 R80, R168.reuse, R134, R80 ;  /* 0x00000086a850723c */ /* 0x040fe20000001850 */
[----:B------:R-:W1:Y:S02]  /*a760*/  LDSM.16.MT88.4 R132, [R176+0x4000] ;  /* 0x00400000b084783b */ /* 0x000e640000004200 */
[----:B---3--:R-:W-:Y:S01]  /*a770*/  FFMA.FTZ R164, R164, R143, R142 ;  /* 0x0000008fa4a47223 */ /* 0x008fe2000001008e */
[----:B------:R-:W-:Y:S01]  /*a780*/  MOV R142, R139 ;  /* 0x0000008b008e7202 */ /* 0x000fe20000000f00 */
[----:B------:R-:W-:Y:S01]  /*a790*/  IMAD.MOV.U32 R143, RZ, RZ, R140 ;  /* 0x000000ffff8f7224 */ /* 0x000fe200078e008c */
[----:B------:R-:W-:Y:S01]  /*a7a0*/  MOV R140, R149 ;  /* 0x00000095008c7202 */ /* 0x000fe20000000f00 */
[----:B------:R-:W-:Y:S01]  /*a7b0*/  FADD.FTZ R3, R209, R3 ;  /* 0x00000003d1037221 */ /* 0x000fe20000010000 */
[----:B------:R2:W3:Y:S01]  /*a7c0*/  MUFU.EX2 R149, R212 ;  /* 0x000000d400957308 */ /* 0x0004e20000000800 */
[----:B------:R-:W-:Y:S02]  /*a7d0*/  IMAD.MOV.U32 R209, RZ, RZ, 0x40 ;  /* 0x00000040ffd17424 */ /* 0x000fe400078e00ff */
[----:B------:R-:W-:Y:S01]  /*a7e0*/  FADD.FTZ R3, R143, R3 ;  /* 0x000000038f037221 */ /* 0x000fe20000010000 */
[----:B--2---:R2:W5:Y:S01]  /*a7f0*/  LDL.LU R212, [R1+0x48] ;  /* 0x0000480001d47983 */ /* 0x0045620000300800 */
[----:B---3--:R-:W-:Y:S04]  /*a800*/  F2FP.F16.F32.PACK_AB R159, R149, R151 ;  /* 0x00000097959f723e */ /* 0x008fe800000000ff */
        /* <DEDUP_REMOVED lines=14> */
[----:B------:R-:W-:Y:S01]  /*a8f0*/  IMAD.MOV.U32 R133, RZ, RZ, R136 ;  /* 0x000000ffff857224 */ /* 0x000fe200078e0088 */
[----:B------:R-:W-:Y:S01]  /*a900*/  PRMT R132, R153, 0x5410, R152 ;  /* 0x0000541099847816 */ /* 0x000fe20000000098 */
[----:B------:R-:W1:Y:S01]  /*a910*/  LDSM.16.MT88.4 R136, [R177+0x6000] ;  /* 0x00600000b188783b */ /* 0x000e620000004200 */
[----:B------:R-:W-:Y:S01]  /*a920*/  @!P3 PRMT R152, R216, 0x5410, RZ ;  /* 0x00005410d898b816 */ /* 0x000fe200000000ff */
[----:B------:R-:W-:Y:S01]  /*a930*/  FADD.FTZ R164, R133, R164 ;  /* 0x000000a485a47221 */ /* 0x000fe20000010000 */
[C---:B------:R-:W-:Y:S03]  /*a940*/  HMMA.16816.F32 R120, R168.reuse, R134, R120 ;  /* 0x00000086a878723c */ /* 0x040fe60000001878 */
[----:B------:R-:W-:Y:S01]  /*a950*/  FADD.FTZ R164, R142, R164 ;  /* 0x000000a48ea47221 */ /* 0x000fe20000010000 */
[----:B------:R-:W-:Y:S01]  /*a960*/  FADD.FTZ R133, R140, R3 ;  /* 0x000000038c857221 */ /* 0x000fe20000010000 */
[----:B------:R-:W-:Y:S02]  /*a970*/  PRMT R134, R189, 0x5410, R188 ;  /* 0x00005410bd867816 */ /* 0x000fe400000000bc */
[----:B------:R-:W-:Y:S01]  /*a980*/  FADD.FTZ R164, R163, R164 ;  /* 0x000000a4a3a47221 */ /* 0x000fe20000010000 */
[----:B------:R-:W-:Y:S01]  /*a990*/  LOP3.LUT R163, R207, 0xff, RZ, 0xc0, !PT ;  /* 0x000000ffcfa37812 */ /* 0x000fe200078ec0ff */
[----:B------:R-:W-:Y:S01]  /*a9a0*/  FADD.FTZ R147, R147, R133 ;  /* 0x0000008593937221 */ /* 0x000fe20000010000 */
[----:B------:R-:W-:Y:S01]  /*a9b0*/  PRMT R133, R161, 0x5410, R160 ;  /* 0x00005410a1857816 */ /* 0x000fe200000000a0 */
[----:B------:R-:W-:Y:S01]  /*a9c0*/  FADD.FTZ R146, R146, R164 ;  /* 0x000000a492927221 */ /* 0x000fe20000010000 */
[----:B------:R-:W-:Y:S02]  /*a9d0*/  PRMT R3, R163, 0x5410, R206 ;  /* 0x00005410a3037816 */ /* 0x000fe400000000ce */
[----:B------:R-:W-:Y:S01]  /*a9e0*/  @!P4 PRMT R161, R221, 0x5410, RZ ;  /* 0x00005410dda1c816 */ /* 0x000fe200000000ff */
[----:B------:R-:W-:Y:S01]  /*a9f0*/  FADD.FTZ R164, R144, R146 ;  /* 0x0000009290a47221 */ /* 0x000fe20000010000 */
[----:B------:R-:W-:Y:S01]  /*aa00*/  IMAD.U32 R144, RZ, RZ, UR14 ;  /* 0x0000000eff907e24 */ /* 0x000fe2000f8e00ff */
[--C-:B------:R-:W-:Y:S02]  /*aa10*/  HSET2.LE.AND R3, R3, R204.reuse, PT ;  /* 0x000000cc03037233 */ /* 0x100fe40003803000 */
[----:B------:R-:W-:Y:S01]  /*aa20*/  ISETP.LE.U32.AND P5, PT, R163, UR7, PT ;  /* 0x00000007a3007c0c */ /* 0x000fe2000bfa3070 */
[----:B------:R-:W-:Y:S01]  /*aa30*/  FADD.FTZ R162, R162, R164 ;  /* 0x000000a4a2a27221 */ /* 0x000fe20000010000 */
[----:B------:R-:W-:Y:S02]  /*aa40*/  ISETP.GT.U32.AND P4, PT, R189, UR7, PT ;  /* 0x00000007bd007c0c */ /* 0x000fe4000bf84070 */
[----:B------:R-:W-:Y:S01]  /*aa50*/  LOP3.LUT R132, R132, R3, RZ, 0xc0, !PT ;  /* 0x0000000384847212 */ /* 0x000fe200078ec0ff */
[----:B------:R-:W-:Y:S01]  /*aa60*/  FADD.FTZ R150, R150, R162 ;  /* 0x000000a296967221 */ /* 0x000fe20000010000 */
[----:B------:R-:W-:Y:S01]  /*aa70*/  LOP3.LUT R135, R134, 0xff00ff, RZ, 0xc0, !PT ;  /* 0x00ff00ff86877812 */ /* 0x000fe200078ec0ff */
[----:B------:R-:W-:Y:S04]  /*aa80*/  MUFU.EX2 R189, R185 ;  /* 0x000000b900bd7308 */ /* 0x000fe80000000800 */
[--C-:B------:R-:W-:Y:S02]  /*aa90*/  HSET2.LE.AND R135, R135, R204.reuse, PT ;  /* 0x000000cc87877233 */ /* 0x100fe40003803000 */
[----:B------:R-:W-:Y:S02]  /*aaa0*/  @!P5 HADD2 R230, -R153.H0_H0, -RZ.H0_H0 ;  /* 0xa00000ff99e6d230 */ /* 0x000fe40000000900 */
[----:B------:R-:W-:Y:S01]  /*aab0*/  @P4 HADD2 R229, -R159.H0_H0, -RZ.H0_H0 ;  /* 0xa00000ff9fe54230 */ /* 0x000fe20000000900 */
[C---:B-1----:R-:W-:Y:S03]  /*aac0*/  HMMA.16816.F32 R124, R168.reuse, R136, R124 ;  /* 0x00000088a87c723c */ /* 0x042fe6000000187c */
[----:B------:R-:W-:Y:S05]  /*aad0*/  @!P5 PRMT R153, R230, 0x5410, RZ ;  /* 0x00005410e699d816 */ /* 0x000fea00000000ff */
[----:B------:R-:W-:Y:S01]  /*aae0*/  HMMA.16816.F32 R128, R168, R138, R128 ;  /* 0x0000008aa880723c */ /* 0x000fe20000001880 */
[----:B------:R-:W1:Y:S02]  /*aaf0*/  LDSM.16.MT88.4 R136, [R211+0x18800] ;  /* 0x01880000d388783b */ /* 0x000e640000004200 */
[----:B------:R-:W-:Y:S02]  /*ab00*/  SHF.R.U32.HI R170, RZ, 0x18, R207 ;  /* 0x00000018ffaa7819 */ /* 0x000fe400000116cf */
[----:B------:R-:W-:Y:S02]  /*ab10*/  LOP3.LUT R171, R141, 0xff, RZ, 0xc0, !PT ;  /* 0x000000ff8dab7812 */ /* 0x000fe400078ec0ff */
[----:B------:R-:W-:Y:S02]  /*ab20*/  PRMT R3, R155, 0x5410, R170 ;  /* 0x000054109b037816 */ /* 0x000fe400000000aa */
[----:B------:R-:W3:Y:S01]  /*ab30*/  LDL.LU.64 R206, [R1+0x20] ;  /* 0x0000200001ce7983 */ /* 0x000ee20000300a00 */
[C---:B------:R-:W-:Y:S02]  /*ab40*/  PRMT R134, R171.reuse, 0x5410, R190 ;  /* 0x00005410ab867816 */ /* 0x040fe400000000be */
[--C-:B------:R-:W-:Y:S01]  /*ab50*/  HSET2.LE.AND R3, R3, R204.reuse, PT ;  /* 0x000000cc03037233 */ /* 0x100fe20003803000 */
[----:B------:R-:W-:Y:S01]  /*ab60*/  MUFU.EX2 R190, R180 ;  /* 0x000000b400be7308 */ /* 0x000fe20000000800 */
[----:B------:R-:W-:Y:S01]  /*ab70*/  ISETP.LE.U32.AND P5, PT, R171, UR7, PT ;  /* 0x00000007ab007c0c */ /* 0x000fe2000bfa3070 */
[----:B------:R-:W4:Y:S01]  /*ab80*/  LDSM.16.MT88.4 R140, [R210+0x18800] ;  /* 0x01880000d28c783b */ /* 0x000f220000004200 */
[----:B------:R-:W-:Y:S02]  /*ab90*/  HSET2.LE.AND R134, R134, R204, PT ;  /* 0x000000cc86867233 */ /* 0x000fe40003803000 */
[----:B------:R-:W-:Y:S02]  /*aba0*/  LOP3.LUT R133, R133, R3, RZ, 0xc0, !PT ;  /* 0x0000000385857212 */ /* 0x000fe400078ec0ff */
[----:B------:R-:W-:Y:S02]  /*abb0*/  PRMT R3, R158, 0x5410, R156 ;  /* 0x000054109e037816 */ /* 0x000fe4000000009c */
[----:B------:R-:W-:Y:S02]  /*abc0*/  @P6 PRMT R156, R218, 0x5410, RZ ;  /* 0x00005410da9c6816 */ /* 0x000fe400000000ff */
[----:B------:R-:W-:Y:S02]  /*abd0*/  LOP3.LUT R134, R3, R134, RZ, 0xc0, !PT ;  /* 0x0000008603867212 */ /* 0x000fe400078ec0ff */
[----:B------:R-:W-:Y:S01]  /*abe0*/  PRMT R3, R159, 0x5410, R157 ;  /* 0x000054109f037816 */ /* 0x000fe2000000009d */
[----:B------:R-:W-:Y:S01]  /*abf0*/  @!P5 HADD2 R219, -R158.H0_H0, -RZ.H0_H0 ;  /* 0xa00000ff9edbd230 */ /* 0x000fe20000000900 */
[----:B------:R-:W-:Y:S02]  /*ac00*/  @P4 PRMT R159, R229, 0x5410, RZ ;  /* 0x00005410e59f4816 */ /* 0x000fe400000000ff */
[----:B------:R-:W-:Y:S01]  /*ac10*/  LOP3.LUT R135, R3, R135, RZ, 0xc0, !PT ;  /* 0x0000008703877212 */ /* 0x000fe200078ec0ff */
[----:B------:R-:W-:Y:S01]  /*ac20*/  FADD.FTZ R3, R145, R147 ;  /* 0x0000009391037221 */ /* 0x000fe20000010000 */
[----:B------:R-:W-:Y:S02]  /*ac30*/  @!P5 PRMT R158, R219, 0x5410, RZ ;  /* 0x00005410db9ed816 */ /* 0x000fe400000000ff */
[----:B------:R-:W-:Y:S01]  /*ac40*/  ISETP.LE.U32.AND P3, PT, R170, UR7, PT ;  /* 0x00000007aa007c0c */ /* 0x000fe2000bf63070 */
[----:B------:R-:W-:Y:S02]  /*ac50*/  FADD.FTZ R3, R151, R3 ;  /* 0x0000000397037221 */ /* 0x000fe40000010000 */
[C---:B-1----:R-:W-:Y:S10]  /*ac60*/  HMMA.16816.F32 R4, R132.reuse, R136, R4 ;  /* 0x000000888404723c */ /* 0x042ff40000001804 */
[----:B------:R-:W-:Y:S01]  /*ac70*/  @!P3 HADD2 R220, -R160.H0_H0, -RZ.H0_H0 ;  /* 0xa00000ffa0dcb230 */ /* 0x000fe20000000900 */
[C---:B------:R-:W-:Y:S01]  /*ac80*/  HMMA.16816.F32 R8, R132.reuse, R138, R8 ;  /* 0x0000008a8408723c */ /* 0x040fe20000001808 */
[----:B------:R-:W1:Y:S03]  /*ac90*/  LDSM.16.MT88.4 R136, [R176+0x800] ;  /* 0x00080000b088783b */ /* 0x000e660000004200 */
[----:B------:R-:W-:Y:S02]  /*aca0*/  @!P3 PRMT R160, R220, 0x5410, RZ ;  /* 0x00005410dca0b816 */ /* 0x000fe400000000ff */
[----:B------:R-:W-:Y:S02]  /*acb0*/  ISETP.GT.U32.AND P3, PT, R188, UR7, PT ;  /* 0x00000007bc007c0c */ /* 0x000fe4000bf64070 */
[----:B------:R-:W-:Y:S01]  /*acc0*/  MUFU.EX2 R188, R183 ;  /* 0x000000b700bc7308 */ /* 0x000fe20000000800 */
[C---:B----4-:R-:W-:Y:S08]  /*acd0*/  HMMA.16816.F32 R12, R132.reuse, R140, R12 ;  /* 0x0000008c840c723c */ /* 0x050ff0000000180c */
[C---:B------:R-:W-:Y:S01]  /*ace0*/  HMMA.16816.F32 R16, R132.reuse, R142, R16 ;  /* 0x0000008e8410723c */ /* 0x040fe20000001810 */
[----:B------:R-:W4:Y:S02]  /*acf0*/  LDSM.16.MT88.4 R140, [R177+0x800] ;  /* 0x00080000b18c783b */ /* 0x000f240000004200 */
[----:B------:R-:W-:Y:S05]  /*ad00*/  @P3 HADD2 R228, -R157.H0_H0, -RZ.H0_H0 ;  /* 0xa00000ff9de43230 */ /* 0x000fea0000000900 */
[----:B------:R-:W-:Y:S01]  /*ad10*/  @P3 PRMT R157, R228, 0x5410, RZ ;  /* 0x00005410e49d3816 */ /* 0x000fe200000000ff */
        /* <DEDUP_REMOVED lines=26> */
[----:B------:R-:W-:Y:S07]  /*aec0*/  LDSM.16.MT88.4 R136, [R210+0x1e800] ;  /* 0x01e80000d288783b */ /* 0x000fee0000004200 */
[C---:B----4-:R-:W-:Y:S03]  /*aed0*/  HMMA.16816.F32 R92, R132.reuse, R140, R92 ;  /* 0x0000008c845c723c */ /* 0x050fe6000000185c */
[----:B------:R-:W-:Y:S01]  /*aee0*/  IMAD.MOV.U32 R141, RZ, RZ, R204 ;  /* 0x000000ffff8d7224 */ /* 0x000fe200078e00cc */
[----:B------:R-:W-:Y:S01]  /*aef0*/  LOP3.LUT R140, R199, 0xffff, RZ, 0xc0, !PT ;  /* 0x0000ffffc78c7812 */ /* 0x000fe200078ec0ff */
[----:B------:R1:W-:Y:S01]  /*af00*/  MUFU.EX2 R204, R197 ;  /* 0x000000c500cc7308 */ /* 0x0003e20000000800 */
[----:B---3--:R-:W-:Y:S02]  /*af10*/  LEA R202, P2, R202, R206, 0x1 ;  /* 0x000000cecaca7211 */ /* 0x008fe400078408ff */
[C---:B------:R-:W-:Y:S01]  /*af20*/  HMMA.16816.F32 R96, R132.reuse, R142, R96 ;  /* 0x0000008e8460723c */ /* 0x040fe20000001860 */
[----:B------:R3:W-:Y:S02]  /*af30*/  STG.E.U16 desc[UR22][R206.64+-0x80], R178 ;  /* 0xffff80b2ce007986 */ /* 0x0007e4000c101516 */
[----:B------:R-:W-:Y:S01]  /*af40*/  LEA.HI.X.SX32 R203, R144, R207, 0x1, P2 ;  /* 0x000000cf90cb7211 */ /* 0x000fe200010f0eff */
[----:B------:R-:W-:Y:S01]  /*af50*/  IMAD.MOV.U32 R151, RZ, RZ, R207 ;  /* 0x000000ffff977224 */ /* 0x000fe200078e00cf */
[----:B------:R4:W-:Y:S01]  /*af60*/  STG.E.U16 desc[UR22][R206.64+-0x7e], R175 ;  /* 0xffff82afce007986 */ /* 0x0009e2000c101516 */
[----:B------:R-:W-:Y:S03]  /*af70*/  ISETP.LE.U32.AND P2, PT, R208, UR7, PT ;  /* 0x00000007d0007c0c */ /* 0x000fe6000bf43070 */
[----:B------:R-:W2:Y:S01]  /*af80*/  LDSM.16.MT88.4 R144, [R211+0x1e800] ;  /* 0x01e80000d390783b */ /* 0x000ea20000004200 */
[----:B-1----:R-:W-:Y:S07]  /*af90*/  MOV R197, R148 ;  /* 0x0000009400c57202 */ /* 0x002fee0000000f00 */
[----:B------:R1:W-:Y:S02]  /*afa0*/  STG.E.U16 desc[UR22][R202.64+-0x80], R174 ;  /* 0xffff80aeca007986 */ /* 0x0003e4000c101516 */
[----:B------:R-:W-:Y:S02]  /*afb0*/  @!P2 HADD2 R231, -R172.H0_H0, -RZ.H0_H0 ;  /* 0xa00000fface7a230 */ /* 0x000fe40000000900 */
[----:B------:R2:W-:Y:S03]  /*afc0*/  STG.E.U16 desc[UR22][R202.64+-0x7e], R173 ;  /* 0xffff82adca007986 */ /* 0x0005e6000c101516 */
[----:B------:R-:W-:Y:S01]  /*afd0*/  @!P2 PRMT R172, R231, 0x5410, RZ ;  /* 0x00005410e7aca816 */ /* 0x000fe200000000ff */
[----:B------:R-:W2:Y:S01]  /*afe0*/  S2R R208, SR_TID.X ;  /* 0x0000000000d07919 */ /* 0x000ea20000002100 */
[----:B------:R-:W-:Y:S01]  /*aff0*/  ISETP.LE.U32.AND P2, PT, R140, UR7, PT ;  /* 0x000000078c007c0c */ /* 0x000fe2000bf43070 */
[----:B---3--:R-:W3:Y:S02]  /*b000*/  MUFU.EX2 R178, R198 ;  /* 0x000000c600b27308 */ /* 0x008ee40000000800 */
[----:B------:R2:W-:Y:S01]  /*b010*/  STG.E.U16 desc[UR22][R206.64+-0x70], R172 ;  /* 0xffff90acce007986 */ /* 0x0005e2000c101516 */
[----:B----4-:R-:W-:Y:S03]  /*b020*/  PRMT R175, R148, 0x7771, RZ ;  /* 0x0000777194af7816 */ /* 0x010fe600000000ff */
[----:B------:R4:W-:Y:S01]  /*b030*/  STG.E.U16 desc[UR22][R206.64+-0x6e], R167 ;  /* 0xffff92a7ce007986 */ /* 0x0009e2000c101516 */
[----:B------:R-:W-:Y:S03]  /*b040*/  ISETP.GT.U32.AND P4, PT, R175, UR7, PT ;  /* 0x00000007af007c0c */ /* 0x000fe6000bf84070 */
[----:B------:R-:W-:Y:S04]  /*b050*/  STG.E.U16 desc[UR22][R202.64+-0x70], R166 ;  /* 0xffff90a6ca007986 */ /* 0x000fe8000c101516 */
[----:B------:R4:W-:Y:S01]  /*b060*/  STG.E.U16 desc[UR22][R202.64+-0x6e], R165 ;  /* 0xffff92a5ca007986 */ /* 0x0009e2000c101516 */
[----:B---3--:R-:W-:Y:S02]  /*b070*/  F2FP.F16.F32.PACK_AB R169, R178, R204 ;  /* 0x000000ccb2a9723e */ /* 0x008fe400000000ff */
[----:B-1----:R-:W-:Y:S01]  /*b080*/  PRMT R174, R148, 0x7772, RZ ;  /* 0x0000777294ae7816 */ /* 0x002fe200000000ff */
[----:B------:R-:W-:Y:S01]  /*b090*/  IMAD.MOV.U32 R148, RZ, RZ, R141 ;  /* 0x000000ffff947224 */ /* 0x000fe200078e008d */
[----:B------:R-:W-:Y:S01]  /*b0a0*/  PRMT R168, R169, 0x7632, R168 ;  /* 0x00007632a9a87816 */ /* 0x000fe200000000a8 */
[----:B------:R-:W1:Y:S01]  /*b0b0*/  LDSM.16.MT88.4 R140, [R176+0x6800] ;  /* 0x00680000b08c783b */ /* 0x000e620000004200 */
[----:B--2---:R-:W-:Y:S01]  /*b0c0*/  MUFU.EX2 R173, R196 ;  /* 0x000000c400ad7308 */ /* 0x004fe20000000800 */
[C---:B------:R-:W-:Y:S03]  /*b0d0*/  HMMA.16816.F32 R100, R132.reuse, R144, R100 ;  /* 0x000000908464723c */ /* 0x040fe60000001864 */
[----:B------:R-:W-:Y:S06]  /*b0e0*/  ISETP.GT.U32.AND P3, PT, R174, UR7, PT ;  /* 0x00000007ae007c0c */ /* 0x000fec000bf64070 */
[----:B------:R2:W-:Y:S01]  /*b0f0*/  MUFU.EX2 R196, R192 ;  /* 0x000000c000c47308 */ /* 0x0005e20000000800 */
[----:B------:R-:W-:Y:S01]  /*b100*/  PRMT R198, R154, 0x7632, R198 ;  /* 0x000076329ac67816 */ /* 0x000fe200000000c6 */
[----:B------:R-:W-:Y:S01]  /*b110*/  @!P2 HADD2 R226, -R168.H0_H0, -RZ.H0_H0 ;  /* 0xa00000ffa8e2a230 */ /* 0x000fe20000000900 */
[C---:B------:R-:W-:Y:S01]  /*b120*/  HMMA.16816.F32 R104, R132.reuse, R146, R104 ;  /* 0x000000928468723c */ /* 0x040fe20000001868 */
[----:B------:R-:W3:Y:S06]  /*b130*/  LDSM.16.MT88.4 R144, [R177+0x6800] ;  /* 0x00680000b190783b */ /* 0x000eec0000004200 */
[----:B------:R-:W1:Y:S01]  /*b140*/  MUFU.EX2 R172, R193 ;  /* 0x000000c100ac7308 */ /* 0x000e620000000800 */
[----:B----4-:R-:W-:Y:S02]  /*b150*/  F2FP.F16.F32.PACK_AB R167, R200, R201 ;  /* 0x000000c9c8a7723e */ /* 0x010fe400000000ff */
[----:B------:R-:W-:Y:S02]  /*b160*/  LOP3.LUT R198, R198, 0xff, RZ, 0xc0, !PT ;  /* 0x000000ffc6c67812 */ /* 0x000fe400078ec0ff */
[----:B------:R-:W-:Y:S01]  /*b170*/  PRMT R164, R167, 0x7632, R164 ;  /* 0x00007632a7a47816 */ /* 0x000fe200000000a4 */
[C---:B------:R-:W-:Y:S03]  /*b180*/  HMMA.16816.F32 R108, R132.reuse, R136, R108 ;  /* 0x00000088846c723c */ /* 0x040fe6000000186c */
[----:B------:R-:W-:Y:S01]  /*b190*/  FADD.FTZ R136, R149, R3 ;  /* 0x0000000395887221 */ /* 0x000fe20000010000 */
[----:B--2---:R-:W-:Y:S02]  /*b1a0*/  LOP3.LUT R192, R154, 0xff, RZ, 0xc0, !PT ;  /* 0x000000ff9ac07812 */ /* 0x004fe400078ec0ff */
[----:B------:R-:W-:Y:S01]  /*b1b0*/  LOP3.LUT R165, R197, 0xff, RZ, 0xc0, !PT ;  /* 0x000000ffc5a57812 */ /* 0x000fe200078ec0ff */
[----:B------:R-:W-:Y:S01]  /*b1c0*/  FADD.FTZ R201, R201, R136 ;  /* 0x00000088c9c97221 */ /* 0x000fe20000010000 */
[C---:B------:R-:W-:Y:S03]  /*b1d0*/  HMMA.16816.F32 R112, R132.reuse, R138, R112 ;  /* 0x0000008a8470723c */ /* 0x040fe60000001870 */
[----:B------:R-:W-:Y:S01]  /*b1e0*/  FADD.FTZ R139, R204, R150 ;  /* 0x00000096cc8b7221 */ /* 0x000fe20000010000 */
[----:B------:R-:W-:Y:S01]  /*b1f0*/  MOV R150, R206 ;  /* 0x000000ce00967202 */ /* 0x000fe20000000f00 */
[----:B------:R-:W-:Y:S01]  /*b200*/  FADD.FTZ R197, R200, R201 ;  /* 0x000000c9c8c57221 */ /* 0x000fe20000010000 */
[----:B------:R2:W5:Y:S01]  /*b210*/  LDL.LU.64 R206, [R1+0x40] ;  /* 0x0000400001ce7983 */ /* 0x0005620000300a00 */
[----:B-1----:R-:W-:Y:S02]  /*b220*/  F2FP.F16.F32.PACK_AB R3, R172, R173 ;  /* 0x000000adac03723e */ /* 0x002fe400000000ff */
[----:B------:R-:W-:Y:S02]  /*b230*/  PRMT R137, R192, 0x5410, R199 ;  /* 0x00005410c0897816 */ /* 0x000fe400000000c7 */
[----:B------:R-:W-:Y:S01]  /*b240*/  MOV R199, R148 ;  /* 0x0000009400c77202 */ /* 0x000fe20000000f00 */
[----:B------:R-:W4:Y:S01]  /*b250*/  S2R R204, SR_TID.X ;  /* 0x0000000000cc7919 */ /* 0x000f220000002100 */
[----:B------:R-:W-:Y:S01]  /*b260*/  PRMT R136, R169, 0x5410, R168 ;  /* 0x00005410a9887816 */ /* 0x000fe200000000a8 */
[C---:B------:R-:W-:Y:S03]  /*b270*/  HMMA.16816.F32 R116, R132.reuse, R140, R116 ;  /* 0x0000008c8474723c */ /* 0x040fe60000001874 */
[----:B------:R-:W-:Y:S01]  /*b280*/  MOV R140, R150 ;  /* 0x00000096008c7202 */ /* 0x000fe20000000f00 */
[----:B------:R-:W-:Y:S01]  /*b290*/  IMAD.MOV.U32 R141, RZ, RZ, R151 ;  /* 0x000000ffff8d7224 */ /* 0x000fe200078e0097 */
[--C-:B------:R-:W-:Y:S01]  /*b2a0*/  HSET2.LE.AND R137, R137, R199.reuse, PT ;  /* 0x000000c789897233 */ /* 0x100fe20003803000 */
[----:B------:R-:W1:Y:S01]  /*b2b0*/  LDSM.16.MT88.4 R148, [R211+0x19000] ;  /* 0x01900000d394783b */ /* 0x000e620000004200 */
[----:B------:R-:W-:Y:S01]  /*b2c0*/  @!P2 PRMT R168, R226, 0x5410, RZ ;  /* 0x00005410e2a8a816 */ /* 0x000fe200000000ff */
[C---:B------:R-:W-:Y:S03]  /*b2d0*/  HMMA.16816.F32 R120, R132.reuse, R142, R120 ;  /* 0x0000008e8478723c */ /* 0x040fe60000001878 */
[----:B------:R-:W-:Y:S01]  /*b2e0*/  SHF.R.U32.HI R193, RZ, 0x18, R154 ;  /* 0x00000018ffc17819 */ /* 0x000fe2000001169a */
[----:B------:R-:W-:Y:S01]  /*b2f0*/  IMAD.MOV.U32 R154, RZ, RZ, R139 ;  /* 0x000000ffff9a7224 */ /* 0x000fe200078e008b */
[----:B------:R-:W-:Y:S01]  /*b300*/  LOP3.LUT R136, R136, R137, RZ, 0xc0, !PT ;  /* 0x0000008988887212 */ /* 0x000fe200078ec0ff */
[----:B------:R2:W-:Y:S01]  /*b310*/  STG.E.U16 desc[UR22][R140.64+-0x60], R153 ;  /* 0xffffa0998c007986 */ /* 0x0005e2000c101516 */
[----:B------:R-:W-:Y:S01]  /*b320*/  PRMT R138, R198, 0x5410, R193 ;  /* 0x00005410c68a7816 */ /* 0x000fe200000000c1 */
[C---:B---3--:R-:W-:Y:S02]  /*b330*/  HMMA.16816.F32 R124, R132.reuse, R144, R124 ;  /* 0x00000090847c723c */ /* 0x048fe4000000187c */
[----:B------:R3:W-:Y:S01]  /*b340*/  STG.E.U16 desc[UR22][R140.64+-0x5e], R152 ;  /* 0xffffa2988c007986 */ /* 0x0007e2000c101516 */
[----:B------:R-:W-:Y:S01]  /*b350*/  PRMT R137, R174, 0x5410, R195 ;  /* 0x00005410ae897816 */ /* 0x000fe200000000c3 */
[----:B------:R-:W-:Y:S01]  /*b360*/  FADD.FTZ R178, R178, R154 ;  /* 0x0000009ab2b27221 */ /* 0x000fe20000010000 */
[----:B------:R-:W-:Y:S01]  /*b370*/  PRMT R139, R165, 0x5410, R175 ;  /* 0x00005410a58b7816 */ /* 0x000fe200000000af */
[----:B------:R-:W-:Y:S01]  /*b380*/  STG.E.U16 desc[UR22][R202.64+-0x60], R161 ;  /* 0xffffa0a1ca007986 */ /* 0x000fe2000c101516 */
[--C-:B------:R-:W-:Y:S01]  /*b390*/  HSET2.LE.AND R138, R138, R199.reuse, PT ;  /* 0x000000c78a8a7233 */ /* 0x100fe20003803000 */
[----:B------:R-:W-:Y:S02]  /*b3a0*/  HMMA.16816.F32 R128, R132, R146, R128 ;  /* 0x000000928480723c */ /* 0x000fe40000001880 */
[----:B------:R-:W-:Y:S01]  /*b3b0*/  LDSM.16.MT88.4 R132, [R176+0x1000] ;  /* 0x00100000b084783b */ /* 0x000fe20000004200 */
[----:B------:R-:W-:Y:S01]  /*b3c0*/  LOP3.LUT R144, R137, 0xff00ff, RZ, 0xc0, !PT ;  /* 0x00ff00ff89907812 */ /* 0x000fe200078ec0ff */
[----:B------:R-:W-:Y:S01]  /*b3d0*/  FADD.FTZ R178, R173, R178 ;  /* 0x000000b2adb27221 */ /* 0x000fe20000010000 */
[----:B------:R-:W-:Y:S02]  /*b3e0*/  PRMT R137, R167, 0x5410, R164 ;  /* 0x00005410a7897816 */ /* 0x000fe400000000a4 */
[C---:B------:R-:W-:Y:S02]  /*b3f0*/  PRMT R166, R3.reuse, 0x7610, R166 ;  /* 0x0000761003a67816 */ /* 0x040fe400000000a6 */
[----:B------:R-:W-:Y:S01]  /*b400*/  PRMT R162, R3, 0x7632, R162 ;  /* 0x0000763203a27816 */ /* 0x000fe200000000a2 */
[----:B------:R-:W-:Y:S01]  /*b410*/  STG.E.U16 desc[UR22][R202.64+-0x5e], R160 ;  /* 0xffffa2a0ca007986 */ /* 0x000fe2000c101516 */
[----:B------:R-:W-:Y:S02]  /*b420*/  F2FP.F16.F32.PACK_AB R163, R196, R194 ;  /* 0x000000c2c4a3723e */ /* 0x000fe400000000ff */
[--C-:B------:R-:W-:Y:S01]  /*b430*/  HSET2.LE.AND R139, R139, R199.reuse, PT ;  /* 0x000000c78b8b7233 */ /* 0x100fe20003803000 */
[----:B------:R-:W-:Y:S01]  /*b440*/  @P4 HADD2 R224, -R162.H0_H0, -RZ.H0_H0 ;  /* 0xa00000ffa2e04230 */ /* 0x000fe20000000900 */
[----:B------:R-:W-:Y:S01]  /*b450*/  LOP3.LUT R137, R137, R138, RZ, 0xc0, !PT ;  /* 0x0000008a89897212 */ /* 0x000fe200078ec0ff */
[----:B------:R-:W-:Y:S01]  /*b460*/  @P3 HADD2 R223, -R163.H0_H0, -RZ.H0_H0 ;  /* 0xa00000ffa3df3230 */ /* 0x000fe20000000900 */
[----:B--2---:R-:W-:Y:S02]  /*b470*/  MOV R153, R141 ;  /* 0x0000008d00997202 */ /* 0x004fe40000000f00 */
[----:B------:R-:W-:Y:S01]  /*b480*/  PRMT R138, R166, 0x5410, R162 ;  /* 0x00005410a68a7816 */ /* 0x000fe200000000a2 */
[----:B---3--:R-:W-:Y:S01]  /*b490*/  IMAD.MOV.U32 R152, RZ, RZ, R140 ;  /* 0x000000ffff987224 */ /* 0x008fe200078e008c */
[C---:B------:R-:W-:Y:S01]  /*b4a0*/  PRMT R3, R163.reuse, 0x7632, R3 ;  /* 0x00007632a3037816 */ /* 0x040fe20000000003 */
[----:B------:R-:W2:Y:S01]  /*b4b0*/  LDSM.16.MT88.4 R140, [R210+0x19000] ;  /* 0x01900000d28c783b */ /* 0x000ea20000004200 */
[----:B------:R-:W-:Y:S01]  /*b4c0*/  LOP3.LUT R138, R138, R139, RZ, 0xc0, !PT ;  /* 0x0000008b8a8a7212 */ /* 0x000fe200078ec0ff */
[----:B------:R-:W-:Y:S01]  /*b4d0*/  IMAD.MOV.U32 R201, RZ, RZ, R153 ;  /* 0x000000ffffc97224 */ /* 0x000fe200078e0099 */
[----:B------:R-:W-:Y:S02]  /*b4e0*/  HSET2.LE.AND R139, R144, R199, PT ;  /* 0x000000c7908b7233 */ /* 0x000fe40003803000 */
[----:B------:R-:W-:Y:S02]  /*b4f0*/  PRMT R144, R163, 0x5410, R3 ;  /* 0x00005410a3907816 */ /* 0x000fe40000000003 */
[----:B------:R-:W-:Y:S02]  /*b500*/  MOV R200, R152 ;  /* 0x0000009800c87202 */ /* 0x000fe40000000f00 */
[----:B------:R-:W-:Y:S01]  /*b510*/  LOP3.LUT R139, R144, R139, RZ, 0xc0, !PT ;  /* 0x0000008b908b7212 */ /* 0x000fe200078ec0ff */
[----:B------:R-:W-:Y:S01]  /*b520*/  LDSM.16.MT88.4 R152, [R176+0x5000] ;  /* 0x00500000b098783b */ /* 0x000fe20000004200 */
[----:B------:R-:W-:Y:S02]  /*b530*/  MOV R170, R200 ;  /* 0x000000c800aa7202 */ /* 0x000fe40000000f00 */
[----:B------:R-:W-:Y:S02]  /*b540*/  MOV R171, R201 ;  /* 0x000000c900ab7202 */ /* 0x000fe40000000f00 */
[----:B------:R-:W-:Y:S01]  /*b550*/  @P4 PRMT R162, R224, 0x5410, RZ ;  /* 0x00005410e0a24816 */ /* 0x000fe200000000ff */
[C---:B-1----:R-:W-:Y:S02]  /*b560*/  HMMA.16816.F32 R4, R136.reuse, R148, R4 ;  /* 0x000000948804723c */ /* 0x042fe40000001804 */
[----:B------:R-:W1:Y:S03]  /*b570*/  LDSM.16.MT88.4 R144, [R177+0x1000] ;  /* 0x00100000b190783b */ /* 0x000e660000004200 */
[----:B------:R-:W-:Y:S02]  /*b580*/  @P3 PRMT R163, R223, 0x5410, RZ ;  /* 0x00005410dfa33816 */ /* 0x000fe400000000ff */
[----:B------:R-:W-:Y:S01]  /*b590*/  ISETP.LE.U32.AND P6, PT, R198, UR7, PT ;  /* 0x00000007c6007c0c */ /* 0x000fe2000bfc3070 */
[C---:B------:R-:W-:Y:S02]  /*b5a0*/  HMMA.16816.F32 R8, R136.reuse, R150, R8 ;  /* 0x000000968808723c */ /* 0x040fe40000001808 */
[----:B------:R-:W3:Y:S01]  /*b5b0*/  LDSM.16.MT88.4 R148, [R211+0x1b000] ;  /* 0x01b00000d394783b */ /* 0x000ee20000004200 */
[----:B------:R-:W-:Y:S02]  /*b5c0*/  ISETP.LE.U32.AND P5, PT, R192, UR7, PT ;  /* 0x00000007c0007c0c */ /* 0x000fe4000bfa3070 */
[----:B------:R-:W-:Y:S01]  /*b5d0*/  ISETP.LE.U32.AND P2, PT, R165, UR7, PT ;  /* 0x00000007a5007c0c */ /* 0x000fe2000bf43070 */
[----:B------:R-:W-:Y:S01]  /*b5e0*/  MUFU.EX2 R192, R184 ;  /* 0x000000b800c07308 */ /* 0x000fe20000000800 */
[----:B------:R-:W-:Y:S02]  /*b5f0*/  ISETP.GT.U32.AND P4, PT, R195, UR7, PT ;  /* 0x00000007c3007c0c */ /* 0x000fe4000bf84070 */
[----:B------:R-:W-:Y:S01]  /*b600*/  SHF.L.U32 R208, R208, 0x6, RZ ;  /* 0x00000006d0d07819 */ /* 0x000fe200000006ff */
[----:B------:R-:W-:Y:S02]  /*b610*/  STG.E.U16 desc[UR22][R170.64+-0x50], R158 ;  /* 0xffffb09eaa007986 */ /* 0x000fe4000c101516 */
[----:B------:R-:W-:Y:S02]  /*b620*/  @!P6 HADD2 R237, -R167.H0_H0, -RZ.H0_H0 ;  /* 0xa00000ffa7ede230 */ /* 0x000fe40000000900 */
[----:B------:R-:W-:Y:S01]  /*b630*/  STG.E.U16 desc[UR22][R170.64+-0x4e], R156 ;  /* 0xffffb29caa007986 */ /* 0x000fe2000c101516 */
[C---:B--2---:R-:W-:Y:S03]  /*b640*/  HMMA.16816.F32 R12, R136.reuse, R140, R12 ;  /* 0x0000008c880c723c */ /* 0x044fe6000000180c */
[----:B------:R-:W-:Y:S01]  /*b650*/  STG.E.U16 desc[UR22][R202.64+-0x50], R159 ;  /* 0xffffb09fca007986 */ /* 0x000fe2000c101516 */
[----:B------:R-:W-:Y:S01]  /*b660*/  @!P6 PRMT R167, R237, 0x5410, RZ ;  /* 0x00005410eda7e816 */ /* 0x000fe200000000ff */
[----:B------:R-:W-:Y:S02]  /*b670*/  @!P5 HADD2 R227, -R169.H0_H0, -RZ.H0_H0 ;  /* 0xa00000ffa9e3d230 */ /* 0x000fe40000000900 */
[----:B------:R-:W-:Y:S01]  /*b680*/  STG.E.U16 desc[UR22][R202.64+-0x4e], R157 ;  /* 0xffffb29dca007986 */ /* 0x000fe2000c101516 */
[----:B------:R-:W-:Y:S01]  /*b690*/  @!P2 HADD2 R225, -R166.H0_H0, -RZ.H0_H0 ;  /* 0xa00000ffa6e1a230 */ /* 0x000fe20000000900 */
[C---:B------:R-:W-:Y:S02]  /*b6a0*/  HMMA.16816.F32 R16, R136.reuse, R142, R16 ;  /* 0x0000008e8810723c */ /* 0x040fe40000001810 */
[----:B------:R-:W2:Y:S01]  /*b6b0*/  LDSM.16.MT88.4 R140, [R210+0x1b000] ;  /* 0x01b00000d28c783b */ /* 0x000ea20000004200 */
[----:B------:R-:W-:Y:S01]  /*b6c0*/  @!P5 PRMT R169, R227, 0x5410, RZ ;  /* 0x00005410e3a9d816 */ /* 0x000fe200000000ff */
[----:B------:R-:W-:Y:S01]  /*b6d0*/  @P4 HADD2 R236, -R3.H0_H0, -RZ.H0_H0 ;  /* 0xa00000ff03ec4230 */ /* 0x000fe20000000900 */
[----:B------:R-:W-:Y:S02]  /*b6e0*/  @!P2 PRMT R166, R225, 0x5410, RZ ;  /* 0x00005410e1a6a816 */ /* 0x000fe400000000ff */
[----:B------:R-:W-:Y:S01]  /*b6f0*/  ISETP.LE.U32.AND P5, PT, R193, UR7, PT ;  /* 0x00000007c1007c0c */ /* 0x000fe2000bfa3070 */
[C---:B------:R-:W-:Y:S01]  /*b700*/  HMMA.16816.F32 R20, R136.reuse, R132, R20 ;  /* 0x000000848814723c */ /* 0x040fe20000001814 */
[----:B------:R4:W3:Y:S01]  /*b710*/  MUFU.EX2 R193, R181 ;  /* 0x000000b500c17308 */ /* 0x0008e20000000800 */
[----:B------:R-:W-:Y:S01]  /*b720*/  LDSM.16.MT88.4 R156, [R211+0x19800] ;  /* 0x01980000d39c783b */ /* 0x000fe20000004200 */
[----:B------:R-:W-:Y:S05]  /*b730*/  @P4 PRMT R3, R236, 0x5410, RZ ;  /* 0x00005410ec034816 */ /* 0x000fea00000000ff */
[C---:B------:R-:W-:Y:S02]  /*b740*/  HMMA.16816.F32 R24, R136.reuse, R134, R24 ;  /* 0x000000868818723c */ /* 0x040fe40000001818 */
[----:B------:R-:W2:Y:S02]  /*b750*/  LDSM.16.MT88.4 R132, [R176+0x3000] ;  /* 0x00300000b084783b */ /* 0x000ea40000004200 */
[----:B------:R-:W-:Y:S01]  /*b760*/  @!P5 HADD2 R217, -R164.H0_H0, -RZ.H0_H0 ;  /* 0xa00000ffa4d9d230 */ /* 0x000fe20000000900 */
[----:B----4-:R-:W-:Y:S03]  /*b770*/  F2FP.F16.F32.PACK_AB R181, R187, R186 ;  /* 0x000000babbb5723e */ /* 0x010fe600000000ff */
[C---:B-1----:R-:W-:Y:S02]  /*b780*/  HMMA.16816.F32 R28, R136.reuse, R144, R28 ;  /* 0x00000090881c723c */ /* 0x042fe4000000181c */
[----:B------:R-:W-:Y:S01]  /*b790*/  STG.E.U16 desc[UR22][R170.64+-0x40], R169 ;  /* 0xffffc0a9aa007986 */ /* 0x000fe2000c101516 */
[----:B------:R-:W-:Y:S02]  /*b7a0*/  @!P5 PRMT R164, R217, 0x5410, RZ ;  /* 0x00005410d9a4d816 */ /* 0x000fe400000000ff */
[----:B---3--:R-:W-:Y:S01]  /*b7b0*/  F2FP.F16.F32.PACK_AB R183, R193, R192 ;  /* 0x000000c0c1b7723e */ /* 0x008fe200000000ff */
[----:B------:R-:W-:Y:S01]  /*b7c0*/  STG.E.U16 desc[UR22][R170.64+-0x3e], R168 ;  /* 0xffffc2a8aa007986 */ /* 0x000fe2000c101516 */
[----:B------:R-:W-:Y:S01]  /*b7d0*/  PRMT R180, R181, 0x7632, R180 ;  /* 0x00007632b5b47816 */ /* 0x000fe200000000b4 */
[C---:B------:R-:W-:Y:S02]  /*b7e0*/  HMMA.16816.F32 R32, R136.reuse, R146, R32 ;  /* 0x000000928820723c */ /* 0x040fe40000001820 */
[----:B------:R-:W1:Y:S06]  /*b7f0*/  LDSM.16.MT88.4 R144, [R177+0x3000] ;  /* 0x00300000b190783b */ /* 0x000e6c0000004200 */
[C---:B------:R-:W-:Y:S02]  /*b800*/  HMMA.16816.F32 R36, R136.reuse, R148, R36 ;  /* 0x000000948824723c */ /* 0x040fe40000001824 */
[----:B------:R-:W-:Y:S04]  /*b810*/  STG.E.U16 desc[UR22][R202.64+-0x40], R167 ;  /* 0xffffc0a7ca007986 */ /* 0x000fe8000c101516 */
[----:B------:R-:W-:Y:S02]  /*b820*/  STG.E.U16 desc[UR22][R202.64+-0x3e], R164 ;  /* 0xffffc2a4ca007986 */ /* 0x000fe4000c101516 */
[C---:B------:R-:W-:Y:S02]  /*b830*/  HMMA.16816.F32 R40, R136.reuse, R150, R40 ;  /* 0x000000968828723c */ /* 0x040fe40000001828 */
[----:B------:R-:W3:Y:S06]  /*b840*/  LDSM.16.MT88.4 R148, [R211+0x1d000] ;  /* 0x01d00000d394783b */ /* 0x000eec0000004200 */
[C---:B--2---:R-:W-:Y:S02]  /*b850*/  HMMA.16816.F32 R44, R136.reuse, R140, R44 ;  /* 0x0000008c882c723c */ /* 0x044fe4000000182c */
[----:B------:R-:W-:Y:S04]  /*b860*/  STG.E.U16 desc[UR22][R170.64+-0x30], R166 ;  /* 0xffffd0a6aa007986 */ /* 0x000fe8000c101516 */
[----:B------:R-:W-:Y:S02]  /*b870*/  STG.E.U16 desc[UR22][R170.64+-0x2e], R162 ;  /* 0xffffd2a2aa007986 */ /* 0x000fe4000c101516 */
[C---:B------:R-:W-:Y:S02]  /*b880*/  HMMA.16816.F32 R48, R136.reuse, R142, R48 ;  /* 0x0000008e8830723c */ /* 0x040fe40000001830 */
[----:B------:R-:W2:Y:S06]  /*b890*/  LDSM.16.MT88.4 R140, [R210+0x1d000] ;  /* 0x01d00000d28c783b */ /* 0x000eac0000004200 */
[C---:B------:R-:W-:Y:S02]  /*b8a0*/  HMMA.16816.F32 R52, R136.reuse, R132, R52 ;  /* 0x000000848834723c */ /* 0x040fe40000001834 */
[----:B------:R4:W-:Y:S04]  /*b8b0*/  STG.E.U16 desc[UR22][R202.64+-0x2e], R3 ;  /* 0xffffd203ca007986 */ /* 0x0009e8000c101516 */
[----:B------:R-:W-:Y:S02]  /*b8c0*/  STG.E.U16 desc[UR22][R202.64+-0x30], R163 ;  /* 0xffffd0a3ca007986 */ /* 0x000fe4000c101516 */
[C---:B------:R-:W-:Y:S02]  /*b8d0*/  HMMA.16816.F32 R56, R136.reuse, R134, R56 ;  /* 0x000000868838723c */ /* 0x040fe40000001838 */
[----:B------:R-:W4:Y:S06]  /*b8e0*/  LDSM.16.MT88.4 R132, [R177+0x5000] ;  /* 0x00500000b184783b */ /* 0x000f2c0000004200 */
[C---:B-1----:R-:W-:Y:S08]  /*b8f0*/  HMMA.16816.F32 R60, R136.reuse, R144, R60 ;  /* 0x00000090883c723c */ /* 0x042ff0000000183c */
[C---:B------:R-:W-:Y:S01]  /*b900*/  HMMA.16816.F32 R64, R136.reuse, R146, R64 ;  /* 0x000000928840723c */ /* 0x040fe20000001840 */
[----:B------:R-:W-:Y:S07]  /*b910*/  LDSM.16.MT88.4 R144, [R210+0x1f000] ;  /* 0x01f00000d290783b */ /* 0x000fee0000004200 */
[C---:B---3--:R-:W-:Y:S03]  /*b920*/  HMMA.16816.F32 R68, R136.reuse, R148, R68 ;  /* 0x000000948844723c */ /* 0x048fe60000001844 */
[----:B------:R-:W-:Y:S01]  /*b930*/  FADD.FTZ R149, R194, R197 ;  /* 0x000000c5c2957221 */ /* 0x000fe20000010000 */
[----:B------:R-:W-:Y:S02]  /*b940*/  FADD.FTZ R194, R172, R178 ;  /* 0x000000b2acc27221 */ /* 0x000fe40000010000 */
[----:B------:R-:W-:Y:S01]  /*b950*/  LDSM.16.MT88.4 R172, [R211+0x1b800] ;  /* 0x01b80000d3ac783b */ /* 0x000fe20000004200 */
[----:B------:R-:W-:Y:S01]  /*b960*/  FADD.FTZ R196, R196, R149 ;  /* 0x00000095c4c47221 */ /* 0x000fe20000010000 */
[C---:B------:R-:W-:Y:S03]  /*b970*/  HMMA.16816.F32 R72, R136.reuse, R150, R72 ;  /* 0x000000968848723c */ /* 0x040fe60000001848 */
[----:B------:R-:W-:Y:S04]  /*b980*/  IMAD.WIDE.U32 R150, R191, -0x2daee0ad, RZ ;  /* 0xd2511f53bf967825 */ /* 0x000fe800078e00ff */
[----:B------:R-:W-:Y:S01]  /*b990*/  FADD.FTZ R194, R189, R194 ;  /* 0x000000c2bdc27221 */ /* 0x000fe20000010000 */
[----:B------:R1:W4:Y:S01]  /*b9a0*/  MUFU.EX2 R191, R179 ;  /* 0x000000b300bf7308 */ /* 0x0003220000000800 */
[----:B------:R-:W-:Y:S01]  /*b9b0*/  FADD.FTZ R196, R186, R196 ;  /* 0x000000c4bac47221 */ /* 0x000fe20000010000 */
[----:B------:R-:W-:Y:S01]  /*b9c0*/  IMAD.MOV.U32 R201, RZ, RZ, R150 ;  /* 0x000000ffffc97224 */ /* 0x000fe200078e0096 */
[C---:B--2---:R-:W-:Y:S03]  /*b9d0*/  HMMA.16816.F32 R76, R136.reuse, R140, R76 ;  /* 0x0000008c884c723c */ /* 0x044fe6000000184c */
[----:B------:R-:W-:Y:S01]  /*b9e0*/  LOP3.LUT R200, R182, UR10, R151, 0x96, !PT ;  /* 0x0000000ab6c87c12 */ /* 0x000fe2000f8e9697 */
[----:B------:R-:W-:Y:S01]  /*b9f0*/  FADD.FTZ R194, R188, R194 ;  /* 0x000000c2bcc27221 */ /* 0x000fe20000010000 */
[C---:B------:R-:W-:Y:S01]  /*ba00*/  PRMT R198, R150.reuse, 0x7772, RZ ;  /* 0x0000777296c67816 */ /* 0x040fe200000000ff */
[----:B------:R-:W-:Y:S01]  /*ba10*/  FADD.FTZ R196, R187, R196 ;  /* 0x000000c4bbc47221 */ /* 0x000fe20000010000 */
[C---:B------:R-:W-:Y:S01]  /*ba20*/  PRMT R197, R150.reuse, 0x7773, RZ ;  /* 0x0000777396c57816 */ /* 0x040fe200000000ff */
[C---:B------:R-:W-:Y:S01]  /*ba30*/  HMMA.16816.F32 R80, R136.reuse, R142, R80 ;  /* 0x0000008e8850723c */ /* 0x040fe20000001850 */
[----:B------:R-:W2:Y:S02]  /*ba40*/  LDSM.16.MT88.4 R140, [R211+0x1f000] ;  /* 0x01f00000d38c783b */ /* 0x000ea40000004200 */
[----:B------:R-:W-:Y:S01]  /*ba50*/  PRMT R199, R150, 0x7771, RZ ;  /* 0x0000777196c77816 */ /* 0x000fe200000000ff */
[----:B------:R-:W-:Y:S01]  /*ba60*/  FADD.FTZ R194, R190, R194 ;  /* 0x000000c2bec27221 */ /* 0x000fe20000010000 */
[----:B------:R-:W-:Y:S01]  /*ba70*/  LOP3.LUT R148, R200, 0xffff, RZ, 0xc0, !PT ;  /* 0x0000ffffc8947812 */ /* 0x000fe200078ec0ff */
[----:B------:R-:W-:Y:S01]  /*ba80*/  FADD.FTZ R196, R192, R196 ;  /* 0x000000c4c0c47221 */ /* 0x000fe20000010000 */
[----:B-1----:R-:W-:Y:S01]  /*ba90*/  F2FP.F16.F32.PACK_AB R179, R188, R189 ;  /* 0x000000bdbcb3723e */ /* 0x002fe200000000ff */
[C---:B------:R-:W-:Y:S01]  /*baa0*/  HMMA.16816.F32 R84, R136.reuse, R152, R84 ;  /* 0x000000988854723c */ /* 0x040fe20000001854 */
[----:B------:R-:W3:Y:S02]  /*bab0*/  LDL R152, [R1+0x28] ;  /* 0x0000280001987983 */ /* 0x000ee40000100800 */
[----:B------:R-:W-:Y:S01]  /*bac0*/  SHF.R.U32.HI R148, RZ, 0x8, R148 ;  /* 0x00000008ff947819 */ /* 0x000fe20000011694 */
[C---:B----4-:R-:W-:Y:S01]  /*bad0*/  FADD.FTZ R3, R191.reuse, R194 ;  /* 0x000000c2bf037221 */ /* 0x050fe20000010000 */
[----:B------:R-:W-:Y:S02]  /*bae0*/  LOP3.LUT R153, R200, 0xff, RZ, 0xc0, !PT ;  /* 0x000000ffc8997812 */ /* 0x000fe400078ec0ff */
[----:B------:R-:W-:Y:S01]  /*baf0*/  F2FP.F16.F32.PACK_AB R185, R191, R190 ;  /* 0x000000bebfb9723e */ /* 0x000fe200000000ff */
[C---:B------:R-:W-:Y:S01]  /*bb00*/  HMMA.16816.F32 R88, R136.reuse, R154, R88 ;  /* 0x0000009a8858723c */ /* 0x040fe20000001858 */
[----:B------:R1:W-:Y:S02]  /*bb10*/  STL [R1+0x3c], R3 ;  /* 0x00003c0301007387 */ /* 0x0003e40000100800 */
[----:B------:R-:W-:Y:S02]  /*bb20*/  PRMT R178, R179, 0x7632, R178 ;  /* 0x00007632b3b27816 */ /* 0x000fe400000000b2 */
[----:B------:R-:W-:Y:S02]  /*bb30*/  PRMT R184, R185, 0x7632, R184 ;  /* 0x00007632b9b87816 */ /* 0x000fe400000000b8 */
[----:B------:R-:W-:Y:S01]  /*bb40*/  PRMT R182, R183, 0x7632, R182 ;  /* 0x00007632b7b67816 */ /* 0x000fe200000000b6 */
[C---:B------:R-:W-:Y:S03]  /*bb50*/  HMMA.16816.F32 R92, R136.reuse, R132, R92 ;  /* 0x00000084885c723c */ /* 0x040fe6000000185c */
[----:B------:R-:W-:Y:S02]  /*bb60*/  LOP3.LUT R132, R148, 0xffff, RZ, 0xc0, !PT ;  /* 0x0000ffff94847812 */ /* 0x000fe400078ec0ff */
[----:B------:R-:W-:Y:S02]  /*bb70*/  PRMT R164, R179, 0x5410, R178 ;  /* 0x00005410b3a47816 */ /* 0x000fe400000000b2 */
[----:B------:R-:W-:Y:S01]  /*bb80*/  ISETP.LE.U32.AND P6, PT, R132, UR7, PT ;  /* 0x0000000784007c0c */ /* 0x000fe2000bfc3070 */
[C---:B------:R-:W-:Y:S01]  /*bb90*/  HMMA.16816.F32 R96, R136.reuse, R134, R96 ;  /* 0x000000868860723c */ /* 0x040fe20000001860 */
[----:B------:R-:W4:Y:S02]  /*bba0*/  LDSM.16.MT88.4 R132, [R176+0x7000] ;  /* 0x00700000b084783b */ /* 0x000f240000004200 */
[----:B------:R-:W-:Y:S02]  /*bbb0*/  ISETP.GT.U32.AND P3, PT, R199, UR7, PT ;  /* 0x00000007c7007c0c */ /* 0x000fe4000bf64070 */
[----:B------:R-:W-:Y:S02]  /*bbc0*/  LOP3.LUT R201, R201, 0xff, RZ, 0xc0, !PT ;  /* 0x000000ffc9c97812 */ /* 0x000fe400078ec0ff */
[----:B------:R-:W-:Y:S01]  /*bbd0*/  PRMT R167, R198, 0x5410, R197 ;  /* 0x00005410c6a77816 */ /* 0x000fe200000000c5 */
[C---:B--2---:R-:W-:Y:S04]  /*bbe0*/  HMMA.16816.F32 R100, R136.reuse, R140, R100 ;  /* 0x0000008c8864723c */ /* 0x044fe80000001864 */
[----:B------:R-:W-:Y:S01]  /*bbf0*/  @!P6 HADD2 R234, -R178.H0_H0, -RZ.H0_H0 ;  /* 0xa00000ffb2eae230 */ /* 0x000fe20000000900 */
[----:B------:R-:W-:Y:S02]  /*bc00*/  PRMT R166, R201, 0x5410, R199 ;  /* 0x00005410c9a67816 */ /* 0x000fe400000000c7 */
[----:B------:R-:W-:Y:S01]  /*bc10*/  LOP3.LUT R167, R167, 0xff00ff, RZ, 0xc0, !PT ;  /* 0x00ff00ffa7a77812 */ /* 0x000fe200078ec0ff */
[----:B------:R-:W-:Y:S01]  /*bc20*/  @P3 HADD2 R245, -R184.H0_H0, -RZ.H0_H0 ;  /* 0xa00000ffb8f53230 */ /* 0x000fe20000000900 */
[C---:B------:R-:W-:Y:S01]  /*bc30*/  HMMA.16816.F32 R104, R136.reuse, R142, R104 ;  /* 0x0000008e8868723c */ /* 0x040fe20000001868 */
[----:B------:R-:W2:Y:S02]  /*bc40*/  LDSM.16.MT88.4 R140, [R177+0x7000] ;  /* 0x00700000b18c783b */ /* 0x000ea40000004200 */
[----:B------:R-:W-:Y:S02]  /*bc50*/  @!P6 PRMT R178, R234, 0x5410, RZ ;  /* 0x00005410eab2e816 */ /* 0x000fe400000000ff */
[----:B------:R-:W-:Y:S02]  /*bc60*/  ISETP.LE.U32.AND P6, PT, R201, UR7, PT ;  /* 0x00000007c9007c0c */ /* 0x000fe4000bfc3070 */
[----:B-1----:R-:W-:Y:S01]  /*bc70*/  MOV R3, R2 ;  /* 0x0000000200037202 */ /* 0x002fe20000000f00 */
[C---:B------:R-:W-:Y:S03]  /*bc80*/  HMMA.16816.F32 R108, R136.reuse, R144, R108 ;  /* 0x00000090886c723c */ /* 0x040fe6000000186c */
[----:B------:R-:W-:Y:S02]  /*bc90*/  PRMT R144, R200, 0x7632, R144 ;  /* 0x00007632c8907816 */ /* 0x000fe40000000090 */
[----:B------:R-:W-:Y:S02]  /*bca0*/  SHF.R.U32.HI R200, RZ, 0x18, R200 ;  /* 0x00000018ffc87819 */ /* 0x000fe400000116c8 */
[----:B------:R-:W-:Y:S01]  /*bcb0*/  LOP3.LUT R161, R144, 0xff, RZ, 0xc0, !PT ;  /* 0x000000ff90a17812 */ /* 0x000fe200078ec0ff */
[C---:B------:R-:W-:Y:S03]  /*bcc0*/  HMMA.16816.F32 R112, R136.reuse, R146, R112 ;  /* 0x000000928870723c */ /* 0x040fe60000001870 */
[----:B------:R-:W-:Y:S01]  /*bcd0*/  PRMT R165, R161, 0x5410, R200 ;  /* 0x00005410a1a57816 */ /* 0x000fe200000000c8 */
[----:B------:R-:W-:Y:S01]  /*bce0*/  @!P6 HADD2 R246, -R185.H0_H0, -RZ.H0_H0 ;  /* 0xa00000ffb9f6e230 */ /* 0x000fe20000000900 */
[----:B------:R-:W-:Y:S02]  /*bcf0*/  PRMT R144, R181, 0x5410, R180 ;  /* 0x00005410b5907816 */ /* 0x000fe400000000b4 */
[----:B------:R-:W-:Y:S01]  /*bd00*/  ISETP.LE.U32.AND P4, PT, R200, UR7, PT ;  /* 0x00000007c8007c0c */ /* 0x000fe2000bf83070 */
[C---:B----4-:R-:W-:Y:S03]  /*bd10*/  HMMA.16816.F32 R116, R136.reuse, R132, R116 ;  /* 0x000000848874723c */ /* 0x050fe60000001874 */
[----:B------:R-:W-:Y:S02]  /*bd20*/  PRMT R132, R153, 0x5410, R148 ;  /* 0x0000541099847816 */ /* 0x000fe40000000094 */
[----:B------:R-:W1:Y:S03]  /*bd30*/  LDSM.16.MT88.4 R148, [R210+0x19800] ;  /* 0x01980000d294783b */ /* 0x000e660000004200 */
[C---:B------:R-:W-:Y:S04]  /*bd40*/  HMMA.16816.F32 R120, R136.reuse, R134, R120 ;  /* 0x000000868878723c */ /* 0x040fe80000001878 */
[----:B------:R-:W-:Y:S04]  /*bd50*/  @!P4 HADD2 R243, -R180.H0_H0, -RZ.H0_H0 ;  /* 0xa00000ffb4f3c230 */ /* 0x000fe80000000900 */
[C---:B--2---:R-:W-:Y:S03]  /*bd60*/  HMMA.16816.F32 R124, R136.reuse, R140, R124 ;  /* 0x0000008c887c723c */ /* 0x044fe6000000187c */
[----:B------:R-:W-:Y:S02]  /*bd70*/  MOV R141, R171 ;  /* 0x000000ab008d7202 */ /* 0x000fe40000000f00 */
[----:B------:R-:W-:Y:S02]  /*bd80*/  @!P4 PRMT R180, R243, 0x5410, RZ ;  /* 0x00005410f3b4c816 */ /* 0x000fe400000000ff */
[----:B------:R-:W-:Y:S01]  /*bd90*/  PRMT R140, R185, 0x5410, R184 ;  /* 0x00005410b98c7816 */ /* 0x000fe200000000b8 */
[----:B------:R-:W-:Y:S03]  /*bda0*/  HMMA.16816.F32 R128, R136, R142, R128 ;  /* 0x0000008e8880723c */ /* 0x000fe60000001880 */
[----:B------:R-:W-:Y:S01]  /*bdb0*/  PRMT R136, R183, 0x5410, R182 ;  /* 0x00005410b7887816 */ /* 0x000fe200000000b6 */
[----:B------:R-:W-:Y:S01]  /*bdc0*/  IMAD.MOV.U32 R138, RZ, RZ, R153 ;  /* 0x000000ffff8a7224 */ /* 0x000fe200078e0099 */
[----:B------:R-:W-:Y:S02]  /*bdd0*/  MOV R139, R161 ;  /* 0x000000a1008b7202 */ /* 0x000fe40000000f00 */
[----:B------:R-:W-:Y:S02]  /*bde0*/  @P3 PRMT R184, R245, 0x5410, RZ ;  /* 0x00005410f5b83816 */ /* 0x000fe400000000ff */
[----:B------:R-:W-:Y:S02]  /*bdf0*/  @!P6 PRMT R185, R246, 0x5410, RZ ;  /* 0x00005410f6b9e816 */ /* 0x000fe400000000ff */
[--C-:B---3--:R-:W-:Y:S02]  /*be00*/  HSET2.LE.AND R132, R132, R152.reuse, PT ;  /* 0x0000009884847233 */ /* 0x108fe40003803000 */
[--C-:B------:R-:W-:Y:S02]  /*be10*/  HSET2.LE.AND R165, R165, R152.reuse, PT ;  /* 0x00000098a5a57233 */ /* 0x100fe40003803000 */
[--C-:B------:R-:W-:Y:S02]  /*be20*/  HSET2.LE.AND R166, R166, R152.reuse, PT ;  /* 0x00000098a6a67233 */ /* 0x100fe40003803000 */
[----:B------:R-:W-:Y:S02]  /*be30*/  HSET2.LE.AND R167, R167, R152, PT ;  /* 0x00000098a7a77233 */ /* 0x000fe40003803000 */
[----:B------:R-:W-:Y:S02]  /*be40*/  LOP3.LUT R164, R164, R132, RZ, 0xc0, !PT ;  /* 0x00000084a4a47212 */ /* 0x000fe400078ec0ff */
[----:B------:R-:W2:Y:S01]  /*be50*/  LDSM.16.MT88.4 R132, [R176+0x1800] ;  /* 0x00180000b084783b */ /* 0x000ea20000004200 */
[----:B------:R-:W-:Y:S02]  /*be60*/  LOP3.LUT R165, R144, R165, RZ, 0xc0, !PT ;  /* 0x000000a590a57212 */ /* 0x000fe400078ec0ff */
[----:B------:R-:W-:Y:S02]  /*be70*/  LOP3.LUT R166, R140, R166, RZ, 0xc0, !PT ;  /* 0x000000a68ca67212 */ /* 0x000fe400078ec0ff */
[----:B------:R-:W-:Y:S02]  /*be80*/  LOP3.LUT R167, R136, R167, RZ, 0xc0, !PT ;  /* 0x000000a788a77212 */ /* 0x000fe400078ec0ff */
[----:B------:R-:W-:Y:S02]  /*be90*/  MOV R140, R170 ;  /* 0x000000aa008c7202 */ /* 0x000fe40000000f00 */
[----:B------:R-:W3:Y:S03]  /*bea0*/  LDSM.16.MT88.4 R168, [R177+0x1800] ;  /* 0x00180000b1a8783b */ /* 0x000ee60000004200 */
[C---:B------:R-:W-:Y:S05]  /*beb0*/  HMMA.16816.F32 R160, R164.reuse, R156, R4 ;  /* 0x0000009ca4a0723c */ /* 0x040fea0000001804 */
[----:B------:R-:W4:Y:S03]  /*bec0*/  LDSM.16.MT88.4 R4, [R210+0x1b800] ;  /* 0x01b80000d204783b */ /* 0x000f260000004200 */
[C---:B------:R-:W-:Y:S05]  /*bed0*/  HMMA.16816.F32 R156, R164.reuse, R158, R8 ;  /* 0x0000009ea49c723c */ /* 0x040fea0000001808 */
[----:B------:R-:W4:Y:S03]  /*bee0*/  LDSM.16.MT88.4 R8, [R176+0x3800] ;  /* 0x00380000b008783b */ /* 0x000f260000004200 */
[C---:B-1----:R-:W-:Y:S05]  /*bef0*/  HMMA.16816.F32 R152, R164.reuse, R148, R12 ;  /* 0x00000094a498723c */ /* 0x042fea000000180c */
[----:B------:R-:W1:Y:S03]  /*bf00*/  LDSM.16.MT88.4 R12, [R177+0x3800] ;  /* 0x00380000b10c783b */ /* 0x000e660000004200 */
[C---:B------:R-:W-:Y:S05]  /*bf10*/  HMMA.16816.F32 R148, R164.reuse, R150, R16 ;  /* 0x00000096a494723c */ /* 0x040fea0000001810 */
[----:B------:R-:W1:Y:S03]  /*bf20*/  LDSM.16.MT88.4 R16, [R211+0x1d800] ;  /* 0x01d80000d310783b */ /* 0x000e660000004200 */
[C---:B--2---:R-:W-:Y:S03]  /*bf30*/  HMMA.16816.F32 R144, R164.reuse, R132, R20 ;  /* 0x00000084a490723c */ /* 0x044fe60000001814 */
[----:B------:R-:W-:Y:S01]  /*bf40*/  MOV R132, R140 ;  /* 0x0000008c00847202 */ /* 0x000fe20000000f00 */
[----:B------:R-:W-:Y:S01]  /*bf50*/  IMAD.MOV.U32 R133, RZ, RZ, R141 ;  /* 0x000000ffff857224 */ /* 0x000fe200078e008d */
[----:B------:R-:W2:Y:S03]  /*bf60*/  LDSM.16.MT88.4 R20, [R210+0x1d800] ;  /* 0x01d80000d214783b */ /* 0x000ea60000004200 */
[C---:B------:R-:W-:Y:S03]  /*bf70*/  HMMA.16816.F32 R140, R164.reuse, R134, R24 ;  /* 0x00000086a48c723c */ /* 0x040fe60000001818 */
[----:B------:R-:W-:Y:S02]  /*bf80*/  MOV R26, R138 ;  /* 0x0000008a001a7202 */ /* 0x000fe40000000f00 */
[----:B------:R-:W-:Y:S03]  /*bf90*/  MOV R27, R139 ;  /* 0x0000008b001b7202 */ /* 0x000fe60000000f00 */
[C---:B---3--:R-:W-:Y:S01]  /*bfa0*/  HMMA.16816.F32 R136, R164.reuse, R168, R28 ;  /* 0x000000a8a488723c */ /* 0x048fe2000000181c */
[----:B------:R-:W-:Y:S02]  /*bfb0*/  LDSM.16.MT88.4 R28, [R177+0x5800] ;  /* 0x00580000b11c783b */ /* 0x000fe40000004200 */
[----:B------:R-:W-:Y:S01]  /*bfc0*/  IMAD.MOV.U32 R168, RZ, RZ, R132 ;  /* 0x000000ffffa87224 */ /* 0x000fe200078e0084 */
[----:B------:R-:W-:Y:S04]  /*bfd0*/  MOV R169, R133 ;  /* 0x0000008500a97202 */ /* 0x000fe80000000f00 */
[C---:B------:R-:W-:Y:S03]  /*bfe0*/  HMMA.16816.F32 R132, R164.reuse, R170, R32 ;  /* 0x000000aaa484723c */ /* 0x040fe60000001820 */
[----:B------:R-:W-:Y:S01]  /*bff0*/  MOV R34, R26 ;  /* 0x0000001a00227202 */ /* 0x000fe20000000f00 */
[----:B------:R-:W-:Y:S02]  /*c000*/  IMAD.MOV.U32 R35, RZ, RZ, R27 ;  /* 0x000000ffff237224 */ /* 0x000fe400078e001b */
[----:B------:R-:W3:Y:S01]  /*c010*/  LDSM.16.MT88.4 R24, [R176+0x5800] ;  /* 0x00580000b018783b */ /* 0x000ee20000004200 */
[----:B------:R-:W-:Y:S01]  /*c020*/  ISETP.LE.U32.AND P2, PT, R34, UR7, PT ;  /* 0x0000000722007c0c */ /* 0x000fe2000bf43070 */
[C---:B------:R-:W-:Y:S03]  /*c030*/  HMMA.16816.F32 R36, R164.reuse, R172, R36 ;  /* 0x000000aca424723c */ /* 0x040fe60000001824 */
[----:B------:R-:W-:Y:S05]  /*c040*/  ISETP.LE.U32.AND P5, PT, R35, UR7, PT ;  /* 0x0000000723007c0c */ /* 0x000fea000bfa3070 */
[C---:B------:R-:W-:Y:S04]  /*c050*/  HMMA.16816.F32 R40, R164.reuse, R174, R40 ;  /* 0x000000aea428723c */ /* 0x040fe80000001828 */
[----:B------:R-:W-:Y:S04]  /*c060*/  @!P2 HADD2 R235, -R179.H0_H0, -RZ.H0_H0 ;  /* 0xa00000ffb3eba230 */ /* 0x000fe80000000900 */
[C---:B----4-:R-:W-:Y:S03]  /*c070*/  HMMA.16816.F32 R44, R164.reuse, R4, R44 ;  /* 0x00000004a42c723c */ /* 0x050fe6000000182c */
[----:B------:R-:W-:Y:S01]  /*c080*/  @!P2 PRMT R179, R235, 0x5410, RZ ;  /* 0x00005410ebb3a816 */ /* 0x000fe200000000ff */
[----:B------:R-:W-:Y:S01]  /*c090*/  @!P5 HADD2 R240, -R181.H0_H0, -RZ.H0_H0 ;  /* 0xa00000ffb5f0d230 */ /* 0x000fe20000000900 */
[----:B------:R-:W-:Y:S03]  /*c0a0*/  ISETP.GT.U32.AND P2, PT, R198, UR7, PT ;  /* 0x00000007c6007c0c */ /* 0x000fe6000bf44070 */
[C---:B------:R-:W-:Y:S01]  /*c0b0*/  HMMA.16816.F32 R48, R164.reuse, R6, R48 ;  /* 0x00000006a430723c */ /* 0x040fe20000001830 */
[----:B------:R-:W4:Y:S02]  /*c0c0*/  LDSM.16.MT88.4 R4, [R211+0x1f800] ;  /* 0x01f80000d304783b */ /* 0x000f240000004200 */
[----:B------:R-:W-:Y:S02]  /*c0d0*/  @!P5 PRMT R181, R240, 0x5410, RZ ;  /* 0x00005410f0b5d816 */ /* 0x000fe400000000ff */
[----:B------:R-:W-:Y:S03]  /*c0e0*/  ISETP.GT.U32.AND P5, PT, R197, UR7, PT ;  /* 0x00000007c5007c0c */ /* 0x000fe6000bfa4070 */
[C---:B------:R-:W-:Y:S01]  /*c0f0*/  HMMA.16816.F32 R52, R164.reuse, R8, R52 ;  /* 0x00000008a434723c */ /* 0x040fe20000001834 */
[----:B------:R-:W-:Y:S02]  /*c100*/  STG.E.U16 desc[UR22][R168.64+-0x20], R179 ;  /* 0xffffe0b3a8007986 */ /* 0x000fe4000c101516 */
[----:B------:R-:W-:Y:S02]  /*c110*/  @P2 HADD2 R244, -R183.H0_H0, -RZ.H0_H0 ;  /* 0xa00000ffb7f42230 */ /* 0x000fe40000000900 */
[----:B------:R-:W-:Y:S03]  /*c120*/  STG.E.U16 desc[UR22][R168.64+-0x1e], R178 ;  /* 0xffffe2b2a8007986 */ /* 0x000fe6000c101516 */
[C---:B------:R-:W-:Y:S01]  /*c130*/  HMMA.16816.F32 R56, R164.reuse, R10, R56 ;  /* 0x0000000aa438723c */ /* 0x040fe20000001838 */
[----:B------:R-:W4:Y:S02]  /*c140*/  LDSM.16.MT88.4 R8, [R210+0x1f800] ;  /* 0x01f80000d208783b */ /* 0x000f240000004200 */
[----:B------:R-:W-:Y:S01]  /*c150*/  @P2 PRMT R183, R244, 0x5410, RZ ;  /* 0x00005410f4b72816 */ /* 0x000fe200000000ff */
[----:B------:R-:W-:Y:S04]  /*c160*/  @P5 HADD2 R247, -R182.H0_H0, -RZ.H0_H0 ;  /* 0xa00000ffb6f75230 */ /* 0x000fe80000000900 */
[C---:B-1----:R-:W-:Y:S01]  /*c170*/  HMMA.16816.F32 R60, R164.reuse, R12, R60 ;  /* 0x0000000ca43c723c */ /* 0x042fe2000000183c */
[----:B------:R-:W-:Y:S02]  /*c180*/  STG.E.U16 desc[UR22][R202.64+-0x20], R181 ;  /* 0xffffe0b5ca007986 */ /* 0x000fe4000c101516 */
[----:B------:R-:W-:Y:S02]  /*c190*/  @P5 PRMT R182, R247, 0x5410, RZ ;  /* 0x00005410f7b65816 */ /* 0x000fe400000000ff */
[----:B------:R-:W-:Y:S03]  /*c1a0*/  STG.E.U16 desc[UR22][R202.64+-0x1e], R180 ;  /* 0xffffe2b4ca007986 */ /* 0x000fe6000c101516 */
[C---:B------:R-:W-:Y:S01]  /*c1b0*/  HMMA.16816.F32 R64, R164.reuse, R14, R64 ;  /* 0x0000000ea440723c */ /* 0x040fe20000001840 */
[----:B------:R-:W1:Y:S07]  /*c1c0*/  LDSM.16.MT88.4 R12, [R176+0x7800] ;  /* 0x00780000b00c783b */ /* 0x000e6e0000004200 */
[C---:B------:R-:W-:Y:S01]  /*c1d0*/  HMMA.16816.F32 R68, R164.reuse, R16, R68 ;  /* 0x00000010a444723c */ /* 0x040fe20000001844 */
[----:B------:R-:W-:Y:S04]  /*c1e0*/  STG.E.U16 desc[UR22][R168.64+-0xe], R184 ;  /* 0xfffff2b8a8007986 */ /* 0x000fe8000c101516 */
[----:B------:R-:W-:Y:S03]  /*c1f0*/  STG.E.U16 desc[UR22][R168.64+-0x10], R185 ;  /* 0xfffff0b9a8007986 */ /* 0x000fe6000c101516 */
[C---:B------:R-:W-:Y:S01]  /*c200*/  HMMA.16816.F32 R72, R164.reuse, R18, R72 ;  /* 0x00000012a448723c */ /* 0x040fe20000001848 */
[----:B------:R-:W1:Y:S07]  /*c210*/  LDSM.16.MT88.4 R16, [R177+0x7800] ;  /* 0x00780000b110783b */ /* 0x000e6e0000004200 */
[C---:B--2---:R-:W-:Y:S01]  /*c220*/  HMMA.16816.F32 R76, R164.reuse, R20, R76 ;  /* 0x00000014a44c723c */ /* 0x044fe2000000184c */
[----:B------:R2:W-:Y:S04]  /*c230*/  STG.E.U16 desc[UR22][R202.64+-0x10], R183 ;  /* 0xfffff0b7ca007986 */ /* 0x0005e8000c101516 */
[----:B------:R2:W-:Y:S03]  /*c240*/  STG.E.U16 desc[UR22][R202.64+-0xe], R182 ;  /* 0xfffff2b6ca007986 */ /* 0x0005e6000c101516 */
[C---:B------:R-:W-:Y:S08]  /*c250*/  HMMA.16816.F32 R80, R164.reuse, R22, R80 ;  /* 0x00000016a450723c */ /* 0x040ff00000001850 */
[C---:B---3--:R-:W-:Y:S08]  /*c260*/  HMMA.16816.F32 R84, R164.reuse, R24, R84 ;  /* 0x00000018a454723c */ /* 0x048ff00000001854 */
[C---:B------:R-:W-:Y:S08]  /*c270*/  HMMA.16816.F32 R88, R164.reuse, R26, R88 ;  /* 0x0000001aa458723c */ /* 0x040ff00000001858 */
[C---:B------:R-:W-:Y:S08]  /*c280*/  HMMA.16816.F32 R92, R164.reuse, R28, R92 ;  /* 0x0000001ca45c723c */ /* 0x040ff0000000185c */
[C---:B------:R-:W-:Y:S08]  /*c290*/  HMMA.16816.F32 R96, R164.reuse, R30, R96 ;  /* 0x0000001ea460723c */ /* 0x040ff00000001860 */
[C---:B----4-:R-:W-:Y:S03]  /*c2a0*/  HMMA.16816.F32 R100, R164.reuse, R4, R100 ;  /* 0x00000004a464723c */ /* 0x050fe60000001864 */
[----:B------:R-:W-:Y:S04]  /*c2b0*/  IADD3 R4, P2, PT, R168, -0x80, RZ ;  /* 0xffffff80a8047810 */ /* 0x000fe80007f5e0ff */
[----:B------:R-:W-:Y:S01]  /*c2c0*/  IADD3.X R5, PT, PT, R169, -0x1, RZ, P2, !PT ;  /* 0xffffffffa9057810 */ /* 0x000fe200017fe4ff */
[C---:B------:R-:W-:Y:S03]  /*c2d0*/  HMMA.16816.F32 R104, R164.reuse, R6, R104 ;  /* 0x00000006a468723c */ /* 0x040fe60000001868 */
[----:B------:R-:W-:Y:S05]  /*c2e0*/  FADD.FTZ R6, R193, R196 ;  /* 0x000000c4c1067221 */ /* 0x000fea0000010000 */
[C---:B------:R-:W-:Y:S01]  /*c2f0*/  HMMA.16816.F32 R108, R164.reuse, R8, R108 ;  /* 0x00000008a46c723c */ /* 0x040fe2000000186c */
[----:B------:R2:W-:Y:S04]  /*c300*/  STL [R1+0x38], R6 ;  /* 0x0000380601007387 */ /* 0x0005e80000100800 */
[----:B------:R2:W-:Y:S03]  /*c310*/  STL.64 [R1+0x20], R4 ;  /* 0x0000200401007387 */ /* 0x0005e60000100a00 */
[C---:B------:R-:W-:Y:S08]  /*c320*/  HMMA.16816.F32 R112, R164.reuse, R10, R112 ;  /* 0x0000000aa470723c */ /* 0x040ff00000001870 */
[C---:B-1----:R-:W-:Y:S08]  /*c330*/  HMMA.16816.F32 R116, R164.reuse, R12, R116 ;  /* 0x0000000ca474723c */ /* 0x042ff00000001874 */
[C---:B------:R-:W-:Y:S08]  /*c340*/  HMMA.16816.F32 R120, R164.reuse, R14, R120 ;  /* 0x0000000ea478723c */ /* 0x040ff00000001878 */
[C---:B------:R-:W-:Y:S08]  /*c350*/  HMMA.16816.F32 R124, R164.reuse, R16, R124 ;  /* 0x00000010a47c723c */ /* 0x040ff0000000187c */
[----:B------:R-:W-:Y:S03]  /*c360*/  HMMA.16816.F32 R128, R164, R18, R128 ;  /* 0x00000012a480723c */ /* 0x000fe60000001880 */
[----:B------:R-:W-:Y:S05]  /*c370*/  MOV R164, R0 ;  /* 0x0000000000a47202 */ /* 0x000fea0000000f00 */
[----:B------:R-:W-:Y:S01]  /*c380*/  @!UPT UIADD3 URZ, UPT, UPT, URZ, URZ, URZ ;  /* 0x000000fffffff290 */ /* 0x000fe2000fffe0ff */
[----:B--2---:R-:W-:Y:S11]  /*c390*/  BRA.U UP0, `(.L_x_1796) ;  /* 0xffffffb500607547 */ /* 0x004ff6000b83ffff */
.L_x_1795:
[----:B------:R-:W2:Y:S01]  /*c3a0*/  LDL.LU R5, [R1+0x3c] ;  /* 0x00003c0001057983 */ /* 0x000ea20000300800 */
[----:B------:R-:W-:Y:S01]  /*c3b0*/  S2UR UR11, SR_CgaCtaId ;  /* 0x00000000000b79c3 */ /* 0x000fe20000008800 */
[----:B------:R-:W3:Y:S02]  /*c3c0*/  LDCU UR4, c[0x0][0x4fc] ;  /* 0x00009f80ff0477ac */ /* 0x000ee40008000800 */
[----:B-1----:R-:W4:Y:S01]  /*c3d0*/  LDL.LU R4, [R1+0x38] ;  /* 0x0000380001047983 */ /* 0x002f220000300800 */
[----:B------:R-:W-:Y:S01]  /*c3e0*/  MOV R10, 0x10 ;  /* 0x00000010000a7802 */ /* 0x000fe20000000f00 */
[----:B------:R-:W-:Y:S01]  /*c3f0*/  UISETP.NE.AND UP3, UPT, UR21, -0x1, UPT ;  /* 0xffffffff1500788c */ /* 0x000fe2000bf65270 */
[----:B------:R-:W1:Y:S02]  /*c400*/  LDCU.U8 UR8, c[0x0][0x549] ;  /* 0x0000a920ff0877ac */ /* 0x000e640008000000 */
[----:B------:R-:W-:Y:S01]  /*c410*/  SEL R10, R10, 0xfffffff0, !P0 ;  /* 0xfffffff00a0a7807 */ /* 0x000fe20004000000 */
[----:B------:R-:W3:Y:S01]  /*c420*/  S2UR UR12, SR_CTAID.Y ;  /* 0x00000000000c79c3 */ /* 0x000ee20000002600 */
[----:B------:R-:W3:Y:S01]  /*c430*/  LDCU UR9, c[0x0][0x434] ;  /* 0x00008680ff0977ac */ /* 0x000ee20008000800 */
[----:B------:R-:W3:Y:S05]  /*c440*/  LDCU.U8 UR10, c[0x0][0x548] ;  /* 0x0000a900ff0a77ac */ /* 0x000eea0008000000 */
[----:B------:R-:W3:Y:S01]  /*c450*/  @!UP3 LDCU.64 UR6, c[0x0][0x400] ;  /* 0x00008000ff06b7ac */ /* 0x000ee20008000a00 */
[----:B------:R-:W-:-:S02]  /*c460*/  UISETP.NE.AND UP2, UPT, UR21, -0x1, UPT ;  /* 0xffffffff1500788c */ /* 0x000fc4000bf45270 */
[----:B-1----:R-:W-:Y:S01]  /*c470*/  UISETP.NE.AND UP1, UPT, UR8, URZ, UPT ;  /* 0x000000ff0800728c */ /* 0x002fe2000bf25270 */
[----:B------:R-:W1:Y:S03]  /*c480*/  LDCU UR13, c[0x0][0x434] ;  /* 0x00008680ff0d77ac */ /* 0x000e660008000800 */
[----:B---3--:R-:W-:-:S07]  /*c490*/  UISETP.NE.AND UP0, UPT, UR10, URZ, !UP1 ;  /* 0x000000ff0a00728c */ /* 0x008fce000cf05270 */
[----:B------:R-:W1:Y:S01]  /*c4a0*/  @UP1 LDCU UR8, c[0x0][0x430] ;  /* 0x00008600ff0817ac */ /* 0x000e620008000800 */
[----:B------:R-:W-:Y:S01]  /*c4b0*/  @!UP3 UIMAD.WIDE.U32 UR14, UR12, UR6, URZ ;  /* 0x000000060c0eb2a5 */ /* 0x000fe2000f8e00ff */
[----:B------:R-:W3:Y:S03]  /*c4c0*/  S2UR UR6, SR_CTAID.Z ;  /* 0x00000000000679c3 */ /* 0x000ee60000002700 */
[----:B------:R-:W-:Y:S02]  /*c4d0*/  @!UP3 UIMAD UR7, UR12, UR7, UR15 ;  /* 0x000000070c07b2a4 */ /* 0x000fe4000f8e020f */
[----:B-1----:R-:W-:Y:S01]  /*c4e0*/  @UP1 UIMAD UR13, UR8, UR9, URZ ;  /* 0x00000009080d12a4 */ /* 0x002fe2000f8e02ff */
[----:B--2---:R-:W1:Y:S04]  /*c4f0*/  SHFL.BFLY PT, R7, R5, 0x2, 0x1f ;  /* 0x0c401f0005077f89 */ /* 0x004e6800000e0000 */
[----:B----4-:R-:W2:Y:S01]  /*c500*/  SHFL.BFLY PT, R3, R4, 0x2, 0x1f ;  /* 0x0c401f0004037f89 */ /* 0x010ea200000e0000 */
[----:B-1----:R-:W-:Y:S01]  /*c510*/  FADD.FTZ R7, R7, R5 ;  /* 0x0000000507077221 */ /* 0x002fe20000010000 */
[----:B--2---:R-:W-:-:S04]  /*c520*/  FADD.FTZ R3, R3, R4 ;  /* 0x0000000403037221 */ /* 0x004fc80000010000 */
[----:B------:R-:W1:Y:S04]  /*c530*/  SHFL.BFLY PT, R5, R7, 0x1, 0x1f ;  /* 0x0c201f0007057f89 */ /* 0x000e6800000e0000 */
[----:B------:R-:W2:Y:S01]  /*c540*/  SHFL.BFLY PT, R6, R3, 0x1, 0x1f ;  /* 0x0c201f0003067f89 */ /* 0x000ea200000e0000 */
[----:B------:R-:W4:Y:S01]  /*c550*/  S2R R4, SR_TID.X ;  /* 0x0000000000047919 */ /* 0x000f220000002100 */
[----:B-1----:R-:W-:Y:S01]  /*c560*/  FADD.FTZ R7, R7, R5 ;  /* 0x0000000507077221 */ /* 0x002fe20000010000 */
[----:B--2---:R-:W-:-:S03]  /*c570*/  FADD.FTZ R6, R3, R6 ;  /* 0x0000000603067221 */ /* 0x004fc60000010000 */
[----:B------:R-:W1:Y:S01]  /*c580*/  MUFU.RCP R5, R7 ;  /* 0x0000000700057308 */ /* 0x000e620000001000 */
[----:B------:R-:W-:Y:S02]  /*c590*/  FSETP.NE.FTZ.AND P4, PT, R7, RZ, PT ;  /* 0x000000ff0700720b */ /* 0x000fe40003f95000 */
[----:B------:R-:W-:-:S05]  /*c5a0*/  FSETP.NE.FTZ.AND P3, PT, R6, RZ, PT ;  /* 0x000000ff0600720b */ /* 0x000fca0003f75000 */
[----:B------:R-:W2:Y:S01]  /*c5b0*/  MUFU.RCP R9, R6 ;  /* 0x0000000600097308 */ /* 0x000ea20000001000 */
[C---:B----4-:R-:W-:Y:S02]  /*c5c0*/  SHF.L.U32 R8, R4.reuse, 0x4, RZ ;  /* 0x0000000404087819 */ /* 0x050fe400000006ff */
[----:B------:R-:W-:Y:S02]  /*c5d0*/  SHF.L.U32 R3, R4, 0x1, RZ ;  /* 0x0000000104037819 */ /* 0x000fe400000006ff */
[----:B------:R-:W-:Y:S02]  /*c5e0*/  LOP3.LUT R8, R8, 0x1c0, RZ, 0xc0, !PT ;  /* 0x000001c008087812 */ /* 0x000fe400078ec0ff */
[--C-:B-----5:R-:W-:Y:S02]  /*c5f0*/  LOP3.LUT R212, R212, 0x6, R3.reuse, 0xf8, !PT ;  /* 0x00000006d4d47812 */ /* 0x120fe400078ef803 */
[----:B-1----:R-:W-:Y:S02]  /*c600*/  FSEL R5, R5, 1, P4 ;  /* 0x3f80000005057808 */ /* 0x002fe40002000000 */
[----:B------:R-:W-:-:S02]  /*c610*/  LOP3.LUT R8, R8, 0x38, R3, 0xf8, !PT ;  /* 0x0000003808087812 */ /* 0x000fc400078ef803 */
[----:B------:R-:W-:Y:S01]  /*c620*/  LOP3.LUT P1, RZ, R4, 0x10, RZ, 0xc0, !PT ;  /* 0x0000001004ff7812 */ /* 0x000fe2000782c0ff */
[----:B------:R-:W-:Y:S01]  /*c630*/  FMUL.FTZ R5, R5, UR4 ;  /* 0x0000000405057c20 */ /* 0x000fe20008410000 */
[----:B------:R-:W-:Y:S02]  /*c640*/  LOP3.LUT R8, R212, R8, RZ, 0xfc, !PT ;  /* 0x00000008d4087212 */ /* 0x000fe400078efcff */
[----:B--2---:R-:W-:Y:S01]  /*c650*/  FSEL R9, R9, 1, P3 ;  /* 0x3f80000009097808 */ /* 0x004fe20001800000 */
[C---:B------:R-:W-:Y:S01]  /*c660*/  FMUL.FTZ R160, R5.reuse, R160 ;  /* 0x000000a005a07220 */ /* 0x040fe20000410000 */
[----:B------:R-:W-:Y:S01]  /*c670*/  MOV R3, 0x20 ;  /* 0x0000002000037802 */ /* 0x000fe20000000f00 */
[----:B------:R-:W-:Y:S01]  /*c680*/  FMUL.FTZ R161, R5, R161 ;  /* 0x000000a105a17220 */ /* 0x000fe20000410000 */
[----:B------:R-:W-:Y:S01]  /*c690*/  LOP3.LUT P2, RZ, R4, 0x8, RZ, 0xc0, !PT ;  /* 0x0000000804ff7812 */ /* 0x000fe2000784c0ff */
[----:B------:R-:W-:Y:S01]  /*c6a0*/  FMUL.FTZ R9, R9, UR4 ;  /* 0x0000000409097c20 */ /* 0x000fe20008410000 */
[----:B------:R-:W-:Y:S01]  /*c6b0*/  UMOV UR4, 0x400 ;  /* 0x0000040000047882 */ /* 0x000fe20000000000 */
[----:B------:R-:W-:Y:S01]  /*c6c0*/  FMUL.FTZ R156, R5, R156 ;  /* 0x0000009c059c7220 */ /* 0x000fe20000410000 */
[----:B------:R-:W-:Y:S01]  /*c6d0*/  ULEA UR11, UR11, UR4, 0x18 ;  /* 0x000000040b0b7291 */ /* 0x000fe2000f8ec0ff */
[C---:B------:R-:W-:Y:S01]  /*c6e0*/  FMUL.FTZ R162, R9.reuse, R162 ;  /* 0x000000a209a27220 */ /* 0x040fe20000410000 */
[----:B------:R-:W-:Y:S01]  /*c6f0*/  FMUL.FTZ R163, R9, R163 ;  /* 0x000000a309a37220 */ /* 0x000fe20000410000 */
[----:B------:R-:W-:Y:S01]  /*c700*/  SEL R3, R3, 0xffffffe0, !P2 ;  /* 0xffffffe003037807 */ /* 0x000fe20005000000 */
[----:B------:R-:W-:Y:S01]  /*c710*/  FMUL.FTZ R157, R5, R157 ;  /* 0x0000009d059d7220 */ /* 0x000fe20000410000 */
[C---:B------:R-:W-:Y:S01]  /*c720*/  FMUL.FTZ R158, R9.reuse, R158 ;  /* 0x0000009e099e7220 */ /* 0x040fe20000410000 */
[----:B------:R-:W-:Y:S01]  /*c730*/  LEA R8, R8, UR11, 0x1 ;  /* 0x0000000b08087c11 */ /* 0x000fe2000f8e08ff */
        /* <DEDUP_REMOVED lines=9> */
[C---:B------:R-:W-:Y:S01]  /*c7d0*/  IADD3 R13, PT, PT, R8.reuse, 0x40, RZ ;  /* 0x00000040080d7810 */ /* 0x040fe20007ffe0ff */
[C---:B------:R-:W-:Y:S01]  /*c7e0*/  FMUL.FTZ R144, R5.reuse, R144 ;  /* 0x0000009005907220 */ /* 0x040fe20000410000 */
[----:B------:R-:W-:Y:S01]  /*c7f0*/  FMUL.FTZ R145, R5, R145 ;  /* 0x0000009105917220 */ /* 0x000fe20000410000 */
[C---:B------:R-:W-:Y:S01]  /*c800*/  FMUL.FTZ R146, R9.reuse, R146 ;  /* 0x0000009209927220 */ /* 0x040fe20000410000 */
[----:B------:R-:W-:Y:S01]  /*c810*/  FMUL.FTZ R147, R9, R147 ;  /* 0x0000009309937220 */ /* 0x000fe20000410000 */
[C---:B------:R-:W-:Y:S01]  /*c820*/  IADD3 R12, PT, PT, R8.reuse, R3, RZ ;  /* 0x00000003080c7210 */ /* 0x040fe20007ffe0ff */
[C---:B------:R-:W-:Y:S01]  /*c830*/  FMUL.FTZ R140, R5.reuse, R140 ;  /* 0x0000008c058c7220 */ /* 0x040fe20000410000 */
[C---:B------:R-:W-:Y:S01]  /*c840*/  @P1 IADD3 R13, PT, PT, R8.reuse, -0x40, RZ ;  /* 0xffffffc0080d1810 */ /* 0x040fe20007ffe0ff */
[----:B------:R-:W-:Y:S01]  /*c850*/  FMUL.FTZ R141, R5, R141 ;  /* 0x0000008d058d7220 */ /* 0x000fe20000410000 */
[C---:B------:R-:W-:Y:S01]  /*c860*/  FMUL.FTZ R142, R9.reuse, R142 ;  /* 0x0000008e098e7220 */ /* 0x040fe20000410000 */
[----:B------:R-:W-:Y:S01]  /*c870*/  FMUL.FTZ R143, R9, R143 ;  /* 0x0000008f098f7220 */ /* 0x000fe20000410000 */
        /* <DEDUP_REMOVED lines=23> */
[C---:B------:R-:W-:Y:S01]  /*c9f0*/  IADD3 R14, PT, PT, R10.reuse, R12, RZ ;  /* 0x0000000c0a0e7210 */ /* 0x040fe20007ffe0ff */
[----:B------:R-:W-:Y:S01]  /*ca00*/  FMUL.FTZ R42, R9, R42 ;  /* 0x0000002a092a7220 */ /* 0x000fe20000410000 */
[----:B------:R-:W-:Y:S01]  /*ca10*/  IADD3 R3, PT, PT, R3, R13, RZ ;  /* 0x0000000d03037210 */ /* 0x000fe20007ffe0ff */
        /* <DEDUP_REMOVED lines=11> */
[C---:B------:R-:W-:Y:S01]  /*cad0*/  IADD3 R15, PT, PT, R10.reuse, R13, RZ ;  /* 0x0000000d0a0f7210 */ /* 0x040fe20007ffe0ff */
        /* <DEDUP_REMOVED lines=128> */
[----:B------:R-:W1:Y:S01]  /*d2e0*/  @UP3 LDCU.64 UR4, c[0x0][0x408] ;  /* 0x00008100ff0437ac */ /* 0x000e620008000a00 */
        /* <DEDUP_REMOVED lines=13> */
[C---:B------:R-:W-:Y:S01]  /*d3c0*/  FMUL.FTZ R118, R9.reuse, R118 ;  /* 0x0000007609767220 */ /* 0x040fe20000410000 */
[----:B------:R-:W-:Y:S01]  /*d3d0*/  STS [R12+0x8000], R76 ;  /* 0x0080004c0c007388 */ /* 0x000fe20000000800 */
[----:B------:R-:W-:Y:S01]  /*d3e0*/  FMUL.FTZ R119, R9, R119 ;  /* 0x0000007709777220 */ /* 0x000fe20000410000 */
[----:B------:R-:W-:Y:S01]  /*d3f0*/  F2FP.F16.F32.PACK_AB R100, R101, R100 ;  /* 0x000000646564723e */ /* 0x000fe200000000ff */
[----:B------:R-:W-:Y:S01]  /*d400*/  FMUL.FTZ R120, R5, R120 ;  /* 0x0000007805787220 */ /* 0x000fe20000410000 */
        /* <DEDUP_REMOVED lines=18> */
[----:B-1----:R-:W-:Y:S01]  /*d530*/  @UP3 UIMAD.WIDE.U32 UR16, UR21, UR4, URZ ;  /* 0x00000004151032a5 */ /* 0x002fe2000f8e00ff */
        /* <DEDUP_REMOVED lines=15> */
[----:B------:R-:W-:Y:S01]  /*d630*/  @UP3 UIMAD UR7, UR21, UR5, UR17 ;  /* 0x00000005150732a4 */ /* 0x000fe2000f8e0211 */
[----:B------:R-:W-:Y:S01]  /*d640*/  F2FP.F16.F32.PACK_AB R5, R5, R128 ;  /* 0x000000800505723e */ /* 0x000fe200000000ff */
[----:B------:R-:W-:Y:S01]  /*d650*/  STS [R10+0x8000], R96 ;  /* 0x008000600a007388 */ /* 0x000fe20000000800 */
[----:B------:R-:W-:Y:S01]  /*d660*/  @!UP2 UIMAD UR21, UR12, UR9, URZ ;  /* 0x000000090c15a2a4 */ /* 0x000fe2000f8e02ff */
[----:B------:R-:W-:Y:S01]  /*d670*/  F2FP.F16.F32.PACK_AB R9, R9, R130 ;  /* 0x000000820909723e */ /* 0x000fe200000000ff */
[----:B------:R-:W1:Y:S01]  /*d680*/  @UP1 LDCU UR5, c[0x0][0x430] ;  /* 0x00008600ff0517ac */ /* 0x000e620008000800 */
[----:B------:R-:W-:Y:S01]  /*d690*/  STS [R10+0x8400], R98 ;  /* 0x008400620a007388 */ /* 0x000fe20000000800 */
[----:B------:R-:W-:-:S03]  /*d6a0*/  @UP1 UMOV UR4, 0x1 ;  /* 0x0000000100041882 */ /* 0x000fc60000000000 */
[----:B------:R-:W-:Y:S01]  /*d6b0*/  STS [R8+0xc000], R100 ;  /* 0x00c0006408007388 */ /* 0x000fe20000000800 */
[----:B------:R-:W-:Y:S01]  /*d6c0*/  @UP3 UMOV UR14, UR16 ;  /* 0x00000010000e3c82 */ /* 0x000fe20008000000 */
[----:B------:R-:W-:Y:S02]  /*d6d0*/  USHF.R.S32.HI UR8, URZ, 0x1f, UR21 ;  /* 0x0000001fff087899 */ /* 0x000fe40008011415 */
        /* <DEDUP_REMOVED lines=13> */
[----:B--2---:R-:W-:-:S04]  /*d7b0*/  SHF.L.U32 R14, R4, 0x3, RZ ;  /* 0x00000003040e7819 */ /* 0x004fc800000006ff */
[----:B----4-:R-:W-:-:S04]  /*d7c0*/  LOP3.LUT R3, R14, 0x1f8, RZ, 0xc0, !PT ;  /* 0x000001f80e037812 */ /* 0x010fc800078ec0ff */
[----:B------:R-:W-:-:S04]  /*d7d0*/  LOP3.LUT R3, R3, 0x38, R4, 0x78, !PT ;  /* 0x0000003803037812 */ /* 0x000fc800078e7804 */
[----:B------:R-:W-:Y:S01]  /*d7e0*/  LOP3.LUT R3, R3, 0x1e00, R14, 0xf8, !PT ;  /* 0x00001e0003037812 */ /* 0x000fe200078ef80e */
[----:B-1-3--:R-:W-:Y:S06]  /*d7f0*/  BRA.U UP1, `(.L_x_1799) ;  /* 0x0000000101207547 */ /* 0x00afec000b800000 */
        /* <DEDUP_REMOVED lines=8> */
.L_x_1799:
        /* <DEDUP_REMOVED lines=10> */
[----:B------:R-:W-:Y:S01]  /*d920*/  MOV R15, 0x7f800000 ;  /* 0x7f800000000f7802 */ /* 0x000fe20000000f00 */
[----:B------:R-:W-:Y:S02]  /*d930*/  USEL UR8, UR8, URZ, UP0 ;  /* 0x000000ff08087287 */ /* 0x000fe40008000000 */
[----:B------:R-:W-:-:S03]  /*d940*/  USHF.R.S32.HI UR10, URZ, 0x1f, UR13 ;  /* 0x0000001fff0a7899 */ /* 0x000fc6000801140d */
[----:B------:R-:W5:Y:S01]  /*d950*/  @P4 LDC R12, c[0x0][0x458] ;  /* 0x00011600ff0c4b82 */ /* 0x000f620000000800 */
[----:B------:R-:W4:Y:S01]  /*d960*/  @P3 MUFU.LG2 R6, R6 ;  /* 0x0000000600063308 */ /* 0x000f220000000c00 */
[----:B------:R-:W-:Y:S01]  /*d970*/  BSSY.RECONVERGENT B0, `(.L_x_1800) ;  /* 0x0000022000007945 */ /* 0x000fe20003800200 */
[----:B---3--:R-:W-:-:S05]  /*d980*/  @P4 FMUL.FTZ R13, R13, 0.69314718246459960938 ;  /* 0x3f3172180d0d4820 */ /* 0x008fca0000410000 */
[----:B------:R-:W3:Y:S01]  /*d990*/  @P3 LDC R7, c[0x0][0x458] ;  /* 0x00011600ff073b82 */ /* 0x000ee20000000800 */
[----:B-1----:R-:W-:Y:S01]  /*d9a0*/  MOV R5, 0x7f800000 ;  /* 0x7f80000000057802 */ /* 0x002fe20000000f00 */
[----:B--2---:R-:W-:-:S04]  /*d9b0*/  UIMAD UR11, UR9, UR5, URZ ;  /* 0x00000005090b72a4 */ /* 0x004fc8000f8e02ff */
[----:B------:R-:W-:Y:S01]  /*d9c0*/  USHF.L.U32 UR11, UR11, 0x7, URZ ;  /* 0x000000070b0b7899 */ /* 0x000fe200080006ff */
[----:B------:R1:W2:Y:S01]  /*d9d0*/  LDS.128 R8, [R3+0x3000] ;  /* 0x0030000003087984 */ /* 0x0002a20000000c00 */
[----:B----4-:R-:W-:Y:S02]  /*d9e0*/  @P3 FMUL.FTZ R6, R6, 0.69314718246459960938 ;  /* 0x3f31721806063820 */ /* 0x010fe40000410000 */
[----:B------:R-:W-:Y:S02]  /*d9f0*/  USHF.R.S32.HI UR4, URZ, 0x1f, UR11 ;  /* 0x0000001fff047899 */ /* 0x000fe4000801140b */
[----:B------:R-:W-:Y:S01]  /*da00*/  UIADD3 UR21, UP1, UP0, UR11, UR21, UR13 ;  /* 0x000000150b157290 */ /* 0x000fe2000f83e00d */
[----:B-----5:R-:W-:-:S03]  /*da10*/  @P4 FFMA.FTZ R15, R2, R12, R13 ;  /* 0x0000000c020f4223 */ /* 0x020fc6000001000d */
[----:B------:R-:W-:Y:S01]  /*da20*/  UIADD3.X UR4, UPT, UPT, UR4, UR8, UR10, UP1, UP0 ;  /* 0x0000000804047290 */ /* 0x000fe20008fe040a */
[----:B---3--:R-:W-:Y:S01]  /*da30*/  @P3 FFMA.FTZ R5, R0, R7, R6 ;  /* 0x0000000700053223 */ /* 0x008fe20000010006 */
[----:B-12---:R-:W-:Y:S10]  /*da40*/  @P0 BRA `(.L_x_1801) ;  /* 0x0000000000500947 */ /* 0x006ff40003800000 */
        /* <DEDUP_REMOVED lines=9> */
[C---:B------:R-:W-:Y:S01]  /*dae0*/  @!P3 IADD3 R2, P1, PT, R0.reuse, UR21, RZ ;  /* 0x000000150002bc10 */ /* 0x040fe2000ff3e0ff */
[----:B------:R-:W2:Y:S03]  /*daf0*/  @!P2 LDC.64 R6, c[0x0][0x420] ;  /* 0x00010800ff06ab82 */ /* 0x000ea60000000a00 */
        /* <DEDUP_REMOVED lines=9> */
.L_x_1801:
[----:B------:R-:W-:Y:S05]  /*db90*/  BSYNC.RECONVERGENT B0 ;  /* 0x0000000000007941 */ /* 0x000fea0003800200 */
.L_x_1800:
[----:B------:R2:W5:Y:S01]  /*dba0*/  LDL R34, [R1+0x2c] ;  /* 0x00002c0001227983 */ /* 0x0005620000100800 */
[----:B------:R-:W3:Y:S03]  /*dbb0*/  LDCU.64 UR4, c[0x0][0x410] ;  /* 0x00008200ff0477ac */ /* 0x000ee60008000a00 */
[----:B------:R2:W5:Y:S04]  /*dbc0*/  LDL R35, [R1+0x30] ;  /* 0x0000300001237983 */ /* 0x0005680000100800 */
[----:B------:R2:W5:Y:S01]  /*dbd0*/  LDL R36, [R1+0x34] ;  /* 0x0000340001247983 */ /* 0x0005620000100800 */
[----:B------:R-:W-:Y:S01]  /*dbe0*/  SHF.R.U32.HI R0, RZ, 0x3, R4 ;  /* 0x00000003ff007819 */ /* 0x000fe20000011604 */
[----:B------:R-:W-:Y:S01]  /*dbf0*/  UIMAD.WIDE.U32 UR8, UR9, 0x80, URZ ;  /* 0x00000080090878a5 */ /* 0x000fe2000f8e00ff */
[----:B------:R-:W-:Y:S01]  /*dc00*/  LOP3.LUT R2, R14, 0x38, RZ, 0xc0, !PT ;  /* 0x000000380e027812 */ /* 0x000fe200078ec0ff */
[----:B------:R2:W4:Y:S01]  /*dc10*/  LDS.128 R20, [R3] ;  /* 0x0000000003147984 */ /* 0x0005220000000c00 */
[C---:B------:R-:W-:Y:S01]  /*dc20*/  ISETP.GE.AND P3, PT, R0.reuse, UR20, PT ;  /* 0x0000001400007c0c */ /* 0x040fe2000bf66270 */
[----:B------:R-:W-:Y:S01]  /*dc30*/  VIADD R4, R0, 0x40 ;  /* 0x0000004000047836 */ /* 0x000fe20000000000 */
[----:B-1----:R-:W-:Y:S01]  /*dc40*/  IADD3 R6, P0, PT, R2, UR14, RZ ;  /* 0x0000000e02067c10 */ /* 0x002fe2000ff1e0ff */
[----:B------:R-:W-:Y:S01]  /*dc50*/  VIADD R5, R0, 0x20 ;  /* 0x0000002000057836 */ /* 0x000fe20000000000 */
[----:B------:R2:W1:Y:S01]  /*dc60*/  LDS.128 R16, [R3+0x4000] ;  /* 0x0040000003107984 */ /* 0x0004620000000c00 */
[----:B------:R-:W-:Y:S01]  /*dc70*/  BSSY.RECONVERGENT B0, `(.L_x_1802) ;  /* 0x0000021000007945 */ /* 0x000fe20003800200 */
[----:B------:R-:W-:Y:S01]  /*dc80*/  ISETP.GE.AND P1, PT, R4, UR20, PT ;  /* 0x0000001404007c0c */ /* 0x000fe2000bf26270 */
[----:B------:R-:W-:Y:S01]  /*dc90*/  VIADD R4, R0, 0x60 ;  /* 0x0000006000047836 */ /* 0x000fe20000000000 */
[----:B------:R-:W-:Y:S01]  /*dca0*/  ISETP.GE.AND P2, PT, R5, UR20, PT ;  /* 0x0000001405007c0c */ /* 0x000fe2000bf46270 */
[----:B------:R-:W-:Y:S01]  /*dcb0*/  IMAD.X R7, RZ, RZ, UR7, P0 ;  /* 0x00000007ff077e24 */ /* 0x000fe200080e06ff */
[----:B------:R2:W1:Y:S01]  /*dcc0*/  LDS.128 R12, [R3+0x8000] ;  /* 0x00800000030c7984 */ /* 0x0004620000000c00 */
[----:B---3--:R-:W-:Y:S01]  /*dcd0*/  IMAD.U32 R24, RZ, RZ, UR4 ;  /* 0x00000004ff187e24 */ /* 0x008fe2000f8e00ff */
[----:B------:R-:W-:Y:S01]  /*dce0*/  ISETP.GE.AND P0, PT, R4, UR20, PT ;  /* 0x0000001404007c0c */ /* 0x000fe2000bf06270 */
[----:B------:R-:W-:Y:S01]  /*dcf0*/  IMAD.U32 R26, RZ, RZ, UR5 ;  /* 0x00000005ff1a7e24 */ /* 0x000fe2000f8e00ff */
[----:B------:R-:W-:Y:S01]  /*dd00*/  LOP3.LUT R0, R0, UR8, RZ, 0xfc, !PT ;  /* 0x0000000800007c12 */ /* 0x000fe2000f8efcff */
[----:B------:R-:W-:-:S02]  /*dd10*/  IMAD.WIDE.U32 R24, R24, UR6, R6 ;  /* 0x0000000618187c25 */ /* 0x000fc4000f8e0006 */
[----:B------:R2:W3:Y:S02]  /*dd20*/  LDS.128 R4, [R3+0xc000] ;  /* 0x00c0000003047984 */ /* 0x0004e40000000c00 */
[----:B------:R-:W-:Y:S01]  /*dd30*/  IMAD R27, R26, UR6, R25 ;  /* 0x000000061a1b7c24 */ /* 0x000fe2000f8e0219 */
[----:B------:R-:W-:Y:S06]  /*dd40*/  @P3 BRA `(.L_x_1803) ;  /* 0x00000000004c3947 */ /* 0x000fec0003800000 */
[----:B------:R-:W4:Y:S01]  /*dd50*/  LDCU.64 UR6, c[0x0][0x408] ;  /* 0x00008100ff0677ac */ /* 0x000f220008000a00 */
[----:B------:R-:W-:Y:S01]  /*dd60*/  IMAD.MOV.U32 R26, RZ, RZ, R24 ;  /* 0x000000ffff1a7224 */ /* 0x000fe200078e0018 */
[----:B------:R-:W2:Y:S01]  /*dd70*/  LDCU.64 UR4, c[0x0][0x3f0] ;  /* 0x00007e00ff0477ac */ /* 0x000ea20008000a00 */
[----:B------:R-:W2:Y:S01]  /*dd80*/  LDCU UR11, c[0x0][0x440] ;  /* 0x00008800ff0b77ac */ /* 0x000ea20008000800 */
[----:B----4-:R-:W-:Y:S01]  /*dd90*/  UIMAD UR10, UR9, UR6, URZ ;  /* 0x00000006090a72a4 */ /* 0x010fe2000f8e02ff */
[----:B------:R-:W-:-:S05]  /*dda0*/  IMAD.WIDE.U32 R30, R0, UR6, R26 ;  /* 0x00000006001e7c25 */ /* 0x000fca000f8e001a */
[----:B------:R-:W-:Y:S01]  /*ddb0*/  IMAD.U32 R28, RZ, RZ, UR10 ;  /* 0x0000000aff1c7e24 */ /* 0x000fe2000f8e00ff */
[----:B--2---:R-:W-:Y:S02]  /*ddc0*/  LEA R32, P3, R30, UR4, 0x1 ;  /* 0x000000041e207c11 */ /* 0x004fe4000f8608ff */
[----:B------:R-:W-:Y:S01]  /*ddd0*/  ISETP.GE.AND P6, PT, R2, UR11, PT ;  /* 0x0000000b02007c0c */ /* 0x000fe2000bfc6270 */
[----:B------:R-:W-:Y:S01]  /*dde0*/  IMAD R28, R0, UR7, R28 ;  /* 0x00000007001c7c24 */ /* 0x000fe2000f8e021c */
[----:B-----5:R-:W-:Y:S02]  /*ddf0*/  ISETP.GE.AND P5, PT, R36, UR11, PT ;  /* 0x0000000b24007c0c */ /* 0x020fe4000bfa6270 */
[----:B------:R-:W-:Y:S01]  /*de00*/  ISETP.GE.AND P4, PT, R35, UR11, PT ;  /* 0x0000000b23007c0c */ /* 0x000fe2000bf86270 */
[----:B------:R-:W-:-:S05]  /*de10*/  IMAD.IADD R28, R28, 0x1, R31 ;  /* 0x000000011c1c7824 */ /* 0x000fca00078e021f */
[----:B------:R-:W-:Y:S02]  /*de20*/  LEA.HI.X R33, R30, UR5, R28, 0x1, P3 ;  /* 0x000000051e217c11 */ /* 0x000fe400098f0c1c */
[----:B------:R-:W-:-:S03]  /*de30*/  ISETP.GE.AND P3, PT, R34, UR11, PT ;  /* 0x0000000b22007c0c */ /* 0x000fc6000bf66270 */
[----:B------:R2:W-:Y:S04]  /*de40*/  @!P6 STG.E.128 desc[UR22][R32.64], R20 ;  /* 0x000000142000e986 */ /* 0x0005e8000c101d16 */
[----:B-1----:R2:W-:Y:S04]  /*de50*/  @!P5 STG.E.128 desc[UR22][R32.64+0x80], R16 ;  /* 0x000080102000d986 */ /* 0x0025e8000c101d16 */
[----:B------:R2:W-:Y:S04]  /*de60*/  @!P4 STG.E.128 desc[UR22][R32.64+0x100], R12 ;  /* 0x0001000c2000c986 */ /* 0x0005e8000c101d16 */
[----:B---3--:R2:W-:Y:S02]  /*de70*/  @!P3 STG.E.128 desc[UR22][R32.64+0x180], R4 ;  /* 0x000180042000b986 */ /* 0x0085e4000c101d16 */
.L_x_1803:
[----:B------:R-:W-:Y:S05]  /*de80*/  BSYNC.RECONVERGENT B0 ;  /* 0x0000000000007941 */ /* 0x000fea0003800200 */
.L_x_1802:
[----:B--2-4-:R2:W4:Y:S01]  /*de90*/  LDS.128 R20, [R3+0x1000] ;  /* 0x0010000003147984 */ /* 0x0145220000000c00 */
[----:B------:R-:W-:Y:S03]  /*dea0*/  BSSY.RECONVERGENT B0, `(.L_x_1804) ;  /* 0x000001a000007945 */ /* 0x000fe60003800200 */
[----:B-1----:R2:W1:Y:S04]  /*deb0*/  LDS.128 R16, [R3+0x5000] ;  /* 0x0050000003107984 */ /* 0x0024680000000c00 */
[----:B------:R2:W1:Y:S04]  /*dec0*/  LDS.128 R12, [R3+0x9000] ;  /* 0x00900000030c7984 */ /* 0x0004680000000c00 */
[----:B---3--:R2:W3:Y:S01]  /*ded0*/  LDS.128 R4, [R3+0xd000] ;  /* 0x00d0000003047984 */ /* 0x0084e20000000c00 */
[----:B------:R-:W-:Y:S05]  /*dee0*/  @P2 BRA `(.L_x_1805) ;  /* 0x0000000000542947 */ /* 0x000fea0003800000 */
[----:B------:R-:W2:Y:S01]  /*def0*/  LDCU.64 UR6, c[0x0][0x408] ;  /* 0x00008100ff0677ac */ /* 0x000ea20008000a00 */
[----:B------:R-:W-:Y:S01]  /*df00*/  IADD3 R29, P2, PT, R0, 0x20, RZ ;  /* 0x00000020001d7810 */ /* 0x000fe20007f5e0ff */
[----:B------:R-:W-:Y:S01]  /*df10*/  IMAD.MOV.U32 R30, RZ, RZ, R24 ;  /* 0x000000ffff1e7224 */ /* 0x000fe200078e0018 */
[----:B------:R-:W4:Y:S01]  /*df20*/  LDCU UR10, c[0x0][0x440] ;  /* 0x00008800ff0a77ac */ /* 0x000f220008000800 */
[----:B------:R-:W-:Y:S02]  /*df30*/  IMAD.MOV.U32 R31, RZ, RZ, R27 ;  /* 0x000000ffff1f7224 */ /* 0x000fe400078e001b */
[----:B------:R-:W-:Y:S01]  /*df40*/  IMAD.X R28, RZ, RZ, UR9, P2 ;  /* 0x00000009ff1c7e24 */ /* 0x000fe200090e06ff */
[----:B------:R-:W1:Y:S03]  /*df50*/  LDCU.64 UR4, c[0x0][0x3f0] ;  /* 0x00007e00ff0477ac */ /* 0x000e660008000a00 */
[----:B--2---:R-:W-:-:S02]  /*df60*/  IMAD R28, R28, UR6, RZ ;  /* 0x000000061c1c7c24 */ /* 0x004fc4000f8e02ff */
[----:B------:R-:W-:Y:S01]  /*df70*/  IMAD.WIDE.U32 R30, R29, UR6, R30 ;  /* 0x000000061d1e7c25 */ /* 0x000fe2000f8e001e */
[----:B----4-:R-:W-:-:S03]  /*df80*/  ISETP.GE.AND P5, PT, R2, UR10, PT ;  /* 0x0000000a02007c0c */ /* 0x010fc6000bfa6270 */
[----:B------:R-:W-:Y:S01]  /*df90*/  IMAD R28, R29, UR7, R28 ;  /* 0x000000071d1c7c24 */ /* 0x000fe2000f8e021c */
[----:B-----5:R-:W-:Y:S02]  /*dfa0*/  ISETP.GE.AND P4, PT, R36, UR10, PT ;  /* 0x0000000a24007c0c */ /* 0x020fe4000bf86270 */
[----:B------:R-:W-:Y:S01]  /*dfb0*/  ISETP.GE.AND P3, PT, R35, UR10, PT ;  /* 0x0000000a23007c0c */ /* 0x000fe2000bf66270 */
[----:B------:R-:W-:Y:S01]  /*dfc0*/  IMAD.IADD R28, R28, 0x1, R31 ;  /* 0x000000011c1c7824 */ /* 0x000fe200078e021f */
[----:B------:R-:W-:Y:S02]  /*dfd0*/  ISETP.GE.AND P2, PT, R34, UR10, PT ;  /* 0x0000000a22007c0c */ /* 0x000fe4000bf46270 */
[----:B-1----:R-:W-:-:S04]  /*dfe0*/  LEA R32, P6, R30, UR4, 0x1 ;  /* 0x000000041e207c11 */ /* 0x002fc8000f8c08ff */
[----:B------:R-:W-:-:S05]  /*dff0*/  LEA.HI.X R33, R30, UR5, R28, 0x1, P6 ;  /* 0x000000051e217c11 */ /* 0x000fca000b0f0c1c */
[----:B------:R1:W-:Y:S04]  /*e000*/  @!P5 STG.E.128 desc[UR22][R32.64], R20 ;  /* 0x000000142000d986 */ /* 0x0003e8000c101d16 */
[----:B------:R1:W-:Y:S04]  /*e010*/  @!P4 STG.E.128 desc[UR22][R32.64+0x80], R16 ;  /* 0x000080102000c986 */ /* 0x0003e8000c101d16 */
[----:B------:R1:W-:Y:S04]  /*e020*/  @!P3 STG.E.128 desc[UR22][R32.64+0x100], R12 ;  /* 0x0001000c2000b986 */ /* 0x0003e8000c101d16 */
[----:B---3--:R1:W-:Y:S02]  /*e030*/  @!P2 STG.E.128 desc[UR22][R32.64+0x180], R4 ;  /* 0x000180042000a986 */ /* 0x0083e4000c101d16 */
.L_x_1805:
[----:B------:R-:W-:Y:S05]  /*e040*/  BSYNC.RECONVERGENT B0 ;  /* 0x0000000000007941 */ /* 0x000fea0003800200 */
.L_x_1804:
[----:B-1--4-:R1:W4:Y:S01]  /*e050*/  LDS.128 R20, [R3+0x2000] ;  /* 0x0020000003147984 */ /* 0x0123220000000c00 */
        /* <DEDUP_REMOVED lines=8> */
[----:B------:R-:W3:Y:S01]  /*e0e0*/  LDCU UR10, c[0x0][0x440] ;  /* 0x00008800ff0a77ac */ /* 0x000ee20008000800 */
[----:B------:R-:W-:Y:S02]  /*e0f0*/  IMAD.MOV.U32 R31, RZ, RZ, R27 ;  /* 0x000000ffff1f7224 */ /* 0x000fe400078e001b */
[----:B------:R-:W-:Y:S01]  /*e100*/  IMAD.X R28, RZ, RZ, UR9, P1 ;  /* 0x00000009ff1c7e24 */ /* 0x000fe200088e06ff */
[----:B------:R-:W4:Y:S03]  /*e110*/  LDCU.64 UR4, c[0x0][0x3f0] ;  /* 0x00007e00ff0477ac */ /* 0x000f260008000a00 */
[----:B--2---:R-:W-:-:S02]  /*e120*/  IMAD R28, R28, UR6, RZ ;  /* 0x000000061c1c7c24 */ /* 0x004fc4000f8e02ff */
[----:B------:R-:W-:Y:S01]  /*e130*/  IMAD.WIDE.U32 R30, R29, UR6, R30 ;  /* 0x000000061d1e7c25 */ /* 0x000fe2000f8e001e */
[----:B---3--:R-:W-:-:S03]  /*e140*/  ISETP.GE.AND P4, PT, R2, UR10, PT ;  /* 0x0000000a02007c0c */ /* 0x008fc6000bf86270 */
[----:B------:R-:W-:Y:S01]  /*e150*/  IMAD R28, R29, UR7, R28 ;  /* 0x000000071d1c7c24 */ /* 0x000fe2000f8e021c */
[----:B-----5:R-:W-:Y:S02]  /*e160*/  ISETP.GE.AND P3, PT, R36, UR10, PT ;  /* 0x0000000a24007c0c */ /* 0x020fe4000bf66270 */
        /* <DEDUP_REMOVED lines=8> */
[----:B------:R2:W-:Y:S02]  /*e1f0*/  @!P1 STG.E.128 desc[UR22][R32.64+0x180], R4 ;  /* 0x0001800420009986 */ /* 0x0005e4000c101d16 */
.L_x_1807:
[----:B------:R-:W-:Y:S05]  /*e200*/  BSYNC.RECONVERGENT B0 ;  /* 0x0000000000007941 */ /* 0x000fea0003800200 */
.L_x_1806:
[----:B-12---:R1:W2:Y:S04]  /*e210*/  LDS.128 R12, [R3+0x7000] ;  /* 0x00700000030c7984 */ /* 0x0062a80000000c00 */
[----:B------:R1:W1:Y:S01]  /*e220*/  LDS.128 R4, [R3+0xb000] ;  /* 0x00b0000003047984 */ /* 0x0002620000000c00 */
[----:B------:R-:W-:Y:S05]  /*e230*/  @P0 EXIT ;  /* 0x000000000000094d */ /* 0x000fea0003800000 */
[----:B------:R-:W1:Y:S01]  /*e240*/  LDCU.64 UR6, c[0x0][0x408] ;  /* 0x00008100ff0677ac */ /* 0x000e620008000a00 */
[----:B------:R1:W2:Y:S01]  /*e250*/  LDS.128 R16, [R3+0xf000] ;  /* 0x00f0000003107984 */ /* 0x0002a20000000c00 */
[----:B----4-:R-:W-:Y:S01]  /*e260*/  IMAD.MOV.U32 R20, RZ, RZ, R24 ;  /* 0x000000ffff147224 */ /* 0x010fe200078e0018 */
[----:B------:R-:W4:Y:S01]  /*e270*/  LDCU UR10, c[0x0][0x440] ;  /* 0x00008800ff0a77ac */ /* 0x000f220008000800 */
[----:B------:R-:W-:Y:S01]  /*e280*/  IMAD.MOV.U32 R21, RZ, RZ, R27 ;  /* 0x000000ffff157224 */ /* 0x000fe200078e001b */
[----:B------:R-:W1:Y:S01]  /*e290*/  LDCU.64 UR4, c[0x0][0x3f0] ;  /* 0x00007e00ff0477ac */ /* 0x000e620008000a00 */
[----:B----4-:R-:W-:Y:S02]  /*e2a0*/  ISETP.GE.AND P3, PT, R2, UR10, PT ;  /* 0x0000000a02007c0c */ /* 0x010fe4000bf66270 */
[----:B-1-3--:R-:W-:Y:S02]  /*e2b0*/  IADD3 R3, P0, PT, R0, 0x60, RZ ;  /* 0x0000006000037810 */ /* 0x00afe40007f1e0ff */
[----:B-----5:R-:W-:-:S02]  /*e2c0*/  ISETP.GE.AND P2, PT, R36, UR10, PT ;  /* 0x0000000a24007c0c */ /* 0x020fc4000bf46270 */
[----:B------:R-:W-:Y:S01]  /*e2d0*/  ISETP.GE.AND P1, PT, R35, UR10, PT ;  /* 0x0000000a23007c0c */ /* 0x000fe2000bf26270 */
[----:B------:R-:W-:Y:S02]  /*e2e0*/  IMAD.X R0, RZ, RZ, UR9, P0 ;  /* 0x00000009ff007e24 */ /* 0x000fe400080e06ff */
        /* <DEDUP_REMOVED lines=10> */
[----:B------:R-:W-:Y:S05]  /*e390*/  @P0 EXIT ;  /* 0x000000000000094d */ /* 0x000fea0003800000 */
[----:B------:R-:W-:Y:S01]  /*e3a0*/  STG.E.128 desc[UR22][R2.64+0x180], R16 ;  /* 0x0001801002007986 */ /* 0x000fe2000c101d16 */
[----:B------:R-:W-:Y:S05]  /*e3b0*/  EXIT ;  /* 0x000000000000794d */ /* 0x000fea0003800000 */
.L_x_1808:
        /* <DEDUP_REMOVED lines=12> */
.L_x_2366:


//--------------------- .text._ZN5flash16flash_fwd_kernelI23Flash_fwd_kernel_traitsILi256ELi128ELi64ELi8ELb0ELb0EN7cutlass6half_tE19Flash_kernel_traitsILi256ELi128ELi64ELi8ES3_EELb0ELb0ELb0ELb0ELb0ELb0ELb1ELb0EEEvNS_16Flash_fwd_paramsE --------------------------
	.section	.text._ZN5flash16flash_fwd_kernelI23Flash_fwd_kernel_traitsILi256ELi128ELi64ELi8ELb0ELb0EN7cutlass6half_tE19Flash_kernel_traitsILi256ELi128ELi64ELi8ES3_EELb0ELb0ELb0ELb0ELb0ELb0ELb1ELb0EEEvNS_16Flash_fwd_paramsE,"ax",@progbits
	.align	128
        .global         _ZN5flash16flash_fwd_kernelI23Flash_fwd_kernel_traitsILi256ELi128ELi64ELi8ELb0ELb0EN7cutlass6half_tE19Flash_kernel_traitsILi256ELi128ELi64ELi8ES3_EELb0ELb0ELb0ELb0ELb0ELb0ELb1ELb0EEEvNS_16Flash_fwd_paramsE
        .type           _ZN5flash16flash_fwd_kernelI23Flash_fwd_kernel_traitsILi256ELi128ELi64ELi8ELb0ELb0EN7cutlass6half_tE19Flash_kernel_traitsILi256ELi128ELi64ELi8ES3_EELb0ELb0ELb0ELb0ELb0ELb0ELb1ELb0EEEvNS_16Flash_fwd_paramsE,@function
        .size           _ZN5flash16flash_fwd_kernelI23Flash_fwd_kernel_traitsILi256ELi128ELi64ELi8ELb0ELb0EN7cutlass6half_tE19Flash_kernel_traitsILi256ELi128ELi64ELi8ES3_EELb0ELb0ELb0ELb0ELb0ELb0ELb1ELb0EEEvNS_16Flash_fwd_paramsE,(.L_x_2367 - _ZN5flash16flash_fwd_kernelI23Flash_fwd_kernel_traitsILi256ELi128ELi64ELi8ELb0ELb0EN7cutlass6half_tE19Flash_kernel_traitsILi256ELi128ELi64ELi8ES3_EELb0ELb0ELb0ELb0ELb0ELb0ELb1ELb0EEEvNS_16Flash_fwd_paramsE)
        .other          _ZN5flash16flash_fwd_kernelI23Flash_fwd_kernel_traitsILi256ELi128ELi64ELi8ELb0ELb0EN7cutlass6half_tE19Flash_kernel_traitsILi256ELi128ELi64ELi8ES3_EELb0ELb0ELb0ELb0ELb0ELb0ELb1ELb0EEEvNS_16Flash_fwd_paramsE,@"STO_CUDA_ENTRY STV_DEFAULT"
_ZN5flash16flash_fwd_kernelI23Flash_fwd_kernel_traitsILi256ELi128ELi64ELi8ELb0ELb0EN7cutlass6half_tE19Flash_kernel_traitsILi256ELi128ELi64ELi8ES3_EELb0ELb0ELb0ELb0ELb0ELb0ELb1ELb0EEEvNS_16Flash_fwd_paramsE:
.text._ZN5flash16flash_fwd_kernelI23Flash_fwd_kernel_traitsILi256ELi128ELi64ELi8ELb0ELb0EN7cutlass6half_tE19Flash_kernel_traitsILi256ELi128ELi64ELi8ES3_EELb0ELb0ELb0ELb0ELb0ELb0ELb1ELb0EEEvNS_16Flash_fwd_paramsE:
        /* <DEDUP_REMOVED lines=77> */
.L_x_1809:
        /* <DEDUP_REMOVED lines=34> */
.L_x_1811:
        /* <DEDUP_REMOVED lines=56> */
.L_x_1813:
[----:B------:R-:W-:Y:S05]  /*0a70*/  BSYNC.RECONVERGENT B0 ;  /* 0x0000000000007941 */ /* 0x000fea0003800200 */
.L_x_1812:
        /* <DEDUP_REMOVED lines=25> */
.L_x_1815:
[----:B------:R-:W-:Y:S05]  /*0c10*/  BSYNC.RECONVERGENT B0 ;  /* 0x0000000000007941 */ /* 0x000fea0003800200 */
.L_x_1814:
        /* <DEDUP_REMOVED lines=24> */
.L_x_1817:
[----:B------:R-:W-:Y:S05]  /*0da0*/  BSYNC.RECONVERGENT B0 ;  /* 0x0000000000007941 */ /* 0x000fea0003800200 */
.L_x_1816:
        /* <DEDUP_REMOVED lines=26> */
.L_x_1819:
[----:B------:R-:W-:Y:S05]  /*0f50*/  BSYNC.RECONVERGENT B0 ;  /* 0x0000000000007941 */ /* 0x000fea0003800200 */
.L_x_1818:
        /* <DEDUP_REMOVED lines=10> */
.L_x_1821:
[----:B------:R-:W-:Y:S05]  /*1000*/  BSYNC.RECONVERGENT B0 ;  /* 0x0000000000007941 */ /* 0x000fea0003800200 */
.L_x_1820:
        /* <DEDUP_REMOVED lines=10> */
.L_x_1823:
[----:B------:R-:W-:Y:S05]  /*10b0*/  BSYNC.RECONVERGENT B0 ;  /* 0x0000000000007941 */ /* 0x000fea0003800200 */
.L_x_1822:
        /* <DEDUP_REMOVED lines=10> */
.L_x_1825:
[----:B------:R-:W-:Y:S05]  /*1160*/  BSYNC.RECONVERGENT B0 ;  /* 0x0000000000007941 */ /* 0x000fea0003800200 */
.L_x_1824:
        /* <DEDUP_REMOVED lines=10> */
.L_x_1810:
        /* <DEDUP_REMOVED lines=22> */
.L_x_1826:
[----:B------:R-:W1:Y:S01]  /*1370*/  LDCU.64 UR10, c[0x0][0x3b8] ;  /* 0x00007700ff0a77ac */ /* 0x000e620008000a00 */
[----:B------:R-:W-:-:S04]  /*1380*/  UIADD3 UR6, UPT, UPT, UR14, UR15, URZ ;  /* 0x0000000f0e067290 */ /* 0x000fc8000fffe0ff */
[----:B-1----:R-:W-:Y:S02]  /*1390*/  UIMAD.WIDE.U32 UR16, UR6, UR10, URZ ;  /* 0x0000000a061072a5 */ /* 0x002fe4000f8e00ff */
[----:B------:R-:W-:-:S04]  /*13a0*/  UIMAD UR6, UR6, UR11, URZ ;  /* 0x0000000b060672a4 */ /* 0x000fc8000f8e02ff */
[----:B------:R-:W-:Y:S02]  /*13b0*/  UIADD3 UR6, UPT, UPT, UR17, UR6, URZ ;  /* 0x0000000611067290 */ /* 0x000fe4000fffe0ff */
.L_x_1827:
        /* <DEDUP_REMOVED lines=38> */
.L_x_1828:
[----:B------:R-:W1:Y:S01]  /*1620*/  LDCU.64 UR8, c[0x0][0x3c0] ;  /* 0x00007800ff0877ac */ /* 0x000e620008000a00 */
[----:B------:R-:W-:-:S04]  /*1630*/  UIADD3 UR14, UPT, UPT, UR14, UR15, URZ ;  /* 0x0000000f0e0e7290 */ /* 0x000fc8000fffe0ff */
[----:B-1----:R-:W-:Y:S02]  /*1640*/  UIMAD.WIDE.U32 UR4, UR14, UR8, URZ ;  /* 0x000000080e0472a5 */ /* 0x002fe4000f8e00ff */
[----:B------:R-:W-:-:S04]  /*1650*/  UIMAD UR14, UR14, UR9, URZ ;  /* 0x000000090e0e72a4 */ /* 0x000fc8000f8e02ff */
[----:B------:R-:W-:-:S12]  /*1660*/  UIADD3 UR14, UPT, UPT, UR5, UR14, URZ ;  /* 0x0000000e050e7290 */ /* 0x000fd8000fffe0ff */
.L_x_1829:
[----:B------:R-:W-:Y:S01]  /*1670*/  IMAD.SHL.U32 R238, R222, 0x8, RZ ;  /* 0x00000008deee7824 */ /* 0x000fe200078e00ff */
[--C-:B------:R-:W-:Y:S01]  /*1680*/  SHF.R.U32.HI R5, RZ, 0x3, R222.reuse ;  /* 0x00000003ff057819 */ /* 0x100fe200000116de */
[----:B------:R-:W-:Y:S01]  /*1690*/  UIADD3 UR18, UPT, UPT, -UR18, UR13, URZ ;  /* 0x0000000d12127290 */ /* 0x000fe2000fffe1ff */
[----:B------:R-:W1:Y:S01]  /*16a0*/  S2UR UR28, SR_CgaCtaId ;  /* 0x00000000001c79c3 */ /* 0x000e620000008800 */
[----:B------:R-:W2:Y:S01]  /*16b0*/  LDCU.64 UR12, c[0x0][0x3c8] ;  /* 0x00007900ff0c77ac */ /* 0x000ea20008000a00 */
[C---:B------:R-:W-:Y:S01]  /*16c0*/  LOP3.LUT R223, R238.reuse, 0x38, RZ, 0xc0, !PT ;  /* 0x00000038eedf7812 */ /* 0x040fe200078ec0ff */
[C---:B------:R-:W-:Y:S01]  /*16d0*/  VIADD R0, R5.reuse, 0x40 ;  /* 0x0000004005007836 */ /* 0x040fe20000000000 */
[C---:B------:R-:W-:Y:S01]  /*16e0*/  LOP3.LUT R7, R238.reuse, 0x1f8, RZ, 0xc0, !PT ;  /* 0x000001f8ee077812 */ /* 0x040fe200078ec0ff */
[----:B------:R-:W-:Y:S01]  /*16f0*/  VIADD R4, R5, 0x20 ;  /* 0x0000002005047836 */ /* 0x000fe20000000000 */
[C---:B------:R-:W-:Y:S01]  /*1700*/  IADD3 R10, P1, PT, R223.reuse, UR16, RZ ;  /* 0x00000010df0a7c10 */ /* 0x040fe2000ff3e0ff */
[----:B------:R-:W3:Y:S01]  /*1710*/  LDCU.64 UR16, c[0x0][0x388] ;  /* 0x00007100ff1077ac */ /* 0x000ee20008000a00 */
[----:B------:R-:W-:Y:S01]  /*1720*/  IADD3 R16, P0, PT, R223, UR4, RZ ;  /* 0x00000004df107c10 */ /* 0x000fe2000ff1e0ff */
[----:B------:R-:W-:Y:S01]  /*1730*/  BSSY.RECONVERGENT B0, `(.L_x_1830) ;  /* 0x000004f000007945 */ /* 0x000fe20003800200 */
[----:B------:R-:W-:Y:S01]  /*1740*/  LOP3.LUT R236, R7, 0x38, R222, 0x78, !PT ;  /* 0x0000003807ec7812 */ /* 0x000fe200078e78de */
[----:B------:R-:W-:Y:S01]  /*1750*/  IMAD.X R11, RZ, RZ, UR6, P1 ;  /* 0x00000006ff0b7e24 */ /* 0x000fe200088e06ff */
[----:B------:R-:W4:Y:S01]  /*1760*/  LDCU.128 UR4, c[0x0][0x3d0] ;  /* 0x00007a00ff0477ac */ /* 0x000f220008000c00 */
[----:B------:R-:W-:Y:S01]  /*1770*/  SHF.R.S32.HI R7, RZ, 0x1f, R2 ;  /* 0x0000001fff077819 */ /* 0x000fe20000011402 */
[----:B------:R-:W-:Y:S01]  /*1780*/  IMAD.X R17, RZ, RZ, UR14, P0 ;  /* 0x0000000eff117e24 */ /* 0x000fe200080e06ff */
[----:B------:R-:W-:Y:S01]  /*1790*/  LOP3.LUT R3, R238, 0x1e00, RZ, 0xc0, !PT ;  /* 0x00001e00ee037812 */ /* 0x000fe200078ec0ff */
[----:B------:R-:W-:Y:S01]  /*17a0*/  IMAD.WIDE.U32 R10, R5, UR10, R10 ;  /* 0x0000000a050a7c25 */ /* 0x000fe2000f8e000a */
[----:B------:R-:W5:Y:S01]  /*17b0*/  LDCU.64 UR14, c[0x0][0x390] ;  /* 0x00007200ff0e77ac */ /* 0x000f620008000a00 */
[----:B------:R-:W-:-:S02]  /*17c0*/  IADD3 R14, P0, PT, R223, UR26, RZ ;  /* 0x0000001adf0e7c10 */ /* 0x000fc4000ff1e0ff */
[C---:B------:R-:W-:Y:S01]  /*17d0*/  IMAD R11, R5.reuse, UR11, R11 ;  /* 0x0000000b050b7c24 */ /* 0x040fe2000f8e020b */
[----:B------:R-:W-:Y:S01]  /*17e0*/  LOP3.LUT R236, R236, R3, RZ, 0xfc, !PT ;  /* 0x00000003ecec7212 */ /* 0x000fe200078efcff */
[C---:B------:R-:W-:Y:S01]  /*17f0*/  IMAD.WIDE.U32 R16, R5.reuse, UR8, R16 ;  /* 0x0000000805107c25 */ /* 0x040fe2000f8e0010 */
[----:B------:R-:W-:Y:S02]  /*1800*/  IADD3.X R15, PT, PT, RZ, UR25, RZ, P0, !PT ;  /* 0x00000019ff0f7c10 */ /* 0x000fe400087fe4ff */
[----:B------:R-:W-:Y:S01]  /*1810*/  ISETP.GE.AND P6, PT, R0, UR18, PT ;  /* 0x0000001200007c0c */ /* 0x000fe2000bfc6270 */
[----:B------:R-:W-:Y:S01]  /*1820*/  IMAD R17, R5, UR9, R17 ;  /* 0x0000000905117c24 */ /* 0x000fe2000f8e0211 */
[C---:B------:R-:W-:Y:S01]  /*1830*/  LOP3.LUT R243, R223.reuse, 0x40, RZ, 0xfc, !PT ;  /* 0x00000040dff37812 */ /* 0x040fe200078efcff */
[----:B--2---:R-:W-:Y:S01]  /*1840*/  IMAD.U32 R8, RZ, RZ, UR12 ;  /* 0x0000000cff087e24 */ /* 0x004fe2000f8e00ff */
[----:B------:R-:W-:Y:S01]  /*1850*/  LOP3.LUT R242, R223, 0x80, RZ, 0xfc, !PT ;  /* 0x00000080dff27812 */ /* 0x000fe200078efcff */
[----:B----4-:R-:W-:Y:S01]  /*1860*/  IMAD R13, R7, UR4, RZ ;  /* 0x00000004070d7c24 */ /* 0x010fe2000f8e02ff */
[----:B------:R-:W-:Y:S01]  /*1870*/  LOP3.LUT R240, R223, 0xc0, RZ, 0xfc, !PT ;  /* 0x000000c0dff07812 */ /* 0x000fe200078efcff */
[----:B------:R-:W-:Y:S01]  /*1880*/  IMAD.WIDE.U32 R10, R2, UR4, R10 ;  /* 0x00000004020a7c25 */ /* 0x000fe2000f8e000a */
[----:B------:R-:W-:-:S03]  /*1890*/  USHF.R.U32.HI UR4, URZ, 0x19, UR27 ;  /* 0x00000019ff047899 */ /* 0x000fc6000801161b */
[----:B------:R-:W-:Y:S01]  /*18a0*/  IMAD R13, R2, UR5, R13 ;  /* 0x00000005020d7c24 */ /* 0x000fe2000f8e020d */
[----:B---3--:R-:W-:Y:S01]  /*18b0*/  LEA R235, P1, R10, UR16, 0x1 ;  /* 0x000000100aeb7c11 */ /* 0x008fe2000f8208ff */
[----:B------:R-:W-:Y:S01]  /*18c0*/  IMAD R7, R7, UR6, RZ ;  /* 0x0000000607077c24 */ /* 0x000fe2000f8e02ff */
[----:B------:R-:W-:Y:S01]  /*18d0*/  UMOV UR5, 0x400 ;  /* 0x0000040000057882 */ /* 0x000fe20000000000 */
[----:B------:R-:W-:Y:S01]  /*18e0*/  IMAD.IADD R234, R11, 0x1, R13 ;  /* 0x000000010bea7824 */ /* 0x000fe200078e020d */
[----:B------:R-:W-:Y:S01]  /*18f0*/  MOV R11, UR13 ;  /* 0x0000000d000b7c02 */ /* 0x000fe20008000f00 */
[C---:B------:R-:W-:Y:S01]  /*1900*/  IMAD R7, R2.reuse, UR7, R7 ;  /* 0x0000000702077c24 */ /* 0x040fe2000f8e0207 */
[----:B-1----:R-:W-:Y:S01]  /*1910*/  ULEA UR5, UR28, UR5, 0x18 ;  /* 0x000000051c057291 */ /* 0x002fe2000f8ec0ff */
[----:B------:R-:W-:Y:S01]  /*1920*/  IMAD.WIDE.U32 R2, R2, UR6, R16 ;  /* 0x0000000602027c25 */ /* 0x000fe2000f8e0010 */
[----:B------:R-:W-:Y:S01]  /*1930*/  LEA.HI.X R234, R10, UR17, R234, 0x1, P1 ;  /* 0x000000110aea7c11 */ /* 0x000fe200088f0cea */
[----:B------:R-:W-:Y:S01]  /*1940*/  USHF.L.U32 UR6, UR27, 0x7, URZ ;  /* 0x000000071b067899 */ /* 0x000fe200080006ff */
[----:B------:R-:W-:Y:S01]  /*1950*/  ISETP.GE.AND P1, PT, R5, UR18, PT ;  /* 0x0000001205007c0c */ /* 0x000fe2000bf26270 */
[----:B------:R-:W-:Y:S01]  /*1960*/  IMAD.IADD R232, R3, 0x1, R7 ;  /* 0x0000000103e87824 */ /* 0x000fe200078e0207 */
[----:B-----5:R-:W-:Y:S01]  /*1970*/  LEA R233, P0, R2, UR14, 0x1 ;  /* 0x0000000e02e97c11 */ /* 0x020fe2000f8008ff */
[----:B------:R-:W-:Y:S01]  /*1980*/  IMAD.WIDE.U32 R8, R8, UR24, R14 ;  /* 0x0000001808087c25 */ /* 0x000fe2000f8e000e */
[----:B------:R-:W-:-:S02]  /*1990*/  LEA R236, R236, UR5, 0x1 ;  /* 0x00000005ecec7c11 */ /* 0x000fc4000f8e08ff */
[----:B------:R-:W-:Y:S01]  /*19a0*/  LEA.HI.X R232, R2, UR15, R232, 0x1, P0 ;  /* 0x0000000f02e87c11 */ /* 0x000fe200080f0ce8 */
[----:B------:R-:W-:Y:S01]  /*19b0*/  IMAD R11, R11, UR24, R9 ;  /* 0x000000180b0b7c24 */ /* 0x000fe2000f8e0209 */
[C---:B------:R-:W-:Y:S01]  /*19c0*/  LOP3.LUT R7, R5.reuse, UR6, RZ, 0xfc, !PT ;  /* 0x0000000605077c12 */ /* 0x040fe2000f8efcff */
[----:B------:R-:W-:Y:S01]  /*19d0*/  VIADD R0, R5, 0x60 ;  /* 0x0000006005007836 */ /* 0x000fe20000000000 */
[----:B------:R-:W-:-:S03]  /*19e0*/  ISETP.GE.AND P0, PT, R4, UR18, PT ;  /* 0x0000001204007c0c */ /* 0x000fc6000bf06270 */
[----:B------:R-:W-:Y:S10]  /*19f0*/  @P1 BRA `(.L_x_1831) ;  /* 0x0000000000881947 */ /* 0x000ff40003800000 */
        /* <DEDUP_REMOVED lines=34> */
.L_x_1831:
[----:B------:R-:W-:Y:S05]  /*1c20*/  BSYNC.RECONVERGENT B0 ;  /* 0x0000000000007941 */ /* 0x000fea0003800200 */
.L_x_1830:
        /* <DEDUP_REMOVED lines=41> */
.L_x_1833:
[----:B------:R-:W-:Y:S05]  /*1ec0*/  BSYNC.RECONVERGENT B0 ;  /* 0x0000000000007941 */ /* 0x000fea0003800200 */
.L_x_1832:
        /* <DEDUP_REMOVED lines=39> */
.L_x_1835:
[----:B------:R-:W-:Y:S05]  /*2140*/  BSYNC.RECONVERGENT B0 ;  /* 0x0000000000007941 */ /* 0x000fea0003800200 */
.L_x_1834:
        /* <DEDUP_REMOVED lines=39> */
.L_x_1837:
[----:B------:R-:W-:Y:S05]  /*23c0*/  BSYNC.RECONVERGENT B0 ;  /* 0x0000000000007941 */ /* 0x000fea0003800200 */
.L_x_1836:
        /* <DEDUP_REMOVED lines=46> */
.L_x_1839:
[----:B------:R-:W-:Y:S05]  /*26b0*/  BSYNC.RECONVERGENT B0 ;  /* 0x0000000000007941 */ /* 0x000fea0003800200 */
.L_x_1838:
        /* <DEDUP_REMOVED lines=33> */
.L_x_1841:
[----:B------:R-:W-:Y:S05]  /*28d0*/  BSYNC.RECONVERGENT B0 ;  /* 0x0000000000007941 */ /* 0x000fea0003800200 */
.L_x_1840:
        /* <DEDUP_REMOVED lines=45> */
.L_x_1843:
[----:B------:R2:W-:Y:S04]  /*2bb0*/  STS.128 [R236+0x18000], RZ ;  /* 0x018000ffec007388 */ /* 0x0005e80000000c00 */
[----:B------:R2:W-:Y:S04]  /*2bc0*/  STS.128 [R236+0x1a000], RZ ;  /* 0x01a000ffec007388 */ /* 0x0005e80000000c00 */
[----:B------:R2:W-:Y:S04]  /*2bd0*/  STS.128 [R236+0x1c000], RZ ;  /* 0x01c000ffec007388 */ /* 0x0005e80000000c00 */
[----:B------:R2:W-:Y:S02]  /*2be0*/  STS.128 [R236+0x1e000], RZ ;  /* 0x01e000ffec007388 */ /* 0x0005e40000000c00 */
.L_x_1844:
[----:B------:R-:W-:Y:S05]  /*2bf0*/  BSYNC.RECONVERGENT B0 ;  /* 0x0000000000007941 */ /* 0x000fea0003800200 */
.L_x_1842:
        /* <DEDUP_REMOVED lines=47> */
.L_x_1846:
[----:B------:R-:W-:Y:S05]  /*2ef0*/  BSYNC.RECONVERGENT B0 ;  /* 0x0000000000007941 */ /* 0x000fea0003800200 */
.L_x_1845:
[----:B------:R-:W-:Y:S01]  /*2f00*/  LDSM.16.M88.4 R32, [R86+UR5+0x10000] ;  /* 0x010000055620783b */ /* 0x000fe20008000200 */
[----:B------:R-:W-:Y:S01]  /*2f10*/  IMAD.MOV.U32 R80, RZ, RZ, 0x20 ;  /* 0x00000020ff507424 */ /* 0x000fe200078e00ff */
[----:B------:R-:W-:Y:S01]  /*2f20*/  LOP3.LUT P2, RZ, R222, 0x2, RZ, 0xc0, !PT ;  /* 0x00000002deff7812 */ /* 0x000fe2000784c0ff */
[----:B------:R-:W-:Y:S01]  /*2f30*/  VIADD R83, R86, UR5 ;  /* 0x0000000556537c36 */ /* 0x000fe20008000000 */
[----:B------:R-:W5:Y:S01]  /*2f40*/  LDSM.16.M88.4 R48, [R89] ;  /* 0x000000005930783b */ /* 0x000f620000000200 */
[----:B------:R-:W-:Y:S01]  /*2f50*/  IMAD.MOV.U32 R82, RZ, RZ, 0x40 ;  /* 0x00000040ff527424 */ /* 0x000fe200078e00ff */
[----:B------:R-:W-:Y:S01]  /*2f60*/  SEL R80, R80, 0xffffffe0, !P2 ;  /* 0xffffffe050507807 */ /* 0x000fe20005000000 */
[----:B------:R-:W2:Y:S01]  /*2f70*/  LDCU UR4, c[0x0][0x50c] ;  /* 0x0000a180ff0477ac */ /* 0x000ea20008000800 */
[----:B------:R-:W3:Y:S01]  /*2f80*/  LDSM.16.M88.4 R24, [R86+UR5+0x10800] ;  /* 0x010800055618783b */ /* 0x000ee20008000200 */
[----:B------:R-:W-:Y:S02]  /*2f90*/  LOP3.LUT P0, RZ, R222, 0x4, RZ, 0xc0, !PT ;  /* 0x00000004deff7812 */ /* 0x000fe4000780c0ff */
[--C-:B------:R-:W-:Y:S01]  /*2fa0*/  IMAD.IADD R84, R83, 0x1, R80.reuse ;  /* 0x0000000153547824 */ /* 0x100fe200078e0250 */
[----:B------:R-:W2:Y:S01]  /*2fb0*/  LDSM.16.M88.4 R56, [R86+UR5+0x11000] ;  /* 0x011000055638783b */ /* 0x000ea20008000200 */
[----:B------:R-:W-:Y:S01]  /*2fc0*/  IMAD.IADD R88, R89, 0x1, R80 ;  /* 0x0000000159587824 */ /* 0x000fe200078e0250 */
[----:B------:R-:W-:Y:S01]  /*2fd0*/  SEL R82, R82, 0xffffffc0, !P0 ;  /* 0xffffffc052527807 */ /* 0x000fe20004000000 */
[----:B------:R-:W-:Y:S01]  /*2fe0*/  UISETP.GE.U32.AND UP1, UPT, UR21, 0x41, UPT ;  /* 0x000000411500788c */ /* 0x000fe2000bf26070 */
[----:B----4-:R-:W4:Y:S03]  /*2ff0*/  LDSM.16.M88.4 R4, [R86+UR5+0x11800] ;  /* 0x011800055604783b */ /* 0x010f260008000200 */
[--C-:B------:R-:W-:Y:S01]  /*3000*/  IMAD.IADD R83, R83, 0x1, R82.reuse ;  /* 0x0000000153537824 */ /* 0x100fe200078e0252 */
[----:B------:R-:W-:Y:S01]  /*3010*/  LDSM.16.M88.4 R36, [R84+0x10000] ;  /* 0x010000005424783b */ /* 0x000fe20000000200 */
[----:B------:R-:W-:-:S02]  /*3020*/  IMAD.IADD R87, R89, 0x1, R82 ;  /* 0x0000000159577824 */ /* 0x000fc400078e0252 */
[C---:B------:R-:W-:Y:S01]  /*3030*/  IMAD.IADD R81, R80.reuse, 0x1, R83 ;  /* 0x0000000150517824 */ /* 0x040fe200078e0253 */
[----:B------:R-:W4:Y:S01]  /*3040*/  LDSM.16.M88.4 R16, [R88] ;  /* 0x000000005810783b */ /* 0x000f220000000200 */
[----:B------:R-:W-:-:S03]  /*3050*/  IMAD.IADD R85, R80, 0x1, R87 ;  /* 0x0000000150557824 */ /* 0x000fc600078e0257 */
[----:B------:R-:W4:Y:S04]  /*3060*/  LDSM.16.M88.4 R44, [R84+0x10800] ;  /* 0x01080000542c783b */ /* 0x000f280000000200 */
[----:B------:R-:W4:Y:S04]  /*3070*/  LDSM.16.M88.4 R64, [R84+0x11000] ;  /* 0x011000005440783b */ /* 0x000f280000000200 */
[----:B------:R-:W4:Y:S04]  /*3080*/  LDSM.16.M88.4 R40, [R84+0x11800] ;  /* 0x011800005428783b */ /* 0x000f280000000200 */
[----:B-1----:R-:W-:Y:S01]  /*3090*/  LDSM.16.M88.4 R8, [R83+0x10000] ;  /* 0x010000005308783b */ /* 0x002fe20000000200 */
[C---:B-----5:R-:W-:Y:S03]  /*30a0*/  HMMA.16816.F32 R12, R48.reuse, R32, RZ ;  /* 0x00000020300c723c */ /* 0x060fe600000018ff */
[----:B------:R-:W1:Y:S04]  /*30b0*/  LDSM.16.M88.4 R20, [R87] ;  /* 0x000000005714783b */ /* 0x000e680000000200 */
[----:B------:R-:W-:Y:S01]  /*30c0*/  LDSM.16.M88.4 R68, [R89+0x4000] ;  /* 0x004000005944783b */ /* 0x000fe20000000200 */
[C---:B---3--:R-:W-:Y:S03]  /*30d0*/  HMMA.16816.F32 R28, R48.reuse, R24, RZ ;  /* 0x00000018301c723c */ /* 0x048fe600000018ff */
[----:B------:R-:W-:Y:S04]  /*30e0*/  LDSM.16.M88.4 R72, [R86+UR5+0x13800] ;  /* 0x013800055648783b */ /* 0x000fe80008000200 */
[----:B------:R-:W-:Y:S01]  /*30f0*/  LDSM.16.M88.4 R76, [R81+0x14000] ;  /* 0x01400000514c783b */ /* 0x000fe20000000200 */
[C---:B--2---:R-:W-:Y:S03]  /*3100*/  HMMA.16816.F32 R60, R48.reuse, R56, RZ ;  /* 0x00000038303c723c */ /* 0x044fe600000018ff */
[----:B------:R-:W0:Y:S05]  /*3110*/  LDGDEPBAR ;  /* 0x00000000000079af */ /* 0x000e2a0000000000 */
[C---:B------:R-:W-:Y:S08]  /*3120*/  HMMA.16816.F32 R32, R48.reuse, R34, RZ ;  /* 0x000000223020723c */ /* 0x040ff000000018ff */
[C---:B------:R-:W-:Y:S08]  /*3130*/  HMMA.16816.F32 R24, R48.reuse, R26, RZ ;  /* 0x0000001a3018723c */ /* 0x040ff000000018ff */
[C---:B------:R-:W-:Y:S08]  /*3140*/  HMMA.16816.F32 R56, R48.reuse, R58, RZ ;  /* 0x0000003a3038723c */ /* 0x040ff000000018ff */
[C---:B----4-:R-:W-:Y:S08]  /*3150*/  HMMA.16816.F32 R52, R48.reuse, R4, RZ ;  /* 0x000000043034723c */ /* 0x050ff000000018ff */
[----:B------:R-:W-:Y:S01]  /*3160*/  HMMA.16816.F32 R48, R48, R6, RZ ;  /* 0x000000063030723c */ /* 0x000fe200000018ff */
        /* <DEDUP_REMOVED lines=16> */
[----:B------:R-:W1:Y:S07]  /*3270*/  LDSM.16.M88.4 R8, [R85] ;  /* 0x000000005508783b */ /* 0x000e6e0000000200 */
        /* <DEDUP_REMOVED lines=87> */
[----:B------:R-:W-:Y:S03]  /*37f0*/  LDSM.16.M88.4 R44, [R85+0x8000] ;  /* 0x00800000552c783b */ /* 0x000fe60000000200 */
        /* <DEDUP_REMOVED lines=8> */
[----:B------:R-:W2:Y:S07]  /*3880*/  LDSM.16.M88.4 R16, [R86+UR5+0x16000] ;  /* 0x016000055610783b */ /* 0x000eae0008000200 */
[C---:B----4-:R-:W-:Y:S08]  /*3890*/  HMMA.16816.F32 R12, R72.reuse, R36, R12 ;  /* 0x00000024480c723c */ /* 0x050ff0000000180c */
[----:B------:R-:W-:Y:S01]  /*38a0*/  HMMA.16816.F32 R32, R72, R38, R32 ;  /* 0x000000264820723c */ /* 0x000fe20000001820 */
[----:B------:R-:W3:Y:S07]  /*38b0*/  LDSM.16.M88.4 R36, [R81+0x15000] ;  /* 0x015000005124783b */ /* 0x000eee0000000200 */
[C---:B------:R-:W-:Y:S08]  /*38c0*/  HMMA.16816.F32 R52, R8.reuse, R40, R52 ;  /* 0x000000280834723c */ /* 0x040ff00000001834 */
[----:B------:R-:W-:Y:S01]  /*38d0*/  HMMA.16816.F32 R48, R8, R42, R48 ;  /* 0x0000002a0830723c */ /* 0x000fe20000001830 */
[----:B------:R-:W4:Y:S04]  /*38e0*/  LDSM.16.M88.4 R40, [R81+0x14800] ;  /* 0x014800005128783b */ /* 0x000f280000000200 */
[----:B------:R-:W-:Y:S03]  /*38f0*/  LDSM.16.M88.4 R8, [R88+0xc000] ;  /* 0x00c000005808783b */ /* 0x000fe60000000200 */
[C---:B-1----:R-:W-:Y:S01]  /*3900*/  HMMA.16816.F32 R28, R72.reuse, R4, R28 ;  /* 0x00000004481c723c */ /* 0x042fe2000000181c */
[----:B------:R-:W-:Y:S07]  /*3910*/  LDSM.16.M88.4 R88, [R86+UR5+0x17000] ;  /* 0x017000055658783b */ /* 0x000fee0008000200 */
[----:B------:R-:W-:Y:S01]  /*3920*/  HMMA.16816.F32 R24, R72, R6, R24 ;  /* 0x000000064818723c */ /* 0x000fe20000001818 */
[----:B------:R-:W1:Y:S07]  /*3930*/  LDSM.16.M88.4 R4, [R84+0x16000] ;  /* 0x016000005404783b */ /* 0x000e6e0000000200 */
[----:B------:R-:W-:Y:S08]  /*3940*/  HMMA.16816.F32 R12, R44, R76, R12 ;  /* 0x0000004c2c0c723c */ /* 0x000ff0000000180c */
[C---:B------:R-:W-:Y:S08]  /*3950*/  HMMA.16816.F32 R60, R72.reuse, R68, R60 ;  /* 0x00000044483c723c */ /* 0x040ff0000000183c */
[----:B------:R-:W-:Y:S08]  /*3960*/  HMMA.16816.F32 R56, R72, R70, R56 ;  /* 0x000000464838723c */ /* 0x000ff00000001838 */
[----:B------:R-:W-:Y:S01]  /*3970*/  HMMA.16816.F32 R32, R44, R78, R32 ;  /* 0x0000004e2c20723c */ /* 0x000fe20000001820 */
[----:B------:R-:W-:Y:S07]  /*3980*/  LDSM.16.M88.4 R76, [R85+0xc000] ;  /* 0x00c00000554c783b */ /* 0x000fee0000000200 */
[C---:B------:R-:W-:Y:S08]  /*3990*/  HMMA.16816.F32 R52, R72.reuse, R64, R52 ;  /* 0x000000404834723c */ /* 0x040ff00000001834 */
[----:B------:R-:W-:Y:S01]  /*39a0*/  HMMA.16816.F32 R48, R72, R66, R48 ;  /* 0x000000424830723c */ /* 0x000fe20000001830 */
[----:B------:R-:W-:Y:S04]  /*39b0*/  LDSM.16.M88.4 R72, [R87+0xc000] ;  /* 0x00c000005748783b */ /* 0x000fe80000000200 */
[----:B------:R-:W-:Y:S03]  /*39c0*/  LDSM.16.M88.4 R64, [R81+0x15800] ;  /* 0x015800005140783b */ /* 0x000fe60000000200 */
[----:B--2---:R-:W-:Y:S01]  /*39d0*/  HMMA.16816.F32 R68, R20, R16, R12 ;  /* 0x000000101444723c */ /* 0x004fe2000000180c */
[----:B------:R-:W-:Y:S07]  /*39e0*/  LDSM.16.M88.4 R12, [R83+0x16000] ;  /* 0x01600000530c783b */ /* 0x000fee0000000200 */
[C---:B---3--:R-:W-:Y:S08]  /*39f0*/  HMMA.16816.F32 R60, R44.reuse, R36, R60 ;  /* 0x000000242c3c723c */ /* 0x048ff0000000183c */
[----:B------:R-:W-:Y:S01]  /*3a00*/  HMMA.16816.F32 R56, R44, R38, R56 ;  /* 0x000000262c38723c */ /* 0x000fe20000001838 */
[----:B------:R-:W2:Y:S07]  /*3a10*/  LDSM.16.M88.4 R36, [R86+UR5+0x16800] ;  /* 0x016800055624783b */ /* 0x000eae0008000200 */
[----:B------:R-:W-:Y:S01]  /*3a20*/  HMMA.16816.F32 R32, R20, R18, R32 ;  /* 0x000000121420723c */ /* 0x000fe20000001820 */
[----:B------:R-:W-:Y:S07]  /*3a30*/  LDSM.16.M88.4 R16, [R84+0x16800] ;  /* 0x016800005410783b */ /* 0x000fee0000000200 */
[C---:B----4-:R-:W-:Y:S08]  /*3a40*/  HMMA.16816.F32 R28, R44.reuse, R40, R28 ;  /* 0x000000282c1c723c */ /* 0x050ff0000000181c */
[----:B------:R-:W-:Y:S01]  /*3a50*/  HMMA.16816.F32 R24, R44, R42, R24 ;  /* 0x0000002a2c18723c */ /* 0x000fe20000001818 */
[----:B------:R-:W3:Y:S07]  /*3a60*/  LDSM.16.M88.4 R40, [R81+0x16000] ;  /* 0x016000005128783b */ /* 0x000eee0000000200 */
[C---:B-1----:R-:W-:Y:S08]  /*3a70*/  HMMA.16816.F32 R68, R8.reuse, R4, R68 ;  /* 0x000000040844723c */ /* 0x042ff00000001844 */
[----:B------:R-:W-:Y:S01]  /*3a80*/  HMMA.16816.F32 R32, R8, R6, R32 ;  /* 0x000000060820723c */ /* 0x000fe20000001820 */
[----:B------:R-:W1:Y:S07]  /*3a90*/  LDSM.16.M88.4 R4, [R83+0x16800] ;  /* 0x016800005304783b */ /* 0x000e6e0000000200 */
[----:B--2---:R-:W-:Y:S08]  /*3aa0*/  HMMA.16816.F32 R28, R20, R36, R28 ;  /* 0x00000024141c723c */ /* 0x004ff0000000181c */
[----:B------:R-:W-:Y:S08]  /*3ab0*/  HMMA.16816.F32 R68, R72, R12, R68 ;  /* 0x0000000c4844723c */ /* 0x000ff00000001844 */
[----:B------:R-:W-:Y:S01]  /*3ac0*/  HMMA.16816.F32 R24, R20, R38, R24 ;  /* 0x000000261418723c */ /* 0x000fe20000001818 */
[----:B------:R-:W2:Y:S07]  /*3ad0*/  LDSM.16.M88.4 R36, [R84+0x17000] ;  /* 0x017000005424783b */ /* 0x000eae0000000200 */
[----:B------:R-:W-:Y:S01]  /*3ae0*/  HMMA.16816.F32 R32, R72, R14, R32 ;  /* 0x0000000e4820723c */ /* 0x000fe20000001820 */
[----:B------:R-:W4:Y:S07]  /*3af0*/  LDSM.16.M88.4 R12, [R81+0x16800] ;  /* 0x01680000510c783b */ /* 0x000f2e0000000200 */
[----:B---3--:R-:W-:Y:S08]  /*3b00*/  HMMA.16816.F32 R68, R76, R40, R68 ;  /* 0x000000284c44723c */ /* 0x008ff00000001844 */
[----:B------:R-:W-:Y:S08]  /*3b10*/  HMMA.16816.F32 R28, R8, R16, R28 ;  /* 0x00000010081c723c */ /* 0x000ff0000000181c */
[----:B------:R-:W-:Y:S01]  /*3b20*/  HMMA.16816.F32 R32, R76, R42, R32 ;  /* 0x0000002a4c20723c */ /* 0x000fe20000001820 */
[----:B------:R-:W3:Y:S04]  /*3b30*/  LDSM.16.M88.4 R40, [R86+UR5+0x17800] ;  /* 0x017800055628783b */ /* 0x000ee80008000200 */
[----:B------:R-:W-:Y:S03]  /*3b40*/  LDSM.16.M88.4 R84, [R84+0x17800] ;  /* 0x017800005454783b */ /* 0x000fe60000000200 */
[----:B------:R-:W-:Y:S01]  /*3b50*/  HMMA.16816.F32 R24, R8, R18, R24 ;  /* 0x000000120818723c */ /* 0x000fe20000001818 */
[----:B------:R-:W5:Y:S07]  /*3b60*/  LDSM.16.M88.4 R16, [R83+0x17000] ;  /* 0x017000005310783b */ /* 0x000f6e0000000200 */
[----:B------:R-:W-:Y:S03]  /*3b70*/  HMMA.16816.F32 R56, R20, R90, R56 ;  /* 0x0000005a1438723c */ /* 0x000fe60000001838 */
[----:B------:R-:W-:Y:S01]  /*3b80*/  FMUL.FTZ R32, R32, UR4 ;  /* 0x0000000420207c20 */ /* 0x000fe20008410000 */
[----:B------:R-:W-:Y:S01]  /*3b90*/  FMUL.FTZ R34, R34, UR4 ;  /* 0x0000000422227c20 */ /* 0x000fe20008410000 */
[----:B------:R-:W-:Y:S01]  /*3ba0*/  FMUL.FTZ R33, R33, UR4 ;  /* 0x0000000421217c20 */ /* 0x000fe20008410000 */
[----:B------:R-:W-:-:S02]  /*3bb0*/  FMUL.FTZ R35, R35, UR4 ;  /* 0x0000000423237c20 */ /* 0x000fc40008410000 */
[C---:B-1----:R-:W-:Y:S01]  /*3bc0*/  HMMA.16816.F32 R28, R72.reuse, R4, R28 ;  /* 0x00000004481c723c */ /* 0x042fe2000000181c */
[----:B------:R-:W-:Y:S07]  /*3bd0*/  MUFU.TANH R32, R32 ;  /* 0x0000002000207308 */ /* 0x000fee0000002400 */
[----:B------:R-:W-:Y:S01]  /*3be0*/  HMMA.16816.F32 R24, R72, R6, R24 ;  /* 0x000000064818723c */ /* 0x000fe20000001818 */
[----:B------:R-:W1:Y:S01]  /*3bf0*/  LDSM.16.M88.4 R4, [R81+0x17000] ;  /* 0x017000005104783b */ /* 0x000e620000000200 */
[----:B------:R-:W-:Y:S06]  /*3c00*/  MUFU.TANH R34, R34 ;  /* 0x0000002200227308 */ /* 0x000fec0000002400 */
[----:B------:R-:W-:Y:S01]  /*3c10*/  HMMA.16816.F32 R52, R44, R64, R52 ;  /* 0x000000402c34723c */ /* 0x000fe20000001834 */
[----:B------:R-:W-:Y:S01]  /*3c20*/  FMUL.FTZ R64, R68, UR4 ;  /* 0x0000000444407c20 */ /* 0x000fe20008410000 */
[----:B------:R-:W-:Y:S01]  /*3c30*/  FMUL.FTZ R68, R70, UR4 ;  /* 0x0000000446447c20 */ /* 0x000fe20008410000 */
[----:B------:R-:W-:Y:S01]  /*3c40*/  FMUL.FTZ R65, R69, UR4 ;  /* 0x0000000445417c20 */ /* 0x000fe20008410000 */
[----:B------:R-:W-:Y:S01]  /*3c50*/  FMUL.FTZ R69, R71, UR4 ;  /* 0x0000000447457c20 */ /* 0x000fe20008410000 */
[----:B------:R-:W-:Y:S03]  /*3c60*/  MUFU.TANH R33, R33 ;  /* 0x0000002100217308 */ /* 0x000fe60000002400 */
[----:B------:R-:W-:Y:S05]  /*3c70*/  HMMA.16816.F32 R60, R20, R88, R60 ;  /* 0x00000058143c723c */ /* 0x000fea000000183c */
[----:B------:R-:W-:Y:S03]  /*3c80*/  MUFU.TANH R64, R64 ;  /* 0x0000004000407308 */ /* 0x000fe60000002400 */
[----:B--2---:R-:W-:Y:S05]  /*3c90*/  HMMA.16816.F32 R56, R8, R38, R56 ;  /* 0x000000260838723c */ /* 0x004fea0000001838 */
[----:B------:R-:W2:Y:S03]  /*3ca0*/  MUFU.TANH R68, R68 ;  /* 0x0000004400447308 */ /* 0x000ea60000002400 */
[C---:B----4-:R-:W-:Y:S05]  /*3cb0*/  HMMA.16816.F32 R28, R76.reuse, R12, R28 ;  /* 0x0000000c4c1c723c */ /* 0x050fea000000181c */
[----:B------:R-:W-:Y:S03]  /*3cc0*/  MUFU.TANH R65, R65 ;  /* 0x0000004100417308 */ /* 0x000fe60000002400 */
[----:B------:R-:W-:Y:S01]  /*3cd0*/  HMMA.16816.F32 R24, R76, R14, R24 ;  /* 0x0000000e4c18723c */ /* 0x000fe20000001818 */
[----:B------:R-:W4:Y:S04]  /*3ce0*/  LDSM.16.M88.4 R12, [R83+0x17800] ;  /* 0x01780000530c783b */ /* 0x000f280000000200 */
[----:B------:R-:W2:Y:S03]  /*3cf0*/  MUFU.TANH R69, R69 ;  /* 0x0000004500457308 */ /* 0x000ea60000002400 */
[----:B---3--:R-:W-:Y:S03]  /*3d00*/  HMMA.16816.F32 R52, R20, R40, R52 ;  /* 0x000000281434723c */ /* 0x008fe60000001834 */
[----:B------:R-:W-:Y:S01]  /*3d10*/  FMUL.FTZ R28, R28, UR4 ;  /* 0x000000041c1c7c20 */ /* 0x000fe20008410000 */
[----:B------:R-:W-:Y:S01]  /*3d20*/  FMUL.FTZ R30, R30, UR4 ;  /* 0x000000041e1e7c20 */ /* 0x000fe20008410000 */
[----:B------:R-:W3:Y:S01]  /*3d30*/  MUFU.TANH R35, R35 ;  /* 0x0000002300237308 */ /* 0x000ee20000002400 */
[----:B------:R-:W-:Y:S01]  /*3d40*/  FMUL.FTZ R29, R29, UR4 ;  /* 0x000000041d1d7c20 */ /* 0x000fe20008410000 */
[----:B------:R-:W-:Y:S01]  /*3d50*/  FMUL.FTZ R31, R31, UR4 ;  /* 0x000000041f1f7c20 */ /* 0x000fe20008410000 */
[----:B------:R-:W-:Y:S03]  /*3d60*/  HMMA.16816.F32 R60, R8, R36, R60 ;  /* 0x00000024083c723c */ /* 0x000fe6000000183c */
[----:B------:R-:W-:-:S02]  /*3d70*/  FMUL.FTZ R24, R24, UR4 ;  /* 0x0000000418187c20 */ /* 0x000fc40008410000 */
[----:B------:R-:W-:Y:S03]  /*3d80*/  MUFU.TANH R28, R28 ;  /* 0x0000001c001c7308 */ /* 0x000fe60000002400 */
[----:B------:R-:W-:Y:S05]  /*3d90*/  HMMA.16816.F32 R48, R44, R66, R48 ;  /* 0x000000422c30723c */ /* 0x000fea0000001830 */
[----:B------:R-:W3:Y:S03]  /*3da0*/  MUFU.TANH R30, R30 ;  /* 0x0000001e001e7308 */ /* 0x000ee60000002400 */
[----:B-----5:R-:W-:Y:S05]  /*3db0*/  HMMA.16816.F32 R56, R72, R18, R56 ;  /* 0x000000124838723c */ /* 0x020fea0000001838 */
[----:B------:R-:W-:Y:S03]  /*3dc0*/  MUFU.TANH R29, R29 ;  /* 0x0000001d001d7308 */ /* 0x000fe60000002400 */
[----:B------:R-:W-:Y:S05]  /*3dd0*/  HMMA.16816.F32 R52, R8, R84, R52 ;  /* 0x000000540834723c */ /* 0x000fea0000001834 */
[----:B------:R-:W5:Y:S03]  /*3de0*/  MUFU.TANH R31, R31 ;  /* 0x0000001f001f7308 */ /* 0x000f660000002400 */
[----:B------:R-:W-:Y:S01]  /*3df0*/  HMMA.16816.F32 R60, R72, R16, R60 ;  /* 0x00000010483c723c */ /* 0x000fe2000000183c */
[----:B------:R-:W3:Y:S01]  /*3e00*/  LDSM.16.M88.4 R16, [R81+0x17800] ;  /* 0x017800005110783b */ /* 0x000ee20000000200 */
[----:B------:R-:W-:-:S04]  /*3e10*/  DEPBAR.LE SB0, 0x0 ;  /* 0x000080000000791a */ /* 0x000fc80000000000 */
[----:B------:R-:W-:Y:S02]  /*3e20*/  MUFU.TANH R24, R24 ;  /* 0x0000001800187308 */ /* 0x000fe40000002400 */
[----:B------:R-:W-:Y:S08]  /*3e30*/  HMMA.16816.F32 R48, R20, R42, R48 ;  /* 0x0000002a1430723c */ /* 0x000ff00000001830 */
[----:B-1----:R-:W-:Y:S01]  /*3e40*/  HMMA.16816.F32 R56, R76, R6, R56 ;  /* 0x000000064c38723c */ /* 0x002fe20000001838 */
[----:B------:R-:W-:-:S05]  /*3e50*/  IMAD.SHL.U32 R7, R222, 0x2, RZ ;  /* 0x00000002de077824 */ /* 0x000fca00078e00ff */
[----:B------:R-:W-:Y:S02]  /*3e60*/  LOP3.LUT R7, R7, 0x6, RZ, 0xc0, !PT ;  /* 0x0000000607077812 */ /* 0x000fe400078ec0ff */
[----:B----4-:R-:W-:Y:S01]  /*3e70*/  HMMA.16816.F32 R52, R72, R12, R52 ;  /* 0x0000000c4834723c */ /* 0x010fe20000001834 */
[----:B------:R-:W-:-:S04]  /*3e80*/  IMAD.U32 R12, RZ, RZ, UR13 ;  /* 0x0000000dff0c7e24 */ /* 0x000fc8000f8e00ff */
[----:B------:R-:W-:-:S03]  /*3e90*/  IMAD R12, R12, 0x40, R7 ;  /* 0x000000400c0c7824 */ /* 0x000fc600078e0207 */
[----:B------:R-:W-:Y:S01]  /*3ea0*/  HMMA.16816.F32 R48, R8, R86, R48 ;  /* 0x000000560830723c */ /* 0x000fe20000001830 */
[C---:B------:R-:W-:Y:S01]  /*3eb0*/  VIADD R6, R12.reuse, 0x9 ;  /* 0x000000090c067836 */ /* 0x040fe20000000000 */
[C---:B------:R-:W-:Y:S01]  /*3ec0*/  ISETP.GE.AND P1, PT, R12.reuse, UR21, PT ;  /* 0x000000150c007c0c */ /* 0x040fe2000bf26270 */
[----:B------:R-:W-:Y:S02]  /*3ed0*/  VIADD R7, R12, 0x8 ;  /* 0x000000080c077836 */ /* 0x000fe40000000000 */
[----:B------:R-:W-:Y:S01]  /*3ee0*/  FMUL.FTZ R56, R56, UR4 ;  /* 0x0000000438387c20 */ /* 0x000fe20008410000 */
[----:B------:R-:W-:Y:S01]  /*3ef0*/  VIADD R8, R12, 0x1 ;  /* 0x000000010c087836 */ /* 0x000fe20000000000 */
[----:B------:R-:W-:Y:S01]  /*3f00*/  ISETP.GE.AND P4, PT, R6, UR21, PT ;  /* 0x0000001506007c0c */ /* 0x000fe2000bf86270 */
[C---:B------:R-:W-:Y:S01]  /*3f10*/  VIADD R6, R12.reuse, 0x10 ;  /* 0x000000100c067836 */ /* 0x040fe20000000000 */
[C---:B------:R-:W-:Y:S01]  /*3f20*/  HMMA.16816.F32 R60, R76.reuse, R4, R60 ;  /* 0x000000044c3c723c */ /* 0x040fe2000000183c */
[----:B------:R-:W-:Y:S01]  /*3f30*/  ISETP.GE.AND P5, PT, R7, UR21, PT ;  /* 0x0000001507007c0c */ /* 0x000fe2000bfa6270 */
[----:B------:R-:W-:Y:S01]  /*3f40*/  VIADD R7, R12, 0x18 ;  /* 0x000000180c077836 */ /* 0x000fe20000000000 */
[----:B------:R-:W-:Y:S01]  /*3f50*/  ISETP.GE.AND P6, PT, R8, UR21, PT ;  /* 0x0000001508007c0c */ /* 0x000fe2000bfc6270 */
[----:B------:R-:W-:Y:S01]  /*3f60*/  FMUL.FTZ R5, R26, UR4 ;  /* 0x000000041a057c20 */ /* 0x000fe20008410000 */
[----:B------:R-:W-:Y:S01]  /*3f70*/  ISETP.GE.AND P3, PT, R6, UR21, PT ;  /* 0x0000001506007c0c */ /* 0x000fe2000bf66270 */
[----:B------:R-:W-:Y:S01]  /*3f80*/  VIADD R6, R12, 0x11 ;  /* 0x000000110c067836 */ /* 0x000fe20000000000 */
[----:B--2---:R-:W-:Y:S01]  /*3f90*/  FSEL R68, R68, -INF , !P1 ;  /* 0xff80000044447808 */ /* 0x004fe20004800000 */
[----:B---3--:R-:W-:Y:S01]  /*3fa0*/  HMMA.16816.F32 R52, R76, R16, R52 ;  /* 0x000000104c34723c */ /* 0x008fe20000001834 */
[----:B------:R-:W-:Y:S01]  /*3fb0*/  FSEL R17, R64, -INF , !P1 ;  /* 0xff80000040117808 */ /* 0x000fe20004800000 */
[----:B------:R-:W-:Y:S01]  /*3fc0*/  VIADD R8, R12, 0x19 ;  /* 0x000000190c087836 */ /* 0x000fe20000000000 */
[----:B------:R-:W-:Y:S01]  /*3fd0*/  ISETP.GE.AND P1, PT, R6, UR21, PT ;  /* 0x0000001506007c0c */ /* 0x000fe2000bf26270 */
[----:B------:R-:W-:Y:S01]  /*3fe0*/  FMUL.FTZ R4, R25, UR4 ;  /* 0x0000000419047c20 */ /* 0x000fe20008410000 */
[----:B------:R-:W-:Y:S01]  /*3ff0*/  FSEL R6, R69, -INF , !P6 ;  /* 0xff80000045067808 */ /* 0x000fe20007000000 */
[----:B------:R-:W1:Y:S01]  /*4000*/  MUFU.TANH R5, R5 ;  /* 0x0000000500057308 */ /* 0x000e620000002400 */
[----:B------:R-:W-:Y:S01]  /*4010*/  FSEL R65, R65, -INF , !P6 ;  /* 0xff80000041417808 */ /* 0x000fe20007000000 */
[----:B------:R-:W-:Y:S01]  /*4020*/  HMMA.16816.F32 R48, R72, R14, R48 ;  /* 0x0000000e4830723c */ /* 0x000fe20000001830 */
[----:B------:R-:W-:Y:S01]  /*4030*/  ISETP.GE.AND P6, PT, R7, UR21, PT ;  /* 0x0000001507007c0c */ /* 0x000fe2000bfc6270 */
[----:B------:R-:W-:Y:S01]  /*4040*/  VIADD R9, R12, 0x21 ;  /* 0x000000210c097836 */ /* 0x000fe20000000000 */
[----:B------:R-:W-:Y:S01]  /*4050*/  FSEL R34, R34, -INF , !P5 ;  /* 0xff80000022227808 */ /* 0x000fe20006800000 */
[----:B------:R-:W-:Y:S01]  /*4060*/  FMUL.FTZ R60, R60, UR4 ;  /* 0x000000043c3c7c20 */ /* 0x000fe20008410000 */
[----:B------:R-:W-:Y:S01]  /*4070*/  FSEL R7, R32, -INF , !P5 ;  /* 0xff80000020077808 */ /* 0x000fe20006800000 */
[----:B------:R-:W2:Y:S01]  /*4080*/  MUFU.TANH R4, R4 ;  /* 0x0000000400047308 */ /* 0x000ea20000002400 */
[----:B------:R-:W-:Y:S01]  /*4090*/  ISETP.GE.AND P5, PT, R8, UR21, PT ;  /* 0x0000001508007c0c */ /* 0x000fe2000bfa6270 */
[----:B------:R-:W-:-:S02]  /*40a0*/  VIADD R8, R12, 0x20 ;  /* 0x000000200c087836 */ /* 0x000fc40000000000 */
[----:B------:R-:W-:Y:S01]  /*40b0*/  FMUL.FTZ R62, R62, UR4 ;  /* 0x000000043e3e7c20 */ /* 0x000fe20008410000 */
[----:B------:R-:W-:Y:S01]  /*40c0*/  FSEL R10, R35, -INF , !P4 ;  /* 0xff800000230a7808 */ /* 0x000fe20006000000 */
[----:B------:R-:W-:Y:S01]  /*40d0*/  FMUL.FTZ R61, R61, UR4 ;  /* 0x000000043d3d7c20 */ /* 0x000fe20008410000 */
[----:B------:R-:W-:Y:S01]  /*40e0*/  FSEL R33, R33, -INF , !P4 ;  /* 0xff80000021217808 */ /* 0x000fe20006000000 */
[----:B------:R-:W-:Y:S01]  /*40f0*/  FMUL.FTZ R63, R63, UR4 ;  /* 0x000000043f3f7c20 */ /* 0x000fe20008410000 */
[----:B------:R-:W-:Y:S01]  /*4100*/  ISETP.GE.AND P4, PT, R8, UR21, PT ;  /* 0x0000001508007c0c */ /* 0x000fe2000bf86270 */
[----:B------:R-:W3:Y:S01]  /*4110*/  MUFU.TANH R201, R60 ;  /* 0x0000003c00c97308 */ /* 0x000ee20000002400 */
[----:B------:R-:W-:Y:S01]  /*4120*/  FSEL R8, R30, -INF , !P3 ;  /* 0xff8000001e087808 */ /* 0x000fe20005800000 */
[----:B------:R-:W-:Y:S01]  /*4130*/  FMUL.FTZ R25, R27, UR4 ;  /* 0x000000041b197c20 */ /* 0x000fe20008410000 */
[----:B------:R-:W-:Y:S01]  /*4140*/  FSEL R15, R28, -INF , !P3 ;  /* 0xff8000001c0f7808 */ /* 0x000fe20005800000 */
[----:B------:R-:W-:Y:S01]  /*4150*/  FMUL.FTZ R57, R57, UR4 ;  /* 0x0000000439397c20 */ /* 0x000fe20008410000 */
[----:B------:R-:W-:Y:S01]  /*4160*/  ISETP.GE.AND P3, PT, R9, UR21, PT ;  /* 0x0000001509007c0c */ /* 0x000fe2000bf66270 */
[----:B------:R-:W-:Y:S01]  /*4170*/  VIADD R9, R12, 0x28 ;  /* 0x000000280c097836 */ /* 0x000fe20000000000 */
[----:B------:R-:W-:Y:S01]  /*4180*/  HMMA.16816.F32 R48, R76, R18, R48 ;  /* 0x000000124c30723c */ /* 0x000fe20000001830 */
[----:B------:R-:W4:Y:S01]  /*4190*/  MUFU.TANH R198, R62 ;  /* 0x0000003e00c67308 */ /* 0x000f220000002400 */
[----:B-----5:R-:W-:Y:S01]  /*41a0*/  FSEL R20, R31, -INF , !P1 ;  /* 0xff8000001f147808 */ /* 0x020fe20004800000 */
[----:B------:R-:W-:Y:S01]  /*41b0*/  FMUL.FTZ R52, R52, UR4 ;  /* 0x0000000434347c20 */ /* 0x000fe20008410000 */
[----:B------:R-:W-:Y:S01]  /*41c0*/  FSEL R13, R29, -INF , !P1 ;  /* 0xff8000001d0d7808 */ /* 0x000fe20004800000 */
[----:B------:R-:W-:Y:S01]  /*41d0*/  FMUL.FTZ R58, R58, UR4 ;  /* 0x000000043a3a7c20 */ /* 0x000fe20008410000 */
[----:B------:R-:W-:Y:S01]  /*41e0*/  ISETP.GE.AND P1, PT, R9, UR21, PT ;  /* 0x0000001509007c0c */ /* 0x000fe2000bf26270 */
[----:B------:R-:W-:Y:S01]  /*41f0*/  VIADD R9, R12, 0x29 ;  /* 0x000000290c097836 */ /* 0x000fe20000000000 */
[----:B-1----:R-:W-:Y:S01]  /*4200*/  FSEL R18, R5, -INF , !P6 ;  /* 0xff80000005127808 */ /* 0x002fe20007000000 */
[----:B------:R-:W1:Y:S01]  /*4210*/  MUFU.TANH R199, R61 ;  /* 0x0000003d00c77308 */ /* 0x000e620000002400 */
[----:B------:R-:W-:Y:S01]  /*4220*/  FSEL R11, R24, -INF , !P6 ;  /* 0xff800000180b7808 */ /* 0x000fe20007000000 */
[----:B------:R-:W-:Y:S01]  /*4230*/  FMUL.FTZ R53, R53, UR4 ;  /* 0x0000000435357c20 */ /* 0x000fe20008410000 */
[----:B------:R-:W-:Y:S01]  /*4240*/  ISETP.GE.AND P6, PT, R9, UR21, PT ;  /* 0x0000001509007c0c */ /* 0x000fe2000bfc6270 */
[----:B------:R-:W-:Y:S01]  /*4250*/  FMUL.FTZ R59, R59, UR4 ;  /* 0x000000043b3b7c20 */ /* 0x000fe20008410000 */
[----:B--2---:R-:W-:Y:S01]  /*4260*/  FSEL R9, R4, -INF , !P5 ;  /* 0xff80000004097808 */ /* 0x004fe20006800000 */
[----:B------:R-:W-:Y:S01]  /*4270*/  VIADD R4, R12, 0x31 ;  /* 0x000000310c047836 */ /* 0x000fe20000000000 */
[----:B---3--:R-:W-:Y:S01]  /*4280*/  FSEL R201, R201, -INF , !P4 ;  /* 0xff800000c9c97808 */ /* 0x008fe20006000000 */
[----:B------:R-:W2:Y:S01]  /*4290*/  MUFU.TANH R200, R63 ;  /* 0x0000003f00c87308 */ /* 0x000ea20000002400 */
[----:B------:R-:W-:Y:S01]  /*42a0*/  FMUL.FTZ R54, R54, UR4 ;  /* 0x0000000436367c20 */ /* 0x000fe20008410000 */
[----:B----4-:R-:W-:Y:S01]  /*42b0*/  FSEL R198, R198, -INF , !P4 ;  /* 0xff800000c6c67808 */ /* 0x010fe20006000000 */
[----:B------:R-:W-:Y:S01]  /*42c0*/  FMUL.FTZ R48, R48, UR4 ;  /* 0x0000000430307c20 */ /* 0x000fe20008410000 */
[----:B------:R-:W-:Y:S01]  /*42d0*/  ISETP.GE.AND P4, PT, R4, UR21, PT ;  /* 0x0000001504007c0c */ /* 0x000fe2000bf86270 */
[----:B------:R-:W-:-:S02]  /*42e0*/  VIADD R4, R12, 0x38 ;  /* 0x000000380c047836 */ /* 0x000fc40000000000 */
[----:B------:R-:W-:Y:S01]  /*42f0*/  FMUL.FTZ R49, R49, UR4 ;  /* 0x0000000431317c20 */ /* 0x000fe20008410000 */
[----:B------:R-:W-:Y:S01]  /*4300*/  FMUL.FTZ R55, R55, UR4 ;  /* 0x0000000437377c20 */ /* 0x000fe20008410000 */
[----:B------:R-:W3:Y:S01]  /*4310*/  MUFU.TANH R25, R25 ;  /* 0x0000001900197308 */ /* 0x000ee20000002400 */
[----:B------:R-:W-:Y:S01]  /*4320*/  FMUL.FTZ R50, R50, UR4 ;  /* 0x0000000432327c20 */ /* 0x000fe20008410000 */
[----:B-1----:R-:W-:Y:S01]  /*4330*/  FSEL R199, R199, -INF , !P3 ;  /* 0xff800000c7c77808 */ /* 0x002fe20005800000 */
[----:B------:R-:W-:Y:S01]  /*4340*/  FMUL.FTZ R51, R51, UR4 ;  /* 0x0000000433337c20 */ /* 0x000fe20008410000 */
[----:B------:R-:W-:Y:S01]  /*4350*/  VIADD R5, R12, 0x30 ;  /* 0x000000300c057836 */ /* 0x000fe20000000000 */
[----:B------:R-:W-:Y:S01]  /*4360*/  FMNMX3.FTZ R19, R68, R6, R34, !PT ;  /* 0x0000000644137276 */ /* 0x000fe20007810022 */
[----:B------:R-:W-:Y:S02]  /*4370*/  VIADD R12, R12, 0x39 ;  /* 0x000000390c0c7836 */ /* 0x000fe40000000000 */
[----:B------:R-:W1:Y:S01]  /*4380*/  MUFU.TANH R179, R56 ;  /* 0x0000003800b37308 */ /* 0x000e620000002400 */
[----:B------:R-:W-:-:S02]  /*4390*/  FMNMX3.FTZ R19, R19, R10, R8, !PT ;  /* 0x0000000a13137276 */ /* 0x000fc40007810008 */
[----:B--2---:R-:W-:Y:S02]  /*43a0*/  FSEL R200, R200, -INF , !P3 ;  /* 0xff800000c8c87808 */ /* 0x004fe40005800000 */
[----:B------:R-:W-:Y:S02]  /*43b0*/  ISETP.GE.AND P3, PT, R4, UR21, PT ;  /* 0x0000001504007c0c */ /* 0x000fe4000bf66270 */
[----:B------:R-:W-:Y:S01]  /*43c0*/  FMNMX3.FTZ R4, R17, R65, R7, !PT ;  /* 0x0000004111047276 */ /* 0x000fe20007810007 */
[----:B------:R-:W2:Y:S01]  /*43d0*/  MUFU.TANH R177, R57 ;  /* 0x0000003900b17308 */ /* 0x000ea20000002400 */
[----:B------:R-:W-:Y:S02]  /*43e0*/  FMNMX3.FTZ R19, R19, R20, R18, !PT ;  /* 0x0000001413137276 */ /* 0x000fe40007810012 */
[----:B------:R-:W-:Y:S02]  /*43f0*/  FMNMX3.FTZ R4, R4, R33, R15, !PT ;  /* 0x0000002104047276 */ /* 0x000fe4000781000f */
[----:B---3--:R-:W-:-:S02]  /*4400*/  FSEL R16, R25, -INF , !P5 ;  /* 0xff80000019107808 */ /* 0x008fc40006800000 */
[----:B------:R-:W-:Y:S01]  /*4410*/  FMNMX3.FTZ R4, R4, R13, R11, !PT ;  /* 0x0000000d04047276 */ /* 0x000fe2000781000b */
[----:B------:R-:W3:Y:S01]  /*4420*/  MUFU.TANH R215, R52 ;  /* 0x0000003400d77308 */ /* 0x000ee20000002400 */
[----:B------:R-:W-:Y:S02]  /*4430*/  ISETP.GE.AND P5, PT, R5, UR21, PT ;  /* 0x0000001505007c0c */ /* 0x000fe4000bfa6270 */
[----:B-1----:R-:W-:Y:S02]  /*4440*/  FSEL R179, R179, -INF , !P1 ;  /* 0xff800000b3b37808 */ /* 0x002fe40004800000 */
[----:B------:R-:W-:Y:S02]  /*4450*/  FMNMX3.FTZ R4, R4, R9, R201, !PT ;  /* 0x0000000904047276 */ /* 0x000fe400078100c9 */
[----:B------:R-:W-:Y:S01]  /*4460*/  FMNMX3.FTZ R19, R19, R16, R198, !PT ;  /* 0x0000001013137276 */ /* 0x000fe200078100c6 */
[----:B------:R-:W1:Y:S01]  /*4470*/  MUFU.TANH R178, R58 ;  /* 0x0000003a00b27308 */ /* 0x000e620000002400 */
[----:B------:R-:W-:-:S02]  /*4480*/  FMNMX3.FTZ R4, R4, R199, R179, !PT ;  /* 0x000000c704047276 */ /* 0x000fc400078100b3 */
[----:B--2---:R-:W-:-:S05]  /*4490*/  FSEL R177, R177, -INF , !P6 ;  /* 0xff800000b1b17808 */ /* 0x004fca0007000000 */
[----:B------:R-:W2:Y:S01]  /*44a0*/  MUFU.TANH R213, R53 ;  /* 0x0000003500d57308 */ /* 0x000ea20000002400 */
[----:B---3--:R-:W-:-:S04]  /*44b0*/  FSEL R215, R215, -INF , !P5 ;  /* 0xff800000d7d77808 */ /* 0x008fc80006800000 */
[----:B------:R-:W-:-:S03]  /*44c0*/  FMNMX3.FTZ R4, R4, R177, R215, !PT ;  /* 0x000000b104047276 */ /* 0x000fc600078100d7 */
[----:B------:R-:W3:Y:S01]  /*44d0*/  MUFU.TANH R209, R48 ;  /* 0x0000003000d17308 */ /* 0x000ee20000002400 */
[----:B-1----:R-:W-:Y:S02]  /*44e0*/  FSEL R178, R178, -INF , !P1 ;  /* 0xff800000b2b27808 */ /* 0x002fe40004800000 */
[----:B------:R-:W-:Y:S02]  /*44f0*/  ISETP.GE.AND P1, PT, R12, UR21, PT ;  /* 0x000000150c007c0c */ /* 0x000fe4000bf26270 */
[----:B------:R-:W-:-:S03]  /*4500*/  FMNMX3.FTZ R19, R19, R200, R178, !PT ;  /* 0x000000c813137276 */ /* 0x000fc600078100b2 */
[----:B------:R-:W1:Y:S01]  /*4510*/  MUFU.TANH R176, R59 ;  /* 0x0000003b00b07308 */ /* 0x000e620000002400 */
[----:B--2---:R-:W-:-:S07]  /*4520*/  FSEL R213, R213, -INF , !P4 ;  /* 0xff800000d5d57808 */ /* 0x004fce0006000000 */
[----:B------:R-:W2:Y:S01]  /*4530*/  MUFU.TANH R210, R54 ;  /* 0x0000003600d27308 */ /* 0x000ea20000002400 */
[----:B---3--:R-:W-:-:S04]  /*4540*/  FSEL R209, R209, -INF , !P3 ;  /* 0xff800000d1d17808 */ /* 0x008fc80005800000 */
[----:B------:R-:W-:-:S03]  /*4550*/  FMNMX3.FTZ R5, R4, R213, R209, !PT ;  /* 0x000000d504057276 */ /* 0x000fc600078100d1 */
[----:B------:R-:W3:Y:S01]  /*4560*/  MUFU.TANH R208, R49 ;  /* 0x0000003100d07308 */ /* 0x000ee20000002400 */
[----:B-1----:R-:W-:-:S07]  /*4570*/  FSEL R176, R176, -INF , !P6 ;  /* 0xff800000b0b07808 */ /* 0x002fce0007000000 */
        /* <DEDUP_REMOVED lines=73> */
.L_x_1847:
        /* <DEDUP_REMOVED lines=355> */
.L_x_1851:
        /* <DEDUP_REMOVED lines=8> */
[C---:B------:R-:W-:Y:S01]  /*60c0*/  IMAD.SHL.U32 R15, R12.reuse, 0x40, RZ ;  /* 0x000000400c0f7824 */ /* 0x040fe200078e00ff */
[----:B------:R-:W-:Y:S01]  /*60d0*/  LEA R14, P6, R12, R235, 0x7 ;  /* 0x000000eb0c0e7211 */ /* 0x000fe200078c38ff */
[----:B------:R-:W-:Y:S03]  /*60e0*/  IMAD R13, R3, UR7, R13 ;  /* 0x00000007030d7c24 */ /* 0x000fe6000f8e020d */
[----:B------:R-:W-:Y:S02]  /*60f0*/  LEA R4, P5, R2, R15, 0x5 ;  /* 0x0000000f02047211 */ /* 0x000fe400078a28ff */
[C-C-:B------:R-:W-:Y:S02]  /*6100*/  LEA.HI.X R15, R12.reuse, R234, R13.reuse, 0x7, P6 ;  /* 0x000000ea0c0f7211 */ /* 0x140fe400030f3c0d */
[----:B------:R-:W-:Y:S03]  /*6110*/  SHF.L.U64.HI R6, R12, 0x6, R13 ;  /* 0x000000060c067819 */ /* 0x000fe6000001020d */
[----:B------:R-:W-:Y:S01]  /*6120*/  @!PT LDS RZ, [RZ] ;  /* 0x00000000fffff984 */ /* 0x000fe20000000800 */
[----:B------:R-:W-:Y:S01]  /*6130*/  @!PT LDS RZ, [RZ] ;  /* 0x00000000fffff984 */ /* 0x000fe20000000800 */
[----:B------:R-:W-:Y:S01]  /*6140*/  @!PT LDS RZ, [RZ] ;  /* 0x00000000fffff984 */ /* 0x000fe20000000800 */
[----:B------:R1:W-:Y:S01]  /*6150*/  @!P1 LDGSTS.E.BYPASS.LTC128B.128 [R236+0x10000], desc[UR22][R14.64] ;  /* 0x100000000eec9fae */ /* 0x0003e2000b981a16 */
[----:B------:R-:W-:Y:S02]  /*6160*/  LEA.HI.X R3, R2, R6, R3, 0x5, P5 ;  /* 0x0000000602037211 */ /* 0x000fe400028f2c03 */
        /* <DEDUP_REMOVED lines=40> */
.L_x_1849:
        /* <DEDUP_REMOVED lines=17> */
[C---:B------:R-:W-:Y:S01]  /*6500*/  LOP3.LUT R240, R223.reuse, 0xc0, RZ, 0xfc, !PT ;  /* 0x000000c0dff07812 */ /* 0x040fe200078efcff */
[----:B------:R-:W-:Y:S01]  /*6510*/  @!PT LDS RZ, [RZ] ;  /* 0x00000000fffff984 */ /* 0x000fe20000000800 */
[----:B------:R-:W-:Y:S01]  /*6520*/  @!PT LDS RZ, [RZ] ;  /* 0x00000000fffff984 */ /* 0x000fe20000000800 */
[----:B------:R-:W-:Y:S01]  /*6530*/  @!PT LDS RZ, [RZ] ;  /* 0x00000000fffff984 */ /* 0x000fe20000000800 */
[----:B------:R-:W-:Y:S01]  /*6540*/  @!P1 LDGSTS.E.BYPASS.LTC128B.128 [R236+0x18000], desc[UR22][R166.64] ;  /* 0x18000000a6ec9fae */ /* 0x000fe2000b981a16 */
[----:B------:R-:W-:Y:S01]  /*6550*/  ISETP.GE.AND P3, PT, R242, UR9, PT ;  /* 0x00000009f2007c0c */ /* 0x000fe2000bf66270 */
[----:B------:R-:W-:Y:S01]  /*6560*/  UMOV UR5, UR6 ;  /* 0x0000000600057c82 */ /* 0x000fe20008000000 */
[----:B------:R-:W-:Y:S02]  /*6570*/  ISETP.GE.AND P2, PT, R240, UR9, PT ;  /* 0x00000009f0007c0c */ /* 0x000fe4000bf46270 */
[----:B------:R-:W-:Y:S01]  /*6580*/  @P1 STS.128 [R236+0x18000], RZ ;  /* 0x018000ffec001388 */ /* 0x000fe20000000c00 */
[----:B------:R-:W-:Y:S02]  /*6590*/  LEA.HI.X R165, R230, R165, R231, 0x5, P0 ;  /* 0x000000a5e6a57211 */ /* 0x000fe400000f2ce7 */
[C---:B------:R-:W-:Y:S02]  /*65a0*/  LEA R164, P0, R168.reuse, R233, 0x1 ;  /* 0x000000e9a8a47211 */ /* 0x040fe400078008ff */
[----:B------:R-:W-:Y:S01]  /*65b0*/  @!PT LDS RZ, [RZ] ;  /* 0x00000000fffff984 */ /* 0x000fe20000000800 */
[----:B------:R-:W-:Y:S01]  /*65c0*/  @!PT LDS RZ, [RZ] ;  /* 0x00000000fffff984 */ /* 0x000fe20000000800 */
[----:B------:R-:W-:Y:S01]  /*65d0*/  @!PT LDS RZ, [RZ] ;  /* 0x00000000fffff984 */ /* 0x000fe20000000800 */
[----:B------:R-:W-:Y:S01]  /*65e0*/  @!P4 LDGSTS.E.BYPASS.LTC128B.128 [R236+0x1a000], desc[UR22][R166.64+0x80] ;  /* 0x1a000080a6eccfae */ /* 0x000fe2000b981a16 */
[--C-:B------:R-:W-:Y:S02]  /*65f0*/  LOP3.LUT R171, R223, 0x1c0, R218.reuse, 0xf8, !PT ;  /* 0x000001c0dfab7812 */ /* 0x100fe400078ef8da */
[----:B------:R-:W-:Y:S02]  /*6600*/  LEA.HI.X R165, R168, R232, R165, 0x1, P0 ;  /* 0x000000e8a8a57211 */ /* 0x000fe400000f0ca5 */
[----:B------:R-:W-:Y:S01]  /*6610*/  @P4 STS.128 [R236+0x1a000], RZ ;  /* 0x01a000ffec004388 */ /* 0x000fe20000000c00 */
[----:B------:R-:W-:Y:S02]  /*6620*/  LOP3.LUT R3, R225, 0x200, R218, 0xf8, !PT ;  /* 0x00000200e1037812 */ /* 0x000fe400078ef8da */
[----:B------:R-:W-:Y:S02]  /*6630*/  LOP3.LUT R2, R224, 0x8, RZ, 0xc0, !PT ;  /* 0x00000008e0027812 */ /* 0x000fe400078ec0ff */
[----:B------:R-:W-:Y:S01]  /*6640*/  @!PT LDS RZ, [RZ] ;  /* 0x00000000fffff984 */ /* 0x000fe20000000800 */
[----:B------:R-:W-:Y:S01]  /*6650*/  @!PT LDS RZ, [RZ] ;  /* 0x00000000fffff984 */ /* 0x000fe20000000800 */
[----:B------:R-:W-:Y:S01]  /*6660*/  @!PT LDS RZ, [RZ] ;  /* 0x00000000fffff984 */ /* 0x000fe20000000800 */
[----:B------:R-:W-:Y:S01]  /*6670*/  @!P3 LDGSTS.E.BYPASS.LTC128B.128 [R236+0x1c000], desc[UR22][R166.64+0x100] ;  /* 0x1c000100a6ecbfae */ /* 0x000fe2000b981a16 */
[----:B------:R-:W-:Y:S02]  /*6680*/  LOP3.LUT P0, RZ, R222, 0x4, RZ, 0xc0, !PT ;  /* 0x00000004deff7812 */ /* 0x000fe4000780c0ff */
[----:B------:R-:W-:Y:S02]  /*6690*/  LOP3.LUT R3, R3, R171, R2, 0xf6, !PT ;  /* 0x000000ab03037212 */ /* 0x000fe400078ef602 */
[----:B------:R-:W-:Y:S01]  /*66a0*/  @P3 STS.128 [R236+0x1c000], RZ ;  /* 0x01c000ffec003388 */ /* 0x000fe20000000c00 */
[----:B------:R-:W-:Y:S02]  /*66b0*/  LOP3.LUT R2, R171, 0x8, R222, 0x78, !PT ;  /* 0x00000008ab027812 */ /* 0x000fe400078e78de */
[----:B------:R-:W-:Y:S02]  /*66c0*/  LEA R229, R3, UR5, 0x1 ;  /* 0x0000000503e57c11 */ /* 0x000fe4000f8e08ff */
[----:B------:R-:W-:Y:S01]  /*66d0*/  @!PT LDS RZ, [RZ] ;  /* 0x00000000fffff984 */ /* 0x000fe20000000800 */
[----:B------:R-:W-:Y:S01]  /*66e0*/  @!PT LDS RZ, [RZ] ;  /* 0x00000000fffff984 */ /* 0x000fe20000000800 */
[----:B------:R-:W-:Y:S01]  /*66f0*/  @!PT LDS RZ, [RZ] ;  /* 0x00000000fffff984 */ /* 0x000fe20000000800 */
[----:B------:R-:W-:Y:S01]  /*6700*/  @!P2 LDGSTS.E.BYPASS.LTC128B.128 [R236+0x1e000], desc[UR22][R166.64+0x180] ;  /* 0x1e000180a6ecafae */ /* 0x000fe2000b981a16 */
[----:B------:R-:W-:Y:S01]  /*6710*/  IMAD R227, R2, 0x2, R217 ;  /* 0x0000000202e37824 */ /* 0x000fe200078e02d9 */
[----:B------:R-:W-:Y:S03]  /*6720*/  SEL R2, R219, 0xffffffc0, !P0 ;  /* 0xffffffc0db027807 */ /* 0x000fe60004000000 */
[----:B------:R-:W-:Y:S01]  /*6730*/  @P2 STS.128 [R236+0x1e000], RZ ;  /* 0x01e000ffec002388 */ /* 0x000fe20000000c00 */
[----:B------:R-:W-:Y:S01]  /*6740*/  IMAD.IADD R226, R216, 0x1, R229 ;  /* 0x00000001d8e27824 */ /* 0x000fe200078e02e5 */
[----:B------:R-:W-:Y:S03]  /*6750*/  IADD3 R3, PT, PT, R227, UR5, RZ ;  /* 0x00000005e3037c10 */ /* 0x000fe6000fffe0ff */
[----:B------:R-:W-:Y:S01]  /*6760*/  @!PT LDS RZ, [RZ] ;  /* 0x00000000fffff984 */ /* 0x000fe20000000800 */
[----:B------:R-:W-:Y:S01]  /*6770*/  @!PT LDS RZ, [RZ] ;  /* 0x00000000fffff984 */ /* 0x000fe20000000800 */
[----:B------:R-:W-:Y:S01]  /*6780*/  @!PT LDS RZ, [RZ] ;  /* 0x00000000fffff984 */ /* 0x000fe20000000800 */
[----:B------:R-:W-:Y:S01]  /*6790*/  @!P1 LDGSTS.E.BYPASS.LTC128B.128 [R236+0x19000], desc[UR22][R164.64] ;  /* 0x19000000a4ec9fae */ /* 0x000fe2000b981a16 */
[----:B------:R-:W-:Y:S04]  /*67a0*/  IADD3 R171, PT, PT, R2, R229, RZ ;  /* 0x000000e502ab7210 */ /* 0x000fe80007ffe0ff */
[----:B------:R-:W-:Y:S01]  /*67b0*/  @P1 STS.128 [R236+0x19000], RZ ;  /* 0x019000ffec001388 */ /* 0x000fe20000000c00 */
[C---:B------:R-:W-:Y:S02]  /*67c0*/  IMAD.IADD R170, R3.reuse, 0x1, R216 ;  /* 0x0000000103aa7824 */ /* 0x040fe400078e02d8 */
[----:B------:R-:W-:Y:S02]  /*67d0*/  IMAD.IADD R3, R3, 0x1, R2 ;  /* 0x0000000103037824 */ /* 0x000fe400078e0202 */
[----:B------:R-:W-:Y:S01]  /*67e0*/  @!PT LDS RZ, [RZ] ;  /* 0x00000000fffff984 */ /* 0x000fe20000000800 */
[----:B------:R-:W-:Y:S01]  /*67f0*/  @!PT LDS RZ, [RZ] ;  /* 0x00000000fffff984 */ /* 0x000fe20000000800 */
[----:B------:R-:W-:Y:S01]  /*6800*/  @!PT LDS RZ, [RZ] ;  /* 0x00000000fffff984 */ /* 0x000fe20000000800 */
[----:B------:R-:W-:Y:S01]  /*6810*/  @!P4 LDGSTS.E.BYPASS.LTC128B.128 [R236+0x1b000], desc[UR22][R164.64+0x80] ;  /* 0x1b000080a4eccfae */ /* 0x000fe2000b981a16 */
[C---:B------:R-:W-:Y:S04]  /*6820*/  IMAD.IADD R168, R216.reuse, 0x1, R171 ;  /* 0x00000001d8a87824 */ /* 0x040fe800078e02ab */
[----:B------:R-:W-:Y:S01]  /*6830*/  @P4 STS.128 [R236+0x1b000], RZ ;  /* 0x01b000ffec004388 */ /* 0x000fe20000000c00 */
[----:B------:R-:W-:Y:S04]  /*6840*/  IADD3 R2, PT, PT, R216, R3, RZ ;  /* 0x00000003d8027210 */ /* 0x000fe80007ffe0ff */
        /* <DEDUP_REMOVED lines=302> */
.L_x_1850:
[----:B------:R-:W2:Y:S01]  /*7b30*/  SHFL.BFLY PT, R4, R11, 0x2, 0x1f ;  /* 0x0c401f000b047f89 */ /* 0x000ea200000e0000 */
[----:B------:R-:W-:Y:S01]  /*7b40*/  IADD3 R185, PT, PT, R221, 0x18040, RZ ;  /* 0x00018040ddb97810 */ /* 0x000fe20007ffe0ff */
[----:B------:R-:W-:Y:S01]  /*7b50*/  UISETP.GT.AND UP0, UPT, UR20, URZ, UPT ;  /* 0x000000ff1400728c */ /* 0x000fe2000bf04270 */
[----:B------:R-:W-:Y:S05]  /*7b60*/  @P0 IADD3 R185, PT, PT, R237, -0x40, RZ ;  /* 0xffffffc0edb90810 */ /* 0x000fea0007ffe0ff */
[----:B-1----:R-:W1:Y:S01]  /*7b70*/  SHFL.BFLY PT, R2, R7, 0x2, 0x1f ;  /* 0x0c401f0007027f89 */ /* 0x002e6200000e0000 */
[----:B------:R-:W-:Y:S01]  /*7b80*/  UIADD3 UR7, UPT, UPT, UR20, -0x1, URZ ;  /* 0xffffffff14077890 */ /* 0x000fe2000fffe0ff */
[----:B------:R-:W-:Y:S06]  /*7b90*/  IADD3 R184, PT, PT, R216, R185, RZ ;  /* 0x000000b9d8b87210 */ /* 0x000fec0007ffe0ff */
[----:B------:R-:W-:Y:S01]  /*7ba0*/  LDSM.16.MT88.4 R12, [R221+0x18000] ;  /* 0x01800000dd0c783b */ /* 0x000fe20000004200 */
[----:B------:R-:W-:Y:S07]  /*7bb0*/  UMOV UR20, UR7 ;  /* 0x0000000700147c82 */ /* 0x000fee0008000000 */
[----:B------:R-:W-:Y:S08]  /*7bc0*/  LDSM.16.MT88.4 R20, [R220+0x18000] ;  /* 0x01800000dc14783b */ /* 0x000ff00000004200 */
[----:B------:R-:W-:Y:S08]  /*7bd0*/  LDSM.16.MT88.4 R28, [R185] ;  /* 0x00000000b91c783b */ /* 0x000ff00000004200 */
[----:B------:R-:W-:Y:S08]  /*7be0*/  LDSM.16.MT88.4 R172, [R185+0x4800] ;  /* 0x00480000b9ac783b */ /* 0x000ff00000004200 */
[----:B------:R-:W-:Y:S08]  /*7bf0*/  LDSM.16.MT88.4 R176, [R184+0x4800] ;  /* 0x00480000b8b0783b */ /* 0x000ff00000004200 */
[----:B------:R-:W-:Y:S01]  /*7c00*/  LDSM.16.MT88.4 R180, [R220+0x1e800] ;  /* 0x01e80000dcb4783b */ /* 0x000fe20000004200 */
[----:B--2---:R-:W-:Y:S02]  /*7c10*/  FMNMX.FTZ R8, R11, R4, !PT ;  /* 0x000000040b087209 */ /* 0x004fe40007810000 */
[----:B-1----:R-:W-:Y:S05]  /*7c20*/  FMNMX.FTZ R6, R7, R2, !PT ;  /* 0x0000000207067209 */ /* 0x002fea0007810000 */
        /* <DEDUP_REMOVED lines=446> */
.L_x_1848:
        /* <DEDUP_REMOVED lines=328> */
.L_x_1852:
        /* <DEDUP_REMOVED lines=45> */
.L_x_1854:
[----:B------:R-:W-:Y:S05]  /*af60*/  BSYNC.RECONVERGENT B0 ;  /* 0x0000000000007941 */ /* 0x000fea0003800200 */
.L_x_1853:
        /* <DEDUP_REMOVED lines=42> */
.L_x_1856:
[----:B------:R-:W-:Y:S05]  /*b210*/  BSYNC.RECONVERGENT B0 ;  /* 0x0000000000007941 */ /* 0x000fea0003800200 */
.L_x_1855:
        /* <DEDUP_REMOVED lines=27> */
.L_x_1858:
[----:B------:R-:W-:Y:S05]  /*b3d0*/  BSYNC.RECONVERGENT B0 ;  /* 0x0000000000007941 */ /* 0x000fea0003800200 */
.L_x_1857:
        /* <DEDUP_REMOVED lines=27> */
.L_x_1860:
[----:B------:R-:W-:Y:S05]  /*b590*/  BSYNC.RECONVERGENT B0 ;  /* 0x0000000000007941 */ /* 0x000fea0003800200 */
.L_x_1859:
        /* <DEDUP_REMOVED lines=27> */
.L_x_1861:
        /* <DEDUP_REMOVED lines=11> */
.L_x_2367:


//--------------------- .text._ZN5flash16flash_fwd_kernelI23Flash_fwd_kernel_traitsILi256ELi128ELi64ELi8ELb0ELb0EN7cutlass6half_tE19Flash_kernel_traitsILi256ELi128ELi64ELi8ES3_EELb1ELb0ELb0ELb1ELb0ELb0ELb0ELb1EEEvNS_16Flash_fwd_paramsE --------------------------
	.section	.text._ZN5flash16flash_fwd_kernelI23Flash_fwd_kernel_traitsILi256ELi128ELi64ELi8ELb0ELb0EN7cutlass6half_tE19Flash_kernel_traitsILi256ELi128ELi64ELi8ES3_EELb1ELb0ELb0ELb1ELb0ELb0ELb0ELb1EEEvNS_16Flash_fwd_paramsE,"ax",@progbits
	.align	128
        .global         _ZN5flash16flash_fwd_kernelI23Flash_fwd_kernel_traitsILi256ELi128ELi64ELi8ELb0ELb0EN7cutlass6half_tE19Flash_kernel_traitsILi256ELi128ELi64ELi8ES3_EELb1ELb0ELb0ELb1ELb0ELb0ELb0ELb1EEEvNS_16Flash_fwd_paramsE
        .type           _ZN5flash16flash_fwd_kernelI23Flash_fwd_kernel_traitsILi256ELi128ELi64ELi8ELb0ELb0EN7cutlass6half_tE19Flash_kernel_traitsILi256ELi128ELi64ELi8ES3_EELb1ELb0ELb0ELb1ELb0ELb0ELb0ELb1EEEvNS_16Flash_fwd_paramsE,@function
        .size           _ZN5flash16flash_fwd_kernelI23Flash_fwd_kernel_traitsILi256ELi128ELi64ELi8ELb0ELb0EN7cutlass6half_tE19Flash_kernel_traitsILi256ELi128ELi64ELi8ES3_EELb1ELb0ELb0ELb1ELb0ELb0ELb0ELb1EEEvNS_16Flash_fwd_paramsE,(.L_x_2368 - _ZN5flash16flash_fwd_kernelI23Flash_fwd_kernel_traitsILi256ELi128ELi64ELi8ELb0ELb0EN7cutlass6half_tE19Flash_kernel_traitsILi256ELi128ELi64ELi8ES3_EELb1ELb0ELb0ELb1ELb0ELb0ELb0ELb1EEEvNS_16Flash_fwd_paramsE)
        .other          _ZN5flash16flash_fwd_kernelI23Flash_fwd_kernel_traitsILi256ELi128ELi64ELi8ELb0ELb0EN7cutlass6half_tE19Flash_kernel_traitsILi256ELi128ELi64ELi8ES3_EELb1ELb0ELb0ELb1ELb0ELb0ELb0ELb1EEEvNS_16Flash_fwd_paramsE,@"STO_CUDA_ENTRY STV_DEFAULT"
_ZN5flash16flash_fwd_kernelI23Flash_fwd_kernel_traitsILi256ELi128ELi64ELi8ELb0ELb0EN7cutlass6half_tE19Flash_kernel_traitsILi256ELi128ELi64ELi8ES3_EELb1ELb0ELb0ELb1ELb0ELb0ELb0ELb1EEEvNS_16Flash_fwd_paramsE:
.text._ZN5flash16flash_fwd_kernelI23Flash_fwd_kernel_traitsILi256ELi128ELi64ELi8ELb0ELb0EN7cutlass6half_tE19Flash_kernel_traitsILi256ELi128ELi64ELi8ES3_EELb1ELb0ELb0ELb1ELb0ELb0ELb0ELb1EEEvNS_16Flash_fwd_paramsE:
        /* <DEDUP_REMOVED lines=62> */
[----:B------:R-:W-:Y:S01]  /*03e0*/  IMAD.U32 R5, RZ, RZ, UR9 ;  /* 0x00000009ff057e24 */ /* 0x000fe2000f8e00ff */
[----:B------:R-:W-:Y:S01]  /*03f0*/  UMOV UR20, 0xffffffff ;  /* 0xffffffff00147882 */ /* 0x000fe20000000000 */
[----:B------:R-:W-:Y:S01]  /*0400*/  IMAD.U32 R4, RZ, RZ, UR8 ;  /* 0x00000008ff047e24 */ /* 0x000fe2000f8e00ff */
[----:B------:R-:W2:Y:S04]  /*0410*/  @!UP3 LDCU UR9, c[0x0][0x43c] ;  /* 0x00008780ff09b7ac */ /* 0x000ea80008000800 */
[----:B------:R-:W3:Y:S01]  /*0420*/  @P1 LDG.E R5, desc[UR24][R4.64] ;  /* 0x0000001804051981 */ /* 0x000ee2000c1e1900 */
[----:B-1----:R-:W-:-:S02]  /*0430*/  IMAD.U32 R2, RZ, RZ, UR14 ;  /* 0x0000000eff027e24 */ /* 0x002fc4000f8e00ff */
[----:B------:R-:W-:-:S05]  /*0440*/  IMAD.U32 R3, RZ, RZ, UR15 ;  /* 0x0000000fff037e24 */ /* 0x000fca000f8e00ff */
[----:B------:R-:W4:Y:S04]  /*0450*/  @P4 LDG.E R7, desc[UR24][R2.64] ;  /* 0x0000001802074981 */ /* 0x000f28000c1e1900 */
[----:B------:R1:W5:Y:S02]  /*0460*/  @P2 LDG.E R6, desc[UR24][R2.64+0x4] ;  /* 0x0000041802062981 */ /* 0x000364000c1e1900 */
[----:B-1----:R-:W-:Y:S01]  /*0470*/  MOV R2, UR6 ;  /* 0x0000000600027c02 */ /* 0x002fe20008000f00 */
[----:B------:R-:W-:Y:S01]  /*0480*/  IMAD.U32 R3, RZ, RZ, UR7 ;  /* 0x00000007ff037e24 */ /* 0x000fe2000f8e00ff */
[----:B------:R-:W1:Y:S04]  /*0490*/  @!UP3 LDCU.64 UR6, c[0x0][0x488] ;  /* 0x00009100ff06b7ac */ /* 0x000e680008000a00 */
[----:B------:R2:W5:Y:S02]  /*04a0*/  @P0 LDG.E R0, desc[UR24][R2.64] ;  /* 0x0000001802000981 */ /* 0x000564000c1e1900 */
[----:B--2---:R-:W-:-:S02]  /*04b0*/  IMAD.U32 R2, RZ, RZ, UR11 ;  /* 0x0000000bff027e24 */ /* 0x004fc4000f8e00ff */
[----:B------:R-:W-:Y:S01]  /*04c0*/  IMAD.U32 R3, RZ, RZ, UR10 ;  /* 0x0000000aff037e24 */ /* 0x000fe2000f8e00ff */
[----:B------:R-:W2:Y:S04]  /*04d0*/  @!UP0 LDCU UR23, c[0x0][0x434] ;  /* 0x00008680ff1787ac */ /* 0x000ea80008000800 */
[----:B------:R-:W2:Y:S01]  /*04e0*/  @!P3 LDG.E R4, desc[UR24][R2.64] ;  /* 0x000000180204b981 */ /* 0x000ea2000c1e1900 */
[----:B-1----:R-:W-:Y:S01]  /*04f0*/  @!UP3 UISETP.NE.U32.AND UP2, UPT, UR6, URZ, UPT ;  /* 0x000000ff0600b28c */ /* 0x002fe2000bf45070 */
[----:B------:R-:W1:Y:S03]  /*0500*/  LDCU UR10, c[0x0][0x3e0] ;  /* 0x00007c00ff0a77ac */ /* 0x000e660008000800 */
[----:B------:R-:W-:Y:S01]  /*0510*/  @!UP3 UISETP.NE.AND.EX UP2, UPT, UR7, URZ, UPT, UP2 ;  /* 0x000000ff0700b28c */ /* 0x000fe2000bf45320 */
[----:B------:R-:W-:Y:S01]  /*0520*/  UMOV UR8, URZ ;  /* 0x000000ff00087c82 */ /* 0x000fe20008000000 */
[----:B------:R-:W-:-:S02]  /*0530*/  USHF.L.U32 UR34, UR21, 0x7, URZ ;  /* 0x0000000715227899 */ /* 0x000fc400080006ff */
[----:B-1----:R-:W-:Y:S01]  /*0540*/  UIMAD UR35, UR33, UR10, UR32 ;  /* 0x0000000a212372a4 */ /* 0x002fe2000f8e0220 */
[----:B---3--:R-:W-:Y:S02]  /*0550*/  @P1 R2UR UR8, R5 ;  /* 0x00000000050812ca */ /* 0x008fe400000e0000 */
[----:B----4-:R-:W-:Y:S02]  /*0560*/  @P4 R2UR UR20, R7 ;  /* 0x00000000071442ca */ /* 0x010fe400000e0000 */
[----:B-----5:R-:W-:-:S13]  /*0570*/  @P2 R2UR UR11, R6 ;  /* 0x00000000060b22ca */ /* 0x020fda00000e0000 */
[----:B--2---:R-:W-:Y:S02]  /*0580*/  @UP0 UIADD3 UR23, UPT, UPT, UR11, -UR20, URZ ;  /* 0x800000140b170290 */ /* 0x004fe4000fffe0ff */
        /* <DEDUP_REMOVED lines=17> */
.L_x_1862:
[----:B------:R-:W-:Y:S01]  /*06a0*/  @!UP3 UIADD3 UR22, UPT, UPT, UR4, UR5, -UR8 ;  /* 0x000000050416b290 */ /* 0x000fe2000fffe808 */
        /* <DEDUP_REMOVED lines=29> */
.L_x_1864:
[----:B------:R-:W2:Y:S01]  /*0880*/  LDCU UR12, c[0x0][0x434] ;  /* 0x00008680ff0c77ac */ /* 0x000ea20008000800 */
[----:B------:R-:W-:Y:S01]  /*0890*/  IMAD.SHL.U32 R11, R110, 0x8, RZ ;  /* 0x000000086e0b7824 */ /* 0x000fe200078e00ff */
[----:B------:R-:W-:Y:S01]  /*08a0*/  SHF.R.U32.HI R16, RZ, 0x3, R110 ;  /* 0x00000003ff107819 */ /* 0x000fe2000001166e */
[----:B------:R-:W-:Y:S01]  /*08b0*/  BSSY.RECONVERGENT B0, `(.L_x_1865) ;  /* 0x0000037000007945 */ /* 0x000fe20003800200 */
[----:B------:R-:W-:Y:S01]  /*08c0*/  UISETP.NE.AND UP1, UPT, UR11, URZ, !UP1 ;  /* 0x000000ff0b00728c */ /* 0x000fe2000cf25270 */
[----:B------:R-:W3:Y:S01]  /*08d0*/  LDCU.64 UR4, c[0x0][0x410] ;  /* 0x00008200ff0477ac */ /* 0x000ee20008000a00 */
[----:B------:R-:W-:Y:S01]  /*08e0*/  LOP3.LUT R11, R11, 0x38, RZ, 0xc0, !PT ;  /* 0x000000380b0b7812 */ /* 0x000fe200078ec0ff */
[C---:B------:R-:W-:Y:S01]  /*08f0*/  VIADD R17, R16.reuse, 0x20 ;  /* 0x0000002010117836 */ /* 0x040fe20000000000 */
[----:B----4-:R-:W-:Y:S02]  /*0900*/  UIMAD UR8, UR32, UR8, URZ ;  /* 0x00000008200872a4 */ /* 0x010fe4000f8e02ff */
[----:B------:R-:W-:Y:S01]  /*0910*/  IADD3 R2, P0, PT, R11, UR14, RZ ;  /* 0x0000000e0b027c10 */ /* 0x000fe2000ff1e0ff */
[----:B------:R-:W-:Y:S01]  /*0920*/  UIADD3 UR23, UPT, UPT, -UR34, UR23, URZ ;  /* 0x0000001722177290 */ /* 0x000fe2000fffe1ff */
[C---:B------:R-:W-:Y:S01]  /*0930*/  VIADD R18, R16.reuse, 0x40 ;  /* 0x0000004010127836 */ /* 0x040fe20000000000 */
[----:B------:R-:W-:Y:S01]  /*0940*/  UISETP.NE.AND UP0, UPT, UR20, -0x1, UPT ;  /* 0xffffffff1400788c */ /* 0x000fe2000bf05270 */
[C---:B------:R-:W-:Y:S01]  /*0950*/  VIADD R19, R16.reuse, 0x60 ;  /* 0x0000006010137836 */ /* 0x040fe20000000000 */
[----:B------:R-:W-:Y:S01]  /*0960*/  @!UP1 UIMAD UR8, UR33, UR7, UR8 ;  /* 0x00000007210892a4 */ /* 0x000fe2000f8e0208 */
[----:B------:R-:W-:Y:S01]  /*0970*/  IMAD.X R3, RZ, RZ, UR9, P0 ;  /* 0x00000009ff037e24 */ /* 0x000fe200080e06ff */
[----:B--2---:R-:W-:Y:S01]  /*0980*/  UIMAD UR7, UR33, UR12, URZ ;  /* 0x0000000c210772a4 */ /* 0x004fe2000f8e02ff */
[----:B------:R-:W-:Y:S01]  /*0990*/  ISETP.GE.AND P0, PT, R16, UR23, PT ;  /* 0x0000001710007c0c */ /* 0x000fe2000bf06270 */
[----:B-1----:R-:W-:Y:S01]  /*09a0*/  UIMAD UR34, UR34, UR6, URZ ;  /* 0x00000006222272a4 */ /* 0x002fe2000f8e02ff */
[----:B------:R-:W-:Y:S01]  /*09b0*/  ISETP.GE.AND P2, PT, R17, UR23, PT ;  /* 0x0000001711007c0c */ /* 0x000fe2000bf46270 */
[----:B------:R-:W-:Y:S01]  /*09c0*/  USEL UR7, UR7, UR20, !UP0 ;  /* 0x0000001407077287 */ /* 0x000fe2000c000000 */
[----:B------:R-:W-:Y:S01]  /*09d0*/  ISETP.GE.AND P1, PT, R18, UR23, PT ;  /* 0x0000001712007c0c */ /* 0x000fe2000bf26270 */
[----:B---3--:R-:W-:Y:S01]  /*09e0*/  IMAD.U32 R0, RZ, RZ, UR4 ;  /* 0x00000004ff007e24 */ /* 0x008fe2000f8e00ff */
[----:B------:R-:W-:Y:S01]  /*09f0*/  USHF.R.S32.HI UR12, URZ, 0x1f, UR34 ;  /* 0x0000001fff0c7899 */ /* 0x000fe20008011422 */
[C---:B------:R-:W-:Y:S01]  /*0a00*/  LOP3.LUT R14, R11.reuse, 0x40, RZ, 0xfc, !PT ;  /* 0x000000400b0e7812 */ /* 0x040fe200078efcff */
[----:B------:R-:W-:Y:S01]  /*0a10*/  USHF.R.S32.HI UR4, URZ, 0x1f, UR7 ;  /* 0x0000001fff047899 */ /* 0x000fe20008011407 */
[----:B------:R-:W-:Y:S01]  /*0a20*/  IMAD.WIDE.U32 R8, R0, UR32, R2 ;  /* 0x0000002000087c25 */ /* 0x000fe2000f8e0002 */
[----:B------:R-:W-:Y:S01]  /*0a30*/  USEL UR7, UR7, URZ, UP1 ;  /* 0x000000ff07077287 */ /* 0x000fe20008800000 */
[C---:B------:R-:W-:Y:S01]  /*0a40*/  LOP3.LUT R13, R11.reuse, 0x80, RZ, 0xfc, !PT ;  /* 0x000000800b0d7812 */ /* 0x040fe200078efcff */
[----:B------:R-:W-:Y:S01]  /*0a50*/  USEL UR4, UR4, URZ, UP1 ;  /* 0x000000ff04047287 */ /* 0x000fe20008800000 */
[----:B------:R-:W-:Y:S01]  /*0a60*/  IMAD.U32 R0, RZ, RZ, UR5 ;  /* 0x00000005ff007e24 */ /* 0x000fe2000f8e00ff */
[----:B------:R-:W-:Y:S01]  /*0a70*/  USHF.R.S32.HI UR5, URZ, 0x1f, UR8 ;  /* 0x0000001fff057899 */ /* 0x000fe20008011408 */
[----:B------:R-:W-:Y:S01]  /*0a80*/  LOP3.LUT R12, R11, 0xc0, RZ, 0xfc, !PT ;  /* 0x000000c00b0c7812 */ /* 0x000fe200078efcff */
[----:B------:R-:W-:Y:S01]  /*0a90*/  UIADD3 UR7, UP1, UP0, UR34, UR7, UR8 ;  /* 0x0000000722077290 */ /* 0x000fe2000f83e008 */
[----:B------:R-:W-:Y:S01]  /*0aa0*/  IMAD R7, R0, UR32, R9 ;  /* 0x0000002000077c24 */ /* 0x000fe2000f8e0209 */
[----:B------:R-:W-:-:S02]  /*0ab0*/  UIMAD.WIDE.U32 UR10, UR21, 0x80, URZ ;  /* 0x00000080150a78a5 */ /* 0x000fc4000f8e00ff */
        /* <DEDUP_REMOVED lines=22> */
.L_x_1866:
[----:B------:R-:W-:Y:S05]  /*0c20*/  BSYNC.RECONVERGENT B0 ;  /* 0x0000000000007941 */ /* 0x000fea0003800200 */
.L_x_1865:
        /* <DEDUP_REMOVED lines=24> */
.L_x_1868:
[----:B------:R-:W-:Y:S05]  /*0db0*/  BSYNC.RECONVERGENT B0 ;  /* 0x0000000000007941 */ /* 0x000fea0003800200 */
.L_x_1867:
[----:B------:R-:W-:Y:S01]  /*0dc0*/  BSSY.RECONVERGENT B0, `(.L_x_1869) ;  /* 0x0000018000007945 */ /* 0x000fe20003800200 */
[----:B------:R-:W-:-:S03]  /*0dd0*/  ISETP.NE.AND P3, PT, R11, RZ, PT ;  /* 0x000000ff0b00720c */ /* 0x000fc60003f65270 */
[----:B------:R-:W-:Y:S10]  /*0de0*/  @P1 BRA `(.L_x_1870) ;  /* 0x0000000000541947 */ /* 0x000ff40003800000 */
[----:B------:R-:W3:Y:S01]  /*0df0*/  LDCU.64 UR8, c[0x0][0x408] ;  /* 0x00008100ff0877ac */ /* 0x000ee20008000a00 */
[----:B------:R-:W-:Y:S01]  /*0e00*/  IADD3 R10, P1, PT, R15, 0x40, RZ ;  /* 0x000000400f0a7810 */ /* 0x000fe20007f3e0ff */
[----:B-12---:R-:W-:Y:S01]  /*0e10*/  IMAD.MOV.U32 R2, RZ, RZ, R8 ;  /* 0x000000ffff027224 */ /* 0x006fe200078e0008 */
        /* <DEDUP_REMOVED lines=18> */
.L_x_1870:
[----:B------:R-:W-:Y:S05]  /*0f40*/  BSYNC.RECONVERGENT B0 ;  /* 0x0000000000007941 */ /* 0x000fea0003800200 */
.L_x_1869:
        /* <DEDUP_REMOVED lines=27> */
.L_x_1872:
[----:B------:R-:W-:Y:S05]  /*1100*/  BSYNC.RECONVERGENT B0 ;  /* 0x0000000000007941 */ /* 0x000fea0003800200 */
.L_x_1871:
        /* <DEDUP_REMOVED lines=10> */
.L_x_1874:
[----:B------:R-:W-:Y:S05]  /*11b0*/  BSYNC.RECONVERGENT B0 ;  /* 0x0000000000007941 */ /* 0x000fea0003800200 */
.L_x_1873:
        /* <DEDUP_REMOVED lines=10> */
.L_x_1876:
[----:B------:R-:W-:Y:S05]  /*1260*/  BSYNC.RECONVERGENT B0 ;  /* 0x0000000000007941 */ /* 0x000fea0003800200 */
.L_x_1875:
        /* <DEDUP_REMOVED lines=10> */
.L_x_1878:
[----:B------:R-:W-:Y:S05]  /*1310*/  BSYNC.RECONVERGENT B0 ;  /* 0x0000000000007941 */ /* 0x000fea0003800200 */
.L_x_1877:
        /* <DEDUP_REMOVED lines=10> */
.L_x_1863:
        /* <DEDUP_REMOVED lines=24> */
.L_x_1879:
[----:B------:R-:W1:Y:S01]  /*1540*/  LDCU.64 UR18, c[0x0][0x3b8] ;  /* 0x00007700ff1277ac */ /* 0x000e620008000a00 */
[----:B------:R-:W-:-:S04]  /*1550*/  UIADD3 UR6, UPT, UPT, UR8, UR9, URZ ;  /* 0x0000000908067290 */ /* 0x000fc8000fffe0ff */
[----:B-1----:R-:W-:Y:S02]  /*1560*/  UIMAD.WIDE.U32 UR10, UR6, UR18, URZ ;  /* 0x00000012060a72a5 */ /* 0x002fe4000f8e00ff */
[----:B------:R-:W-:-:S04]  /*1570*/  UIMAD UR6, UR6, UR19, URZ ;  /* 0x00000013060672a4 */ /* 0x000fc8000f8e02ff */
[----:B------:R-:W-:Y:S02]  /*1580*/  UIADD3 UR6, UPT, UPT, UR11, UR6, URZ ;  /* 0x000000060b067290 */ /* 0x000fe4000fffe0ff */
.L_x_1880:
        /* <DEDUP_REMOVED lines=43> */
.L_x_1881:
[----:B------:R-:W1:Y:S01]  /*1840*/  LDCU.64 UR16, c[0x0][0x3c0] ;  /* 0x00007800ff1077ac */ /* 0x000e620008000a00 */
[----:B------:R-:W-:-:S04]  /*1850*/  UIADD3 UR8, UPT, UPT, UR8, UR9, URZ ;  /* 0x0000000908087290 */ /* 0x000fc8000fffe0ff */
[----:B-1----:R-:W-:Y:S02]  /*1860*/  UIMAD.WIDE.U32 UR4, UR8, UR16, URZ ;  /* 0x00000010080472a5 */ /* 0x002fe4000f8e00ff */
[----:B------:R-:W-:-:S04]  /*1870*/  UIMAD UR8, UR8, UR17, URZ ;  /* 0x00000011080872a4 */ /* 0x000fc8000f8e02ff */
[----:B------:R-:W-:-:S12]  /*1880*/  UIADD3 UR8, UPT, UPT, UR5, UR8, URZ ;  /* 0x0000000805087290 */ /* 0x000fd8000fffe0ff */
.L_x_1882:
[----:B------:R-:W-:Y:S01]  /*1890*/  IMAD.SHL.U32 R16, R110, 0x8, RZ ;  /* 0x000000086e107824 */ /* 0x000fe200078e00ff */
[--C-:B------:R-:W-:Y:S01]  /*18a0*/  SHF.R.U32.HI R15, RZ, 0x3, R110.reuse ;  /* 0x00000003ff0f7819 */ /* 0x100fe2000001166e */
[----:B------:R-:W-:Y:S01]  /*18b0*/  UIADD3 UR36, UPT, UPT, -UR34, UR23, URZ ;  /* 0x0000001722247290 */ /* 0x000fe2000fffe1ff */
[----:B------:R-:W-:Y:S01]  /*18c0*/  SHF.R.U32.HI R202, RZ, 0x1, R110 ;  /* 0x00000001ffca7819 */ /* 0x000fe2000001166e */
[----:B------:R-:W1:Y:S01]  /*18d0*/  LDCU.64 UR14, c[0x0][0x388] ;  /* 0x00007100ff0e77ac */ /* 0x000e620008000a00 */
[----:B------:R-:W-:Y:S01]  /*18e0*/  LOP3.LUT R106, R16, 0x38, RZ, 0xc0, !PT ;  /* 0x00000038106a7812 */ /* 0x000fe200078ec0ff */
[C---:B------:R-:W-:Y:S01]  /*18f0*/  VIADD R4, R15.reuse, 0x40 ;  /* 0x000000400f047836 */ /* 0x040fe20000000000 */
[----:B------:R-:W2:Y:S01]  /*1900*/  S2UR UR37, SR_CgaCtaId ;  /* 0x00000000002579c3 */ /* 0x000ea20000008800 */
[----:B------:R-:W3:Y:S01]  /*1910*/  LDCU.64 UR12, c[0x0][0x390] ;  /* 0x00007200ff0c77ac */ /* 0x000ee20008000a00 */
[----:B------:R-:W-:Y:S01]  /*1920*/  IADD3 R2, P0, PT, R106, UR10, RZ ;  /* 0x0000000a6a027c10 */ /* 0x000fe2000ff1e0ff */
[----:B------:R-:W-:Y:S01]  /*1930*/  BSSY.RECONVERGENT B0, `(.L_x_1883) ;  /* 0x0000066000007945 */ /* 0x000fe20003800200 */
[----:B------:R-:W-:Y:S01]  /*1940*/  ISETP.GE.AND P1, PT, R4, UR36, PT ;  /* 0x0000002404007c0c */ /* 0x000fe2000bf26270 */
[----:B------:R-:W4:Y:S01]  /*1950*/  LDCU.64 UR10, c[0x0][0x418] ;  /* 0x00008300ff0a77ac */ /* 0x000f220008000a00 */
[C---:B------:R-:W-:Y:S01]  /*1960*/  LOP3.LUT R120, R106.reuse, 0x40, RZ, 0xfc, !PT ;  /* 0x000000406a787812 */ /* 0x040fe200078efcff */
[----:B------:R-:W-:Y:S01]  /*1970*/  IMAD.X R3, RZ, RZ, UR6, P0 ;  /* 0x00000006ff037e24 */ /* 0x000fe200080e06ff */
[C---:B------:R-:W-:Y:S01]  /*1980*/  IADD3 R6, P0, PT, R106.reuse, UR4, RZ ;  /* 0x000000046a067c10 */ /* 0x040fe2000ff1e0ff */
[----:B------:R-:W5:Y:S01]  /*1990*/  LDCU.128 UR4, c[0x0][0x3d0] ;  /* 0x00007a00ff0477ac */ /* 0x000f620008000c00 */
[C---:B------:R-:W-:Y:S01]  /*19a0*/  LOP3.LUT R119, R106.reuse, 0x80, RZ, 0xfc, !PT ;  /* 0x000000806a777812 */ /* 0x040fe200078efcff */
[----:B------:R-:W-:Y:S01]  /*19b0*/  IMAD.WIDE.U32 R2, R15, UR18, R2 ;  /* 0x000000120f027c25 */ /* 0x000fe2000f8e0002 */
[----:B------:R-:W-:Y:S01]  /*19c0*/  LOP3.LUT R117, R106, 0xc0, RZ, 0xfc, !PT ;  /* 0x000000c06a757812 */ /* 0x000fe200078efcff */
[----:B------:R-:W-:-:S02]  /*19d0*/  USHF.R.S32.HI UR41, URZ, 0x1f, UR39 ;  /* 0x0000001fff297899 */ /* 0x000fc40008011427 */
[----:B------:R-:W-:Y:S01]  /*19e0*/  IMAD.X R7, RZ, RZ, UR8, P0 ;  /* 0x00000008ff077e24 */ /* 0x000fe200080e06ff */
[----:B------:R-:W2:Y:S01]  /*19f0*/  LDCU.64 UR8, c[0x0][0x3c8] ;  /* 0x00007900ff0877ac */ /* 0x000ea20008000a00 */
[C---:B------:R-:W-:Y:S02]  /*1a00*/  IMAD R5, R15.reuse, UR19, R3 ;  /* 0x000000130f057c24 */ /* 0x040fe4000f8e0203 */
[----:B------:R-:W-:Y:S02]  /*1a10*/  IMAD.MOV.U32 R4, RZ, RZ, R2 ;  /* 0x000000ffff047224 */ /* 0x000fe400078e0002 */
[----:B------:R-:W-:Y:S01]  /*1a20*/  IMAD.WIDE.U32 R2, R15, UR16, R6 ;  /* 0x000000100f027c25 */ /* 0x000fe2000f8e0006 */
[----:B------:R-:W-:-:S03]  /*1a30*/  LOP3.LUT R6, R202, 0x70, RZ, 0xc0, !PT ;  /* 0x00000070ca067812 */ /* 0x000fc600078ec0ff */
[----:B------:R-:W-:Y:S01]  /*1a40*/  IMAD.SHL.U32 R7, R110, 0x2, RZ ;  /* 0x000000026e077824 */ /* 0x000fe200078e00ff */
[----:B------:R-:W-:Y:S01]  /*1a50*/  LEA.HI R8, R113, R6, RZ, 0x1e ;  /* 0x0000000671087211 */ /* 0x000fe200078ff0ff */
[----:B------:R-:W-:Y:S01]  /*1a60*/  IMAD R3, R15, UR17, R3 ;  /* 0x000000110f037c24 */ /* 0x000fe2000f8e0203 */
[----:B------:R-:W-:Y:S01]  /*1a70*/  SHF.R.S32.HI R6, RZ, 0x1f, R0 ;  /* 0x0000001fff067819 */ /* 0x000fe20000011400 */
[----:B-----5:R-:W-:Y:S01]  /*1a80*/  IMAD.WIDE.U32 R4, R0, UR4, R4 ;  /* 0x0000000400047c25 */ /* 0x020fe2000f8e0004 */
[----:B------:R-:W-:-:S03]  /*1a90*/  LOP3.LUT R112, R7, 0x6, RZ, 0xc0, !PT ;  /* 0x0000000607707812 */ /* 0x000fc600078ec0ff */
[----:B------:R-:W-:Y:S02]  /*1aa0*/  IMAD R9, R6, UR4, RZ ;  /* 0x0000000406097c24 */ /* 0x000fe4000f8e02ff */
[----:B------:R-:W-:Y:S02]  /*1ab0*/  IMAD R8, R8, UR31, R112 ;  /* 0x0000001f08087c24 */ /* 0x000fe4000f8e0270 */
[----:B------:R-:W-:Y:S01]  /*1ac0*/  IMAD R7, R6, UR6, RZ ;  /* 0x0000000606077c24 */ /* 0x000fe2000f8e02ff */
[----:B------:R-:W-:Y:S01]  /*1ad0*/  IADD3 R6, P0, PT, R106, UR40, RZ ;  /* 0x000000286a067c10 */ /* 0x000fe2000ff1e0ff */
[----:B------:R-:W-:Y:S01]  /*1ae0*/  IMAD R14, R0, UR5, R9 ;  /* 0x00000005000e7c24 */ /* 0x000fe2000f8e0209 */
[----:B------:R-:W-:Y:S01]  /*1af0*/  IADD3 R10, P2, PT, R8, UR39, RZ ;  /* 0x00000027080a7c10 */ /* 0x000fe2000ff5e0ff */
[----:B------:R-:W-:Y:S02]  /*1b00*/  IMAD R13, R0, UR7, R7 ;  /* 0x00000007000d7c24 */ /* 0x000fe4000f8e0207 */
[----:B------:R-:W-:Y:S01]  /*1b10*/  IMAD.X R7, RZ, RZ, UR38, P0 ;  /* 0x00000026ff077e24 */ /* 0x000fe200080e06ff */
[----:B------:R-:W-:Y:S01]  /*1b20*/  LEA.HI.X.SX32 R11, R8, UR41, 0x1, P2 ;  /* 0x00000029080b7c11 */ /* 0x000fe200090f0eff */
[----:B------:R-:W-:Y:S01]  /*1b30*/  IMAD.WIDE.U32 R2, R0, UR6, R2 ;  /* 0x0000000600027c25 */ /* 0x000fe2000f8e0002 */
[----:B----4-:R-:W-:Y:S01]  /*1b40*/  LEA R210, P0, R10, UR10, 0x1 ;  /* 0x0000000a0ad27c11 */ /* 0x010fe2000f8008ff */
[----:B------:R-:W-:Y:S01]  /*1b50*/  USHF.L.U32 UR10, UR18, 0x6, URZ ;  /* 0x00000006120a7899 */ /* 0x000fe200080006ff */
[----:B-1----:R-:W-:Y:S01]  /*1b60*/  LEA R118, P2, R4, UR14, 0x1 ;  /* 0x0000000e04767c11 */ /* 0x002fe2000f8408ff */
[----:B------:R-:W-:Y:S01]  /*1b70*/  IMAD.IADD R0, R5, 0x1, R14 ;  /* 0x0000000105007824 */ /* 0x000fe200078e020e */
[----:B------:R-:W-:Y:S01]  /*1b80*/  LEA.HI.X R11, R10, UR11, R11, 0x1, P0 ;  /* 0x0000000b0a0b7c11 */ /* 0x000fe200080f0c0b */
[----:B------:R-:W-:Y:S01]  /*1b90*/  IMAD.IADD R3, R3, 0x1, R13 ;  /* 0x0000000103037824 */ /* 0x000fe200078e020d */
[----:B---3--:R-:W-:Y:S01]  /*1ba0*/  LEA R19, P0, R2, UR12, 0x1 ;  /* 0x0000000c02137c11 */ /* 0x008fe2000f8008ff */
[----:B------:R1:W-:Y:S01]  /*1bb0*/  STL [R1+0x5c], R118 ;  /* 0x00005c7601007387 */ /* 0x0003e20000100800 */
[----:B------:R-:W-:Y:S01]  /*1bc0*/  LEA.HI.X R114, R4, UR15, R0, 0x1, P2 ;  /* 0x0000000f04727c11 */ /* 0x000fe200090f0c00 */
[----:B--2---:R-:W-:Y:S01]  /*1bd0*/  IMAD.U32 R12, RZ, RZ, UR8 ;  /* 0x00000008ff0c7e24 */ /* 0x004fe2000f8e00ff */
[----:B------:R-:W-:Y:S01]  /*1be0*/  LEA.HI.X R17, R2, UR13, R3, 0x1, P0 ;  /* 0x0000000d02117c11 */ /* 0x000fe200080f0c03 */
[----:B------:R1:W-:Y:S01]  /*1bf0*/  STL [R1+0x64], R19 ;  /* 0x0000641301007387 */ /* 0x0003e20000100800 */
[C---:B------:R-:W-:Y:S01]  /*1c00*/  ISETP.GE.AND P2, PT, R15.reuse, UR36, PT ;  /* 0x000000240f007c0c */ /* 0x040fe2000bf46270 */
[----:B------:R-:W-:Y:S01]  /*1c10*/  UMOV UR11, 0x400 ;  /* 0x00000400000b7882 */ /* 0x000fe20000000000 */
[----:B------:R-:W-:Y:S01]  /*1c20*/  LOP3.LUT R0, R16, 0x1f8, RZ, 0xc0, !PT ;  /* 0x000001f810007812 */ /* 0x000fe200078ec0ff */
[----:B------:R1:W-:Y:S01]  /*1c30*/  STL [R1+0x58], R114 ;  /* 0x0000587201007387 */ /* 0x0003e20000100800 */
[----:B------:R-:W-:Y:S01]  /*1c40*/  IMAD.WIDE.U32 R8, R12, UR32, R6 ;  /* 0x000000200c087c25 */ /* 0x000fe2000f8e0006 */
[----:B------:R-:W-:Y:S01]  /*1c50*/  UIMAD.WIDE.U32 UR14, UR21, 0x80, URZ ;  /* 0x00000080150e78a5 */ /* 0x000fe2000f8e00ff */
[----:B------:R-:W-:Y:S01]  /*1c60*/  LOP3.LUT R0, R0, 0x38, R110, 0x78, !PT ;  /* 0x0000003800007812 */ /* 0x000fe200078e786e */
[----:B------:R1:W-:Y:S01]  /*1c70*/  STL [R1+0x60], R17 ;  /* 0x0000601101007387 */ /* 0x0003e20000100800 */
[----:B------:R-:W-:Y:S01]  /*1c80*/  ULEA UR11, UR37, UR11, 0x18 ;  /* 0x0000000b250b7291 */ /* 0x000fe2000f8ec0ff */
[C---:B------:R-:W-:Y:S01]  /*1c90*/  VIADD R12, R15.reuse, 0x20 ;  /* 0x000000200f0c7836 */ /* 0x040fe20000000000 */
[----:B------:R-:W-:Y:S01]  /*1ca0*/  LOP3.LUT R0, R0, 0x1e00, R16, 0xf8, !PT ;  /* 0x00001e0000007812 */ /* 0x000fe200078ef810 */
[----:B------:R1:W-:Y:S01]  /*1cb0*/  STL [R1+0x50], R120 ;  /* 0x0000507801007387 */ /* 0x0003e20000100800 */
[----:B------:R-:W-:Y:S01]  /*1cc0*/  IMAD.U32 R4, RZ, RZ, UR9 ;  /* 0x00000009ff047e24 */ /* 0x000fe2000f8e00ff */
[----:B------:R-:W-:Y:S01]  /*1cd0*/  USHF.L.U64.HI UR8, UR18, 0x6, UR19 ;  /* 0x0000000612087899 */ /* 0x000fe20008010213 */
[----:B------:R-:W-:Y:S01]  /*1ce0*/  ISETP.GE.AND P0, PT, R12, UR36, PT ;  /* 0x000000240c007c0c */ /* 0x000fe2000bf06270 */
[----:B------:R1:W-:Y:S01]  /*1cf0*/  STL [R1+0x34], R119 ;  /* 0x0000347701007387 */ /* 0x0003e20000100800 */
[----:B------:R-:W-:Y:S01]  /*1d00*/  UIADD3 UR9, UPT, UPT, -UR28, UR22, URZ ;  /* 0x000000161c097290 */ /* 0x000fe2000fffe1ff */
[----:B------:R-:W-:Y:S01]  /*1d10*/  LOP3.LUT R10, R15, UR14, RZ, 0xfc, !PT ;  /* 0x0000000e0f0a7c12 */ /* 0x000fe2000f8efcff */
[----:B------:R-:W-:Y:S01]  /*1d20*/  IMAD R5, R4, UR32, R9 ;  /* 0x0000002004057c24 */ /* 0x000fe2000f8e0209 */
[----:B------:R1:W-:Y:S01]  /*1d30*/  STL [R1+0x54], R117 ;  /* 0x0000547501007387 */ /* 0x0003e20000100800 */
[----:B------:R-:W-:Y:S01]  /*1d40*/  LEA R0, R0, UR11, 0x1 ;  /* 0x0000000b00007c11 */ /* 0x000fe2000f8e08ff */
[----:B------:R-:W-:Y:S07]  /*1d50*/  @P2 BRA `(.L_x_1884) ;  /* 0x00000000008c2947 */ /* 0x000fee0003800000 */
[----:B------:R-:W2:Y:S01]  /*1d60*/  LDCU.64 UR4, c[0x0][0x3b0] ;  /* 0x00007600ff0477ac */ /* 0x000ea20008000a00 */
[----:B------:R-:W-:Y:S01]  /*1d70*/  IMAD.MOV.U32 R4, RZ, RZ, R8 ;  /* 0x000000ffff047224 */ /* 0x000fe200078e0008 */
[----:B------:R-:W3:Y:S01]  /*1d80*/  LDCU UR12, c[0x0][0x440] ;  /* 0x00008800ff0c77ac */ /* 0x000ee20008000800 */
[----:B------:R-:W4:Y:S01]  /*1d90*/  LDCU.64 UR6, c[0x0][0x380] ;  /* 0x00007000ff0677ac */ /* 0x000f220008000a00 */
[----:B--2---:R-:W-:Y:S01]  /*1da0*/  UIMAD UR13, UR15, UR4, URZ ;  /* 0x000000040f0d72a4 */ /* 0x004fe2000f8e02ff */
[----:B------:R-:W-:Y:S01]  /*1db0*/  IMAD.WIDE.U32 R6, R10, UR4, R4 ;  /* 0x000000040a067c25 */ /* 0x000fe2000f8e0004 */
[----:B---3--:R-:W-:-:S04]  /*1dc0*/  ISETP.GE.AND P5, PT, R106, UR12, PT ;  /* 0x0000000c6a007c0c */ /* 0x008fc8000bfa6270 */
[----:B------:R-:W-:Y:S01]  /*1dd0*/  IMAD.U32 R2, RZ, RZ, UR13 ;  /* 0x0000000dff027e24 */ /* 0x000fe2000f8e00ff */
[----:B------:R-:W-:Y:S02]  /*1de0*/  ISETP.GE.AND P4, PT, R120, UR12, PT ;  /* 0x0000000c78007c0c */ /* 0x000fe4000bf86270 */
[----:B------:R-:W-:Y:S01]  /*1df0*/  ISETP.GE.AND P3, PT, R119, UR12, PT ;  /* 0x0000000c77007c0c */ /* 0x000fe2000bf66270 */
[----:B------:R-:W-:Y:S01]  /*1e00*/  IMAD R3, R10, UR5, R2 ;  /* 0x000000050a037c24 */ /* 0x000fe2000f8e0202 */
[----:B----4-:R-:W-:Y:S02]  /*1e10*/  LEA R2, P6, R6, UR6, 0x1 ;  /* 0x0000000606027c11 */ /* 0x010fe4000f8c08ff */
        /* <DEDUP_REMOVED lines=23> */
.L_x_1884:
[----:B------:R-:W-:Y:S05]  /*1f90*/  BSYNC.RECONVERGENT B0 ;  /* 0x0000000000007941 */ /* 0x000fea0003800200 */
.L_x_1883:
[----:B------:R-:W-:Y:S01]  /*1fa0*/  USHF.L.U64.HI UR12, UR18, 0x5, UR19 ;  /* 0x00000005120c7899 */ /* 0x000fe20008010213 */
[----:B------:R-:W-:Y:S01]  /*1fb0*/  BSSY.RECONVERGENT B0, `(.L_x_1885) ;  /* 0x0000029000007945 */ /* 0x000fe20003800200 */
[C---:B------:R-:W-:Y:S02]  /*1fc0*/  ISETP.GE.AND P6, PT, R15.reuse, UR9, PT ;  /* 0x000000090f007c0c */ /* 0x040fe4000bfc6270 */
[----:B------:R-:W-:Y:S01]  /*1fd0*/  IADD3 R15, PT, PT, R15, 0x60, RZ ;  /* 0x000000600f0f7810 */ /* 0x000fe20007ffe0ff */
[----:B------:R-:W-:Y:S05]  /*1fe0*/  @P0 BRA `(.L_x_1886) ;  /* 0x0000000000940947 */ /* 0x000fea0003800000 */
[----:B------:R-:W3:Y:S01]  /*1ff0*/  LDCU.64 UR6, c[0x0][0x3b0] ;  /* 0x00007600ff0677ac */ /* 0x000ee20008000a00 */
[----:B--2---:R-:W-:Y:S01]  /*2000*/  IADD3 R3, P0, PT, R10, 0x20, RZ ;  /* 0x000000200a037810 */ /* 0x004fe20007f1e0ff */
[----:B------:R-:W-:Y:S01]  /*2010*/  IMAD.MOV.U32 R6, RZ, RZ, R8 ;  /* 0x000000ffff067224 */ /* 0x000fe200078e0008 */
[----:B------:R-:W2:Y:S01]  /*2020*/  LDCU UR13, c[0x0][0x440] ;  /* 0x00008800ff0d77ac */ /* 0x000ea20008000800 */
[----:B------:R-:W-:Y:S02]  /*2030*/  IMAD.MOV.U32 R7, RZ, RZ, R5 ;  /* 0x000000ffff077224 */ /* 0x000fe400078e0005 */
[----:B------:R-:W-:Y:S01]  /*2040*/  IMAD.X R2, RZ, RZ, UR15, P0 ;  /* 0x0000000fff027e24 */ /* 0x000fe200080e06ff */
[----:B------:R-:W4:Y:S03]  /*2050*/  LDCU.64 UR4, c[0x0][0x380] ;  /* 0x00007000ff0477ac */ /* 0x000f260008000a00 */
[----:B---3--:R-:W-:-:S02]  /*2060*/  IMAD R2, R2, UR6, RZ ;  /* 0x0000000602027c24 */ /* 0x008fc4000f8e02ff */
[----:B------:R-:W-:Y:S01]  /*2070*/  IMAD.WIDE.U32 R6, R3, UR6, R6 ;  /* 0x0000000603067c25 */ /* 0x000fe2000f8e0006 */
[----:B--2---:R-:W-:-:S03]  /*2080*/  ISETP.GE.AND P4, PT, R106, UR13, PT ;  /* 0x0000000d6a007c0c */ /* 0x004fc6000bf86270 */
[----:B------:R-:W-:Y:S01]  /*2090*/  IMAD R3, R3, UR7, R2 ;  /* 0x0000000703037c24 */ /* 0x000fe2000f8e0202 */
[----:B------:R-:W-:Y:S02]  /*20a0*/  ISETP.GE.AND P3, PT, R120, UR13, PT ;  /* 0x0000000d78007c0c */ /* 0x000fe4000bf66270 */
[C---:B----4-:R-:W-:Y:S01]  /*20b0*/  LEA R2, P5, R6.reuse, UR4, 0x1 ;  /* 0x0000000406027c11 */ /* 0x050fe2000f8a08ff */
        /* <DEDUP_REMOVED lines=24> */
.L_x_1886:
[----:B------:R-:W-:Y:S05]  /*2240*/  BSYNC.RECONVERGENT B0 ;  /* 0x0000000000007941 */ /* 0x000fea0003800200 */
.L_x_1885:
[----:B------:R-:W-:Y:S01]  /*2250*/  USHF.L.U32 UR13, UR18, 0x5, URZ ;  /* 0x00000005120d7899 */ /* 0x000fe200080006ff */
[----:B------:R-:W-:Y:S01]  /*2260*/  BSSY.RECONVERGENT B0, `(.L_x_1887) ;  /* 0x0000028000007945 */ /* 0x000fe20003800200 */
[----:B------:R-:W-:-:S03]  /*2270*/  ISETP.GE.AND P0, PT, R15, UR36, PT ;  /* 0x000000240f007c0c */ /* 0x000fc6000bf06270 */
[----:B------:R-:W-:Y:S10]  /*2280*/  @P1 BRA `(.L_x_1888) ;  /* 0x0000000000941947 */ /* 0x000ff40003800000 */
[----:B------:R-:W4:Y:S01]  /*2290*/  LDCU.64 UR6, c[0x0][0x3b0] ;  /* 0x00007600ff0677ac */ /* 0x000f220008000a00 */
[----:B--23--:R-:W-:Y:S01]  /*22a0*/  IADD3 R3, P1, PT, R10, 0x40, RZ ;  /* 0x000000400a037810 */ /* 0x00cfe20007f3e0ff */
[----:B------:R-:W-:Y:S01]  /*22b0*/  IMAD.MOV.U32 R6, RZ, RZ, R8 ;  /* 0x000000ffff067224 */ /* 0x000fe200078e0008 */
[----:B------:R-:W2:Y:S01]  /*22c0*/  LDCU UR37, c[0x0][0x440] ;  /* 0x00008800ff2577ac */ /* 0x000ea20008000800 */
[----:B------:R-:W-:Y:S02]  /*22d0*/  IMAD.MOV.U32 R7, RZ, RZ, R5 ;  /* 0x000000ffff077224 */ /* 0x000fe400078e0005 */
[----:B------:R-:W-:Y:S01]  /*22e0*/  IMAD.X R2, RZ, RZ, UR15, P1 ;  /* 0x0000000fff027e24 */ /* 0x000fe200088e06ff */
[----:B------:R-:W3:Y:S03]  /*22f0*/  LDCU.64 UR4, c[0x0][0x380] ;  /* 0x00007000ff0477ac */ /* 0x000ee60008000a00 */
[----:B----4-:R-:W-:-:S02]  /*2300*/  IMAD R2, R2, UR6, RZ ;  /* 0x0000000602027c24 */ /* 0x010fc4000f8e02ff */
[----:B------:R-:W-:Y:S01]  /*2310*/  IMAD.WIDE.U32 R6, R3, UR6, R6 ;  /* 0x0000000603067c25 */ /* 0x000fe2000f8e0006 */
[----:B--2---:R-:W-:-:S03]  /*2320*/  ISETP.GE.AND P4, PT, R106, UR37, PT ;  /* 0x000000256a007c0c */ /* 0x004fc6000bf86270 */
[----:B------:R-:W-:Y:S01]  /*2330*/  IMAD R3, R3, UR7, R2 ;  /* 0x0000000703037c24 */ /* 0x000fe2000f8e0202 */
[----:B------:R-:W-:Y:S02]  /*2340*/  ISETP.GE.AND P3, PT, R120, UR37, PT ;  /* 0x0000002578007c0c */ /* 0x000fe4000bf66270 */
[C---:B---3--:R-:W-:Y:S01]  /*2350*/  LEA R2, P5, R6.reuse, UR4, 0x1 ;  /* 0x0000000406027c11 */ /* 0x048fe2000f8a08ff */
        /* <DEDUP_REMOVED lines=24> */
.L_x_1888:
[----:B------:R-:W-:Y:S05]  /*24e0*/  BSYNC.RECONVERGENT B0 ;  /* 0x0000000000007941 */ /* 0x000fea0003800200 */
.L_x_1887:
[----:B------:R-:W-:Y:S01]  /*24f0*/  UIMAD.WIDE.U32 UR38, UR10, UR29, URZ ;  /* 0x0000001d0a2672a5 */ /* 0x000fe2000f8e00ff */
[----:B------:R-:W-:Y:S01]  /*2500*/  BSSY.RECONVERGENT B0, `(.L_x_1889) ;  /* 0x0000027000007945 */ /* 0x000fe20003800200 */
[----:B------:R-:W-:-:S03]  /*2510*/  ISETP.GE.AND P5, PT, R12, UR9, PT ;  /* 0x000000090c007c0c */ /* 0x000fc6000bfa6270 */
[----:B------:R-:W-:Y:S10]  /*2520*/  @P0 BRA `(.L_x_1890) ;  /* 0x0000000000900947 */ /* 0x000ff40003800000 */
[----:B------:R-:W5:Y:S01]  /*2530*/  LDCU.64 UR6, c[0x0][0x3b0] ;  /* 0x00007600ff0677ac */ /* 0x000f620008000a00 */
[----:B--234-:R-:W-:Y:S01]  /*2540*/  IADD3 R3, P0, PT, R10, 0x60, RZ ;  /* 0x000000600a037810 */ /* 0x01cfe20007f1e0ff */
[----:B------:R-:W-:Y:S01]  /*2550*/  IMAD.MOV.U32 R4, RZ, RZ, R8 ;  /* 0x000000ffff047224 */ /* 0x000fe200078e0008 */
[----:B------:R-:W2:Y:S03]  /*2560*/  LDCU UR36, c[0x0][0x440] ;  /* 0x00008800ff2477ac */ /* 0x000ea60008000800 */
[----:B------:R-:W-:Y:S01]  /*2570*/  IMAD.X R2, RZ, RZ, UR15, P0 ;  /* 0x0000000fff027e24 */ /* 0x000fe200080e06ff */
[----:B------:R-:W3:Y:S03]  /*2580*/  LDCU.64 UR4, c[0x0][0x380] ;  /* 0x00007000ff0477ac */ /* 0x000ee60008000a00 */
[----:B-----5:R-:W-:-:S02]  /*2590*/  IMAD R2, R2, UR6, RZ ;  /* 0x0000000602027c24 */ /* 0x020fc4000f8e02ff */
        /* <DEDUP_REMOVED lines=29> */
.L_x_1890:
[----:B------:R-:W-:Y:S05]  /*2770*/  BSYNC.RECONVERGENT B0 ;  /* 0x0000000000007941 */ /* 0x000fea0003800200 */
.L_x_1889:
[----:B------:R-:W-:Y:S01]  /*2780*/  UIMAD UR5, UR8, UR29, URZ ;  /* 0x0000001d080572a4 */ /* 0x000fe2000f8e02ff */
[----:B------:R-:W-:Y:S03]  /*2790*/  BSSY.RECONVERGENT B0, `(.L_x_1891) ;  /* 0x0000021000007945 */ /* 0x000fe60003800200 */
[----:B------:R-:W-:Y:S01]  /*27a0*/  UIADD3 UR5, UPT, UPT, UR39, UR5, URZ ;  /* 0x0000000527057290 */ /* 0x000fe2000fffe0ff */
[----:B------:R-:W-:Y:S11]  /*27b0*/  @P6 BRA `(.L_x_1892) ;  /* 0x0000000000786947 */ /* 0x000ff60003800000 */
[----:B------:R-:W5:Y:S01]  /*27c0*/  LDCU UR4, c[0x0][0x440] ;  /* 0x00008800ff0477ac */ /* 0x000f620008000800 */
[----:B------:R-:W-:Y:S02]  /*27d0*/  IMAD.U32 R4, RZ, RZ, UR38 ;  /* 0x00000026ff047e24 */ /* 0x000fe4000f8e00ff */
[----:B--234-:R-:W-:Y:S02]  /*27e0*/  IMAD.U32 R3, RZ, RZ, UR5 ;  /* 0x00000005ff037e24 */ /* 0x01cfe4000f8e00ff */
        /* <DEDUP_REMOVED lines=27> */
.L_x_1892:
[----:B------:R-:W-:Y:S05]  /*29a0*/  BSYNC.RECONVERGENT B0 ;  /* 0x0000000000007941 */ /* 0x000fea0003800200 */
.L_x_1891:
[----:B------:R-:W-:Y:S04]  /*29b0*/  BSSY.RECONVERGENT B0, `(.L_x_1893) ;  /* 0x0000021000007945 */ /* 0x000fe80003800200 */
[----:B------:R-:W-:Y:S05]  /*29c0*/  @P5 BRA `(.L_x_1894) ;  /* 0x00000000007c5947 */ /* 0x000fea0003800000 */
[----:B------:R-:W5:Y:S01]  /*29d0*/  LDCU UR4, c[0x0][0x440] ;  /* 0x00008800ff0477ac */ /* 0x000f620008000800 */
[----:B------:R-:W-:-:S04]  /*29e0*/  UIADD3 UR7, UP0, UPT, UR13, UR38, URZ ;  /* 0x000000260d077290 */ /* 0x000fc8000ff1e0ff */
[----:B------:R-:W-:Y:S02]  /*29f0*/  UIADD3.X UR6, UPT, UPT, UR12, UR5, URZ, UP0, !UPT ;  /* 0x000000050c067290 */ /* 0x000fe400087fe4ff */
[----:B--234-:R-:W-:-:S04]  /*2a00*/  IMAD.U32 R3, RZ, RZ, UR7 ;  /* 0x00000007ff037e24 */ /* 0x01cfc8000f8e00ff */
        /* <DEDUP_REMOVED lines=27> */
.L_x_1894:
[----:B------:R-:W-:Y:S05]  /*2bc0*/  BSYNC.RECONVERGENT B0 ;  /* 0x0000000000007941 */ /* 0x000fea0003800200 */
.L_x_1893:
        /* <DEDUP_REMOVED lines=16> */
[----:B--234-:R-:W-:-:S04]  /*2cd0*/  IMAD.U32 R2, RZ, RZ, UR6 ;  /* 0x00000006ff027e24 */ /* 0x01cfc8000f8e00ff */
[----:B------:R-:W-:-:S06]  /*2ce0*/  IMAD.U32 R3, RZ, RZ, UR7 ;  /* 0x00000007ff037e24 */ /* 0x000fcc000f8e00ff */
[----:B------:R5:W2:Y:S01]  /*2cf0*/  @P0 LDG.E R3, desc[UR24][R2.64] ;  /* 0x0000001802030981 */ /* 0x000aa2000c1e1900 */
[----:B------:R-:W-:Y:S01]  /*2d00*/  USHF.L.U32 UR14, UR16, 0x6, URZ ;  /* 0x00000006100e7899 */ /* 0x000fe200080006ff */
[----:B------:R-:W-:Y:S01]  /*2d10*/  LOP3.LUT R6, R111, 0x1c0, RZ, 0xc0, !PT ;  /* 0x000001c06f067812 */ /* 0x000fe200078ec0ff */
[----:B------:R-:W-:Y:S01]  /*2d20*/  UMOV UR7, URZ ;  /* 0x000000ff00077c82 */ /* 0x000fe20008000000 */
[----:B------:R-:W-:Y:S01]  /*2d30*/  SHF.R.U32.HI R115, RZ, 0x5, R110 ;  /* 0x00000005ff737819 */ /* 0x000fe2000001166e */
[----:B------:R-:W-:Y:S01]  /*2d40*/  UIMAD.WIDE.U32 UR14, UR14, UR29, URZ ;  /* 0x0000001d0e0e72a5 */ /* 0x000fe2000f8e00ff */
[----:B------:R-:W-:Y:S01]  /*2d50*/  LOP3.LUT R6, R6, 0x38, R16, 0xf8, !PT ;  /* 0x0000003806067812 */ /* 0x000fe200078ef810 */
[----:B------:R-:W-:Y:S01]  /*2d60*/  IMAD.MOV.U32 R211, RZ, RZ, R11 ;  /* 0x000000ffffd37224 */ /* 0x000fe200078e000b */
[----:B-----5:R-:W2:Y:S01]  /*2d70*/  @P0 MUFU.RCP R2, UR4 ;  /* 0x0000000400020d08 */ /* 0x020ea20008001000 */
[----:B------:R-:W-:-:S04]  /*2d80*/  USHF.L.U64.HI UR4, UR16, 0x6, UR17 ;  /* 0x0000000610047899 */ /* 0x000fc80008010211 */
[----:B------:R-:W-:-:S04]  /*2d90*/  UIMAD UR4, UR4, UR29, URZ ;  /* 0x0000001d040472a4 */ /* 0x000fc8000f8e02ff */
[----:B------:R-:W-:Y:S01]  /*2da0*/  UIADD3 UR4, UPT, UPT, UR15, UR4, URZ ;  /* 0x000000040f047290 */ /* 0x000fe2000fffe0ff */
[----:B------:R-:W-:Y:S01]  /*2db0*/  BAR.SYNC.DEFER_BLOCKING 0x0 ;  /* 0x0000000000007b1d */ /* 0x000fe20000010000 */
[----:B--2---:R-:W-:-:S05]  /*2dc0*/  @P0 FMUL.FTZ R2, R3, R2 ;  /* 0x0000000203020220 */ /* 0x004fca0000410000 */
[----:B------:R-:W-:-:S13]  /*2dd0*/  @P0 R2UR UR5, R2 ;  /* 0x00000000020502ca */ /* 0x000fda00000e0000 */
[----:B------:R-:W-:Y:S01]  /*2de0*/  @UP1 UMOV UR7, UR5 ;  /* 0x0000000500071c82 */ /* 0x000fe20008000000 */
[----:B------:R-:W-:Y:S05]  /*2df0*/  @P6 BRA `(.L_x_1896) ;  /* 0x00000000007c6947 */ /* 0x000fea0003800000 */
[----:B------:R-:W2:Y:S01]  /*2e00*/  LDCU UR5, c[0x0][0x440] ;  /* 0x00008800ff0577ac */ /* 0x000ea20008000800 */
[----:B------:R-:W-:Y:S02]  /*2e10*/  IMAD.U32 R4, RZ, RZ, UR14 ;  /* 0x0000000eff047e24 */ /* 0x000fe4000f8e00ff */
        /* <DEDUP_REMOVED lines=29> */
.L_x_1896:
[----:B------:R3:W-:Y:S04]  /*2ff0*/  STS.128 [R0+0x18000], RZ ;  /* 0x018000ff00007388 */ /* 0x0007e80000000c00 */
[----:B------:R3:W-:Y:S04]  /*3000*/  STS.128 [R0+0x1a000], RZ ;  /* 0x01a000ff00007388 */ /* 0x0007e80000000c00 */
[----:B------:R3:W-:Y:S04]  /*3010*/  STS.128 [R0+0x1c000], RZ ;  /* 0x01c000ff00007388 */ /* 0x0007e80000000c00 */
[----:B------:R3:W-:Y:S02]  /*3020*/  STS.128 [R0+0x1e000], RZ ;  /* 0x01e000ff00007388 */ /* 0x0007e40000000c00 */
.L_x_1897:
[----:B------:R-:W-:Y:S05]  /*3030*/  BSYNC.RECONVERGENT B0 ;  /* 0x0000000000007941 */ /* 0x000fea0003800200 */
.L_x_1895:
[----:B------:R-:W-:Y:S01]  /*3040*/  ISETP.GE.AND P0, PT, R12, UR9, PT ;  /* 0x000000090c007c0c */ /* 0x000fe2000bf06270 */
[----:B------:R-:W-:Y:S01]  /*3050*/  IMAD.SHL.U32 R203, R110, 0x20, RZ ;  /* 0x000000206ecb7824 */ /* 0x000fe200078e00ff */
[C---:B------:R-:W-:Y:S01]  /*3060*/  LOP3.LUT R109, R6.reuse, 0x8, R202, 0x78, !PT ;  /* 0x00000008066d7812 */ /* 0x040fe200078e78ca */
[----:B------:R-:W-:Y:S01]  /*3070*/  BSSY.RECONVERGENT B0, `(.L_x_1898) ;  /* 0x000002c000007945 */ /* 0x000fe20003800200 */
[----:B------:R-:W-:Y:S02]  /*3080*/  LOP3.LUT R16, R6, 0x8, R110, 0x78, !PT ;  /* 0x0000000806107812 */ /* 0x000fe400078e786e */
[----:B------:R-:W-:Y:S02]  /*3090*/  LOP3.LUT R203, R203, 0x7c00, RZ, 0xc0, !PT ;  /* 0x00007c00cbcb7812 */ /* 0x000fe400078ec0ff */
[----:B--2---:R-:W-:Y:S02]  /*30a0*/  LOP3.LUT R3, R111, 0x400, RZ, 0xc0, !PT ;  /* 0x000004006f037812 */ /* 0x004fe400078ec0ff */
        /* <DEDUP_REMOVED lines=40> */
.L_x_1899:
[----:B------:R-:W-:Y:S05]  /*3330*/  BSYNC.RECONVERGENT B0 ;  /* 0x0000000000007941 */ /* 0x000fea0003800200 */
.L_x_1898:
[----:B------:R-:W-:Y:S01]  /*3340*/  LDSM.16.M88.4 R12, [R16+UR11+0x10000] ;  /* 0x0100000b100c783b */ /* 0x000fe20008000200 */
[----:B------:R-:W-:Y:S01]  /*3350*/  IMAD.MOV.U32 R116, RZ, RZ, 0x20 ;  /* 0x00000020ff747424 */ /* 0x000fe200078e00ff */
[----:B------:R-:W-:Y:S01]  /*3360*/  LOP3.LUT P2, RZ, R110, 0x2, RZ, 0xc0, !PT ;  /* 0x000000026eff7812 */ /* 0x000fe2000784c0ff */
[----:B----4-:R-:W-:Y:S01]  /*3370*/  VIADD R3, R16, UR11 ;  /* 0x0000000b10037c36 */ /* 0x010fe20008000000 */
[----:B------:R-:W4:Y:S01]  /*3380*/  LDSM.16.M88.4 R4, [R18] ;  /* 0x000000001204783b */ /* 0x000f220000000200 */
[----:B------:R-:W-:Y:S01]  /*3390*/  IMAD.MOV.U32 R2, RZ, RZ, 0x40 ;  /* 0x00000040ff027424 */ /* 0x000fe200078e00ff */
[----:B------:R-:W-:Y:S01]  /*33a0*/  SEL R116, R116, 0xffffffe0, !P2 ;  /* 0xffffffe074747807 */ /* 0x000fe20005000000 */
[----:B------:R-:W-:Y:S01]  /*33b0*/  UISETP.GE.U32.AND UP1, UPT, UR22, 0x41, UPT ;  /* 0x000000411600788c */ /* 0x000fe2000bf26070 */
[----:B------:R-:W5:Y:S01]  /*33c0*/  LDSM.16.M88.4 R24, [R16+UR11+0x10800] ;  /* 0x0108000b1018783b */ /* 0x000f620008000200 */
[----:B------:R-:W-:Y:S01]  /*33d0*/  LOP3.LUT P0, RZ, R110, 0x4, RZ, 0xc0, !PT ;  /* 0x000000046eff7812 */ /* 0x000fe2000780c0ff */
[----:B------:R-:W2:Y:S01]  /*33e0*/  LDCU.U8 UR4, c[0x0][0x4f8] ;  /* 0x00009f00ff0477ac */ /* 0x000ea20008000000 */
[--C-:B-1----:R-:W-:Y:S01]  /*33f0*/  IMAD.IADD R17, R3, 0x1, R116.reuse ;  /* 0x0000000103117824 */ /* 0x102fe200078e0274 */
[----:B------:R-:W1:Y:S01]  /*3400*/  LDSM.16.M88.4 R40, [R16+UR11+0x11000] ;  /* 0x0110000b1028783b */ /* 0x000e620008000200 */
[----:B------:R-:W-:Y:S01]  /*3410*/  IMAD.IADD R105, R18, 0x1, R116 ;  /* 0x0000000112697824 */ /* 0x000fe200078e0274 */
[----:B------:R-:W-:-:S02]  /*3420*/  SEL R2, R2, 0xffffffc0, !P0 ;  /* 0xffffffc002027807 */ /* 0x000fc40004000000 */
[----:B------:R-:W3:Y:S01]  /*3430*/  LDSM.16.M88.4 R36, [R16+UR11+0x11800] ;  /* 0x0118000b1024783b */ /* 0x000ee20008000200 */
[----:B------:R-:W-:Y:S02]  /*3440*/  LOP3.LUT R121, R202, 0x1f0, RZ, 0xc0, !PT ;  /* 0x000001f0ca797812 */ /* 0x000fe400078ec0ff */
[--C-:B------:R-:W-:Y:S01]  /*3450*/  IMAD.IADD R3, R3, 0x1, R2.reuse ;  /* 0x0000000103037824 */ /* 0x100fe200078e0202 */
[----:B------:R-:W-:Y:S01]  /*3460*/  LDSM.16.M88.4 R32, [R17+0x10000] ;  /* 0x010000001120783b */ /* 0x000fe20000000200 */
[----:B------:R-:W-:Y:S02]  /*3470*/  IMAD.IADD R19, R18, 0x1, R2 ;  /* 0x0000000112137824 */ /* 0x000fe400078e0202 */
[C---:B------:R-:W-:Y:S01]  /*3480*/  IMAD.IADD R2, R116.reuse, 0x1, R3 ;  /* 0x0000000174027824 */ /* 0x040fe200078e0203 */
[----:B------:R-:W2:Y:S01]  /*3490*/  LDSM.16.M88.4 R8, [R105] ;  /* 0x000000006908783b */ /* 0x000ea20000000200 */
        /* <DEDUP_REMOVED lines=15> */
[C---:B-1----:R-:W-:Y:S08]  /*3590*/  HMMA.16816.F32 R52, R4.reuse, R40, RZ ;  /* 0x000000280434723c */ /* 0x042ff000000018ff */
[C---:B------:R-:W-:Y:S01]  /*35a0*/  HMMA.16816.F32 R64, R4.reuse, R42, RZ ;  /* 0x0000002a0440723c */ /* 0x040fe200000018ff */
[----:B------:R-:W-:Y:S07]  /*35b0*/  LDSM.16.M88.4 R40, [R3+0x11000] ;  /* 0x011000000328783b */ /* 0x000fee0000000200 */
[C---:B---3--:R-:W-:Y:S08]  /*35c0*/  HMMA.16816.F32 R84, R4.reuse, R36, RZ ;  /* 0x000000240454723c */ /* 0x048ff000000018ff */
        /* <DEDUP_REMOVED lines=17> */
[C---:B------:R-:W-:Y:S08]  /*36e0*/  HMMA.16816.F32 R72, R4.reuse, R68, R72 ;  /* 0x000000440448723c */ /* 0x040ff00000001848 */
[C---:B------:R-:W-:Y:S08]  /*36f0*/  HMMA.16816.F32 R60, R4.reuse, R40, R28 ;  /* 0x00000028043c723c */ /* 0x040ff0000000181c */
[C---:B------:R-:W-:Y:S01]  /*3700*/  HMMA.16816.F32 R64, R4.reuse, R42, R24 ;  /* 0x0000002a0440723c */ /* 0x040fe20000001818 */
[----:B------:R-:W1:Y:S07]  /*3710*/  LDSM.16.M88.4 R40, [R2+0x11800] ;  /* 0x011800000228783b */ /* 0x000e6e0000000200 */
[C---:B---3--:R-:W-:Y:S08]  /*3720*/  HMMA.16816.F32 R52, R4.reuse, R36, R20 ;  /* 0x000000240434723c */ /* 0x048ff00000001814 */
[C---:B------:R-:W-:Y:S01]  /*3730*/  HMMA.16816.F32 R48, R4.reuse, R50, R76 ;  /* 0x000000320430723c */ /* 0x040fe2000000184c */
[----:B------:R-:W-:Y:S07]  /*3740*/  LDSM.16.M88.4 R76, [R16+UR11+0x13800] ;  /* 0x0138000b104c783b */ /* 0x000fee0008000200 */
[C---:B------:R-:W-:Y:S01]  /*3750*/  HMMA.16816.F32 R68, R4.reuse, R70, R32 ;  /* 0x000000460444723c */ /* 0x040fe20000001820 */
[----:B------:R-:W-:Y:S07]  /*3760*/  LDSM.16.M88.4 R32, [R16+UR11+0x12000] ;  /* 0x0120000b1020783b */ /* 0x000fee0008000200 */
[----:B------:R-:W-:Y:S01]  /*3770*/  HMMA.16816.F32 R36, R4, R38, R8 ;  /* 0x000000260424723c */ /* 0x000fe20000001808 */
[----:B------:R-:W3:Y:S04]  /*3780*/  LDSM.16.M88.4 R8, [R18+0x4000] ;  /* 0x004000001208783b */ /* 0x000ee80000000200 */
[----:B------:R-:W-:Y:S03]  /*3790*/  LDSM.16.M88.4 R4, [R105+0x4000] ;  /* 0x004000006904783b */ /* 0x000fe60000000200 */
[C---:B--2---:R-:W-:Y:S01]  /*37a0*/  HMMA.16816.F32 R28, R12.reuse, R84, R44 ;  /* 0x000000540c1c723c */ /* 0x044fe2000000182c */
[----:B------:R-:W2:Y:S07]  /*37b0*/  LDSM.16.M88.4 R44, [R16+UR11+0x12800] ;  /* 0x0128000b102c783b */ /* 0x000eae0008000200 */
[C---:B----4-:R-:W-:Y:S01]  /*37c0*/  HMMA.16816.F32 R20, R12.reuse, R88, R72 ;  /* 0x000000580c14723c */ /* 0x050fe20000001848 */
[----:B------:R-:W4:Y:S07]  /*37d0*/  LDSM.16.M88.4 R72, [R16+UR11+0x13000] ;  /* 0x0130000b1048783b */ /* 0x000f2e0008000200 */
[C---:B------:R-:W-:Y:S01]  /*37e0*/  HMMA.16816.F32 R24, R12.reuse, R86, R48 ;  /* 0x000000560c18723c */ /* 0x040fe20000001830 */
[----:B------:R-:W-:Y:S07]  /*37f0*/  LDSM.16.M88.4 R84, [R3+0x12000] ;  /* 0x012000000354783b */ /* 0x000fee0000000200 */
        /* <DEDUP_REMOVED lines=11> */
[C---:B----4-:R-:W-:Y:S08]  /*38b0*/  HMMA.16816.F32 R28, R8.reuse, R72, R60 ;  /* 0x00000048081c723c */ /* 0x050ff0000000183c */
[C---:B------:R-:W-:Y:S01]  /*38c0*/  HMMA.16816.F32 R24, R8.reuse, R74, R64 ;  /* 0x0000004a0818723c */ /* 0x040fe20000001840 */
[----:B------:R-:W-:Y:S07]  /*38d0*/  LDSM.16.M88.4 R72, [R3+0x13800] ;  /* 0x013800000348783b */ /* 0x000fee0000000200 */
[C---:B------:R-:W-:Y:S08]  /*38e0*/  HMMA.16816.F32 R20, R8.reuse, R76, R68 ;  /* 0x0000004c0814723c */ /* 0x040ff00000001844 */
[----:B------:R-:W-:Y:S01]  /*38f0*/  HMMA.16816.F32 R8, R8, R78, R56 ;  /* 0x0000004e0808723c */ /* 0x000fe20000001838 */
[----:B------:R-:W1:Y:S07]  /*3900*/  LDSM.16.M88.4 R76, [R3+0x12800] ;  /* 0x01280000034c783b */ /* 0x000e6e0000000200 */
        /* <DEDUP_REMOVED lines=11> */
[----:B------:R-:W2:Y:S07]  /*39c0*/  LDSM.16.M88.4 R8, [R104+0x4000] ;  /* 0x004000006808783b */ /* 0x000eae0000000200 */
        /* <DEDUP_REMOVED lines=9> */
[----:B------:R-:W3:Y:S07]  /*3a60*/  LDSM.16.M88.4 R88, [R16+UR11+0x14000] ;  /* 0x0140000b1058783b */ /* 0x000eee0008000200 */
[----:B------:R-:W-:Y:S01]  /*3a70*/  HMMA.16816.F32 R68, R12, R72, R44 ;  /* 0x000000480c44723c */ /* 0x000fe2000000182c */
[----:B------:R-:W4:Y:S07]  /*3a80*/  LDSM.16.M88.4 R44, [R16+UR11+0x15000] ;  /* 0x0150000b102c783b */ /* 0x000f2e0008000200 */
[----:B--2---:R-:W-:Y:S08]  /*3a90*/  HMMA.16816.F32 R60, R8, R36, R32 ;  /* 0x00000024083c723c */ /* 0x004ff00000001820 */
[----:B------:R-:W-:Y:S01]  /*3aa0*/  HMMA.16816.F32 R64, R12, R74, R40 ;  /* 0x0000004a0c40723c */ /* 0x000fe20000001828 */
[----:B------:R-:W2:Y:S04]  /*3ab0*/  LDSM.16.M88.4 R40, [R16+UR11+0x15800] ;  /* 0x0158000b1028783b */ /* 0x000ea80008000200 */
        /* <DEDUP_REMOVED lines=9> */
[----:B---3--:R-:W-:Y:S01]  /*3b50*/  HMMA.16816.F32 R20, R4, R88, R60 ;  /* 0x000000580414723c */ /* 0x008fe2000000183c */
[----:B------:R-:W3:Y:S07]  /*3b60*/  LDSM.16.M88.4 R60, [R17+0x15000] ;  /* 0x01500000113c783b */ /* 0x000eee0000000200 */
[C---:B------:R-:W-:Y:S01]  /*3b70*/  HMMA.16816.F32 R28, R8.reuse, R94, R76 ;  /* 0x0000005e081c723c */ /* 0x040fe2000000184c */
[----:B------:R-:W3:Y:S07]  /*3b80*/  LDSM.16.M88.4 R76, [R17+0x15800] ;  /* 0x01580000114c783b */ /* 0x000eee0000000200 */
[----:B------:R-:W-:Y:S01]  /*3b90*/  HMMA.16816.F32 R8, R8, R86, R64 ;  /* 0x000000560808723c */ /* 0x000fe20000001840 */
[----:B------:R-:W-:Y:S07]  /*3ba0*/  LDSM.16.M88.4 R84, [R2+0x14800] ;  /* 0x014800000254783b */ /* 0x000fee0000000200 */
[C---:B------:R-:W-:Y:S08]  /*3bb0*/  HMMA.16816.F32 R48, R4.reuse, R90, R48 ;  /* 0x0000005a0430723c */ /* 0x040ff00000001830 */
[C---:B----4-:R-:W-:Y:S08]  /*3bc0*/  HMMA.16816.F32 R56, R4.reuse, R44, R32 ;  /* 0x0000002c0438723c */ /* 0x050ff00000001820 */
[C---:B------:R-:W-:Y:S08]  /*3bd0*/  HMMA.16816.F32 R52, R4.reuse, R96, R52 ;  /* 0x000000600434723c */ /* 0x040ff00000001834 */
[C---:B------:R-:W-:Y:S01]  /*3be0*/  HMMA.16816.F32 R32, R4.reuse, R46, R28 ;  /* 0x0000002e0420723c */ /* 0x040fe2000000181c */
[----:B------:R-:W-:Y:S07]  /*3bf0*/  LDSM.16.M88.4 R44, [R3+0x14800] ;  /* 0x01480000032c783b */ /* 0x000fee0000000200 */
[C---:B------:R-:W-:Y:S08]  /*3c00*/  HMMA.16816.F32 R36, R4.reuse, R98, R36 ;  /* 0x000000620424723c */ /* 0x040ff00000001824 */
[C---:B--2---:R-:W-:Y:S01]  /*3c10*/  HMMA.16816.F32 R64, R4.reuse, R40, R24 ;  /* 0x000000280440723c */ /* 0x044fe20000001818 */
[----:B------:R-:W-:Y:S07]  /*3c20*/  LDSM.16.M88.4 R24, [R3+0x14000] ;  /* 0x014000000318783b */ /* 0x000fee0000000200 */
[----:B------:R-:W-:Y:S01]  /*3c30*/  HMMA.16816.F32 R8, R4, R42, R8 ;  /* 0x0000002a0408723c */ /* 0x000fe20000001808 */
[----:B------:R-:W2:Y:S07]  /*3c40*/  LDSM.16.M88.4 R4, [R19+0x8000] ;  /* 0x008000001304783b */ /* 0x000eae0000000200 */
[C---:B-----5:R-:W-:Y:S08]  /*3c50*/  HMMA.16816.F32 R28, R12.reuse, R74, R48 ;  /* 0x0000004a0c1c723c */ /* 0x060ff00000001830 */
[C---:B-1----:R-:W-:Y:S01]  /*3c60*/  HMMA.16816.F32 R40, R12.reuse, R68, R52 ;  /* 0x000000440c28723c */ /* 0x042fe20000001834 */
[----:B------:R-:W1:Y:S07]  /*3c70*/  LDSM.16.M88.4 R52, [R3+0x15000] ;  /* 0x015000000334783b */ /* 0x000e6e0000000200 */
[C---:B---3--:R-:W-:Y:S08]  /*3c80*/  HMMA.16816.F32 R56, R12.reuse, R60, R56 ;  /* 0x0000003c0c38723c */ /* 0x048ff00000001838 */
        /* <DEDUP_REMOVED lines=57> */
[----:B---3--:R-:W-:-:S04]  /*4020*/  SHF.R.U32.HI R3, RZ, 0x2, R110 ;  /* 0x00000002ff037819 */ /* 0x008fc8000001166e */
[----:B------:R-:W-:-:S03]  /*4030*/  LOP3.LUT R3, R3, 0x7, RZ, 0xc0, !PT ;  /* 0x0000000703037812 */ /* 0x000fc600078ec0ff */
[----:B--2---:R-:W-:Y:S01]  /*4040*/  HMMA.16816.F32 R40, R8, R24, R36 ;  /* 0x000000180828723c */ /* 0x004fe20000001824 */
[----:B------:R-:W-:-:S07]  /*4050*/  IADD3 R3, PT, PT, R3, UR34, R121 ;  /* 0x0000002203037c10 */ /* 0x000fce000fffe079 */
        /* <DEDUP_REMOVED lines=12> */
[C---:B------:R-:W-:Y:S01]  /*4120*/  ISETP.GE.U32.AND P1, PT, R14.reuse, UR22, PT ;  /* 0x000000160e007c0c */ /* 0x040fe2000bf26070 */
[C---:B------:R-:W-:Y:S01]  /*4130*/  VIADD R15, R14.reuse, 0x11 ;  /* 0x000000110e0f7836 */ /* 0x040fe20000000000 */
[----:B------:R-:W-:Y:S01]  /*4140*/  HMMA.16816.F32 R32, R4, R70, R48 ;  /* 0x000000460420723c */ /* 0x000fe20000001830 */
[----:B--2---:R-:W-:Y:S01]  /*4150*/  IMAD.U32 R2, RZ, RZ, UR22 ;  /* 0x00000016ff027e24 */ /* 0x004fe2000f8e00ff */
[----:B------:R-:W-:Y:S01]  /*4160*/  BAR.SYNC.DEFER_BLOCKING 0x0 ;  /* 0x0000000000007b1d */ /* 0x000fe20000010000 */
[----:B------:R-:W-:Y:S01]  /*4170*/  VIADD R12, R14, 0x28 ;  /* 0x000000280e0c7836 */ /* 0x000fe20000000000 */
[----:B------:R-:W-:Y:S02]  /*4180*/  ISETP.GE.U32.AND P3, PT, R13, UR22, PT ;  /* 0x000000160d007c0c */ /* 0x000fe4000bf66070 */
[----:B------:R-:W-:Y:S02]  /*4190*/  IADD3 R2, PT, PT, R2, -UR23, R3 ;  /* 0x8000001702027c10 */ /* 0x000fe4000fffe003 */
[----:B------:R-:W-:Y:S01]  /*41a0*/  HMMA.16816.F32 R48, R28, R76, R36 ;  /* 0x0000004c1c30723c */ /* 0x000fe20000001824 */
[----:B------:R-:W-:-:S04]  /*41b0*/  VIADD R36, R14, 0x1 ;  /* 0x000000010e247836 */ /* 0x000fc80000000000 */
[----:B------:R-:W-:Y:S01]  /*41c0*/  IMAD.IADD R3, R2, 0x1, -R36 ;  /* 0x0000000102037824 */ /* 0x000fe200078e0a24 */
[----:B------:R-:W-:Y:S02]  /*41d0*/  ISETP.GE.U32.AND P6, PT, R36, UR22, PT ;  /* 0x0000001624007c0c */ /* 0x000fe4000bfc6070 */
[----:B------:R-:W-:Y:S02]  /*41e0*/  HMMA.16816.F32 R20, R4, R68, R52 ;  /* 0x000000440414723c */ /* 0x000fe40000001834 */
[----:B------:R-:W-:-:S04]  /*41f0*/  IABS R3, R3 ;  /* 0x0000000300037213 */ /* 0x000fc80000000000 */
[----:B------:R-:W-:Y:S02]  /*4200*/  I2FP.F32.S32 R3, R3 ;  /* 0x0000000300037245 */ /* 0x000fe40000201400 */
[----:B-1----:R-:W-:Y:S03]  /*4210*/  HMMA.16816.F32 R68, R28, R26, R32 ;  /* 0x0000001a1c44723c */ /* 0x002fe60000001820 */
[----:B------:R-:W-:Y:S01]  /*4220*/  FFMA.FTZ R27, R3, -UR7, R49 ;  /* 0x80000007031b7c23 */ /* 0x000fe20008010031 */
[----:B------:R-:W-:-:S04]  /*4230*/  VIADD R3, R14, 0x8 ;  /* 0x000000080e037836 */ /* 0x000fc80000000000 */
[----:B------:R-:W-:Y:S01]  /*4240*/  HMMA.16816.F32 R64, R28, R82, R8 ;  /* 0x000000521c40723c */ /* 0x000fe20000001808 */
[----:B------:R-:W-:Y:S01]  /*4250*/  VIADD R10, R14, 0x9 ;  /* 0x000000090e0a7836 */ /* 0x000fe20000000000 */
[----:B------:R-:W-:Y:S02]  /*4260*/  ISETP.GE.U32.AND P5, PT, R3, UR22, PT ;  /* 0x0000001603007c0c */ /* 0x000fe4000bfa6070 */
[----:B------:R-:W-:Y:S02]  /*4270*/  FSEL R33, R27, -INF , !P6 ;  /* 0xff8000001b217808 */ /* 0x000fe40007000000 */
[----:B------:R-:W-:Y:S02]  /*4280*/  ISETP.GE.U32.AND P4, PT, R10, UR22, PT ;  /* 0x000000160a007c0c */ /* 0x000fe4000bf86070 */
        /* <DEDUP_REMOVED lines=75> */
[----:B------:R-:W-:Y:S01]  /*4740*/  ISETP.GE.U32.AND P1, PT, R15, UR22, PT ;  /* 0x000000160f007c0c */ /* 0x000fe2000bf26070 */
        /* <DEDUP_REMOVED lines=43> */
[----:B------:R-:W-:Y:S01]  /*4a00*/  ISETP.GE.U32.AND P1, PT, R12, UR22, PT ;  /* 0x000000160c007c0c */ /* 0x000fe2000bf26070 */
[----:B------:R-:W-:Y:S01]  /*4a10*/  FFMA.FTZ R12, R7, -UR7, R67 ;  /* 0x80000007070c7c23 */ /* 0x000fe20008010043 */
[----:B------:R-:W-:Y:S01]  /*4a20*/  ISETP.GE.U32.AND P3, PT, R18, UR22, PT ;  /* 0x0000001612007c0c */ /* 0x000fe2000bf66070 */
[----:B------:R-:W-:Y:S01]  /*4a30*/  FFMA.FTZ R9, R4, -UR7, R70 ;  /* 0x8000000704097c23 */ /* 0x000fe20008010046 */
[----:B------:R-:W-:Y:S01]  /*4a40*/  ISETP.GE.U32.AND P6, PT, R24, UR22, PT ;  /* 0x0000001618007c0c */ /* 0x000fe2000bfc6070 */
[C---:B------:R-:W-:Y:S01]  /*4a50*/  VIADD R7, R14.reuse, 0x30 ;  /* 0x000000300e077836 */ /* 0x040fe20000000000 */
[----:B------:R-:W-:Y:S01]  /*4a60*/  ISETP.GE.U32.AND P4, PT, R17, UR22, PT ;  /* 0x0000001611007c0c */ /* 0x000fe2000bf86070 */
[----:B------:R-:W-:Y:S01]  /*4a70*/  VIADD R6, R14, 0x31 ;  /* 0x000000310e067836 */ /* 0x000fe20000000000 */
[----:B------:R-:W-:Y:S01]  /*4a80*/  ISETP.GE.U32.AND P5, PT, R16, UR22, PT ;  /* 0x0000001610007c0c */ /* 0x000fe2000bfa6070 */
[----:B------:R-:W-:Y:S01]  /*4a90*/  VIADD R5, R14, 0x38 ;  /* 0x000000380e057836 */ /* 0x000fe20000000000 */
[----:B------:R-:W-:Y:S01]  /*4aa0*/  FSEL R83, R10, -INF , !P3 ;  /* 0xff8000000a537808 */ /* 0x000fe20005800000 */
[----:B------:R-:W-:Y:S01]  /*4ab0*/  VIADD R4, R14, 0x39 ;  /* 0x000000390e047836 */ /* 0x000fe20000000000 */
[----:B------:R-:W-:Y:S01]  /*4ac0*/  FSEL R19, R32, -INF , !P6 ;  /* 0xff80000020137808 */ /* 0x000fe20007000000 */
[C---:B------:R-:W-:Y:S01]  /*4ad0*/  IMAD.IADD R10, R2.reuse, 0x1, -R7 ;  /* 0x00000001020a7824 */ /* 0x040fe200078e0a07 */
        /* <DEDUP_REMOVED lines=14> */
[----:B------:R-:W-:Y:S01]  /*4bc0*/  ISETP.GE.U32.AND P3, PT, R5, UR22, PT ;  /* 0x0000001605007c0c */ /* 0x000fe2000bf66070 */
[C---:B------:R-:W-:Y:S01]  /*4bd0*/  IMAD.IADD R14, R3.reuse, 0x1, -R5 ;  /* 0x00000001030e7824 */ /* 0x040fe200078e0a05 */
[----:B------:R-:W-:Y:S01]  /*4be0*/  ISETP.GE.U32.AND P1, PT, R4, UR22, PT ;  /* 0x0000001604007c0c */ /* 0x000fe2000bf26070 */
[----:B------:R-:W-:Y:S01]  /*4bf0*/  IMAD.IADD R18, R3, 0x1, -R4 ;  /* 0x0000000103127824 */ /* 0x000fe200078e0a04 */
[----:B------:R-:W-:-:S02]  /*4c00*/  IABS R3, R10 ;  /* 0x0000000a00037213 */ /* 0x000fc40000000000 */
[----:B------:R-:W-:Y:S02]  /*4c10*/  IABS R2, R11 ;  /* 0x0000000b00027213 */ /* 0x000fe40000000000 */
[----:B------:R-:W-:Y:S02]  /*4c20*/  ISETP.GE.U32.AND P5, PT, R7, UR22, PT ;  /* 0x0000001607007c0c */ /* 0x000fe4000bfa6070 */
[----:B------:R-:W-:Y:S02]  /*4c30*/  IABS R4, R9 ;  /* 0x0000000900047213 */ /* 0x000fe40000000000 */
[----:B------:R-:W-:Y:S02]  /*4c40*/  IABS R5, R13 ;  /* 0x0000000d00057213 */ /* 0x000fe40000000000 */
[----:B------:R-:W-:Y:S02]  /*4c50*/  FSEL R80, R25, -INF , !P4 ;  /* 0xff80000019507808 */ /* 0x000fe40006000000 */
[----:B------:R-:W-:-:S02]  /*4c60*/  IABS R7, R12 ;  /* 0x0000000c00077213 */ /* 0x000fc40000000000 */
[----:B------:R-:W-:Y:S01]  /*4c70*/  ISETP.GE.U32.AND P4, PT, R6, UR22, PT ;  /* 0x0000001606007c0c */ /* 0x000fe2000bf86070 */
[----:B------:R-:W-:Y:S01]  /*4c80*/  IMAD.MOV.U32 R6, RZ, RZ, R3 ;  /* 0x000000ffff067224 */ /* 0x000fe200078e0003 */
[----:B------:R-:W-:Y:S01]  /*4c90*/  ISETP.GE.U32.AND P6, PT, R8, UR22, PT ;  /* 0x0000001608007c0c */ /* 0x000fe2000bfc6070 */
        /* <DEDUP_REMOVED lines=117> */
.L_x_1900:
[----:B-1----:R-:W-:Y:S01]  /*53f0*/  FMNMX3.FTZ R0, R9, R72, R93, !PT ;  /* 0x0000004809007276 */ /* 0x002fe2000781005d */
[----:B------:R-:W1:Y:S01]  /*5400*/  SHFL.BFLY PT, R2, R8, 0x2, 0x1f ;  /* 0x0c401f0008027f89 */ /* 0x000e6200000e0000 */
[----:B------:R-:W-:Y:S02]  /*5410*/  USHF.L.U32 UR35, UR35, 0x5, URZ ;  /* 0x0000000523237899 */ /* 0x000fe400080006ff */
[----:B------:R-:W-:Y:S01]  /*5420*/  FMNMX3.FTZ R0, R0, R90, R91, !PT ;  /* 0x0000005a00007276 */ /* 0x000fe2000781005b */
[----:B------:R-:W-:Y:S01]  /*5430*/  USHF.L.U32 UR29, UR29, 0x1, URZ ;  /* 0x000000011d1d7899 */ /* 0x000fe200080006ff */
[----:B------:R-:W-:Y:S01]  /*5440*/  STL [R1+0x70], R203 ;  /* 0x000070cb01007387 */ /* 0x000fe20000100800 */
[----:B------:R-:W-:Y:S01]  /*5450*/  USHF.R.S32.HI UR5, URZ, 0x1f, UR35 ;  /* 0x0000001fff057899 */ /* 0x000fe20008011423 */
[----:B------:R-:W-:Y:S01]  /*5460*/  FMNMX.FTZ R4, R96, R0, !PT ;  /* 0x0000000060047209 */ /* 0x000fe20007810000 */
[----:B------:R-:W-:Y:S01]  /*5470*/  IMAD.U32 R0, RZ, RZ, UR21 ;  /* 0x00000015ff007e24 */ /* 0x000fe2000f8e00ff */
[----:B------:R-:W-:Y:S01]  /*5480*/  IADD3 R3, P3, P1, R107, UR35, R113 ;  /* 0x000000236b037c10 */ /* 0x000fe2000f97e071 */
[----:B------:R-:W-:Y:S01]  /*5490*/  UIADD3 UR17, UPT, UPT, UR26, -0x61c88647, URZ ;  /* 0x9e3779b91a117890 */ /* 0x000fe2000fffe0ff */
[----:B------:R-:W-:Y:S01]  /*54a0*/  STL [R1+0x6c], R202 ;  /* 0x00006cca01007387 */ /* 0x000fe20000100800 */
[----:B------:R-:W-:Y:S01]  /*54b0*/  IMAD R0, R0, 0x8, R115 ;  /* 0x0000000800007824 */ /* 0x000fe200078e0273 */
[----:B------:R-:W2:Y:S01]  /*54c0*/  LDCU UR18, c[0x0][0x45c] ;  /* 0x00008b80ff1277ac */ /* 0x000ea20008000800 */
[----:B------:R-:W-:Y:S01]  /*54d0*/  IMAD.WIDE.U32 R144, R3, -0x2daee0ad, RZ ;  /* 0xd2511f5303907825 */ /* 0x000fe200078e00ff */
[----:B------:R-:W3:Y:S01]  /*54e0*/  SHFL.BFLY PT, R5, R4, 0x2, 0x1f ;  /* 0x0c401f0004057f89 */ /* 0x000ee200000e0000 */
[----:B------:R-:W-:-:S02]  /*54f0*/  UIADD3 UR15, UPT, UPT, UR27, 0x76cf5d0a, URZ ;  /* 0x76cf5d0a1b0f7890 */ /* 0x000fc4000fffe0ff */
[----:B------:R-:W-:Y:S01]  /*5500*/  IMAD.WIDE.U32 R104, R0, -0x326172a9, RZ ;  /* 0xcd9e8d5700687825 */ /* 0x000fe200078e00ff */
[----:B------:R-:W-:Y:S01]  /*5510*/  UIADD3 UR16, UPT, UPT, UR26, 0x3c6ef372, URZ ;  /* 0x3c6ef3721a107890 */ /* 0x000fe2000fffe0ff */
[----:B------:R-:W-:Y:S01]  /*5520*/  STL.64 [R1+0x48], R144 ;  /* 0x0000489001007387 */ /* 0x000fe20000100a00 */
[----:B------:R-:W-:Y:S01]  /*5530*/  UIADD3 UR14, UPT, UPT, UR26, -0x255992d5, URZ ;  /* 0xdaa66d2b1a0e7890 */ /* 0x000fe2000fffe0ff */
[----:B------:R-:W-:Y:S01]  /*5540*/  IMAD.U32 R0, RZ, RZ, UR29 ;  /* 0x0000001dff007e24 */ /* 0x000fe2000f8e00ff */
        /* <DEDUP_REMOVED lines=9> */
[----:B------:R-:W-:Y:S02]  /*55e0*/  UIADD3 UR9, UPT, UPT, UR26, 0x1715609d, URZ ;  /* 0x1715609d1a097890 */ /* 0x000fe4000fffe0ff */
[----:B------:R-:W-:Y:S01]  /*55f0*/  IMAD.WIDE.U32 R94, R2, -0x2daee0ad, RZ ;  /* 0xd2511f53025e7825 */ /* 0x000fe200078e00ff */
[----:B------:R-:W-:Y:S02]  /*5600*/  UIADD3 UR8, UPT, UPT, UR27, -0x56f99767, URZ ;  /* 0xa90668991b087890 */ /* 0x000fe4000fffe0ff */
[----:B------:R-:W-:Y:S01]  /*5610*/  UIADD3 UR6, UPT, UPT, UR26, -0x4ab325aa, URZ ;  /* 0xb54cda561a067890 */ /* 0x000fe2000fffe0ff */
[----:B---3--:R-:W-:Y:S01]  /*5620*/  FMNMX.FTZ R132, R4, R5, !PT ;  /* 0x0000000504847209 */ /* 0x008fe20007810000 */
[----:B------:R-:W-:Y:S01]  /*5630*/  IMAD.WIDE.U32 R2, R0, -0x326172a9, RZ ;  /* 0xcd9e8d5700027825 */ /* 0x000fe200078e00ff */
[----:B------:R-:W-:Y:S01]  /*5640*/  LOP3.LUT R0, R144, UR5, R95, 0x96, !PT ;  /* 0x0000000590007c12 */ /* 0x000fe2000f8e965f */
[----:B------:R-:W-:Y:S01]  /*5650*/  UIADD3 UR5, UPT, UPT, UR27, 0x646e171e, URZ ;  /* 0x646e171e1b057890 */ /* 0x000fe2000fffe0ff */
[----:B------:R-:W-:Y:S01]  /*5660*/  STL.64 [R1+0x40], R94 ;  /* 0x0000405e01007387 */ /* 0x000fe20000100a00 */
[----:B------:R-:W-:Y:S01]  /*5670*/  UIADD3 UR29, UPT, UPT, UR29, 0x1, URZ ;  /* 0x000000011d1d7890 */ /* 0x000fe2000fffe0ff */
[----:B------:R-:W-:Y:S01]  /*5680*/  LOP3.LUT R4, R104, UR17, R3, 0x96, !PT ;  /* 0x0000001168047c12 */ /* 0x000fe2000f8e9603 */
[----:B------:R-:W-:Y:S01]  /*5690*/  IMAD.WIDE.U32 R232, R0, -0x326172a9, RZ ;  /* 0xcd9e8d5700e87825 */ /* 0x000fe200078e00ff */
[----:B------:R-:W3:Y:S03]  /*56a0*/  SHFL.BFLY PT, R11, R132, 0x1, 0x1f ;  /* 0x0c201f00840b7f89 */ /* 0x000ee600000e0000 */
[----:B------:R-:W-:Y:S01]  /*56b0*/  IMAD.WIDE.U32 R4, R4, -0x2daee0ad, RZ ;  /* 0xd2511f5304047825 */ /* 0x000fe200078e00ff */
[----:B------:R-:W-:-:S02]  /*56c0*/  LOP3.LUT R6, R2, UR16, R233, 0x96, !PT ;  /* 0x0000001002067c12 */ /* 0x000fc4000f8e96e9 */
[----:B-1----:R-:W-:Y:S02]  /*56d0*/  FMNMX.FTZ R3, R7, R9, !PT ;  /* 0x0000000907037209 */ /* 0x002fe40007810000 */
[----:B------:R-:W-:Y:S01]  /*56e0*/  LOP3.LUT R8, R94, UR15, R5, 0x96, !PT ;  /* 0x0000000f5e087c12 */ /* 0x000fe2000f8e9605 */
[----:B------:R-:W-:Y:S01]  /*56f0*/  IMAD.WIDE.U32 R6, R6, -0x2daee0ad, RZ ;  /* 0xd2511f5306067825 */ /* 0x000fe200078e00ff */
[----:B------:R-:W-:-:S03]  /*5700*/  FSETP.NEU.FTZ.AND P1, PT, R3, -INF , PT ;  /* 0xff8000000300780b */ /* 0x000fc60003f3d000 */
[----:B--2---:R-:W-:Y:S01]  /*5710*/  FMUL.FTZ R2, R3, UR18 ;  /* 0x0000001203027c20 */ /* 0x004fe20008410000 */
[----:B------:R-:W-:Y:S01]  /*5720*/  IMAD.WIDE.U32 R8, R8, -0x326172a9, RZ ;  /* 0xcd9e8d5708087825 */ /* 0x000fe200078e00ff */
[----:B------:R-:W-:-:S03]  /*5730*/  LOP3.LUT R10, R4, UR13, R7, 0x96, !PT ;  /* 0x0000000d040a7c12 */ /* 0x000fc6000f8e9607 */
[----:B------:R-:W-:Y:S02]  /*5740*/  FSEL R2, R2, RZ, P1 ;  /* 0x000000ff02027208 */ /* 0x000fe40000800000 */
[----:B------:R-:W-:-:S03]  /*5750*/  LOP3.LUT R12, R232, UR14, R9, 0x96, !PT ;  /* 0x0000000ee80c7c12 */ /* 0x000fc6000f8e9609 */
[--C-:B------:R-:W-:Y:S01]  /*5760*/  FFMA.FTZ R0, R38, UR18, -R2.reuse ;  /* 0x0000001226007c23 */ /* 0x100fe20008010802 */
[----:B------:R-:W-:Y:S01]  /*5770*/  FFMA.FTZ R5, R27, UR18, -R2 ;  /* 0x000000121b057c23 */ /* 0x000fe20008010802 */
[----:B------:R-:W-:Y:S01]  /*5780*/  IMAD.WIDE.U32 R12, R12, -0x2daee0ad, RZ ;  /* 0xd2511f530c0c7825 */ /* 0x000fe200078e00ff */
[----:B---3--:R-:W-:Y:S01]  /*5790*/  FMNMX.FTZ R132, R132, R11, !PT ;  /* 0x0000000b84847209 */ /* 0x008fe20007810000 */
[----:B------:R1:W-:Y:S02]  /*57a0*/  MUFU.EX2 R182, R0 ;  /* 0x0000000000b67308 */ /* 0x0003e40000000800 */
[----:B------:R-:W-:Y:S01]  /*57b0*/  IMAD.WIDE.U32 R10, R10, -0x326172a9, RZ ;  /* 0xcd9e8d570a0a7825 */ /* 0x000fe200078e00ff */
[----:B------:R-:W-:-:S03]  /*57c0*/  FSETP.NEU.FTZ.AND P1, PT, R132, -INF , PT ;  /* 0xff8000008400780b */ /* 0x000fc60003f3d000 */
[----:B------:R-:W-:Y:S01]  /*57d0*/  FMUL.FTZ R4, R132, UR18 ;  /* 0x0000001284047c20 */ /* 0x000fe20008410000 */
[----:B------:R-:W-:Y:S01]  /*57e0*/  LOP3.LUT R6, R6, UR10, R13, 0x96, !PT ;  /* 0x0000000a06067c12 */ /* 0x000fe2000f8e960d */
[----:B------:R2:W-:Y:S01]  /*57f0*/  MUFU.EX2 R137, R5 ;  /* 0x0000000500897308 */ /* 0x0005e20000000800 */
[----:B------:R-:W-:Y:S02]  /*5800*/  LOP3.LUT R8, R8, UR12, R11, 0x96, !PT ;  /* 0x0000000c08087c12 */ /* 0x000fe4000f8e960b */
[----:B------:R-:W-:Y:S01]  /*5810*/  FSEL R4, R4, RZ, P1 ;  /* 0x000000ff04047208 */ /* 0x000fe20000800000 */
[----:B------:R-:W-:Y:S01]  /*5820*/  IMAD.WIDE.U32 R6, R6, -0x326172a9, RZ ;  /* 0xcd9e8d5706067825 */ /* 0x000fe200078e00ff */
[----:B------:R-:W-:-:S03]  /*5830*/  LOP3.LUT R13, R109, 0x200, R111, 0xf8, !PT ;  /* 0x000002006d0d7812 */ /* 0x000fc600078ef86f */
[----:B-1----:R-:W-:Y:S01]  /*5840*/  FFMA.FTZ R0, R22, UR18, -R2 ;  /* 0x0000001216007c23 */ /* 0x002fe20008010802 */
[----:B------:R-:W-:Y:S01]  /*5850*/  IMAD.WIDE.U32 R8, R8, -0x2daee0ad, RZ ;  /* 0xd2511f5308087825 */ /* 0x000fe200078e00ff */
[----:B------:R-:W-:Y:S02]  /*5860*/  LOP3.LUT R10, R10, UR9, R7, 0x96, !PT ;  /* 0x000000090a0a7c12 */ /* 0x000fe4000f8e9607 */
[----:B------:R1:W-:Y:S01]  /*5870*/  MUFU.EX2 R160, R0 ;  /* 0x0000000000a07308 */ /* 0x0003e20000000800 */
[----:B------:R-:W3:Y:S01]  /*5880*/  LDC R7, c[0x0][0x4f8] ;  /* 0x00013e00ff077b82 */ /* 0x000ee20000000800 */
[----:B--2---:R-:W-:Y:S01]  /*5890*/  FFMA.FTZ R5, R39, UR18, -R4 ;  /* 0x0000001227057c23 */ /* 0x004fe20008010804 */
[----:B------:R-:W-:Y:S01]  /*58a0*/  LOP3.LUT R12, R12, UR8, R9, 0x96, !PT ;  /* 0x000000080c0c7c12 */ /* 0x000fe2000f8e9609 */
[----:B------:R-:W-:-:S04]  /*58b0*/  IMAD.WIDE.U32 R84, R10, -0x2daee0ad, RZ ;  /* 0xd2511f530a547825 */ /* 0x000fc800078e00ff */
[----:B------:R-:W-:Y:S01]  /*58c0*/  FFMA.FTZ R9, R32, UR18, -R2 ;  /* 0x0000001220097c23 */ /* 0x000fe20008010802 */
[----:B------:R2:W-:Y:S01]  /*58d0*/  MUFU.EX2 R180, R5 ;  /* 0x0000000500b47308 */ /* 0x0005e20000000800 */
[----:B------:R-:W-:Y:S01]  /*58e0*/  IMAD.WIDE.U32 R86, R12, -0x326172a9, RZ ;  /* 0xcd9e8d570c567825 */ /* 0x000fe200078e00ff */
[----:B------:R-:W-:-:S03]  /*58f0*/  LOP3.LUT R11, R8, UR5, R85, 0x96, !PT ;  /* 0x00000005080b7c12 */ /* 0x000fc6000f8e9655 */
[----:B------:R-:W-:Y:S01]  /*5900*/  FFMA.FTZ R8, R24, UR18, -R2 ;  /* 0x0000001218087c23 */ /* 0x000fe20008010802 */
[----:B------:R-:W-:Y:S01]  /*5910*/  LEA R85, R13, UR11, 0x1 ;  /* 0x0000000b0d557c11 */ /* 0x000fe2000f8e08ff */
[----:B------:R-:W-:Y:S01]  /*5920*/  MUFU.EX2 R138, R9 ;  /* 0x00000009008a7308 */ /* 0x000fe20000000800 */
[----:B------:R-:W-:Y:S01]  /*5930*/  LOP3.LUT R10, R6, UR6, R87, 0x96, !PT ;  /* 0x00000006060a7c12 */ /* 0x000fe2000f8e9657 */
[--C-:B-1----:R-:W-:Y:S01]  /*5940*/  FFMA.FTZ R0, R33, UR18, -R4.reuse ;  /* 0x0000001221007c23 */ /* 0x102fe20008010804 */
[----:B------:R-:W-:Y:S01]  /*5950*/  FFMA.FTZ R6, R19, UR18, -R4 ;  /* 0x0000001213067c23 */ /* 0x000fe20008010804 */
[C---:B------:R-:W-:Y:S01]  /*5960*/  PRMT R151, R86.reuse, 0x7771, RZ ;  /* 0x0000777156977816 */ /* 0x040fe200000000ff */
[----:B------:R1:W-:Y:S01]  /*5970*/  MUFU.EX2 R99, R8 ;  /* 0x0000000800637308 */ /* 0x0003e20000000800 */
[C---:B------:R-:W-:Y:S01]  /*5980*/  PRMT R149, R86.reuse, 0x7773, RZ ;  /* 0x0000777356957816 */ /* 0x040fe200000000ff */
[----:B--2---:R-:W-:Y:S02]  /*5990*/  FFMA.FTZ R5, R21, UR18, -R2 ;  /* 0x0000001215057c23 */ /* 0x004fe40008010802 */
[----:B------:R2:W-:Y:S01]  /*59a0*/  MUFU.EX2 R131, R0 ;  /* 0x0000000000837308 */ /* 0x0005e20000000800 */
[----:B------:R-:W-:-:S02]  /*59b0*/  PRMT R148, R86, 0x7772, RZ ;  /* 0x0000777256947816 */ /* 0x000fc400000000ff */
[----:B------:R-:W-:Y:S01]  /*59c0*/  LOP3.LUT R101, R10, 0xff, RZ, 0xc0, !PT ;  /* 0x000000ff0a657812 */ /* 0x000fe200078ec0ff */
[----:B------:R4:W-:Y:S01]  /*59d0*/  MUFU.EX2 R161, R5 ;  /* 0x0000000500a17308 */ /* 0x0009e20000000800 */
[----:B---3--:R-:W-:Y:S02]  /*59e0*/  LOP3.LUT R7, R7, 0xff, RZ, 0xc0, !PT ;  /* 0x000000ff07077812 */ /* 0x008fe400078ec0ff */
[----:B------:R-:W-:Y:S01]  /*59f0*/  SHF.R.U32.HI R120, RZ, 0x18, R10 ;  /* 0x00000018ff787819 */ /* 0x000fe2000001160a */
[----:B------:R-:W-:Y:S01]  /*5a00*/  MUFU.EX2 R129, R6 ;  /* 0x0000000600817308 */ /* 0x000fe20000000800 */
[----:B------:R-:W-:Y:S02]  /*5a10*/  PRMT R150, R84, 0x7771, RZ ;  /* 0x0000777154967816 */ /* 0x000fe400000000ff */
[----:B-1----:R-:W-:Y:S02]  /*5a20*/  PRMT R8, R10, 0x7632, R8 ;  /* 0x000076320a087816 */ /* 0x002fe40000000008 */
[----:B------:R-:W-:Y:S01]  /*5a30*/  PRMT R122, R84, 0x7772, RZ ;  /* 0x00007772547a7816 */ /* 0x000fe200000000ff */
[----:B--2---:R-:W-:Y:S01]  /*5a40*/  FFMA.FTZ R0, R34, UR18, -R4 ;  /* 0x0000001222007c23 */ /* 0x004fe20008010804 */
[----:B------:R-:W-:-:S02]  /*5a50*/  LOP3.LUT R100, R8, 0xff, RZ, 0xc0, !PT ;  /* 0x000000ff08647812 */ /* 0x000fc400078ec0ff */
[----:B------:R-:W-:Y:S01]  /*5a60*/  PRMT R123, R84, 0x7773, RZ ;  /* 0x00007773547b7816 */ /* 0x000fe200000000ff */
[----:B----4-:R-:W-:Y:S01]  /*5a70*/  FFMA.FTZ R5, R35, UR18, -R4 ;  /* 0x0000001223057c23 */ /* 0x010fe20008010804 */
[----:B------:R1:W-:Y:S01]  /*5a80*/  MUFU.EX2 R98, R0 ;  /* 0x0000000000627308 */ /* 0x0003e20000000800 */
[----:B------:R-:W-:Y:S02]  /*5a90*/  LOP3.LUT R103, R11, 0xff, RZ, 0xc0, !PT ;  /* 0x000000ff0b677812 */ /* 0x000fe400078ec0ff */
[----:B------:R-:W-:Y:S01]  /*5aa0*/  SHF.R.U32.HI R121, RZ, 0x18, R11 ;  /* 0x00000018ff797819 */ /* 0x000fe2000001160b */
[----:B------:R2:W3:Y:S01]  /*5ab0*/  MUFU.EX2 R162, R5 ;  /* 0x0000000500a27308 */ /* 0x0004e20000000800 */
[----:B------:R-:W-:Y:S02]  /*5ac0*/  ISETP.LE.U32.AND P5, PT, R120, UR4, PT ;  /* 0x0000000478007c0c */ /* 0x000fe4000bfa3070 */
[----:B------:R-:W-:Y:S02]  /*5ad0*/  ISETP.LE.U32.AND P4, PT, R101, UR4, PT ;  /* 0x0000000465007c0c */ /* 0x000fe4000bf83070 */
[----:B------:R-:W-:-:S02]  /*5ae0*/  ISETP.LE.U32.AND P3, PT, R100, UR4, PT ;  /* 0x0000000464007c0c */ /* 0x000fc4000bf63070 */
[----:B------:R-:W-:Y:S01]  /*5af0*/  ISETP.GT.U32.AND P1, PT, R151, UR4, PT ;  /* 0x0000000497007c0c */ /* 0x000fe2000bf24070 */
[--C-:B-1----:R-:W-:Y:S01]  /*5b00*/  FFMA.FTZ R0, R36, UR18, -R4.reuse ;  /* 0x0000001224007c23 */ /* 0x102fe20008010804 */
[----:B--2---:R-:W-:-:S03]  /*5b10*/  FFMA.FTZ R5, R37, UR18, -R4 ;  /* 0x0000001225057c23 */ /* 0x004fc60008010804 */
[----:B------:R1:W-:Y:S01]  /*5b20*/  MUFU.EX2 R163, R0 ;  /* 0x0000000000a37308 */ /* 0x0003e20000000800 */
[----:B---3--:R-:W-:-:S03]  /*5b30*/  F2FP.F16.F32.PACK_AB R6, R162, R98 ;  /* 0x00000062a206723e */ /* 0x008fc600000000ff */
[----:B------:R2:W3:Y:S01]  /*5b40*/  MUFU.EX2 R141, R5 ;  /* 0x00000005008d7308 */ /* 0x0004e20000000800 */
[C---:B------:R-:W-:Y:S02]  /*5b50*/  PRMT R204, R6.reuse, 0x7610, R204 ;  /* 0x0000761006cc7816 */ /* 0x040fe400000000cc */
[----:B------:R-:W-:-:S05]  /*5b60*/  PRMT R200, R6, 0x7632, R200 ;  /* 0x0000763206c87816 */ /* 0x000fca00000000c8 */
[----:B------:R-:W-:Y:S01]  /*5b70*/  @P1 HADD2 R227, -R200.H0_H0, -RZ.H0_H0 ;  /* 0xa00000ffc8e31230 */ /* 0x000fe20000000900 */
[----:B-1----:R-:W-:Y:S01]  /*5b80*/  F2FP.F16.F32.PACK_AB R0, R131, R180 ;  /* 0x000000b48300723e */ /* 0x002fe200000000ff */
[----:B--2---:R-:W-:-:S03]  /*5b90*/  FFMA.FTZ R5, R20, UR18, -R4 ;  /* 0x0000001214057c23 */ /* 0x004fc60008010804 */
[C---:B------:R-:W-:Y:S02]  /*5ba0*/  PRMT R193, R0.reuse, 0x7610, R193 ;  /* 0x0000761000c17816 */ /* 0x040fe400000000c1 */
[----:B------:R-:W-:Y:S01]  /*5bb0*/  PRMT R198, R0, 0x7632, R198 ;  /* 0x0000763200c67816 */ /* 0x000fe200000000c6 */
[----:B------:R1:W2:Y:S01]  /*5bc0*/  MUFU.EX2 R130, R5 ;  /* 0x0000000500827308 */ /* 0x0002a20000000800 */
[----:B------:R-:W-:Y:S01]  /*5bd0*/  F2FP.F16.F32.PACK_AB R0, R137, R182 ;  /* 0x000000b68900723e */ /* 0x000fe200000000ff */
[----:B------:R-:W-:Y:S01]  /*5be0*/  @!P4 HADD2 R165, -R193.H0_H0, -RZ.H0_H0 ;  /* 0xa00000ffc1a5c230 */ /* 0x000fe20000000900 */
[----:B---3--:R-:W-:Y:S02]  /*5bf0*/  F2FP.F16.F32.PACK_AB R6, R141, R163 ;  /* 0x000000a38d06723e */ /* 0x008fe400000000ff */
[C---:B------:R-:W-:Y:S02]  /*5c00*/  PRMT R197, R0.reuse, 0x7610, R197 ;  /* 0x0000761000c57816 */ /* 0x040fe400000000c5 */
[----:B------:R-:W-:-:S02]  /*5c10*/  PRMT R195, R0, 0x7632, R195 ;  /* 0x0000763200c37816 */ /* 0x000fc400000000c3 */
[----:B------:R-:W-:Y:S01]  /*5c20*/  F2FP.F16.F32.PACK_AB R0, R161, R160 ;  /* 0x000000a0a100723e */ /* 0x000fe200000000ff */
[----:B------:R-:W-:Y:S01]  /*5c30*/  @!P3 HADD2 R164, -R197.H0_H0, -RZ.H0_H0 ;  /* 0xa00000ffc5a4b230 */ /* 0x000fe20000000900 */
[----:B------:R-:W-:Y:S01]  /*5c40*/  PRMT R206, R6, 0x7610, R206 ;  /* 0x0000761006ce7816 */ /* 0x000fe200000000ce */
[----:B------:R-:W-:Y:S01]  /*5c50*/  @!P5 HADD2 R167, -R195.H0_H0, -RZ.H0_H0 ;  /* 0xa00000ffc3a7d230 */ /* 0x000fe20000000900 */
[C---:B------:R-:W-:Y:S01]  /*5c60*/  PRMT R201, R0.reuse, 0x7632, R201 ;  /* 0x0000763200c97816 */ /* 0x040fe200000000c9 */
[----:B-1----:R-:W-:Y:S01]  /*5c70*/  IMAD.MOV.U32 R5, RZ, RZ, R86 ;  /* 0x000000ffff057224 */ /* 0x002fe200078e0056 */
[----:B------:R-:W-:Y:S01]  /*5c80*/  PRMT R199, R0, 0x7610, R199 ;  /* 0x0000761000c77816 */ /* 0x000fe200000000c7 */
[----:B------:R-:W-:Y:S01]  /*5c90*/  IMAD R0, R7, 0x10000, R7 ;  /* 0x0001000007007824 */ /* 0x000fe200078e0207 */
[----:B------:R-:W-:Y:S01]  /*5ca0*/  PRMT R205, R6, 0x7632, R205 ;  /* 0x0000763206cd7816 */ /* 0x000fe200000000cd */
[----:B------:R-:W-:Y:S01]  /*5cb0*/  FFMA.FTZ R7, R40, UR18, -R2 ;  /* 0x0000001228077c23 */ /* 0x000fe20008010802 */
[----:B------:R-:W-:Y:S01]  /*5cc0*/  LOP3.LUT R18, R5, 0xff, RZ, 0xc0, !PT ;  /* 0x000000ff05127812 */ /* 0x000fe200078ec0ff */
[----:B------:R-:W-:Y:S01]  /*5cd0*/  IMAD.IADD R5, R116, 0x1, R85 ;  /* 0x0000000174057824 */ /* 0x000fe200078e0255 */
[----:B--2---:R-:W-:Y:S01]  /*5ce0*/  F2FP.F16.F32.PACK_AB R6, R130, R129 ;  /* 0x000000818206723e */ /* 0x004fe200000000ff */
[----:B------:R1:W-:Y:S01]  /*5cf0*/  MUFU.EX2 R119, R7 ;  /* 0x0000000700777308 */ /* 0x0003e20000000800 */
[----:B------:R-:W-:-:S02]  /*5d00*/  PRMT R18, R18, 0x5410, R151 ;  /* 0x0000541012127816 */ /* 0x000fc40000000097 */
[C---:B------:R-:W-:Y:S01]  /*5d10*/  PRMT R196, R6.reuse, 0x7610, R196 ;  /* 0x0000761006c47816 */ /* 0x040fe200000000c4 */
[----:B------:R-:W2:Y:S01]  /*5d20*/  LDSM.16.MT88.4 R20, [R5+0x18000] ;  /* 0x018000000514783b */ /* 0x000ea20000004200 */
[----:B------:R-:W-:Y:S02]  /*5d30*/  PRMT R194, R6, 0x7632, R194 ;  /* 0x0000763206c27816 */ /* 0x000fe400000000c2 */
[--C-:B------:R-:W-:Y:S01]  /*5d40*/  HSET2.LE.AND R18, R18, R0.reuse, PT ;  /* 0x0000000012127233 */ /* 0x100fe20003803000 */
[----:B------:R-:W-:Y:S01]  /*5d50*/  LDSM.16.MT88.4 R52, [R5+0x1c000] ;  /* 0x01c000000534783b */ /* 0x000fe20000004200 */
[----:B------:R-:W-:Y:S02]  /*5d60*/  PRMT R6, R204, 0x5410, R200 ;  /* 0x00005410cc067816 */ /* 0x000fe400000000c8 */
[----:B------:R-:W-:Y:S01]  /*5d70*/  PRMT R8, R199, 0x5410, R201 ;  /* 0x00005410c7087816 */ /* 0x000fe200000000c9 */
[----:B------:R-:W-:Y:S01]  /*5d80*/  LDSM.16.MT88.4 R48, [R5+0x18800] ;  /* 0x018800000530783b */ /* 0x000fe20000004200 */
[----:B------:R-:W-:Y:S01]  /*5d90*/  LOP3.LUT R18, R6, R18, RZ, 0xc0, !PT ;  /* 0x0000001206127212 */ /* 0x000fe200078ec0ff */
[----:B------:R-:W-:Y:S01]  /*5da0*/  FFMA.FTZ R6, R44, UR18, -R2 ;  /* 0x000000122c067c23 */ /* 0x000fe20008010802 */
[----:B-1----:R-:W-:Y:S01]  /*5db0*/  LOP3.LUT R7, R10, 0xffff, RZ, 0xc0, !PT ;  /* 0x0000ffff0a077812 */ /* 0x002fe200078ec0ff */
[----:B------:R-:W1:Y:S01]  /*5dc0*/  LDSM.16.MT88.4 R40, [R5+0x1a000] ;  /* 0x01a000000528783b */ /* 0x000e620000004200 */
[----:B------:R-:W-:Y:S01]  /*5dd0*/  @P1 PRMT R200, R227, 0x5410, RZ ;  /* 0x00005410e3c81816 */ /* 0x000fe200000000ff */
[----:B------:R3:W4:Y:S01]  /*5de0*/  MUFU.EX2 R142, R6 ;  /* 0x00000006008e7308 */ /* 0x0007220000000800 */
[----:B------:R-:W-:Y:S01]  /*5df0*/  SHF.R.U32.HI R248, RZ, 0x8, R7 ;  /* 0x00000008fff87819 */ /* 0x000fe20000011607 */
[----:B------:R-:W1:Y:S03]  /*5e00*/  LDSM.16.MT88.4 R44, [R5+0x1c800] ;  /* 0x01c80000052c783b */ /* 0x000e660000004200 */
[----:B------:R-:W-:Y:S01]  /*5e10*/  PRMT R7, R101, 0x5410, R248 ;  /* 0x0000541065077816 */ /* 0x000fe200000000f8 */
[----:B------:R-:W1:Y:S04]  /*5e20*/  LDSM.16.MT88.4 R56, [R5+0x1e000] ;  /* 0x01e000000538783b */ /* 0x000e680000004200 */
[----:B------:R-:W-:Y:S01]  /*5e30*/  HSET2.LE.AND R7, R7, R0, PT ;  /* 0x0000000007077233 */ /* 0x000fe20003803000 */
[----:B------:R-:W1:Y:S01]  /*5e40*/  LDSM.16.MT88.4 R32, [R5+0x1a800] ;  /* 0x01a800000520783b */ /* 0x000e620000004200 */
[----:B---3--:R-:W-:-:S03]  /*5e50*/  PRMT R6, R148, 0x5410, R149 ;  /* 0x0000541094067816 */ /* 0x008fc60000000095 */
[----:B------:R-:W-:Y:S01]  /*5e60*/  LDSM.16.MT88.4 R152, [R5+0x19800] ;  /* 0x019800000598783b */ /* 0x000fe20000004200 */
[----:B------:R-:W-:-:S05]  /*5e70*/  LOP3.LUT R6, R6, 0xff00ff, RZ, 0xc0, !PT ;  /* 0x00ff00ff06067812 */ /* 0x000fca00078ec0ff */
[----:B------:R-:W-:-:S05]  /*5e80*/  HSET2.LE.AND R6, R6, R0, PT ;  /* 0x0000000006067233 */ /* 0x000fca0003803000 */
[----:B------:R-:W-:Y:S02]  /*5e90*/  LOP3.LUT R19, R8, R6, RZ, 0xc0, !PT ;  /* 0x0000000608137212 */ /* 0x000fe400078ec0ff */
[----:B------:R-:W-:Y:S02]  /*5ea0*/  PRMT R6, R193, 0x5410, R198 ;  /* 0x00005410c1067816 */ /* 0x000fe400000000c6 */
[----:B------:R-:W-:Y:S02]  /*5eb0*/  F2FP.F16.F32.PACK_AB R8, R99, R138 ;  /* 0x0000008a6308723e */ /* 0x000fe400000000ff */
[----:B------:R-:W-:Y:S01]  /*5ec0*/  LOP3.LUT R16, R6, R7, RZ, 0xc0, !PT ;  /* 0x0000000706107212 */ /* 0x000fe200078ec0ff */
[----:B------:R-:W-:Y:S01]  /*5ed0*/  IMAD.MOV.U32 R7, RZ, RZ, R84 ;  /* 0x000000ffff077224 */ /* 0x000fe200078e0054 */
[----:B------:R-:W-:Y:S02]  /*5ee0*/  PRMT R6, R100, 0x5410, R120 ;  /* 0x0000541064067816 */ /* 0x000fe40000000078 */
[----:B------:R-:W-:-:S02]  /*5ef0*/  PRMT R179, R8, 0x7610, R179 ;  /* 0x0000761008b37816 */ /* 0x000fc400000000b3 */
[----:B------:R-:W-:Y:S02]  /*5f00*/  LOP3.LUT R9, R7, 0xff, RZ, 0xc0, !PT ;  /* 0x000000ff07097812 */ /* 0x000fe400078ec0ff */
[----:B------:R-:W-:Y:S02]  /*5f10*/  HSET2.LE.AND R6, R6, R0, PT ;  /* 0x0000000006067233 */ /* 0x000fe40003803000 */
[----:B------:R-:W-:Y:S02]  /*5f20*/  PRMT R7, R197, 0x5410, R195 ;  /* 0x00005410c5077816 */ /* 0x000fe400000000c3 */
[----:B------:R-:W-:Y:S02]  /*5f30*/  PRMT R178, R8, 0x7632, R178 ;  /* 0x0000763208b27816 */ /* 0x000fe400000000b2 */
[----:B------:R-:W-:Y:S02]  /*5f40*/  LOP3.LUT R17, R7, R6, RZ, 0xc0, !PT ;  /* 0x0000000607117212 */ /* 0x000fe400078ec0ff */
[----:B------:R-:W-:-:S02]  /*5f50*/  PRMT R6, R9, 0x5410, R150 ;  /* 0x0000541009067816 */ /* 0x000fc40000000096 */
[----:B----4-:R-:W-:Y:S02]  /*5f60*/  F2FP.F16.F32.PACK_AB R7, R142, R119 ;  /* 0x000000778e07723e */ /* 0x010fe400000000ff */
[----:B------:R-:W-:Y:S01]  /*5f70*/  PRMT R8, R11, 0x7632, R8 ;  /* 0x000076320b087816 */ /* 0x000fe20000000008 */
[C---:B--2---:R-:W-:Y:S01]  /*5f80*/  HMMA.16816.F32 R36, R16.reuse, R20, RZ ;  /* 0x000000141024723c */ /* 0x044fe200000018ff */
[C---:B------:R-:W-:Y:S02]  /*5f90*/  PRMT R192, R7.reuse, 0x7610, R192 ;  /* 0x0000761007c07816 */ /* 0x040fe400000000c0 */
[----:B------:R-:W-:Y:S02]  /*5fa0*/  HSET2.LE.AND R6, R6, R0, PT ;  /* 0x0000000006067233 */ /* 0x000fe40003803000 */
[----:B------:R-:W-:Y:S02]  /*5fb0*/  PRMT R177, R7, 0x7632, R177 ;  /* 0x0000763207b17816 */ /* 0x000fe400000000b1 */
[----:B------:R-:W-:Y:S01]  /*5fc0*/  PRMT R7, R196, 0x5410, R194 ;  /* 0x00005410c4077816 */ /* 0x000fe200000000c2 */
[----:B------:R-:W-:Y:S01]  /*5fd0*/  HMMA.16816.F32 R28, R16, R22, RZ ;  /* 0x00000016101c723c */ /* 0x000fe200000018ff */
[----:B------:R-:W-:-:S02]  /*5fe0*/  LOP3.LUT R102, R8, 0xff, RZ, 0xc0, !PT ;  /* 0x000000ff08667812 */ /* 0x000fc400078ec0ff */
[----:B------:R-:W-:Y:S02]  /*5ff0*/  LOP3.LUT R14, R7, R6, RZ, 0xc0, !PT ;  /* 0x00000006070e7212 */ /* 0x000fe400078ec0ff */
[----:B------:R-:W-:Y:S02]  /*6000*/  PRMT R6, R122, 0x5410, R123 ;  /* 0x000054107a067816 */ /* 0x000fe4000000007b */
[----:B------:R-:W-:Y:S01]  /*6010*/  LOP3.LUT R7, R11, 0xffff, RZ, 0xc0, !PT ;  /* 0x0000ffff0b077812 */ /* 0x000fe200078ec0ff */
[----:B-1----:R-:W-:Y:S01]  /*6020*/  HMMA.16816.F32 R24, R16, R40, RZ ;  /* 0x000000281018723c */ /* 0x002fe200000018ff */
[----:B------:R-:W-:Y:S02]  /*6030*/  LOP3.LUT R6, R6, 0xff00ff, RZ, 0xc0, !PT ;  /* 0x00ff00ff06067812 */ /* 0x000fe400078ec0ff */
[----:B------:R-:W-:Y:S02]  /*6040*/  SHF.R.U32.HI R238, RZ, 0x8, R7 ;  /* 0x00000008ffee7819 */ /* 0x000fe40000011607 */
[----:B------:R-:W-:-:S02]  /*6050*/  PRMT R8, R179, 0x5410, R178 ;  /* 0x00005410b3087816 */ /* 0x000fc400000000b2 */
[--C-:B------:R-:W-:Y:S01]  /*6060*/  HSET2.LE.AND R6, R6, R0.reuse, PT ;  /* 0x0000000006067233 */ /* 0x100fe20003803000 */
[----:B------:R-:W-:Y:S01]  /*6070*/  HMMA.16816.F32 R20, R16, R42, RZ ;  /* 0x0000002a1014723c */ /* 0x000fe200000018ff */
[----:B------:R-:W-:Y:S01]  /*6080*/  PRMT R7, R103, 0x5410, R238 ;  /* 0x0000541067077816 */ /* 0x000fe200000000ee */
[----:B------:R-:W-:Y:S01]  /*6090*/  LDSM.16.MT88.4 R40, [R85+0x18800] ;  /* 0x018800005528783b */ /* 0x000fe20000004200 */
[----:B------:R-:W-:Y:S02]  /*60a0*/  @!P5 PRMT R195, R167, 0x5410, RZ ;  /* 0x00005410a7c3d816 */ /* 0x000fe400000000ff */
[----:B------:R-:W-:Y:S02]  /*60b0*/  LOP3.LUT R15, R8, R6, RZ, 0xc0, !PT ;  /* 0x00000006080f7212 */ /* 0x000fe400078ec0ff */
[----:B------:R-:W-:Y:S02]  /*60c0*/  HSET2.LE.AND R7, R7, R0, PT ;  /* 0x0000000007077233 */ /* 0x000fe40003803000 */
[----:B------:R-:W-:-:S02]  /*60d0*/  PRMT R6, R102, 0x5410, R121 ;  /* 0x0000541066067816 */ /* 0x000fc40000000079 */
[----:B------:R-:W-:Y:S02]  /*60e0*/  PRMT R8, R206, 0x5410, R205 ;  /* 0x00005410ce087816 */ /* 0x000fe400000000cd */
[----:B------:R-:W-:Y:S02]  /*60f0*/  @!P4 PRMT R193, R165, 0x5410, RZ ;  /* 0x00005410a5c1c816 */ /* 0x000fe400000000ff */
[----:B------:R-:W-:Y:S02]  /*6100*/  HSET2.LE.AND R6, R6, R0, PT ;  /* 0x0000000006067233 */ /* 0x000fe40003803000 */
[----:B------:R-:W-:Y:S02]  /*6110*/  LOP3.LUT R12, R8, R7, RZ, 0xc0, !PT ;  /* 0x00000007080c7212 */ /* 0x000fe400078ec0ff */
[----:B------:R-:W-:Y:S01]  /*6120*/  PRMT R7, R192, 0x5410, R177 ;  /* 0x00005410c0077816 */ /* 0x000fe200000000b1 */
[----:B------:R-:W-:Y:S01]  /*6130*/  HMMA.16816.F32 R8, R16, R52, RZ ;  /* 0x000000341008723c */ /* 0x000fe200000018ff */
[----:B------:R-:W-:-:S02]  /*6140*/  ISETP.GT.U32.AND P4, PT, R149, UR4, PT ;  /* 0x0000000495007c0c */ /* 0x000fc4000bf84070 */
[----:B------:R-:W-:Y:S01]  /*6150*/  LOP3.LUT R13, R7, R6, RZ, 0xc0, !PT ;  /* 0x00000006070d7212 */ /* 0x000fe200078ec0ff */
[C---:B------:R-:W-:Y:S01]  /*6160*/  VIADD R6, R85.reuse, 0x18000 ;  /* 0x0001800055067836 */ /* 0x040fe20000000000 */
[----:B------:R-:W-:Y:S01]  /*6170*/  @!P3 PRMT R197, R164, 0x5410, RZ ;  /* 0x00005410a4c5b816 */ /* 0x000fe200000000ff */
[----:B------:R-:W-:Y:S01]  /*6180*/  VIADD R7, R85, 0x18040 ;  /* 0x0001804055077836 */ /* 0x000fe20000000000 */
[----:B------:R-:W-:Y:S01]  /*6190*/  ISETP.GT.U32.AND P3, PT, R148, UR4, PT ;  /* 0x0000000494007c0c */ /* 0x000fe2000bf64070 */
[----:B------:R-:W-:Y:S01]  /*61a0*/  @P0 VIADD R7, R6, 0xffffffc0 ;  /* 0xffffffc006070836 */ /* 0x000fe20000000000 */
[----:B------:R-:W-:Y:S01]  /*61b0*/  ISETP.LE.U32.AND P1, PT, R102, UR4, PT ;  /* 0x0000000466007c0c */ /* 0x000fe2000bf23070 */
[----:B------:R-:W-:Y:S01]  /*61c0*/  HMMA.16816.F32 R156, R12, R48, R36 ;  /* 0x000000300c9c723c */ /* 0x000fe20000001824 */
[----:B------:R-:W1:Y:S01]  /*61d0*/  LDSM.16.MT88.4 R36, [R5+0x1e800] ;  /* 0x01e800000524783b */ /* 0x000e620000004200 */
[----:B------:R-:W-:Y:S02]  /*61e0*/  IMAD.U32 R6, RZ, RZ, UR29 ;  /* 0x0000001dff067e24 */ /* 0x000fe4000f8e00ff */
[----:B------:R-:W-:-:S03]  /*61f0*/  @P4 HADD2 R235, -R201.H0_H0, -RZ.H0_H0 ;  /* 0xa00000ffc9eb4230 */ /* 0x000fc60000000900 */
[----:B------:R-:W-:Y:S01]  /*6200*/  LOP3.LUT R6, R6, UR27, R145, 0x96, !PT ;  /* 0x0000001b06067c12 */ /* 0x000fe2000f8e9691 */
[C---:B------:R-:W-:Y:S01]  /*6210*/  HMMA.16816.F32 R68, R12.reuse, R50, R28 ;  /* 0x000000320c44723c */ /* 0x040fe2000000181c */
[----:B------:R-:W2:Y:S01]  /*6220*/  LDSM.16.MT88.4 R28, [R85+0x18000] ;  /* 0x01800000551c783b */ /* 0x000ea20000004200 */
[----:B------:R-:W-:Y:S01]  /*6230*/  @P3 HADD2 R237, -R199.H0_H0, -RZ.H0_H0 ;  /* 0xa00000ffc7ed3230 */ /* 0x000fe20000000900 */
[----:B------:R-:W-:Y:S01]  /*6240*/  @P4 PRMT R201, R235, 0x5410, RZ ;  /* 0x00005410ebc94816 */ /* 0x000fe200000000ff */
[----:B------:R-:W-:Y:S01]  /*6250*/  @!P1 HADD2 R236, -R192.H0_H0, -RZ.H0_H0 ;  /* 0xa00000ffc0ec9230 */ /* 0x000fe20000000900 */
[----:B------:R-:W3:Y:S01]  /*6260*/  LDSM.16.MT88.4 R48, [R7] ;  /* 0x000000000730783b */ /* 0x000ee20000004200 */
[----:B------:R-:W-:Y:S02]  /*6270*/  ISETP.GT.U32.AND P4, PT, R150, UR4, PT ;  /* 0x0000000496007c0c */ /* 0x000fe4000bf84070 */
[----:B------:R-:W-:Y:S01]  /*6280*/  HMMA.16816.F32 R76, R12, R44, R8 ;  /* 0x0000002c0c4c723c */ /* 0x000fe20000001808 */
[----:B------:R-:W-:-:S02]  /*6290*/  @P3 PRMT R199, R237, 0x5410, RZ ;  /* 0x00005410edc73816 */ /* 0x000fc400000000ff */
[----:B------:R-:W-:Y:S02]  /*62a0*/  ISETP.GT.U32.AND P3, PT, R122, UR4, PT ;  /* 0x000000047a007c0c */ /* 0x000fe4000bf64070 */
[----:B------:R-:W-:Y:S02]  /*62b0*/  @!P1 PRMT R192, R236, 0x5410, RZ ;  /* 0x00005410ecc09816 */ /* 0x000fe400000000ff */
[----:B------:R-:W-:Y:S01]  /*62c0*/  ISETP.LE.U32.AND P1, PT, R121, UR4, PT ;  /* 0x0000000479007c0c */ /* 0x000fe2000bf23070 */
[----:B------:R-:W-:Y:S03]  /*62d0*/  HMMA.16816.F32 R8, R16, R56, RZ ;  /* 0x000000381008723c */ /* 0x000fe600000018ff */
[----:B------:R-:W-:-:S05]  /*62e0*/  @P4 HADD2 R245, -R194.H0_H0, -RZ.H0_H0 ;  /* 0xa00000ffc2f54230 */ /* 0x000fca0000000900 */
[----:B------:R-:W-:Y:S01]  /*62f0*/  HMMA.16816.F32 R60, R12, R32, R24 ;  /* 0x000000200c3c723c */ /* 0x000fe20000001818 */
[----:B------:R-:W-:Y:S01]  /*6300*/  @P3 HADD2 R244, -R179.H0_H0, -RZ.H0_H0 ;  /* 0xa00000ffb3f43230 */ /* 0x000fe20000000900 */
[----:B------:R-:W-:Y:S02]  /*6310*/  @P4 PRMT R194, R245, 0x5410, RZ ;  /* 0x00005410f5c24816 */ /* 0x000fe400000000ff */
[----:B------:R-:W-:Y:S02]  /*6320*/  @!P1 HADD2 R239, -R177.H0_H0, -RZ.H0_H0 ;  /* 0xa00000ffb1ef9230 */ /* 0x000fe40000000900 */
[----:B------:R-:W-:Y:S02]  /*6330*/  @P3 PRMT R179, R244, 0x5410, RZ ;  /* 0x00005410f4b33816 */ /* 0x000fe400000000ff */
[----:B------:R-:W-:Y:S01]  /*6340*/  HMMA.16816.F32 R24, R16, R58, RZ ;  /* 0x0000003a1018723c */ /* 0x000fe200000018ff */
[----:B------:R-:W-:-:S07]  /*6350*/  @!P1 PRMT R177, R239, 0x5410, RZ ;  /* 0x00005410efb19816 */ /* 0x000fce00000000ff */
[----:B------:R-:W-:Y:S08]  /*6360*/  HMMA.16816.F32 R64, R12, R34, R20 ;  /* 0x000000220c40723c */ /* 0x000ff00000001814 */
[----:B------:R-:W-:Y:S08]  /*6370*/  HMMA.16816.F32 R20, R16, R54, RZ ;  /* 0x000000361014723c */ /* 0x000ff000000018ff */
[----:B-1----:R-:W-:Y:S01]  /*6380*/  HMMA.16816.F32 R108, R12, R36, R8 ;  /* 0x000000240c6c723c */ /* 0x002fe20000001808 */
[----:B------:R-:W-:-:S03]  /*6390*/  IMAD.WIDE.U32 R8, R6, -0x326172a9, RZ ;  /* 0xcd9e8d5706087825 */ /* 0x000fc600078e00ff */
[----:B------:R-:W-:Y:S02]  /*63a0*/  LOP3.LUT R6, R8, UR16, R233, 0x96, !PT ;  /* 0x0000001008067c12 */ /* 0x000fe4000f8e96e9 */
[----:B------:R-:W-:Y:S02]  /*63b0*/  LOP3.LUT R10, R104, UR17, R9, 0x96, !PT ;  /* 0x00000011680a7c12 */ /* 0x000fe4000f8e9609 */
[----:B------:R-:W-:Y:S01]  /*63c0*/  HMMA.16816.F32 R112, R12, R38, R24 ;  /* 0x000000260c70723c */ /* 0x000fe20000001818 */
[----:B------:R-:W-:-:S04]  /*63d0*/  IMAD.WIDE.U32 R8, R6, -0x2daee0ad, RZ ;  /* 0xd2511f5306087825 */ /* 0x000fc800078e00ff */
[----:B------:R-:W-:Y:S01]  /*63e0*/  FFMA.FTZ R6, R80, UR18, -R4 ;  /* 0x0000001250067c23 */ /* 0x000fe20008010804 */
[----:B------:R-:W-:-:S03]  /*63f0*/  IMAD.WIDE.U32 R10, R10, -0x2daee0ad, RZ ;  /* 0xd2511f530a0a7825 */ /* 0x000fc600078e00ff */
[----:B------:R1:W-:Y:S01]  /*6400*/  MUFU.EX2 R181, R6 ;  /* 0x0000000600b57308 */ /* 0x0003e20000000800 */
[----:B--2---:R-:W-:Y:S01]  /*6410*/  HMMA.16816.F32 R24, R16, R28, RZ ;  /* 0x0000001c1018723c */ /* 0x004fe200000018ff */
[----:B------:R-:W-:-:S07]  /*6420*/  LOP3.LUT R11, R94, UR15, R11, 0x96, !PT ;  /* 0x0000000f5e0b7c12 */ /* 0x000fce000f8e960b */
[----:B------:R-:W-:Y:S01]  /*6430*/  HMMA.16816.F32 R56, R12, R46, R20 ;  /* 0x0000002e0c38723c */ /* 0x000fe20000001814 */
[----:B------:R-:W-:Y:S01]  /*6440*/  FFMA.FTZ R20, R81, UR18, -R4 ;  /* 0x0000001251147c23 */ /* 0x000fe20008010804 */
[----:B------:R-:W-:-:S04]  /*6450*/  IMAD.WIDE.U32 R36, R11, -0x326172a9, RZ ;  /* 0xcd9e8d570b247825 */ /* 0x000fc800078e00ff */
[----:B------:R-:W-:Y:S01]  /*6460*/  FFMA.FTZ R11, R88, UR18, -R4 ;  /* 0x00000012580b7c23 */ /* 0x000fe20008010804 */
[----:B------:R-:W2:Y:S01]  /*6470*/  LDSM.16.MT88.4 R44, [R7+0x800] ;  /* 0x00080000072c783b */ /* 0x000ea20000004200 */
[----:B-1----:R-:W-:Y:S01]  /*6480*/  LOP3.LUT R6, R10, UR13, R9, 0x96, !PT ;  /* 0x0000000d0a067c12 */ /* 0x002fe2000f8e9609 */
[----:B------:R1:W4:Y:S01]  /*6490*/  MUFU.EX2 R143, R20 ;  /* 0x00000014008f7308 */ /* 0x0003220000000800 */
[----:B------:R-:W-:Y:S01]  /*64a0*/  FFMA.FTZ R9, R82, UR18, -R2 ;  /* 0x0000001252097c23 */ /* 0x000fe20008010802 */
[----:B------:R-:W-:Y:S01]  /*64b0*/  LOP3.LUT R10, R232, UR14, R37, 0x96, !PT ;  /* 0x0000000ee80a7c12 */ /* 0x000fe2000f8e9625 */
[----:B------:R-:W-:Y:S01]  /*64c0*/  HMMA.16816.F32 R28, R16, R30, RZ ;  /* 0x0000001e101c723c */ /* 0x000fe200000018ff */
[----:B------:R-:W-:-:S04]  /*64d0*/  IMAD.WIDE.U32 R22, R6, -0x326172a9, RZ ;  /* 0xcd9e8d5706167825 */ /* 0x000fc800078e00ff */
[----:B------:R-:W-:Y:S01]  /*64e0*/  FFMA.FTZ R6, R83, UR18, -R2 ;  /* 0x0000001253067c23 */ /* 0x000fe20008010802 */
[----:B------:R3:W-:Y:S01]  /*64f0*/  MUFU.EX2 R136, R9 ;  /* 0x0000000900887308 */ /* 0x0007e20000000800 */
[----:B------:R-:W-:Y:S03]  /*6500*/  LDSM.16.MT88.4 R80, [R5+0x1d800] ;  /* 0x01d800000550783b */ /* 0x000fe60000004200 */
[----:B------:R4:W2:Y:S01]  /*6510*/  MUFU.EX2 R139, R6 ;  /* 0x00000006008b7308 */ /* 0x0008a20000000800 */
[----:B------:R-:W-:Y:S01]  /*6520*/  HMMA.16816.F32 R240, R12, R40, R24 ;  /* 0x000000280cf0723c */ /* 0x000fe20000001818 */
[----:B-1----:R-:W-:Y:S02]  /*6530*/  IMAD.WIDE.U32 R20, R10, -0x2daee0ad, RZ ;  /* 0xd2511f530a147825 */ /* 0x002fe400078e00ff */
[----:B------:R-:W-:Y:S03]  /*6540*/  MUFU.EX2 R147, R11 ;  /* 0x0000000b00937308 */ /* 0x000fe60000000800 */
[----:B------:R-:W-:Y:S01]  /*6550*/  LOP3.LUT R10, R8, UR10, R21, 0x96, !PT ;  /* 0x0000000a080a7c12 */ /* 0x000fe2000f8e9615 */
[----:B---3--:R-:W-:Y:S01]  /*6560*/  FFMA.FTZ R9, R72, UR18, -R4 ;  /* 0x0000001248097c23 */ /* 0x008fe20008010804 */
[----:B------:R-:W-:Y:S01]  /*6570*/  FFMA.FTZ R8, R92, UR18, -R2 ;  /* 0x000000125c087c23 */ /* 0x000fe20008010802 */
[----:B------:R-:W-:Y:S01]  /*6580*/  HMMA.16816.F32 R32, R16, R48, RZ ;  /* 0x000000301020723c */ /* 0x000fe200000018ff */
[----:B------:R-:W-:Y:S01]  /*6590*/  IMAD.IADD R92, R116, 0x1, R7 ;  /* 0x00000001745c7824 */ /* 0x000fe200078e0207 */
[----:B----4-:R-:W-:Y:S01]  /*65a0*/  LOP3.LUT R6, R36, UR12, R23, 0x96, !PT ;  /* 0x0000000c24067c12 */ /* 0x010fe2000f8e9617 */
[----:B------:R1:W3:Y:S01]  /*65b0*/  MUFU.EX2 R117, R9 ;  /* 0x0000000900757308 */ /* 0x0002e20000000800 */
[----:B------:R-:W-:Y:S01]  /*65c0*/  LDSM.16.MT88.4 R36, [R5+0x1b000] ;  /* 0x01b000000524783b */ /* 0x000fe20000004200 */
[----:B------:R-:W-:-:S02]  /*65d0*/  FFMA.FTZ R23, R91, UR18, -R4 ;  /* 0x000000125b177c23 */ /* 0x000fc40008010804 */
[----:B------:R-:W-:Y:S01]  /*65e0*/  IMAD.WIDE.U32 R26, R6, -0x2daee0ad, RZ ;  /* 0xd2511f53061a7825 */ /* 0x000fe200078e00ff */
[----:B------:R-:W-:Y:S01]  /*65f0*/  F2FP.F16.F32.PACK_AB R6, R143, R181 ;  /* 0x000000b58f06723e */ /* 0x000fe200000000ff */
[----:B------:R3:W-:Y:S01]  /*6600*/  MUFU.EX2 R140, R8 ;  /* 0x00000008008c7308 */ /* 0x0007e20000000800 */
[C---:B------:R-:W-:Y:S01]  /*6610*/  HMMA.16816.F32 R228, R12.reuse, R42, R28 ;  /* 0x0000002a0ce4723c */ /* 0x040fe2000000181c */
[----:B------:R-:W-:Y:S01]  /*6620*/  LDSM.16.MT88.4 R40, [R5+0x1d000] ;  /* 0x01d000000528783b */ /* 0x000fe20000004200 */
[C---:B------:R-:W-:Y:S01]  /*6630*/  PRMT R176, R6.reuse, 0x7610, R176 ;  /* 0x0000761006b07816 */ /* 0x040fe200000000b0 */
[----:B------:R-:W-:Y:S01]  /*6640*/  MUFU.EX2 R146, R23 ;  /* 0x0000001700927308 */ /* 0x000fe20000000800 */
[----:B------:R-:W-:Y:S02]  /*6650*/  PRMT R175, R6, 0x7632, R175 ;  /* 0x0000763206af7816 */ /* 0x000fe400000000af */
[----:B--2---:R-:W-:Y:S02]  /*6660*/  F2FP.F16.F32.PACK_AB R6, R139, R136 ;  /* 0x000000888b06723e */ /* 0x004fe400000000ff */
[----:B-1----:R-:W-:Y:S01]  /*6670*/  LOP3.LUT R9, R20, UR8, R27, 0x96, !PT ;  /* 0x0000000814097c12 */ /* 0x002fe2000f8e961b */
[----:B------:R-:W-:Y:S01]  /*6680*/  IMAD.WIDE.U32 R20, R10, -0x326172a9, RZ ;  /* 0xcd9e8d570a147825 */ /* 0x000fe200078e00ff */
[C---:B------:R-:W-:Y:S01]  /*6690*/  PRMT R174, R6.reuse, 0x7610, R174 ;  /* 0x0000761006ae7816 */ /* 0x040fe200000000ae */
[----:B------:R-:W-:Y:S01]  /*66a0*/  HMMA.16816.F32 R220, R12, R44, R32 ;  /* 0x0000002c0cdc723c */ /* 0x000fe20000001820 */
[----:B------:R-:W-:Y:S01]  /*66b0*/  PRMT R173, R6, 0x7632, R173 ;  /* 0x0000763206ad7816 */ /* 0x000fe200000000ad */
[----:B------:R-:W-:-:S04]  /*66c0*/  IMAD.WIDE.U32 R24, R9, -0x326172a9, RZ ;  /* 0xcd9e8d5709187825 */ /* 0x000fc800078e00ff */
[----:B------:R-:W-:Y:S01]  /*66d0*/  FFMA.FTZ R9, R73, UR18, -R2 ;  /* 0x0000001249097c23 */ /* 0x000fe20008010802 */
[----:B---3--:R-:W-:Y:S01]  /*66e0*/  F2FP.F16.F32.PACK_AB R8, R117, R147 ;  /* 0x000000937508723e */ /* 0x008fe200000000ff */
[----:B------:R-:W1:Y:S01]  /*66f0*/  LDSM.16.MT88.4 R32, [R5+0x19000] ;  /* 0x019000000520783b */ /* 0x000e620000004200 */
[----:B------:R-:W-:Y:S01]  /*6700*/  IMAD.MOV.U32 R6, RZ, RZ, R24 ;  /* 0x000000ffff067224 */ /* 0x000fe200078e0018 */
[----:B------:R-:W2:Y:S01]  /*6710*/  MUFU.EX2 R128, R9 ;  /* 0x0000000900807308 */ /* 0x000ea20000000800 */
[----:B------:R-:W-:Y:S01]  /*6720*/  PRMT R105, R24, 0x7771, RZ ;  /* 0x0000777118697816 */ /* 0x000fe200000000ff */
[----:B------:R-:W-:Y:S01]  /*6730*/  HMMA.16816.F32 R28, R16, R50, RZ ;  /* 0x00000032101c723c */ /* 0x000fe200000018ff */
[----:B------:R-:W-:Y:S01]  /*6740*/  PRMT R171, R8, 0x7610, R171 ;  /* 0x0000761008ab7816 */ /* 0x000fe200000000ab */
[----:B------:R-:W-:Y:S01]  /*6750*/  IMAD.MOV.U32 R27, RZ, RZ, R138 ;  /* 0x000000ffff1b7224 */ /* 0x000fe200078e008a */
[----:B------:R-:W-:Y:S01]  /*6760*/  LOP3.LUT R6, R6, 0xff, RZ, 0xc0, !PT ;  /* 0x000000ff06067812 */ /* 0x000fe200078ec0ff */
[----:B------:R-:W-:Y:S01]  /*6770*/  LDSM.16.MT88.4 R48, [R5+0x1b800] ;  /* 0x01b800000530783b */ /* 0x000fe20000004200 */
[----:B------:R-:W-:-:S02]  /*6780*/  PRMT R172, R8, 0x7632, R172 ;  /* 0x0000763208ac7816 */ /* 0x000fc400000000ac */
[----:B------:R-:W-:Y:S02]  /*6790*/  PRMT R6, R6, 0x5410, R105 ;  /* 0x0000541006067816 */ /* 0x000fe40000000069 */
[----:B------:R-:W-:Y:S02]  /*67a0*/  PRMT R10, R171, 0x5410, R172 ;  /* 0x00005410ab0a7816 */ /* 0x000fe400000000ac */
[C---:B------:R-:W-:Y:S02]  /*67b0*/  PRMT R106, R24.reuse, 0x7773, RZ ;  /* 0x00007773186a7816 */ /* 0x040fe400000000ff */
[----:B------:R-:W-:Y:S02]  /*67c0*/  HSET2.LE.AND R6, R6, R0, PT ;  /* 0x0000000006067233 */ /* 0x000fe40003803000 */
[----:B------:R-:W-:Y:S02]  /*67d0*/  PRMT R107, R24, 0x7772, RZ ;  /* 0x00007772186b7816 */ /* 0x000fe400000000ff */
[----:B--2---:R-:W-:-:S02]  /*67e0*/  F2FP.F16.F32.PACK_AB R8, R128, R140 ;  /* 0x0000008c8008723e */ /* 0x004fc400000000ff */
[----:B------:R-:W-:Y:S01]  /*67f0*/  LOP3.LUT R10, R10, R6, RZ, 0xc0, !PT ;  /* 0x000000060a0a7212 */ /* 0x000fe200078ec0ff */
[----:B------:R-:W-:Y:S01]  /*6800*/  HMMA.16816.F32 R216, R12, R46, R28 ;  /* 0x0000002e0cd8723c */ /* 0x000fe2000000181c */
[----:B------:R-:W-:Y:S01]  /*6810*/  LOP3.LUT R6, R20, UR6, R25, 0x96, !PT ;  /* 0x0000000614067c12 */ /* 0x000fe2000f8e9619 */
[----:B------:R-:W-:Y:S01]  /*6820*/  FFMA.FTZ R20, R75, UR18, -R2 ;  /* 0x000000124b147c23 */ /* 0x000fe20008010802 */
[----:B------:R-:W-:Y:S01]  /*6830*/  PRMT R9, R107, 0x5410, R106 ;  /* 0x000054106b097816 */ /* 0x000fe2000000006a */
[----:B------:R-:W2:Y:S01]  /*6840*/  LDSM.16.MT88.4 R28, [R5+0x1f000] ;  /* 0x01f00000051c783b */ /* 0x000ea20000004200 */
[C---:B------:R-:W-:Y:S01]  /*6850*/  PRMT R170, R8.reuse, 0x7632, R170 ;  /* 0x0000763208aa7816 */ /* 0x040fe200000000aa */
[----:B------:R3:W-:Y:S01]  /*6860*/  MUFU.EX2 R203, R20 ;  /* 0x0000001400cb7308 */ /* 0x0007e20000000800 */
[----:B------:R-:W-:Y:S02]  /*6870*/  PRMT R169, R8, 0x7610, R169 ;  /* 0x0000761008a97816 */ /* 0x000fe400000000a9 */
[----:B------:R-:W-:-:S02]  /*6880*/  LOP3.LUT R8, R6, 0xffff, RZ, 0xc0, !PT ;  /* 0x0000ffff06087812 */ /* 0x000fc400078ec0ff */
[----:B------:R-:W-:Y:S02]  /*6890*/  LOP3.LUT R9, R9, 0xff00ff, RZ, 0xc0, !PT ;  /* 0x00ff00ff09097812 */ /* 0x000fe400078ec0ff */
[C---:B------:R-:W-:Y:S02]  /*68a0*/  PRMT R11, R6.reuse, 0x7632, R11 ;  /* 0x00007632060b7816 */ /* 0x040fe4000000000b */
[----:B------:R-:W-:Y:S02]  /*68b0*/  LOP3.LUT R104, R6, 0xff, RZ, 0xc0, !PT ;  /* 0x000000ff06687812 */ /* 0x000fe400078ec0ff */
[----:B------:R-:W-:Y:S02]  /*68c0*/  SHF.R.U32.HI R226, RZ, 0x8, R8 ;  /* 0x00000008ffe27819 */ /* 0x000fe40000011608 */
[----:B------:R-:W-:Y:S01]  /*68d0*/  SHF.R.U32.HI R94, RZ, 0x18, R6 ;  /* 0x00000018ff5e7819 */ /* 0x000fe20000011606 */
[----:B---3--:R-:W-:Y:S01]  /*68e0*/  FFMA.FTZ R20, R93, UR18, -R4 ;  /* 0x000000125d147c23 */ /* 0x008fe20008010804 */
[----:B------:R-:W-:-:S02]  /*68f0*/  HSET2.LE.AND R6, R9, R0, PT ;  /* 0x0000000009067233 */ /* 0x000fc40003803000 */
[----:B------:R-:W-:Y:S01]  /*6900*/  LOP3.LUT R95, R11, 0xff, RZ, 0xc0, !PT ;  /* 0x000000ff0b5f7812 */ /* 0x000fe200078ec0ff */
[----:B------:R-:W-:Y:S01]  /*6910*/  MUFU.EX2 R145, R20 ;  /* 0x0000001400917308 */ /* 0x000fe20000000800 */
[----:B------:R-:W-:Y:S02]  /*6920*/  PRMT R11, R169, 0x5410, R170 ;  /* 0x00005410a90b7816 */ /* 0x000fe400000000aa */
[----:B------:R-:W-:Y:S02]  /*6930*/  PRMT R8, R104, 0x5410, R226 ;  /* 0x0000541068087816 */ /* 0x000fe400000000e2 */
[----:B------:R-:W-:Y:S02]  /*6940*/  LOP3.LUT R11, R11, R6, RZ, 0xc0, !PT ;  /* 0x000000060b0b7212 */ /* 0x000fe400078ec0ff */
[----:B------:R-:W-:Y:S02]  /*6950*/  PRMT R6, R95, 0x5410, R94 ;  /* 0x000054105f067816 */ /* 0x000fe4000000005e */
[----:B------:R-:W-:-:S02]  /*6960*/  HSET2.LE.AND R8, R8, R0, PT ;  /* 0x0000000008087233 */ /* 0x000fc40003803000 */
[----:B------:R-:W-:Y:S02]  /*6970*/  PRMT R9, R176, 0x5410, R175 ;  /* 0x00005410b0097816 */ /* 0x000fe400000000af */
[----:B------:R-:W-:Y:S02]  /*6980*/  HSET2.LE.AND R6, R6, R0, PT ;  /* 0x0000000006067233 */ /* 0x000fe40003803000 */
[----:B------:R-:W-:Y:S02]  /*6990*/  LOP3.LUT R8, R9, R8, RZ, 0xc0, !PT ;  /* 0x0000000809087212 */ /* 0x000fe400078ec0ff */
[----:B------:R-:W-:Y:S02]  /*69a0*/  PRMT R9, R174, 0x5410, R173 ;  /* 0x00005410ae097816 */ /* 0x000fe400000000ad */
[----:B------:R-:W-:Y:S02]  /*69b0*/  ISETP.LE.U32.AND P3, PT, R94, UR4, PT ;  /* 0x000000045e007c0c */ /* 0x000fe4000bf63070 */
[----:B------:R-:W-:Y:S01]  /*69c0*/  LOP3.LUT R9, R9, R6, RZ, 0xc0, !PT ;  /* 0x0000000609097212 */ /* 0x000fe200078ec0ff */
[----:B------:R-:W-:Y:S01]  /*69d0*/  FFMA.FTZ R6, R89, UR18, -R2 ;  /* 0x0000001259067c23 */ /* 0x000fe20008010802 */
[----:B------:R-:W-:-:S03]  /*69e0*/  ISETP.LE.U32.AND P4, PT, R104, UR4, PT ;  /* 0x0000000468007c0c */ /* 0x000fc6000bf83070 */
[----:B------:R3:W4:Y:S02]  /*69f0*/  MUFU.EX2 R183, R6 ;  /* 0x0000000600b77308 */ /* 0x0007240000000800 */
[----:B-1----:R-:W-:Y:S04]  /*6a00*/  HMMA.16816.F32 R156, R8, R32, R156 ;  /* 0x00000020089c723c */ /* 0x002fe8000000189c */
[----:B------:R-:W-:-:S04]  /*6a10*/  @!P3 HADD2 R251, -R173.H0_H0, -RZ.H0_H0 ;  /* 0xa00000ffadfbb230 */ /* 0x000fc80000000900 */
[C---:B------:R-:W-:Y:S01]  /*6a20*/  HMMA.16816.F32 R44, R8.reuse, R36, R60 ;  /* 0x00000024082c723c */ /* 0x040fe2000000183c */
[----:B------:R-:W-:Y:S01]  /*6a30*/  LDSM.16.MT88.4 R60, [R7+0x2800] ;  /* 0x00280000073c783b */ /* 0x000fe20000004200 */
[----:B------:R-:W-:Y:S01]  /*6a40*/  @!P3 PRMT R173, R251, 0x5410, RZ ;  /* 0x00005410fbadb816 */ /* 0x000fe200000000ff */
[----:B------:R-:W-:Y:S02]  /*6a50*/  @!P4 HADD2 R250, -R176.H0_H0, -RZ.H0_H0 ;  /* 0xa00000ffb0fac230 */ /* 0x000fe40000000900 */
[----:B---3--:R-:W-:Y:S01]  /*6a60*/  FFMA.FTZ R6, R74, UR18, -R2 ;  /* 0x000000124a067c23 */ /* 0x008fe20008010802 */
[----:B----4-:R-:W-:Y:S01]  /*6a70*/  F2FP.F16.F32.PACK_AB R23, R203, R183 ;  /* 0x000000b7cb17723e */ /* 0x010fe200000000ff */
[----:B------:R-:W-:Y:S02]  /*6a80*/  LDSM.16.MT88.4 R72, [R7+0x2000] ;  /* 0x002000000748783b */ /* 0x000fe40000004200 */
[----:B------:R1:W-:Y:S01]  /*6a90*/  MUFU.EX2 R144, R6 ;  /* 0x0000000600907308 */ /* 0x0003e20000000800 */
[----:B------:R-:W-:Y:S01]  /*6aa0*/  HMMA.16816.F32 R52, R8, R38, R64 ;  /* 0x000000260834723c */ /* 0x000fe20000001840 */
[----:B------:R3:W-:Y:S01]  /*6ab0*/  LDSM.16.MT88.4 R36, [R5+0x1f800] ;  /* 0x01f800000524783b */ /* 0x0007e20000004200 */
[----:B------:R-:W-:-:S02]  /*6ac0*/  PRMT R125, R23, 0x7610, R125 ;  /* 0x00007610177d7816 */ /* 0x000fc4000000007d */
[----:B------:R-:W-:Y:S01]  /*6ad0*/  PRMT R124, R23, 0x7632, R124 ;  /* 0x00007632177c7816 */ /* 0x000fe2000000007c */
[----:B------:R-:W-:Y:S01]  /*6ae0*/  IMAD.MOV.U32 R23, RZ, RZ, R99 ;  /* 0x000000ffff177224 */ /* 0x000fe200078e0063 */
[----:B------:R-:W-:Y:S01]  /*6af0*/  LDSM.16.MT88.4 R64, [R92+0x2800] ;  /* 0x002800005c40783b */ /* 0x000fe20000004200 */
[----:B------:R-:W-:Y:S01]  /*6b00*/  @!P4 PRMT R176, R250, 0x5410, RZ ;  /* 0x00005410fab0c816 */ /* 0x000fe200000000ff */
[----:B------:R-:W-:Y:S01]  /*6b10*/  HMMA.16816.F32 R76, R8, R40, R76 ;  /* 0x00000028084c723c */ /* 0x000fe2000000184c */
[----:B------:R-:W-:Y:S02]  /*6b20*/  ISETP.GT.U32.AND P4, PT, R106, UR4, PT ;  /* 0x000000046a007c0c */ /* 0x000fe4000bf84070 */
[----:B-1----:R-:W-:Y:S01]  /*6b30*/  LOP3.LUT R6, R22, UR9, R21, 0x96, !PT ;  /* 0x0000000916067c12 */ /* 0x002fe2000f8e9615 */
[----:B------:R-:W-:-:S04]  /*6b40*/  FFMA.FTZ R22, R90, UR18, -R4 ;  /* 0x000000125a167c23 */ /* 0x000fc80008010804 */
[----:B------:R-:W-:Y:S01]  /*6b50*/  HMMA.16816.F32 R32, R8, R34, R68 ;  /* 0x000000220820723c */ /* 0x000fe20000001844 */
[----:B------:R-:W-:Y:S01]  /*6b60*/  LDSM.16.MT88.4 R88, [R92+0x2000] ;  /* 0x002000005c58783b */ /* 0x000fe20000004200 */
[----:B------:R-:W-:-:S04]  /*6b70*/  IMAD.WIDE.U32 R20, R6, -0x2daee0ad, RZ ;  /* 0xd2511f5306147825 */ /* 0x000fc800078e00ff */
[----:B------:R-:W-:Y:S01]  /*6b80*/  FFMA.FTZ R6, R96, UR18, -R4 ;  /* 0x0000001260067c23 */ /* 0x000fe20008010804 */
[----:B------:R-:W-:Y:S01]  /*6b90*/  FFMA.FTZ R4, R97, UR18, -R2 ;  /* 0x0000001261047c23 */ /* 0x000fe20008010802 */
[----:B------:R-:W1:Y:S01]  /*6ba0*/  MUFU.EX2 R118, R22 ;  /* 0x0000001600767308 */ /* 0x000e620000000800 */
[----:B------:R-:W-:Y:S01]  /*6bb0*/  LDSM.16.MT88.4 R68, [R85+0x1a800] ;  /* 0x01a800005544783b */ /* 0x000fe20000004200 */
[--C-:B------:R-:W-:Y:S01]  /*6bc0*/  LOP3.LUT R2, R26, UR5, R21.reuse, 0x96, !PT ;  /* 0x000000051a027c12 */ /* 0x100fe2000f8e9615 */
[----:B------:R-:W-:Y:S01]  /*6bd0*/  IMAD.MOV.U32 R26, RZ, RZ, R130 ;  /* 0x000000ffff1a7224 */ /* 0x000fe200078e0082 */
[----:B------:R4:W-:Y:S01]  /*6be0*/  MUFU.EX2 R138, R4 ;  /* 0x00000004008a7308 */ /* 0x0009e20000000800 */
[C---:B------:R-:W-:Y:S01]  /*6bf0*/  PRMT R209, R20.reuse, 0x7772, RZ ;  /* 0x0000777214d17816 */ /* 0x040fe200000000ff */
[C---:B------:R-:W-:Y:S01]  /*6c00*/  HMMA.16816.F32 R40, R8.reuse, R42, R56 ;  /* 0x0000002a0828723c */ /* 0x040fe20000001838 */
[----:B------:R-:W-:Y:S01]  /*6c10*/  PRMT R224, R20, 0x7773, RZ ;  /* 0x0000777314e07816 */ /* 0x000fe200000000ff */
[----:B------:R1:W1:Y:S01]  /*6c20*/  MUFU.EX2 R202, R6 ;  /* 0x0000000600ca7308 */ /* 0x0002620000000800 */
[C---:B------:R-:W-:Y:S01]  /*6c30*/  PRMT R21, R2.reuse, 0x7632, R21 ;  /* 0x0000763202157816 */ /* 0x040fe20000000015 */
[----:B------:R-:W1:Y:S01]  /*6c40*/  LDSM.16.MT88.4 R56, [R92] ;  /* 0x000000005c38783b */ /* 0x000e620000004200 */
[----:B------:R-:W-:Y:S01]  /*6c50*/  LOP3.LUT R87, R2, 0xff, RZ, 0xc0, !PT ;  /* 0x000000ff02577812 */ /* 0x000fe200078ec0ff */
[----:B---3--:R-:W-:Y:S01]  /*6c60*/  IMAD.MOV.U32 R5, RZ, RZ, R131 ;  /* 0x000000ffff057224 */ /* 0x008fe200078e0083 */
[----:B------:R-:W-:Y:S01]  /*6c70*/  SHF.R.U32.HI R207, RZ, 0x18, R2 ;  /* 0x00000018ffcf7819 */ /* 0x000fe20000011602 */
[----:B--2---:R-:W-:Y:S01]  /*6c80*/  HMMA.16816.F32 R108, R8, R28, R108 ;  /* 0x0000001c086c723c */ /* 0x004fe2000000186c */
[----:B------:R-:W-:-:S02]  /*6c90*/  PRMT R208, R20, 0x7771, RZ ;  /* 0x0000777114d07816 */ /* 0x000fc400000000ff */
[----:B------:R-:W-:Y:S01]  /*6ca0*/  LOP3.LUT R93, R21, 0xff, RZ, 0xc0, !PT ;  /* 0x000000ff155d7812 */ /* 0x000fe200078ec0ff */
[----:B----4-:R-:W-:Y:S01]  /*6cb0*/  IMAD.MOV.U32 R4, RZ, RZ, R20 ;  /* 0x000000ffff047224 */ /* 0x010fe200078e0014 */
[----:B-1----:R-:W-:Y:S02]  /*6cc0*/  F2FP.F16.F32.PACK_AB R25, R118, R145 ;  /* 0x000000917619723e */ /* 0x002fe400000000ff */
[----:B------:R-:W-:Y:S01]  /*6cd0*/  PRMT R22, R93, 0x5410, R207 ;  /* 0x000054105d167816 */ /* 0x000fe200000000cf */
[----:B------:R-:W-:Y:S01]  /*6ce0*/  HMMA.16816.F32 R112, R8, R30, R112 ;  /* 0x0000001e0870723c */ /* 0x000fe20000001870 */
[----:B------:R-:W-:Y:S02]  /*6cf0*/  LOP3.LUT R6, R2, 0xffff, RZ, 0xc0, !PT ;  /* 0x0000ffff02067812 */ /* 0x000fe400078ec0ff */
[----:B------:R-:W-:Y:S02]  /*6d00*/  PRMT R2, R209, 0x5410, R224 ;  /* 0x00005410d1027816 */ /* 0x000fe400000000e0 */
[----:B------:R-:W-:-:S02]  /*6d10*/  LOP3.LUT R4, R4, 0xff, RZ, 0xc0, !PT ;  /* 0x000000ff04047812 */ /* 0x000fc400078ec0ff */
[----:B------:R-:W-:Y:S02]  /*6d20*/  SHF.R.U32.HI R225, RZ, 0x8, R6 ;  /* 0x00000008ffe17819 */ /* 0x000fe40000011606 */
[----:B------:R-:W-:Y:S02]  /*6d30*/  LOP3.LUT R21, R2, 0xff00ff, RZ, 0xc0, !PT ;  /* 0x00ff00ff02157812 */ /* 0x000fe400078ec0ff */
[----:B------:R-:W-:Y:S02]  /*6d40*/  PRMT R2, R4, 0x5410, R208 ;  /* 0x0000541004027816 */ /* 0x000fe400000000d0 */
[----:B------:R-:W-:Y:S02]  /*6d50*/  PRMT R6, R87, 0x5410, R225 ;  /* 0x0000541057067816 */ /* 0x000fe400000000e1 */
[--C-:B------:R-:W-:Y:S02]  /*6d60*/  HSET2.LE.AND R4, R21, R0.reuse, PT ;  /* 0x0000000015047233 */ /* 0x100fe40003803000 */
[----:B------:R-:W-:-:S02]  /*6d70*/  HSET2.LE.AND R2, R2, R0, PT ;  /* 0x0000000002027233 */ /* 0x000fc40003803000 */
[--C-:B------:R-:W-:Y:S02]  /*6d80*/  HSET2.LE.AND R6, R6, R0.reuse, PT ;  /* 0x0000000006067233 */ /* 0x100fe40003803000 */
[----:B------:R-:W-:Y:S02]  /*6d90*/  HSET2.LE.AND R0, R22, R0, PT ;  /* 0x0000000016007233 */ /* 0x000fe40003803000 */
[----:B------:R-:W-:Y:S02]  /*6da0*/  F2FP.F16.F32.PACK_AB R22, R202, R146 ;  /* 0x00000092ca16723e */ /* 0x000fe400000000ff */
[----:B------:R-:W-:Y:S02]  /*6db0*/  F2FP.F16.F32.PACK_AB R21, R138, R144 ;  /* 0x000000908a15723e */ /* 0x000fe400000000ff */
[C---:B------:R-:W-:Y:S01]  /*6dc0*/  PRMT R168, R22.reuse, 0x7610, R168 ;  /* 0x0000761016a87816 */ /* 0x040fe200000000a8 */
[----:B------:R-:W-:Y:S01]  /*6dd0*/  HMMA.16816.F32 R28, R16, R56, RZ ;  /* 0x00000038101c723c */ /* 0x000fe200000018ff */
[----:B------:R-:W-:Y:S01]  /*6de0*/  PRMT R135, R22, 0x7632, R135 ;  /* 0x0000763216877816 */ /* 0x000fe20000000087 */
[----:B------:R-:W-:Y:S01]  /*6df0*/  IMAD.MOV.U32 R22, RZ, RZ, R98 ;  /* 0x000000ffff167224 */ /* 0x000fe200078e0062 */
[C---:B------:R-:W-:Y:S01]  /*6e00*/  PRMT R134, R21.reuse, 0x7610, R134 ;  /* 0x0000761015867816 */ /* 0x040fe20000000086 */
[----:B------:R-:W1:Y:S01]  /*6e10*/  LDSM.16.MT88.4 R96, [R92+0x800] ;  /* 0x000800005c60783b */ /* 0x000e620000004200 */
[----:B------:R-:W-:-:S02]  /*6e20*/  PRMT R133, R21, 0x7632, R133 ;  /* 0x0000763215857816 */ /* 0x000fc40000000085 */
[----:B------:R-:W-:Y:S01]  /*6e30*/  PRMT R21, R168, 0x5410, R135 ;  /* 0x00005410a8157816 */ /* 0x000fe20000000087 */
[----:B------:R-:W-:Y:S01]  /*6e40*/  HMMA.16816.F32 R56, R16, R58, RZ ;  /* 0x0000003a1038723c */ /* 0x000fe200000018ff */
[----:B------:R-:W-:Y:S02]  /*6e50*/  PRMT R127, R25, 0x7610, R127 ;  /* 0x00007610197f7816 */ /* 0x000fe4000000007f */
[----:B------:R-:W-:Y:S02]  /*6e60*/  LOP3.LUT R130, R21, R2, RZ, 0xc0, !PT ;  /* 0x0000000215827212 */ /* 0x000fe400078ec0ff */
[----:B------:R-:W-:Y:S02]  /*6e70*/  PRMT R2, R134, 0x5410, R133 ;  /* 0x0000541086027816 */ /* 0x000fe40000000085 */
[----:B------:R-:W-:Y:S02]  /*6e80*/  PRMT R126, R25, 0x7632, R126 ;  /* 0x00007632197e7816 */ /* 0x000fe4000000007e */
[----:B------:R-:W-:Y:S01]  /*6e90*/  LOP3.LUT R131, R2, R4, RZ, 0xc0, !PT ;  /* 0x0000000402837212 */ /* 0x000fe200078ec0ff */
[----:B------:R-:W-:Y:S01]  /*6ea0*/  IMAD.MOV.U32 R4, RZ, RZ, R128 ;  /* 0x000000ffff047224 */ /* 0x000fe200078e0080 */
[----:B------:R-:W-:-:S02]  /*6eb0*/  PRMT R2, R127, 0x5410, R126 ;  /* 0x000054107f027816 */ /* 0x000fc4000000007e */
[----:B------:R-:W-:Y:S02]  /*6ec0*/  ISETP.LE.U32.AND P3, PT, R87, UR4, PT ;  /* 0x0000000457007c0c */ /* 0x000fe4000bf63070 */
[----:B------:R-:W-:Y:S01]  /*6ed0*/  LOP3.LUT R128, R2, R6, RZ, 0xc0, !PT ;  /* 0x0000000602807212 */ /* 0x000fe200078ec0ff */
[----:B------:R-:W-:Y:S01]  /*6ee0*/  IMAD.MOV.U32 R6, RZ, RZ, R129 ;  /* 0x000000ffff067224 */ /* 0x000fe200078e0081 */
[----:B------:R-:W-:-:S04]  /*6ef0*/  PRMT R2, R125, 0x5410, R124 ;  /* 0x000054107d027816 */ /* 0x000fc8000000007c */
[----:B------:R-:W-:Y:S01]  /*6f00*/  LOP3.LUT R129, R2, R0, RZ, 0xc0, !PT ;  /* 0x0000000002817212 */ /* 0x000fe200078ec0ff */
[----:B------:R-:W-:Y:S01]  /*6f10*/  IMAD.MOV.U32 R2, RZ, RZ, R183 ;  /* 0x000000ffff027224 */ /* 0x000fe200078e00b7 */
[----:B------:R-:W-:-:S04]  /*6f20*/  PRMT R0, R86, 0x7770, RZ ;  /* 0x0000777056007816 */ /* 0x000fc800000000ff */
[----:B------:R-:W-:Y:S01]  /*6f30*/  ISETP.LE.U32.AND P6, PT, R0, UR4, PT ;  /* 0x0000000400007c0c */ /* 0x000fe2000bfc3070 */
[C---:B------:R-:W-:Y:S08]  /*6f40*/  HMMA.16816.F32 R156, R128.reuse, R152, R156 ;  /* 0x00000098809c723c */ /* 0x040ff0000000189c */
[----:B------:R-:W-:Y:S01]  /*6f50*/  HMMA.16816.F32 R152, R128, R154, R32 ;  /* 0x0000009a8098723c */ /* 0x000fe20000001820 */
[----:B------:R-:W2:Y:S03]  /*6f60*/  LDSM.16.MT88.4 R32, [R85+0x1a000] ;  /* 0x01a000005520783b */ /* 0x000ea60000004200 */
[----:B------:R-:W-:-:S04]  /*6f70*/  @!P6 HADD2 R166, -R204.H0_H0, -RZ.H0_H0 ;  /* 0xa00000ffcca6e230 */ /* 0x000fc80000000900 */
[----:B------:R-:W-:Y:S01]  /*6f80*/  HMMA.16816.F32 R108, R128, R36, R108 ;  /* 0x00000024806c723c */ /* 0x000fe2000000186c */
[----:B------:R-:W-:Y:S02]  /*6f90*/  @!P6 PRMT R204, R166, 0x5410, RZ ;  /* 0x00005410a6cce816 */ /* 0x000fe400000000ff */
[----:B------:R-:W-:-:S05]  /*6fa0*/  ISETP.LE.U32.AND P6, PT, R103, UR4, PT ;  /* 0x0000000467007c0c */ /* 0x000fca000bfc3070 */
[----:B------:R-:W-:Y:S08]  /*6fb0*/  HMMA.16816.F32 R112, R128, R38, R112 ;  /* 0x000000268070723c */ /* 0x000ff00000001870 */
[----:B------:R-:W-:Y:S01]  /*6fc0*/  HMMA.16816.F32 R36, R16, R72, RZ ;  /* 0x000000481024723c */ /* 0x000fe200000018ff */
[----:B------:R-:W-:Y:S02]  /*6fd0*/  IMAD.MOV.U32 R73, RZ, RZ, R163 ;  /* 0x000000ffff497224 */ /* 0x000fe400078e00a3 */
[----:B------:R-:W-:-:S02]  /*6fe0*/  @!P6 HADD2 R234, -R206.H0_H0, -RZ.H0_H0 ;  /* 0xa00000ffceeae230 */ /* 0x000fc40000000900 */
[----:B------:R-:W-:-:S03]  /*6ff0*/  IMAD.MOV.U32 R72, RZ, RZ, R162 ;  /* 0x000000ffff487224 */ /* 0x000fc600078e00a2 */
[----:B------:R-:W-:Y:S01]  /*7000*/  @!P6 PRMT R206, R234, 0x5410, RZ ;  /* 0x00005410eacee816 */ /* 0x000fe200000000ff */
[----:B------:R-:W-:Y:S01]  /*7010*/  HMMA.16816.F32 R76, R128, R80, R76 ;  /* 0x00000050804c723c */ /* 0x000fe2000000184c */
[----:B------:R-:W-:-:S07]  /*7020*/  ISETP.GT.U32.AND P6, PT, R123, UR4, PT ;  /* 0x000000047b007c0c */ /* 0x000fce000bfc4070 */
[----:B------:R-:W-:Y:S06]  /*7030*/  HMMA.16816.F32 R80, R128, R82, R40 ;  /* 0x000000528050723c */ /* 0x000fec0000001828 */
[----:B------:R-:W-:Y:S02]  /*7040*/  @P6 HADD2 R247, -R178.H0_H0, -RZ.H0_H0 ;  /* 0xa00000ffb2f76230 */ /* 0x000fe40000000900 */
[----:B-1----:R-:W-:Y:S03]  /*7050*/  HMMA.16816.F32 R212, R12, R96, R28 ;  /* 0x000000600cd4723c */ /* 0x002fe6000000181c */
[----:B------:R-:W-:-:S02]  /*7060*/  @P6 PRMT R178, R247, 0x5410, RZ ;  /* 0x00005410f7b26816 */ /* 0x000fc400000000ff */
[----:B------:R-:W-:-:S03]  /*7070*/  ISETP.LE.U32.AND P6, PT, R95, UR4, PT ;  /* 0x000000045f007c0c */ /* 0x000fc6000bfc3070 */
[----:B--2---:R-:W-:Y:S08]  /*7080*/  HMMA.16816.F32 R40, R16, R34, RZ ;  /* 0x000000221028723c */ /* 0x004ff000000018ff */
[----:B------:R-:W-:Y:S01]  /*7090*/  HMMA.16816.F32 R184, R12, R60, R36 ;  /* 0x0000003c0cb8723c */ /* 0x000fe20000001824 */
[----:B------:R-:W1:Y:S01]  /*70a0*/  LDSM.16.MT88.4 R36, [R85+0x1c000] ;  /* 0x01c000005524783b */ /* 0x000e620000004200 */
[----:B------:R-:W-:-:S02]  /*70b0*/  IMAD.MOV.U32 R61, RZ, RZ, R27 ;  /* 0x000000ffff3d7224 */ /* 0x000fc400078e001b */
[----:B------:R-:W-:Y:S02]  /*70c0*/  @!P6 HADD2 R249, -R174.H0_H0, -RZ.H0_H0 ;  /* 0xa00000ffaef9e230 */ /* 0x000fe40000000900 */
[----:B------:R-:W-:Y:S02]  /*70d0*/  IMAD.MOV.U32 R60, RZ, RZ, R22 ;  /* 0x000000ffff3c7224 */ /* 0x000fe400078e0016 */
[----:B------:R-:W-:Y:S01]  /*70e0*/  HMMA.16816.F32 R28, R16, R88, RZ ;  /* 0x00000058101c723c */ /* 0x000fe200000018ff */
[----:B------:R-:W-:Y:S01]  /*70f0*/  IMAD.MOV.U32 R89, RZ, RZ, R182 ;  /* 0x000000ffff597224 */ /* 0x000fe200078e00b6 */
[----:B------:R-:W-:Y:S01]  /*7100*/  @!P6 PRMT R174, R249, 0x5410, RZ ;  /* 0x00005410f9aee816 */ /* 0x000fe200000000ff */
[----:B------:R-:W-:Y:S01]  /*7110*/  IMAD.MOV.U32 R88, RZ, RZ, R181 ;  /* 0x000000ffff587224 */ /* 0x000fe200078e00b5 */
[----:B------:R-:W-:-:S04]  /*7120*/  ISETP.GT.U32.AND P6, PT, R107, UR4, PT ;  /* 0x000000046b007c0c */ /* 0x000fc8000bfc4070 */
[C---:B------:R-:W-:Y:S08]  /*7130*/  HMMA.16816.F32 R44, R128.reuse, R48, R44 ;  /* 0x00000030802c723c */ /* 0x040ff0000000182c */
[----:B------:R-:W-:Y:S08]  /*7140*/  HMMA.16816.F32 R48, R128, R50, R52 ;  /* 0x000000328030723c */ /* 0x000ff00000001834 */
[C---:B------:R-:W-:Y:S08]  /*7150*/  HMMA.16816.F32 R52, R16.reuse, R32, RZ ;  /* 0x000000201034723c */ /* 0x040ff000000018ff */
[----:B------:R-:W-:Y:S01]  /*7160*/  HMMA.16816.F32 R32, R16, R74, RZ ;  /* 0x0000004a1020723c */ /* 0x000fe200000018ff */
[----:B------:R-:W-:-:S02]  /*7170*/  IMAD.MOV.U32 R75, RZ, RZ, R161 ;  /* 0x000000ffff4b7224 */ /* 0x000fc400078e00a1 */
[----:B------:R-:W-:-:S05]  /*7180*/  IMAD.MOV.U32 R74, RZ, RZ, R180 ;  /* 0x000000ffff4a7224 */ /* 0x000fca00078e00b4 */
[C---:B------:R-:W-:Y:S01]  /*7190*/  HMMA.16816.F32 R188, R12.reuse, R98, R56 ;  /* 0x000000620cbc723c */ /* 0x040fe20000001838 */
[----:B------:R-:W-:Y:S02]  /*71a0*/  IMAD.MOV.U32 R59, RZ, RZ, R160 ;  /* 0x000000ffff3b7224 */ /* 0x000fe400078e00a0 */
[----:B------:R-:W-:Y:S02]  /*71b0*/  IMAD.MOV.U32 R56, RZ, RZ, R119 ;  /* 0x000000ffff387224 */ /* 0x000fe400078e0077 */
[----:B------:R-:W-:Y:S02]  /*71c0*/  IMAD.MOV.U32 R57, RZ, RZ, R118 ;  /* 0x000000ffff397224 */ /* 0x000fe400078e0076 */
[----:B------:R-:W-:Y:S01]  /*71d0*/  IMAD.MOV.U32 R58, RZ, RZ, R117 ;  /* 0x000000ffff3a7224 */ /* 0x000fe200078e0075 */
[C---:B------:R-:W-:Y:S01]  /*71e0*/  HMMA.16816.F32 R96, R12.reuse, R70, R40 ;  /* 0x000000460c60723c */ /* 0x040fe20000001828 */
[----:B------:R-:W2:Y:S07]  /*71f0*/  LDSM.16.MT88.4 R40, [R85+0x1c800] ;  /* 0x01c800005528783b */ /* 0x000eae0000004200 */
[----:B------:R-:W-:Y:S01]  /*7200*/  HMMA.16816.F32 R160, R12, R64, R28 ;  /* 0x000000400ca0723c */ /* 0x000fe2000000181c */
[----:B------:R-:W-:-:S02]  /*7210*/  IMAD.MOV.U32 R64, RZ, RZ, R58 ;  /* 0x000000ffff407224 */ /* 0x000fc400078e003a */
[----:B------:R-:W-:Y:S02]  /*7220*/  IMAD.MOV.U32 R58, RZ, RZ, R88 ;  /* 0x000000ffff3a7224 */ /* 0x000fe400078e0058 */
[----:B------:R-:W-:Y:S02]  /*7230*/  IMAD.MOV.U32 R65, RZ, RZ, R56 ;  /* 0x000000ffff417224 */ /* 0x000fe400078e0038 */
[----:B------:R-:W-:Y:S01]  /*7240*/  IMAD.MOV.U32 R56, RZ, RZ, R2 ;  /* 0x000000ffff387224 */ /* 0x000fe200078e0002 */
[----:B------:R-:W-:Y:S01]  /*7250*/  HMMA.16816.F32 R28, R16, R90, RZ ;  /* 0x0000005a101c723c */ /* 0x000fe200000018ff */
[----:B------:R-:W-:Y:S01]  /*7260*/  PRMT R2, R84, 0x7770, RZ ;  /* 0x0000777054027816 */ /* 0x000fe200000000ff */
[----:B------:R-:W-:-:S03]  /*7270*/  IMAD.MOV.U32 R84, RZ, RZ, R64 ;  /* 0x000000ffff547224 */ /* 0x000fc600078e0040 */
[----:B------:R-:W-:Y:S01]  /*7280*/  ISETP.LE.U32.AND P5, PT, R2, UR4, PT ;  /* 0x0000000402007c0c */ /* 0x000fe2000bfa3070 */
[----:B------:R-:W-:Y:S02]  /*7290*/  IMAD.MOV.U32 R2, RZ, RZ, R73 ;  /* 0x000000ffff027224 */ /* 0x000fe400078e0049 */
[C---:B------:R-:W-:Y:S01]  /*72a0*/  HMMA.16816.F32 R116, R12.reuse, R68, R52 ;  /* 0x000000440c74723c */ /* 0x040fe20000001834 */
[----:B------:R-:W-:Y:S02]  /*72b0*/  IMAD.MOV.U32 R52, RZ, RZ, R147 ;  /* 0x000000ffff347224 */ /* 0x000fe400078e0093 */
[----:B------:R-:W-:Y:S02]  /*72c0*/  IMAD.MOV.U32 R53, RZ, RZ, R146 ;  /* 0x000000ffff357224 */ /* 0x000fe400078e0092 */
[----:B------:R-:W-:Y:S02]  /*72d0*/  IMAD.MOV.U32 R54, RZ, RZ, R145 ;  /* 0x000000ffff367224 */ /* 0x000fe400078e0091 */
[----:B------:R-:W-:Y:S01]  /*72e0*/  IMAD.MOV.U32 R55, RZ, RZ, R144 ;  /* 0x000000ffff377224 */ /* 0x000fe200078e0090 */
[----:B------:R-:W-:Y:S01]  /*72f0*/  HMMA.16816.F32 R180, R12, R62, R32 ;  /* 0x0000003e0cb4723c */ /* 0x000fe20000001820 */
[----:B------:R-:W-:Y:S01]  /*7300*/  IMAD.MOV.U32 R62, RZ, RZ, R5 ;  /* 0x000000ffff3e7224 */ /* 0x000fe200078e0005 */
[----:B------:R-:W-:Y:S01]  /*7310*/  PRMT R5, R20, 0x7770, RZ ;  /* 0x0000777014057816 */ /* 0x000fe200000000ff */
[----:B------:R-:W-:-:S02]  /*7320*/  IMAD.MOV.U32 R63, RZ, RZ, R23 ;  /* 0x000000ffff3f7224 */ /* 0x000fc400078e0017 */
[----:B------:R-:W-:Y:S02]  /*7330*/  @!P5 HADD2 R246, -R196.H0_H0, -RZ.H0_H0 ;  /* 0xa00000ffc4f6d230 */ /* 0x000fe40000000900 */
[----:B------:R-:W-:Y:S02]  /*7340*/  IMAD.MOV.U32 R86, RZ, RZ, R52 ;  /* 0x000000ffff567224 */ /* 0x000fe400078e0034 */
[----:B------:R-:W-:Y:S01]  /*7350*/  IMAD.MOV.U32 R52, RZ, RZ, R137 ;  /* 0x000000ffff347224 */ /* 0x000fe200078e0089 */
[----:B-1----:R-:W-:Y:S01]  /*7360*/  HMMA.16816.F32 R32, R16, R36, RZ ;  /* 0x000000241020723c */ /* 0x002fe200000018ff */
[----:B------:R-:W-:Y:S01]  /*7370*/  IMAD.MOV.U32 R37, RZ, RZ, R53 ;  /* 0x000000ffff257224 */ /* 0x000fe200078e0035 */
[----:B------:R-:W-:Y:S01]  /*7380*/  @!P5 PRMT R196, R246, 0x5410, RZ ;  /* 0x00005410f6c4d816 */ /* 0x000fe200000000ff */
[----:B------:R-:W-:Y:S01]  /*7390*/  IMAD.MOV.U32 R36, RZ, RZ, R138 ;  /* 0x000000ffff247224 */ /* 0x000fe200078e008a */
[----:B------:R-:W-:Y:S01]  /*73a0*/  ISETP.GT.U32.AND P5, PT, R105, UR4, PT ;  /* 0x0000000469007c0c */ /* 0x000fe2000bfa4070 */
[----:B------:R-:W-:Y:S01]  /*73b0*/  IMAD.MOV.U32 R53, RZ, RZ, R136 ;  /* 0x000000ffff357224 */ /* 0x000fe200078e0088 */
[----:B------:R-:W-:Y:S01]  /*73c0*/  USHF.L.U32 UR31, UR31, 0x3, URZ ;  /* 0x000000031f1f7899 */ /* 0x000fe200080006ff */
[----:B------:R-:W-:Y:S01]  /*73d0*/  IMAD.MOV.U32 R167, RZ, RZ, R62 ;  /* 0x000000ffffa77224 */ /* 0x000fe200078e003e */
[----:B------:R-:W-:Y:S01]  /*73e0*/  HMMA.16816.F32 R144, R12, R66, R28 ;  /* 0x000000420c90723c */ /* 0x000fe2000000181c */
[----:B------:R-:W-:Y:S01]  /*73f0*/  IMAD.MOV.U32 R66, RZ, RZ, R55 ;  /* 0x000000ffff427224 */ /* 0x000fe200078e0037 */
[----:B------:R-:W-:Y:S01]  /*7400*/  STG.E.U16 desc[UR24][R210.64], R193 ;  /* 0x000000c1d2007986 */ /* 0x000fe2000c101518 */
[----:B------:R-:W-:-:S02]  /*7410*/  IMAD.MOV.U32 R55, RZ, RZ, R6 ;  /* 0x000000ffff377224 */ /* 0x000fc400078e0006 */
[----:B------:R-:W-:Y:S01]  /*7420*/  IMAD.MOV.U32 R6, RZ, RZ, R26 ;  /* 0x000000ffff067224 */ /* 0x000fe200078e001a */
[----:B------:R-:W-:Y:S01]  /*7430*/  LDSM.16.MT88.4 R104, [R85+0x1f800] ;  /* 0x01f800005568783b */ /* 0x000fe20000004200 */
[----:B------:R-:W-:Y:S01]  /*7440*/  IMAD.MOV.U32 R67, RZ, RZ, R57 ;  /* 0x000000ffff437224 */ /* 0x000fe200078e0039 */
[----:B------:R-:W-:Y:S01]  /*7450*/  HMMA.16816.F32 R28, R16, R38, RZ ;  /* 0x00000026101c723c */ /* 0x000fe200000018ff */
[----:B------:R-:W-:Y:S02]  /*7460*/  IMAD.MOV.U32 R39, RZ, RZ, R143 ;  /* 0x000000ffff277224 */ /* 0x000fe400078e008f */
[----:B------:R-:W-:Y:S02]  /*7470*/  IMAD.MOV.U32 R38, RZ, RZ, R142 ;  /* 0x000000ffff267224 */ /* 0x000fe400078e008e */
[----:B------:R-:W-:Y:S02]  /*7480*/  IMAD.MOV.U32 R57, RZ, RZ, R89 ;  /* 0x000000ffff397224 */ /* 0x000fe400078e0059 */
[----:B------:R-:W-:Y:S01]  /*7490*/  IMAD.MOV.U32 R62, RZ, RZ, R63 ;  /* 0x000000ffff3e7224 */ /* 0x000fe200078e003f */
[----:B--2---:R-:W-:Y:S01]  /*74a0*/  HMMA.16816.F32 R68, R12, R40, R32 ;  /* 0x000000280c44723c */ /* 0x004fe20000001820 */
[----:B------:R-:W-:-:S02]  /*74b0*/  IMAD.MOV.U32 R33, RZ, RZ, R141 ;  /* 0x000000ffff217224 */ /* 0x000fc400078e008d */
[----:B------:R-:W-:Y:S02]  /*74c0*/  IMAD.MOV.U32 R32, RZ, RZ, R140 ;  /* 0x000000ffff207224 */ /* 0x000fe400078e008c */
[----:B------:R-:W-:Y:S01]  /*74d0*/  IMAD.MOV.U32 R35, RZ, RZ, R4 ;  /* 0x000000ffff237224 */ /* 0x000fe200078e0004 */
[----:B------:R-:W-:Y:S01]  /*74e0*/  PRMT R4, R24, 0x7770, RZ ;  /* 0x0000777018047816 */ /* 0x000fe200000000ff */
[----:B------:R-:W-:Y:S01]  /*74f0*/  IMAD.MOV.U32 R34, RZ, RZ, R54 ;  /* 0x000000ffff227224 */ /* 0x000fe200078e0036 */
[----:B------:R-:W-:Y:S01]  /*7500*/  LDSM.16.MT88.4 R24, [R7+0x4800] ;  /* 0x004800000718783b */ /* 0x000fe20000004200 */
[----:B------:R-:W-:Y:S01]  /*7510*/  IMAD.MOV.U32 R54, RZ, RZ, R139 ;  /* 0x000000ffff367224 */ /* 0x000fe200078e008b */
[----:B------:R-:W-:Y:S01]  /*7520*/  ISETP.LE.U32.AND P1, PT, R4, UR4, PT ;  /* 0x0000000404007c0c */ /* 0x000fe2000bf23070 */
[----:B------:R-:W-:Y:S01]  /*7530*/  IMAD.MOV.U32 R63, RZ, RZ, R61 ;  /* 0x000000ffff3f7224 */ /* 0x000fe200078e003d */
[----:B------:R-:W-:Y:S01]  /*7540*/  HMMA.16816.F32 R140, R12, R42, R28 ;  /* 0x0000002a0c8c723c */ /* 0x000fe2000000181c */
[----:B------:R-:W1:Y:S01]  /*7550*/  LDSM.16.MT88.4 R28, [R7+0x4000] ;  /* 0x00400000071c783b */ /* 0x000e620000004200 */
[----:B------:R-:W-:-:S02]  /*7560*/  IMAD.MOV.U32 R166, RZ, RZ, R52 ;  /* 0x000000ffffa67224 */ /* 0x000fc400078e0034 */
[----:B------:R-:W-:Y:S02]  /*7570*/  IMAD.MOV.U32 R61, RZ, RZ, R53 ;  /* 0x000000ffff3d7224 */ /* 0x000fe400078e0035 */
[----:B------:R-:W-:Y:S02]  /*7580*/  IMAD.MOV.U32 R52, RZ, RZ, R54 ;  /* 0x000000ffff347224 */ /* 0x000fe400078e0036 */
[----:B------:R-:W-:Y:S02]  /*7590*/  IMAD.MOV.U32 R53, RZ, RZ, R55 ;  /* 0x000000ffff357224 */ /* 0x000fe400078e0037 */
        /* <DEDUP_REMOVED lines=19> */
[----:B-1----:R-:W-:Y:S01]  /*76d0*/  HMMA.16816.F32 R20, R16, R28, RZ ;  /* 0x0000001c1014723c */ /* 0x002fe200000018ff */
        /* <DEDUP_REMOVED lines=11> */
[----:B------:R-:W-:-:S02]  /*7790*/  IMAD.MOV.U32 R235, RZ, RZ, R149 ;  /* 0x000000ffffeb7224 */ /* 0x000fc400078e0095 */
[----:B------:R-:W-:Y:S02]  /*77a0*/  IMAD.MOV.U32 R150, RZ, RZ, R151 ;  /* 0x000000ffff967224 */ /* 0x000fe400078e0097 */
[----:B------:R-:W-:Y:S02]  /*77b0*/  IMAD.MOV.U32 R148, RZ, RZ, R120 ;  /* 0x000000ffff947224 */ /* 0x000fe400078e0078 */
[----:B------:R-:W-:Y:S01]  /*77c0*/  IMAD.MOV.U32 R149, RZ, RZ, R86 ;  /* 0x000000ffff957224 */ /* 0x000fe200078e0056 */
[----:B------:R-:W-:Y:S01]  /*77d0*/  HMMA.16816.F32 R20, R16, R30, RZ ;  /* 0x0000001e1014723c */ /* 0x000fe200000018ff */
[----:B------:R-:W-:Y:S01]  /*77e0*/  LDSM.16.MT88.4 R28, [R92+0x4800] ;  /* 0x004800005c1c783b */ /* 0x000fe20000004200 */
        /* <DEDUP_REMOVED lines=9> */
[----:B------:R-:W-:Y:S01]  /*7880*/  HMMA.16816.F32 R88, R12, R26, R20 ;  /* 0x0000001a0c58723c */ /* 0x000fe20000001814 */
[----:B------:R-:W1:Y:S01]  /*7890*/  LDSM.16.MT88.4 R24, [R92+0x4000] ;  /* 0x004000005c18783b */ /* 0x000e620000004200 */
        /* <DEDUP_REMOVED lines=9> */
[----:B------:R-:W-:Y:S01]  /*7930*/  IMAD.MOV.U32 R87, RZ, RZ, R37 ;  /* 0x000000ffff577224 */ /* 0x000fe200078e0025 */
[----:B-1----:R-:W-:-:S15]  /*7940*/  HMMA.16816.F32 R20, R16, R24, RZ ;  /* 0x000000181014723c */ /* 0x002fde00000018ff */
[----:B------:R-:W-:-:S05]  /*7950*/  NOP ;  /* 0x0000000000007918 */ /* 0x000fca0000000000 */
[----:B------:R-:W-:Y:S08]  /*7960*/  HMMA.16816.F32 R72, R12, R28, R20 ;  /* 0x0000001c0c48723c */ /* 0x000ff00000001814 */
        /* <DEDUP_REMOVED lines=23> */
[C---:B-1----:R-:W-:Y:S08]  /*7ae0*/  HMMA.16816.F32 R32, R12.reuse, R20, R24 ;  /* 0x000000140c20723c */ /* 0x042ff00000001818 */
[----:B------:R-:W-:Y:S01]  /*7af0*/  HMMA.16816.F32 R20, R12, R22, R16 ;  /* 0x000000160c14723c */ /* 0x000fe20000001810 */
[----:B------:R-:W1:Y:S04]  /*7b00*/  LDSM.16.MT88.4 R16, [R85+0x19000] ;  /* 0x019000005510783b */ /* 0x000e680000004200 */
[----:B------:R-:W2:Y:S03]  /*7b10*/  LDSM.16.MT88.4 R12, [R7+0x1000] ;  /* 0x00100000070c783b */ /* 0x000ea60000004200 */
[----:B-1----:R-:W-:Y:S01]  /*7b20*/  HMMA.16816.F32 R164, R8, R16, R240 ;  /* 0x0000001008a4723c */ /* 0x002fe200000018f0 */
[----:B------:R-:W-:-:S02]  /*7b30*/  IMAD.MOV.U32 R243, RZ, RZ, R2 ;  /* 0x000000fffff37224 */ /* 0x000fc400078e0002 */
[----:B------:R-:W-:Y:S02]  /*7b40*/  IMAD.MOV.U32 R242, RZ, RZ, R56 ;  /* 0x000000fffff27224 */ /* 0x000fe400078e0038 */
[----:B------:R-:W-:Y:S02]  /*7b50*/  IMAD.MOV.U32 R241, RZ, RZ, R57 ;  /* 0x000000fffff17224 */ /* 0x000fe400078e0039 */
[----:B------:R-:W-:Y:S02]  /*7b60*/  IMAD.MOV.U32 R2, RZ, RZ, R58 ;  /* 0x000000ffff027224 */ /* 0x000fe400078e003a */
[----:B------:R-:W-:Y:S02]  /*7b70*/  IMAD.MOV.U32 R240, RZ, RZ, R59 ;  /* 0x000000fffff07224 */ /* 0x000fe400078e003b */
[----:B------:R-:W-:Y:S01]  /*7b80*/  HMMA.16816.F32 R56, R8, R18, R228 ;  /* 0x000000120838723c */ /* 0x000fe200000018e4 */
[----:B------:R-:W1:Y:S01]  /*7b90*/  LDSM.16.MT88.4 R16, [R92+0x1000] ;  /* 0x001000005c10783b */ /* 0x000e620000004200 */
[----:B------:R-:W-:-:S02]  /*7ba0*/  IMAD.MOV.U32 R230, RZ, RZ, R234 ;  /* 0x000000ffffe67224 */ /* 0x000fc400078e00ea */
[----:B------:R-:W-:Y:S01]  /*7bb0*/  IMAD.MOV.U32 R231, RZ, RZ, R123 ;  /* 0x000000ffffe77224 */ /* 0x000fe200078e007b */
[----:B------:R3:W4:Y:S01]  /*7bc0*/  LDL.LU.S16 R228, [R1+0x4] ;  /* 0x0000040001e47983 */ /* 0x0007220000300600 */
[----:B------:R-:W-:Y:S02]  /*7bd0*/  IMAD.MOV.U32 R234, RZ, RZ, R122 ;  /* 0x000000ffffea7224 */ /* 0x000fe400078e007a */
        /* <DEDUP_REMOVED lines=8> */
[----:B------:R-:W-:Y:S01]  /*7c60*/  IMAD.MOV.U32 R229, RZ, RZ, R231 ;  /* 0x000000ffffe57224 */ /* 0x000fe200078e00e7 */
[----:B------:R-:W-:Y:S06]  /*7c70*/  LDSM.16.MT88.4 R12, [R92+0x3000] ;  /* 0x003000005c0c783b */ /* 0x000fec0000004200 */
[C---:B-1----:R-:W-:Y:S08]  /*7c80*/  HMMA.16816.F32 R96, R8.reuse, R16, R184 ;  /* 0x000000100860723c */ /* 0x042ff000000018b8 */
[C---:B------:R-:W-:Y:S01]  /*7c90*/  HMMA.16816.F32 R116, R8.reuse, R18, R180 ;  /* 0x000000120874723c */ /* 0x040fe200000018b4 */
[----:B------:R-:W1:Y:S07]  /*7ca0*/  LDSM.16.MT88.4 R16, [R85+0x1d000] ;  /* 0x01d000005510783b */ /* 0x000e6e0000004200 */
[C---:B-1----:R-:W-:Y:S08]  /*7cb0*/  HMMA.16816.F32 R68, R8.reuse, R16, R68 ;  /* 0x000000100844723c */ /* 0x042ff00000001844 */
[C---:B------:R-:W-:Y:S01]  /*7cc0*/  HMMA.16816.F32 R24, R8.reuse, R18, R140 ;  /* 0x000000120818723c */ /* 0x040fe2000000188c */
[----:B------:R-:W1:Y:S07]  /*7cd0*/  LDSM.16.MT88.4 R16, [R92+0x5000] ;  /* 0x005000005c10783b */ /* 0x000e6e0000004200 */
[----:B-1----:R-:W-:Y:S01]  /*7ce0*/  HMMA.16816.F32 R184, R8, R16, R72 ;  /* 0x0000001008b8723c */ /* 0x002fe20000001848 */
[----:B------:R-:W1:Y:S07]  /*7cf0*/  LDSM.16.MT88.4 R72, [R85+0x1d800] ;  /* 0x01d800005548783b */ /* 0x000e6e0000004200 */
[C---:B-1----:R-:W-:Y:S08]  /*7d00*/  HMMA.16816.F32 R68, R128.reuse, R72, R68 ;  /* 0x000000488044723c */ /* 0x042ff00000001844 */
[----:B------:R-:W-:Y:S01]  /*7d10*/  HMMA.16816.F32 R72, R128, R74, R24 ;  /* 0x0000004a8048723c */ /* 0x000fe20000001818 */
[----:B------:R3:W2:Y:S01]  /*7d20*/  LDL.LU.S16 R27, [R1] ;  /* 0x00000000011b7983 */ /* 0x0006a20000300600 */
[----:B------:R-:W-:-:S02]  /*7d30*/  IMAD.MOV.U32 R231, RZ, RZ, R241 ;  /* 0x000000ffffe77224 */ /* 0x000fc400078e00f1 */
[----:B------:R-:W-:Y:S02]  /*7d40*/  IMAD.MOV.U32 R241, RZ, RZ, R242 ;  /* 0x000000fffff17224 */ /* 0x000fe400078e00f2 */
[----:B------:R-:W-:Y:S02]  /*7d50*/  IMAD.MOV.U32 R242, RZ, RZ, R243 ;  /* 0x000000fffff27224 */ /* 0x000fe400078e00f3 */
[----:B------:R-:W-:Y:S02]  /*7d60*/  IMAD.MOV.U32 R243, RZ, RZ, R236 ;  /* 0x000000fffff37224 */ /* 0x000fe400078e00ec */
[----:B------:R-:W-:Y:S02]  /*7d70*/  IMAD.MOV.U32 R236, RZ, RZ, R203 ;  /* 0x000000ffffec7224 */ /* 0x000fe400078e00cb */
[----:B------:R3:W5:Y:S01]  /*7d80*/  LDL.LU R203, [R1+0x70] ;  /* 0x0000700001cb7983 */ /* 0x0007620000300800 */
[----:B--2---:R-:W-:-:S05]  /*7d90*/  @P4 HADD2 R27, -R170.H0_H0, -RZ.H0_H0 ;  /* 0xa00000ffaa1b4230 */ /* 0x004fca0000000900 */
[----:B------:R-:W-:Y:S02]  /*7da0*/  PRMT R25, R27, 0x7610, R25 ;  /* 0x000076101b197816 */ /* 0x000fe40000000019 */
[----:B------:R3:W2:Y:S02]  /*7db0*/  LDL.LU.S16 R27, [R1+0xc] ;  /* 0x00000c00011b7983 */ /* 0x0006a40000300600 */
[----:B------:R-:W-:Y:S02]  /*7dc0*/  @P4 PRMT R170, R25, 0x5410, RZ ;  /* 0x0000541019aa4816 */ /* 0x000fe400000000ff */
[----:B------:R3:W3:Y:S01]  /*7dd0*/  LDL.LU.S16 R25, [R1+0x10] ;  /* 0x0000100001197983 */ /* 0x0006e20000300600 */
[----:B--2---:R-:W-:-:S05]  /*7de0*/  @P6 HADD2 R27, -R169.H0_H0, -RZ.H0_H0 ;  /* 0xa00000ffa91b6230 */ /* 0x004fca0000000900 */
[----:B------:R-:W-:-:S04]  /*7df0*/  PRMT R24, R27, 0x7610, R24 ;  /* 0x000076101b187816 */ /* 0x000fc80000000018 */
[----:B------:R-:W-:Y:S02]  /*7e00*/  @P6 PRMT R169, R24, 0x5410, RZ ;  /* 0x0000541018a96816 */ /* 0x000fe400000000ff */
[----:B------:R1:W2:Y:S01]  /*7e10*/  LDL.LU.S16 R24, [R1+0x8] ;  /* 0x0000080001187983 */ /* 0x0002a20000300600 */
[----:B----4-:R-:W-:-:S05]  /*7e20*/  @P5 HADD2 R228, -R172.H0_H0, -RZ.H0_H0 ;  /* 0xa00000fface45230 */ /* 0x010fca0000000900 */
[----:B------:R-:W-:-:S04]  /*7e30*/  PRMT R26, R228, 0x7610, R26 ;  /* 0x00007610e41a7816 */ /* 0x000fc8000000001a */
[----:B------:R-:W-:Y:S02]  /*7e40*/  @P5 PRMT R172, R26, 0x5410, RZ ;  /* 0x000054101aac5816 */ /* 0x000fe400000000ff */
[----:B------:R-:W-:Y:S01]  /*7e50*/  ISETP.LE.U32.AND P5, PT, R5, UR4, PT ;  /* 0x0000000405007c0c */ /* 0x000fe2000bfa3070 */
[C---:B------:R-:W-:Y:S08]  /*7e60*/  HMMA.16816.F32 R188, R8.reuse, R12, R160 ;  /* 0x0000000c08bc723c */ /* 0x040ff000000018a0 */
[----:B------:R-:W-:Y:S01]  /*7e70*/  HMMA.16816.F32 R212, R8, R14, R144 ;  /* 0x0000000e08d4723c */ /* 0x000fe20000001890 */
[----:B------:R-:W4:Y:S01]  /*7e80*/  LDSM.16.MT88.4 R12, [R7+0x5000] ;  /* 0x00500000070c783b */ /* 0x000f220000004200 */
[----:B------:R-:W-:Y:S01]  /*7e90*/  ISETP.LE.U32.AND P6, PT, R207, UR4, PT ;  /* 0x00000004cf007c0c */ /* 0x000fe2000bfc3070 */
[----:B------:R-:W-:Y:S01]  /*7ea0*/  FADD.FTZ R2, R2, R230 ;  /* 0x000000e602027221 */ /* 0x000fe20000010000 */
[----:B---3--:R-:W-:-:S04]  /*7eb0*/  @!P3 HADD2 R25, -R127.H0_H0, -RZ.H0_H0 ;  /* 0xa00000ff7f19b230 */ /* 0x008fc80000000900 */
[C---:B------:R-:W-:Y:S01]  /*7ec0*/  HMMA.16816.F32 R180, R8.reuse, R18, R64 ;  /* 0x0000001208b4723c */ /* 0x040fe20000001840 */
[----:B------:R-:W-:Y:S01]  /*7ed0*/  FADD.FTZ R0, R0, R229 ;  /* 0x000000e500007221 */ /* 0x000fe20000010000 */
[----:B------:R-:W-:Y:S01]  /*7ee0*/  ISETP.GT.U32.AND P4, PT, R208, UR4, PT ;  /* 0x00000004d0007c0c */ /* 0x000fe2000bf84070 */
[----:B------:R-:W3:Y:S04]  /*7ef0*/  LDSM.16.MT88.4 R160, [R85+0x19800] ;  /* 0x0198000055a0783b */ /* 0x000ee80000004200 */
[----:B------:R-:W-:Y:S01]  /*7f00*/  LDSM.16.MT88.4 R144, [R7+0x1800] ;  /* 0x001800000790783b */ /* 0x000fe20000004200 */
[----:B----4-:R-:W-:Y:S01]  /*7f10*/  HMMA.16816.F32 R136, R8, R12, R136 ;  /* 0x0000000c0888723c */ /* 0x010fe20000001888 */
[----:B--2---:R-:W-:-:S07]  /*7f20*/  @!P1 HADD2 R24, -R125.H0_H0, -RZ.H0_H0 ;  /* 0xa00000ff7d189230 */ /* 0x004fce0000000900 */
[----:B------:R-:W-:Y:S01]  /*7f30*/  HMMA.16816.F32 R140, R8, R14, R88 ;  /* 0x0000000e088c723c */ /* 0x000fe20000001858 */
[----:B------:R-:W2:Y:S01]  /*7f40*/  LDSM.16.MT88.4 R12, [R85+0x1f000] ;  /* 0x01f00000550c783b */ /* 0x000ea20000004200 */
[----:B------:R-:W-:Y:S01]  /*7f50*/  PRMT R5, R24, 0x7610, R5 ;  /* 0x0000761018057816 */ /* 0x000fe20000000005 */
[----:B------:R-:W-:Y:S02]  /*7f60*/  IMAD.MOV.U32 R230, RZ, RZ, R231 ;  /* 0x000000ffffe67224 */ /* 0x000fe400078e00e7 */
[----:B------:R-:W-:Y:S01]  /*7f70*/  FADD.FTZ R2, R243, R2 ;  /* 0x00000002f3027221 */ /* 0x000fe20000010000 */
[----:B------:R-:W-:Y:S01]  /*7f80*/  LDSM.16.MT88.4 R16, [R7+0x7000] ;  /* 0x007000000710783b */ /* 0x000fe20000004200 */
[----:B------:R-:W-:-:S03]  /*7f90*/  @!P1 PRMT R125, R5, 0x5410, RZ ;  /* 0x00005410057d9816 */ /* 0x000fc600000000ff */
[----:B------:R1:W4:Y:S01]  /*7fa0*/  LDL.LU.S16 R5, [R1+0x14] ;  /* 0x0000140001057983 */ /* 0x0003220000300600 */
[----:B------:R-:W-:Y:S01]  /*7fb0*/  FADD.FTZ R0, R240, R0 ;  /* 0x00000000f0007221 */ /* 0x000fe20000010000 */
[----:B---3--:R-:W-:Y:S02]  /*7fc0*/  HMMA.16816.F32 R164, R128, R160, R164 ;  /* 0x000000a080a4723c */ /* 0x008fe400000018a4 */
[----:B------:R-:W-:Y:S04]  /*7fd0*/  LDSM.16.MT88.4 R88, [R7+0x5800] ;  /* 0x005800000758783b */ /* 0x000fe80000004200 */
[----:B------:R-:W-:Y:S02]  /*7fe0*/  LDSM.16.MT88.4 R64, [R92+0x3800] ;  /* 0x003800005c40783b */ /* 0x000fe40000004200 */
[C---:B--2---:R-:W-:Y:S08]  /*7ff0*/  HMMA.16816.F32 R100, R8.reuse, R12, R100 ;  /* 0x0000000c0864723c */ /* 0x044ff00000001864 */
[----:B------:R-:W-:Y:S01]  /*8000*/  HMMA.16816.F32 R52, R8, R14, R52 ;  /* 0x0000000e0834723c */ /* 0x000fe20000001834 */
[----:B------:R-:W2:Y:S01]  /*8010*/  LDSM.16.MT88.4 R12, [R92+0x7000] ;  /* 0x007000005c0c783b */ /* 0x000ea20000004200 */
[----:B------:R-:W-:-:S03]  /*8020*/  IMAD.MOV.U32 R231, RZ, RZ, R241 ;  /* 0x000000ffffe77224 */ /* 0x000fc600078e00f1 */
[----:B------:R1:W3:Y:S03]  /*8030*/  LDL.LU.S16 R24, [R1+0x18] ;  /* 0x0000180001187983 */ /* 0x0002e60000300600 */
[C---:B--2---:R-:W-:Y:S08]  /*8040*/  HMMA.16816.F32 R32, R8.reuse, R12, R32 ;  /* 0x0000000c0820723c */ /* 0x044ff00000001820 */
[----:B------:R-:W-:Y:S01]  /*8050*/  HMMA.16816.F32 R20, R8, R14, R20 ;  /* 0x0000000e0814723c */ /* 0x000fe20000001814 */
[----:B------:R-:W-:-:S04]  /*8060*/  PRMT R15, R25, 0x7610, R15 ;  /* 0x00007610190f7816 */ /* 0x000fc8000000000f */
[----:B------:R-:W-:Y:S02]  /*8070*/  @!P3 PRMT R127, R15, 0x5410, RZ ;  /* 0x000054100f7fb816 */ /* 0x000fe400000000ff */
[----:B------:R1:W2:Y:S01]  /*8080*/  LDL.LU.S16 R15, [R1+0x1c] ;  /* 0x00001c00010f7983 */ /* 0x0002a20000300600 */
[----:B----4-:R-:W-:-:S05]  /*8090*/  @!P6 HADD2 R5, -R124.H0_H0, -RZ.H0_H0 ;  /* 0xa00000ff7c05e230 */ /* 0x010fca0000000900 */
[----:B------:R-:W-:Y:S01]  /*80a0*/  PRMT R12, R5, 0x7610, R12 ;  /* 0x00007610050c7816 */ /* 0x000fe2000000000c */
[----:B------:R-:W-:Y:S01]  /*80b0*/  FADD.FTZ R5, R231, R2 ;  /* 0x00000002e7057221 */ /* 0x000fe20000010000 */
[----:B------:R-:W-:Y:S02]  /*80c0*/  LOP3.LUT R2, R248, 0xffff, RZ, 0xc0, !PT ;  /* 0x0000fffff8027812 */ /* 0x000fe400078ec0ff */
[----:B------:R-:W-:Y:S02]  /*80d0*/  @!P6 PRMT R124, R12, 0x5410, RZ ;  /* 0x000054100c7ce816 */ /* 0x000fe400000000ff */
[----:B------:R1:W4:Y:S01]  /*80e0*/  LDL.LU.S16 R12, [R1+0x24] ;  /* 0x00002400010c7983 */ /* 0x0003220000300600 */
[----:B------:R-:W-:-:S03]  /*80f0*/  ISETP.LE.U32.AND P6, PT, R2, UR4, PT ;  /* 0x0000000402007c0c */ /* 0x000fc6000bfc3070 */
[----:B------:R1:W3:Y:S01]  /*8100*/  LDL.LU.S16 R2, [R1+0x20] ;  /* 0x0000200001027983 */ /* 0x0002e20000300600 */
[----:B------:R-:W-:Y:S02]  /*8110*/  ISETP.GT.U32.AND P3, PT, R209, UR4, PT ;  /* 0x00000004d1007c0c */ /* 0x000fe4000bf64070 */
[----:B------:R-:W-:Y:S01]  /*8120*/  ISETP.GT.U32.AND P1, PT, R224, UR4, PT ;  /* 0x00000004e0007c0c */ /* 0x000fe2000bf24070 */
[C---:B------:R-:W-:Y:S08]  /*8130*/  HMMA.16816.F32 R60, R8.reuse, R16, R60 ;  /* 0x00000010083c723c */ /* 0x040ff0000000183c */
[----:B------:R-:W-:Y:S01]  /*8140*/  HMMA.16816.F32 R16, R8, R18, R40 ;  /* 0x000000120810723c */ /* 0x000fe20000001828 */
[----:B------:R-:W-:-:S02]  /*8150*/  IMAD.MOV.U32 R240, RZ, RZ, R242 ;  /* 0x000000fffff07224 */ /* 0x000fc400078e00f2 */
[----:B------:R-:W-:Y:S01]  /*8160*/  FADD.FTZ R0, R230, R0 ;  /* 0x00000000e6007221 */ /* 0x000fe20000010000 */
[----:B------:R-:W-:Y:S01]  /*8170*/  IMAD.MOV.U32 R241, RZ, RZ, R247 ;  /* 0x000000fffff17224 */ /* 0x000fe200078e00f7 */
[----:B------:R-:W-:Y:S01]  /*8180*/  LDSM.16.MT88.4 R40, [R85+0x1b800] ;  /* 0x01b800005528783b */ /* 0x000fe20000004200 */
[----:B----4-:R-:W-:Y:S02]  /*8190*/  @P3 HADD2 R12, -R134.H0_H0, -RZ.H0_H0 ;  /* 0xa00000ff860c3230 */ /* 0x010fe40000000900 */
[----:B---3--:R-:W-:-:S03]  /*81a0*/  @P1 HADD2 R2, -R133.H0_H0, -RZ.H0_H0 ;  /* 0xa00000ff85021230 */ /* 0x008fc60000000900 */
[----:B------:R-:W-:Y:S02]  /*81b0*/  PRMT R11, R12, 0x7610, R11 ;  /* 0x000076100c0b7816 */ /* 0x000fe4000000000b */
[----:B------:R1:W3:Y:S01]  /*81c0*/  LDL.LU.S16 R12, [R1+0x30] ;  /* 0x00003000010c7983 */ /* 0x0002e20000300600 */
[----:B------:R-:W-:Y:S02]  /*81d0*/  PRMT R10, R2, 0x7610, R10 ;  /* 0x00007610020a7816 */ /* 0x000fe4000000000a */
[----:B------:R-:W-:Y:S02]  /*81e0*/  @P3 PRMT R134, R11, 0x5410, RZ ;  /* 0x000054100b863816 */ /* 0x000fe400000000ff */
[----:B------:R1:W4:Y:S01]  /*81f0*/  LDL.LU.S16 R11, [R1+0x2c] ;  /* 0x00002c00010b7983 */ /* 0x0003220000300600 */
[----:B------:R-:W-:-:S03]  /*8200*/  @P1 PRMT R133, R10, 0x5410, RZ ;  /* 0x000054100a851816 */ /* 0x000fc600000000ff */
[----:B------:R1:W4:Y:S01]  /*8210*/  LDL.LU.S16 R10, [R1+0x28] ;  /* 0x00002800010a7983 */ /* 0x0003220000300600 */
[----:B------:R-:W-:-:S03]  /*8220*/  FADD.FTZ R2, R240, R5 ;  /* 0x00000005f0027221 */ /* 0x000fc60000010000 */
[----:B------:R1:W4:Y:S01]  /*8230*/  LDL.LU.S16 R5, [R1+0x38] ;  /* 0x0000380001057983 */ /* 0x0003220000300600 */
[----:B------:R-:W-:Y:S02]  /*8240*/  @!P5 HADD2 R24, -R168.H0_H0, -RZ.H0_H0 ;  /* 0xa00000ffa818d230 */ /* 0x000fe40000000900 */
[----:B------:R-:W-:Y:S01]  /*8250*/  FADD.FTZ R4, R4, R0 ;  /* 0x0000000004047221 */ /* 0x000fe20000010000 */
[----:B--2---:R-:W-:Y:S01]  /*8260*/  @P4 HADD2 R15, -R135.H0_H0, -RZ.H0_H0 ;  /* 0xa00000ff870f4230 */ /* 0x004fe20000000900 */
[----:B------:R-:W-:Y:S02]  /*8270*/  LOP3.LUT R0, R238, 0xffff, RZ, 0xc0, !PT ;  /* 0x0000ffffee007812 */ /* 0x000fe400078ec0ff */
[----:B------:R-:W-:Y:S02]  /*8280*/  PRMT R14, R24, 0x7610, R14 ;  /* 0x00007610180e7816 */ /* 0x000fe4000000000e */
[----:B------:R-:W-:Y:S02]  /*8290*/  PRMT R13, R15, 0x7610, R13 ;  /* 0x000076100f0d7816 */ /* 0x000fe4000000000d */
[----:B------:R-:W-:-:S02]  /*82a0*/  @!P5 PRMT R168, R14, 0x5410, RZ ;  /* 0x000054100ea8d816 */ /* 0x000fc400000000ff */
[----:B------:R-:W-:Y:S02]  /*82b0*/  ISETP.LE.U32.AND P5, PT, R0, UR4, PT ;  /* 0x0000000400007c0c */ /* 0x000fe4000bfa3070 */
[----:B------:R-:W-:Y:S02]  /*82c0*/  LOP3.LUT R0, R226, 0xffff, RZ, 0xc0, !PT ;  /* 0x0000ffffe2007812 */ /* 0x000fe400078ec0ff */
[----:B------:R-:W-:Y:S02]  /*82d0*/  @P4 PRMT R135, R13, 0x5410, RZ ;  /* 0x000054100d874816 */ /* 0x000fe400000000ff */
[----:B------:R-:W-:Y:S02]  /*82e0*/  ISETP.LE.U32.AND P4, PT, R0, UR4, PT ;  /* 0x0000000400007c0c */ /* 0x000fe4000bf83070 */
[----:B------:R-:W-:-:S04]  /*82f0*/  LOP3.LUT R0, R225, 0xffff, RZ, 0xc0, !PT ;  /* 0x0000ffffe1007812 */ /* 0x000fc800078ec0ff */
[----:B------:R-:W-:Y:S01]  /*8300*/  ISETP.LE.U32.AND P3, PT, R0, UR4, PT ;  /* 0x0000000400007c0c */ /* 0x000fe2000bf63070 */
[----:B------:R-:W-:Y:S02]  /*8310*/  IMAD.MOV.U32 R242, RZ, RZ, R94 ;  /* 0x000000fffff27224 */ /* 0x000fe400078e005e */
[----:B------:R-:W-:Y:S01]  /*8320*/  FADD.FTZ R4, R241, R4 ;  /* 0x00000004f1047221 */ /* 0x000fe20000010000 */
[----:B------:R-:W-:Y:S02]  /*8330*/  IMAD.MOV.U32 R243, RZ, RZ, R93 ;  /* 0x000000fffff37224 */ /* 0x000fe400078e005d */
[----:B------:R-:W-:Y:S02]  /*8340*/  FADD.FTZ R0, R242, R2 ;  /* 0x00000002f2007221 */ /* 0x000fe40000010000 */
[----:B------:R-:W-:Y:S01]  /*8350*/  FADD.FTZ R2, R243, R4 ;  /* 0x00000004f3027221 */ /* 0x000fe20000010000 */
[----:B------:R-:W-:Y:S01]  /*8360*/  HMMA.16816.F32 R148, R128, R144, R148 ;  /* 0x000000908094723c */ /* 0x000fe20000001894 */
[----:B------:R-:W-:-:S04]  /*8370*/  IMAD.MOV.U32 R93, RZ, RZ, R87 ;  /* 0x000000ffff5d7224 */ /* 0x000fc800078e0057 */
[----:B------:R-:W-:-:S03]  /*8380*/  FADD.FTZ R0, R93, R0 ;  /* 0x000000005d007221 */ /* 0x000fc60000010000 */
[----:B------:R-:W-:Y:S01]  /*8390*/  HMMA.16816.F32 R160, R128, R162, R56 ;  /* 0x000000a280a0723c */ /* 0x000fe20000001838 */
[----:B------:R-:W2:Y:S01]  /*83a0*/  LDSM.16.MT88.4 R56, [R7+0x3800] ;  /* 0x003800000738783b */ /* 0x000ea20000004200 */
[----:B------:R-:W-:-:S06]  /*83b0*/  FADD.FTZ R2, R252, R2 ;  /* 0x00000002fc027221 */ /* 0x000fcc0000010000 */
[----:B------:R-:W-:Y:S01]  /*83c0*/  HMMA.16816.F32 R144, R128, R146, R120 ;  /* 0x000000928090723c */ /* 0x000fe20000001878 */
[----:B------:R1:W2:Y:S01]  /*83d0*/  LDSM.16.MT88.4 R120, [R7+0x7800] ;  /* 0x007800000778783b */ /* 0x0002a20000004200 */
[----:B------:R-:W-:Y:S01]  /*83e0*/  FADD.FTZ R6, R6, R0 ;  /* 0x0000000006067221 */ /* 0x000fe20000010000 */
[----:B------:R-:W-:-:S03]  /*83f0*/  FADD.FTZ R0, R251, R2 ;  /* 0x00000002fb007221 */ /* 0x000fc60000010000 */
[----:B------:R-:W-:Y:S01]  /*8400*/  FADD.FTZ R2, R249, R6 ;  /* 0x00000006f9027221 */ /* 0x000fe20000010000 */
[----:B------:R-:W-:Y:S02]  /*8410*/  IMAD.MOV.U32 R247, RZ, RZ, R244 ;  /* 0x000000fffff77224 */ /* 0x000fe400078e00f4 */
[----:B------:R-:W-:Y:S01]  /*8420*/  FADD.FTZ R0, R250, R0 ;  /* 0x00000000fa007221 */ /* 0x000fe20000010000 */
[----:B------:R-:W-:Y:S02]  /*8430*/  IMAD.MOV.U32 R94, RZ, RZ, R245 ;  /* 0x000000ffff5e7224 */ /* 0x000fe400078e00f5 */
[----:B------:R-:W-:Y:S01]  /*8440*/  FADD.FTZ R2, R95, R2 ;  /* 0x000000025f027221 */ /* 0x000fe20000010000 */
[----:B------:R-:W-:Y:S02]  /*8450*/  IMAD.MOV.U32 R244, RZ, RZ, R246 ;  /* 0x000000fffff47224 */ /* 0x000fe400078e00f6 */
[----:B------:R-:W-:Y:S01]  /*8460*/  FADD.FTZ R0, R247, R0 ;  /* 0x00000000f7007221 */ /* 0x000fe20000010000 */
[----:B------:R-:W-:-:S02]  /*8470*/  IMAD.MOV.U32 R245, RZ, RZ, R84 ;  /* 0x000000fffff57224 */ /* 0x000fc400078e0054 */
[----:B------:R-:W-:Y:S01]  /*8480*/  FADD.FTZ R2, R94, R2 ;  /* 0x000000025e027221 */ /* 0x000fe20000010000 */
[----:B------:R-:W-:Y:S02]  /*8490*/  IMAD.MOV.U32 R246, RZ, RZ, R86 ;  /* 0x000000fffff67224 */ /* 0x000fe400078e0056 */
[----:B------:R-:W-:Y:S01]  /*84a0*/  FADD.FTZ R0, R244, R0 ;  /* 0x00000000f4007221 */ /* 0x000fe20000010000 */
[----:B---3--:R-:W-:Y:S02]  /*84b0*/  @!P6 HADD2 R12, -R198.H0_H0, -RZ.H0_H0 ;  /* 0xa00000ffc60ce230 */ /* 0x008fe40000000900 */
[----:B----4-:R-:W-:-:S03]  /*84c0*/  @!P4 HADD2 R10, -R175.H0_H0, -RZ.H0_H0 ;  /* 0xa00000ffaf0ac230 */ /* 0x010fc60000000900 */
[----:B------:R-:W-:Y:S01]  /*84d0*/  PRMT R9, R12, 0x7610, R9 ;  /* 0x000076100c097816 */ /* 0x000fe20000000009 */
[----:B------:R-:W-:Y:S01]  /*84e0*/  @!P5 HADD2 R11, -R205.H0_H0, -RZ.H0_H0 ;  /* 0xa00000ffcd0bd230 */ /* 0x000fe20000000900 */
[----:B------:R-:W-:Y:S01]  /*84f0*/  PRMT R4, R10, 0x7610, R4 ;  /* 0x000076100a047816 */ /* 0x000fe20000000004 */
[----:B------:R-:W-:-:S03]  /*8500*/  @!P3 HADD2 R5, -R126.H0_H0, -RZ.H0_H0 ;  /* 0xa00000ff7e05b230 */ /* 0x000fc60000000900 */
[----:B------:R-:W-:Y:S01]  /*8510*/  @!P4 PRMT R175, R4, 0x5410, RZ ;  /* 0x0000541004afc816 */ /* 0x000fe200000000ff */
[----:B------:R-:W-:Y:S01]  /*8520*/  IMAD.U32 R4, RZ, RZ, UR31 ;  /* 0x0000001fff047e24 */ /* 0x000fe2000f8e00ff */
[----:B------:R-:W-:Y:S02]  /*8530*/  PRMT R8, R11, 0x7610, R8 ;  /* 0x000076100b087816 */ /* 0x000fe40000000008 */
[----:B------:R-:W-:Y:S02]  /*8540*/  @!P6 PRMT R198, R9, 0x5410, RZ ;  /* 0x0000541009c6e816 */ /* 0x000fe400000000ff */
[----:B-1----:R-:W-:Y:S01]  /*8550*/  PRMT R7, R5, 0x7610, R7 ;  /* 0x0000761005077816 */ /* 0x002fe20000000007 */
[----:B------:R-:W-:Y:S01]  /*8560*/  IMAD.WIDE R4, R4, 0x2, R210 ;  /* 0x0000000204047825 */ /* 0x000fe200078e02d2 */
[----:B------:R-:W-:Y:S01]  /*8570*/  @!P5 PRMT R205, R8, 0x5410, RZ ;  /* 0x0000541008cdd816 */ /* 0x000fe200000000ff */
[----:B------:R-:W-:Y:S04]  /*8580*/  STG.E.U16 desc[UR24][R210.64+0x2], R198 ;  /* 0x000002c6d2007986 */ /* 0x000fe8000c101518 */
[----:B------:R-:W-:Y:S04]  /*8590*/  STG.E.U16 desc[UR24][R4.64], R197 ;  /* 0x000000c504007986 */ /* 0x000fe8000c101518 */
[----:B------:R-:W-:Y:S04]  /*85a0*/  STG.E.U16 desc[UR24][R4.64+0x2], R195 ;  /* 0x000002c304007986 */ /* 0x000fe8000c101518 */
[----:B------:R-:W-:Y:S04]  /*85b0*/  STG.E.U16 desc[UR24][R210.64+0x10], R204 ;  /* 0x000010ccd2007986 */ /* 0x000fe8000c101518 */
[----:B------:R-:W-:Y:S04]  /*85c0*/  STG.E.U16 desc[UR24][R210.64+0x12], R200 ;  /* 0x000012c8d2007986 */ /* 0x000fe8000c101518 */
[----:B------:R-:W-:Y:S04]  /*85d0*/  STG.E.U16 desc[UR24][R4.64+0x12], R201 ;  /* 0x000012c904007986 */ /* 0x000fe8000c101518 */
        /* <DEDUP_REMOVED lines=27> */
[----:B------:R-:W-:Y:S01]  /*8790*/  LDSM.16.MT88.4 R8, [R92+0x7800] ;  /* 0x007800005c08783b */ /* 0x000fe20000004200 */
[----:B-1----:R-:W-:Y:S01]  /*87a0*/  FADD.FTZ R4, R245, R2 ;  /* 0x00000002f5047221 */ /* 0x002fe20000010000 */
[----:B------:R-:W-:-:S03]  /*87b0*/  FADD.FTZ R2, R246, R0 ;  /* 0x00000000f6027221 */ /* 0x000fc60000010000 */
[----:B------:R-:W-:-:S04]  /*87c0*/  FADD.FTZ R0, R239, R4 ;  /* 0x00000004ef007221 */ /* 0x000fc80000010000 */
[----:B------:R-:W-:-:S04]  /*87d0*/  FADD.FTZ R0, R234, R0 ;  /* 0x00000000ea007221 */ /* 0x000fc80000010000 */
[----:B------:R-:W-:-:S04]  /*87e0*/  FADD.FTZ R230, R235, R0 ;  /* 0x00000000ebe67221 */ /* 0x000fc80000010000 */
[----:B------:R-:W-:Y:S02]  /*87f0*/  FADD.FTZ R230, R202, R230 ;  /* 0x000000e6cae67221 */ /* 0x000fe40000010000 */
[----:B------:R1:W5:Y:S01]  /*8800*/  LDL.LU R202, [R1+0x6c] ;  /* 0x00006c0001ca7983 */ /* 0x0003620000300800 */
[C---:B------:R-:W-:Y:S08]  /*8810*/  HMMA.16816.F32 R104, R128.reuse, R106, R52 ;  /* 0x0000006a8068723c */ /* 0x040ff00000001834 */
[C---:B--2---:R-:W-:Y:S01]  /*8820*/  HMMA.16816.F32 R52, R128.reuse, R56, R96 ;  /* 0x000000388034723c */ /* 0x044fe20000001860 */
[----:B------:R-:W-:Y:S07]  /*8830*/  LDSM.16.MT88.4 R96, [R92+0x5800] ;  /* 0x005800005c60783b */ /* 0x000fee0000004200 */
[C---:B------:R-:W-:Y:S01]  /*8840*/  HMMA.16816.F32 R84, R128.reuse, R88, R136 ;  /* 0x000000588054723c */ /* 0x040fe20000001888 */
[----:B------:R-:W2:Y:S07]  /*8850*/  LDSM.16.MT88.4 R136, [R92+0x1800] ;  /* 0x001800005c88783b */ /* 0x000eae0000004200 */
        /* <DEDUP_REMOVED lines=14> */
[----:B------:R-:W-:-:S04]  /*8940*/  FADD.FTZ R231, R236, R2 ;  /* 0x00000002ece77221 */ /* 0x000fc80000010000 */
[----:B------:R-:W-:-:S04]  /*8950*/  FADD.FTZ R231, R237, R231 ;  /* 0x000000e7ede77221 */ /* 0x000fc80000010000 */
[----:B------:R-:W-:Y:S01]  /*8960*/  FADD.FTZ R231, R227, R231 ;  /* 0x000000e7e3e77221 */ /* 0x000fe20000010000 */
[----:B-1----:R-:W-:Y:S10]  /*8970*/  BRA.U !UP1, `(.L_x_1901) ;  /* 0x0000005509f47547 */ /* 0x002ff4000b800000 */
[----:B------:R-:W2:Y:S01]  /*8980*/  LDL.LU R227, [R1+0x3c] ;  /* 0x00003c0001e37983 */ /* 0x000ea20000300800 */
[----:B------:R-:W-:Y:S01]  /*8990*/  IMAD.U32 R0, RZ, RZ, UR21 ;  /* 0x00000015ff007e24 */ /* 0x000fe2000f8e00ff */
[----:B------:R-:W1:Y:S01]  /*89a0*/  LDCU UR4, c[0x0][0x440] ;  /* 0x00008800ff0477ac */ /* 0x000e620008000800 */
[----:B------:R-:W3:Y:S01]  /*89b0*/  S2UR UR5, SR_CgaCtaId ;  /* 0x00000000000579c3 */ /* 0x000ee20000008800 */
[----:B------:R-:W4:Y:S01]  /*89c0*/  S2R R205, SR_TID.X ;  /* 0x0000000000cd7919 */ /* 0x000f220000002100 */
[----:B------:R-:W-:Y:S01]  /*89d0*/  IMAD.MOV.U32 R133, RZ, RZ, R3 ;  /* 0x000000ffff857224 */ /* 0x000fe200078e0003 */
[----:B------:R-:W1:Y:S01]  /*89e0*/  LDCU UR11, c[0x0][0x448] ;  /* 0x00008900ff0b77ac */ /* 0x000e620008000800 */
[----:B------:R-:W-:Y:S02]  /*89f0*/  IMAD.MOV.U32 R198, RZ, RZ, 0x20 ;  /* 0x00000020ffc67424 */ /* 0x000fe400078e00ff */
[----:B------:R-:W-:Y:S01]  /*8a00*/  IMAD.MOV.U32 R201, RZ, RZ, 0x20 ;  /* 0x00000020ffc97424 */ /* 0x000fe200078e00ff */
[----:B------:R-:W-:Y:S01]  /*8a10*/  UMOV UR6, 0x400 ;  /* 0x0000040000067882 */ /* 0x000fe20000000000 */
[----:B------:R-:W4:Y:S01]  /*8a20*/  LDC R209, c[0x0][0x4f8] ;  /* 0x00013e00ffd17b82 */ /* 0x000f220000000800 */
[----:B------:R-:W-:Y:S01]  /*8a30*/  SEL R198, R198, 0xffffffe0, !P2 ;  /* 0xffffffe0c6c67807 */ /* 0x000fe20005000000 */
[----:B------:R-:W-:Y:S01]  /*8a40*/  UIADD3 UR10, UPT, UPT, UR22, 0x3f, URZ ;  /* 0x0000003f160a7890 */ /* 0x000fe2000fffe0ff */
[----:B------:R-:W-:Y:S01]  /*8a50*/  IMAD.MOV.U32 R207, RZ, RZ, 0x40 ;  /* 0x00000040ffcf7424 */ /* 0x000fe200078e00ff */
[----:B------:R-:W2:Y:S01]  /*8a60*/  LDCU UR9, c[0x0][0x440] ;  /* 0x00008800ff0977ac */ /* 0x000ea20008000800 */
[----:B------:R-:W2:Y:S01]  /*8a70*/  LDCU.U8 UR8, c[0x0][0x4f8] ;  /* 0x00009f00ff0877ac */ /* 0x000ea20008000000 */
[----:B------:R-:W-:-:S02]  /*8a80*/  ULEA.HI UR10, UR10, 0xfffffffe, URZ, 0x1a ;  /* 0xfffffffe0a0a7891 */ /* 0x000fc4000f8fd0ff */
[----:B---3--:R-:W-:Y:S02]  /*8a90*/  ULEA UR5, UR5, UR6, 0x18 ;  /* 0x0000000605057291 */ /* 0x008fe4000f8ec0ff */
[----:B-1----:R-:W-:Y:S01]  /*8aa0*/  USHF.L.U32 UR6, UR11, 0x3, URZ ;  /* 0x000000030b067899 */ /* 0x002fe200080006ff */
[----:B----4-:R-:W-:Y:S01]  /*8ab0*/  LOP3.LUT R209, R209, 0xff, RZ, 0xc0, !PT ;  /* 0x000000ffd1d17812 */ /* 0x010fe200078ec0ff */
[C---:B------:R-:W-:Y:S01]  /*8ac0*/  IMAD.SHL.U32 R5, R205.reuse, 0x40, RZ ;  /* 0x00000040cd057824 */ /* 0x040fe200078e00ff */
[--C-:B------:R-:W-:Y:S01]  /*8ad0*/  SHF.R.U32.HI R212, RZ, 0x2, R205.reuse ;  /* 0x00000002ffd47819 */ /* 0x100fe200000116cd */
[C---:B------:R-:W-:Y:S01]  /*8ae0*/  IMAD.SHL.U32 R2, R205.reuse, 0x8, RZ ;  /* 0x00000008cd027824 */ /* 0x040fe200078e00ff */
[----:B------:R-:W-:Y:S01]  /*8af0*/  SHF.R.U32.HI R197, RZ, 0x1, R205 ;  /* 0x00000001ffc57819 */ /* 0x000fe200000116cd */
[----:B------:R-:W-:Y:S01]  /*8b00*/  IMAD.SHL.U32 R206, R205, 0x40, RZ ;  /* 0x00000040cdce7824 */ /* 0x000fe200078e00ff */
[----:B------:R-:W-:Y:S01]  /*8b10*/  LOP3.LUT R212, R212, 0x7, RZ, 0xc0, !PT ;  /* 0x00000007d4d47812 */ /* 0x000fe200078ec0ff */
[----:B------:R-:W-:Y:S01]  /*8b20*/  IMAD R209, R209, 0x10000, R209 ;  /* 0x00010000d1d17824 */ /* 0x000fe200078e02d1 */
[----:B------:R-:W-:-:S02]  /*8b30*/  LOP3.LUT R4, R2, 0x38, RZ, 0xc0, !PT ;  /* 0x0000003802047812 */ /* 0x000fc400078ec0ff */
[----:B------:R-:W-:Y:S02]  /*8b40*/  LOP3.LUT R3, R2, 0x1f8, RZ, 0xc0, !PT ;  /* 0x000001f802037812 */ /* 0x000fe400078ec0ff */
[----:B------:R-:W-:Y:S01]  /*8b50*/  ISETP.GE.AND P1, PT, R4, UR4, PT ;  /* 0x0000000404007c0c */ /* 0x000fe2000bf26270 */
[----:B------:R-:W-:Y:S01]  /*8b60*/  IMAD.U32 R4, RZ, RZ, UR23 ;  /* 0x00000017ff047e24 */ /* 0x000fe2000f8e00ff */
[----:B------:R-:W-:Y:S01]  /*8b70*/  LOP3.LUT R204, R206, 0x1c0, RZ, 0xc0, !PT ;  /* 0x000001c0cecc7812 */ /* 0x000fe200078ec0ff */
[----:B------:R-:W1:Y:S01]  /*8b80*/  LDCU UR4, c[0x0][0x45c] ;  /* 0x00008b80ff0477ac */ /* 0x000e620008000800 */
[----:B------:R-:W-:Y:S02]  /*8b90*/  LOP3.LUT R3, R3, 0x38, R205, 0x78, !PT ;  /* 0x0000003803037812 */ /* 0x000fe400078e78cd */
[--C-:B------:R-:W-:Y:S02]  /*8ba0*/  LOP3.LUT R204, R204, 0x38, R2.reuse, 0xf8, !PT ;  /* 0x00000038cccc7812 */ /* 0x100fe400078ef802 */
[----:B------:R-:W-:-:S02]  /*8bb0*/  LOP3.LUT R3, R3, 0x1e00, R2, 0xf8, !PT ;  /* 0x00001e0003037812 */ /* 0x000fc400078ef802 */
[----:B------:R-:W-:Y:S02]  /*8bc0*/  LOP3.LUT R196, R204, 0x8, R205, 0x78, !PT ;  /* 0x00000008ccc47812 */ /* 0x000fe400078e78cd */
[----:B------:R-:W-:Y:S02]  /*8bd0*/  LOP3.LUT P0, RZ, R205, 0x2, RZ, 0xc0, !PT ;  /* 0x00000002cdff7812 */ /* 0x000fe4000780c0ff */
[----:B------:R-:W-:Y:S02]  /*8be0*/  LEA R208, R3, UR5, 0x1 ;  /* 0x0000000503d07c11 */ /* 0x000fe4000f8e08ff */
[----:B------:R-:W-:Y:S01]  /*8bf0*/  SEL R201, R201, 0xffffffe0, !P0 ;  /* 0xffffffe0c9c97807 */ /* 0x000fe20004000000 */
[----:B--2---:R-:W-:-:S04]  /*8c00*/  IMAD R0, R0, 0x80, R227 ;  /* 0x0000008000007824 */ /* 0x004fc800078e02e3 */
[----:B------:R-:W-:Y:S01]  /*8c10*/  IMAD.IADD R212, R212, 0x1, R0 ;  /* 0x00000001d4d47824 */ /* 0x000fe200078e0200 */
[----:B------:R-:W-:-:S04]  /*8c20*/  LOP3.LUT R0, R5, 0x1c0, RZ, 0xc0, !PT ;  /* 0x000001c005007812 */ /* 0x000fc800078ec0ff */
[----:B------:R-:W-:-:S04]  /*8c30*/  LOP3.LUT R0, R0, 0x38, R2, 0xf8, !PT ;  /* 0x0000003800007812 */ /* 0x000fc800078ef802 */
[----:B------:R-:W-:Y:S01]  /*8c40*/  LOP3.LUT R197, R0, 0x8, R197, 0x78, !PT ;  /* 0x0000000800c57812 */ /* 0x000fe200078e78c5 */
[----:B------:R-:W-:-:S03]  /*8c50*/  IMAD.U32 R0, RZ, RZ, UR22 ;  /* 0x00000016ff007e24 */ /* 0x000fc6000f8e00ff */
[----:B------:R-:W-:Y:S02]  /*8c60*/  LOP3.LUT R197, R197, 0x200, R5, 0xf8, !PT ;  /* 0x00000200c5c57812 */ /* 0x000fe400078ef805 */
[----:B------:R-:W-:Y:S01]  /*8c70*/  IADD3 R213, PT, PT, R0, -UR23, R212 ;  /* 0x8000001700d57c10 */ /* 0x000fe2000fffe0d4 */
[----:B------:R-:W-:Y:S01]  /*8c80*/  VIADD R212, R212, UR22 ;  /* 0x00000016d4d47c36 */ /* 0x000fe20008000000 */
[----:B------:R-:W-:Y:S02]  /*8c90*/  LOP3.LUT R0, R206, 0x400, RZ, 0xc0, !PT ;  /* 0x00000400ce007812 */ /* 0x000fe400078ec0ff */
[----:B------:R-:W-:Y:S02]  /*8ca0*/  IADD3 R213, PT, PT, R213, 0x8, R4 ;  /* 0x00000008d5d57810 */ /* 0x000fe40007ffe004 */
[----:B------:R-:W2:Y:S01]  /*8cb0*/  LDC.64 R4, c[0x0][0x3c0] ;  /* 0x0000f000ff047b82 */ /* 0x000ea20000000a00 */
[----:B------:R-:W-:Y:S01]  /*8cc0*/  LEA R197, R197, UR5, 0x1 ;  /* 0x00000005c5c57c11 */ /* 0x000fe2000f8e08ff */
[----:B------:R-:W-:-:S02]  /*8cd0*/  IMAD R196, R196, 0x2, R0 ;  /* 0x00000002c4c47824 */ /* 0x000fc400078e0200 */
[----:B------:R-:W-:Y:S02]  /*8ce0*/  IMAD.MOV.U32 R0, RZ, RZ, R132 ;  /* 0x000000ffff007224 */ /* 0x000fe400078e0084 */
[----:B------:R-:W-:Y:S02]  /*8cf0*/  IMAD.IADD R198, R198, 0x1, R197 ;  /* 0x00000001c6c67824 */ /* 0x000fe400078e02c5 */
[----:B------:R-:W-:Y:S01]  /*8d00*/  VIADD R3, R197, 0x18000 ;  /* 0x00018000c5037836 */ /* 0x000fe20000000000 */
[----:B--2---:R2:W-:Y:S02]  /*8d10*/  STL.64 [R1+0x38], R4 ;  /* 0x0000380401007387 */ /* 0x0045e40000100a00 */
[----:B--2---:R-:W-:-:S05]  /*8d20*/  IMAD.SHL.U32 R4, R205, 0x2, RZ ;  /* 0x00000002cd047824 */ /* 0x004fca00078e00ff */
[----:B------:R-:W-:-:S05]  /*8d30*/  LOP3.LUT R4, R4, 0x6, RZ, 0xc0, !PT ;  /* 0x0000000604047812 */ /* 0x000fca00078ec0ff */
[----:B------:R-:W-:-:S05]  /*8d40*/  VIADD R2, R4, UR23 ;  /* 0x0000001704027c36 */ /* 0x000fca0008000000 */
[----:B------:R2:W-:Y:S02]  /*8d50*/  STL [R1+0x68], R2 ;  /* 0x0000680201007387 */ /* 0x0005e40000100800 */
[----:B--2---:R-:W-:Y:S01]  /*8d60*/  VIADD R2, R197, 0x18040 ;  /* 0x00018040c5027836 */ /* 0x004fe20000000000 */
[----:B-1----:R-:W-:Y:S06]  /*8d70*/  BRA `(.L_x_1902) ;  /* 0x0000000000e07947 */ /* 0x002fec0003800000 */
.L_x_1904:
[----:B------:R-:W2:Y:S01]  /*8d80*/  LDL R191, [R1+0x5c] ;  /* 0x00005c0001bf7983 */ /* 0x000ea20000100800 */
[----:B------:R-:W1:Y:S01]  /*8d90*/  LDC.64 R2, c[0x0][0x3b8] ;  /* 0x0000ee00ff027b82 */ /* 0x000e620000000a00 */
[----:B------:R-:W-:Y:S02]  /*8da0*/  UIADD3 UR13, UPT, UPT, UR10, -0x1, URZ ;  /* 0xffffffff0a0d7890 */ /* 0x000fe4000fffe0ff */
[----:B------:R-:W3:Y:S04]  /*8db0*/  LDL R190, [R1+0x58] ;  /* 0x0000580001be7983 */ /* 0x000ee80000100800 */
[----:B-1----:R-:W-:Y:S04]  /*8dc0*/  IMAD.WIDE.U32 R168, R2, UR13, RZ ;  /* 0x0000000d02a87c25 */ /* 0x002fe8000f8e00ff */
[----:B------:R-:W-:Y:S02]  /*8dd0*/  IMAD R169, R3, UR13, R169 ;  /* 0x0000000d03a97c24 */ /* 0x000fe4000f8e02a9 */
[C---:B------:R-:W-:Y:S03]  /*8de0*/  IMAD.SHL.U32 R132, R168.reuse, 0x40, RZ ;  /* 0x00000040a8847824 */ /* 0x040fe600078e00ff */
[----:B------:R-:W-:Y:S02]  /*8df0*/  SHF.L.U64.HI R135, R168, 0x6, R169 ;  /* 0x00000006a8877819 */ /* 0x000fe400000102a9 */
[C---:B------:R-:W-:Y:S04]  /*8e00*/  LEA R132, P5, R2.reuse, R132, 0x5 ;  /* 0x0000008402847211 */ /* 0x040fe800078a28ff */
[----:B------:R-:W-:Y:S02]  /*8e10*/  LEA.HI.X R3, R2, R135, R3, 0x5, P5 ;  /* 0x0000008702037211 */ /* 0x000fe400028f2c03 */
[-C--:B--2---:R-:W-:Y:S02]  /*8e20*/  LEA R134, P6, R168, R191.reuse, 0x7 ;  /* 0x000000bfa8867211 */ /* 0x084fe400078c38ff */
[----:B------:R-:W-:Y:S02]  /*8e30*/  LEA R2, P5, R132, R191, 0x1 ;  /* 0x000000bf84027211 */ /* 0x000fe400078a08ff */
[-C--:B---3--:R-:W-:Y:S02]  /*8e40*/  LEA.HI.X R135, R168, R190.reuse, R169, 0x7, P6 ;  /* 0x000000bea8877211 */ /* 0x088fe400030f3ca9 */
        /* <DEDUP_REMOVED lines=43> */
.L_x_1902:
[----:B------:R-:W2:Y:S01]  /*9100*/  LDL R11, [R1+0x38] ;  /* 0x00003800010b7983 */ /* 0x000ea20000100800 */
[----:B------:R-:W-:Y:S04]  /*9110*/  DEPBAR.LE SB0, 0x0 ;  /* 0x000080000000791a */ /* 0x000fe80000000000 */
[----:B------:R-:W3:Y:S01]  /*9120*/  LDL R12, [R1+0x3c] ;  /* 0x00003c00010c7983 */ /* 0x000ee20000100800 */
[C---:B------:R-:W-:Y:S01]  /*9130*/  IMAD.SHL.U32 R9, R205.reuse, 0x8, RZ ;  /* 0x00000008cd097824 */ /* 0x040fe200078e00ff */
[----:B-----5:R-:W-:Y:S01]  /*9140*/  SHF.R.U32.HI R202, RZ, 0x1, R205 ;  /* 0x00000001ffca7819 */ /* 0x020fe200000116cd */
[----:B------:R-:W-:Y:S02]  /*9150*/  IMAD.SHL.U32 R16, R205, 0x20, RZ ;  /* 0x00000020cd107824 */ /* 0x000fe400078e00ff */
[----:B------:R-:W4:Y:S01]  /*9160*/  LDL R10, [R1+0x64] ;  /* 0x00006400010a7983 */ /* 0x000f220000100800 */
[----:B------:R-:W-:Y:S01]  /*9170*/  VIADD R132, R196, UR5 ;  /* 0x00000005c4847c36 */ /* 0x000fe20008000000 */
[----:B------:R-:W-:Y:S01]  /*9180*/  LOP3.LUT R9, R9, 0x38, RZ, 0xc0, !PT ;  /* 0x0000003809097812 */ /* 0x000fe200078ec0ff */
[----:B------:R-:W-:Y:S02]  /*9190*/  UIADD3 UR11, UPT, UPT, UR26, -0x61c88647, URZ ;  /* 0x9e3779b91a0b7890 */ /* 0x000fe4000fffe0ff */
[----:B------:R-:W4:Y:S01]  /*91a0*/  LDL R8, [R1+0x60] ;  /* 0x0000600001087983 */ /* 0x000f220000100800 */
[----:B------:R-:W-:Y:S01]  /*91b0*/  LOP3.LUT R203, R16, 0x7c00, RZ, 0xc0, !PT ;  /* 0x00007c0010cb7812 */ /* 0x000fe200078ec0ff */
[----:B------:R-:W-:Y:S01]  /*91c0*/  UIADD3 UR12, UPT, UPT, UR26, 0x3c6ef372, URZ ;  /* 0x3c6ef3721a0c7890 */ /* 0x000fe2000fffe0ff */
[C---:B------:R-:W-:Y:S01]  /*91d0*/  LOP3.LUT R15, R9.reuse, 0x40, RZ, 0xfc, !PT ;  /* 0x00000040090f7812 */ /* 0x040fe200078efcff */
[----:B------:R-:W-:Y:S01]  /*91e0*/  BAR.SYNC.DEFER_BLOCKING 0x0 ;  /* 0x0000000000007b1d */ /* 0x000fe20000010000 */
[----:B------:R-:W-:Y:S01]  /*91f0*/  LOP3.LUT R14, R9, 0x80, RZ, 0xfc, !PT ;  /* 0x00000080090e7812 */ /* 0x000fe200078efcff */
[----:B------:R-:W-:Y:S01]  /*9200*/  USHF.L.U32 UR13, UR10, 0x1, URZ ;  /* 0x000000010a0d7899 */ /* 0x000fe200080006ff */
[----:B------:R-:W-:Y:S01]  /*9210*/  ISETP.GE.AND P4, PT, R15, UR9, PT ;  /* 0x000000090f007c0c */ /* 0x000fe2000bf86270 */
[----:B------:R-:W-:Y:S01]  /*9220*/  UISETP.NE.AND UP0, UPT, UR10, URZ, UPT ;  /* 0x000000ff0a00728c */ /* 0x000fe2000bf05270 */
[----:B------:R-:W-:Y:S01]  /*9230*/  ISETP.GE.AND P3, PT, R14, UR9, PT ;  /* 0x000000090e007c0c */ /* 0x000fe2000bf66270 */
[----:B------:R-:W-:Y:S01]  /*9240*/  UIADD3 UR16, UPT, UPT, UR27, 0x76cf5d0a, URZ ;  /* 0x76cf5d0a1b107890 */ /* 0x000fe2000fffe0ff */
[----:B------:R-:W-:Y:S01]  /*9250*/  LOP3.LUT R13, R9, 0xc0, RZ, 0xfc, !PT ;  /* 0x000000c0090d7812 */ /* 0x000fe200078efcff */
[----:B------:R-:W-:Y:S01]  /*9260*/  STL [R1+0x50], R15 ;  /* 0x0000500f01007387 */ /* 0x000fe20000100800 */
[----:B------:R-:W-:Y:S02]  /*9270*/  UIADD3 UR15, UPT, UPT, UR27, 0x32370b8f, URZ ;  /* 0x32370b8f1b0f7890 */ /* 0x000fe4000fffe0ff */
[----:B------:R-:W-:Y:S02]  /*9280*/  ISETP.GE.AND P2, PT, R13, UR9, PT ;  /* 0x000000090d007c0c */ /* 0x000fe4000bf46270 */
[----:B------:R-:W-:Y:S05]  /*9290*/  STL [R1+0x34], R14 ;  /* 0x0000340e01007387 */ /* 0x000fea0000100800 */
[----:B------:R-:W-:Y:S05]  /*92a0*/  STL [R1+0x54], R13 ;  /* 0x0000540d01007387 */ /* 0x000fea0000100800 */
[----:B------:R-:W4:Y:S05]  /*92b0*/  LDL R214, [R1+0x68] ;  /* 0x0000680001d67983 */ /* 0x000f2a0000100800 */
[----:B------:R-:W4:Y:S01]  /*92c0*/  LDL.64 R218, [R1+0x48] ;  /* 0x0000480001da7983 */ /* 0x000f220000100a00 */
[----:B------:R-:W1:Y:S02]  /*92d0*/  S2R R216, SR_TID.X ;  /* 0x0000000000d87919 */ /* 0x000e640000002100 */
[----:B-1----:R-:W-:Y:S01]  /*92e0*/  SHF.R.U32.HI R216, RZ, 0x5, R216 ;  /* 0x00000005ffd87819 */ /* 0x002fe200000116d8 */
[C---:B--2---:R-:W-:Y:S04]  /*92f0*/  IMAD.WIDE.U32 R6, R11.reuse, UR10, RZ ;  /* 0x0000000a0b067c25 */ /* 0x044fe8000f8e00ff */
[----:B------:R-:W-:Y:S02]  /*9300*/  IMAD.SHL.U32 R3, R6, 0x40, RZ ;  /* 0x0000004006037824 */ /* 0x000fe400078e00ff */
[----:B---3--:R-:W-:Y:S01]  /*9310*/  IMAD R2, R12, UR10, R7 ;  /* 0x0000000a0c027c24 */ /* 0x008fe2000f8e0207 */
[C---:B----4-:R-:W-:Y:S04]  /*9320*/  LEA R4, P0, R6.reuse, R10, 0x7 ;  /* 0x0000000a06047211 */ /* 0x050fe800078038ff */
[C-C-:B------:R-:W-:Y:S02]  /*9330*/  SHF.L.U64.HI R7, R6.reuse, 0x6, R2.reuse ;  /* 0x0000000606077819 */ /* 0x140fe40000010202 */
[----:B------:R-:W-:Y:S02]  /*9340*/  LEA.HI.X R5, R6, R8, R2, 0x7, P0 ;  /* 0x0000000806057211 */ /* 0x000fe400000f3c02 */
[----:B------:R-:W-:Y:S02]  /*9350*/  LEA R6, P0, R11, R3, 0x5 ;  /* 0x000000030b067211 */ /* 0x000fe400078028ff */
[----:B------:R-:W-:Y:S01]  /*9360*/  LOP3.LUT R3, R203, 0x200, R206, 0xf8, !PT ;  /* 0x00000200cb037812 */ /* 0x000fe200078ef8ce */
        /* <DEDUP_REMOVED lines=22> */
[----:B------:R-:W-:Y:S02]  /*94d0*/  LEA R134, R2, UR5, 0x1 ;  /* 0x0000000502867c11 */ /* 0x000fe4000f8e08ff */
[----:B------:R-:W-:Y:S02]  /*94e0*/  SEL R2, R207, 0xffffffc0, !P0 ;  /* 0xffffffc0cf027807 */ /* 0x000fe40004000000 */
[----:B------:R-:W-:Y:S01]  /*94f0*/  @P3 STS.128 [R208+0x1c000], RZ ;  /* 0x01c000ffd0003388 */ /* 0x000fe20000000c00 */
[C-C-:B------:R-:W-:Y:S04]  /*9500*/  IMAD.IADD R199, R201.reuse, 0x1, R134.reuse ;  /* 0x00000001c9c77824 */ /* 0x140fe800078e0286 */
[----:B------:R-:W-:Y:S01]  /*9510*/  @!PT LDS RZ, [RZ] ;  /* 0x00000000fffff984 */ /* 0x000fe20000000800 */
[----:B------:R-:W-:Y:S01]  /*9520*/  @!PT LDS RZ, [RZ] ;  /* 0x00000000fffff984 */ /* 0x000fe20000000800 */
[----:B------:R-:W-:Y:S01]  /*9530*/  @!PT LDS RZ, [RZ] ;  /* 0x00000000fffff984 */ /* 0x000fe20000000800 */
[----:B------:R1:W-:Y:S01]  /*9540*/  @!P2 LDGSTS.E.BYPASS.LTC128B.128 [R208+0x1e000], desc[UR24][R4.64+0x180] ;  /* 0x1e00018004d0afae */ /* 0x0003e2000b981a18 */
        /* <DEDUP_REMOVED lines=28> */
[----:B------:R-:W2:Y:S05]  /*9710*/  LDSM.16.M88.4 R24, [R196+UR5+0x11000] ;  /* 0x01100005c418783b */ /* 0x000eaa0008000200 */
[----:B------:R-:W0:Y:S05]  /*9720*/  LDGDEPBAR ;  /* 0x00000000000079af */ /* 0x000e2a0000000000 */
[----:B------:R-:W4:Y:S05]  /*9730*/  LDSM.16.M88.4 R168, [R196+UR5+0x11800] ;  /* 0x01180005c4a8783b */ /* 0x000f2a0008000200 */
[----:B------:R-:W-:Y:S05]  /*9740*/  LDSM.16.M88.4 R172, [R199] ;  /* 0x00000000c7ac783b */ /* 0x000fea0000000200 */
[----:B------:R-:W4:Y:S05]  /*9750*/  LDSM.16.M88.4 R176, [R3+0x10000] ;  /* 0x0100000003b0783b */ /* 0x000f2a0000000200 */
[----:B------:R-:W4:Y:S05]  /*9760*/  LDSM.16.M88.4 R180, [R3+0x10800] ;  /* 0x0108000003b4783b */ /* 0x000f2a0000000200 */
[----:B------:R-:W4:Y:S01]  /*9770*/  LDSM.16.M88.4 R184, [R3+0x11000] ;  /* 0x0110000003b8783b */ /* 0x000f220000000200 */
[C---:B-1----:R-:W-:Y:S04]  /*9780*/  HMMA.16816.F32 R4, R32.reuse, R8, RZ ;  /* 0x000000082004723c */ /* 0x042fe800000018ff */
[----:B------:R-:W1:Y:S04]  /*9790*/  LDSM.16.M88.4 R188, [R3+0x11800] ;  /* 0x0118000003bc783b */ /* 0x000e680000000200 */
[C---:B------:R-:W-:Y:S01]  /*97a0*/  HMMA.16816.F32 R8, R32.reuse, R10, RZ ;  /* 0x0000000a2008723c */ /* 0x040fe200000018ff */
[----:B------:R-:W-:Y:S07]  /*97b0*/  LDSM.16.M88.4 R192, [R2+0x10000] ;  /* 0x0100000002c0783b */ /* 0x000fee0000000200 */
[C---:B---3--:R-:W-:Y:S08]  /*97c0*/  HMMA.16816.F32 R12, R32.reuse, R16, RZ ;  /* 0x00000010200c723c */ /* 0x048ff000000018ff */
[C---:B------:R-:W-:Y:S08]  /*97d0*/  HMMA.16816.F32 R16, R32.reuse, R18, RZ ;  /* 0x000000122010723c */ /* 0x040ff000000018ff */
[C---:B--2---:R-:W-:Y:S08]  /*97e0*/  HMMA.16816.F32 R20, R32.reuse, R24, RZ ;  /* 0x000000182014723c */ /* 0x044ff000000018ff */
[C---:B------:R-:W-:Y:S08]  /*97f0*/  HMMA.16816.F32 R24, R32.reuse, R26, RZ ;  /* 0x0000001a2018723c */ /* 0x040ff000000018ff */
[C---:B----4-:R-:W-:Y:S08]  /*9800*/  HMMA.16816.F32 R28, R32.reuse, R168, RZ ;  /* 0x000000a8201c723c */ /* 0x050ff000000018ff */
[----:B------:R-:W-:Y:S01]  /*9810*/  HMMA.16816.F32 R32, R32, R170, RZ ;  /* 0x000000aa2020723c */ /* 0x000fe200000018ff */
[----:B------:R-:W2:Y:S07]  /*9820*/  LDSM.16.M88.4 R168, [R135] ;  /* 0x0000000087a8783b */ /* 0x000eae0000000200 */
[C---:B------:R-:W-:Y:S08]  /*9830*/  HMMA.16816.F32 R4, R172.reuse, R176, R4 ;  /* 0x000000b0ac04723c */ /* 0x040ff00000001804 */
[C---:B------:R-:W-:Y:S01]  /*9840*/  HMMA.16816.F32 R8, R172.reuse, R178, R8 ;  /* 0x000000b2ac08723c */ /* 0x040fe20000001808 */
[----:B------:R-:W3:Y:S07]  /*9850*/  LDSM.16.M88.4 R176, [R2+0x10800] ;  /* 0x0108000002b0783b */ /* 0x000eee0000000200 */
[C---:B------:R-:W-:Y:S08]  /*9860*/  HMMA.16816.F32 R12, R172.reuse, R180, R12 ;  /* 0x000000b4ac0c723c */ /* 0x040ff0000000180c */
[C---:B------:R-:W-:Y:S01]  /*9870*/  HMMA.16816.F32 R16, R172.reuse, R182, R16 ;  /* 0x000000b6ac10723c */ /* 0x040fe20000001810 */
[----:B------:R-:W-:Y:S07]  /*9880*/  LDSM.16.M88.4 R180, [R2+0x11800] ;  /* 0x0118000002b4783b */ /* 0x000fee0000000200 */
[C---:B------:R-:W-:Y:S08]  /*9890*/  HMMA.16816.F32 R20, R172.reuse, R184, R20 ;  /* 0x000000b8ac14723c */ /* 0x040ff00000001814 */
[C---:B------:R-:W-:Y:S01]  /*98a0*/  HMMA.16816.F32 R24, R172.reuse, R186, R24 ;  /* 0x000000baac18723c */ /* 0x040fe20000001818 */
[----:B------:R-:W-:Y:S07]  /*98b0*/  LDSM.16.M88.4 R184, [R200] ;  /* 0x00000000c8b8783b */ /* 0x000fee0000000200 */
[C---:B-1----:R-:W-:Y:S08]  /*98c0*/  HMMA.16816.F32 R28, R172.reuse, R188, R28 ;  /* 0x000000bcac1c723c */ /* 0x042ff0000000181c */
[----:B------:R-:W-:Y:S01]  /*98d0*/  HMMA.16816.F32 R32, R172, R190, R32 ;  /* 0x000000beac20723c */ /* 0x000fe20000001820 */
[----:B------:R-:W1:Y:S05]  /*98e0*/  LDSM.16.M88.4 R172, [R2+0x11000] ;  /* 0x0110000002ac783b */ /* 0x000e6a0000000200 */
[----:B------:R-:W4:Y:S02]  /*98f0*/  LDSM.16.M88.4 R188, [R132+0x10000] ;  /* 0x0100000084bc783b */ /* 0x000f240000000200 */
[C---:B--2---:R-:W-:Y:S08]  /*9900*/  HMMA.16816.F32 R4, R168.reuse, R192, R4 ;  /* 0x000000c0a804723c */ /* 0x044ff00000001804 */
[C---:B------:R-:W-:Y:S01]  /*9910*/  HMMA.16816.F32 R8, R168.reuse, R194, R8 ;  /* 0x000000c2a808723c */ /* 0x040fe20000001808 */
[----:B------:R-:W-:Y:S07]  /*9920*/  LDSM.16.M88.4 R192, [R3+0x16800] ;  /* 0x0168000003c0783b */ /* 0x000fee0000000200 */
        /* <DEDUP_REMOVED lines=8> */
[----:B------:R-:W2:Y:S05]  /*99b0*/  LDSM.16.M88.4 R168, [R132+0x11800] ;  /* 0x0118000084a8783b */ /* 0x000eaa0000000200 */
[----:B------:R-:W-:Y:S02]  /*99c0*/  LDSM.16.M88.4 R180, [R134+0x4000] ;  /* 0x0040000086b4783b */ /* 0x000fe40000000200 */
[C---:B----4-:R-:W-:Y:S08]  /*99d0*/  HMMA.16816.F32 R4, R184.reuse, R188, R4 ;  /* 0x000000bcb804723c */ /* 0x050ff00000001804 */
[C---:B------:R-:W-:Y:S01]  /*99e0*/  HMMA.16816.F32 R8, R184.reuse, R190, R8 ;  /* 0x000000beb808723c */ /* 0x040fe20000001808 */
[----:B------:R-:W3:Y:S07]  /*99f0*/  LDSM.16.M88.4 R188, [R196+UR5+0x12000] ;  /* 0x01200005c4bc783b */ /* 0x000eee0008000200 */
        /* <DEDUP_REMOVED lines=8> */
[----:B------:R-:W2:Y:S05]  /*9a80*/  LDSM.16.M88.4 R168, [R196+UR5+0x13000] ;  /* 0x01300005c4a8783b */ /* 0x000eaa0008000200 */
[----:B------:R-:W-:Y:S02]  /*9a90*/  LDSM.16.M88.4 R184, [R199+0x4000] ;  /* 0x00400000c7b8783b */ /* 0x000fe40000000200 */
[C---:B---3--:R-:W-:Y:S08]  /*9aa0*/  HMMA.16816.F32 R4, R180.reuse, R188, R4 ;  /* 0x000000bcb404723c */ /* 0x048ff00000001804 */
[C---:B------:R-:W-:Y:S01]  /*9ab0*/  HMMA.16816.F32 R8, R180.reuse, R190, R8 ;  /* 0x000000beb408723c */ /* 0x040fe20000001808 */
        /* <DEDUP_REMOVED lines=39> */
[----:B------:R-:W3:Y:S07]  /*9d30*/  LDSM.16.M88.4 R188, [R196+UR5+0x14000] ;  /* 0x01400005c4bc783b */ /* 0x000eee0008000200 */
[C---:B-1----:R-:W-:Y:S08]  /*9d40*/  HMMA.16816.F32 R12, R184.reuse, R172, R12 ;  /* 0x000000acb80c723c */ /* 0x042ff0000000180c */
[C---:B------:R-:W-:Y:S01]  /*9d50*/  HMMA.16816.F32 R16, R184.reuse, R174, R16 ;  /* 0x000000aeb810723c */ /* 0x040fe20000001810 */
[----:B------:R-:W1:Y:S07]  /*9d60*/  LDSM.16.M88.4 R172, [R196+UR5+0x14800] ;  /* 0x01480005c4ac783b */ /* 0x000e6e0008000200 */
[C---:B--2---:R-:W-:Y:S08]  /*9d70*/  HMMA.16816.F32 R20, R184.reuse, R168, R20 ;  /* 0x000000a8b814723c */ /* 0x044ff00000001814 */
[C---:B------:R-:W-:Y:S01]  /*9d80*/  HMMA.16816.F32 R24, R184.reuse, R170, R24 ;  /* 0x000000aab818723c */ /* 0x040fe20000001818 */
[----:B------:R-:W2:Y:S07]  /*9d90*/  LDSM.16.M88.4 R168, [R196+UR5+0x15000] ;  /* 0x01500005c4a8783b */ /* 0x000eae0008000200 */
[C---:B----4-:R-:W-:Y:S08]  /*9da0*/  HMMA.16816.F32 R28, R184.reuse, R176, R28 ;  /* 0x000000b0b81c723c */ /* 0x050ff0000000181c */
[----:B------:R-:W-:Y:S01]  /*9db0*/  HMMA.16816.F32 R32, R184, R178, R32 ;  /* 0x000000b2b820723c */ /* 0x000fe20000001820 */
[----:B------:R-:W4:Y:S05]  /*9dc0*/  LDSM.16.M88.4 R176, [R196+UR5+0x15800] ;  /* 0x01580005c4b0783b */ /* 0x000f2a0008000200 */
        /* <DEDUP_REMOVED lines=61> */
[----:B------:R2:W1:Y:S07]  /*a1a0*/  LDSM.16.M88.4 R168, [R3+0x17800] ;  /* 0x0178000003a8783b */ /* 0x00046e0000000200 */
[C---:B----4-:R-:W-:Y:S08]  /*a1b0*/  HMMA.16816.F32 R28, R180.reuse, R176, R28 ;  /* 0x000000b0b41c723c */ /* 0x050ff0000000181c */
[----:B------:R-:W-:Y:S01]  /*a1c0*/  HMMA.16816.F32 R32, R180, R178, R32 ;  /* 0x000000b2b420723c */ /* 0x000fe20000001820 */
[----:B------:R-:W-:Y:S05]  /*a1d0*/  LDSM.16.M88.4 R176, [R135+0xc000] ;  /* 0x00c0000087b0783b */ /* 0x000fea0000000200 */
[----:B------:R-:W4:Y:S02]  /*a1e0*/  LDSM.16.M88.4 R180, [R2+0x16000] ;  /* 0x0160000002b4783b */ /* 0x000f240000000200 */
[C---:B---3--:R-:W-:Y:S01]  /*a1f0*/  HMMA.16816.F32 R4, R184.reuse, R188, R4 ;  /* 0x000000bcb804723c */ /* 0x048fe20000001804 */
[----:B--2---:R-:W-:Y:S05]  /*a200*/  IMAD.U32 R3, RZ, RZ, UR27 ;  /* 0x0000001bff037e24 */ /* 0x004fea000f8e00ff */
[----:B------:R-:W-:Y:S01]  /*a210*/  LOP3.LUT R3, R219, UR13, R3, 0x96, !PT ;  /* 0x0000000ddb037c12 */ /* 0x000fe2000f8e9603 */
[----:B------:R-:W-:Y:S01]  /*a220*/  UIADD3 UR13, UPT, UPT, UR13, 0x1, URZ ;  /* 0x000000010d0d7890 */ /* 0x000fe2000fffe0ff */
[C---:B------:R-:W-:Y:S01]  /*a230*/  HMMA.16816.F32 R8, R184.reuse, R190, R8 ;  /* 0x000000beb808723c */ /* 0x040fe20000001808 */
[----:B------:R-:W2:Y:S07]  /*a240*/  LDSM.16.M88.4 R188, [R2+0x16800] ;  /* 0x0168000002bc783b */ /* 0x000eae0000000200 */
[C---:B------:R-:W-:Y:S08]  /*a250*/  HMMA.16816.F32 R12, R184.reuse, R192, R12 ;  /* 0x000000c0b80c723c */ /* 0x040ff0000000180c */
[C---:B------:R-:W-:Y:S01]  /*a260*/  HMMA.16816.F32 R16, R184.reuse, R194, R16 ;  /* 0x000000c2b810723c */ /* 0x040fe20000001810 */
[----:B------:R-:W3:Y:S07]  /*a270*/  LDSM.16.M88.4 R192, [R2+0x17000] ;  /* 0x0170000002c0783b */ /* 0x000eee0000000200 */
[C---:B-1----:R-:W-:Y:S08]  /*a280*/  HMMA.16816.F32 R20, R184.reuse, R172, R20 ;  /* 0x000000acb814723c */ /* 0x042ff00000001814 */
[C---:B------:R-:W-:Y:S01]  /*a290*/  HMMA.16816.F32 R24, R184.reuse, R174, R24 ;  /* 0x000000aeb818723c */ /* 0x040fe20000001818 */
[----:B------:R1:W3:Y:S07]  /*a2a0*/  LDSM.16.M88.4 R172, [R2+0x17800] ;  /* 0x0178000002ac783b */ /* 0x0002ee0000000200 */
[C---:B------:R-:W-:Y:S08]  /*a2b0*/  HMMA.16816.F32 R28, R184.reuse, R168, R28 ;  /* 0x000000a8b81c723c */ /* 0x040ff0000000181c */
[----:B------:R-:W-:Y:S01]  /*a2c0*/  HMMA.16816.F32 R32, R184, R170, R32 ;  /* 0x000000aab820723c */ /* 0x000fe20000001820 */
[----:B------:R-:W-:Y:S05]  /*a2d0*/  LDSM.16.M88.4 R168, [R200+0xc000] ;  /* 0x00c00000c8a8783b */ /* 0x000fea0000000200 */
[----:B------:R-:W3:Y:S02]  /*a2e0*/  LDSM.16.M88.4 R184, [R132+0x16000] ;  /* 0x0160000084b8783b */ /* 0x000ee40000000200 */
[C---:B----4-:R-:W-:Y:S01]  /*a2f0*/  HMMA.16816.F32 R4, R176.reuse, R180, R4 ;  /* 0x000000b4b004723c */ /* 0x050fe20000001804 */
[----:B-1----:R-:W-:Y:S04]  /*a300*/  IMAD.U32 R2, RZ, RZ, UR10 ;  /* 0x0000000aff027e24 */ /* 0x002fe8000f8e00ff */
[----:B------:R-:W-:Y:S02]  /*a310*/  IMAD R2, R2, 0x40, R214 ;  /* 0x0000004002027824 */ /* 0x000fe400078e02d6 */
[----:B------:R-:W-:Y:S01]  /*a320*/  IMAD.U32 R214, RZ, RZ, UR21 ;  /* 0x00000015ffd67e24 */ /* 0x000fe2000f8e00ff */
[C---:B------:R-:W-:Y:S01]  /*a330*/  HMMA.16816.F32 R8, R176.reuse, R182, R8 ;  /* 0x000000b6b008723c */ /* 0x040fe20000001808 */
[----:B------:R-:W1:Y:S02]  /*a340*/  LDSM.16.M88.4 R180, [R132+0x16800] ;  /* 0x0168000084b4783b */ /* 0x000e640000000200 */
[----:B------:R-:W-:Y:S01]  /*a350*/  LOP3.LUT R134, RZ, R2, RZ, 0x33, !PT ;  /* 0x00000002ff867212 */ /* 0x000fe200078e33ff */
[----:B------:R-:W-:Y:S04]  /*a360*/  IMAD R214, R214, 0x8, R216 ;  /* 0x00000008d6d67824 */ /* 0x000fe800078e02d8 */
[C---:B--2---:R-:W-:Y:S01]  /*a370*/  HMMA.16816.F32 R12, R176.reuse, R188, R12 ;  /* 0x000000bcb00c723c */ /* 0x044fe2000000180c */
[----:B------:R-:W2:Y:S02]  /*a380*/  LDL.64 R188, [R1+0x40] ;  /* 0x0000400001bc7983 */ /* 0x000ea40000100a00 */
[----:B------:R-:W-:Y:S02]  /*a390*/  IMAD.IADD R134, R212, 0x1, R134 ;  /* 0x00000001d4867824 */ /* 0x000fe400078e0286 */
[----:B------:R-:W-:Y:S03]  /*a3a0*/  IMAD.WIDE.U32 R214, R214, -0x326172a9, RZ ;  /* 0xcd9e8d57d6d67825 */ /* 0x000fe600078e00ff */
[----:B------:R-:W-:Y:S01]  /*a3b0*/  IABS R135, R134 ;  /* 0x0000008600877213 */ /* 0x000fe20000000000 */
[C---:B------:R-:W-:Y:S08]  /*a3c0*/  HMMA.16816.F32 R16, R176.reuse, R190, R16 ;  /* 0x000000beb010723c */ /* 0x040ff00000001810 */
[C---:B---3--:R-:W-:Y:S08]  /*a3d0*/  HMMA.16816.F32 R20, R176.reuse, R192, R20 ;  /* 0x000000c0b014723c */ /* 0x048ff00000001814 */
[C---:B------:R-:W-:Y:S08]  /*a3e0*/  HMMA.16816.F32 R24, R176.reuse, R194, R24 ;  /* 0x000000c2b018723c */ /* 0x040ff00000001818 */
[C---:B------:R-:W-:Y:S03]  /*a3f0*/  HMMA.16816.F32 R28, R176.reuse, R172, R28 ;  /* 0x000000acb01c723c */ /* 0x040fe6000000181c */
[----:B------:R-:W-:Y:S01]  /*a400*/  IMAD.WIDE.U32 R172, R3, -0x326172a9, RZ ;  /* 0xcd9e8d5703ac7825 */ /* 0x000fe200078e00ff */
[----:B------:R-:W-:Y:S03]  /*a410*/  I2FP.F32.S32 R3, R135 ;  /* 0x0000008700037245 */ /* 0x000fe60000201400 */
[----:B------:R-:W-:Y:S01]  /*a420*/  VIADD R135, R134, 0x8 ;  /* 0x0000000886877836 */ /* 0x000fe20000000000 */
[----:B------:R-:W-:Y:S03]  /*a430*/  HMMA.16816.F32 R32, R176, R174, R32 ;  /* 0x000000aeb020723c */ /* 0x000fe60000001820 */
[C-C-:B------:R-:W-:Y:S01]  /*a440*/  IADD3 R179, PT, PT, R213.reuse, -0x11, -R2.reuse ;  /* 0xffffffefd5b37810 */ /* 0x140fe20007ffe802 */
[----:B------:R-:W-:Y:S04]  /*a450*/  IMAD.IADD R174, R213, 0x1, -R2 ;  /* 0x00000001d5ae7824 */ /* 0x000fe800078e0a02 */
[C---:B------:R-:W-:Y:S05]  /*a460*/  HMMA.16816.F32 R4, R168.reuse, R184, R4 ;  /* 0x000000b8a804723c */ /* 0x040fea0000001804 */
[----:B------:R-:W-:Y:S02]  /*a470*/  LOP3.LUT R184, R214, UR11, R173, 0x96, !PT ;  /* 0x0000000bd6b87c12 */ /* 0x000fe4000f8e96ad */
[----:B------:R-:W-:Y:S01]  /*a480*/  LOP3.LUT R185, R233, UR12, R172, 0x96, !PT ;  /* 0x0000000ce9b97c12 */ /* 0x000fe2000f8e96ac */
[C---:B------:R-:W-:Y:S03]  /*a490*/  HMMA.16816.F32 R8, R168.reuse, R186, R8 ;  /* 0x000000baa808723c */ /* 0x040fe60000001808 */
[C---:B------:R-:W-:Y:S02]  /*a4a0*/  IADD3 R172, PT, PT, R212.reuse, -0x9, -R2 ;  /* 0xfffffff7d4ac7810 */ /* 0x040fe40007ffe802 */
[----:B------:R-:W-:Y:S02]  /*a4b0*/  IABS R174, R174 ;  /* 0x000000ae00ae7213 */ /* 0x000fe40000000000 */
[----:B------:R-:W-:Y:S01]  /*a4c0*/  IABS R177, R172 ;  /* 0x000000ac00b17213 */ /* 0x000fe20000000000 */
[C---:B-1----:R-:W-:Y:S03]  /*a4d0*/  HMMA.16816.F32 R12, R168.reuse, R180, R12 ;  /* 0x000000b4a80c723c */ /* 0x042fe6000000180c */
[----:B------:R-:W-:Y:S02]  /*a4e0*/  IMAD.MOV.U32 R176, RZ, RZ, R174 ;  /* 0x000000ffffb07224 */ /* 0x000fe400078e00ae */
[----:B------:R-:W-:Y:S01]  /*a4f0*/  FFMA.FTZ R5, R3, -UR7, R5 ;  /* 0x8000000703057c23 */ /* 0x000fe20008010005 */
[----:B------:R-:W-:Y:S02]  /*a500*/  IMAD.IADD R3, R212, 0x1, -R2 ;  /* 0x00000001d4037824 */ /* 0x000fe400078e0a02 */
[----:B------:R-:W-:Y:S01]  /*a510*/  IMAD.MOV.U32 R178, RZ, RZ, R177 ;  /* 0x000000ffffb27224 */ /* 0x000fe200078e00b1 */
[----:B------:R-:W-:Y:S01]  /*a520*/  I2FP.F32.S32 R176, R176 ;  /* 0x000000b000b07245 */ /* 0x000fe20000201400 */
[----:B------:R-:W-:Y:S01]  /*a530*/  VIADD R173, R3, 0xfffffff8 ;  /* 0xfffffff803ad7836 */ /* 0x000fe20000000000 */
[----:B------:R-:W-:Y:S01]  /*a540*/  IABS R134, R3 ;  /* 0x0000000300867213 */ /* 0x000fe20000000000 */
[C---:B------:R-:W-:Y:S03]  /*a550*/  HMMA.16816.F32 R16, R168.reuse, R182, R16 ;  /* 0x000000b6a810723c */ /* 0x040fe60000001810 */
[----:B------:R-:W-:Y:S01]  /*a560*/  IABS R3, R135 ;  /* 0x0000008700037213 */ /* 0x000fe20000000000 */
[----:B------:R-:W-:Y:S01]  /*a570*/  FFMA.FTZ R6, R176, -UR7, R6 ;  /* 0x80000007b0067c23 */ /* 0x000fe20008010006 */
[----:B------:R-:W-:Y:S02]  /*a580*/  IABS R135, R173 ;  /* 0x000000ad00877213 */ /* 0x000fe40000000000 */
[----:B------:R-:W-:Y:S01]  /*a590*/  I2FP.F32.S32 R177, R3 ;  /* 0x0000000300b17245 */ /* 0x000fe20000201400 */
[----:B------:R-:W1:Y:S01]  /*a5a0*/  LDSM.16.M88.4 R172, [R132+0x17000] ;  /* 0x0170000084ac783b */ /* 0x000e620000000200 */
[----:B------:R-:W-:Y:S02]  /*a5b0*/  I2FP.F32.S32 R3, R134 ;  /* 0x0000008600037245 */ /* 0x000fe40000201400 */
[----:B------:R-:W-:Y:S01]  /*a5c0*/  I2FP.F32.S32 R134, R178 ;  /* 0x000000b200867245 */ /* 0x000fe20000201400 */
[----:B------:R-:W-:Y:S01]  /*a5d0*/  FFMA.FTZ R7, R177, -UR7, R7 ;  /* 0x80000007b1077c23 */ /* 0x000fe20008010007 */
[----:B------:R-:W-:Y:S01]  /*a5e0*/  IADD3 R177, PT, PT, R213, -0x10, -R2 ;  /* 0xfffffff0d5b17810 */ /* 0x000fe20007ffe802 */
[C---:B------:R-:W-:Y:S01]  /*a5f0*/  FFMA.FTZ R4, R3.reuse, -UR7, R4 ;  /* 0x8000000703047c23 */ /* 0x040fe20008010004 */
[----:B------:R-:W-:Y:S01]  /*a600*/  I2FP.F32.S32 R135, R135 ;  /* 0x0000008700877245 */ /* 0x000fe20000201400 */
[----:B------:R-:W-:Y:S01]  /*a610*/  FFMA.FTZ R9, R134, -UR7, R9 ;  /* 0x8000000786097c23 */ /* 0x000fe20008010009 */
[----:B------:R-:W-:Y:S01]  /*a620*/  IADD3 R134, PT, PT, R212, -0x10, -R2 ;  /* 0xfffffff0d4867810 */ /* 0x000fe20007ffe802 */
[----:B------:R-:W-:Y:S01]  /*a630*/  FFMA.FTZ R10, R3, -UR7, R10 ;  /* 0x80000007030a7c23 */ /* 0x000fe2000801000a */
[----:B------:R-:W-:Y:S01]  /*a640*/  IADD3 R3, PT, PT, R213, -0x9, -R2 ;  /* 0xfffffff7d5037810 */ /* 0x000fe20007ffe802 */
[----:B------:R-:W-:Y:S01]  /*a650*/  FFMA.FTZ R8, R135, -UR7, R8 ;  /* 0x8000000787087c23 */ /* 0x000fe20008010008 */
[----:B------:R-:W-:Y:S02]  /*a660*/  IABS R176, R134 ;  /* 0x0000008600b07213 */ /* 0x000fe40000000000 */
[----:B------:R-:W-:Y:S02]  /*a670*/  IABS R178, R3 ;  /* 0x0000000300b27213 */ /* 0x000fe40000000000 */
[----:B------:R-:W-:Y:S02]  /*a680*/  I2FP.F32.S32 R176, R176 ;  /* 0x000000b000b07245 */ /* 0x000fe40000201400 */
[----:B------:R-:W-:Y:S02]  /*a690*/  I2FP.F32.S32 R178, R178 ;  /* 0x000000b200b27245 */ /* 0x000fe40000201400 */
[----:B------:R-:W-:Y:S01]  /*a6a0*/  IABS R3, R177 ;  /* 0x000000b100037213 */ /* 0x000fe20000000000 */
[----:B------:R-:W-:Y:S01]  /*a6b0*/  FFMA.FTZ R12, R176, -UR7, R12 ;  /* 0x80000007b00c7c23 */ /* 0x000fe2000801000c */
[----:B------:R-:W-:Y:S01]  /*a6c0*/  IABS R134, R179 ;  /* 0x000000b300867213 */ /* 0x000fe20000000000 */
[----:B------:R-:W-:Y:S01]  /*a6d0*/  FFMA.FTZ R11, R178, -UR7, R11 ;  /* 0x80000007b20b7c23 */ /* 0x000fe2000801000b */
[C---:B------:R-:W-:Y:S01]  /*a6e0*/  IADD3 R135, PT, PT, R212.reuse, -0x11, -R2 ;  /* 0xffffffefd4877810 */ /* 0x040fe20007ffe802 */
[----:B------:R3:W4:Y:S01]  /*a6f0*/  LDSM.16.M88.4 R176, [R132+0x17800] ;  /* 0x0178000084b0783b */ /* 0x0007220000000200 */
[----:B------:R-:W-:Y:S01]  /*a700*/  I2FP.F32.S32 R3, R3 ;  /* 0x0000000300037245 */ /* 0x000fe20000201400 */
[----:B------:R-:W-:Y:S04]  /*a710*/  DEPBAR.LE SB0, 0x0 ;  /* 0x000080000000791a */ /* 0x000fe80000000000 */
[----:B------:R-:W-:Y:S01]  /*a720*/  IABS R135, R135 ;  /* 0x0000008700877213 */ /* 0x000fe20000000000 */
[----:B------:R-:W-:Y:S01]  /*a730*/  BAR.SYNC.DEFER_BLOCKING 0x0 ;  /* 0x0000000000007b1d */ /* 0x000fe20000010000 */
[----:B------:R-:W-:Y:S01]  /*a740*/  I2FP.F32.S32 R134, R134 ;  /* 0x0000008600867245 */ /* 0x000fe20000201400 */
[----:B------:R-:W-:Y:S01]  /*a750*/  FFMA.FTZ R14, R3, -UR7, R14 ;  /* 0x80000007030e7c23 */ /* 0x000fe2000801000e */
[----:B------:R-:W-:Y:S02]  /*a760*/  I2FP.F32.S32 R135, R135 ;  /* 0x0000008700877245 */ /* 0x000fe40000201400 */
[--C-:B------:R-:W-:Y:S01]  /*a770*/  IADD3 R3, PT, PT, R212, -0x18, -R2.reuse ;  /* 0xffffffe8d4037810 */ /* 0x100fe20007ffe802 */
[----:B------:R-:W-:Y:S01]  /*a780*/  FFMA.FTZ R15, R134, -UR7, R15 ;  /* 0x80000007860f7c23 */ /* 0x000fe2000801000f */
[--C-:B------:R-:W-:Y:S01]  /*a790*/  IADD3 R134, PT, PT, R213, -0x19, -R2.reuse ;  /* 0xffffffe7d5867810 */ /* 0x100fe20007ffe802 */
[C---:B-1----:R-:W-:Y:S05]  /*a7a0*/  HMMA.16816.F32 R20, R168.reuse, R172, R20 ;  /* 0x000000aca814723c */ /* 0x042fea0000001814 */
[C-C-:B------:R-:W-:Y:S01]  /*a7b0*/  IADD3 R173, PT, PT, R212.reuse, -0x19, -R2.reuse ;  /* 0xffffffe7d4ad7810 */ /* 0x140fe20007ffe802 */
[----:B------:R-:W-:Y:S01]  /*a7c0*/  FFMA.FTZ R13, R135, -UR7, R13 ;  /* 0x80000007870d7c23 */ /* 0x000fe2000801000d */
[--C-:B------:R-:W-:Y:S01]  /*a7d0*/  IADD3 R135, PT, PT, R213, -0x18, -R2.reuse ;  /* 0xffffffe8d5877810 */ /* 0x100fe20007ffe802 */
[C---:B------:R-:W-:Y:S03]  /*a7e0*/  HMMA.16816.F32 R24, R168.reuse, R174, R24 ;  /* 0x000000aea818723c */ /* 0x040fe60000001818 */
[----:B------:R-:W-:Y:S02]  /*a7f0*/  IABS R180, R173 ;  /* 0x000000ad00b47213 */ /* 0x000fe40000000000 */
[----:B------:R-:W-:Y:S02]  /*a800*/  IABS R173, R135 ;  /* 0x0000008700ad7213 */ /* 0x000fe40000000000 */
[----:B------:R-:W-:Y:S02]  /*a810*/  IADD3 R172, PT, PT, R212, -0x20, -R2 ;  /* 0xffffffe0d4ac7810 */ /* 0x000fe40007ffe802 */
[----:B------:R-:W-:Y:S01]  /*a820*/  IABS R3, R3 ;  /* 0x0000000300037213 */ /* 0x000fe20000000000 */
[----:B---3--:R-:W-:Y:S01]  /*a830*/  IMAD.MOV.U32 R132, RZ, RZ, R173 ;  /* 0x000000ffff847224 */ /* 0x008fe200078e00ad */
[----:B------:R-:W-:Y:S01]  /*a840*/  IABS R135, R134 ;  /* 0x0000008600877213 */ /* 0x000fe20000000000 */
[----:B------:R-:W-:Y:S01]  /*a850*/  IMAD.MOV.U32 R134, RZ, RZ, R180 ;  /* 0x000000ffff867224 */ /* 0x000fe200078e00b4 */
[----:B------:R-:W-:Y:S02]  /*a860*/  IABS R172, R172 ;  /* 0x000000ac00ac7213 */ /* 0x000fe40000000000 */
[----:B------:R-:W-:Y:S02]  /*a870*/  I2FP.F32.S32 R173, R3 ;  /* 0x0000000300ad7245 */ /* 0x000fe40000201400 */
[----:B------:R-:W-:Y:S01]  /*a880*/  I2FP.F32.S32 R3, R135 ;  /* 0x0000008700037245 */ /* 0x000fe20000201400 */
[C---:B----4-:R-:W-:Y:S03]  /*a890*/  HMMA.16816.F32 R28, R168.reuse, R176, R28 ;  /* 0x000000b0a81c723c */ /* 0x050fe6000000181c */
        /* <DEDUP_REMOVED lines=8> */
[C---:B------:R-:W-:Y:S01]  /*a920*/  IADD3 R134, PT, PT, R213.reuse, -0x20, -R2 ;  /* 0xffffffe0d5867810 */ /* 0x040fe20007ffe802 */
[----:B------:R-:W-:Y:S01]  /*a930*/  FFMA.FTZ R18, R132, -UR7, R18 ;  /* 0x8000000784127c23 */ /* 0x000fe20008010012 */
[--C-:B------:R-:W-:Y:S01]  /*a940*/  IADD3 R172, PT, PT, R212, -0x28, -R2.reuse ;  /* 0xffffffd8d4ac7810 */ /* 0x100fe20007ffe802 */
[----:B------:R-:W-:Y:S03]  /*a950*/  HMMA.16816.F32 R32, R168, R178, R32 ;  /* 0x000000b2a820723c */ /* 0x000fe60000001820 */
[----:B------:R-:W-:Y:S01]  /*a960*/  IABS R132, R3 ;  /* 0x0000000300847213 */ /* 0x000fe20000000000 */
[----:B------:R-:W-:Y:S01]  /*a970*/  IMAD.WIDE.U32 R170, R184, -0x2daee0ad, RZ ;  /* 0xd2511f53b8aa7825 */ /* 0x000fe200078e00ff */
[----:B------:R-:W-:Y:S02]  /*a980*/  IABS R3, R134 ;  /* 0x0000008600037213 */ /* 0x000fe40000000000 */
[--C-:B------:R-:W-:Y:S02]  /*a990*/  IADD3 R173, PT, PT, R212, -0x29, -R2.reuse ;  /* 0xffffffd7d4ad7810 */ /* 0x100fe40007ffe802 */
[----:B------:R-:W-:Y:S02]  /*a9a0*/  IABS R134, R172 ;  /* 0x000000ac00867213 */ /* 0x000fe40000000000 */
[----:B------:R-:W-:Y:S02]  /*a9b0*/  I2FP.F32.S32 R172, R132 ;  /* 0x0000008400ac7245 */ /* 0x000fe40000201400 */
[----:B------:R-:W-:Y:S02]  /*a9c0*/  I2FP.F32.S32 R132, R3 ;  /* 0x0000000300847245 */ /* 0x000fe40000201400 */
[----:B------:R-:W-:Y:S01]  /*a9d0*/  IABS R3, R173 ;  /* 0x000000ad00037213 */ /* 0x000fe20000000000 */
[----:B------:R-:W-:Y:S01]  /*a9e0*/  FFMA.FTZ R21, R172, -UR7, R21 ;  /* 0x80000007ac157c23 */ /* 0x000fe20008010015 */
[C---:B------:R-:W-:Y:S01]  /*a9f0*/  IADD3 R135, PT, PT, R213.reuse, -0x21, -R2 ;  /* 0xffffffdfd5877810 */ /* 0x040fe20007ffe802 */
[----:B------:R-:W-:Y:S01]  /*aa00*/  FFMA.FTZ R22, R132, -UR7, R22 ;  /* 0x8000000784167c23 */ /* 0x000fe20008010016 */
[----:B------:R-:W-:Y:S02]  /*aa10*/  I2FP.F32.S32 R172, R134 ;  /* 0x0000008600ac7245 */ /* 0x000fe40000201400 */
[----:B------:R-:W-:Y:S02]  /*aa20*/  I2FP.F32.S32 R134, R3 ;  /* 0x0000000300867245 */ /* 0x000fe40000201400 */
[----:B------:R-:W-:Y:S01]  /*aa30*/  IABS R135, R135 ;  /* 0x0000008700877213 */ /* 0x000fe20000000000 */
[----:B------:R-:W-:Y:S01]  /*aa40*/  FFMA.FTZ R24, R172, -UR7, R24 ;  /* 0x80000007ac187c23 */ /* 0x000fe20008010018 */
[C-C-:B------:R-:W-:Y:S01]  /*aa50*/  IADD3 R132, PT, PT, R213.reuse, -0x28, -R2.reuse ;  /* 0xffffffd8d5847810 */ /* 0x140fe20007ffe802 */
[----:B------:R-:W-:Y:S01]  /*aa60*/  FFMA.FTZ R25, R134, -UR7, R25 ;  /* 0x8000000786197c23 */ /* 0x000fe20008010019 */
[--C-:B------:R-:W-:Y:S02]  /*aa70*/  IADD3 R3, PT, PT, R213, -0x29, -R2.reuse ;  /* 0xffffffd7d5037810 */ /* 0x100fe40007ffe802 */
[C-C-:B------:R-:W-:Y:S02]  /*aa80*/  IADD3 R134, PT, PT, R212.reuse, -0x30, -R2.reuse ;  /* 0xffffffd0d4867810 */ /* 0x140fe40007ffe802 */
[----:B------:R-:W-:Y:S02]  /*aa90*/  I2FP.F32.S32 R135, R135 ;  /* 0x0000008700877245 */ /* 0x000fe40000201400 */
[----:B------:R-:W-:Y:S02]  /*aaa0*/  IABS R132, R132 ;  /* 0x0000008400847213 */ /* 0x000fe40000000000 */
[--C-:B------:R-:W-:Y:S01]  /*aab0*/  IADD3 R172, PT, PT, R212, -0x31, -R2.reuse ;  /* 0xffffffcfd4ac7810 */ /* 0x100fe20007ffe802 */
[----:B------:R-:W-:Y:S01]  /*aac0*/  FFMA.FTZ R23, R135, -UR7, R23 ;  /* 0x8000000787177c23 */ /* 0x000fe20008010017 */
[----:B------:R-:W-:Y:S02]  /*aad0*/  IABS R3, R3 ;  /* 0x0000000300037213 */ /* 0x000fe40000000000 */
[----:B------:R-:W-:Y:S02]  /*aae0*/  IABS R173, R134 ;  /* 0x0000008600ad7213 */ /* 0x000fe40000000000 */
[----:B------:R-:W-:Y:S02]  /*aaf0*/  IADD3 R134, PT, PT, R213, -0x30, -R2 ;  /* 0xffffffd0d5867810 */ /* 0x000fe40007ffe802 */
[----:B------:R-:W-:Y:S02]  /*ab00*/  I2FP.F32.S32 R135, R132 ;  /* 0x0000008400877245 */ /* 0x000fe40000201400 */
[----:B------:R-:W-:Y:S02]  /*ab10*/  IABS R172, R172 ;  /* 0x000000ac00ac7213 */ /* 0x000fe40000000000 */
[----:B------:R-:W-:Y:S01]  /*ab20*/  I2FP.F32.S32 R132, R3 ;  /* 0x0000000300847245 */ /* 0x000fe20000201400 */
[----:B------:R-:W-:Y:S01]  /*ab30*/  FFMA.FTZ R26, R135, -UR7, R26 ;  /* 0x80000007871a7c23 */ /* 0x000fe2000801001a */
[----:B------:R-:W-:Y:S02]  /*ab40*/  IABS R3, R134 ;  /* 0x0000008600037213 */ /* 0x000fe40000000000 */
[----:B------:R-:W-:Y:S01]  /*ab50*/  I2FP.F32.S32 R134, R172 ;  /* 0x000000ac00867245 */ /* 0x000fe20000201400 */
[----:B------:R-:W-:Y:S01]  /*ab60*/  FFMA.FTZ R27, R132, -UR7, R27 ;  /* 0x80000007841b7c23 */ /* 0x000fe2000801001b */
[--C-:B------:R-:W-:Y:S02]  /*ab70*/  IADD3 R168, PT, PT, R212, -0x38, -R2.reuse ;  /* 0xffffffc8d4a87810 */ /* 0x100fe40007ffe802 */
[----:B------:R-:W-:Y:S01]  /*ab80*/  I2FP.F32.S32 R135, R3 ;  /* 0x0000000300877245 */ /* 0x000fe20000201400 */
[----:B------:R-:W-:Y:S01]  /*ab90*/  FFMA.FTZ R29, R134, -UR7, R29 ;  /* 0x80000007861d7c23 */ /* 0x000fe2000801001d */
[----:B------:R-:W-:Y:S02]  /*aba0*/  IADD3 R3, PT, PT, R212, -0x39, -R2 ;  /* 0xffffffc7d4037810 */ /* 0x000fe40007ffe802 */
[----:B------:R-:W-:Y:S01]  /*abb0*/  IABS R134, R168 ;  /* 0x000000a800867213 */ /* 0x000fe20000000000 */
[----:B------:R-:W-:Y:S01]  /*abc0*/  FFMA.FTZ R30, R135, -UR7, R30 ;  /* 0x80000007871e7c23 */ /* 0x000fe2000801001e */
[----:B------:R-:W-:Y:S02]  /*abd0*/  IABS R3, R3 ;  /* 0x0000000300037213 */ /* 0x000fe40000000000 */
[----:B------:R-:W-:Y:S02]  /*abe0*/  I2FP.F32.S32 R134, R134 ;  /* 0x0000008600867245 */ /* 0x000fe40000201400 */
[C-C-:B------:R-:W-:Y:S02]  /*abf0*/  IADD3 R132, PT, PT, R213.reuse, -0x31, -R2.reuse ;  /* 0xffffffcfd5847810 */ /* 0x140fe40007ffe802 */
[C---:B------:R-:W-:Y:S01]  /*ac00*/  IADD3 R135, PT, PT, R213.reuse, -0x38, -R2 ;  /* 0xffffffc8d5877810 */ /* 0x040fe20007ffe802 */
[----:B------:R-:W-:Y:S01]  /*ac10*/  FFMA.FTZ R32, R134, -UR7, R32 ;  /* 0x8000000786207c23 */ /* 0x000fe20008010020 */
[----:B------:R-:W-:Y:S02]  /*ac20*/  I2FP.F32.S32 R3, R3 ;  /* 0x0000000300037245 */ /* 0x000fe40000201400 */
[----:B------:R-:W-:Y:S02]  /*ac30*/  IADD3 R2, PT, PT, R213, -0x39, -R2 ;  /* 0xffffffc7d5027810 */ /* 0x000fe40007ffe802 */
[----:B------:R-:W-:Y:S01]  /*ac40*/  IABS R132, R132 ;  /* 0x0000008400847213 */ /* 0x000fe20000000000 */
[----:B------:R-:W-:Y:S01]  /*ac50*/  FFMA.FTZ R33, R3, -UR7, R33 ;  /* 0x8000000703217c23 */ /* 0x000fe20008010021 */
[----:B------:R-:W-:Y:S02]  /*ac60*/  IABS R134, R2 ;  /* 0x0000000200867213 */ /* 0x000fe40000000000 */
[----:B------:R-:W-:Y:S02]  /*ac70*/  FMNMX3.FTZ R3, R0, R4, R5, !PT ;  /* 0x0000000400037276 */ /* 0x000fe40007810005 */
[----:B------:R-:W-:Y:S02]  /*ac80*/  FMNMX3.FTZ R2, R133, R6, R7, !PT ;  /* 0x0000000685027276 */ /* 0x000fe40007810007 */
[----:B------:R-:W-:Y:S02]  /*ac90*/  FMNMX3.FTZ R3, R3, R8, R9, !PT ;  /* 0x0000000803037276 */ /* 0x000fe40007810009 */
[----:B------:R-:W-:Y:S02]  /*aca0*/  FMNMX3.FTZ R2, R2, R10, R11, !PT ;  /* 0x0000000a02027276 */ /* 0x000fe4000781000b */
[----:B------:R-:W-:Y:S02]  /*acb0*/  I2FP.F32.S32 R132, R132 ;  /* 0x0000008400847245 */ /* 0x000fe40000201400 */
[----:B------:R-:W-:Y:S02]  /*acc0*/  IABS R135, R135 ;  /* 0x0000008700877213 */ /* 0x000fe40000000000 */
[----:B------:R-:W-:Y:S01]  /*acd0*/  FMNMX3.FTZ R3, R3, R12, R13, !PT ;  /* 0x0000000c03037276 */ /* 0x000fe2000781000d */
[----:B------:R-:W-:Y:S01]  /*ace0*/  FFMA.FTZ R31, R132, -UR7, R31 ;  /* 0x80000007841f7c23 */ /* 0x000fe2000801001f */
[----:B------:R-:W-:Y:S01]  /*acf0*/  FMNMX3.FTZ R2, R2, R14, R15, !PT ;  /* 0x0000000e02027276 */ /* 0x000fe2000781000f */
[----:B------:R-:W-:Y:S01]  /*ad00*/  IMAD.MOV.U32 R132, RZ, RZ, R135 ;  /* 0x000000ffff847224 */ /* 0x000fe200078e0087 */
[----:B------:R-:W-:Y:S02]  /*ad10*/  FMNMX3.FTZ R3, R3, R16, R17, !PT ;  /* 0x0000001003037276 */ /* 0x000fe40007810011 */
[----:B------:R-:W-:Y:S02]  /*ad20*/  FMNMX3.FTZ R2, R2, R18, R19, !PT ;  /* 0x0000001202027276 */ /* 0x000fe40007810013 */
[----:B------:R-:W-:Y:S02]  /*ad30*/  I2FP.F32.S32 R173, R173 ;  /* 0x000000ad00ad7245 */ /* 0x000fe40000201400 */
[----:B------:R-:W-:Y:S02]  /*ad40*/  FMNMX3.FTZ R3, R3, R20, R21, !PT ;  /* 0x0000001403037276 */ /* 0x000fe40007810015 */
[----:B------:R-:W-:Y:S01]  /*ad50*/  FMNMX3.FTZ R2, R2, R22, R23, !PT ;  /* 0x0000001602027276 */ /* 0x000fe20007810017 */
[----:B------:R-:W-:Y:S01]  /*ad60*/  FFMA.FTZ R28, R173, -UR7, R28 ;  /* 0x80000007ad1c7c23 */ /* 0x000fe2000801001c */
[----:B------:R-:W-:Y:S01]  /*ad70*/  I2FP.F32.S32 R132, R132 ;  /* 0x0000008400847245 */ /* 0x000fe20000201400 */
[----:B------:R-:W-:Y:S01]  /*ad80*/  IMAD.WIDE.U32 R172, R185, -0x2daee0ad, RZ ;  /* 0xd2511f53b9ac7825 */ /* 0x000fe200078e00ff */
[----:B------:R-:W-:Y:S02]  /*ad90*/  I2FP.F32.S32 R134, R134 ;  /* 0x0000008600867245 */ /* 0x000fe40000201400 */
[----:B------:R-:W-:Y:S01]  /*ada0*/  FMNMX3.FTZ R3, R3, R24, R25, !PT ;  /* 0x0000001803037276 */ /* 0x000fe20007810019 */
[----:B------:R-:W-:Y:S01]  /*adb0*/  FFMA.FTZ R34, R132, -UR7, R34 ;  /* 0x8000000784227c23 */ /* 0x000fe20008010022 */
[----:B------:R-:W-:Y:S01]  /*adc0*/  FMNMX3.FTZ R2, R2, R26, R27, !PT ;  /* 0x0000001a02027276 */ /* 0x000fe2000781001b */
[----:B------:R-:W-:Y:S01]  /*add0*/  FFMA.FTZ R35, R134, -UR7, R35 ;  /* 0x8000000786237c23 */ /* 0x000fe20008010023 */
[----:B------:R-:W-:Y:S01]  /*ade0*/  FMNMX3.FTZ R174, R3, R28, R29, !PT ;  /* 0x0000001c03ae7276 */ /* 0x000fe2000781001d */
[----:B------:R-:W-:Y:S01]  /*adf0*/  IMAD.U32 R132, RZ, RZ, UR13 ;  /* 0x0000000dff847e24 */ /* 0x000fe2000f8e00ff */
[----:B------:R-:W-:Y:S02]  /*ae00*/  FMNMX3.FTZ R2, R2, R30, R31, !PT ;  /* 0x0000001e02027276 */ /* 0x000fe4000781001f */
[----:B------:R-:W-:Y:S02]  /*ae10*/  FMNMX3.FTZ R174, R174, R32, R33, !PT ;  /* 0x00000020aeae7276 */ /* 0x000fe40007810021 */
[----:B------:R-:W-:Y:S02]  /*ae20*/  LOP3.LUT R177, R219, UR27, R132, 0x96, !PT ;  /* 0x0000001bdbb17c12 */ /* 0x000fe4000f8e9684 */
[----:B------:R-:W-:Y:S02]  /*ae30*/  FMNMX3.FTZ R175, R2, R34, R35, !PT ;  /* 0x0000002202af7276 */ /* 0x000fe40007810023 */
[----:B--2---:R-:W-:Y:S01]  /*ae40*/  LOP3.LUT R178, R188, UR16, R171, 0x96, !PT ;  /* 0x00000010bcb27c12 */ /* 0x004fe2000f8e96ab */
[----:B------:R-:W-:Y:S06]  /*ae50*/  BRA.U.ANY UP0, `(.L_x_1904) ;  /* 0xffffffdd00c87547 */ /* 0x000fec000b93ffff */
.L_x_1903:
[----:B------:R2:W3:Y:S01]  /*ae60*/  LDL.S16 R184, [R1+0x2c] ;  /* 0x00002c0001b87983 */ /* 0x0004e20000100600 */
[----:B------:R-:W-:Y:S01]  /*ae70*/  LOP3.LUT R170, R170, UR15, R173, 0x96, !PT ;  /* 0x0000000faaaa7c12 */ /* 0x000fe2000f8e96ad */
[----:B------:R-:W-:Y:S01]  /*ae80*/  UIADD3 UR13, UPT, UPT, UR26, -0x255992d5, URZ ;  /* 0xdaa66d2b1a0d7890 */ /* 0x000fe2000fffe0ff */
[----:B-1----:R-:W-:Y:S01]  /*ae90*/  IMAD.WIDE.U32 R134, R178, -0x326172a9, RZ ;  /* 0xcd9e8d57b2867825 */ /* 0x002fe200078e00ff */
[----:B------:R-:W1:Y:S01]  /*aea0*/  SHFL.BFLY PT, R171, R174, 0x2, 0x1f ;  /* 0x0c401f00aeab7f89 */ /* 0x000e6200000e0000 */
[----:B------:R-:W-:Y:S02]  /*aeb0*/  UIADD3 UR14, UPT, UPT, UR26, 0x78dde6e4, URZ ;  /* 0x78dde6e41a0e7890 */ /* 0x000fe4000fffe0ff */
[----:B------:R-:W-:Y:S05]  /*aec0*/  IMAD.WIDE.U32 R2, R177, -0x326172a9, RZ ;  /* 0xcd9e8d57b1027825 */ /* 0x000fea00078e00ff */
[----:B------:R-:W4:Y:S01]  /*aed0*/  SHFL.BFLY PT, R176, R175, 0x2, 0x1f ;  /* 0x0c401f00afb07f89 */ /* 0x000f2200000e0000 */
[----:B------:R-:W-:Y:S01]  /*aee0*/  UISETP.GT.AND UP0, UPT, UR10, URZ, UPT ;  /* 0x000000ff0a00728c */ /* 0x000fe2000bf04270 */
[----:B------:R-:W-:Y:S01]  /*aef0*/  LOP3.LUT R135, R232, UR13, R135, 0x96, !PT ;  /* 0x0000000de8877c12 */ /* 0x000fe2000f8e9687 */
[----:B------:R-:W-:Y:S01]  /*af00*/  IMAD.WIDE.U32 R180, R170, -0x326172a9, RZ ;  /* 0xcd9e8d57aab47825 */ /* 0x000fe200078e00ff */
[----:B------:R-:W-:Y:S01]  /*af10*/  LOP3.LUT R3, R214, UR11, R3, 0x96, !PT ;  /* 0x0000000bd6037c12 */ /* 0x000fe2000f8e9603 */
[----:B------:R-:W-:Y:S01]  /*af20*/  UIADD3 UR11, UPT, UPT, UR27, -0x56f99767, URZ ;  /* 0xa90668991b0b7890 */ /* 0x000fe2000fffe0ff */
[----:B------:R-:W-:Y:S01]  /*af30*/  LOP3.LUT R132, R233, UR12, R2, 0x96, !PT ;  /* 0x0000000ce9847c12 */ /* 0x000fe2000f8e9602 */
[----:B------:R-:W-:Y:S01]  /*af40*/  UIADD3 UR12, UPT, UPT, UR27, -0x126145ec, URZ ;  /* 0xed9eba141b0c7890 */ /* 0x000fe2000fffe0ff */
[----:B------:R-:W-:Y:S01]  /*af50*/  LOP3.LUT R168, R134, UR14, R181, 0x96, !PT ;  /* 0x0000000e86a87c12 */ /* 0x000fe2000f8e96b5 */
[----:B------:R-:W-:Y:S04]  /*af60*/  IMAD.WIDE.U32 R178, R135, -0x2daee0ad, RZ ;  /* 0xd2511f5387b27825 */ /* 0x000fe800078e00ff */
[----:B------:R-:W-:Y:S01]  /*af70*/  IMAD.WIDE.U32 R2, R3, -0x2daee0ad, RZ ;  /* 0xd2511f5303027825 */ /* 0x000fe200078e00ff */
[----:B------:R-:W-:Y:S03]  /*af80*/  LOP3.LUT R172, R172, UR12, R179, 0x96, !PT ;  /* 0x0000000cacac7c12 */ /* 0x000fe6000f8e96b3 */
[----:B------:R-:W-:Y:S01]  /*af90*/  IMAD.WIDE.U32 R182, R132, -0x2daee0ad, RZ ;  /* 0xd2511f5384b67825 */ /* 0x000fe200078e00ff */
[----:B------:R-:W-:Y:S01]  /*afa0*/  LOP3.LUT R134, R188, UR16, R3, 0x96, !PT ;  /* 0x00000010bc867c12 */ /* 0x000fe2000f8e9603 */
[----:B------:R-:W-:Y:S02]  /*afb0*/  UIADD3 UR16, UPT, UPT, UR26, 0x1715609d, URZ ;  /* 0x1715609d1a107890 */ /* 0x000fe4000fffe0ff */
[----:B------:R-:W-:Y:S01]  /*afc0*/  IMAD.WIDE.U32 R168, R168, -0x2daee0ad, RZ ;  /* 0xd2511f53a8a87825 */ /* 0x000fe200078e00ff */
[----:B------:R-:W-:Y:S01]  /*afd0*/  LOP3.LUT R3, R2, UR15, R183, 0x96, !PT ;  /* 0x0000000f02037c12 */ /* 0x000fe2000f8e96b7 */
[----:B------:R-:W-:Y:S02]  /*afe0*/  UIADD3 UR15, UPT, UPT, UR26, -0x4ab325aa, URZ ;  /* 0xb54cda561a0f7890 */ /* 0x000fe4000fffe0ff */
[----:B------:R-:W-:Y:S01]  /*aff0*/  IMAD.WIDE.U32 R134, R134, -0x326172a9, RZ ;  /* 0xcd9e8d5786867825 */ /* 0x000fe200078e00ff */
[----:B------:R-:W-:Y:S03]  /*b000*/  LOP3.LUT R2, R178, UR11, R169, 0x96, !PT ;  /* 0x0000000bb2027c12 */ /* 0x000fe6000f8e96a9 */
[----:B------:R-:W-:Y:S04]  /*b010*/  IMAD.WIDE.U32 R188, R3, -0x326172a9, RZ ;  /* 0xcd9e8d5703bc7825 */ /* 0x000fe800078e00ff */
[----:B------:R-:W-:Y:S01]  /*b020*/  IMAD.WIDE.U32 R2, R2, -0x326172a9, RZ ;  /* 0xcd9e8d5702027825 */ /* 0x000fe200078e00ff */
[----:B------:R-:W-:Y:S02]  /*b030*/  LOP3.LUT R134, R134, UR14, R189, 0x96, !PT ;  /* 0x0000000e86867c12 */ /* 0x000fe4000f8e96bd */
[----:B------:R-:W-:Y:S03]  /*b040*/  PRMT R178, R2, 0x7773, RZ ;  /* 0x0000777302b27816 */ /* 0x000fe600000000ff */
[----:B------:R-:W-:Y:S01]  /*b050*/  IMAD.WIDE.U32 R194, R134, -0x2daee0ad, RZ ;  /* 0xd2511f5386c27825 */ /* 0x000fe200078e00ff */
[----:B------:R-:W-:Y:S02]  /*b060*/  PRMT R181, R2, 0x7771, RZ ;  /* 0x0000777102b57816 */ /* 0x000fe400000000ff */
[----:B-1----:R-:W-:Y:S02]  /*b070*/  FMNMX.FTZ R132, R174, R171, !PT ;  /* 0x000000abae847209 */ /* 0x002fe40007810000 */
[----:B----4-:R-:W-:Y:S01]  /*b080*/  FMNMX.FTZ R169, R175, R176, !PT ;  /* 0x000000b0afa97209 */ /* 0x010fe20007810000 */
[----:B------:R-:W-:Y:S01]  /*b090*/  IMAD.WIDE.U32 R174, R172, -0x326172a9, RZ ;  /* 0xcd9e8d57acae7825 */ /* 0x000fe200078e00ff */
[----:B------:R-:W-:Y:S01]  /*b0a0*/  LOP3.LUT R171, R232, UR13, R135, 0x96, !PT ;  /* 0x0000000de8ab7c12 */ /* 0x000fe2000f8e9687 */
[----:B------:R-:W1:Y:S01]  /*b0b0*/  SHFL.BFLY PT, R172, R132, 0x1, 0x1f ;  /* 0x0c201f0084ac7f89 */ /* 0x000e6200000e0000 */
[----:B------:R-:W-:Y:S02]  /*b0c0*/  UIADD3 UR13, UPT, UPT, UR27, 0x646e171e, URZ ;  /* 0x646e171e1b0d7890 */ /* 0x000fe4000fffe0ff */
[----:B------:R-:W-:Y:S05]  /*b0d0*/  LOP3.LUT R135, R180, UR16, R175, 0x96, !PT ;  /* 0x00000010b4877c12 */ /* 0x000fea000f8e96af */
[----:B------:R-:W4:Y:S01]  /*b0e0*/  SHFL.BFLY PT, R173, R169, 0x1, 0x1f ;  /* 0x0c201f00a9ad7f89 */ /* 0x000f2200000e0000 */
[----:B------:R-:W-:Y:S01]  /*b0f0*/  LOP3.LUT R170, R174, UR15, R3, 0x96, !PT ;  /* 0x0000000faeaa7c12 */ /* 0x000fe2000f8e9603 */
[----:B------:R-:W-:Y:S01]  /*b100*/  IMAD.MOV.U32 R175, RZ, RZ, R2 ;  /* 0x000000ffffaf7224 */ /* 0x000fe200078e0002 */
[----:B------:R-:W-:Y:S01]  /*b110*/  PRMT R174, R2, 0x7772, RZ ;  /* 0x0000777202ae7816 */ /* 0x000fe200000000ff */
[----:B------:R-:W-:Y:S01]  /*b120*/  IMAD.WIDE.U32 R134, R135, -0x2daee0ad, RZ ;  /* 0xd2511f5387867825 */ /* 0x000fe200078e00ff */
[----:B------:R-:W-:Y:S03]  /*b130*/  LOP3.LUT R2, R170, 0xffff, RZ, 0xc0, !PT ;  /* 0x0000ffffaa027812 */ /* 0x000fe600078ec0ff */
[----:B------:R-:W-:Y:S01]  /*b140*/  IMAD.WIDE.U32 R176, R171, -0x2daee0ad, RZ ;  /* 0xd2511f53abb07825 */ /* 0x000fe200078e00ff */
[----:B------:R-:W-:Y:S02]  /*b150*/  LOP3.LUT R171, R168, UR13, R135, 0x96, !PT ;  /* 0x0000000da8ab7c12 */ /* 0x000fe4000f8e9687 */
[----:B------:R-:W-:Y:S01]  /*b160*/  SHF.R.U32.HI R168, RZ, 0x8, R2 ;  /* 0x00000008ffa87819 */ /* 0x000fe20000011602 */
[----:B------:R-:W-:Y:S01]  /*b170*/  IMAD.MOV.U32 R185, RZ, RZ, R134 ;  /* 0x000000ffffb97224 */ /* 0x000fe200078e0086 */
[C---:B------:R-:W-:Y:S02]  /*b180*/  PRMT R189, R134.reuse, 0x7771, RZ ;  /* 0x0000777186bd7816 */ /* 0x040fe400000000ff */
[----:B------:R-:W-:Y:S02]  /*b190*/  LOP3.LUT R2, R171, 0xffff, RZ, 0xc0, !PT ;  /* 0x0000ffffab027812 */ /* 0x000fe400078ec0ff */
[C---:B------:R-:W-:Y:S02]  /*b1a0*/  PRMT R191, R134.reuse, 0x7772, RZ ;  /* 0x0000777286bf7816 */ /* 0x040fe400000000ff */
[----:B------:R-:W-:Y:S02]  /*b1b0*/  PRMT R190, R134, 0x7773, RZ ;  /* 0x0000777386be7816 */ /* 0x000fe400000000ff */
[----:B-1----:R-:W-:Y:S02]  /*b1c0*/  FMNMX.FTZ R132, R132, R172, !PT ;  /* 0x000000ac84847209 */ /* 0x002fe40007810000 */
[----:B------:R-:W-:Y:S02]  /*b1d0*/  LOP3.LUT R3, R168, 0xffff, RZ, 0xc0, !PT ;  /* 0x0000ffffa8037812 */ /* 0x000fe400078ec0ff */
[C---:B------:R-:W-:Y:S01]  /*b1e0*/  FSETP.NEU.FTZ.AND P4, PT, R132.reuse, -INF , PT ;  /* 0xff8000008400780b */ /* 0x040fe20003f9d000 */
[----:B------:R-:W-:Y:S01]  /*b1f0*/  FMUL.FTZ R134, R132, UR4 ;  /* 0x0000000484867c20 */ /* 0x000fe20008410000 */
[----:B------:R-:W-:Y:S01]  /*b200*/  LOP3.LUT R200, R176, UR11, R195, 0x96, !PT ;  /* 0x0000000bb0c87c12 */ /* 0x000fe2000f8e96c3 */
[----:B------:R-:W-:Y:S01]  /*b210*/  UIADD3 UR11, UPT, UPT, UR10, -0x1, URZ ;  /* 0xffffffff0a0b7890 */ /* 0x000fe2000fffe0ff */
[----:B------:R-:W-:Y:S01]  /*b220*/  SHF.R.U32.HI R176, RZ, 0x8, R2 ;  /* 0x00000008ffb07819 */ /* 0x000fe20000011602 */
[----:B------:R-:W-:Y:S01]  /*b230*/  FADD.FTZ R2, -R132, R0 ;  /* 0x0000000084027221 */ /* 0x000fe20000010100 */
[----:B------:R-:W-:Y:S02]  /*b240*/  ISETP.LE.U32.AND P3, PT, R3, UR8, PT ;  /* 0x0000000803007c0c */ /* 0x000fe4000bf63070 */
[----:B------:R-:W-:Y:S01]  /*b250*/  FSEL R134, R134, RZ, P4 ;  /* 0x000000ff86867208 */ /* 0x000fe20002000000 */
[----:B------:R-:W-:Y:S01]  /*b260*/  FMUL.FTZ R2, R2, UR4 ;  /* 0x0000000402027c20 */ /* 0x000fe20008410000 */
[----:B----4-:R-:W-:Y:S01]  /*b270*/  FMNMX.FTZ R3, R169, R173, !PT ;  /* 0x000000ada9037209 */ /* 0x010fe20007810000 */
[----:B------:R-:W-:Y:S01]  /*b280*/  UMOV UR10, UR11 ;  /* 0x0000000b000a7c82 */ /* 0x000fe20008000000 */
[----:B------:R-:W-:Y:S01]  /*b290*/  LOP3.LUT R135, R176, 0xffff, RZ, 0xc0, !PT ;  /* 0x0000ffffb0877812 */ /* 0x000fe200078ec0ff */
[--C-:B------:R-:W-:Y:S01]  /*b2a0*/  FFMA.FTZ R5, R5, UR4, -R134.reuse ;  /* 0x0000000405057c23 */ /* 0x100fe20008010886 */
[C---:B------:R-:W-:Y:S01]  /*b2b0*/  FSETP.NEU.FTZ.AND P2, PT, R3.reuse, -INF , PT ;  /* 0xff8000000300780b */ /* 0x040fe20003f5d000 */
[C---:B------:R-:W-:Y:S01]  /*b2c0*/  FADD.FTZ R0, -R3.reuse, R133 ;  /* 0x0000008503007221 */ /* 0x040fe20000010100 */
[----:B------:R-:W-:Y:S01]  /*b2d0*/  FMUL.FTZ R133, R3, UR4 ;  /* 0x0000000403857c20 */ /* 0x000fe20008410000 */
[----:B------:R-:W1:Y:S01]  /*b2e0*/  MUFU.EX2 R2, R2 ;  /* 0x0000000200027308 */ /* 0x000e620000000800 */
[----:B------:R-:W-:Y:S01]  /*b2f0*/  LOP3.LUT R199, R182, UR12, R177, 0x96, !PT ;  /* 0x0000000cb6c77c12 */ /* 0x000fe2000f8e96b1 */
[----:B------:R-:W-:Y:S01]  /*b300*/  FMUL.FTZ R0, R0, UR4 ;  /* 0x0000000400007c20 */ /* 0x000fe20008410000 */
[--C-:B------:R-:W-:Y:S07]  /*b310*/  FFMA.FTZ R8, R8, UR4, -R134.reuse ;  /* 0x0000000408087c23 */ /* 0x100fee0008010886 */
[----:B------:R1:W-:Y:S01]  /*b320*/  MUFU.EX2 R220, R5 ;  /* 0x0000000500dc7308 */ /* 0x0003e20000000800 */
[----:B------:R-:W-:Y:S01]  /*b330*/  FSEL R133, R133, RZ, P2 ;  /* 0x000000ff85857208 */ /* 0x000fe20001000000 */
[--C-:B------:R-:W-:Y:S01]  /*b340*/  FFMA.FTZ R4, R4, UR4, -R134.reuse ;  /* 0x0000000404047c23 */ /* 0x100fe20008010886 */
[--C-:B------:R-:W-:Y:S07]  /*b350*/  FFMA.FTZ R9, R9, UR4, -R134.reuse ;  /* 0x0000000409097c23 */ /* 0x100fee0008010886 */
[----:B------:R-:W4:Y:S01]  /*b360*/  MUFU.EX2 R0, R0 ;  /* 0x0000000000007308 */ /* 0x000f220000000800 */
        /* <DEDUP_REMOVED lines=14> */
[----:B------:R-:W-:Y:S01]  /*b450*/  ISETP.LE.U32.AND P4, PT, R135, UR8, PT ;  /* 0x0000000887007c0c */ /* 0x000fe2000bf83070 */
[----:B------:R-:W-:Y:S01]  /*b460*/  MUFU.EX2 R187, R7 ;  /* 0x0000000700bb7308 */ /* 0x000fe20000000800 */
[--C-:B------:R-:W-:Y:S01]  /*b470*/  FFMA.FTZ R10, R10, UR4, -R133.reuse ;  /* 0x000000040a0a7c23 */ /* 0x100fe20008010885 */
[--C-:B------:R-:W-:Y:S01]  /*b480*/  FFMA.FTZ R11, R11, UR4, -R133.reuse ;  /* 0x000000040b0b7c23 */ /* 0x100fe20008010885 */
[----:B-1----:R-:W-:Y:S07]  /*b490*/  FMUL.FTZ R5, R2, R165 ;  /* 0x000000a502057220 */ /* 0x002fee0000410000 */
[----:B------:R-:W1:Y:S01]  /*b4a0*/  MUFU.EX2 R134, R6 ;  /* 0x0000000600867308 */ /* 0x000e620000000800 */
[--C-:B------:R-:W-:Y:S01]  /*b4b0*/  FFMA.FTZ R222, R30, UR4, -R133.reuse ;  /* 0x000000041ede7c23 */ /* 0x100fe20008010885 */
[--C-:B------:R-:W-:Y:S01]  /*b4c0*/  FFMA.FTZ R223, R31, UR4, -R133.reuse ;  /* 0x000000041fdf7c23 */ /* 0x100fe20008010885 */
[C---:B------:R-:W-:Y:S07]  /*b4d0*/  FMUL.FTZ R28, R2.reuse, R140 ;  /* 0x0000008c021c7220 */ /* 0x040fee0000410000 */
[----:B------:R-:W-:Y:S01]  /*b4e0*/  MUFU.EX2 R219, R8 ;  /* 0x0000000800db7308 */ /* 0x000fe20000000800 */
[----:B------:R-:W-:Y:S01]  /*b4f0*/  FMUL.FTZ R29, R2, R141 ;  /* 0x0000008d021d7220 */ /* 0x000fe20000410000 */
[C---:B----4-:R-:W-:Y:S01]  /*b500*/  FMUL.FTZ R30, R0.reuse, R142 ;  /* 0x0000008e001e7220 */ /* 0x050fe20000410000 */
[----:B------:R-:W-:Y:S07]  /*b510*/  FMUL.FTZ R31, R0, R143 ;  /* 0x0000008f001f7220 */ /* 0x000fee0000410000 */
[----:B------:R-:W4:Y:S01]  /*b520*/  MUFU.EX2 R135, R4 ;  /* 0x0000000400877308 */ /* 0x000f220000000800 */
[----:B------:R-:W5:Y:S01]  /*b530*/  LDSM.16.MT88.4 R140, [R197+0x18000] ;  /* 0x01800000c58c783b */ /* 0x000f620000004200 */
[--C-:B------:R-:W-:Y:S01]  /*b540*/  FFMA.FTZ R192, R22, UR4, -R133.reuse ;  /* 0x0000000416c07c23 */ /* 0x100fe20008010885 */
[----:B------:R-:W-:Y:S07]  /*b550*/  FMUL.FTZ R20, R2, R148 ;  /* 0x0000009402147220 */ /* 0x000fee0000410000 */
[----:B------:R2:W-:Y:S01]  /*b560*/  MUFU.EX2 R221, R9 ;  /* 0x0000000900dd7308 */ /* 0x0005e20000000800 */
[----:B------:R-:W-:Y:S01]  /*b570*/  FMUL.FTZ R22, R0, R150 ;  /* 0x0000009600167220 */ /* 0x000fe20000410000 */
[----:B------:R-:W-:Y:S01]  /*b580*/  FMUL.FTZ R25, R2, R145 ;  /* 0x0000009102197220 */ /* 0x000fe20000410000 */
[----:B-1----:R-:W-:Y:S07]  /*b590*/  F2FP.F16.F32.PACK_AB R148, R187, R134 ;  /* 0x00000086bb94723e */ /* 0x002fee00000000ff */
[----:B------:R1:W5:Y:S01]  /*b5a0*/  MUFU.EX2 R186, R10 ;  /* 0x0000000a00ba7308 */ /* 0x0003620000000800 */
[----:B------:R-:W-:Y:S01]  /*b5b0*/  FFMA.FTZ R150, R0, R231, R134 ;  /* 0x000000e700967223 */ /* 0x000fe20000010086 */
[--C-:B------:R-:W-:Y:S01]  /*b5c0*/  FFMA.FTZ R182, R18, UR4, -R133.reuse ;  /* 0x0000000412b67c23 */ /* 0x100fe20008010885 */
[--C-:B------:R-:W-:Y:S07]  /*b5d0*/  FFMA.FTZ R193, R23, UR4, -R133.reuse ;  /* 0x0000000417c17c23 */ /* 0x100fee0008010885 */
[----:B------:R5:W3:Y:S01]  /*b5e0*/  MUFU.EX2 R165, R11 ;  /* 0x0000000b00a57308 */ /* 0x000ae20000000800 */
[----:B------:R-:W-:Y:S01]  /*b5f0*/  FFMA.FTZ R214, R26, UR4, -R133 ;  /* 0x000000041ad67c23 */ /* 0x000fe20008010885 */
[C---:B----4-:R-:W-:Y:S01]  /*b600*/  FFMA.FTZ R145, R2.reuse, R230, R135 ;  /* 0x000000e602917223 */ /* 0x050fe20000010087 */
[--C-:B------:R-:W-:Y:S01]  /*b610*/  FFMA.FTZ R216, R27, UR4, -R133.reuse ;  /* 0x000000041bd87c23 */ /* 0x100fe20008010885 */
[C---:B------:R-:W-:Y:S01]  /*b620*/  FMUL.FTZ R4, R2.reuse, R164 ;  /* 0x000000a402047220 */ /* 0x040fe20000410000 */
[C---:B------:R-:W-:Y:S01]  /*b630*/  FMUL.FTZ R8, R2.reuse, R160 ;  /* 0x000000a002087220 */ /* 0x040fe20000410000 */
[C---:B--2---:R-:W-:Y:S01]  /*b640*/  FMUL.FTZ R9, R2.reuse, R161 ;  /* 0x000000a102097220 */ /* 0x044fe20000410000 */
        /* <DEDUP_REMOVED lines=56> */
[----:B------:R-:W-:Y:S01]  /*b9d0*/  LOP3.LUT R134, R170, 0xff, RZ, 0xc0, !PT ;  /* 0x000000ffaa867812 */ /* 0x000fe200078ec0ff */
[--C-:B------:R-:W-:Y:S01]  /*b9e0*/  FFMA.FTZ R172, R14, UR4, -R133.reuse ;  /* 0x000000040eac7c23 */ /* 0x100fe20008010885 */
[--C-:B------:R-:W-:Y:S01]  /*b9f0*/  FFMA.FTZ R169, R15, UR4, -R133.reuse ;  /* 0x000000040fa97c23 */ /* 0x100fe20008010885 */
[--C-:B------:R-:W-:Y:S01]  /*ba00*/  FFMA.FTZ R183, R19, UR4, -R133.reuse ;  /* 0x0000000413b77c23 */ /* 0x100fe20008010885 */
[--C-:B------:R-:W-:Y:S01]  /*ba10*/  FFMA.FTZ R226, R34, UR4, -R133.reuse ;  /* 0x0000000422e27c23 */ /* 0x100fe20008010885 */
[--C-:B------:R-:W-:Y:S01]  /*ba20*/  FFMA.FTZ R227, R35, UR4, -R133.reuse ;  /* 0x0000000423e37c23 */ /* 0x100fe20008010885 */
[----:B------:R-:W-:Y:S01]  /*ba30*/  PRMT R133, R170, 0x7632, R133 ;  /* 0x00007632aa857816 */ /* 0x000fe20000000085 */
[----:B------:R-:W-:Y:S01]  /*ba40*/  FMUL.FTZ R23, R0, R151 ;  /* 0x0000009700177220 */ /* 0x000fe20000410000 */
[----:B------:R-:W-:Y:S01]  /*ba50*/  F2FP.F16.F32.PACK_AB R2, R220, R135 ;  /* 0x00000087dc02723e */ /* 0x000fe200000000ff */
[C---:B------:R-:W-:Y:S01]  /*ba60*/  FMUL.FTZ R26, R0.reuse, R146 ;  /* 0x00000092001a7220 */ /* 0x040fe20000410000 */
[C---:B------:R-:W-:Y:S01]  /*ba70*/  FMUL.FTZ R27, R0.reuse, R147 ;  /* 0x00000093001b7220 */ /* 0x040fe20000410000 */
[C---:B------:R-:W-:Y:S01]  /*ba80*/  FMUL.FTZ R6, R0.reuse, R166 ;  /* 0x000000a600067220 */ /* 0x040fe20000410000 */
[C---:B------:R-:W-:Y:S01]  /*ba90*/  FMUL.FTZ R7, R0.reuse, R167 ;  /* 0x000000a700077220 */ /* 0x040fe20000410000 */
[C---:B-1----:R-:W-:Y:S01]  /*baa0*/  FMUL.FTZ R10, R0.reuse, R162 ;  /* 0x000000a2000a7220 */ /* 0x042fe20000410000 */
[C---:B-----5:R-:W-:Y:S01]  /*bab0*/  FMUL.FTZ R11, R0.reuse, R163 ;  /* 0x000000a3000b7220 */ /* 0x060fe20000410000 */
        /* <DEDUP_REMOVED lines=55> */
[----:B------:R-:W-:Y:S01]  /*be30*/  VIADD R160, R197, 0x18000 ;  /* 0x00018000c5a07836 */ /* 0x000fe20000000000 */
[----:B------:R-:W-:Y:S01]  /*be40*/  LOP3.LUT R144, R133, 0xff, RZ, 0xc0, !PT ;  /* 0x000000ff85907812 */ /* 0x000fe200078ec0ff */
[----:B------:R1:W2:Y:S01]  /*be50*/  LDL.S16 R151, [R1+0x24] ;  /* 0x0000240001977983 */ /* 0x0002a20000100600 */
[C---:B------:R-:W-:Y:S01]  /*be60*/  PRMT R0, R2.reuse, 0x7610, R0 ;  /* 0x0000761002007816 */ /* 0x040fe20000000000 */
[----:B------:R-:W-:Y:S01]  /*be70*/  MUFU.EX2 R159, R173 ;  /* 0x000000ad009f7308 */ /* 0x000fe20000000800 */
[----:B------:R-:W-:Y:S01]  /*be80*/  SHF.R.U32.HI R170, RZ, 0x18, R170 ;  /* 0x00000018ffaa7819 */ /* 0x000fe200000116aa */
[----:B------:R-:W-:Y:S01]  /*be90*/  FADD.FTZ R150, R187, R150 ;  /* 0x00000096bb967221 */ /* 0x000fe20000010000 */
[----:B------:R-:W-:Y:S07]  /*bea0*/  PRMT R2, R2, 0x7632, R2 ;  /* 0x0000763202027816 */ /* 0x000fee0000000002 */
[----:B------:R-:W-:Y:S01]  /*beb0*/  MUFU.EX2 R158, R172 ;  /* 0x000000ac009e7308 */ /* 0x000fe20000000800 */
[----:B------:R-:W-:Y:S01]  /*bec0*/  PRMT R137, R144, 0x5410, R170 ;  /* 0x0000541090897816 */ /* 0x000fe200000000aa */
[----:B------:R-:W-:Y:S01]  /*bed0*/  FADD.FTZ R150, R186, R150 ;  /* 0x00000096ba967221 */ /* 0x000fe20000010000 */
[--C-:B------:R-:W-:Y:S07]  /*bee0*/  HSET2.LE.AND R136, R136, R209.reuse, PT ;  /* 0x000000d188887233 */ /* 0x100fee0003803000 */
[----:B------:R-:W-:Y:S01]  /*bef0*/  MUFU.EX2 R162, R180 ;  /* 0x000000b400a27308 */ /* 0x000fe20000000800 */
[----:B------:R-:W-:Y:S02]  /*bf00*/  LOP3.LUT R164, R175, 0xff, RZ, 0xc0, !PT ;  /* 0x000000ffafa47812 */ /* 0x000fe400078ec0ff */
[----:B------:R-:W-:Y:S02]  /*bf10*/  PRMT R133, R0, 0x5410, R2 ;  /* 0x0000541000857816 */ /* 0x000fe40000000002 */
[----:B------:R-:W-:Y:S02]  /*bf20*/  PRMT R149, R148, 0x7632, R149 ;  /* 0x0000763294957816 */ /* 0x000fe40000000095 */
[----:B------:R-:W-:Y:S02]  /*bf30*/  F2FP.F16.F32.PACK_AB R152, R221, R219 ;  /* 0x000000dbdd98723e */ /* 0x000fe400000000ff */
[----:B------:R-:W-:Y:S02]  /*bf40*/  LOP3.LUT R136, R133, R136, RZ, 0xc0, !PT ;  /* 0x0000008885887212 */ /* 0x000fe400078ec0ff */
[--C-:B------:R-:W-:Y:S02]  /*bf50*/  HSET2.LE.AND R137, R137, R209.reuse, PT ;  /* 0x000000d189897233 */ /* 0x100fe40003803000 */
[----:B------:R-:W-:Y:S02]  /*bf60*/  PRMT R138, R164, 0x5410, R181 ;  /* 0x00005410a48a7816 */ /* 0x000fe400000000b5 */
[----:B------:R-:W-:Y:S02]  /*bf70*/  PRMT R135, R174, 0x5410, R178 ;  /* 0x00005410ae877816 */ /* 0x000fe400000000b2 */
[----:B------:R-:W-:Y:S02]  /*bf80*/  PRMT R133, R148, 0x5410, R149 ;  /* 0x0000541094857816 */ /* 0x000fe40000000095 */
[C---:B------:R-:W-:Y:S02]  /*bf90*/  PRMT R153, R152.reuse, 0x7632, R153 ;  /* 0x0000763298997816 */ /* 0x040fe40000000099 */
[----:B---3--:R-:W-:Y:S01]  /*bfa0*/  F2FP.F16.F32.PACK_AB R155, R165, R186 ;  /* 0x000000baa59b723e */ /* 0x008fe200000000ff */
[----:B------:R-:W-:Y:S01]  /*bfb0*/  IMAD.U32 R186, RZ, RZ, UR6 ;  /* 0x00000006ffba7e24 */ /* 0x000fe2000f8e00ff */
[----:B------:R-:W-:Y:S02]  /*bfc0*/  LOP3.LUT R137, R133, R137, RZ, 0xc0, !PT ;  /* 0x0000008985897212 */ /* 0x000fe400078ec0ff */
[----:B------:R-:W-:Y:S02]  /*bfd0*/  LOP3.LUT R135, R135, 0xff00ff, RZ, 0xc0, !PT ;  /* 0x00ff00ff87877812 */ /* 0x000fe400078ec0ff */
[--C-:B------:R-:W-:Y:S02]  /*bfe0*/  HSET2.LE.AND R138, R138, R209.reuse, PT ;  /* 0x000000d18a8a7233 */ /* 0x100fe40003803000 */
[----:B------:R-:W-:Y:S02]  /*bff0*/  PRMT R133, R152, 0x5410, R153 ;  /* 0x0000541098857816 */ /* 0x000fe40000000099 */
[----:B------:R-:W-:Y:S02]  /*c000*/  PRMT R154, R155, 0x7632, R154 ;  /* 0x000076329b9a7816 */ /* 0x000fe4000000009a */
[----:B------:R-:W-:Y:S02]  /*c010*/  LOP3.LUT R138, R133, R138, RZ, 0xc0, !PT ;  /* 0x0000008a858a7212 */ /* 0x000fe400078ec0ff */
[--C-:B------:R-:W-:Y:S02]  /*c020*/  HSET2.LE.AND R139, R135, R209.reuse, PT ;  /* 0x000000d1878b7233 */ /* 0x100fe40003803000 */
[----:B------:R-:W-:Y:S02]  /*c030*/  PRMT R133, R155, 0x5410, R154 ;  /* 0x000054109b857816 */ /* 0x000fe4000000009a */
[----:B------:R-:W-:Y:S02]  /*c040*/  IADD3 R161, PT, PT, R197, 0x18040, RZ ;  /* 0x00018040c5a17810 */ /* 0x000fe40007ffe0ff */
[----:B------:R-:W-:Y:S02]  /*c050*/  LOP3.LUT R139, R133, R139, RZ, 0xc0, !PT ;  /* 0x0000008b858b7212 */ /* 0x000fe400078ec0ff */
[----:B------:R-:W-:Y:S01]  /*c060*/  ISETP.LE.U32.AND P6, PT, R134, UR8, PT ;  /* 0x0000000886007c0c */ /* 0x000fe2000bfc3070 */
[----:B------:R-:W-:Y:S01]  /*c070*/  IMAD.MOV.U32 R134, RZ, RZ, R161 ;  /* 0x000000ffff867224 */ /* 0x000fe200078e00a1 */
[----:B------:R-:W-:Y:S02]  /*c080*/  @P0 IADD3 R134, PT, PT, R160, -0x40, RZ ;  /* 0xffffffc0a0860810 */ /* 0x000fe40007ffe0ff */
[----:B------:R-:W-:Y:S01]  /*c090*/  ISETP.LE.U32.AND P5, PT, R170, UR8, PT ;  /* 0x00000008aa007c0c */ /* 0x000fe2000bfa3070 */
[C---:B------:R-:W-:Y:S01]  /*c0a0*/  HMMA.16816.F32 R4, R136.reuse, R140, R4 ;  /* 0x0000008c8804723c */ /* 0x040fe20000001804 */
[----:B------:R3:W-:Y:S04]  /*c0b0*/  MUFU.EX2 R170, R179 ;  /* 0x000000b300aa7308 */ /* 0x0007e80000000800 */
[----:B------:R-:W-:Y:S06]  /*c0c0*/  ISETP.GT.U32.AND P2, PT, R174, UR8, PT ;  /* 0x00000008ae007c0c */ /* 0x000fec000bf44070 */
[----:B------:R-:W4:Y:S01]  /*c0d0*/  MUFU.EX2 R160, R169 ;  /* 0x000000a900a07308 */ /* 0x000f220000000800 */
[C---:B------:R-:W-:Y:S01]  /*c0e0*/  HMMA.16816.F32 R8, R136.reuse, R142, R8 ;  /* 0x0000008e8808723c */ /* 0x040fe20000001808 */
[----:B------:R-:W5:Y:S02]  /*c0f0*/  LDSM.16.MT88.4 R140, [R198+0x18000] ;  /* 0x01800000c68c783b */ /* 0x000f640000004200 */
[----:B------:R-:W-:Y:S01]  /*c100*/  @!P6 HADD2 R184, -R0.H0_H0, -RZ.H0_H0 ;  /* 0xa00000ff00b8e230 */ /* 0x000fe20000000900 */
[----:B---3--:R-:W-:Y:S05]  /*c110*/  LOP3.LUT R179, R185, 0xff, RZ, 0xc0, !PT ;  /* 0x000000ffb9b37812 */ /* 0x008fea00078ec0ff */
[----:B------:R3:W-:Y:S01]  /*c120*/  @!P6 STL.S16 [R1+0x2c], R184 ;  /* 0x00002cb80100e387 */ /* 0x0007e20000100600 */
[----:B------:R-:W-:Y:S02]  /*c130*/  PRMT R133, R184, 0x7610, R133 ;  /* 0x00007610b8857816 */ /* 0x000fe40000000085 */
[----:B----4-:R-:W-:Y:S01]  /*c140*/  F2FP.F16.F32.PACK_AB R156, R160, R158 ;  /* 0x0000009ea09c723e */ /* 0x010fe200000000ff */
[----:B------:R1:W4:Y:S01]  /*c150*/  LDL.S16 R230, [R1+0x20] ;  /* 0x0000200001e67983 */ /* 0x0003220000100600 */
[----:B------:R-:W-:Y:S01]  /*c160*/  @!P6 PRMT R0, R133, 0x5410, RZ ;  /* 0x000054108500e816 */ /* 0x000fe200000000ff */
[----:B------:R-:W-:Y:S01]  /*c170*/  FADD.FTZ R133, R220, R145 ;  /* 0x00000091dc857221 */ /* 0x000fe20000010000 */
[----:B------:R-:W-:Y:S01]  /*c180*/  ISETP.LE.U32.AND P6, PT, R144, UR8, PT ;  /* 0x0000000890007c0c */ /* 0x000fe2000bfc3070 */
[----:B------:R1:W4:Y:S01]  /*c190*/  LDL.S16 R161, [R1+0x30] ;  /* 0x0000300001a17983 */ /* 0x0003220000100600 */
[----:B------:R-:W-:Y:S01]  /*c1a0*/  PRMT R157, R156, 0x7632, R157 ;  /* 0x000076329c9d7816 */ /* 0x000fe2000000009d */
[----:B------:R-:W-:Y:S01]  /*c1b0*/  FADD.FTZ R133, R219, R133 ;  /* 0x00000085db857221 */ /* 0x000fe20000010000 */
[----:B------:R-:W-:Y:S01]  /*c1c0*/  F2FP.F16.F32.PACK_AB R166, R170, R162 ;  /* 0x000000a2aaa6723e */ /* 0x000fe200000000ff */
[----:B------:R-:W-:Y:S03]  /*c1d0*/  LDSM.16.MT88.4 R144, [R134+0x6000] ;  /* 0x006000008690783b */ /* 0x000fe60000004200 */
[----:B------:R-:W-:Y:S05]  /*c1e0*/  PRMT R169, R166, 0x7632, R169 ;  /* 0x00007632a6a97816 */ /* 0x000fea00000000a9 */
[----:B------:R1:W-:Y:S01]  /*c1f0*/  STG.E.U16 desc[UR24][R210.64+-0x80], R0 ;  /* 0xffff8000d2007986 */ /* 0x0003e2000c101518 */
[----:B---3--:R-:W-:Y:S01]  /*c200*/  IMAD.IADD R184, R201, 0x1, R134 ;  /* 0x00000001c9b87824 */ /* 0x008fe200078e0286 */
[C---:B-----5:R-:W-:Y:S08]  /*c210*/  HMMA.16816.F32 R12, R136.reuse, R140, R12 ;  /* 0x0000008c880c723c */ /* 0x060ff0000000180c */
[C---:B------:R-:W-:Y:S01]  /*c220*/  HMMA.16816.F32 R16, R136.reuse, R142, R16 ;  /* 0x0000008e8810723c */ /* 0x040fe20000001810 */
[----:B------:R-:W3:Y:S02]  /*c230*/  LDSM.16.MT88.4 R140, [R134] ;  /* 0x00000000868c783b */ /* 0x000ee40000004200 */
[----:B-1----:R-:W-:Y:S05]  /*c240*/  PRMT R0, R171, 0x7632, R0 ;  /* 0x00007632ab007816 */ /* 0x002fea0000000000 */
[C---:B---3--:R-:W-:Y:S08]  /*c250*/  HMMA.16816.F32 R20, R136.reuse, R140, R20 ;  /* 0x0000008c8814723c */ /* 0x048ff00000001814 */
[C---:B------:R-:W-:Y:S01]  /*c260*/  HMMA.16816.F32 R24, R136.reuse, R142, R24 ;  /* 0x0000008e8818723c */ /* 0x040fe20000001818 */
[----:B------:R-:W1:Y:S07]  /*c270*/  LDSM.16.MT88.4 R140, [R184] ;  /* 0x00000000b88c783b */ /* 0x000e6e0000004200 */
[C---:B-1----:R-:W-:Y:S08]  /*c280*/  HMMA.16816.F32 R28, R136.reuse, R140, R28 ;  /* 0x0000008c881c723c */ /* 0x042ff0000000181c */
[C---:B------:R-:W-:Y:S01]  /*c290*/  HMMA.16816.F32 R32, R136.reuse, R142, R32 ;  /* 0x0000008e8820723c */ /* 0x040fe20000001820 */
[----:B------:R-:W1:Y:S07]  /*c2a0*/  LDSM.16.MT88.4 R140, [R197+0x1a000] ;  /* 0x01a00000c58c783b */ /* 0x000e6e0000004200 */
[C---:B-1----:R-:W-:Y:S08]  /*c2b0*/  HMMA.16816.F32 R36, R136.reuse, R140, R36 ;  /* 0x0000008c8824723c */ /* 0x042ff00000001824 */
[C---:B------:R-:W-:Y:S01]  /*c2c0*/  HMMA.16816.F32 R40, R136.reuse, R142, R40 ;  /* 0x0000008e8828723c */ /* 0x040fe20000001828 */
[----:B------:R-:W1:Y:S02]  /*c2d0*/  LDSM.16.MT88.4 R140, [R198+0x1a000] ;  /* 0x01a00000c68c783b */ /* 0x000e640000004200 */
[----:B--2---:R-:W-:Y:S05]  /*c2e0*/  @!P3 HADD2 R151, -R2.H0_H0, -RZ.H0_H0 ;  /* 0xa00000ff0297b230 */ /* 0x004fea0000000900 */
[C---:B-1----:R-:W-:Y:S01]  /*c2f0*/  HMMA.16816.F32 R44, R136.reuse, R140, R44 ;  /* 0x0000008c882c723c */ /* 0x042fe2000000182c */
[----:B------:R1:W-:Y:S02]  /*c300*/  @!P3 STL.S16 [R1+0x24], R151 ;  /* 0x000024970100b387 */ /* 0x0003e40000100600 */
[----:B------:R-:W-:Y:S04]  /*c310*/  PRMT R175, R151, 0x7610, R175 ;  /* 0x0000761097af7816 */ /* 0x000fe800000000af */
[----:B------:R-:W-:Y:S01]  /*c320*/  @!P3 PRMT R2, R175, 0x5410, RZ ;  /* 0x00005410af02b816 */ /* 0x000fe200000000ff */
[C---:B------:R-:W-:Y:S01]  /*c330*/  HMMA.16816.F32 R48, R136.reuse, R142, R48 ;  /* 0x0000008e8830723c */ /* 0x040fe20000001830 */
[----:B------:R-:W2:Y:S02]  /*c340*/  LDSM.16.MT88.4 R140, [R134+0x2000] ;  /* 0x00200000868c783b */ /* 0x000ea40000004200 */
[----:B------:R-:W-:Y:S06]  /*c350*/  LEA R186, P3, R186, R210, 0x1 ;  /* 0x000000d2baba7211 */ /* 0x000fec00078608ff */
[----:B------:R-:W-:Y:S01]  /*c360*/  STG.E.U16 desc[UR24][R210.64+-0x7e], R2 ;  /* 0xffff8202d2007986 */ /* 0x000fe2000c101518 */
[----:B-1----:R-:W1:Y:S02]  /*c370*/  MUFU.EX2 R151, R177 ;  /* 0x000000b100977308 */ /* 0x002e640000000800 */
[----:B-1----:R-:W-:Y:S01]  /*c380*/  F2FP.F16.F32.PACK_AB R135, R159, R151 ;  /* 0x000000979f87723e */ /* 0x002fe200000000ff */
[C---:B--2---:R-:W-:Y:S08]  /*c390*/  HMMA.16816.F32 R52, R136.reuse, R140, R52 ;  /* 0x0000008c8834723c */ /* 0x044ff00000001834 */
[C---:B------:R-:W-:Y:S01]  /*c3a0*/  HMMA.16816.F32 R56, R136.reuse, R142, R56 ;  /* 0x0000008e8838723c */ /* 0x040fe20000001838 */
[----:B------:R-:W1:Y:S02]  /*c3b0*/  LDSM.16.MT88.4 R140, [R184+0x2000] ;  /* 0x00200000b88c783b */ /* 0x000e640000004200 */
[----:B----4-:R-:W-:Y:S02]  /*c3c0*/  @!P6 HADD2 R230, -R148.H0_H0, -RZ.H0_H0 ;  /* 0xa00000ff94e6e230 */ /* 0x010fe40000000900 */
[----:B------:R-:W-:Y:S04]  /*c3d0*/  @!P5 HADD2 R161, -R149.H0_H0, -RZ.H0_H0 ;  /* 0xa00000ff95a1d230 */ /* 0x000fe80000000900 */
[----:B------:R-:W-:Y:S01]  /*c3e0*/  @!P6 STL.S16 [R1+0x20], R230 ;  /* 0x000020e60100e387 */ /* 0x000fe20000100600 */
[----:B------:R-:W-:Y:S03]  /*c3f0*/  PRMT R174, R230, 0x7610, R174 ;  /* 0x00007610e6ae7816 */ /* 0x000fe600000000ae */
[----:B------:R2:W-:Y:S01]  /*c400*/  @!P5 STL.S16 [R1+0x30], R161 ;  /* 0x000030a10100d387 */ /* 0x0005e20000100600 */
[----:B------:R-:W-:Y:S02]  /*c410*/  @!P6 PRMT R148, R174, 0x5410, RZ ;  /* 0x00005410ae94e816 */ /* 0x000fe400000000ff */
[----:B------:R-:W-:Y:S01]  /*c420*/  ISETP.LE.U32.AND P6, PT, R164, UR8, PT ;  /* 0x00000008a4007c0c */ /* 0x000fe2000bfc3070 */
[----:B------:R3:W4:Y:S01]  /*c430*/  LDL.S16 R175, [R1+0x28] ;  /* 0x0000280001af7983 */ /* 0x0007220000100600 */
[----:B------:R-:W-:Y:S03]  /*c440*/  PRMT R163, R161, 0x7610, R163 ;  /* 0x00007610a1a37816 */ /* 0x000fe600000000a3 */
[----:B------:R3:W5:Y:S01]  /*c450*/  LDL.S16 R219, [R1+0x1c] ;  /* 0x00001c0001db7983 */ /* 0x0007620000100600 */
[----:B------:R-:W-:Y:S02]  /*c460*/  @!P5 PRMT R149, R163, 0x5410, RZ ;  /* 0x00005410a395d816 */ /* 0x000fe400000000ff */
[----:B------:R-:W-:Y:S01]  /*c470*/  ISETP.GT.U32.AND P5, PT, R181, UR8, PT ;  /* 0x00000008b5007c0c */ /* 0x000fe2000bfa4070 */
[----:B------:R3:W3:Y:S01]  /*c480*/  LDL.S16 R174, [R1+0xc] ;  /* 0x00000c0001ae7983 */ /* 0x0006e20000100600 */
[C---:B-1----:R-:W-:Y:S01]  /*c490*/  HMMA.16816.F32 R60, R136.reuse, R140, R60 ;  /* 0x0000008c883c723c */ /* 0x042fe2000000183c */
[----:B------:R-:W-:Y:S10]  /*c4a0*/  MUFU.EX2 R181, R214 ;  /* 0x000000d600b57308 */ /* 0x000ff40000000800 */
[----:B------:R-:W-:Y:S01]  /*c4b0*/  MUFU.EX2 R214, R222 ;  /* 0x000000de00d67308 */ /* 0x000fe20000000800 */
[C---:B------:R-:W-:Y:S01]  /*c4c0*/  HMMA.16816.F32 R64, R136.reuse, R142, R64 ;  /* 0x0000008e8840723c */ /* 0x040fe20000001840 */
[----:B------:R-:W1:Y:S02]  /*c4d0*/  LDSM.16.MT88.4 R140, [R197+0x1c000] ;  /* 0x01c00000c58c783b */ /* 0x000e640000004200 */
[----:B--2---:R-:W-:Y:S02]  /*c4e0*/  LOP3.LUT R161, R171, 0xff, RZ, 0xc0, !PT ;  /* 0x000000ffaba17812 */ /* 0x004fe400078ec0ff */
[----:B------:R-:W-:Y:S03]  /*c4f0*/  SHF.R.U32.HI R171, RZ, 0x18, R171 ;  /* 0x00000018ffab7819 */ /* 0x000fe600000116ab */
        /* <DEDUP_REMOVED lines=15> */
[----:B----4-:R-:W-:Y:S05]  /*c5f0*/  @P5 HADD2 R175, -R153.H0_H0, -RZ.H0_H0 ;  /* 0xa00000ff99af5230 */ /* 0x010fea0000000900 */
[C---:B-1----:R-:W-:Y:S03]  /*c600*/  HMMA.16816.F32 R108, R136.reuse, R140, R108 ;  /* 0x0000008c886c723c */ /* 0x042fe6000000186c */
[----:B-----5:R-:W-:Y:S01]  /*c610*/  @P2 HADD2 R219, -R155.H0_H0, -RZ.H0_H0 ;  /* 0xa00000ff9bdb2230 */ /* 0x020fe20000000900 */
[----:B------:R-:W-:Y:S04]  /*c620*/  PRMT R172, R175, 0x7610, R172 ;  /* 0x00007610afac7816 */ /* 0x000fe800000000ac */
[C---:B------:R-:W-:Y:S01]  /*c630*/  HMMA.16816.F32 R112, R136.reuse, R142, R112 ;  /* 0x0000008e8870723c */ /* 0x040fe20000001870 */
[----:B------:R-:W1:Y:S02]  /*c640*/  LDSM.16.MT88.4 R140, [R184+0x6000] ;  /* 0x00600000b88c783b */ /* 0x000e640000004200 */
[----:B------:R-:W-:Y:S02]  /*c650*/  PRMT R173, R219, 0x7610, R173 ;  /* 0x00007610dbad7816 */ /* 0x000fe400000000ad */
[----:B------:R-:W-:Y:S02]  /*c660*/  @P5 PRMT R153, R172, 0x5410, RZ ;  /* 0x00005410ac995816 */ /* 0x000fe400000000ff */
[----:B------:R-:W-:Y:S01]  /*c670*/  @P2 PRMT R155, R173, 0x5410, RZ ;  /* 0x00005410ad9b2816 */ /* 0x000fe200000000ff */
[C---:B------:R-:W-:Y:S03]  /*c680*/  HMMA.16816.F32 R116, R136.reuse, R144, R116 ;  /* 0x000000908874723c */ /* 0x040fe60000001874 */
[--C-:B------:R-:W-:Y:S01]  /*c690*/  FADD.FTZ R144, R221, R133.reuse ;  /* 0x00000085dd907221 */ /* 0x100fe20000010000 */
[----:B------:R-:W-:Y:S04]  /*c6a0*/  PRMT R133, R135, 0x7632, R133 ;  /* 0x0000763287857816 */ /* 0x000fe80000000085 */
[C---:B------:R-:W-:Y:S03]  /*c6b0*/  HMMA.16816.F32 R120, R136.reuse, R146, R120 ;  /* 0x000000928878723c */ /* 0x040fe60000001878 */
[----:B------:R-:W-:Y:S01]  /*c6c0*/  FADD.FTZ R147, R151, R144 ;  /* 0x0000009097937221 */ /* 0x000fe20000010000 */
[----:B------:R-:W-:Y:S01]  /*c6d0*/  PRMT R144, R161, 0x5410, R176 ;  /* 0x00005410a1907816 */ /* 0x000fe200000000b0 */
[----:B------:R-:W-:Y:S01]  /*c6e0*/  FADD.FTZ R146, R165, R150 ;  /* 0x00000096a5927221 */ /* 0x000fe20000010000 */
[----:B------:R2:W4:Y:S01]  /*c6f0*/  LDL.S16 R176, [R1+0x10] ;  /* 0x0000100001b07983 */ /* 0x0005220000100600 */
[----:B------:R-:W5:Y:S01]  /*c700*/  MUFU.EX2 R150, R182 ;  /* 0x000000b600967308 */ /* 0x000f620000000800 */
[----:B------:R-:W-:Y:S01]  /*c710*/  PRMT R145, R135, 0x5410, R133 ;  /* 0x0000541087917816 */ /* 0x000fe20000000085 */
[----:B------:R-:W-:Y:S01]  /*c720*/  FADD.FTZ R146, R158, R146 ;  /* 0x000000929e927221 */ /* 0x000fe20000010000 */
[--C-:B------:R-:W-:Y:S07]  /*c730*/  HSET2.LE.AND R144, R144, R209.reuse, PT ;  /* 0x000000d190907233 */ /* 0x100fee0003803000 */
[----:B------:R-:W3:Y:S01]  /*c740*/  MUFU.EX2 R165, R183 ;  /* 0x000000b700a57308 */ /* 0x000ee20000000800 */
[----:B------:R-:W-:Y:S01]  /*c750*/  FADD.FTZ R147, R159, R147 ;  /* 0x000000939f937221 */ /* 0x000fe20000010000 */
[----:B------:R-:W-:Y:S01]  /*c760*/  FADD.FTZ R2, R160, R146 ;  /* 0x00000092a0027221 */ /* 0x000fe20000010000 */
[----:B------:R-:W-:Y:S01]  /*c770*/  PRMT R146, R179, 0x5410, R189 ;  /* 0x00005410b3927816 */ /* 0x000fe200000000bd */
[----:B------:R-:W-:Y:S01]  /*c780*/  IMAD.WIDE.U32 R158, R200, -0x326172a9, RZ ;  /* 0xcd9e8d57c89e7825 */ /* 0x000fe200078e00ff */
[----:B------:R-:W-:Y:S05]  /*c790*/  LOP3.LUT R144, R145, R144, RZ, 0xc0, !PT ;  /* 0x0000009091907212 */ /* 0x000fea00078ec0ff */
[----:B------:R-:W-:Y:S01]  /*c7a0*/  MUFU.EX2 R200, R229 ;  /* 0x000000e500c87308 */ /* 0x000fe20000000800 */
[----:B------:R-:W-:Y:S01]  /*c7b0*/  LOP3.LUT R160, R0, 0xff, RZ, 0xc0, !PT ;  /* 0x000000ff00a07812 */ /* 0x000fe200078ec0ff */
[----:B------:R-:W-:Y:S01]  /*c7c0*/  IMAD.MOV.U32 R172, RZ, RZ, R158 ;  /* 0x000000ffffac7224 */ /* 0x000fe200078e009e */
[----:B------:R-:W-:Y:S01]  /*c7d0*/  PRMT R177, R158, 0x7773, RZ ;  /* 0x000077739eb17816 */ /* 0x000fe200000000ff */
[----:B-----5:R-:W-:Y:S01]  /*c7e0*/  FADD.FTZ R163, R150, R2 ;  /* 0x0000000296a37221 */ /* 0x020fe20000010000 */
[----:B------:R-:W-:Y:S01]  /*c7f0*/  PRMT R145, R160, 0x5410, R171 ;  /* 0x00005410a0917816 */ /* 0x000fe200000000ab */
[----:B------:R-:W-:Y:S01]  /*c800*/  FADD.FTZ R162, R162, R147 ;  /* 0x00000093a2a27221 */ /* 0x000fe20000010000 */
[----:B------:R-:W-:Y:S01]  /*c810*/  LOP3.LUT R172, R172, 0xff, RZ, 0xc0, !PT ;  /* 0x000000ffacac7812 */ /* 0x000fe200078ec0ff */
[C---:B-1----:R-:W-:Y:S01]  /*c820*/  HMMA.16816.F32 R124, R136.reuse, R140, R124 ;  /* 0x0000008c887c723c */ /* 0x042fe2000000187c */
[----:B------:R-:W-:Y:S02]  /*c830*/  MOV R0, UR6 ;  /* 0x0000000600007c02 */ /* 0x000fe40008000f00 */
[----:B---3--:R-:W-:Y:S02]  /*c840*/  F2FP.F16.F32.PACK_AB R167, R165, R150 ;  /* 0x00000096a5a7723e */ /* 0x008fe400000000ff */
[----:B------:R-:W-:Y:S02]  /*c850*/  LEA.HI.X.SX32 R187, R0, R211, 0x1, P3 ;  /* 0x000000d300bb7211 */ /* 0x000fe400018f0eff */
[----:B------:R-:W-:Y:S01]  /*c860*/  ISETP.GT.U32.AND P3, PT, R178, UR8, PT ;  /* 0x00000008b2007c0c */ /* 0x000fe2000bf64070 */
[----:B------:R-:W-:Y:S01]  /*c870*/  HMMA.16816.F32 R128, R136, R142, R128 ;  /* 0x0000008e8880723c */ /* 0x000fe20000001880 */
[----:B------:R-:W1:Y:S01]  /*c880*/  LDSM.16.MT88.4 R136, [R197+0x18800] ;  /* 0x01880000c588783b */ /* 0x000e620000004200 */
[----:B------:R-:W-:Y:S01]  /*c890*/  MUFU.EX2 R178, R217 ;  /* 0x000000d900b27308 */ /* 0x000fe20000000800 */
[--C-:B------:R-:W-:Y:S02]  /*c8a0*/  HSET2.LE.AND R145, R145, R209.reuse, PT ;  /* 0x000000d191917233 */ /* 0x100fe40003803000 */
[----:B------:R-:W-:Y:S07]  /*c8b0*/  PRMT R0, R156, 0x5410, R157 ;  /* 0x000054109c007816 */ /* 0x000fee000000009d */
[----:B------:R-:W-:Y:S01]  /*c8c0*/  MUFU.EX2 R217, R224 ;  /* 0x000000e000d97308 */ /* 0x000fe20000000800 */
[--C-:B------:R-:W-:Y:S02]  /*c8d0*/  HSET2.LE.AND R146, R146, R209.reuse, PT ;  /* 0x000000d192927233 */ /* 0x100fe40003803000 */
[----:B------:R-:W-:Y:S01]  /*c8e0*/  LOP3.LUT R145, R0, R145, RZ, 0xc0, !PT ;  /* 0x0000009100917212 */ /* 0x000fe200078ec0ff */
[----:B------:R-:W3:Y:S01]  /*c8f0*/  LDSM.16.MT88.4 R140, [R198+0x18800] ;  /* 0x01880000c68c783b */ /* 0x000ee20000004200 */
[----:B------:R-:W-:Y:S01]  /*c900*/  PRMT R0, R166, 0x5410, R169 ;  /* 0x00005410a6007816 */ /* 0x000fe200000000a9 */
[----:B------:R-:W-:Y:S01]  /*c910*/  @P3 HADD2 R174, -R154.H0_H0, -RZ.H0_H0 ;  /* 0xa00000ff9aae3230 */ /* 0x000fe20000000900 */
[----:B------:R-:W-:Y:S02]  /*c920*/  PRMT R168, R167, 0x7632, R168 ;  /* 0x00007632a7a87816 */ /* 0x000fe400000000a8 */
[----:B------:R-:W-:Y:S02]  /*c930*/  LOP3.LUT R146, R0, R146, RZ, 0xc0, !PT ;  /* 0x0000009200927212 */ /* 0x000fe400078ec0ff */
[----:B------:R-:W-:Y:S01]  /*c940*/  PRMT R0, R191, 0x5410, R190 ;  /* 0x00005410bf007816 */ /* 0x000fe200000000be */
[----:B------:R-:W-:Y:S03]  /*c950*/  STG.E.U16 desc[UR24][R186.64+-0x80], R148 ;  /* 0xffff8094ba007986 */ /* 0x000fe6000c101518 */
[----:B------:R-:W-:Y:S01]  /*c960*/  LOP3.LUT R0, R0, 0xff00ff, RZ, 0xc0, !PT ;  /* 0x00ff00ff00007812 */ /* 0x000fe200078ec0ff */
[----:B------:R-:W-:Y:S04]  /*c970*/  STG.E.U16 desc[UR24][R186.64+-0x7e], R149 ;  /* 0xffff8295ba007986 */ /* 0x000fe8000c101518 */
[--C-:B------:R-:W-:Y:S01]  /*c980*/  HSET2.LE.AND R147, R0, R209.reuse, PT ;  /* 0x000000d100937233 */ /* 0x100fe20003803000 */
[----:B------:R-:W-:Y:S01]  /*c990*/  LDSM.16.MT88.4 R148, [R184+0x4800] ;  /* 0x00480000b894783b */ /* 0x000fe20000004200 */
[----:B------:R-:W-:Y:S04]  /*c9a0*/  PRMT R0, R167, 0x5410, R168 ;  /* 0x00005410a7007816 */ /* 0x000fe800000000a8 */
[----:B------:R-:W-:Y:S03]  /*c9b0*/  LOP3.LUT R147, R0, R147, RZ, 0xc0, !PT ;  /* 0x0000009300937212 */ /* 0x000fe600078ec0ff */
[----:B------:R5:W-:Y:S04]  /*c9c0*/  STG.E.U16 desc[UR24][R210.64+-0x6e], R153 ;  /* 0xffff9299d2007986 */ /* 0x000be8000c101518 */
[C---:B-1----:R-:W-:Y:S08]  /*c9d0*/  HMMA.16816.F32 R4, R144.reuse, R136, R4 ;  /* 0x000000889004723c */ /* 0x042ff00000001804 */
[C---:B------:R-:W-:Y:S01]  /*c9e0*/  HMMA.16816.F32 R8, R144.reuse, R138, R8 ;  /* 0x0000008a9008723c */ /* 0x040fe20000001808 */
[----:B------:R-:W1:Y:S07]  /*c9f0*/  LDSM.16.MT88.4 R136, [R134+0x800] ;  /* 0x000800008688783b */ /* 0x000e6e0000004200 */
[C---:B---3--:R-:W-:Y:S03]  /*ca00*/  HMMA.16816.F32 R12, R144.reuse, R140, R12 ;  /* 0x0000008c900c723c */ /* 0x048fe6000000180c */
[----:B-----5:R-:W-:Y:S02]  /*ca10*/  FADD.FTZ R153, R170, R162 ;  /* 0x000000a2aa997221 */ /* 0x020fe40000010000 */
[----:B------:R-:W3:Y:S03]  /*ca20*/  MUFU.EX2 R162, R195 ;  /* 0x000000c300a27308 */ /* 0x000ee60000000800 */
[C---:B------:R-:W-:Y:S01]  /*ca30*/  HMMA.16816.F32 R16, R144.reuse, R142, R16 ;  /* 0x0000008e9010723c */ /* 0x040fe20000001810 */
[----:B------:R-:W5:Y:S06]  /*ca40*/  LDSM.16.MT88.4 R140, [R184+0x800] ;  /* 0x00080000b88c783b */ /* 0x000f6c0000004200 */
[----:B------:R-:W2:Y:S10]  /*ca50*/  MUFU.EX2 R170, R215 ;  /* 0x000000d700aa7308 */ /* 0x000eb40000000800 */
[----:B------:R-:W-:Y:S10]  /*ca60*/  MUFU.EX2 R215, R223 ;  /* 0x000000df00d77308 */ /* 0x000ff40000000800 */
[----:B------:R-:W-:Y:S01]  /*ca70*/  MUFU.EX2 R195, R226 ;  /* 0x000000e200c37308 */ /* 0x000fe20000000800 */
[----:B---3--:R-:W-:Y:S01]  /*ca80*/  FADD.FTZ R153, R162, R153 ;  /* 0x00000099a2997221 */ /* 0x008fe20000010000 */
[C---:B-1----:R-:W-:Y:S08]  /*ca90*/  HMMA.16816.F32 R20, R144.reuse, R136, R20 ;  /* 0x000000889014723c */ /* 0x042ff00000001814 */
[C---:B------:R-:W-:Y:S01]  /*caa0*/  HMMA.16816.F32 R24, R144.reuse, R138, R24 ;  /* 0x0000008a9018723c */ /* 0x040fe20000001818 */
[----:B------:R-:W1:Y:S07]  /*cab0*/  LDSM.16.MT88.4 R136, [R197+0x1a800] ;  /* 0x01a80000c588783b */ /* 0x000e6e0000004200 */
[C---:B-----5:R-:W-:Y:S08]  /*cac0*/  HMMA.16816.F32 R28, R144.reuse, R140, R28 ;  /* 0x0000008c901c723c */ /* 0x060ff0000000181c */
        /* <DEDUP_REMOVED lines=17> */
[C---:B---3--:R-:W-:Y:S03]  /*cbe0*/  HMMA.16816.F32 R76, R144.reuse, R140, R76 ;  /* 0x0000008c904c723c */ /* 0x048fe6000000184c */
[----:B------:R-:W-:Y:S02]  /*cbf0*/  IMAD.WIDE.U32 R140, R199, -0x326172a9, RZ ;  /* 0xcd9e8d57c78c7825 */ /* 0x000fe400078e00ff */
[----:B------:R-:W-:Y:S03]  /*cc00*/  MUFU.EX2 R199, R228 ;  /* 0x000000e400c77308 */ /* 0x000fe60000000800 */
[C---:B------:R-:W-:Y:S03]  /*cc10*/  HMMA.16816.F32 R80, R144.reuse, R142, R80 ;  /* 0x0000008e9050723c */ /* 0x040fe60000001850 */
[----:B------:R-:W-:Y:S02]  /*cc20*/  LOP3.LUT R180, R188, UR16, R141, 0x96, !PT ;  /* 0x00000010bcb47c12 */ /* 0x000fe4000f8e968d */
[----:B------:R-:W-:Y:S02]  /*cc30*/  LOP3.LUT R159, R140, UR15, R159, 0x96, !PT ;  /* 0x0000000f8c9f7c12 */ /* 0x000fe4000f8e969f */
[----:B------:R-:W3:Y:S02]  /*cc40*/  LDSM.16.MT88.4 R140, [R197+0x1e800] ;  /* 0x01e80000c58c783b */ /* 0x000ee40000004200 */
[----:B------:R-:W-:Y:S01]  /*cc50*/  LOP3.LUT R0, R159, 0xffff, RZ, 0xc0, !PT ;  /* 0x0000ffff9f007812 */ /* 0x000fe200078ec0ff */
[----:B----4-:R-:W-:Y:S03]  /*cc60*/  @!P6 HADD2 R176, -R152.H0_H0, -RZ.H0_H0 ;  /* 0xa00000ff98b0e230 */ /* 0x010fe60000000900 */
[----:B------:R-:W-:Y:S02]  /*cc70*/  SHF.R.U32.HI R0, RZ, 0x8, R0 ;  /* 0x00000008ff007819 */ /* 0x000fe40000011600 */
[----:B------:R4:W-:Y:S01]  /*cc80*/  @!P6 STL.S16 [R1+0x10], R176 ;  /* 0x000010b00100e387 */ /* 0x0009e20000100600 */
[----:B------:R-:W-:Y:S03]  /*cc90*/  PRMT R2, R176, 0x7610, R2 ;  /* 0x00007610b0027816 */ /* 0x000fe60000000002 */
[----:B------:R5:W-:Y:S01]  /*cca0*/  @P5 STL.S16 [R1+0x28], R175 ;  /* 0x000028af01005387 */ /* 0x000be20000100600 */
[----:B------:R-:W-:Y:S02]  /*ccb0*/  @!P6 PRMT R152, R2, 0x5410, RZ ;  /* 0x000054100298e816 */ /* 0x000fe400000000ff */
[----:B------:R-:W-:Y:S01]  /*ccc0*/  ISETP.LE.U32.AND P5, PT, R161, UR8, PT ;  /* 0x00000008a1007c0c */ /* 0x000fe2000bfa3070 */
[C---:B-1----:R-:W-:Y:S01]  /*ccd0*/  HMMA.16816.F32 R84, R144.reuse, R136, R84 ;  /* 0x000000889054723c */ /* 0x042fe20000001854 */
[----:B------:R1:W3:Y:S02]  /*cce0*/  LDL.S16 R188, [R1+0x18] ;  /* 0x0000180001bc7983 */ /* 0x0002e40000100600 */
[----:B------:R-:W-:Y:S02]  /*ccf0*/  LOP3.LUT R2, R0, 0xffff, RZ, 0xc0, !PT ;  /* 0x0000ffff00027812 */ /* 0x000fe400078ec0ff */
[----:B------:R1:W3:Y:S02]  /*cd00*/  LDL.S16 R185, [R1+0x14] ;  /* 0x0000140001b97983 */ /* 0x0002e40000100600 */
[----:B------:R-:W-:Y:S01]  /*cd10*/  ISETP.LE.U32.AND P6, PT, R2, UR8, PT ;  /* 0x0000000802007c0c */ /* 0x000fe2000bfc3070 */
[C---:B------:R-:W-:Y:S01]  /*cd20*/  HMMA.16816.F32 R88, R144.reuse, R138, R88 ;  /* 0x0000008a9058723c */ /* 0x040fe20000001858 */
[----:B------:R-:W-:Y:S02]  /*cd30*/  @P2 STL.S16 [R1+0x1c], R219 ;  /* 0x00001cdb01002387 */ /* 0x000fe40000100600 */
[----:B------:R-:W-:Y:S02]  /*cd40*/  ISETP.LE.U32.AND P2, PT, R171, UR8, PT ;  /* 0x00000008ab007c0c */ /* 0x000fe4000bf43070 */
[----:B------:R-:W-:Y:S01]  /*cd50*/  @P3 STL.S16 [R1+0xc], R174 ;  /* 0x00000cae01003387 */ /* 0x000fe20000100600 */
[----:B--2---:R-:W-:Y:S02]  /*cd60*/  F2FP.F16.F32.PACK_AB R2, R170, R162 ;  /* 0x000000a2aa02723e */ /* 0x004fe400000000ff */
[C---:B------:R-:W-:Y:S01]  /*cd70*/  HMMA.16816.F32 R92, R144.reuse, R148, R92 ;  /* 0x00000094905c723c */ /* 0x040fe2000000185c */
[----:B------:R1:W2:Y:S02]  /*cd80*/  LDL.S16 R173, [R1+0x8] ;  /* 0x0000080001ad7983 */ /* 0x0002a40000100600 */
[C---:B----4-:R-:W-:Y:S02]  /*cd90*/  PRMT R176, R158.reuse, 0x7772, RZ ;  /* 0x000077729eb07816 */ /* 0x050fe400000000ff */
[----:B------:R1:W4:Y:S01]  /*cda0*/  LDL.S16 R171, [R1+0x4] ;  /* 0x0000040001ab7983 */ /* 0x0003220000100600 */
[----:B-----5:R-:W-:Y:S02]  /*cdb0*/  PRMT R175, R158, 0x7771, RZ ;  /* 0x000077719eaf7816 */ /* 0x020fe400000000ff */
[C---:B------:R-:W-:Y:S01]  /*cdc0*/  HMMA.16816.F32 R96, R144.reuse, R150, R96 ;  /* 0x000000969060723c */ /* 0x040fe20000001860 */
[----:B------:R5:W-:Y:S01]  /*cdd0*/  STG.E.U16 desc[UR24][R210.64+-0x70], R152 ;  /* 0xffff9098d2007986 */ /* 0x000be2000c101518 */
[----:B------:R-:W-:Y:S01]  /*cde0*/  MUFU.EX2 R158, R192 ;  /* 0x000000c0009e7308 */ /* 0x000fe20000000800 */
[----:B------:R-:W-:Y:S02]  /*cdf0*/  PRMT R164, R2, 0x7632, R164 ;  /* 0x0000763202a47816 */ /* 0x000fe400000000a4 */
[----:B------:R-:W1:Y:S07]  /*ce00*/  LDSM.16.MT88.4 R136, [R198+0x1e800] ;  /* 0x01e80000c688783b */ /* 0x000e6e0000004200 */
[----:B------:R-:W5:Y:S01]  /*ce10*/  MUFU.EX2 R192, R216 ;  /* 0x000000d800c07308 */ /* 0x000f620000000800 */
[C---:B---3--:R-:W-:Y:S09]  /*ce20*/  HMMA.16816.F32 R100, R144.reuse, R140, R100 ;  /* 0x0000008c9064723c */ /* 0x048ff20000001864 */
[----:B------:R-:W-:Y:S01]  /*ce30*/  MUFU.EX2 R216, R225 ;  /* 0x000000e100d87308 */ /* 0x000fe20000000800 */
[----:B------:R-:W-:Y:S01]  /*ce40*/  @!P6 HADD2 R246, -R164.H0_H0, -RZ.H0_H0 ;  /* 0xa00000ffa4f6e230 */ /* 0x000fe20000000900 */
[----:B------:R-:W-:Y:S01]  /*ce50*/  STG.E.U16 desc[UR24][R186.64+-0x70], R155 ;  /* 0xffff909bba007986 */ /* 0x000fe2000c101518 */
[C---:B------:R-:W-:Y:S03]  /*ce60*/  HMMA.16816.F32 R104, R144.reuse, R142, R104 ;  /* 0x0000008e9068723c */ /* 0x040fe60000001868 */
[----:B------:R-:W3:Y:S08]  /*ce70*/  LDSM.16.MT88.4 R148, [R134+0x6800] ;  /* 0x006800008694783b */ /* 0x000ef00000004200 */
[----:B------:R-:W3:Y:S01]  /*ce80*/  LDSM.16.MT88.4 R140, [R184+0x6800] ;  /* 0x00680000b88c783b */ /* 0x000ee20000004200 */
[----:B-----5:R-:W-:Y:S02]  /*ce90*/  PRMT R152, R174, 0x7610, R152 ;  /* 0x00007610ae987816 */ /* 0x020fe40000000098 */
[----:B------:R-:W5:Y:S02]  /*cea0*/  MUFU.EX2 R174, R193 ;  /* 0x000000c100ae7308 */ /* 0x000f640000000800 */
[----:B------:R-:W-:Y:S01]  /*ceb0*/  @P3 PRMT R154, R152, 0x5410, RZ ;  /* 0x00005410989a3816 */ /* 0x000fe200000000ff */
[----:B------:R-:W-:Y:S01]  /*cec0*/  FADD.FTZ R152, R165, R163 ;  /* 0x000000a3a5987221 */ /* 0x000fe20000010000 */
[----:B------:R-:W-:Y:S06]  /*ced0*/  ISETP.LE.U32.AND P3, PT, R160, UR8, PT ;  /* 0x00000008a0007c0c */ /* 0x000fec000bf63070 */
[----:B------:R-:W4:Y:S01]  /*cee0*/  MUFU.EX2 R193, R218 ;  /* 0x000000da00c17308 */ /* 0x000f220000000800 */
[----:B------:R-:W-:Y:S01]  /*cef0*/  F2FP.F16.F32.PACK_AB R160, R192, R181 ;  /* 0x000000b5c0a0723e */ /* 0x000fe200000000ff */
[----:B------:R2:W-:Y:S03]  /*cf00*/  STG.E.U16 desc[UR24][R186.64+-0x6e], R154 ;  /* 0xffff929aba007986 */ /* 0x0005e6000c101518 */
[----:B------:R-:W-:Y:S02]  /*cf10*/  PRMT R165, R160, 0x7632, R165 ;  /* 0x00007632a0a57816 */ /* 0x000fe400000000a5 */
[----:B-----5:R-:W-:Y:S01]  /*cf20*/  F2FP.F16.F32.PACK_AB R163, R174, R158 ;  /* 0x0000009eaea3723e */ /* 0x020fe200000000ff */
[C---:B-1----:R-:W-:Y:S03]  /*cf30*/  HMMA.16816.F32 R108, R144.reuse, R136, R108 ;  /* 0x00000088906c723c */ /* 0x042fe6000000186c */
[----:B------:R-:W-:Y:S01]  /*cf40*/  FADD.FTZ R136, R158, R152 ;  /* 0x000000989e887221 */ /* 0x000fe20000010000 */
[----:B------:R-:W-:Y:S03]  /*cf50*/  PRMT R162, R163, 0x7632, R162 ;  /* 0x00007632a3a27816 */ /* 0x000fe600000000a2 */
[----:B------:R-:W-:Y:S01]  /*cf60*/  FADD.FTZ R174, R174, R136 ;  /* 0x00000088aeae7221 */ /* 0x000fe20000010000 */
[C---:B------:R-:W-:Y:S03]  /*cf70*/  HMMA.16816.F32 R112, R144.reuse, R138, R112 ;  /* 0x0000008a9070723c */ /* 0x040fe60000001870 */
[----:B------:R-:W-:Y:S01]  /*cf80*/  FADD.FTZ R139, R170, R153 ;  /* 0x00000099aa8b7221 */ /* 0x000fe20000010000 */
[----:B------:R-:W-:Y:S04]  /*cf90*/  FADD.FTZ R174, R181, R174 ;  /* 0x000000aeb5ae7221 */ /* 0x000fe80000010000 */
[C---:B---3--:R-:W-:Y:S03]  /*cfa0*/  HMMA.16816.F32 R116, R144.reuse, R148, R116 ;  /* 0x000000949074723c */ /* 0x048fe60000001874 */
[----:B------:R-:W-:Y:S05]  /*cfb0*/  FADD.FTZ R192, R192, R174 ;  /* 0x000000aec0c07221 */ /* 0x000fea0000010000 */
[C---:B------:R-:W-:Y:S01]  /*cfc0*/  HMMA.16816.F32 R120, R144.reuse, R150, R120 ;  /* 0x000000969078723c */ /* 0x040fe20000001878 */
[----:B------:R-:W-:Y:S07]  /*cfd0*/  LDSM.16.MT88.4 R148, [R198+0x19000] ;  /* 0x01900000c694783b */ /* 0x000fee0000004200 */
[C---:B------:R-:W-:Y:S08]  /*cfe0*/  HMMA.16816.F32 R124, R144.reuse, R140, R124 ;  /* 0x0000008c907c723c */ /* 0x040ff0000000187c */
[----:B------:R-:W-:Y:S01]  /*cff0*/  HMMA.16816.F32 R128, R144, R142, R128 ;  /* 0x0000008e9080723c */ /* 0x000fe20000001880 */
[----:B------:R-:W-:Y:S08]  /*d000*/  LDSM.16.MT88.4 R140, [R184+0x1000] ;  /* 0x00100000b88c783b */ /* 0x000ff00000004200 */
[----:B------:R-:W-:Y:S01]  /*d010*/  LDSM.16.MT88.4 R144, [R197+0x1b000] ;  /* 0x01b00000c590783b */ /* 0x000fe20000004200 */
[----:B------:R-:W-:Y:S02]  /*d020*/  @!P5 HADD2 R188, -R135.H0_H0, -RZ.H0_H0 ;  /* 0xa00000ff87bcd230 */ /* 0x000fe40000000900 */
[----:B------:R-:W-:Y:S05]  /*d030*/  @!P4 HADD2 R185, -R133.H0_H0, -RZ.H0_H0 ;  /* 0xa00000ff85b9c230 */ /* 0x000fea0000000900 */
[----:B------:R-:W-:Y:S01]  /*d040*/  @!P5 STL.S16 [R1+0x18], R188 ;  /* 0x000018bc0100d387 */ /* 0x000fe20000100600 */
[----:B------:R-:W-:Y:S03]  /*d050*/  PRMT R155, R188, 0x7610, R155 ;  /* 0x00007610bc9b7816 */ /* 0x000fe6000000009b */
[----:B------:R1:W-:Y:S01]  /*d060*/  @!P4 STL.S16 [R1+0x14], R185 ;  /* 0x000014b90100c387 */ /* 0x0003e20000100600 */
[----:B--2---:R-:W-:Y:S02]  /*d070*/  PRMT R154, R185, 0x7610, R154 ;  /* 0x00007610b99a7816 */ /* 0x004fe4000000009a */
[----:B------:R-:W-:Y:S02]  /*d080*/  @!P5 PRMT R135, R155, 0x5410, RZ ;  /* 0x000054109b87d816 */ /* 0x000fe400000000ff */
[----:B------:R-:W-:Y:S01]  /*d090*/  @!P4 PRMT R133, R154, 0x5410, RZ ;  /* 0x000054109a85c816 */ /* 0x000fe200000000ff */
[----:B------:R-:W-:Y:S02]  /*d0a0*/  @!P3 HADD2 R173, -R156.H0_H0, -RZ.H0_H0 ;  /* 0xa00000ff9cadb230 */ /* 0x000fe40000000900 */
[----:B------:R2:W-:Y:S01]  /*d0b0*/  STG.E.U16 desc[UR24][R210.64+-0x60], R135 ;  /* 0xffffa087d2007986 */ /* 0x0005e2000c101518 */
[----:B------:R-:W-:Y:S01]  /*d0c0*/  ISETP.LE.U32.AND P4, PT, R179, UR8, PT ;  /* 0x00000008b3007c0c */ /* 0x000fe2000bf83070 */
[----:B----4-:R-:W-:Y:S02]  /*d0d0*/  @!P2 HADD2 R171, -R157.H0_H0, -RZ.H0_H0 ;  /* 0xa00000ff9daba230 */ /* 0x010fe40000000900 */
[----:B------:R3:W-:Y:S01]  /*d0e0*/  @!P3 STL.S16 [R1+0x8], R173 ;  /* 0x000008ad0100b387 */ /* 0x0007e20000100600 */
[----:B------:R-:W-:Y:S02]  /*d0f0*/  PRMT R138, R173, 0x7610, R138 ;  /* 0x00007610ad8a7816 */ /* 0x000fe4000000008a */
[----:B------:R-:W-:Y:S01]  /*d100*/  ISETP.GT.U32.AND P5, PT, R189, UR8, PT ;  /* 0x00000008bd007c0c */ /* 0x000fe2000bfa4070 */
[----:B------:R4:W-:Y:S01]  /*d110*/  @!P2 STL.S16 [R1+0x4], R171 ;  /* 0x000004ab0100a387 */ /* 0x0009e20000100600 */
[----:B------:R-:W-:Y:S02]  /*d120*/  PRMT R137, R171, 0x7610, R137 ;  /* 0x00007610ab897816 */ /* 0x000fe40000000089 */
[----:B------:R-:W-:Y:S01]  /*d130*/  @!P3 PRMT R156, R138, 0x5410, RZ ;  /* 0x000054108a9cb816 */ /* 0x000fe200000000ff */
[----:B------:R5:W-:Y:S01]  /*d140*/  STG.E.U16 desc[UR24][R210.64+-0x5e], R133 ;  /* 0xffffa285d2007986 */ /* 0x000be2000c101518 */
[----:B------:R-:W-:Y:S02]  /*d150*/  @!P2 PRMT R157, R137, 0x5410, RZ ;  /* 0x00005410899da816 */ /* 0x000fe400000000ff */
[----:B------:R-:W-:Y:S01]  /*d160*/  PRMT R138, R172, 0x5410, R175 ;  /* 0x00005410ac8a7816 */ /* 0x000fe200000000af */
[----:B------:R-:W5:Y:S01]  /*d170*/  LDSM.16.MT88.4 R152, [R197+0x19000] ;  /* 0x01900000c598783b */ /* 0x000f620000004200 */
[----:B------:R-:W-:Y:S02]  /*d180*/  ISETP.GT.U32.AND P3, PT, R191, UR8, PT ;  /* 0x00000008bf007c0c */ /* 0x000fe4000bf64070 */
[----:B------:R-:W-:Y:S01]  /*d190*/  ISETP.GT.U32.AND P2, PT, R190, UR8, PT ;  /* 0x00000008be007c0c */ /* 0x000fe2000bf44070 */
[----:B------:R-:W-:Y:S01]  /*d1a0*/  @P5 HADD2 R252, -R169.H0_H0, -RZ.H0_H0 ;  /* 0xa00000ffa9fc5230 */ /* 0x000fe20000000900 */
[--C-:B------:R-:W-:Y:S03]  /*d1b0*/  HSET2.LE.AND R138, R138, R209.reuse, PT ;  /* 0x000000d18a8a7233 */ /* 0x100fe60003803000 */
[----:B-1----:R1:W5:Y:S01]  /*d1c0*/  LDL.S16 R185, [R1] ;  /* 0x0000000001b97983 */ /* 0x0023620000100600 */
[----:B------:R-:W-:Y:S02]  /*d1d0*/  @P5 PRMT R169, R252, 0x5410, RZ ;  /* 0x00005410fca95816 */ /* 0x000fe400000000ff */
[----:B--2---:R-:W-:Y:S01]  /*d1e0*/  F2FP.F16.F32.PACK_AB R135, R193, R178 ;  /* 0x000000b2c187723e */ /* 0x004fe200000000ff */
[----:B------:R-:W-:Y:S01]  /*d1f0*/  FADD.FTZ R178, R178, R139 ;  /* 0x0000008bb2b27221 */ /* 0x000fe20000010000 */
[----:B---3--:R-:W-:Y:S01]  /*d200*/  LOP3.LUT R173, R159, 0xff, RZ, 0xc0, !PT ;  /* 0x000000ff9fad7812 */ /* 0x008fe200078ec0ff */
[----:B------:R-:W-:Y:S01]  /*d210*/  STG.E.U16 desc[UR24][R186.64+-0x60], R156 ;  /* 0xffffa09cba007986 */ /* 0x000fe2000c101518 */
[----:B------:R-:W-:Y:S01]  /*d220*/  PRMT R161, R135, 0x7632, R161 ;  /* 0x0000763287a17816 */ /* 0x000fe200000000a1 */
[----:B------:R-:W-:Y:S01]  /*d230*/  FADD.FTZ R193, R193, R178 ;  /* 0x000000b2c1c17221 */ /* 0x000fe20000010000 */
[----:B------:R-:W-:Y:S01]  /*d240*/  PRMT R136, R173, 0x5410, R0 ;  /* 0x00005410ad887816 */ /* 0x000fe20000000000 */
[----:B------:R-:W-:Y:S01]  /*d250*/  STG.E.U16 desc[UR24][R186.64+-0x5e], R157 ;  /* 0xffffa29dba007986 */ /* 0x000fe2000c101518 */
[----:B----4-:R-:W-:Y:S01]  /*d260*/  SHF.R.U32.HI R171, RZ, 0x18, R159 ;  /* 0x00000018ffab7819 */ /* 0x010fe2000001169f */
[----:B------:R-:W-:Y:S01]  /*d270*/  @P3 HADD2 R251, -R167.H0_H0, -RZ.H0_H0 ;  /* 0xa00000ffa7fb3230 */ /* 0x000fe20000000900 */
[----:B------:R-:W-:Y:S01]  /*d280*/  PRMT R0, R2, 0x5410, R164 ;  /* 0x0000541002007816 */ /* 0x000fe200000000a4 */
[----:B------:R-:W-:Y:S01]  /*d290*/  STG.E.U16 desc[UR24][R210.64+-0x4e], R169 ;  /* 0xffffb2a9d2007986 */ /* 0x000fe2000c101518 */
[----:B-----5:R-:W-:Y:S01]  /*d2a0*/  PRMT R133, R159, 0x7632, R133 ;  /* 0x000076329f857816 */ /* 0x020fe20000000085 */
[----:B------:R-:W-:Y:S01]  /*d2b0*/  @P2 HADD2 R250, -R168.H0_H0, -RZ.H0_H0 ;  /* 0xa00000ffa8fa2230 */ /* 0x000fe20000000900 */
[--C-:B------:R-:W-:Y:S01]  /*d2c0*/  HSET2.LE.AND R136, R136, R209.reuse, PT ;  /* 0x000000d188887233 */ /* 0x100fe20003803000 */
[----:B------:R-:W2:Y:S01]  /*d2d0*/  LDSM.16.MT88.4 R156, [R134+0x1000] ;  /* 0x00100000869c783b */ /* 0x000ea20000004200 */
[----:B------:R-:W-:Y:S02]  /*d2e0*/  LOP3.LUT R170, R133, 0xff, RZ, 0xc0, !PT ;  /* 0x000000ff85aa7812 */ /* 0x000fe400078ec0ff */
[----:B------:R-:W-:Y:S02]  /*d2f0*/  PRMT R133, R176, 0x5410, R177 ;  /* 0x00005410b0857816 */ /* 0x000fe400000000b1 */
[----:B------:R-:W-:Y:S02]  /*d300*/  PRMT R137, R170, 0x5410, R171 ;  /* 0x00005410aa897816 */ /* 0x000fe400000000ab */
[----:B------:R-:W-:Y:S02]  /*d310*/  LOP3.LUT R136, R0, R136, RZ, 0xc0, !PT ;  /* 0x0000008800887212 */ /* 0x000fe400078ec0ff */
[----:B------:R-:W-:Y:S02]  /*d320*/  PRMT R0, R163, 0x5410, R162 ;  /* 0x00005410a3007816 */ /* 0x000fe400000000a2 */
[--C-:B------:R-:W-:Y:S02]  /*d330*/  HSET2.LE.AND R137, R137, R209.reuse, PT ;  /* 0x000000d189897233 */ /* 0x100fe40003803000 */
[----:B------:R-:W-:Y:S02]  /*d340*/  LOP3.LUT R133, R133, 0xff00ff, RZ, 0xc0, !PT ;  /* 0x00ff00ff85857812 */ /* 0x000fe400078ec0ff */
[----:B------:R-:W-:Y:S02]  /*d350*/  @P3 PRMT R167, R251, 0x5410, RZ ;  /* 0x00005410fba73816 */ /* 0x000fe400000000ff */
[----:B------:R-:W-:Y:S02]  /*d360*/  LOP3.LUT R137, R0, R137, RZ, 0xc0, !PT ;  /* 0x0000008900897212 */ /* 0x000fe400078ec0ff */
[----:B------:R-:W-:Y:S02]  /*d370*/  PRMT R0, R135, 0x5410, R161 ;  /* 0x0000541087007816 */ /* 0x000fe400000000a1 */
[--C-:B------:R-:W-:Y:S02]  /*d380*/  HSET2.LE.AND R139, R133, R209.reuse, PT ;  /* 0x000000d1858b7233 */ /* 0x100fe40003803000 */
[----:B------:R-:W-:Y:S02]  /*d390*/  LOP3.LUT R138, R0, R138, RZ, 0xc0, !PT ;  /* 0x0000008a008a7212 */ /* 0x000fe400078ec0ff */
[----:B------:R-:W-:Y:S02]  /*d3a0*/  PRMT R0, R160, 0x5410, R165 ;  /* 0x00005410a0007816 */ /* 0x000fe400000000a5 */
[----:B------:R-:W-:Y:S02]  /*d3b0*/  @P2 PRMT R168, R250, 0x5410, RZ ;  /* 0x00005410faa82816 */ /* 0x000fe400000000ff */
[----:B------:R-:W-:Y:S02]  /*d3c0*/  LOP3.LUT R139, R0, R139, RZ, 0xc0, !PT ;  /* 0x0000008b008b7212 */ /* 0x000fe400078ec0ff */
[----:B------:R-:W-:Y:S02]  /*d3d0*/  ISETP.GT.U32.AND P2, PT, R175, UR8, PT ;  /* 0x00000008af007c0c */ /* 0x000fe4000bf44070 */
[----:B------:R-:W-:Y:S02]  /*d3e0*/  @!P6 PRMT R164, R246, 0x5410, RZ ;  /* 0x00005410f6a4e816 */ /* 0x000fe400000000ff */
[----:B------:R-:W-:Y:S01]  /*d3f0*/  ISETP.GT.U32.AND P6, PT, R176, UR8, PT ;  /* 0x00000008b0007c0c */ /* 0x000fe2000bfc4070 */
[C---:B------:R-:W-:Y:S05]  /*d400*/  HMMA.16816.F32 R4, R136.reuse, R152, R4 ;  /* 0x000000988804723c */ /* 0x040fea0000001804 */
[----:B------:R-:W-:Y:S02]  /*d410*/  ISETP.LE.U32.AND P3, PT, R171, UR8, PT ;  /* 0x00000008ab007c0c */ /* 0x000fe4000bf63070 */
[----:B------:R-:W-:Y:S01]  /*d420*/  ISETP.LE.U32.AND P5, PT, R170, UR8, PT ;  /* 0x00000008aa007c0c */ /* 0x000fe2000bfa3070 */
[C---:B------:R-:W-:Y:S01]  /*d430*/  HMMA.16816.F32 R8, R136.reuse, R154, R8 ;  /* 0x0000009a8808723c */ /* 0x040fe20000001808 */
[----:B------:R-:W3:Y:S02]  /*d440*/  LDSM.16.MT88.4 R152, [R198+0x1b000] ;  /* 0x01b00000c698783b */ /* 0x000ee40000004200 */
[----:B------:R-:W-:Y:S02]  /*d450*/  @P2 HADD2 R244, -R161.H0_H0, -RZ.H0_H0 ;  /* 0xa00000ffa1f42230 */ /* 0x000fe40000000900 */
[----:B------:R-:W-:Y:S03]  /*d460*/  @P6 HADD2 R245, -R160.H0_H0, -RZ.H0_H0 ;  /* 0xa00000ffa0f56230 */ /* 0x000fe60000000900 */
[C---:B------:R-:W-:Y:S03]  /*d470*/  HMMA.16816.F32 R12, R136.reuse, R148, R12 ;  /* 0x00000094880c723c */ /* 0x040fe6000000180c */
[----:B------:R-:W-:Y:S01]  /*d480*/  @P2 PRMT R161, R244, 0x5410, RZ ;  /* 0x00005410f4a12816 */ /* 0x000fe200000000ff */
[----:B------:R-:W-:Y:S01]  /*d490*/  @!P3 HADD2 R247, -R162.H0_H0, -RZ.H0_H0 ;  /* 0xa00000ffa2f7b230 */ /* 0x000fe20000000900 */
[----:B------:R-:W-:Y:S01]  /*d4a0*/  @P6 PRMT R160, R245, 0x5410, RZ ;  /* 0x00005410f5a06816 */ /* 0x000fe200000000ff */
[----:B------:R-:W-:Y:S02]  /*d4b0*/  @!P5 HADD2 R249, -R163.H0_H0, -RZ.H0_H0 ;  /* 0xa00000ffa3f9d230 */ /* 0x000fe40000000900 */
[C---:B------:R-:W-:Y:S01]  /*d4c0*/  HMMA.16816.F32 R16, R136.reuse, R150, R16 ;  /* 0x000000968810723c */ /* 0x040fe20000001810 */
[----:B------:R-:W4:Y:S02]  /*d4d0*/  LDSM.16.MT88.4 R148, [R134+0x3000] ;  /* 0x003000008694783b */ /* 0x000f240000004200 */
[----:B------:R-:W-:Y:S02]  /*d4e0*/  @!P3 PRMT R162, R247, 0x5410, RZ ;  /* 0x00005410f7a2b816 */ /* 0x000fe400000000ff */
[----:B------:R-:W-:Y:S02]  /*d4f0*/  @!P5 PRMT R163, R249, 0x5410, RZ ;  /* 0x00005410f9a3d816 */ /* 0x000fe400000000ff */
[----:B------:R-:W-:Y:S01]  /*d500*/  ISETP.GT.U32.AND P5, PT, R177, UR8, PT ;  /* 0x00000008b1007c0c */ /* 0x000fe2000bfa4070 */
[C---:B--2---:R-:W-:Y:S01]  /*d510*/  HMMA.16816.F32 R20, R136.reuse, R156, R20 ;  /* 0x0000009c8814723c */ /* 0x044fe20000001814 */
[----:B------:R-:W-:Y:S07]  /*d520*/  LDSM.16.MT88.4 R176, [R197+0x1b800] ;  /* 0x01b80000c5b0783b */ /* 0x000fee0000004200 */
[C---:B------:R-:W-:Y:S01]  /*d530*/  HMMA.16816.F32 R24, R136.reuse, R158, R24 ;  /* 0x0000009e8818723c */ /* 0x040fe20000001818 */
[----:B------:R-:W2:Y:S03]  /*d540*/  LDSM.16.MT88.4 R156, [R184+0x3000] ;  /* 0x00300000b89c783b */ /* 0x000ea60000004200 */
[----:B------:R-:W-:Y:S04]  /*d550*/  @P5 HADD2 R242, -R165.H0_H0, -RZ.H0_H0 ;  /* 0xa00000ffa5f25230 */ /* 0x000fe80000000900 */
[C---:B------:R-:W-:Y:S03]  /*d560*/  HMMA.16816.F32 R28, R136.reuse, R140, R28 ;  /* 0x0000008c881c723c */ /* 0x040fe6000000181c */
[----:B------:R-:W-:Y:S05]  /*d570*/  @P5 PRMT R165, R242, 0x5410, RZ ;  /* 0x00005410f2a55816 */ /* 0x000fea00000000ff */
[C---:B------:R-:W-:Y:S01]  /*d580*/  HMMA.16816.F32 R32, R136.reuse, R142, R32 ;  /* 0x0000008e8820723c */ /* 0x040fe20000001820 */
[----:B------:R-:W5:Y:S07]  /*d590*/  LDSM.16.MT88.4 R140, [R197+0x1d000] ;  /* 0x01d00000c58c783b */ /* 0x000f6e0000004200 */
[C---:B------:R-:W-:Y:S08]  /*d5a0*/  HMMA.16816.F32 R36, R136.reuse, R144, R36 ;  /* 0x000000908824723c */ /* 0x040ff00000001824 */
[C---:B------:R-:W-:Y:S01]  /*d5b0*/  HMMA.16816.F32 R40, R136.reuse, R146, R40 ;  /* 0x000000928828723c */ /* 0x040fe20000001828 */
[----:B------:R-:W1:Y:S07]  /*d5c0*/  LDSM.16.MT88.4 R144, [R198+0x1d000] ;  /* 0x01d00000c690783b */ /* 0x000e6e0000004200 */
[C---:B---3--:R-:W-:Y:S03]  /*d5d0*/  HMMA.16816.F32 R44, R136.reuse, R152, R44 ;  /* 0x00000098882c723c */ /* 0x048fe6000000182c */
[----:B------:R-:W-:Y:S01]  /*d5e0*/  IMAD.WIDE.U32 R152, R180, -0x2daee0ad, RZ ;  /* 0xd2511f53b4987825 */ /* 0x000fe200078e00ff */
[----:B------:R-:W-:Y:S04]  /*d5f0*/  F2FP.F16.F32.PACK_AB R180, R200, R199 ;  /* 0x000000c7c8b4723e */ /* 0x000fe800000000ff */
[C---:B------:R-:W-:Y:S03]  /*d600*/  HMMA.16816.F32 R48, R136.reuse, R154, R48 ;  /* 0x0000009a8830723c */ /* 0x040fe60000001830 */
[C---:B------:R-:W-:Y:S02]  /*d610*/  PRMT R190, R152.reuse, 0x7772, RZ ;  /* 0x0000777298be7816 */ /* 0x040fe400000000ff */
[C---:B------:R-:W-:Y:S02]  /*d620*/  PRMT R191, R152.reuse, 0x7773, RZ ;  /* 0x0000777398bf7816 */ /* 0x040fe400000000ff */
[----:B------:R-:W-:Y:S01]  /*d630*/  PRMT R189, R152, 0x7771, RZ ;  /* 0x0000777198bd7816 */ /* 0x000fe200000000ff */
[C---:B----4-:R-:W-:Y:S08]  /*d640*/  HMMA.16816.F32 R52, R136.reuse, R148, R52 ;  /* 0x000000948834723c */ /* 0x050ff00000001834 */
[C---:B------:R-:W-:Y:S01]  /*d650*/  HMMA.16816.F32 R56, R136.reuse, R150, R56 ;  /* 0x000000968838723c */ /* 0x040fe20000001838 */
[----:B------:R-:W3:Y:S07]  /*d660*/  LDSM.16.MT88.4 R148, [R134+0x5000] ;  /* 0x005000008694783b */ /* 0x000eee0000004200 */
[C---:B--2---:R-:W-:Y:S03]  /*d670*/  HMMA.16816.F32 R60, R136.reuse, R156, R60 ;  /* 0x0000009c883c723c */ /* 0x044fe6000000183c */
[----:B------:R-:W-:Y:S02]  /*d680*/  LOP3.LUT R156, R194, UR13, R153, 0x96, !PT ;  /* 0x0000000dc29c7c12 */ /* 0x000fe4000f8e9699 */
[----:B------:R-:W2:Y:S02]  /*d690*/  MUFU.EX2 R194, R227 ;  /* 0x000000e300c27308 */ /* 0x000ea40000000800 */
[C---:B------:R-:W-:Y:S01]  /*d6a0*/  LOP3.LUT R133, R156.reuse, 0xffff, RZ, 0xc0, !PT ;  /* 0x0000ffff9c857812 */ /* 0x040fe200078ec0ff */
[C---:B------:R-:W-:Y:S03]  /*d6b0*/  HMMA.16816.F32 R64, R136.reuse, R158, R64 ;  /* 0x0000009e8840723c */ /* 0x040fe60000001840 */
[----:B------:R-:W-:Y:S02]  /*d6c0*/  SHF.R.U32.HI R133, RZ, 0x8, R133 ;  /* 0x00000008ff857819 */ /* 0x000fe40000011685 */
[----:B------:R-:W-:Y:S02]  /*d6d0*/  PRMT R157, R156, 0x7632, R157 ;  /* 0x000076329c9d7816 */ /* 0x000fe4000000009d */
[----:B------:R-:W-:Y:S01]  /*d6e0*/  SHF.R.U32.HI R188, RZ, 0x18, R156 ;  /* 0x00000018ffbc7819 */ /* 0x000fe2000001169c */
[C---:B-----5:R-:W-:Y:S03]  /*d6f0*/  HMMA.16816.F32 R68, R136.reuse, R140, R68 ;  /* 0x0000008c8844723c */ /* 0x060fe60000001844 */
[----:B------:R-:W-:Y:S02]  /*d700*/  LOP3.LUT R157, R157, 0xff, RZ, 0xc0, !PT ;  /* 0x000000ff9d9d7812 */ /* 0x000fe400078ec0ff */
[----:B--2---:R-:W-:Y:S02]  /*d710*/  F2FP.F16.F32.PACK_AB R182, R194, R195 ;  /* 0x000000c3c2b6723e */ /* 0x004fe400000000ff */
[C---:B------:R-:W-:Y:S01]  /*d720*/  PRMT R169, R157.reuse, 0x5410, R188 ;  /* 0x000054109da97816 */ /* 0x040fe200000000bc */
[C---:B------:R-:W-:Y:S01]  /*d730*/  HMMA.16816.F32 R72, R136.reuse, R142, R72 ;  /* 0x0000008e8848723c */ /* 0x040fe20000001848 */
[----:B------:R-:W2:Y:S02]  /*d740*/  LDSM.16.MT88.4 R140, [R184+0x5000] ;  /* 0x00500000b88c783b */ /* 0x000ea40000004200 */
[----:B------:R-:W-:Y:S02]  /*d750*/  PRMT R181, R182, 0x7632, R181 ;  /* 0x00007632b6b57816 */ /* 0x000fe400000000b5 */
[----:B------:R-:W-:Y:S02]  /*d760*/  ISETP.LE.U32.AND P2, PT, R157, UR8, PT ;  /* 0x000000089d007c0c */ /* 0x000fe4000bf43070 */
[----:B------:R-:W-:Y:S01]  /*d770*/  ISETP.LE.U32.AND P6, PT, R188, UR8, PT ;  /* 0x00000008bc007c0c */ /* 0x000fe2000bfc3070 */
[C---:B-1----:R-:W-:Y:S03]  /*d780*/  HMMA.16816.F32 R76, R136.reuse, R144, R76 ;  /* 0x00000090884c723c */ /* 0x042fe6000000184c */
[--C-:B------:R-:W-:Y:S05]  /*d790*/  HSET2.LE.AND R169, R169, R209.reuse, PT ;  /* 0x000000d1a9a97233 */ /* 0x100fea0003803000 */
        /* <DEDUP_REMOVED lines=11> */
[C---:B---3--:R-:W-:Y:S08]  /*d850*/  HMMA.16816.F32 R108, R136.reuse, R148, R108 ;  /* 0x00000094886c723c */ /* 0x048ff0000000186c */
[C---:B------:R-:W-:Y:S08]  /*d860*/  HMMA.16816.F32 R112, R136.reuse, R150, R112 ;  /* 0x000000968870723c */ /* 0x040ff00000001870 */
[C---:B--2---:R-:W-:Y:S08]  /*d870*/  HMMA.16816.F32 R116, R136.reuse, R140, R116 ;  /* 0x0000008c8874723c */ /* 0x044ff00000001874 */
[C---:B------:R-:W-:Y:S08]  /*d880*/  HMMA.16816.F32 R120, R136.reuse, R142, R120 ;  /* 0x0000008e8878723c */ /* 0x040ff00000001878 */
[C---:B-1----:R-:W-:Y:S03]  /*d890*/  HMMA.16816.F32 R124, R136.reuse, R144, R124 ;  /* 0x00000090887c723c */ /* 0x042fe6000000187c */
[----:B------:R-:W-:Y:S05]  /*d8a0*/  @!P4 HADD2 R185, -R166.H0_H0, -RZ.H0_H0 ;  /* 0xa00000ffa6b9c230 */ /* 0x000fea0000000900 */
[----:B------:R-:W-:Y:S01]  /*d8b0*/  HMMA.16816.F32 R128, R136, R146, R128 ;  /* 0x000000928880723c */ /* 0x000fe20000001880 */
[----:B------:R1:W-:Y:S02]  /*d8c0*/  @!P4 STL.S16 [R1], R185 ;  /* 0x000000b90100c387 */ /* 0x0003e40000100600 */
[----:B------:R-:W-:Y:S04]  /*d8d0*/  PRMT R0, R185, 0x7610, R0 ;  /* 0x00007610b9007816 */ /* 0x000fe80000000000 */
[----:B------:R-:W-:Y:S02]  /*d8e0*/  @!P4 PRMT R166, R0, 0x5410, RZ ;  /* 0x0000541000a6c816 */ /* 0x000fe400000000ff */
[----:B------:R-:W-:Y:S02]  /*d8f0*/  ISETP.LE.U32.AND P4, PT, R173, UR8, PT ;  /* 0x00000008ad007c0c */ /* 0x000fe4000bf83070 */
[----:B------:R-:W-:Y:S01]  /*d900*/  LOP3.LUT R0, R133, 0xffff, RZ, 0xc0, !PT ;  /* 0x0000ffff85007812 */ /* 0x000fe200078ec0ff */
[----:B------:R-:W-:Y:S03]  /*d910*/  STG.E.U16 desc[UR24][R210.64+-0x50], R166 ;  /* 0xffffb0a6d2007986 */ /* 0x000fe6000c101518 */
[----:B------:R-:W-:Y:S01]  /*d920*/  ISETP.LE.U32.AND P3, PT, R0, UR8, PT ;  /* 0x0000000800007c0c */ /* 0x000fe2000bf63070 */
[----:B------:R-:W-:Y:S01]  /*d930*/  STG.E.U16 desc[UR24][R186.64+-0x50], R167 ;  /* 0xffffb0a7ba007986 */ /* 0x000fe2000c101518 */
[----:B------:R-:W-:Y:S03]  /*d940*/  LOP3.LUT R0, R156, 0xff, RZ, 0xc0, !PT ;  /* 0x000000ff9c007812 */ /* 0x000fe600078ec0ff */
[----:B------:R2:W-:Y:S02]  /*d950*/  STG.E.U16 desc[UR24][R186.64+-0x4e], R168 ;  /* 0xffffb2a8ba007986 */ /* 0x0005e4000c101518 */
[----:B------:R-:W-:Y:S02]  /*d960*/  @!P4 HADD2 R248, -R2.H0_H0, -RZ.H0_H0 ;  /* 0xa00000ff02f8c230 */ /* 0x000fe40000000900 */
[----:B------:R-:W-:Y:S01]  /*d970*/  STG.E.U16 desc[UR24][R210.64+-0x3e], R164 ;  /* 0xffffc2a4d2007986 */ /* 0x000fe2000c101518 */
[----:B-1----:R-:W-:Y:S02]  /*d980*/  MOV R185, R152 ;  /* 0x0000009800b97202 */ /* 0x002fe40000000f00 */
[----:B------:R-:W-:Y:S02]  /*d990*/  @!P4 PRMT R2, R248, 0x5410, RZ ;  /* 0x00005410f802c816 */ /* 0x000fe400000000ff */
[----:B------:R-:W-:Y:S02]  /*d9a0*/  ISETP.LE.U32.AND P4, PT, R172, UR8, PT ;  /* 0x00000008ac007c0c */ /* 0x000fe4000bf83070 */
[C---:B------:R-:W-:Y:S01]  /*d9b0*/  PRMT R152, R0.reuse, 0x5410, R133 ;  /* 0x0000541000987816 */ /* 0x040fe20000000085 */
[----:B------:R1:W-:Y:S01]  /*d9c0*/  STG.E.U16 desc[UR24][R210.64+-0x40], R2 ;  /* 0xffffc002d2007986 */ /* 0x0003e2000c101518 */
[----:B------:R-:W-:Y:S03]  /*d9d0*/  LOP3.LUT R185, R185, 0xff, RZ, 0xc0, !PT ;  /* 0x000000ffb9b97812 */ /* 0x000fe600078ec0ff */
[----:B------:R-:W-:Y:S01]  /*d9e0*/  STG.E.U16 desc[UR24][R186.64+-0x40], R163 ;  /* 0xffffc0a3ba007986 */ /* 0x000fe2000c101518 */
[C---:B------:R-:W-:Y:S02]  /*d9f0*/  PRMT R170, R185.reuse, 0x5410, R189 ;  /* 0x00005410b9aa7816 */ /* 0x040fe400000000bd */
[----:B------:R-:W-:Y:S01]  /*da00*/  ISETP.LE.U32.AND P5, PT, R185, UR8, PT ;  /* 0x00000008b9007c0c */ /* 0x000fe2000bfa3070 */
[----:B------:R-:W-:Y:S02]  /*da10*/  STG.E.U16 desc[UR24][R186.64+-0x3e], R162 ;  /* 0xffffc2a2ba007986 */ /* 0x000fe4000c101518 */
[----:B------:R-:W-:Y:S01]  /*da20*/  @!P4 HADD2 R243, -R135.H0_H0, -RZ.H0_H0 ;  /* 0xa00000ff87f3c230 */ /* 0x000fe20000000900 */
[--C-:B------:R-:W-:Y:S01]  /*da30*/  HSET2.LE.AND R170, R170, R209.reuse, PT ;  /* 0x000000d1aaaa7233 */ /* 0x100fe20003803000 */
[----:B------:R-:W-:Y:S01]  /*da40*/  STG.E.U16 desc[UR24][R210.64+-0x2e], R161 ;  /* 0xffffd2a1d2007986 */ /* 0x000fe2000c101518 */
[--C-:B--2---:R-:W-:Y:S02]  /*da50*/  HSET2.LE.AND R168, R152, R209.reuse, PT ;  /* 0x000000d198a87233 */ /* 0x104fe40003803000 */
[----:B------:R-:W-:Y:S01]  /*da60*/  @!P4 PRMT R135, R243, 0x5410, RZ ;  /* 0x00005410f387c816 */ /* 0x000fe200000000ff */
[----:B------:R-:W-:Y:S01]  /*da70*/  LDSM.16.MT88.4 R152, [R198+0x19800] ;  /* 0x01980000c698783b */ /* 0x000fe20000004200 */
[----:B------:R-:W-:Y:S02]  /*da80*/  ISETP.LE.U32.AND P4, PT, R0, UR8, PT ;  /* 0x0000000800007c0c */ /* 0x000fe4000bf83070 */
[----:B------:R-:W-:Y:S01]  /*da90*/  F2FP.F16.F32.PACK_AB R0, R216, R217 ;  /* 0x000000d9d800723e */ /* 0x000fe200000000ff */
[----:B------:R-:W-:Y:S03]  /*daa0*/  @!P5 HADD2 R237, -R180.H0_H0, -RZ.H0_H0 ;  /* 0xa00000ffb4edd230 */ /* 0x000fe60000000900 */
[C---:B------:R-:W-:Y:S01]  /*dab0*/  PRMT R133, R0.reuse, 0x7632, R133 ;  /* 0x0000763200857816 */ /* 0x040fe20000000085 */
[----:B------:R2:W-:Y:S01]  /*dac0*/  STG.E.U16 desc[UR24][R210.64+-0x30], R135 ;  /* 0xffffd087d2007986 */ /* 0x0005e2000c101518 */
[----:B-1----:R-:W-:Y:S02]  /*dad0*/  F2FP.F16.F32.PACK_AB R2, R215, R214 ;  /* 0x000000d6d702723e */ /* 0x002fe400000000ff */
[----:B------:R-:W-:Y:S01]  /*dae0*/  PRMT R140, R0, 0x5410, R133 ;  /* 0x00005410008c7816 */ /* 0x000fe20000000085 */
[----:B------:R-:W-:Y:S02]  /*daf0*/  STG.E.U16 desc[UR24][R186.64+-0x30], R160 ;  /* 0xffffd0a0ba007986 */ /* 0x000fe4000c101518 */
[----:B------:R-:W-:Y:S01]  /*db00*/  @!P4 HADD2 R241, -R0.H0_H0, -RZ.H0_H0 ;  /* 0xa00000ff00f1c230 */ /* 0x000fe20000000900 */
[----:B------:R-:W-:Y:S01]  /*db10*/  PRMT R183, R2, 0x7632, R183 ;  /* 0x0000763202b77816 */ /* 0x000fe200000000b7 */
[----:B------:R-:W-:Y:S01]  /*db20*/  @!P3 HADD2 R240, -R133.H0_H0, -RZ.H0_H0 ;  /* 0xa00000ff85f0b230 */ /* 0x000fe20000000900 */
[----:B------:R-:W-:Y:S01]  /*db30*/  STG.E.U16 desc[UR24][R186.64+-0x2e], R165 ;  /* 0xffffd2a5ba007986 */ /* 0x000fe2000c101518 */
[----:B------:R-:W-:Y:S01]  /*db40*/  LOP3.LUT R168, R140, R168, RZ, 0xc0, !PT ;  /* 0x000000a88ca87212 */ /* 0x000fe200078ec0ff */
[----:B------:R-:W-:Y:S01]  /*db50*/  @!P2 HADD2 R239, -R2.H0_H0, -RZ.H0_H0 ;  /* 0xa00000ff02efa230 */ /* 0x000fe20000000900 */
[----:B------:R-:W-:Y:S01]  /*db60*/  @!P4 PRMT R0, R241, 0x5410, RZ ;  /* 0x00005410f100c816 */ /* 0x000fe200000000ff */
[----:B------:R-:W1:Y:S01]  /*db70*/  LDSM.16.MT88.4 R160, [R197+0x19800] ;  /* 0x01980000c5a0783b */ /* 0x000e620000004200 */
[----:B------:R-:W-:Y:S01]  /*db80*/  @!P3 PRMT R133, R240, 0x5410, RZ ;  /* 0x00005410f085b816 */ /* 0x000fe200000000ff */
[----:B------:R-:W-:Y:S01]  /*db90*/  @!P6 HADD2 R238, -R183.H0_H0, -RZ.H0_H0 ;  /* 0xa00000ffb7eee230 */ /* 0x000fe20000000900 */
[----:B------:R-:W-:Y:S02]  /*dba0*/  ISETP.GT.U32.AND P4, PT, R189, UR8, PT ;  /* 0x00000008bd007c0c */ /* 0x000fe4000bf84070 */
[----:B------:R-:W-:Y:S03]  /*dbb0*/  ISETP.GT.U32.AND P3, PT, R190, UR8, PT ;  /* 0x00000008be007c0c */ /* 0x000fe6000bf64070 */
[----:B------:R3:W-:Y:S04]  /*dbc0*/  STG.E.U16 desc[UR24][R210.64+-0x20], R0 ;  /* 0xffffe000d2007986 */ /* 0x0007e8000c101518 */
[----:B------:R-:W4:Y:S01]  /*dbd0*/  LDSM.16.MT88.4 R140, [R134+0x1800] ;  /* 0x00180000868c783b */ /* 0x000f220000004200 */
[----:B--2---:R-:W-:Y:S05]  /*dbe0*/  PRMT R135, R180, 0x7632, R135 ;  /* 0x00007632b4877816 */ /* 0x004fea0000000087 */
[----:B------:R-:W-:Y:S02]  /*dbf0*/  @P3 HADD2 R235, -R182.H0_H0, -RZ.H0_H0 ;  /* 0xa00000ffb6eb3230 */ /* 0x000fe40000000900 */
[----:B------:R-:W2:Y:S01]  /*dc00*/  LDSM.16.MT88.4 R172, [R184+0x1800] ;  /* 0x00180000b8ac783b */ /* 0x000ea20000004200 */
[----:B------:R-:W-:Y:S07]  /*dc10*/  @P4 HADD2 R236, -R135.H0_H0, -RZ.H0_H0 ;  /* 0xa00000ff87ec4230 */ /* 0x000fee0000000900 */
[----:B------:R5:W-:Y:S01]  /*dc20*/  STG.E.U16 desc[UR24][R210.64+-0x1e], R133 ;  /* 0xffffe285d2007986 */ /* 0x000be2000c101518 */
[----:B---3--:R-:W-:Y:S02]  /*dc30*/  PRMT R0, R2, 0x5410, R183 ;  /* 0x0000541002007816 */ /* 0x008fe400000000b7 */
[----:B------:R-:W-:Y:S02]  /*dc40*/  @!P2 PRMT R2, R239, 0x5410, RZ ;  /* 0x00005410ef02a816 */ /* 0x000fe400000000ff */
[----:B------:R-:W-:Y:S02]  /*dc50*/  LOP3.LUT R169, R0, R169, RZ, 0xc0, !PT ;  /* 0x000000a900a97212 */ /* 0x000fe400078ec0ff */
[----:B------:R-:W-:Y:S01]  /*dc60*/  PRMT R0, R190, 0x5410, R191 ;  /* 0x00005410be007816 */ /* 0x000fe200000000bf */
[----:B------:R3:W-:Y:S01]  /*dc70*/  STG.E.U16 desc[UR24][R186.64+-0x20], R2 ;  /* 0xffffe002ba007986 */ /* 0x0007e2000c101518 */
[----:B------:R-:W-:Y:S02]  /*dc80*/  @!P6 PRMT R183, R238, 0x5410, RZ ;  /* 0x00005410eeb7e816 */ /* 0x000fe400000000ff */
[----:B------:R-:W-:Y:S02]  /*dc90*/  LOP3.LUT R171, R0, 0xff00ff, RZ, 0xc0, !PT ;  /* 0x00ff00ff00ab7812 */ /* 0x000fe400078ec0ff */
[----:B------:R-:W-:Y:S01]  /*dca0*/  PRMT R0, R180, 0x5410, R135 ;  /* 0x00005410b4007816 */ /* 0x000fe20000000087 */
[----:B------:R-:W-:Y:S01]  /*dcb0*/  STG.E.U16 desc[UR24][R186.64+-0x1e], R183 ;  /* 0xffffe2b7ba007986 */ /* 0x000fe2000c101518 */
[----:B------:R-:W-:Y:S02]  /*dcc0*/  @P4 PRMT R135, R236, 0x5410, RZ ;  /* 0x00005410ec874816 */ /* 0x000fe400000000ff */
[----:B------:R-:W-:Y:S02]  /*dcd0*/  LOP3.LUT R170, R0, R170, RZ, 0xc0, !PT ;  /* 0x000000aa00aa7212 */ /* 0x000fe400078ec0ff */
[----:B------:R-:W-:Y:S01]  /*dce0*/  HSET2.LE.AND R171, R171, R209, PT ;  /* 0x000000d1abab7233 */ /* 0x000fe20003803000 */
[----:B------:R-:W-:Y:S01]  /*dcf0*/  STG.E.U16 desc[UR24][R210.64+-0xe], R135 ;  /* 0xfffff287d2007986 */ /* 0x000fe2000c101518 */
[----:B------:R-:W-:Y:S01]  /*dd00*/  PRMT R0, R182, 0x5410, R181 ;  /* 0x00005410b6007816 */ /* 0x000fe200000000b5 */
[----:B-----5:R-:W-:Y:S01]  /*dd10*/  IMAD.MOV.U32 R133, RZ, RZ, R3 ;  /* 0x000000ffff857224 */ /* 0x020fe200078e0003 */
[----:B------:R-:W-:Y:S02]  /*dd20*/  @!P5 PRMT R180, R237, 0x5410, RZ ;  /* 0x00005410edb4d816 */ /* 0x000fe400000000ff */
        /* <DEDUP_REMOVED lines=8> */
[----:B---3--:R-:W-:Y:S01]  /*ddb0*/  FADD.FTZ R2, R217, R193 ;  /* 0x000000c1d9027221 */ /* 0x008fe20000010000 */
[----:B------:R-:W-:Y:S02]  /*ddc0*/  FADD.FTZ R0, R195, R0 ;  /* 0x00000000c3007221 */ /* 0x000fe40000010000 */
[C---:B------:R-:W-:Y:S01]  /*ddd0*/  HMMA.16816.F32 R160, R168.reuse, R162, R8 ;  /* 0x000000a2a8a0723c */ /* 0x040fe20000001808 */
[----:B------:R-:W3:Y:S02]  /*dde0*/  LDSM.16.MT88.4 R8, [R134+0x3800] ;  /* 0x003800008608783b */ /* 0x000ee40000004200 */
[----:B------:R-:W-:Y:S02]  /*ddf0*/  @P2 HADD2 R234, -R181.H0_H0, -RZ.H0_H0 ;  /* 0xa00000ffb5ea2230 */ /* 0x000fe40000000900 */
[----:B------:R-:W-:Y:S01]  /*de00*/  FADD.FTZ R2, R216, R2 ;  /* 0x00000002d8027221 */ /* 0x000fe20000010000 */
[----:B------:R-:W-:Y:S01]  /*de10*/  FADD.FTZ R231, R194, R0 ;  /* 0x00000000c2e77221 */ /* 0x000fe20000010000 */
[----:B------:R-:W-:Y:S01]  /*de20*/  MOV R0, R132 ;  /* 0x0000008400007202 */ /* 0x000fe20000000f00 */
[C---:B------:R-:W-:Y:S01]  /*de30*/  HMMA.16816.F32 R156, R168.reuse, R152, R12 ;  /* 0x00000098a89c723c */ /* 0x040fe2000000180c */
[----:B------:R-:W5:Y:S02]  /*de40*/  LDSM.16.MT88.4 R12, [R184+0x3800] ;  /* 0x00380000b80c783b */ /* 0x000f640000004200 */
[----:B------:R-:W-:Y:S01]  /*de50*/  @P2 PRMT R181, R234, 0x5410, RZ ;  /* 0x00005410eab52816 */ /* 0x000fe200000000ff */
[----:B------:R-:W-:Y:S04]  /*de60*/  FADD.FTZ R2, R199, R2 ;  /* 0x00000002c7027221 */ /* 0x000fe80000010000 */
[C---:B------:R-:W-:Y:S01]  /*de70*/  HMMA.16816.F32 R152, R168.reuse, R154, R16 ;  /* 0x0000009aa898723c */ /* 0x040fe20000001810 */
[----:B------:R-:W5:Y:S02]  /*de80*/  LDSM.16.MT88.4 R16, [R197+0x1d800] ;  /* 0x01d80000c510783b */ /* 0x000f640000004200 */
[----:B------:R-:W-:Y:S05]  /*de90*/  FADD.FTZ R230, R200, R2 ;  /* 0x00000002c8e67221 */ /* 0x000fea0000010000 */
[C---:B----4-:R-:W-:Y:S01]  /*dea0*/  HMMA.16816.F32 R148, R168.reuse, R140, R20 ;  /* 0x0000008ca894723c */ /* 0x050fe20000001814 */
[----:B------:R-:W4:Y:S07]  /*deb0*/  LDSM.16.MT88.4 R20, [R198+0x1d800] ;  /* 0x01d80000c614783b */ /* 0x000f2e0000004200 */
[C---:B------:R-:W-:Y:S01]  /*dec0*/  HMMA.16816.F32 R144, R168.reuse, R142, R24 ;  /* 0x0000008ea890723c */ /* 0x040fe20000001818 */
[----:B------:R-:W4:Y:S07]  /*ded0*/  LDSM.16.MT88.4 R24, [R134+0x5800] ;  /* 0x005800008618783b */ /* 0x000f2e0000004200 */
[C---:B--2---:R-:W-:Y:S01]  /*dee0*/  HMMA.16816.F32 R140, R168.reuse, R172, R28 ;  /* 0x000000aca88c723c */ /* 0x044fe2000000181c */
[----:B------:R-:W2:Y:S07]  /*def0*/  LDSM.16.MT88.4 R28, [R184+0x5800] ;  /* 0x00580000b81c783b */ /* 0x000eae0000004200 */
[C---:B------:R-:W-:Y:S01]  /*df00*/  HMMA.16816.F32 R136, R168.reuse, R174, R32 ;  /* 0x000000aea888723c */ /* 0x040fe20000001820 */
[----:B------:R-:W2:Y:S07]  /*df10*/  LDSM.16.MT88.4 R32, [R197+0x1f800] ;  /* 0x01f80000c520783b */ /* 0x000eae0000004200 */
[C---:B------:R-:W-:Y:S01]  /*df20*/  HMMA.16816.F32 R36, R168.reuse, R176, R36 ;  /* 0x000000b0a824723c */ /* 0x040fe20000001824 */
[----:B------:R-:W2:Y:S07]  /*df30*/  LDSM.16.MT88.4 R172, [R198+0x1f800] ;  /* 0x01f80000c6ac783b */ /* 0x000eae0000004200 */
[C---:B------:R-:W-:Y:S01]  /*df40*/  HMMA.16816.F32 R40, R168.reuse, R178, R40 ;  /* 0x000000b2a828723c */ /* 0x040fe20000001828 */
[----:B------:R-:W-:Y:S04]  /*df50*/  STG.E.U16 desc[UR24][R186.64+-0x10], R182 ;  /* 0xfffff0b6ba007986 */ /* 0x000fe8000c101518 */
[----:B------:R-:W-:Y:S03]  /*df60*/  STG.E.U16 desc[UR24][R186.64+-0xe], R181 ;  /* 0xfffff2b5ba007986 */ /* 0x000fe6000c101518 */
[C---:B-1----:R-:W-:Y:S08]  /*df70*/  HMMA.16816.F32 R44, R168.reuse, R4, R44 ;  /* 0x00000004a82c723c */ /* 0x042ff0000000182c */
[C---:B------:R-:W-:Y:S01]  /*df80*/  HMMA.16816.F32 R48, R168.reuse, R6, R48 ;  /* 0x00000006a830723c */ /* 0x040fe20000001830 */
[----:B------:R-:W1:Y:S07]  /*df90*/  LDSM.16.MT88.4 R4, [R134+0x7800] ;  /* 0x007800008604783b */ /* 0x000e6e0000004200 */
[C---:B---3--:R-:W-:Y:S08]  /*dfa0*/  HMMA.16816.F32 R52, R168.reuse, R8, R52 ;  /* 0x00000008a834723c */ /* 0x048ff00000001834 */
[C---:B------:R-:W-:Y:S01]  /*dfb0*/  HMMA.16816.F32 R56, R168.reuse, R10, R56 ;  /* 0x0000000aa838723c */ /* 0x040fe20000001838 */
[----:B------:R-:W3:Y:S07]  /*dfc0*/  LDSM.16.MT88.4 R8, [R184+0x7800] ;  /* 0x00780000b808783b */ /* 0x000eee0000004200 */
        /* <DEDUP_REMOVED lines=14> */
[C---:B-1----:R-:W-:Y:S03]  /*e0b0*/  HMMA.16816.F32 R116, R168.reuse, R4, R116 ;  /* 0x00000004a874723c */ /* 0x042fe60000001874 */
[----:B------:R-:W-:Y:S04]  /*e0c0*/  IADD3 R5, P2, PT, R210, -0x80, RZ ;  /* 0xffffff80d2057810 */ /* 0x000fe80007f5e0ff */
[----:B------:R-:W-:Y:S01]  /*e0d0*/  IADD3.X R4, PT, PT, R211, -0x1, RZ, P2, !PT ;  /* 0xffffffffd3047810 */ /* 0x000fe200017fe4ff */
[C---:B------:R-:W-:Y:S03]  /*e0e0*/  HMMA.16816.F32 R120, R168.reuse, R6, R120 ;  /* 0x00000006a878723c */ /* 0x040fe60000001878 */
[----:B------:R-:W-:Y:S01]  /*e0f0*/  IMAD.MOV.U32 R210, RZ, RZ, R5 ;  /* 0x000000ffffd27224 */ /* 0x000fe200078e0005 */
[----:B------:R-:W-:Y:S04]  /*e100*/  MOV R211, R4 ;  /* 0x0000000400d37202 */ /* 0x000fe80000000f00 */
[C---:B---3--:R-:W-:Y:S08]  /*e110*/  HMMA.16816.F32 R124, R168.reuse, R8, R124 ;  /* 0x00000008a87c723c */ /* 0x048ff0000000187c */
[----:B------:R-:W-:Y:S01]  /*e120*/  HMMA.16816.F32 R128, R168, R10, R128 ;  /* 0x0000000aa880723c */ /* 0x000fe20000001880 */
[----:B------:R-:W-:Y:S08]  /*e130*/  @!UPT UIADD3 URZ, UPT, UPT, URZ, URZ, URZ ;  /* 0x000000fffffff290 */ /* 0x000ff0000fffe0ff */
[----:B------:R-:W-:Y:S11]  /*e140*/  BRA.U UP0, `(.L_x_1902) ;  /* 0xffffffad00ec7547 */ /* 0x000ff6000b83ffff */
.L_x_1901:
        /* <DEDUP_REMOVED lines=49> */
[C---:B------:R-:W-:Y:S01]  /*e460*/  FMUL.FTZ R49, R26.reuse, R63 ;  /* 0x0000003f1a317220 */ /* 0x040fe20000410000 */
[----:B------:R-:W-:Y:S01]  /*e470*/  UMOV UR4, 0x400 ;  /* 0x0000040000047882 */ /* 0x000fe20000000000 */
[C---:B------:R-:W-:Y:S01]  /*e480*/  FMUL.FTZ R50, R26.reuse, R50 ;  /* 0x000000321a327220 */ /* 0x040fe20000410000 */
[----:B------:R-:W-:Y:S01]  /*e490*/  FMUL.FTZ R2, R26, R51 ;  /* 0x000000331a027220 */ /* 0x000fe20000410000 */
[----:B------:R-:W-:Y:S01]  /*e4a0*/  F2FP.F16.F32.PACK_AB R57, R57, R46 ;  /* 0x0000002e3939723e */ /* 0x000fe200000000ff */
[----:B------:R-:W-:Y:S01]  /*e4b0*/  ULEA UR6, UR6, UR4, 0x18 ;  /* 0x0000000406067291 */ /* 0x000fe2000f8ec0ff */
[----:B------:R-:W-:Y:S01]  /*e4c0*/  F2FP.F16.F32.PACK_AB R46, R69, R148 ;  /* 0x00000094452e723e */ /* 0x000fe200000000ff */
[C---:B------:R-:W-:Y:S01]  /*e4d0*/  FMUL.FTZ R134, R0.reuse, R53 ;  /* 0x0000003500867220 */ /* 0x040fe20000410000 */
[----:B------:R-:W-:Y:S01]  /*e4e0*/  MOV R69, 0x10 ;  /* 0x0000001000457802 */ /* 0x000fe20000000f00 */
[C---:B------:R-:W-:Y:S01]  /*e4f0*/  FMUL.FTZ R175, R0.reuse, R164 ;  /* 0x000000a400af7220 */ /* 0x040fe20000410000 */
[----:B------:R-:W-:Y:S01]  /*e500*/  F2FP.F16.F32.PACK_AB R49, R49, R9 ;  /* 0x000000093131723e */ /* 0x000fe200000000ff */
[----:B------:R-:W-:Y:S01]  /*e510*/  FMUL.FTZ R165, R0, R165 ;  /* 0x000000a500a57220 */ /* 0x000fe20000410000 */
        /* <DEDUP_REMOVED lines=8> */
[----:B------:R-:W-:Y:S01]  /*e5a0*/  FMUL.FTZ R170, R0, R144 ;  /* 0x0000009000aa7220 */ /* 0x000fe20000410000 */
[----:B------:R-:W-:Y:S01]  /*e5b0*/  F2FP.F16.F32.PACK_AB R55, R2, R50 ;  /* 0x000000320237723e */ /* 0x000fe200000000ff */
[C---:B------:R-:W-:Y:S01]  /*e5c0*/  FMUL.FTZ R11, R0.reuse, R157 ;  /* 0x0000009d000b7220 */ /* 0x040fe20000410000 */
        /* <DEDUP_REMOVED lines=60> */
[C---:B------:R-:W-:Y:S01]  /*e990*/  FMUL.FTZ R10, R26.reuse, R159 ;  /* 0x0000009f1a0a7220 */ /* 0x040fe20000410000 */
[----:B------:R-:W-:Y:S01]  /*e9a0*/  F2FP.F16.F32.PACK_AB R47, R47, R7 ;  /* 0x000000072f2f723e */ /* 0x000fe200000000ff */
[----:B------:R-:W-:Y:S01]  /*e9b0*/  FMUL.FTZ R51, R26, R59 ;  /* 0x0000003b1a337220 */ /* 0x000fe20000410000 */
[----:B------:R-:W-:Y:S01]  /*e9c0*/  F2FP.F16.F32.PACK_AB R6, R6, R174 ;  /* 0x000000ae0606723e */ /* 0x000fe200000000ff */
[----:B------:R1:W-:Y:S01]  /*e9d0*/  STS [R2], R0 ;  /* 0x0000000002007388 */ /* 0x0003e20000000800 */
[----:B------:R-:W-:Y:S01]  /*e9e0*/  IADD3 R7, PT, PT, R2, R69, RZ ;  /* 0x0000004502077210 */ /* 0x000fe20007ffe0ff */
[----:B------:R-:W-:Y:S01]  /*e9f0*/  FMUL.FTZ R154, R26, R154 ;  /* 0x0000009a1a9a7220 */ /* 0x000fe20000410000 */
[----:B------:R-:W-:Y:S01]  /*ea00*/  F2FP.F16.F32.PACK_AB R59, R4, R42 ;  /* 0x0000002a043b723e */ /* 0x000fe200000000ff */
[----:B------:R-:W-:Y:S01]  /*ea10*/  STS [R2+0x400], R5 ;  /* 0x0004000502007388 */ /* 0x000fe20000000800 */
[----:B------:R-:W-:Y:S01]  /*ea20*/  IADD3 R4, PT, PT, R2, R9, RZ ;  /* 0x0000000902047210 */ /* 0x000fe20007ffe0ff */
[----:B------:R-:W-:Y:S01]  /*ea30*/  FMUL.FTZ R15, R26, R155 ;  /* 0x0000009b1a0f7220 */ /* 0x000fe20000410000 */
[----:B------:R-:W-:Y:S01]  /*ea40*/  F2FP.F16.F32.PACK_AB R12, R12, R162 ;  /* 0x000000a20c0c723e */ /* 0x000fe200000000ff */
[----:B------:R2:W-:Y:S01]  /*ea50*/  STS [R7], R6 ;  /* 0x0000000607007388 */ /* 0x0005e20000000800 */
        /* <DEDUP_REMOVED lines=10> */
[C---:B------:R-:W-:Y:S01]  /*eb00*/  FMUL.FTZ R139, R26.reuse, R139 ;  /* 0x0000008b1a8b7220 */ /* 0x040fe20000410000 */
[----:B------:R-:W-:Y:S01]  /*eb10*/  STS [R7+0x400], R12 ;  /* 0x0004000c07007388 */ /* 0x000fe20000000800 */
[C---:B------:R-:W-:Y:S01]  /*eb20*/  FMUL.FTZ R38, R26.reuse, R38 ;  /* 0x000000261a267220 */ /* 0x040fe20000410000 */
[----:B------:R-:W-:Y:S01]  /*eb30*/  FMUL.FTZ R61, R26, R39 ;  /* 0x000000271a3d7220 */ /* 0x000fe20000410000 */
[----:B------:R-:W-:Y:S01]  /*eb40*/  F2FP.F16.F32.PACK_AB R15, R15, R154 ;  /* 0x0000009a0f0f723e */ /* 0x000fe200000000ff */
[----:B------:R-:W-:Y:S01]  /*eb50*/  STS [R4], R11 ;  /* 0x0000000b04007388 */ /* 0x000fe20000000800 */
[----:B-1----:R-:W-:Y:S01]  /*eb60*/  IADD3 R0, PT, PT, R2, 0x40, RZ ;  /* 0x0000004002007810 */ /* 0x002fe20007ffe0ff */
[----:B------:R-:W-:Y:S01]  /*eb70*/  FMUL.FTZ R17, R26, R54 ;  /* 0x000000361a117220 */ /* 0x000fe20000410000 */
[----:B------:R-:W-:Y:S01]  /*eb80*/  @P1 IADD3 R0, PT, PT, R2, -0x40, RZ ;  /* 0xffffffc002001810 */ /* 0x000fe20007ffe0ff */
[----:B------:R-:W-:Y:S01]  /*eb90*/  STS [R4+0x400], R10 ;  /* 0x0004000a04007388 */ /* 0x000fe20000000800 */
[----:B------:R-:W-:Y:S01]  /*eba0*/  F2FP.F16.F32.PACK_AB R14, R14, R171 ;  /* 0x000000ab0e0e723e */ /* 0x000fe200000000ff */
[C---:B------:R-:W-:Y:S01]  /*ebb0*/  FMUL.FTZ R16, R26.reuse, R58 ;  /* 0x0000003a1a107220 */ /* 0x040fe20000410000 */
[----:B------:R-:W-:Y:S01]  /*ebc0*/  IADD3 R9, PT, PT, R9, R0, RZ ;  /* 0x0000000009097210 */ /* 0x000fe20007ffe0ff */
[----:B------:R-:W1:Y:S01]  /*ebd0*/  @!UP3 LDCU.64 UR4, c[0x0][0x400] ;  /* 0x00008000ff04b7ac */ /* 0x000e620008000a00 */
[----:B--2---:R-:W-:Y:S01]  /*ebe0*/  IADD3 R6, PT, PT, R69, R4, RZ ;  /* 0x0000000445067210 */ /* 0x004fe20007ffe0ff */
[C---:B------:R-:W-:Y:S01]  /*ebf0*/  FMUL.FTZ R70, R26.reuse, R70 ;  /* 0x000000461a467220 */ /* 0x040fe20000410000 */
[----:B------:R-:W-:Y:S01]  /*ec00*/  F2FP.F16.F32.PACK_AB R13, R13, R150 ;  /* 0x000000960d0d723e */ /* 0x000fe200000000ff */
[C---:B------:R-:W-:Y:S01]  /*ec10*/  FMUL.FTZ R45, R26.reuse, R71 ;  /* 0x000000471a2d7220 */ /* 0x040fe20000410000 */
[----:B------:R-:W-:Y:S01]  /*ec20*/  F2FP.F16.F32.PACK_AB R68, R145, R170 ;  /* 0x000000aa9144723e */ /* 0x000fe200000000ff */
[----:B------:R2:W-:Y:S01]  /*ec30*/  STS [R6], R8 ;  /* 0x0000000806007388 */ /* 0x0005e20000000800 */
[----:B------:R-:W-:Y:S01]  /*ec40*/  F2FP.F16.F32.PACK_AB R67, R147, R146 ;  /* 0x000000929343723e */ /* 0x000fe200000000ff */
[----:B------:R-:W-:Y:S01]  /*ec50*/  FMUL.FTZ R74, R26, R74 ;  /* 0x0000004a1a4a7220 */ /* 0x000fe20000410000 */
        /* <DEDUP_REMOVED lines=19> */
[----:B------:R-:W-:Y:S01]  /*ed90*/  FMUL.FTZ R37, R26, R87 ;  /* 0x000000571a257220 */ /* 0x000fe20000410000 */
[----:B------:R-:W-:Y:S01]  /*eda0*/  F2FP.F16.F32.PACK_AB R54, R134, R156 ;  /* 0x0000009c8636723e */ /* 0x000fe200000000ff */
[C---:B------:R-:W-:Y:S01]  /*edb0*/  FMUL.FTZ R90, R26.reuse, R90 ;  /* 0x0000005a1a5a7220 */ /* 0x040fe20000410000 */
[----:B--2---:R-:W-:Y:S01]  /*edc0*/  IADD3 R8, PT, PT, R69, R0, RZ ;  /* 0x0000000045087210 */ /* 0x004fe20007ffe0ff */
[C---:B------:R-:W-:Y:S01]  /*edd0*/  FMUL.FTZ R35, R26.reuse, R91 ;  /* 0x0000005b1a237220 */ /* 0x040fe20000410000 */
        /* <DEDUP_REMOVED lines=20> */
[----:B------:R-:W-:Y:S01]  /*ef20*/  FMUL.FTZ R29, R26, R103 ;  /* 0x000000671a1d7220 */ /* 0x000fe20000410000 */
        /* <DEDUP_REMOVED lines=33> */
[----:B-1----:R-:W-:Y:S01]  /*f140*/  @!UP3 UIMAD.WIDE.U32 UR14, UR7, UR4, URZ ;  /* 0x00000004070eb2a5 */ /* 0x002fe2000f8e00ff */
[----:B------:R-:W-:Y:S01]  /*f150*/  STS [R6+0x4400], R55 ;  /* 0x0044003706007388 */ /* 0x000fe20000000800 */
[----:B------:R-:W-:Y:S01]  /*f160*/  F2FP.F16.F32.PACK_AB R27, R27, R106 ;  /* 0x0000006a1b1b723e */ /* 0x000fe200000000ff */
[----:B------:R-:W-:Y:S01]  /*f170*/  FMUL.FTZ R130, R26, R130 ;  /* 0x000000821a827220 */ /* 0x000fe20000410000 */
        /* <DEDUP_REMOVED lines=44> */
[----:B------:R3:W-:Y:S04]  /*f440*/  STS [R2+0xc400], R29 ;  /* 0x00c4001d02007388 */ /* 0x0007e80000000800 */
[----:B------:R-:W-:Y:S04]  /*f450*/  STS [R7+0xc000], R28 ;  /* 0x00c0001c07007388 */ /* 0x000fe80000000800 */
[----:B------:R-:W-:Y:S01]  /*f460*/  STS [R7+0xc400], R27 ;  /* 0x00c4001b07007388 */ /* 0x000fe20000000800 */
[----:B--2---:R-:W-:-:S03]  /*f470*/  SHF.L.U32 R33, R176, 0x3, RZ ;  /* 0x00000003b0217819 */ /* 0x004fc600000006ff */
[----:B------:R-:W-:Y:S01]  /*f480*/  STS [R4+0xc000], R25 ;  /* 0x00c0001904007388 */ /* 0x000fe20000000800 */
[----:B------:R-:W-:-:S03]  /*f490*/  LOP3.LUT R10, R33, 0x1f8, RZ, 0xc0, !PT ;  /* 0x000001f8210a7812 */ /* 0x000fc600078ec0ff */
[----:B------:R-:W-:Y:S01]  /*f4a0*/  STS [R4+0xc400], R24 ;  /* 0x00c4001804007388 */ /* 0x000fe20000000800 */
[----:B------:R-:W-:-:S03]  /*f4b0*/  LOP3.LUT R10, R10, 0x38, R176, 0x78, !PT ;  /* 0x000000380a0a7812 */ /* 0x000fc600078e78b0 */
[----:B------:R-:W-:Y:S01]  /*f4c0*/  STS [R6+0xc000], R23 ;  /* 0x00c0001706007388 */ /* 0x000fe20000000800 */
[----:B------:R-:W-:-:S03]  /*f4d0*/  LOP3.LUT R10, R10, 0x1e00, R33, 0xf8, !PT ;  /* 0x00001e000a0a7812 */ /* 0x000fc600078ef821 */
        /* <DEDUP_REMOVED lines=19> */
.L_x_1905:
        /* <DEDUP_REMOVED lines=15> */
[----:B------:R-:W-:Y:S01]  /*f700*/  UIADD3 UR23, UPT, UPT, -UR21, UR23, URZ ;  /* 0x0000001715177290 */ /* 0x000fe2000fffe1ff */
[----:B-1----:R-:W1:Y:S01]  /*f710*/  @P4 MUFU.LG2 R2, R230 ;  /* 0x000000e600024308 */ /* 0x002e620000000c00 */
[----:B--2---:R-:W-:-:S05]  /*f720*/  UIMAD UR6, UR8, UR5, URZ ;  /* 0x00000005080672a4 */ /* 0x004fca000f8e02ff */
[----:B----4-:R-:W2:Y:S01]  /*f730*/  @P4 LDC R5, c[0x0][0x458] ;  /* 0x00011600ff054b82 */ /* 0x010ea20000000800 */
[----:B------:R-:W-:Y:S01]  /*f740*/  USHF.L.U32 UR7, UR6, 0x7, URZ ;  /* 0x0000000706077899 */ /* 0x000fe200080006ff */
[----:B------:R4:W2:Y:S01]  /*f750*/  LDS.128 R28, [R10+0x3000] ;  /* 0x003000000a1c7984 */ /* 0x0008a20000000c00 */
[----:B------:R-:W3:Y:S01]  /*f760*/  @P3 MUFU.LG2 R0, R231 ;  /* 0x000000e700003308 */ /* 0x000ee20000000c00 */
[----:B------:R-:W-:Y:S02]  /*f770*/  USHF.R.S32.HI UR6, URZ, 0x1f, UR12 ;  /* 0x0000001fff067899 */ /* 0x000fe4000801140c */
        /* <DEDUP_REMOVED lines=28> */
.L_x_1907:
[----:B------:R-:W-:Y:S05]  /*f940*/  BSYNC.RECONVERGENT B0 ;  /* 0x0000000000007941 */ /* 0x000fea0003800200 */
.L_x_1906:
[----:B------:R2:W5:Y:S01]  /*f950*/  LDL R34, [R1+0x54] ;  /* 0x0000540001227983 */ /* 0x0005620000100800 */
[----:B------:R-:W3:Y:S03]  /*f960*/  LDCU.64 UR4, c[0x0][0x410] ;  /* 0x00008200ff0477ac */ /* 0x000ee60008000a00 */
[----:B------:R2:W5:Y:S04]  /*f970*/  LDL R35, [R1+0x34] ;  /* 0x0000340001237983 */ /* 0x0005680000100800 */
[----:B------:R2:W5:Y:S01]  /*f980*/  LDL R36, [R1+0x50] ;  /* 0x0000500001247983 */ /* 0x0005620000100800 */
[----:B-1----:R-:W-:Y:S01]  /*f990*/  SHF.R.U32.HI R4, RZ, 0x3, R176 ;  /* 0x00000003ff047819 */ /* 0x002fe200000116b0 */
[----:B------:R-:W-:Y:S01]  /*f9a0*/  UIMAD.WIDE.U32 UR8, UR8, 0x80, URZ ;  /* 0x00000080080878a5 */ /* 0x000fe2000f8e00ff */
[----:B------:R-:W-:Y:S01]  /*f9b0*/  LOP3.LUT R33, R33, 0x38, RZ, 0xc0, !PT ;  /* 0x0000003821217812 */ /* 0x000fe200078ec0ff */
[----:B------:R2:W1:Y:S01]  /*f9c0*/  LDS.128 R24, [R10] ;  /* 0x000000000a187984 */ /* 0x0004620000000c00 */
[C---:B------:R-:W-:Y:S01]  /*f9d0*/  ISETP.GE.AND P3, PT, R4.reuse, UR23, PT ;  /* 0x0000001704007c0c */ /* 0x040fe2000bf66270 */
[C---:B------:R-:W-:Y:S01]  /*f9e0*/  VIADD R0, R4.reuse, 0x20 ;  /* 0x0000002004007836 */ /* 0x040fe20000000000 */
[----:B------:R-:W-:Y:S01]  /*f9f0*/  IADD3 R2, P0, PT, R33, UR14, RZ ;  /* 0x0000000e21027c10 */ /* 0x000fe2000ff1e0ff */
[----:B------:R2:W4:Y:S01]  /*fa00*/  LDS.128 R20, [R10+0x4000] ;  /* 0x004000000a147984 */ /* 0x0005220000000c00 */
[----:B------:R-:W-:Y:S01]  /*fa10*/  VIADD R6, R4, 0x40 ;  /* 0x0000004004067836 */ /* 0x000fe20000000000 */
[----:B------:R-:W-:Y:S01]  /*fa20*/  BSSY.RECONVERGENT B0, `(.L_x_1908) ;  /* 0x0000021000007945 */ /* 0x000fe20003800200 */
[----:B------:R-:W-:Y:S01]  /*fa30*/  ISETP.GE.AND P2, PT, R0, UR23, PT ;  /* 0x0000001700007c0c */ /* 0x000fe2000bf46270 */
[----:B------:R2:W1:Y:S01]  /*fa40*/  LDS.128 R16, [R10+0x8000] ;  /* 0x008000000a107984 */ /* 0x0004620000000c00 */
[----:B------:R-:W-:Y:S01]  /*fa50*/  IMAD.X R3, RZ, RZ, UR11, P0 ;  /* 0x0000000bff037e24 */ /* 0x000fe200080e06ff */
[----:B------:R-:W-:Y:S01]  /*fa60*/  ISETP.GE.AND P1, PT, R6, UR23, PT ;  /* 0x0000001706007c0c */ /* 0x000fe2000bf26270 */
[----:B---3--:R-:W-:Y:S01]  /*fa70*/  IMAD.U32 R0, RZ, RZ, UR4 ;  /* 0x00000004ff007e24 */ /* 0x008fe2000f8e00ff */
[----:B------:R2:W3:Y:S01]  /*fa80*/  LDS.128 R12, [R10+0xc000] ;  /* 0x00c000000a0c7984 */ /* 0x0004e20000000c00 */
[C---:B------:R-:W-:Y:S01]  /*fa90*/  VIADD R5, R4.reuse, 0x60 ;  /* 0x0000006004057836 */ /* 0x040fe20000000000 */
[----:B------:R-:W-:Y:S01]  /*faa0*/  LOP3.LUT R32, R4, UR8, RZ, 0xfc, !PT ;  /* 0x0000000804207c12 */ /* 0x000fe2000f8efcff */
[----:B------:R-:W-:-:S03]  /*fab0*/  IMAD.WIDE.U32 R8, R0, UR13, R2 ;  /* 0x0000000d00087c25 */ /* 0x000fc6000f8e0002 */
[----:B------:R-:W-:Y:S01]  /*fac0*/  ISETP.GE.AND P0, PT, R5, UR23, PT ;  /* 0x0000001705007c0c */ /* 0x000fe2000bf06270 */
[----:B------:R-:W-:-:S04]  /*fad0*/  IMAD.U32 R0, RZ, RZ, UR5 ;  /* 0x00000005ff007e24 */ /* 0x000fc8000f8e00ff */
[----:B------:R-:W-:Y:S01]  /*fae0*/  IMAD R7, R0, UR13, R9 ;  /* 0x0000000d00077c24 */ /* 0x000fe2000f8e0209 */
[----:B------:R-:W-:Y:S07]  /*faf0*/  @P3 BRA `(.L_x_1909) ;  /* 0x00000000004c3947 */ /* 0x000fee0003800000 */
[----:B------:R-:W2:Y:S01]  /*fb00*/  LDCU.64 UR6, c[0x0][0x408] ;  /* 0x00008100ff0677ac */ /* 0x000ea20008000a00 */
[----:B------:R-:W-:Y:S01]  /*fb10*/  IMAD.MOV.U32 R6, RZ, RZ, R8 ;  /* 0x000000ffff067224 */ /* 0x000fe200078e0008 */
[----:B------:R-:W4:Y:S01]  /*fb20*/  LDCU.64 UR4, c[0x0][0x3f0] ;  /* 0x00007e00ff0477ac */ /* 0x000f220008000a00 */
[----:B------:R-:W1:Y:S01]  /*fb30*/  LDCU UR11, c[0x0][0x440] ;  /* 0x00008800ff0b77ac */ /* 0x000e620008000800 */
[----:B--2---:R-:W-:Y:S01]  /*fb40*/  UIMAD UR10, UR9, UR6, URZ ;  /* 0x00000006090a72a4 */ /* 0x004fe2000f8e02ff */
[----:B------:R-:W-:-:S05]  /*fb50*/  IMAD.WIDE.U32 R4, R32, UR6, R6 ;  /* 0x0000000620047c25 */ /* 0x000fca000f8e0006 */
[----:B------:R-:W-:Y:S01]  /*fb60*/  IMAD.U32 R0, RZ, RZ, UR10 ;  /* 0x0000000aff007e24 */ /* 0x000fe2000f8e00ff */
[----:B----4-:R-:W-:Y:S02]  /*fb70*/  LEA R2, P3, R4, UR4, 0x1 ;  /* 0x0000000404027c11 */ /* 0x010fe4000f8608ff */
[----:B-1----:R-:W-:Y:S01]  /*fb80*/  ISETP.GE.AND P6, PT, R33, UR11, PT ;  /* 0x0000000b21007c0c */ /* 0x002fe2000bfc6270 */
[----:B------:R-:W-:Y:S01]  /*fb90*/  IMAD R0, R32, UR7, R0 ;  /* 0x0000000720007c24 */ /* 0x000fe2000f8e0200 */
[----:B-----5:R-:W-:Y:S02]  /*fba0*/  ISETP.GE.AND P5, PT, R36, UR11, PT ;  /* 0x0000000b24007c0c */ /* 0x020fe4000bfa6270 */
[----:B------:R-:W-:Y:S01]  /*fbb0*/  ISETP.GE.AND P4, PT, R35, UR11, PT ;  /* 0x0000000b23007c0c */ /* 0x000fe2000bf86270 */
[----:B------:R-:W-:-:S05]  /*fbc0*/  IMAD.IADD R0, R0, 0x1, R5 ;  /* 0x0000000100007824 */ /* 0x000fca00078e0205 */
[----:B------:R-:W-:Y:S02]  /*fbd0*/  LEA.HI.X R3, R4, UR5, R0, 0x1, P3 ;  /* 0x0000000504037c11 */ /* 0x000fe400098f0c00 */
[----:B------:R-:W-:-:S03]  /*fbe0*/  ISETP.GE.AND P3, PT, R34, UR11, PT ;  /* 0x0000000b22007c0c */ /* 0x000fc6000bf66270 */
[----:B------:R1:W-:Y:S04]  /*fbf0*/  @!P6 STG.E.128 desc[UR24][R2.64], R24 ;  /* 0x000000180200e986 */ /* 0x0003e8000c101d18 */
[----:B------:R1:W-:Y:S04]  /*fc00*/  @!P5 STG.E.128 desc[UR24][R2.64+0x80], R20 ;  /* 0x000080140200d986 */ /* 0x0003e8000c101d18 */
[----:B------:R1:W-:Y:S04]  /*fc10*/  @!P4 STG.E.128 desc[UR24][R2.64+0x100], R16 ;  /* 0x000100100200c986 */ /* 0x0003e8000c101d18 */
[----:B---3--:R1:W-:Y:S02]  /*fc20*/  @!P3 STG.E.128 desc[UR24][R2.64+0x180], R12 ;  /* 0x0001800c0200b986 */ /* 0x0083e4000c101d18 */
.L_x_1909:
[----:B------:R-:W-:Y:S05]  /*fc30*/  BSYNC.RECONVERGENT B0 ;  /* 0x0000000000007941 */ /* 0x000fea0003800200 */
.L_x_1908:
        /* <DEDUP_REMOVED lines=10> */
[----:B------:R-:W-:Y:S01]  /*fce0*/  IMAD.X R2, RZ, RZ, UR9, P2 ;  /* 0x00000009ff027e24 */ /* 0x000fe200090e06ff */
        /* <DEDUP_REMOVED lines=16> */
.L_x_1911:
[----:B------:R-:W-:Y:S05]  /*fdf0*/  BSYNC.RECONVERGENT B0 ;  /* 0x0000000000007941 */ /* 0x000fea0003800200 */
.L_x_1910:
        /* <DEDUP_REMOVED lines=10> */
[----:B------:R-:W-:Y:S01]  /*fea0*/  IMAD.X R2, RZ, RZ, UR9, P1 ;  /* 0x00000009ff027e24 */ /* 0x000fe200088e06ff */
        /* <DEDUP_REMOVED lines=16> */
.L_x_1913:
[----:B------:R-:W-:Y:S05]  /*ffb0*/  BSYNC.RECONVERGENT B0 ;  /* 0x0000000000007941 */ /* 0x000fea0003800200 */
.L_x_1912:
[----:B-1----:R1:W1:Y:S04]  /*ffc0*/  LDS.128 R20, [R10+0x7000] ;  /* 0x007000000a147984 */ /* 0x0022680000000c00 */
[----:B------:R1:W1:Y:S01]  /*ffd0*/  LDS.128 R16, [R10+0xb000] ;  /* 0x00b000000a107984 */ /* 0x0002620000000c00 */
[----:B------:R-:W-:Y:S05]  /*ffe0*/  @P0 EXIT ;  /* 0x000000000000094d */ /* 0x000fea0003800000 */
[----:B------:R-:W2:Y:S01]  /*fff0*/  LDCU.64 UR6, c[0x0][0x408] ;  /* 0x00008100ff0677ac */ /* 0x000ea20008000a00 */
[----:B------:R-:W-:Y:S01]  /*10000*/  IADD3 R0, P0, PT, R32, 0x60, RZ ;  /* 0x0000006020007810 */ /* 0x000fe20007f1e0ff */
[----:B------:R1:W1:Y:S01]  /*10010*/  LDS.128 R12, [R10+0xf000] ;  /* 0x00f000000a0c7984 */ /* 0x0002620000000c00 */
[----:B------:R-:W-:Y:S01]  /*10020*/  IMAD.MOV.U32 R3, RZ, RZ, R7 ;  /* 0x000000ffff037224 */ /* 0x000fe200078e0007 */
[----:B------:R-:W4:Y:S02]  /*10030*/  LDCU.64 UR4, c[0x0][0x3f0] ;  /* 0x00007e00ff0477ac */ /* 0x000f240008000a00 */
[----:B------:R-:W-:Y:S01]  /*10040*/  IMAD.X R2, RZ, RZ, UR9, P0 ;  /* 0x00000009ff027e24 */ /* 0x000fe200080e06ff */
[----:B------:R-:W3:Y:S03]  /*10050*/  LDCU UR10, c[0x0][0x440] ;  /* 0x00008800ff0a77ac */ /* 0x000ee60008000800 */
[----:B--2---:R-:W-:-:S02]  /*10060*/  IMAD R6, R2, UR6, RZ ;  /* 0x0000000602067c24 */ /* 0x004fc4000f8e02ff */
[----:B------:R-:W-:-:S04]  /*10070*/  IMAD.MOV.U32 R2, RZ, RZ, R8 ;  /* 0x000000ffff027224 */ /* 0x000fc800078e0008 */
[----:B------:R-:W-:Y:S01]  /*10080*/  IMAD.WIDE.U32 R4, R0, UR6, R2 ;  /* 0x0000000600047c25 */ /* 0x000fe2000f8e0002 */
[----:B---3--:R-:W-:-:S03]  /*10090*/  ISETP.GE.AND P3, PT, R33, UR10, PT ;  /* 0x0000000a21007c0c */ /* 0x008fc6000bf66270 */
[----:B------:R-:W-:Y:S01]  /*100a0*/  IMAD R0, R0, UR7, R6 ;  /* 0x0000000700007c24 */ /* 0x000fe2000f8e0206 */
[----:B----4-:R-:W-:Y:S02]  /*100b0*/  LEA R2, P0, R4, UR4, 0x1 ;  /* 0x0000000404027c11 */ /* 0x010fe4000f8008ff */
[----:B-----5:R-:W-:Y:S01]  /*100c0*/  ISETP.GE.AND P2, PT, R36, UR10, PT ;  /* 0x0000000a24007c0c */ /* 0x020fe2000bf46270 */
[----:B------:R-:W-:Y:S01]  /*100d0*/  IMAD.IADD R0, R0, 0x1, R5 ;  /* 0x0000000100007824 */ /* 0x000fe200078e0205 */
[----:B------:R-:W-:-:S04]  /*100e0*/  ISETP.GE.AND P1, PT, R35, UR10, PT ;  /* 0x0000000a23007c0c */ /* 0x000fc8000bf26270 */
[----:B------:R-:W-:Y:S02]  /*100f0*/  LEA.HI.X R3, R4, UR5, R0, 0x1, P0 ;  /* 0x0000000504037c11 */ /* 0x000fe400080f0c00 */
[----:B------:R-:W-:-:S03]  /*10100*/  ISETP.GE.AND P0, PT, R34, UR10, PT ;  /* 0x0000000a22007c0c */ /* 0x000fc6000bf06270 */
[----:B------:R2:W-:Y:S04]  /*10110*/  @!P3 STG.E.128 desc[UR24][R2.64], R28 ;  /* 0x0000001c0200b986 */ /* 0x0005e8000c101d18 */
[----:B-1----:R2:W-:Y:S04]  /*10120*/  @!P2 STG.E.128 desc[UR24][R2.64+0x80], R20 ;  /* 0x000080140200a986 */ /* 0x0025e8000c101d18 */
[----:B------:R2:W-:Y:S02]  /*10130*/  @!P1 STG.E.128 desc[UR24][R2.64+0x100], R16 ;  /* 0x0001001002009986 */ /* 0x0005e4000c101d18 */
[----:B------:R-:W-:Y:S05]  /*10140*/  @P0 EXIT ;  /* 0x000000000000094d */ /* 0x000fea0003800000 */
[----:B------:R-:W-:Y:S01]  /*10150*/  STG.E.128 desc[UR24][R2.64+0x180], R12 ;  /* 0x0001800c02007986 */ /* 0x000fe2000c101d18 */
[----:B------:R-:W-:Y:S05]  /*10160*/  EXIT ;  /* 0x000000000000794d */ /* 0x000fea0003800000 */
.L_x_1914:
        /* <DEDUP_REMOVED lines=9> */
.L_x_2368:


//--------------------- .text._ZN5flash16flash_fwd_kernelI23Flash_fwd_kernel_traitsILi256ELi128ELi64ELi8ELb0ELb0EN7cutlass6half_tE19Flash_kernel_traitsILi256ELi128ELi64ELi8ES3_EELb0ELb0ELb0ELb1ELb0ELb0ELb1ELb0EEEvNS_16Flash_fwd_paramsE --------------------------
	.section	.text._ZN5flash16flash_fwd_kernelI23Flash_fwd_kernel_traitsILi256ELi128ELi64ELi8ELb0ELb0EN7cutlass6half_tE19Flash_kernel_traitsILi256ELi128ELi64ELi8ES3_EELb0ELb0ELb0ELb1ELb0ELb0ELb1ELb0EEEvNS_16Flash_fwd_paramsE,"ax",@progbits
	.align	128
        .global         _ZN5flash16flash_fwd_kernelI23Flash_fwd_kernel_traitsILi256ELi128ELi64ELi8ELb0ELb0EN7cutlass6half_tE19Flash_kernel_traitsILi256ELi128ELi64ELi8ES3_EELb0ELb0ELb0ELb1ELb0ELb0ELb1ELb0EEEvNS_16Flash_fwd_paramsE
        .type           _ZN5flash16flash_fwd_kernelI23Flash_fwd_kernel_traitsILi256ELi128ELi64ELi8ELb0ELb0EN7cutlass6half_tE19Flash_kernel_traitsILi256ELi128ELi64ELi8ES3_EELb0ELb0ELb0ELb1ELb0ELb0ELb1ELb0EEEvNS_16Flash_fwd_paramsE,@function
        .size           _ZN5flash16flash_fwd_kernelI23Flash_fwd_kernel_traitsILi256ELi128ELi64ELi8ELb0ELb0EN7cutlass6half_tE19Flash_kernel_traitsILi256ELi128ELi64ELi8ES3_EELb0ELb0ELb0ELb1ELb0ELb0ELb1ELb0EEEvNS_16Flash_fwd_paramsE,(.L_x_2369 - _ZN5flash16flash_fwd_kernelI23Flash_fwd_kernel_traitsILi256ELi128ELi64ELi8ELb0ELb0EN7cutlass6half_tE19Flash_kernel_traitsILi256ELi128ELi64ELi8ES3_EELb0ELb0ELb0ELb1ELb0ELb0ELb1ELb0EEEvNS_16Flash_fwd_paramsE)
        .other          _ZN5flash16flash_fwd_kernelI23Flash_fwd_kernel_traitsILi256ELi128ELi64ELi8ELb0ELb0EN7cutlass6half_tE19Flash_kernel_traitsILi256ELi128ELi64ELi8ES3_EELb0ELb0ELb0ELb1ELb0ELb0ELb1ELb0EEEvNS_16Flash_fwd_paramsE,@"STO_CUDA_ENTRY STV_DEFAULT"
_ZN5flash16flash_fwd_kernelI23Flash_fwd_kernel_traitsILi256ELi128ELi64ELi8ELb0ELb0EN7cutlass6half_tE19Flash_kernel_traitsILi256ELi128ELi64ELi8ES3_EELb0ELb0ELb0ELb1ELb0ELb0ELb1ELb0EEEvNS_16Flash_fwd_paramsE:
.text._ZN5flash16flash_fwd_kernelI23Flash_fwd_kernel_traitsILi256ELi128ELi64ELi8ELb0ELb0EN7cutlass6half_tE19Flash_kernel_traitsILi256ELi128ELi64ELi8ES3_EELb0ELb0ELb0ELb1ELb0ELb0ELb1ELb0EEEvNS_16Flash_fwd_paramsE:
        /* <DEDUP_REMOVED lines=78> */
.L_x_1915:
        /* <DEDUP_REMOVED lines=30> */
.L_x_1917:
        /* <DEDUP_REMOVED lines=58> */
.L_x_1919:
[----:B------:R-:W-:Y:S05]  /*0a60*/  BSYNC.RECONVERGENT B0 ;  /* 0x0000000000007941 */ /* 0x000fea0003800200 */
.L_x_1918:
        /* <DEDUP_REMOVED lines=24> */
.L_x_1921:
[----:B------:R-:W-:Y:S05]  /*0bf0*/  BSYNC.RECONVERGENT B0 ;  /* 0x0000000000007941 */ /* 0x000fea0003800200 */
.L_x_1920:
        /* <DEDUP_REMOVED lines=24> */
.L_x_1923:
[----:B------:R-:W-:Y:S05]  /*0d80*/  BSYNC.RECONVERGENT B0 ;  /* 0x0000000000007941 */ /* 0x000fea0003800200 */
.L_x_1922:
        /* <DEDUP_REMOVED lines=26> */
.L_x_1925:
[----:B------:R-:W-:Y:S05]  /*0f30*/  BSYNC.RECONVERGENT B0 ;  /* 0x0000000000007941 */ /* 0x000fea0003800200 */
.L_x_1924:
        /* <DEDUP_REMOVED lines=10> */
.L_x_1927:
[----:B------:R-:W-:Y:S05]  /*0fe0*/  BSYNC.RECONVERGENT B0 ;  /* 0x0000000000007941 */ /* 0x000fea0003800200 */
.L_x_1926:
        /* <DEDUP_REMOVED lines=10> */
.L_x_1929:
[----:B------:R-:W-:Y:S05]  /*1090*/  BSYNC.RECONVERGENT B0 ;  /* 0x0000000000007941 */ /* 0x000fea0003800200 */
.L_x_1928:
        /* <DEDUP_REMOVED lines=10> */
.L_x_1931:
[----:B------:R-:W-:Y:S05]  /*1140*/  BSYNC.RECONVERGENT B0 ;  /* 0x0000000000007941 */ /* 0x000fea0003800200 */
.L_x_1930:
        /* <DEDUP_REMOVED lines=10> */
.L_x_1916:
        /* <DEDUP_REMOVED lines=20> */
.L_x_1932:
[----:B------:R-:W1:Y:S01]  /*1330*/  LDCU.64 UR18, c[0x0][0x3b8] ;  /* 0x00007700ff1277ac */ /* 0x000e620008000a00 */
[----:B------:R-:W-:-:S04]  /*1340*/  UIADD3 UR7, UPT, UPT, UR10, UR11, URZ ;  /* 0x0000000b0a077290 */ /* 0x000fc8000fffe0ff */
[----:B-1----:R-:W-:Y:S02]  /*1350*/  UIMAD.WIDE.U32 UR8, UR7, UR18, URZ ;  /* 0x00000012070872a5 */ /* 0x002fe4000f8e00ff */
[----:B------:R-:W-:-:S04]  /*1360*/  UIMAD UR7, UR7, UR19, URZ ;  /* 0x00000013070772a4 */ /* 0x000fc8000f8e02ff */
[----:B------:R-:W-:Y:S02]  /*1370*/  UIADD3 UR7, UPT, UPT, UR9, UR7, URZ ;  /* 0x0000000709077290 */ /* 0x000fe4000fffe0ff */
.L_x_1933:
        /* <DEDUP_REMOVED lines=37> */
.L_x_1934:
[----:B------:R-:W1:Y:S01]  /*15d0*/  LDCU.64 UR12, c[0x0][0x3c0] ;  /* 0x00007800ff0c77ac */ /* 0x000e620008000a00 */
[----:B------:R-:W-:-:S04]  /*15e0*/  UIADD3 UR10, UPT, UPT, UR10, UR11, URZ ;  /* 0x0000000b0a0a7290 */ /* 0x000fc8000fffe0ff */
[----:B-1----:R-:W-:Y:S02]  /*15f0*/  UIMAD.WIDE.U32 UR14, UR10, UR12, URZ ;  /* 0x0000000c0a0e72a5 */ /* 0x002fe4000f8e00ff */
[----:B------:R-:W-:-:S04]  /*1600*/  UIMAD UR5, UR10, UR13, URZ ;  /* 0x0000000d0a0572a4 */ /* 0x000fc8000f8e02ff */
[----:B------:R-:W-:Y:S01]  /*1610*/  UIADD3 UR5, UPT, UPT, UR15, UR5, URZ ;  /* 0x000000050f057290 */ /* 0x000fe2000fffe0ff */
[----:B------:R-:W-:-:S11]  /*1620*/  UMOV UR4, UR14 ;  /* 0x0000000e00047c82 */ /* 0x000fd60008000000 */
.L_x_1935:
        /* <DEDUP_REMOVED lines=13> */
[----:B------:R-:W-:Y:S01]  /*1700*/  LOP3.LUT R165, R4, 0x38, R223, 0x78, !PT ;  /* 0x0000003804a57812 */ /* 0x000fe200078e78df */
        /* <DEDUP_REMOVED lines=10> */
[----:B------:R-:W-:-:S02]  /*17b0*/  LOP3.LUT R165, R165, 0x1e00, R2, 0xf8, !PT ;  /* 0x00001e00a5a57812 */ /* 0x000fc400078ef802 */
[----:B------:R-:W-:Y:S01]  /*17c0*/  LOP3.LUT R245, R85, 0x40, RZ, 0xfc, !PT ;  /* 0x0000004055f57812 */ /* 0x000fe200078efcff */
[----:B---3--:R-:W-:Y:S01]  /*17d0*/  IMAD R9, R3, UR8, RZ ;  /* 0x0000000803097c24 */ /* 0x008fe2000f8e02ff */
[C---:B------:R-:W-:Y:S01]  /*17e0*/  LOP3.LUT R244, R85.reuse, 0x80, RZ, 0xfc, !PT ;  /* 0x0000008055f47812 */ /* 0x040fe200078efcff */
[----:B------:R-:W-:Y:S01]  /*17f0*/  IMAD.WIDE.U32 R10, R6, UR8, R10 ;  /* 0x00000008060a7c25 */ /* 0x000fe2000f8e000a */
[----:B------:R-:W-:-:S03]  /*1800*/  LOP3.LUT R243, R85, 0xc0, RZ, 0xfc, !PT ;  /* 0x000000c055f37812 */ /* 0x000fc600078efcff */
        /* <DEDUP_REMOVED lines=16> */
[----:B----4-:R-:W-:Y:S01]  /*1910*/  ULEA UR10, UR7, UR10, 0x18 ;  /* 0x0000000a070a7291 */ /* 0x010fe2000f8ec0ff */
[----:B------:R-:W-:-:S03]  /*1920*/  IMAD.WIDE.U32 R8, R8, UR28, R12 ;  /* 0x0000001c08087c25 */ /* 0x000fc6000f8e000c */
[----:B------:R-:W-:Y:S01]  /*1930*/  LEA.HI.X R230, R6, UR15, R230, 0x1, P0 ;  /* 0x0000000f06e67c11 */ /* 0x000fe200080f0ce6 */
[----:B------:R-:W-:Y:S01]  /*1940*/  IMAD.U32 R11, RZ, RZ, UR5 ;  /* 0x00000005ff0b7e24 */ /* 0x000fe2000f8e00ff */
[C---:B------:R-:W-:Y:S01]  /*1950*/  LOP3.LUT R6, R5.reuse, UR4, RZ, 0xfc, !PT ;  /* 0x0000000405067c12 */ /* 0x040fe2000f8efcff */
[----:B------:R-:W-:Y:S01]  /*1960*/  VIADD R4, R5, 0x60 ;  /* 0x0000006005047836 */ /* 0x000fe20000000000 */
        /* <DEDUP_REMOVED lines=39> */
.L_x_1937:
[----:B------:R-:W-:Y:S05]  /*1be0*/  BSYNC.RECONVERGENT B0 ;  /* 0x0000000000007941 */ /* 0x000fea0003800200 */
.L_x_1936:
        /* <DEDUP_REMOVED lines=40> */
.L_x_1939:
[----:B------:R-:W-:Y:S05]  /*1e70*/  BSYNC.RECONVERGENT B0 ;  /* 0x0000000000007941 */ /* 0x000fea0003800200 */
.L_x_1938:
        /* <DEDUP_REMOVED lines=39> */
.L_x_1941:
[----:B------:R-:W-:Y:S05]  /*20f0*/  BSYNC.RECONVERGENT B0 ;  /* 0x0000000000007941 */ /* 0x000fea0003800200 */
.L_x_1940:
        /* <DEDUP_REMOVED lines=41> */
.L_x_1943:
[----:B------:R-:W-:Y:S05]  /*2390*/  BSYNC.RECONVERGENT B0 ;  /* 0x0000000000007941 */ /* 0x000fea0003800200 */
.L_x_1942:
        /* <DEDUP_REMOVED lines=45> */
.L_x_1945:
[----:B------:R-:W-:Y:S05]  /*2670*/  BSYNC.RECONVERGENT B0 ;  /* 0x0000000000007941 */ /* 0x000fea0003800200 */
.L_x_1944:
[----:B------:R-:W-:Y:S04]  /*2680*/  BSSY.RECONVERGENT B0, `(.L_x_1946) ;  /* 0x0000021000007945 */ /* 0x000fe80003800200 */
[----:B------:R-:W-:Y:S05]  /*2690*/  @P5 BRA `(.L_x_1947) ;  /* 0x00000000007c5947 */ /* 0x000fea0003800000 */
        /* <DEDUP_REMOVED lines=31> */
.L_x_1947:
[----:B------:R-:W-:Y:S05]  /*2890*/  BSYNC.RECONVERGENT B0 ;  /* 0x0000000000007941 */ /* 0x000fea0003800200 */
.L_x_1946:
        /* <DEDUP_REMOVED lines=35> */
[----:B------:R-:W2:Y:S01]  /*2ad0*/  LDCU UR8, c[0x0][0x440] ;  /* 0x00008800ff0877ac */ /* 0x000ea20008000800 */
[----:B------:R-:W-:Y:S02]  /*2ae0*/  IMAD.U32 R4, RZ, RZ, UR18 ;  /* 0x00000012ff047e24 */ /* 0x000fe4000f8e00ff */
        /* <DEDUP_REMOVED lines=29> */
.L_x_1949:
[----:B------:R2:W-:Y:S04]  /*2cc0*/  STS.128 [R86+0x18000], RZ ;  /* 0x018000ff56007388 */ /* 0x0005e80000000c00 */
[----:B------:R2:W-:Y:S04]  /*2cd0*/  STS.128 [R86+0x1a000], RZ ;  /* 0x01a000ff56007388 */ /* 0x0005e80000000c00 */
[----:B------:R2:W-:Y:S04]  /*2ce0*/  STS.128 [R86+0x1c000], RZ ;  /* 0x01c000ff56007388 */ /* 0x0005e80000000c00 */
[----:B------:R2:W-:Y:S02]  /*2cf0*/  STS.128 [R86+0x1e000], RZ ;  /* 0x01e000ff56007388 */ /* 0x0005e40000000c00 */
.L_x_1950:
[----:B------:R-:W-:Y:S05]  /*2d00*/  BSYNC.RECONVERGENT B0 ;  /* 0x0000000000007941 */ /* 0x000fea0003800200 */
.L_x_1948:
        /* <DEDUP_REMOVED lines=47> */
.L_x_1952:
[----:B------:R-:W-:Y:S05]  /*3000*/  BSYNC.RECONVERGENT B0 ;  /* 0x0000000000007941 */ /* 0x000fea0003800200 */
.L_x_1951:
[----:B------:R-:W-:Y:S01]  /*3010*/  LDSM.16.M88.4 R44, [R90+UR10+0x10000] ;  /* 0x0100000a5a2c783b */ /* 0x000fe20008000200 */
[----:B------:R-:W-:Y:S01]  /*3020*/  IMAD.MOV.U32 R2, RZ, RZ, 0x20 ;  /* 0x00000020ff027424 */ /* 0x000fe200078e00ff */
[C---:B------:R-:W-:Y:S01]  /*3030*/  LOP3.LUT P2, RZ, R223.reuse, 0x2, RZ, 0xc0, !PT ;  /* 0x00000002dfff7812 */ /* 0x040fe2000784c0ff */
[----:B------:R-:W-:Y:S01]  /*3040*/  VIADD R89, R90, UR10 ;  /* 0x0000000a5a597c36 */ /* 0x000fe20008000000 */
[----:B------:R-:W5:Y:S01]  /*3050*/  LDSM.16.M88.4 R72, [R77] ;  /* 0x000000004d48783b */ /* 0x000f620000000200 */
[----:B------:R-:W-:Y:S01]  /*3060*/  IMAD.MOV.U32 R0, RZ, RZ, 0x40 ;  /* 0x00000040ff007424 */ /* 0x000fe200078e00ff */
[----:B------:R-:W-:Y:S01]  /*3070*/  SEL R2, R2, 0xffffffe0, !P2 ;  /* 0xffffffe002027807 */ /* 0x000fe20005000000 */
[----:B------:R-:W2:Y:S01]  /*3080*/  LDCU UR4, c[0x0][0x50c] ;  /* 0x0000a180ff0477ac */ /* 0x000ea20008000800 */
[----:B------:R-:W2:Y:S01]  /*3090*/  LDSM.16.M88.4 R36, [R90+UR10+0x10800] ;  /* 0x0108000a5a24783b */ /* 0x000ea20008000200 */
[C---:B------:R-:W-:Y:S01]  /*30a0*/  LOP3.LUT P0, RZ, R223.reuse, 0x4, RZ, 0xc0, !PT ;  /* 0x00000004dfff7812 */ /* 0x040fe2000780c0ff */
[----:B------:R-:W-:Y:S01]  /*30b0*/  IMAD.SHL.U32 R166, R223, 0x2, RZ ;  /* 0x00000002dfa67824 */ /* 0x000fe200078e00ff */
[----:B------:R-:W-:Y:S01]  /*30c0*/  UISETP.GE.U32.AND UP1, UPT, UR22, 0x41, UPT ;  /* 0x000000411600788c */ /* 0x000fe2000bf26070 */
[----:B------:R-:W2:Y:S01]  /*30d0*/  LDSM.16.M88.4 R28, [R90+UR10+0x11000] ;  /* 0x0110000a5a1c783b */ /* 0x000ea20008000200 */
[--C-:B------:R-:W-:Y:S01]  /*30e0*/  IMAD.IADD R88, R89, 0x1, R2.reuse ;  /* 0x0000000159587824 */ /* 0x100fe200078e0202 */
[----:B------:R-:W-:Y:S01]  /*30f0*/  SEL R0, R0, 0xffffffc0, !P0 ;  /* 0xffffffc000007807 */ /* 0x000fe20004000000 */
[----:B------:R-:W-:Y:S01]  /*3100*/  IMAD.IADD R76, R77, 0x1, R2 ;  /* 0x000000014d4c7824 */ /* 0x000fe200078e0202 */
[----:B------:R-:W2:Y:S01]  /*3110*/  LDSM.16.M88.4 R8, [R90+UR10+0x11800] ;  /* 0x0118000a5a08783b */ /* 0x000ea20008000200 */
[----:B------:R-:W-:-:S02]  /*3120*/  LOP3.LUT R166, R166, 0x6, RZ, 0xc0, !PT ;  /* 0x00000006a6a67812 */ /* 0x000fc400078ec0ff */
        /* <DEDUP_REMOVED lines=9> */
[----:B-1-3--:R-:W-:Y:S01]  /*31c0*/  LDSM.16.M88.4 R12, [R89+0x10000] ;  /* 0x01000000590c783b */ /* 0x00afe20000000200 */
[C---:B-----5:R-:W-:Y:S03]  /*31d0*/  HMMA.16816.F32 R48, R72.reuse, R44, RZ ;  /* 0x0000002c4830723c */ /* 0x060fe600000018ff */
[----:B--2-4-:R-:W1:Y:S04]  /*31e0*/  LDSM.16.M88.4 R4, [R91] ;  /* 0x000000005b04783b */ /* 0x014e680000000200 */
[----:B------:R-:W-:Y:S01]  /*31f0*/  LDSM.16.M88.4 R64, [R77+0x4000] ;  /* 0x004000004d40783b */ /* 0x000fe20000000200 */
[C---:B------:R-:W-:Y:S03]  /*3200*/  HMMA.16816.F32 R40, R72.reuse, R36, RZ ;  /* 0x000000244828723c */ /* 0x040fe600000018ff */
[----:B------:R-:W-:Y:S04]  /*3210*/  LDSM.16.M88.4 R68, [R90+UR10+0x13800] ;  /* 0x0138000a5a44783b */ /* 0x000fe80008000200 */
[----:B------:R-:W-:Y:S01]  /*3220*/  LDSM.16.M88.4 R80, [R88+0x17800] ;  /* 0x017800005850783b */ /* 0x000fe20000000200 */
[C---:B------:R-:W-:Y:S03]  /*3230*/  HMMA.16816.F32 R32, R72.reuse, R28, RZ ;  /* 0x0000001c4820723c */ /* 0x040fe600000018ff */
[----:B------:R-:W0:Y:S05]  /*3240*/  LDGDEPBAR ;  /* 0x00000000000079af */ /* 0x000e2a0000000000 */
[C---:B------:R-:W-:Y:S08]  /*3250*/  HMMA.16816.F32 R44, R72.reuse, R46, RZ ;  /* 0x0000002e482c723c */ /* 0x040ff000000018ff */
[C---:B------:R-:W-:Y:S08]  /*3260*/  HMMA.16816.F32 R36, R72.reuse, R38, RZ ;  /* 0x000000264824723c */ /* 0x040ff000000018ff */
[C---:B------:R-:W-:Y:S08]  /*3270*/  HMMA.16816.F32 R28, R72.reuse, R30, RZ ;  /* 0x0000001e481c723c */ /* 0x040ff000000018ff */
[C---:B------:R-:W-:Y:S08]  /*3280*/  HMMA.16816.F32 R24, R72.reuse, R8, RZ ;  /* 0x000000084818723c */ /* 0x040ff000000018ff */
        /* <DEDUP_REMOVED lines=52> */
[----:B------:R-:W2:Y:S04]  /*35d0*/  LDSM.16.M88.4 R68, [R89+0x13000] ;  /* 0x013000005944783b */ /* 0x000ea80000000200 */
[----:B------:R-:W-:Y:S03]  /*35e0*/  LDSM.16.M88.4 R64, [R77+0x8000] ;  /* 0x008000004d40783b */ /* 0x000fe60000000200 */
[C---:B---3--:R-:W-:Y:S08]  /*35f0*/  HMMA.16816.F32 R48, R12.reuse, R60, R48 ;  /* 0x0000003c0c30723c */ /* 0x048ff00000001830 */
[C---:B------:R-:W-:Y:S01]  /*3600*/  HMMA.16816.F32 R44, R12.reuse, R62, R44 ;  /* 0x0000003e0c2c723c */ /* 0x040fe2000000182c */
[----:B------:R-:W3:Y:S07]  /*3610*/  LDSM.16.M88.4 R60, [R89+0x13800] ;  /* 0x01380000593c783b */ /* 0x000eee0000000200 */
[C---:B-----5:R-:W-:Y:S08]  /*3620*/  HMMA.16816.F32 R40, R12.reuse, R16, R40 ;  /* 0x000000100c28723c */ /* 0x060ff00000001828 */
[C---:B------:R-:W-:Y:S01]  /*3630*/  HMMA.16816.F32 R36, R12.reuse, R18, R36 ;  /* 0x000000120c24723c */ /* 0x040fe20000001824 */
[----:B------:R-:W-:Y:S07]  /*3640*/  LDSM.16.M88.4 R16, [R87+0x4000] ;  /* 0x004000005710783b */ /* 0x000fee0000000200 */
[C---:B----4-:R-:W-:Y:S08]  /*3650*/  HMMA.16816.F32 R32, R12.reuse, R4, R32 ;  /* 0x000000040c20723c */ /* 0x050ff00000001820 */
        /* <DEDUP_REMOVED lines=8> */
[----:B------:R-:W1:Y:S07]  /*36e0*/  LDSM.16.M88.4 R20, [R0+0x13800] ;  /* 0x013800000014783b */ /* 0x000e6e0000000200 */
[C---:B--2---:R-:W-:Y:S08]  /*36f0*/  HMMA.16816.F32 R40, R56.reuse, R8, R40 ;  /* 0x000000083828723c */ /* 0x044ff00000001828 */
[C---:B------:R-:W-:Y:S01]  /*3700*/  HMMA.16816.F32 R36, R56.reuse, R10, R36 ;  /* 0x0000000a3824723c */ /* 0x040fe20000001824 */
[----:B------:R-:W2:Y:S07]  /*3710*/  LDSM.16.M88.4 R8, [R90+UR10+0x14000] ;  /* 0x0140000a5a08783b */ /* 0x000eae0008000200 */
[C---:B------:R-:W-:Y:S08]  /*3720*/  HMMA.16816.F32 R32, R56.reuse, R68, R32 ;  /* 0x000000443820723c */ /* 0x040ff00000001820 */
[C---:B------:R-:W-:Y:S01]  /*3730*/  HMMA.16816.F32 R28, R56.reuse, R70, R28 ;  /* 0x00000046381c723c */ /* 0x040fe2000000181c */
[----:B------:R-:W-:Y:S07]  /*3740*/  LDSM.16.M88.4 R68, [R90+UR10+0x15800] ;  /* 0x0158000a5a44783b */ /* 0x000fee0008000200 */
[C---:B---3--:R-:W-:Y:S08]  /*3750*/  HMMA.16816.F32 R24, R56.reuse, R60, R24 ;  /* 0x0000003c3818723c */ /* 0x048ff00000001818 */
[----:B------:R-:W-:Y:S01]  /*3760*/  HMMA.16816.F32 R72, R56, R62, R72 ;  /* 0x0000003e3848723c */ /* 0x000fe20000001848 */
[----:B------:R-:W-:Y:S04]  /*3770*/  LDSM.16.M88.4 R60, [R88+0x14000] ;  /* 0x01400000583c783b */ /* 0x000fe80000000200 */
[----:B------:R-:W-:Y:S03]  /*3780*/  LDSM.16.M88.4 R56, [R88+0x15000] ;  /* 0x015000005838783b */ /* 0x000fe60000000200 */
[C---:B----4-:R-:W-:Y:S08]  /*3790*/  HMMA.16816.F32 R48, R16.reuse, R4, R48 ;  /* 0x000000041030723c */ /* 0x050ff00000001830 */
[C---:B------:R-:W-:Y:S01]  /*37a0*/  HMMA.16816.F32 R44, R16.reuse, R6, R44 ;  /* 0x00000006102c723c */ /* 0x040fe2000000182c */
[----:B------:R-:W3:Y:S07]  /*37b0*/  LDSM.16.M88.4 R4, [R90+UR10+0x14800] ;  /* 0x0148000a5a04783b */ /* 0x000eee0008000200 */
[C---:B-----5:R-:W-:Y:S08]  /*37c0*/  HMMA.16816.F32 R40, R16.reuse, R12, R40 ;  /* 0x0000000c1028723c */ /* 0x060ff00000001828 */
[C---:B------:R-:W-:Y:S01]  /*37d0*/  HMMA.16816.F32 R36, R16.reuse, R14, R36 ;  /* 0x0000000e1024723c */ /* 0x040fe20000001824 */
[----:B------:R-:W4:Y:S07]  /*37e0*/  LDSM.16.M88.4 R12, [R90+UR10+0x15000] ;  /* 0x0150000a5a0c783b */ /* 0x000f2e0008000200 */
        /* <DEDUP_REMOVED lines=41> */
[----:B------:R-:W-:Y:S04]  /*3a80*/  LDSM.16.M88.4 R16, [R77+0xc000] ;  /* 0x00c000004d10783b */ /* 0x000fe80000000200 */
[----:B------:R-:W-:Y:S03]  /*3a90*/  LDSM.16.M88.4 R76, [R76+0xc000] ;  /* 0x00c000004c4c783b */ /* 0x000fe60000000200 */
[C---:B----4-:R-:W-:Y:S08]  /*3aa0*/  HMMA.16816.F32 R24, R8.reuse, R52, R24 ;  /* 0x000000340818723c */ /* 0x050ff00000001818 */
[----:B------:R-:W-:Y:S01]  /*3ab0*/  HMMA.16816.F32 R72, R8, R54, R72 ;  /* 0x000000360848723c */ /* 0x000fe20000001848 */
[----:B------:R-:W1:Y:S04]  /*3ac0*/  LDSM.16.M88.4 R8, [R90+UR10+0x16800] ;  /* 0x0168000a5a08783b */ /* 0x000e680008000200 */
[----:B------:R-:W4:Y:S03]  /*3ad0*/  LDSM.16.M88.4 R52, [R90+UR10+0x17000] ;  /* 0x0170000a5a34783b */ /* 0x000f260008000200 */
[C---:B--2---:R-:W-:Y:S08]  /*3ae0*/  HMMA.16816.F32 R40, R4.reuse, R60, R40 ;  /* 0x0000003c0428723c */ /* 0x044ff00000001828 */
[C---:B------:R-:W-:Y:S01]  /*3af0*/  HMMA.16816.F32 R36, R4.reuse, R62, R36 ;  /* 0x0000003e0424723c */ /* 0x040fe20000001824 */
[----:B------:R-:W-:Y:S07]  /*3b00*/  LDSM.16.M88.4 R60, [R89+0x16800] ;  /* 0x01680000593c783b */ /* 0x000fee0000000200 */
[C---:B------:R-:W-:Y:S08]  /*3b10*/  HMMA.16816.F32 R32, R4.reuse, R20, R32 ;  /* 0x000000140420723c */ /* 0x040ff00000001820 */
        /* <DEDUP_REMOVED lines=14> */
[----:B------:R-:W1:Y:S07]  /*3c00*/  LDSM.16.M88.4 R56, [R89+0x17000] ;  /* 0x017000005938783b */ /* 0x000e6e0000000200 */
[C---:B----4-:R-:W-:Y:S08]  /*3c10*/  HMMA.16816.F32 R32, R16.reuse, R52, R32 ;  /* 0x000000341020723c */ /* 0x050ff00000001820 */
[C---:B------:R-:W-:Y:S01]  /*3c20*/  HMMA.16816.F32 R28, R16.reuse, R54, R28 ;  /* 0x00000036101c723c */ /* 0x040fe2000000181c */
[----:B------:R-:W4:Y:S07]  /*3c30*/  LDSM.16.M88.4 R52, [R89+0x17800] ;  /* 0x017800005934783b */ /* 0x000f2e0000000200 */
[C---:B--2---:R-:W-:Y:S08]  /*3c40*/  HMMA.16816.F32 R24, R16.reuse, R20, R24 ;  /* 0x000000141018723c */ /* 0x044ff00000001818 */
        /* <DEDUP_REMOVED lines=9> */
[C---:B-1----:R-:W-:Y:S08]  /*3ce0*/  HMMA.16816.F32 R32, R76.reuse, R8, R32 ;  /* 0x000000084c20723c */ /* 0x042ff00000001820 */
[----:B------:R-:W-:Y:S01]  /*3cf0*/  HMMA.16816.F32 R28, R76, R10, R28 ;  /* 0x0000000a4c1c723c */ /* 0x000fe2000000181c */
[----:B------:R1:W5:Y:S01]  /*3d00*/  LDSM.16.M88.4 R8, [R0+0x17800] ;  /* 0x017800000008783b */ /* 0x0003620000000200 */
[----:B------:R-:W-:-:S06]  /*3d10*/  DEPBAR.LE SB0, 0x0 ;  /* 0x000080000000791a */ /* 0x000fcc0000000000 */
[C---:B------:R-:W-:Y:S08]  /*3d20*/  HMMA.16816.F32 R24, R76.reuse, R80, R24 ;  /* 0x000000504c18723c */ /* 0x040ff00000001818 */
[----:B------:R-:W-:Y:S08]  /*3d30*/  HMMA.16816.F32 R72, R76, R82, R72 ;  /* 0x000000524c48723c */ /* 0x000ff00000001848 */
[----:B------:R-:W-:Y:S01]  /*3d40*/  HMMA.16816.F32 R44, R68, R66, R44 ;  /* 0x00000042442c723c */ /* 0x000fe2000000182c */
[----:B-1----:R-:W-:-:S07]  /*3d50*/  LOP3.LUT R0, R225, 0x1f0, RZ, 0xc0, !PT ;  /* 0x000001f0e1007812 */ /* 0x002fce00078ec0ff */
[C---:B------:R-:W-:Y:S08]  /*3d60*/  HMMA.16816.F32 R32, R68.reuse, R56, R32 ;  /* 0x000000384420723c */ /* 0x040ff00000001820 */
[C---:B------:R-:W-:Y:S08]  /*3d70*/  HMMA.16816.F32 R36, R68.reuse, R62, R36 ;  /* 0x0000003e4424723c */ /* 0x040ff00000001824 */
[C---:B------:R-:W-:Y:S08]  /*3d80*/  HMMA.16816.F32 R28, R68.reuse, R58, R28 ;  /* 0x0000003a441c723c */ /* 0x040ff0000000181c */
[C---:B------:R-:W-:Y:S08]  /*3d90*/  HMMA.16816.F32 R40, R68.reuse, R60, R40 ;  /* 0x0000003c4428723c */ /* 0x040ff00000001828 */
[C---:B------:R-:W-:Y:S08]  /*3da0*/  HMMA.16816.F32 R48, R68.reuse, R64, R48 ;  /* 0x000000404430723c */ /* 0x040ff00000001830 */
[C---:B----4-:R-:W-:Y:S08]  /*3db0*/  HMMA.16816.F32 R24, R68.reuse, R52, R24 ;  /* 0x000000344418723c */ /* 0x050ff00000001818 */
[----:B------:R-:W-:Y:S08]  /*3dc0*/  HMMA.16816.F32 R72, R68, R54, R72 ;  /* 0x000000364448723c */ /* 0x000ff00000001848 */
[C---:B--2---:R-:W-:Y:S08]  /*3dd0*/  HMMA.16816.F32 R44, R4.reuse, R22, R44 ;  /* 0x00000016042c723c */ /* 0x044ff0000000182c */
[----:B---3--:R-:W-:Y:S01]  /*3de0*/  HMMA.16816.F32 R32, R4, R12, R32 ;  /* 0x0000000c0420723c */ /* 0x008fe20000001820 */
[----:B------:R-:W-:-:S04]  /*3df0*/  SHF.R.U32.HI R12, RZ, 0x2, R223 ;  /* 0x00000002ff0c7819 */ /* 0x000fc800000116df */
[----:B------:R-:W-:-:S03]  /*3e00*/  LOP3.LUT R13, R12, 0x7, RZ, 0xc0, !PT ;  /* 0x000000070c0d7812 */ /* 0x000fc600078ec0ff */
        /* <DEDUP_REMOVED lines=342> */
.L_x_1953:
[----:B------:R-:W2:Y:S01]  /*5370*/  SHFL.BFLY PT, R23, R20, 0x2, 0x1f ;  /* 0x0c401f0014177f89 */ /* 0x000ea200000e0000 */
[----:B------:R-:W-:Y:S01]  /*5380*/  FMNMX3.FTZ R22, R15, R205, R204, !PT ;  /* 0x000000cd0f167276 */ /* 0x000fe200078100cc */
[----:B------:R-:W3:Y:S01]  /*5390*/  LDCU UR4, c[0x0][0x45c] ;  /* 0x00008b80ff0477ac */ /* 0x000ee20008000800 */
[----:B------:R-:W-:Y:S02]  /*53a0*/  LOP3.LUT R196, R3, 0x200, R84, 0xf8, !PT ;  /* 0x0000020003c47812 */ /* 0x000fe400078ef854 */
[----:B------:R-:W-:Y:S02]  /*53b0*/  FMNMX.FTZ R25, R203, R22, !PT ;  /* 0x00000016cb197209 */ /* 0x000fe40007810000 */
[----:B------:R-:W-:-:S03]  /*53c0*/  LEA R196, R196, UR10, 0x1 ;  /* 0x0000000ac4c47c11 */ /* 0x000fc6000f8e08ff */
[----:B------:R-:W4:Y:S01]  /*53d0*/  SHFL.BFLY PT, R22, R25, 0x2, 0x1f ;  /* 0x0c401f0019167f89 */ /* 0x000f2200000e0000 */
        /* <DEDUP_REMOVED lines=11> */
[----:B------:R-:W-:Y:S04]  /*5490*/  LDSM.16.MT88.4 R40, [R196+0x1a000] ;  /* 0x01a00000c428783b */ /* 0x000fe80000004200 */
[----:B------:R-:W-:Y:S04]  /*54a0*/  LDSM.16.MT88.4 R72, [R196+0x1c000] ;  /* 0x01c00000c448783b */ /* 0x000fe80000004200 */
[----:B------:R-:W-:Y:S01]  /*54b0*/  LDSM.16.MT88.4 R104, [R196+0x1e000] ;  /* 0x01e00000c468783b */ /* 0x000fe20000004200 */
[----:B--2---:R-:W-:-:S03]  /*54c0*/  FMNMX.FTZ R164, R23, R164, !PT ;  /* 0x000000a417a47209 */ /* 0x004fc60007810000 */
[----:B-1----:R-:W-:Y:S01]  /*54d0*/  LDSM.16.MT88.4 R24, [R196+0x1c800] ;  /* 0x01c80000c418783b */ /* 0x002fe20000004200 */
[C---:B------:R-:W-:Y:S01]  /*54e0*/  FSETP.NEU.FTZ.AND P1, PT, R164.reuse, -INF , PT ;  /* 0xff800000a400780b */ /* 0x040fe20003f3d000 */
[----:B---3--:R-:W-:Y:S01]  /*54f0*/  FMUL.FTZ R213, R164, UR4 ;  /* 0x00000004a4d57c20 */ /* 0x008fe20008410000 */
[----:B----4-:R-:W-:-:S04]  /*5500*/  FMNMX.FTZ R3, R22, R15, !PT ;  /* 0x0000000f16037209 */ /* 0x010fc80007810000 */
        /* <DEDUP_REMOVED lines=303> */
[----:B------:R-:W1:Y:S01]  /*6800*/  LDCU UR4, c[0x0][0x440] ;  /* 0x00008800ff0477ac */ /* 0x000e620008000800 */
[--C-:B------:R-:W-:Y:S01]  /*6810*/  SHF.R.U32.HI R240, RZ, 0x2, R223.reuse ;  /* 0x00000002fff07819 */ /* 0x100fe200000116df */
        /* <DEDUP_REMOVED lines=9> */
[----:B------:R-:W-:Y:S01]  /*68b0*/  LOP3.LUT R9, R9, 0x38, R2, 0xf8, !PT ;  /* 0x0000003809097812 */ /* 0x000fe200078ef802 */
[----:B------:R-:W-:Y:S01]  /*68c0*/  IMAD.IADD R240, R240, 0x1, R5 ;  /* 0x00000001f0f07824 */ /* 0x000fe200078e0205 */
[----:B------:R-:W-:Y:S01]  /*68d0*/  LOP3.LUT R5, R219, 0x1c0, RZ, 0xc0, !PT ;  /* 0x000001c0db057812 */ /* 0x000fe200078ec0ff */
[----:B------:R-:W-:Y:S01]  /*68e0*/  ULEA UR6, UR7, UR6, 0x18 ;  /* 0x0000000607067291 */ /* 0x000fe2000f8ec0ff */
[----:B------:R-:W-:Y:S01]  /*68f0*/  LOP3.LUT R222, R9, 0x8, R222, 0x78, !PT ;  /* 0x0000000809de7812 */ /* 0x000fe200078e78de */
[----:B------:R-:W-:Y:S01]  /*6900*/  IMAD.MOV.U32 R221, RZ, RZ, 0x20 ;  /* 0x00000020ffdd7424 */ /* 0x000fe200078e00ff */
[----:B------:R-:W-:Y:S01]  /*6910*/  LOP3.LUT R0, R2, 0x38, RZ, 0xc0, !PT ;  /* 0x0000003802007812 */ /* 0x000fe200078ec0ff */
[----:B------:R-:W-:Y:S01]  /*6920*/  IMAD.U32 R9, RZ, RZ, UR22 ;  /* 0x00000016ff097e24 */ /* 0x000fe2000f8e00ff */
[----:B------:R-:W-:Y:S01]  /*6930*/  LOP3.LUT R218, R5, 0x38, R2, 0xf8, !PT ;  /* 0x0000003805da7812 */ /* 0x000fe200078ef802 */
[----:B------:R-:W-:Y:S01]  /*6940*/  IMAD.U32 R234, RZ, RZ, UR23 ;  /* 0x00000017ffea7e24 */ /* 0x000fe2000f8e00ff */
[----:B------:R-:W-:Y:S01]  /*6950*/  LOP3.LUT R222, R222, 0x200, R7, 0xf8, !PT ;  /* 0x00000200dede7812 */ /* 0x000fe200078ef807 */
[----:B------:R-:W-:Y:S01]  /*6960*/  IMAD.MOV.U32 R216, RZ, RZ, 0x20 ;  /* 0x00000020ffd87424 */ /* 0x000fe200078e00ff */
[----:B-1----:R-:W-:Y:S01]  /*6970*/  ISETP.GE.AND P1, PT, R0, UR4, PT ;  /* 0x0000000400007c0c */ /* 0x002fe2000bf26270 */
[----:B------:R-:W-:Y:S01]  /*6980*/  VIADD R236, R166, UR23 ;  /* 0x00000017a6ec7c36 */ /* 0x000fe20008000000 */
[----:B------:R-:W-:Y:S01]  /*6990*/  LOP3.LUT R217, R219, 0x400, RZ, 0xc0, !PT ;  /* 0x00000400dbd97812 */ /* 0x000fe200078ec0ff */
[----:B------:R-:W-:Y:S01]  /*69a0*/  IMAD.MOV.U32 R169, RZ, RZ, R164 ;  /* 0x000000ffffa97224 */ /* 0x000fe200078e00a4 */
[----:B------:R-:W-:Y:S01]  /*69b0*/  LOP3.LUT R0, R218, 0x8, R223, 0x78, !PT ;  /* 0x00000008da007812 */ /* 0x000fe200078e78df */
[----:B------:R-:W-:Y:S01]  /*69c0*/  IMAD.MOV.U32 R220, RZ, RZ, 0x40 ;  /* 0x00000040ffdc7424 */ /* 0x000fe200078e00ff */
[----:B------:R-:W-:Y:S01]  /*69d0*/  SEL R221, R221, 0xffffffe0, !P2 ;  /* 0xffffffe0dddd7807 */ /* 0x000fe20005000000 */
[----:B------:R-:W-:Y:S01]  /*69e0*/  IMAD.SHL.U32 R235, R223, 0x20, RZ ;  /* 0x00000020dfeb7824 */ /* 0x000fe200078e00ff */
[----:B------:R-:W-:Y:S01]  /*69f0*/  LEA R222, R222, UR6, 0x1 ;  /* 0x00000006dede7c11 */ /* 0x000fe2000f8e08ff */
[----:B------:R-:W-:Y:S01]  /*6a00*/  IMAD R217, R0, 0x2, R217 ;  /* 0x0000000200d97824 */ /* 0x000fe200078e02d9 */
[----:B------:R-:W-:Y:S01]  /*6a10*/  IADD3 R5, PT, PT, R9, -UR23, R240 ;  /* 0x8000001709057c10 */ /* 0x000fe2000fffe0f0 */
[----:B------:R-:W-:Y:S01]  /*6a20*/  IMAD.MOV.U32 R0, RZ, RZ, R3 ;  /* 0x000000ffff007224 */ /* 0x000fe200078e0003 */
        /* <DEDUP_REMOVED lines=11> */
[----:B------:R-:W4:Y:S01]  /*6ae0*/  LDCU UR4, c[0x0][0x45c] ;  /* 0x00008b80ff0477ac */ /* 0x000f220008000800 */
[----:B------:R-:W-:Y:S07]  /*6af0*/  BRA `(.L_x_1955) ;  /* 0x0000000000d87947 */ /* 0x000fee0003800000 */
.L_x_1957:
        /* <DEDUP_REMOVED lines=54> */
.L_x_1955:
        /* <DEDUP_REMOVED lines=8> */
[C---:B------:R-:W-:Y:S01]  /*6ee0*/  IMAD.SHL.U32 R33, R2.reuse, 0x40, RZ ;  /* 0x0000004002217824 */ /* 0x040fe200078e00ff */
[----:B-1----:R-:W-:Y:S01]  /*6ef0*/  ISETP.GE.AND P4, PT, R245, UR9, PT ;  /* 0x00000009f5007c0c */ /* 0x002fe2000bf86270 */
[----:B------:R-:W-:Y:S01]  /*6f00*/  VIADD R205, R217, UR6 ;  /* 0x00000006d9cd7c36 */ /* 0x000fe20008000000 */
[-CC-:B------:R-:W-:Y:S02]  /*6f10*/  LEA.HI.X R35, R2, R230.reuse, R3.reuse, 0x7, P0 ;  /* 0x000000e602237211 */ /* 0x180fe400000f3c03 */
[----:B------:R-:W-:Y:S01]  /*6f20*/  ISETP.GE.AND P3, PT, R244, UR9, PT ;  /* 0x00000009f4007c0c */ /* 0x000fe2000bf66270 */
[----:B------:R-:W-:Y:S01]  /*6f30*/  IMAD.IADD R170, R205, 0x1, R216 ;  /* 0x00000001cdaa7824 */ /* 0x000fe200078e02d8 */
[----:B------:R-:W-:Y:S02]  /*6f40*/  LOP3.LUT R243, R237, 0xc0, RZ, 0xfc, !PT ;  /* 0x000000c0edf37812 */ /* 0x000fe400078efcff */
[----:B------:R-:W-:Y:S02]  /*6f50*/  SHF.L.U64.HI R3, R2, 0x6, R3 ;  /* 0x0000000602037819 */ /* 0x000fe40000010203 */
[----:B------:R-:W-:Y:S02]  /*6f60*/  ISETP.GE.AND P2, PT, R243, UR9, PT ;  /* 0x00000009f3007c0c */ /* 0x000fe4000bf46270 */
[C---:B------:R-:W-:Y:S02]  /*6f70*/  LEA R32, P0, R228.reuse, R33, 0x5 ;  /* 0x00000021e4207211 */ /* 0x040fe400078028ff */
[----:B------:R-:W-:Y:S01]  /*6f80*/  LOP3.LUT R224, R235, 0x7c00, RZ, 0xc0, !PT ;  /* 0x00007c00ebe07812 */ /* 0x000fe200078ec0ff */
[----:B------:R-:W-:Y:S01]  /*6f90*/  @!PT LDS RZ, [RZ] ;  /* 0x00000000fffff984 */ /* 0x000fe20000000800 */
[----:B------:R-:W-:Y:S01]  /*6fa0*/  @!PT LDS RZ, [RZ] ;  /* 0x00000000fffff984 */ /* 0x000fe20000000800 */
[----:B------:R-:W-:Y:S01]  /*6fb0*/  @!PT LDS RZ, [RZ] ;  /* 0x00000000fffff984 */ /* 0x000fe20000000800 */
[----:B------:R-:W-:Y:S01]  /*6fc0*/  @!P1 LDGSTS.E.BYPASS.LTC128B.128 [R238+0x18000], desc[UR24][R34.64] ;  /* 0x1800000022ee9fae */ /* 0x000fe2000b981a18 */
[----:B------:R-:W-:Y:S02]  /*6fd0*/  LEA.HI.X R3, R228, R3, R229, 0x5, P0 ;  /* 0x00000003e4037211 */ /* 0x000fe400000f2ce5 */
[C---:B------:R-:W-:Y:S03]  /*6fe0*/  LEA R2, P0, R32.reuse, R231, 0x1 ;  /* 0x000000e720027211 */ /* 0x040fe600078008ff */
[----:B------:R-:W-:Y:S01]  /*6ff0*/  @P1 STS.128 [R238+0x18000], RZ ;  /* 0x018000ffee001388 */ /* 0x000fe20000000c00 */
[----:B------:R-:W-:Y:S02]  /*7000*/  ISETP.GE.AND P1, PT, R237, UR9, PT ;  /* 0x00000009ed007c0c */ /* 0x000fe4000bf26270 */
[----:B------:R-:W-:Y:S03]  /*7010*/  LEA.HI.X R3, R32, R230, R3, 0x1, P0 ;  /* 0x000000e620037211 */ /* 0x000fe600000f0c03 */
[----:B------:R-:W-:Y:S01]  /*7020*/  @!PT LDS RZ, [RZ] ;  /* 0x00000000fffff984 */ /* 0x000fe20000000800 */
[----:B------:R-:W-:Y:S01]  /*7030*/  @!PT LDS RZ, [RZ] ;  /* 0x00000000fffff984 */ /* 0x000fe20000000800 */
[----:B------:R-:W-:Y:S01]  /*7040*/  @!PT LDS RZ, [RZ] ;  /* 0x00000000fffff984 */ /* 0x000fe20000000800 */
[----:B------:R-:W-:Y:S01]  /*7050*/  @!P4 LDGSTS.E.BYPASS.LTC128B.128 [R238+0x1a000], desc[UR24][R34.64+0x80] ;  /* 0x1a00008022eecfae */ /* 0x000fe2000b981a18 */
[----:B------:R-:W-:Y:S02]  /*7060*/  SHF.R.U32.HI R225, RZ, 0x1, R223 ;  /* 0x00000001ffe17819 */ /* 0x000fe400000116df */
[----:B------:R-:W-:Y:S03]  /*7070*/  LOP3.LUT R164, R224, 0x200, R219, 0xf8, !PT ;  /* 0x00000200e0a47812 */ /* 0x000fe600078ef8db */
[----:B------:R-:W-:Y:S01]  /*7080*/  @P4 STS.128 [R238+0x1a000], RZ ;  /* 0x01a000ffee004388 */ /* 0x000fe20000000c00 */
[----:B------:R-:W-:Y:S02]  /*7090*/  LOP3.LUT R171, R225, 0x8, RZ, 0xc0, !PT ;  /* 0x00000008e1ab7812 */ /* 0x000fe400078ec0ff */
[----:B------:R-:W-:Y:S03]  /*70a0*/  LOP3.LUT P0, RZ, R223, 0x4, RZ, 0xc0, !PT ;  /* 0x00000004dfff7812 */ /* 0x000fe6000780c0ff */
[----:B------:R-:W-:Y:S01]  /*70b0*/  @!PT LDS RZ, [RZ] ;  /* 0x00000000fffff984 */ /* 0x000fe20000000800 */
[----:B------:R-:W-:Y:S01]  /*70c0*/  @!PT LDS RZ, [RZ] ;  /* 0x00000000fffff984 */ /* 0x000fe20000000800 */
[----:B------:R-:W-:Y:S01]  /*70d0*/  @!PT LDS RZ, [RZ] ;  /* 0x00000000fffff984 */ /* 0x000fe20000000800 */
[----:B------:R-:W-:Y:S01]  /*70e0*/  @!P3 LDGSTS.E.BYPASS.LTC128B.128 [R238+0x1c000], desc[UR24][R34.64+0x100] ;  /* 0x1c00010022eebfae */ /* 0x000fe2000b981a18 */
[----:B------:R-:W-:Y:S05]  /*70f0*/  LOP3.LUT R164, R164, R218, R171, 0xf6, !PT ;  /* 0x000000daa4a47212 */ /* 0x000fea00078ef6ab */
[----:B------:R-:W-:Y:S01]  /*7100*/  @P3 STS.128 [R238+0x1c000], RZ ;  /* 0x01c000ffee003388 */ /* 0x000fe20000000c00 */
[----:B------:R-:W-:Y:S05]  /*7110*/  LEA R227, R164, UR6, 0x1 ;  /* 0x00000006a4e37c11 */ /* 0x000fea000f8e08ff */
[----:B------:R-:W-:Y:S01]  /*7120*/  @!PT LDS RZ, [RZ] ;  /* 0x00000000fffff984 */ /* 0x000fe20000000800 */
[----:B------:R-:W-:Y:S01]  /*7130*/  @!PT LDS RZ, [RZ] ;  /* 0x00000000fffff984 */ /* 0x000fe20000000800 */
[----:B------:R-:W-:Y:S01]  /*7140*/  @!PT LDS RZ, [RZ] ;  /* 0x00000000fffff984 */ /* 0x000fe20000000800 */
[----:B------:R-:W-:Y:S01]  /*7150*/  @!P2 LDGSTS.E.BYPASS.LTC128B.128 [R238+0x1e000], desc[UR24][R34.64+0x180] ;  /* 0x1e00018022eeafae */ /* 0x000fe2000b981a18 */
[--C-:B------:R-:W-:Y:S05]  /*7160*/  IMAD.IADD R226, R216, 0x1, R227.reuse ;  /* 0x00000001d8e27824 */ /* 0x100fea00078e02e3 */
        /* <DEDUP_REMOVED lines=23> */
[----:B------:R-:W5:Y:S06]  /*72e0*/  LDSM.16.M88.4 R180, [R217+UR6+0x10800] ;  /* 0x01080006d9b4783b */ /* 0x000f6c0008000200 */
[----:B------:R-:W3:Y:S01]  /*72f0*/  LDSM.16.M88.4 R184, [R217+UR6+0x11000] ;  /* 0x01100006d9b8783b */ /* 0x000ee20008000200 */
[----:B-1----:R-:W-:Y:S05]  /*7300*/  SEL R2, R220, 0xffffffc0, !P0 ;  /* 0xffffffc0dc027807 */ /* 0x002fea0004000000 */
[----:B------:R-:W0:Y:S01]  /*7310*/  LDGDEPBAR ;  /* 0x00000000000079af */ /* 0x000e220000000000 */
[----:B------:R-:W-:Y:S02]  /*7320*/  IMAD.IADD R171, R2, 0x1, R227 ;  /* 0x0000000102ab7824 */ /* 0x000fe400078e02e3 */
[----:B------:R-:W-:Y:S03]  /*7330*/  IMAD.IADD R3, R205, 0x1, R2 ;  /* 0x00000001cd037824 */ /* 0x000fe600078e0202 */
[----:B------:R-:W1:Y:S01]  /*7340*/  LDSM.16.M88.4 R188, [R217+UR6+0x11800] ;  /* 0x01180006d9bc783b */ /* 0x000e620008000200 */
[C---:B------:R-:W-:Y:S02]  /*7350*/  IMAD.IADD R168, R216.reuse, 0x1, R171 ;  /* 0x00000001d8a87824 */ /* 0x040fe400078e02ab */
[----:B------:R-:W-:Y:S03]  /*7360*/  IMAD.IADD R2, R216, 0x1, R3 ;  /* 0x00000001d8027824 */ /* 0x000fe600078e0203 */
[----:B------:R-:W-:Y:S06]  /*7370*/  LDSM.16.M88.4 R192, [R226] ;  /* 0x00000000e2c0783b */ /* 0x000fec0000000200 */
[----:B------:R-:W4:Y:S01]  /*7380*/  LDSM.16.M88.4 R196, [R170+0x10000] ;  /* 0x01000000aac4783b */ /* 0x000f220000000200 */
[C---:B--2---:R-:W-:Y:S05]  /*7390*/  HMMA.16816.F32 R4, R172.reuse, R176, RZ ;  /* 0x000000b0ac04723c */ /* 0x044fea00000018ff */
[----:B------:R-:W2:Y:S06]  /*73a0*/  LDSM.16.M88.4 R200, [R170+0x10800] ;  /* 0x01080000aac8783b */ /* 0x000eac0000000200 */
[----:B------:R-:W2:Y:S01]  /*73b0*/  LDSM.16.M88.4 R164, [R170+0x11000] ;  /* 0x01100000aaa4783b */ /* 0x000ea20000000200 */
[C---:B------:R-:W-:Y:S05]  /*73c0*/  HMMA.16816.F32 R8, R172.reuse, R178, RZ ;  /* 0x000000b2ac08723c */ /* 0x040fea00000018ff */
[----:B------:R-:W-:Y:S03]  /*73d0*/  LDSM.16.M88.4 R176, [R171] ;  /* 0x00000000abb0783b */ /* 0x000fe60000000200 */
[C---:B-----5:R-:W-:Y:S03]  /*73e0*/  HMMA.16816.F32 R12, R172.reuse, R180, RZ ;  /* 0x000000b4ac0c723c */ /* 0x060fe600000018ff */
[----:B------:R-:W-:Y:S05]  /*73f0*/  LDSM.16.M88.4 R204, [R2+0x10000] ;  /* 0x0100000002cc783b */ /* 0x000fea0000000200 */
[C---:B------:R-:W-:Y:S01]  /*7400*/  HMMA.16816.F32 R16, R172.reuse, R182, RZ ;  /* 0x000000b6ac10723c */ /* 0x040fe200000018ff */
[----:B------:R-:W-:Y:S06]  /*7410*/  LDSM.16.M88.4 R180, [R3+0x10000] ;  /* 0x0100000003b4783b */ /* 0x000fec0000000200 */
[----:B------:R-:W-:Y:S01]  /*7420*/  LDSM.16.M88.4 R208, [R3+0x12000] ;  /* 0x0120000003d0783b */ /* 0x000fe20000000200 */
[C---:B---3--:R-:W-:Y:S05]  /*7430*/  HMMA.16816.F32 R20, R172.reuse, R184, RZ ;  /* 0x000000b8ac14723c */ /* 0x048fea00000018ff */
[----:B------:R-:W-:Y:S03]  /*7440*/  LDSM.16.M88.4 R212, [R170+0x14000] ;  /* 0x01400000aad4783b */ /* 0x000fe60000000200 */
[C---:B------:R-:W-:Y:S03]  /*7450*/  HMMA.16816.F32 R24, R172.reuse, R186, RZ ;  /* 0x000000baac18723c */ /* 0x040fe600000018ff */
[----:B------:R-:W-:Y:S05]  /*7460*/  LDSM.16.M88.4 R184, [R3+0x10800] ;  /* 0x0108000003b8783b */ /* 0x000fea0000000200 */
[C---:B-1----:R-:W-:Y:S08]  /*7470*/  HMMA.16816.F32 R28, R172.reuse, R188, RZ ;  /* 0x000000bcac1c723c */ /* 0x042ff000000018ff */
[----:B------:R-:W-:Y:S01]  /*7480*/  HMMA.16816.F32 R32, R172, R190, RZ ;  /* 0x000000beac20723c */ /* 0x000fe200000018ff */
[----:B------:R-:W1:Y:S06]  /*7490*/  LDSM.16.M88.4 R172, [R170+0x11800] ;  /* 0x01180000aaac783b */ /* 0x000e6c0000000200 */
[----:B------:R-:W3:Y:S01]  /*74a0*/  LDSM.16.M88.4 R188, [R3+0x11000] ;  /* 0x0110000003bc783b */ /* 0x000ee20000000200 */
[C---:B----4-:R-:W-:Y:S08]  /*74b0*/  HMMA.16816.F32 R4, R192.reuse, R196, R4 ;  /* 0x000000c4c004723c */ /* 0x050ff00000001804 */
        /* <DEDUP_REMOVED lines=153> */
[----:B------:R3:W5:Y:S06]  /*7e50*/  LDSM.16.M88.4 R188, [R3+0x17800] ;  /* 0x0178000003bc783b */ /* 0x00076c0000000200 */
[----:B------:R-:W5:Y:S01]  /*7e60*/  LDSM.16.M88.4 R200, [R168+0xc000] ;  /* 0x00c00000a8c8783b */ /* 0x000f620000000200 */
[C---:B------:R-:W-:Y:S08]  /*7e70*/  HMMA.16816.F32 R4, R192.reuse, R208, R4 ;  /* 0x000000d0c004723c */ /* 0x040ff00000001804 */
[C---:B------:R-:W-:Y:S08]  /*7e80*/  HMMA.16816.F32 R8, R192.reuse, R210, R8 ;  /* 0x000000d2c008723c */ /* 0x040ff00000001808 */
[C---:B-1----:R-:W-:Y:S01]  /*7e90*/  HMMA.16816.F32 R12, R192.reuse, R172, R12 ;  /* 0x000000acc00c723c */ /* 0x042fe2000000180c */
[----:B---3--:R-:W-:Y:S04]  /*7ea0*/  IMAD.U32 R3, RZ, RZ, UR14 ;  /* 0x0000000eff037e24 */ /* 0x008fe8000f8e00ff */
[----:B------:R-:W-:Y:S03]  /*7eb0*/  IMAD R3, R3, 0x40, R236 ;  /* 0x0000004003037824 */ /* 0x000fe600078e02ec */
[C---:B------:R-:W-:Y:S01]  /*7ec0*/  HMMA.16816.F32 R16, R192.reuse, R174, R16 ;  /* 0x000000aec010723c */ /* 0x040fe20000001810 */
[----:B------:R-:W-:Y:S02]  /*7ed0*/  LDSM.16.M88.4 R172, [R2+0x17000] ;  /* 0x0170000002ac783b */ /* 0x000fe40000000200 */
[----:B------:R-:W-:Y:S05]  /*7ee0*/  LOP3.LUT R211, RZ, R3, RZ, 0x33, !PT ;  /* 0x00000003ffd37212 */ /* 0x000fea00078e33ff */
[C---:B------:R-:W-:Y:S03]  /*7ef0*/  HMMA.16816.F32 R20, R192.reuse, R176, R20 ;  /* 0x000000b0c014723c */ /* 0x040fe60000001814 */
[----:B------:R-:W-:Y:S05]  /*7f00*/  IMAD.IADD R211, R240, 0x1, R211 ;  /* 0x00000001f0d37824 */ /* 0x000fea00078e02d3 */
[C---:B------:R-:W-:Y:S08]  /*7f10*/  HMMA.16816.F32 R24, R192.reuse, R178, R24 ;  /* 0x000000b2c018723c */ /* 0x040ff00000001818 */
[C---:B----4-:R-:W-:Y:S08]  /*7f20*/  HMMA.16816.F32 R28, R192.reuse, R184, R28 ;  /* 0x000000b8c01c723c */ /* 0x050ff0000000181c */
[----:B------:R-:W-:Y:S08]  /*7f30*/  HMMA.16816.F32 R32, R192, R186, R32 ;  /* 0x000000bac020723c */ /* 0x000ff00000001820 */
[C---:B------:R-:W-:Y:S08]  /*7f40*/  HMMA.16816.F32 R4, R196.reuse, R204, R4 ;  /* 0x000000ccc404723c */ /* 0x040ff00000001804 */
[C---:B------:R-:W-:Y:S08]  /*7f50*/  HMMA.16816.F32 R8, R196.reuse, R206, R8 ;  /* 0x000000cec408723c */ /* 0x040ff00000001808 */
[C---:B--2---:R-:W-:Y:S08]  /*7f60*/  HMMA.16816.F32 R12, R196.reuse, R164, R12 ;  /* 0x000000a4c40c723c */ /* 0x044ff0000000180c */
        /* <DEDUP_REMOVED lines=16> */
[--C-:B------:R-:W-:Y:S02]  /*8070*/  IMAD.IADD R166, R240, 0x1, -R3.reuse ;  /* 0x00000001f0a67824 */ /* 0x100fe400078e0a03 */
[----:B------:R-:W-:Y:S01]  /*8080*/  FMUL.FTZ R210, R11, UR8 ;  /* 0x000000080bd27c20 */ /* 0x000fe20008410000 */
[----:B------:R-:W-:Y:S01]  /*8090*/  FMUL.FTZ R212, R10, UR8 ;  /* 0x000000080ad47c20 */ /* 0x000fe20008410000 */
[--C-:B------:R-:W-:Y:S01]  /*80a0*/  IADD3 R167, PT, PT, R240, -0x9, -R3.reuse ;  /* 0xfffffff7f0a77810 */ /* 0x100fe20007ffe803 */
[----:B------:R-:W-:Y:S02]  /*80b0*/  FMUL.FTZ R208, R8, UR8 ;  /* 0x0000000808d07c20 */ /* 0x000fe40008410000 */
[----:B------:R-:W-:Y:S01]  /*80c0*/  MUFU.TANH R165, R207 ;  /* 0x000000cf00a57308 */ /* 0x000fe20000002400 */
[C---:B------:R-:W-:Y:S03]  /*80d0*/  HMMA.16816.F32 R20, R200.reuse, R172, R20 ;  /* 0x000000acc814723c */ /* 0x040fe60000001814 */
[----:B------:R-:W-:Y:S01]  /*80e0*/  IABS R167, R167 ;  /* 0x000000a700a77213 */ /* 0x000fe20000000000 */
[----:B------:R-:W-:Y:S01]  /*80f0*/  FMUL.FTZ R250, R15, UR8 ;  /* 0x000000080ffa7c20 */ /* 0x000fe20008410000 */
[----:B------:R-:W-:Y:S04]  /*8100*/  FMUL.FTZ R252, R14, UR8 ;  /* 0x000000080efc7c20 */ /* 0x000fe80008410000 */
[----:B------:R2:W-:Y:S01]  /*8110*/  MUFU.TANH R199, R208 ;  /* 0x000000d000c77308 */ /* 0x0005e20000002400 */
[C---:B------:R-:W-:Y:S03]  /*8120*/  HMMA.16816.F32 R24, R200.reuse, R174, R24 ;  /* 0x000000aec818723c */ /* 0x040fe60000001818 */
[----:B-1----:R-:W-:Y:S01]  /*8130*/  VIADD R209, R211, 0x8 ;  /* 0x00000008d3d17836 */ /* 0x002fe20000000000 */
[----:B------:R-:W-:Y:S01]  /*8140*/  IABS R211, R211 ;  /* 0x000000d300d37213 */ /* 0x000fe20000000000 */
[----:B------:R-:W-:Y:S01]  /*8150*/  FMUL.FTZ R248, R18, UR8 ;  /* 0x0000000812f87c20 */ /* 0x000fe20008410000 */
[----:B------:R-:W-:Y:S03]  /*8160*/  FMUL.FTZ R249, R17, UR8 ;  /* 0x0000000811f97c20 */ /* 0x000fe60008410000 */
[----:B------:R-:W1:Y:S01]  /*8170*/  MUFU.TANH R204, R204 ;  /* 0x000000cc00cc7308 */ /* 0x000e620000002400 */
[----:B------:R-:W-:Y:S01]  /*8180*/  IABS R209, R209 ;  /* 0x000000d100d17213 */ /* 0x000fe20000000000 */
[----:B------:R-:W-:Y:S01]  /*8190*/  FMUL.FTZ R246, R19, UR8 ;  /* 0x0000000813f67c20 */ /* 0x000fe20008410000 */
[----:B------:R-:W-:Y:S01]  /*81a0*/  I2FP.F32.S32 R211, R211 ;  /* 0x000000d300d37245 */ /* 0x000fe20000201400 */
[----:B------:R-:W-:Y:S01]  /*81b0*/  FMUL.FTZ R214, R22, UR8 ;  /* 0x0000000816d67c20 */ /* 0x000fe20008410000 */
[----:B------:R-:W-:Y:S01]  /*81c0*/  I2FP.F32.S32 R209, R209 ;  /* 0x000000d100d17245 */ /* 0x000fe20000201400 */
[----:B------:R-:W-:Y:S01]  /*81d0*/  FMUL.FTZ R215, R21, UR8 ;  /* 0x0000000815d77c20 */ /* 0x000fe20008410000 */
[----:B------:R-:W-:Y:S03]  /*81e0*/  FMUL.FTZ R247, R20, UR8 ;  /* 0x0000000814f77c20 */ /* 0x000fe60008410000 */
[----:B------:R-:W3:Y:S01]  /*81f0*/  MUFU.TANH R168, R168 ;  /* 0x000000a800a87308 */ /* 0x000ee20000002400 */
[----:B------:R-:W-:Y:S01]  /*8200*/  FMUL.FTZ R251, R16, UR8 ;  /* 0x0000000810fb7c20 */ /* 0x000fe20008410000 */
[----:B--2---:R-:W-:Y:S02]  /*8210*/  IMAD.IADD R208, R234, 0x1, -R3 ;  /* 0x00000001ead07824 */ /* 0x004fe400078e0a03 */
[----:B------:R-:W-:Y:S03]  /*8220*/  FMUL.FTZ R213, R24, UR8 ;  /* 0x0000000818d57c20 */ /* 0x000fe60008410000 */
[----:B------:R-:W-:Y:S03]  /*8230*/  IABS R207, R208 ;  /* 0x000000d000cf7213 */ /* 0x000fe60000000000 */
[----:B------:R2:W4:Y:S01]  /*8240*/  MUFU.TANH R198, R212 ;  /* 0x000000d400c67308 */ /* 0x0005220000002400 */
[----:B------:R-:W-:Y:S01]  /*8250*/  FMUL.FTZ R208, R12, UR8 ;  /* 0x000000080cd07c20 */ /* 0x000fe20008410000 */
[----:B-1----:R-:W-:Y:S01]  /*8260*/  FFMA.FTZ R10, R209, -UR5, R204 ;  /* 0x80000005d10a7c23 */ /* 0x002fe200080100cc */
[----:B------:R-:W-:Y:S01]  /*8270*/  VIADD R204, R166, 0xfffffff8 ;  /* 0xfffffff8a6cc7836 */ /* 0x000fe20000000000 */
[----:B------:R-:W-:Y:S01]  /*8280*/  IABS R166, R166 ;  /* 0x000000a600a67213 */ /* 0x000fe20000000000 */
[----:B------:R-:W-:Y:S01]  /*8290*/  FMUL.FTZ R209, R13, UR8 ;  /* 0x000000080dd17c20 */ /* 0x000fe20008410000 */
[----:B------:R-:W-:Y:S04]  /*82a0*/  I2FP.F32.S32 R207, R207 ;  /* 0x000000cf00cf7245 */ /* 0x000fe80000201400 */
[----:B------:R1:W-:Y:S01]  /*82b0*/  MUFU.TANH R197, R208 ;  /* 0x000000d000c57308 */ /* 0x0003e20000002400 */
[----:B------:R-:W-:Y:S01]  /*82c0*/  IABS R204, R204 ;  /* 0x000000cc00cc7213 */ /* 0x000fe20000000000 */
[----:B------:R-:W-:Y:S03]  /*82d0*/  FFMA.FTZ R190, R207, -UR5, R190 ;  /* 0x80000005cfbe7c23 */ /* 0x000fe600080100be */
[----:B------:R-:W-:Y:S05]  /*82e0*/  I2FP.F32.S32 R204, R204 ;  /* 0x000000cc00cc7245 */ /* 0x000fea0000201400 */
[----:B------:R-:W5:Y:S01]  /*82f0*/  MUFU.TANH R206, R206 ;  /* 0x000000ce00ce7308 */ /* 0x000f620000002400 */
[----:B------:R-:W-:Y:S01]  /*8300*/  FFMA.FTZ R199, R204, -UR5, R199 ;  /* 0x80000005ccc77c23 */ /* 0x000fe200080100c7 */
[----:B------:R-:W-:Y:S01]  /*8310*/  IADD3 R204, PT, PT, R240, -0x11, -R3 ;  /* 0xffffffeff0cc7810 */ /* 0x000fe20007ffe803 */
[----:B--2---:R-:W-:Y:S03]  /*8320*/  FMUL.FTZ R212, R23, UR8 ;  /* 0x0000000817d47c20 */ /* 0x004fe60008410000 */
[----:B------:R-:W-:Y:S04]  /*8330*/  IABS R204, R204 ;  /* 0x000000cc00cc7213 */ /* 0x000fe80000000000 */
[----:B------:R2:W2:Y:S01]  /*8340*/  MUFU.TANH R194, R210 ;  /* 0x000000d200c27308 */ /* 0x0004a20000002400 */
[----:B-1----:R-:W-:Y:S02]  /*8350*/  I2FP.F32.S32 R208, R167 ;  /* 0x000000a700d07245 */ /* 0x002fe40000201400 */
[----:B------:R-:W-:Y:S03]  /*8360*/  I2FP.F32.S32 R167, R166 ;  /* 0x000000a600a77245 */ /* 0x000fe60000201400 */
[----:B------:R-:W-:Y:S04]  /*8370*/  FFMA.FTZ R11, R208, -UR5, R165 ;  /* 0x80000005d00b7c23 */ /* 0x000fe800080100a5 */
[----:B------:R-:W-:Y:S01]  /*8380*/  MUFU.TANH R250, R250 ;  /* 0x000000fa00fa7308 */ /* 0x000fe20000002400 */
[C---:B---3--:R-:W-:Y:S01]  /*8390*/  FFMA.FTZ R13, R167.reuse, -UR5, R168 ;  /* 0x80000005a70d7c23 */ /* 0x048fe200080100a8 */
[--C-:B------:R-:W-:Y:S01]  /*83a0*/  IADD3 R168, PT, PT, R240, -0x10, -R3.reuse ;  /* 0xfffffff0f0a87810 */ /* 0x100fe20007ffe803 */
[----:B----4-:R-:W-:Y:S01]  /*83b0*/  FFMA.FTZ R198, R167, -UR5, R198 ;  /* 0x80000005a7c67c23 */ /* 0x010fe200080100c6 */
[----:B-----5:R-:W-:Y:S01]  /*83c0*/  FFMA.FTZ R9, R211, -UR5, R206 ;  /* 0x80000005d3097c23 */ /* 0x020fe200080100ce */
[----:B------:R1:W3:Y:S01]  /*83d0*/  LDSM.16.M88.4 R164, [R2+0x17800] ;  /* 0x0178000002a4783b */ /* 0x0002e20000000200 */
[----:B------:R-:W-:Y:S04]  /*83e0*/  DEPBAR.LE SB0, 0x0 ;  /* 0x000080000000791a */ /* 0x000fe80000000000 */
[----:B------:R-:W-:Y:S01]  /*83f0*/  MUFU.TANH R248, R248 ;  /* 0x000000f800f87308 */ /* 0x000fe20000002400 */
[--C-:B------:R-:W-:Y:S01]  /*8400*/  IADD3 R206, PT, PT, R234, -0x9, -R3.reuse ;  /* 0xfffffff7eace7810 */ /* 0x100fe20007ffe803 */
[----:B------:R-:W-:Y:S01]  /*8410*/  BAR.SYNC.DEFER_BLOCKING 0x0 ;  /* 0x0000000000007b1d */ /* 0x000fe20000010000 */
[----:B------:R-:W-:Y:S01]  /*8420*/  IABS R168, R168 ;  /* 0x000000a800a87213 */ /* 0x000fe20000000000 */
[----:B--2---:R-:W-:Y:S01]  /*8430*/  FMUL.FTZ R210, R26, UR8 ;  /* 0x000000081ad27c20 */ /* 0x004fe20008410000 */
[----:B------:R-:W-:Y:S01]  /*8440*/  IABS R206, R206 ;  /* 0x000000ce00ce7213 */ /* 0x000fe20000000000 */
[----:B------:R-:W-:Y:S01]  /*8450*/  FMUL.FTZ R208, R27, UR8 ;  /* 0x000000081bd07c20 */ /* 0x000fe20008410000 */
[----:B------:R-:W-:Y:S03]  /*8460*/  I2FP.F32.S32 R168, R168 ;  /* 0x000000a800a87245 */ /* 0x000fe60000201400 */
[----:B------:R-:W2:Y:S01]  /*8470*/  MUFU.TANH R195, R209 ;  /* 0x000000d100c37308 */ /* 0x000ea20000002400 */
[----:B------:R-:W-:Y:S01]  /*8480*/  I2FP.F32.S32 R207, R206 ;  /* 0x000000ce00cf7245 */ /* 0x000fe20000201400 */
[----:B------:R-:W-:Y:S01]  /*8490*/  FMUL.FTZ R211, R25, UR8 ;  /* 0x0000000819d37c20 */ /* 0x000fe20008410000 */
[----:B------:R-:W-:Y:S01]  /*84a0*/  IADD3 R206, PT, PT, R240, -0x18, -R3 ;  /* 0xffffffe8f0ce7810 */ /* 0x000fe20007ffe803 */
[----:B------:R-:W-:Y:S01]  /*84b0*/  FFMA.FTZ R197, R168, -UR5, R197 ;  /* 0x80000005a8c57c23 */ /* 0x000fe200080100c5 */
[C-C-:B------:R-:W-:Y:S01]  /*84c0*/  IADD3 R168, PT, PT, R234.reuse, -0x19, -R3.reuse ;  /* 0xffffffe7eaa87810 */ /* 0x140fe20007ffe803 */
[----:B------:R-:W-:Y:S01]  /*84d0*/  FFMA.FTZ R194, R207, -UR5, R194 ;  /* 0x80000005cfc27c23 */ /* 0x000fe200080100c2 */
[C-C-:B------:R-:W-:Y:S03]  /*84e0*/  IADD3 R207, PT, PT, R234.reuse, -0x11, -R3.reuse ;  /* 0xffffffefeacf7810 */ /* 0x140fe60007ffe803 */
[----:B------:R-:W-:Y:S01]  /*84f0*/  MUFU.TANH R214, R214 ;  /* 0x000000d600d67308 */ /* 0x000fe20000002400 */
[----:B------:R-:W-:Y:S02]  /*8500*/  IABS R168, R168 ;  /* 0x000000a800a87213 */ /* 0x000fe40000000000 */
[----:B------:R-:W-:Y:S02]  /*8510*/  IABS R207, R207 ;  /* 0x000000cf00cf7213 */ /* 0x000fe40000000000 */
[----:B-1----:R-:W-:Y:S02]  /*8520*/  I2FP.F32.S32 R2, R204 ;  /* 0x000000cc00027245 */ /* 0x002fe40000201400 */
[----:B------:R-:W-:Y:S03]  /*8530*/  IADD3 R204, PT, PT, R234, -0x18, -R3 ;  /* 0xffffffe8eacc7810 */ /* 0x000fe60007ffe803 */
[----:B------:R-:W1:Y:S01]  /*8540*/  MUFU.TANH R249, R249 ;  /* 0x000000f900f97308 */ /* 0x000e620000002400 */
[----:B------:R-:W-:Y:S01]  /*8550*/  I2FP.F32.S32 R207, R207 ;  /* 0x000000cf00cf7245 */ /* 0x000fe20000201400 */
[----:B--2---:R-:W-:Y:S01]  /*8560*/  FFMA.FTZ R195, R2, -UR5, R195 ;  /* 0x8000000502c37c23 */ /* 0x004fe200080100c3 */
[----:B------:R-:W-:Y:S02]  /*8570*/  IABS R204, R204 ;  /* 0x000000cc00cc7213 */ /* 0x000fe40000000000 */
[--C-:B------:R-:W-:Y:S01]  /*8580*/  IADD3 R2, PT, PT, R240, -0x19, -R3.reuse ;  /* 0xffffffe7f0027810 */ /* 0x100fe20007ffe803 */
[----:B------:R-:W-:Y:S01]  /*8590*/  FFMA.FTZ R250, R207, -UR5, R250 ;  /* 0x80000005cffa7c23 */ /* 0x000fe200080100fa */
[----:B------:R-:W-:Y:S03]  /*85a0*/  I2FP.F32.S32 R207, R204 ;  /* 0x000000cc00cf7245 */ /* 0x000fe60000201400 */
[----:B------:R-:W2:Y:S01]  /*85b0*/  MUFU.TANH R246, R246 ;  /* 0x000000f600f67308 */ /* 0x000ea20000002400 */
[C-C-:B------:R-:W-:Y:S02]  /*85c0*/  IADD3 R209, PT, PT, R234.reuse, -0x10, -R3.reuse ;  /* 0xfffffff0ead17810 */ /* 0x140fe40007ffe803 */
[----:B------:R-:W-:Y:S01]  /*85d0*/  IABS R2, R2 ;  /* 0x0000000200027213 */ /* 0x000fe20000000000 */
[C---:B---3--:R-:W-:Y:S06]  /*85e0*/  HMMA.16816.F32 R28, R200.reuse, R164, R28 ;  /* 0x000000a4c81c723c */ /* 0x048fec000000181c */
[----:B------:R-:W3:Y:S01]  /*85f0*/  MUFU.TANH R252, R252 ;  /* 0x000000fc00fc7308 */ /* 0x000ee20000002400 */
[----:B------:R-:W-:Y:S01]  /*8600*/  IABS R209, R209 ;  /* 0x000000d100d17213 */ /* 0x000fe20000000000 */
[----:B------:R-:W-:Y:S01]  /*8610*/  FFMA.FTZ R248, R207, -UR5, R248 ;  /* 0x80000005cff87c23 */ /* 0x000fe200080100f8 */
[----:B------:R-:W-:Y:S01]  /*8620*/  IADD3 R207, PT, PT, R234, -0x20, -R3 ;  /* 0xffffffe0eacf7810 */ /* 0x000fe20007ffe803 */
[----:B------:R-:W-:Y:S03]  /*8630*/  HMMA.16816.F32 R32, R200, R166, R32 ;  /* 0x000000a6c820723c */ /* 0x000fe60000001820 */
[----:B------:R-:W-:Y:S03]  /*8640*/  IABS R207, R207 ;  /* 0x000000cf00cf7213 */ /* 0x000fe60000000000 */
[----:B------:R-:W4:Y:S01]  /*8650*/  MUFU.TANH R210, R210 ;  /* 0x000000d200d27308 */ /* 0x000f220000002400 */
[----:B------:R-:W-:Y:S02]  /*8660*/  I2FP.F32.S32 R2, R2 ;  /* 0x0000000200027245 */ /* 0x000fe40000201400 */
[----:B------:R-:W-:Y:S02]  /*8670*/  I2FP.F32.S32 R207, R207 ;  /* 0x000000cf00cf7245 */ /* 0x000fe40000201400 */
[----:B------:R-:W-:Y:S01]  /*8680*/  I2FP.F32.S32 R165, R168 ;  /* 0x000000a800a57245 */ /* 0x000fe20000201400 */
[----:B-1----:R-:W-:Y:S01]  /*8690*/  FFMA.FTZ R249, R2, -UR5, R249 ;  /* 0x8000000502f97c23 */ /* 0x002fe200080100f9 */
[----:B------:R-:W-:Y:S01]  /*86a0*/  I2FP.F32.S32 R209, R209 ;  /* 0x000000d100d17245 */ /* 0x000fe20000201400 */
[----:B------:R-:W-:Y:S01]  /*86b0*/  FFMA.FTZ R214, R207, -UR5, R214 ;  /* 0x80000005cfd67c23 */ /* 0x000fe200080100d6 */
[--C-:B------:R-:W-:Y:S01]  /*86c0*/  IADD3 R207, PT, PT, R234, -0x28, -R3.reuse ;  /* 0xffffffd8eacf7810 */ /* 0x100fe20007ffe803 */
[----:B------:R-:W1:Y:S01]  /*86d0*/  MUFU.TANH R215, R215 ;  /* 0x000000d700d77308 */ /* 0x000e620000002400 */
[--C-:B------:R-:W-:Y:S01]  /*86e0*/  IADD3 R2, PT, PT, R240, -0x21, -R3.reuse ;  /* 0xffffffdff0027810 */ /* 0x100fe20007ffe803 */
[----:B--2---:R-:W-:Y:S01]  /*86f0*/  FFMA.FTZ R246, R165, -UR5, R246 ;  /* 0x80000005a5f67c23 */ /* 0x004fe200080100f6 */
[----:B------:R-:W-:Y:S01]  /*8700*/  IABS R207, R207 ;  /* 0x000000cf00cf7213 */ /* 0x000fe20000000000 */
[----:B---3--:R-:W-:Y:S01]  /*8710*/  FFMA.FTZ R252, R209, -UR5, R252 ;  /* 0x80000005d1fc7c23 */ /* 0x008fe200080100fc */
[--C-:B------:R-:W-:Y:S01]  /*8720*/  IADD3 R165, PT, PT, R234, -0x21, -R3.reuse ;  /* 0xffffffdfeaa57810 */ /* 0x100fe20007ffe803 */
[----:B------:R-:W-:Y:S01]  /*8730*/  FMUL.FTZ R209, R28, UR8 ;  /* 0x000000081cd17c20 */ /* 0x000fe20008410000 */
[----:B------:R-:W-:Y:S03]  /*8740*/  I2FP.F32.S32 R207, R207 ;  /* 0x000000cf00cf7245 */ /* 0x000fe60000201400 */
[----:B------:R-:W2:Y:S01]  /*8750*/  MUFU.TANH R212, R212 ;  /* 0x000000d400d47308 */ /* 0x000ea20000002400 */
[----:B------:R-:W-:Y:S01]  /*8760*/  IABS R2, R2 ;  /* 0x0000000200027213 */ /* 0x000fe20000000000 */
[----:B------:R-:W-:Y:S01]  /*8770*/  FMUL.FTZ R32, R32, UR8 ;  /* 0x0000000820207c20 */ /* 0x000fe20008410000 */
[C-C-:B------:R-:W-:Y:S01]  /*8780*/  IADD3 R168, PT, PT, R240.reuse, -0x20, -R3.reuse ;  /* 0xffffffe0f0a87810 */ /* 0x140fe20007ffe803 */
[----:B----4-:R-:W-:Y:S01]  /*8790*/  FFMA.FTZ R210, R207, -UR5, R210 ;  /* 0x80000005cfd27c23 */ /* 0x010fe200080100d2 */
[----:B------:R-:W-:Y:S01]  /*87a0*/  IABS R165, R165 ;  /* 0x000000a500a57213 */ /* 0x000fe20000000000 */
[----:B------:R-:W-:Y:S01]  /*87b0*/  FMUL.FTZ R167, R31, UR8 ;  /* 0x000000081fa77c20 */ /* 0x000fe20008410000 */
[----:B------:R-:W-:Y:S03]  /*87c0*/  IADD3 R204, PT, PT, R240, -0x28, -R3 ;  /* 0xffffffd8f0cc7810 */ /* 0x000fe60007ffe803 */
[----:B------:R-:W3:Y:S01]  /*87d0*/  MUFU.TANH R247, R247 ;  /* 0x000000f700f77308 */ /* 0x000ee20000002400 */
[----:B------:R-:W-:Y:S01]  /*87e0*/  I2FP.F32.S32 R2, R2 ;  /* 0x0000000200027245 */ /* 0x000fe20000201400 */
[----:B------:R-:W-:Y:S01]  /*87f0*/  FMUL.FTZ R33, R33, UR8 ;  /* 0x0000000821217c20 */ /* 0x000fe20008410000 */
[----:B------:R-:W-:Y:S01]  /*8800*/  IABS R168, R168 ;  /* 0x000000a800a87213 */ /* 0x000fe20000000000 */
[----:B------:R-:W-:Y:S01]  /*8810*/  FMUL.FTZ R34, R34, UR8 ;  /* 0x0000000822227c20 */ /* 0x000fe20008410000 */
[----:B------:R-:W-:Y:S01]  /*8820*/  I2FP.F32.S32 R165, R165 ;  /* 0x000000a500a57245 */ /* 0x000fe20000201400 */
[----:B-1----:R-:W-:Y:S01]  /*8830*/  FFMA.FTZ R215, R2, -UR5, R215 ;  /* 0x8000000502d77c23 */ /* 0x002fe200080100d7 */
[----:B------:R-:W-:Y:S03]  /*8840*/  IABS R204, R204 ;  /* 0x000000cc00cc7213 */ /* 0x000fe60000000000 */
[----:B------:R-:W1:Y:S01]  /*8850*/  MUFU.TANH R213, R213 ;  /* 0x000000d500d57308 */ /* 0x000e620000002400 */
[----:B------:R-:W-:Y:S01]  /*8860*/  IABS R206, R206 ;  /* 0x000000ce00ce7213 */ /* 0x000fe20000000000 */
[----:B--2---:R-:W-:Y:S01]  /*8870*/  FFMA.FTZ R212, R165, -UR5, R212 ;  /* 0x80000005a5d47c23 */ /* 0x004fe200080100d4 */
[----:B------:R-:W-:Y:S02]  /*8880*/  I2FP.F32.S32 R168, R168 ;  /* 0x000000a800a87245 */ /* 0x000fe40000201400 */
[----:B------:R-:W-:Y:S02]  /*8890*/  IADD3 R2, PT, PT, R240, -0x30, -R3 ;  /* 0xffffffd0f0027810 */ /* 0x000fe40007ffe803 */
[----:B------:R-:W-:Y:S03]  /*88a0*/  I2FP.F32.S32 R204, R204 ;  /* 0x000000cc00cc7245 */ /* 0x000fe60000201400 */
[----:B------:R-:W2:Y:S01]  /*88b0*/  MUFU.TANH R251, R251 ;  /* 0x000000fb00fb7308 */ /* 0x000ea20000002400 */
[----:B------:R-:W-:Y:S01]  /*88c0*/  I2FP.F32.S32 R206, R206 ;  /* 0x000000ce00ce7245 */ /* 0x000fe20000201400 */
[----:B---3--:R-:W-:Y:S01]  /*88d0*/  FFMA.FTZ R247, R168, -UR5, R247 ;  /* 0x80000005a8f77c23 */ /* 0x008fe200080100f7 */
[--C-:B------:R-:W-:Y:S01]  /*88e0*/  IADD3 R165, PT, PT, R234, -0x29, -R3.reuse ;  /* 0xffffffd7eaa57810 */ /* 0x100fe20007ffe803 */
[----:B------:R-:W-:Y:S01]  /*88f0*/  FMUL.FTZ R168, R30, UR8 ;  /* 0x000000081ea87c20 */ /* 0x000fe20008410000 */
[----:B------:R-:W-:Y:S02]  /*8900*/  IABS R2, R2 ;  /* 0x0000000200027213 */ /* 0x000fe40000000000 */
[----:B------:R-:W-:Y:S03]  /*8910*/  IADD3 R166, PT, PT, R240, -0x29, -R3 ;  /* 0xffffffd7f0a67810 */ /* 0x000fe60007ffe803 */
[----:B------:R-:W3:Y:S01]  /*8920*/  MUFU.TANH R209, R209 ;  /* 0x000000d100d17308 */ /* 0x000ee20000002400 */
[----:B------:R-:W-:Y:S01]  /*8930*/  IABS R165, R165 ;  /* 0x000000a500a57213 */ /* 0x000fe20000000000 */
[----:B-1----:R-:W-:Y:S01]  /*8940*/  FFMA.FTZ R213, R204, -UR5, R213 ;  /* 0x80000005ccd57c23 */ /* 0x002fe200080100d5 */
[----:B------:R-:W-:Y:S02]  /*8950*/  IADD3 R204, PT, PT, R234, -0x31, -R3 ;  /* 0xffffffcfeacc7810 */ /* 0x000fe40007ffe803 */
[----:B------:R-:W-:Y:S02]  /*8960*/  I2FP.F32.S32 R2, R2 ;  /* 0x0000000200027245 */ /* 0x000fe40000201400 */
[----:B------:R-:W-:Y:S03]  /*8970*/  IABS R166, R166 ;  /* 0x000000a600a67213 */ /* 0x000fe60000000000 */
[----:B------:R1:W4:Y:S01]  /*8980*/  MUFU.TANH R207, R32 ;  /* 0x0000002000cf7308 */ /* 0x0003220000002400 */
[----:B------:R-:W-:Y:S01]  /*8990*/  I2FP.F32.S32 R165, R165 ;  /* 0x000000a500a57245 */ /* 0x000fe20000201400 */
[----:B--2---:R-:W-:Y:S01]  /*89a0*/  FFMA.FTZ R251, R206, -UR5, R251 ;  /* 0x80000005cefb7c23 */ /* 0x004fe200080100fb */
[----:B------:R-:W-:Y:S01]  /*89b0*/  IABS R204, R204 ;  /* 0x000000cc00cc7213 */ /* 0x000fe20000000000 */
[----:B------:R-:W-:Y:S01]  /*89c0*/  FMUL.FTZ R206, R29, UR8 ;  /* 0x000000081dce7c20 */ /* 0x000fe20008410000 */
[----:B------:R-:W-:Y:S05]  /*89d0*/  I2FP.F32.S32 R166, R166 ;  /* 0x000000a600a67245 */ /* 0x000fea0000201400 */
[----:B------:R-:W2:Y:S01]  /*89e0*/  MUFU.TANH R208, R208 ;  /* 0x000000d000d07308 */ /* 0x000ea20000002400 */
[----:B---3--:R-:W-:Y:S01]  /*89f0*/  FFMA.FTZ R209, R2, -UR5, R209 ;  /* 0x8000000502d17c23 */ /* 0x008fe200080100d1 */
[----:B------:R-:W-:Y:S04]  /*8a00*/  IADD3 R2, PT, PT, R240, -0x38, -R3 ;  /* 0xffffffc8f0027810 */ /* 0x000fe80007ffe803 */
[----:B------:R-:W-:Y:S04]  /*8a10*/  IABS R2, R2 ;  /* 0x0000000200027213 */ /* 0x000fe80000000000 */
[----:B------:R-:W3:Y:S01]  /*8a20*/  MUFU.TANH R211, R211 ;  /* 0x000000d300d37308 */ /* 0x000ee20000002400 */
[----:B-1----:R-:W-:Y:S02]  /*8a30*/  I2FP.F32.S32 R32, R204 ;  /* 0x000000cc00207245 */ /* 0x002fe40000201400 */
[----:B------:R-:W-:Y:S07]  /*8a40*/  I2FP.F32.S32 R2, R2 ;  /* 0x0000000200027245 */ /* 0x000fee0000201400 */
[----:B------:R-:W1:Y:S01]  /*8a50*/  MUFU.TANH R168, R168 ;  /* 0x000000a800a87308 */ /* 0x000e620000002400 */
[----:B----4-:R-:W-:Y:S01]  /*8a60*/  FFMA.FTZ R207, R2, -UR5, R207 ;  /* 0x8000000502cf7c23 */ /* 0x010fe200080100cf */
[C-C-:B------:R-:W-:Y:S01]  /*8a70*/  IADD3 R2, PT, PT, R234.reuse, -0x38, -R3.reuse ;  /* 0xffffffc8ea027810 */ /* 0x140fe20007ffe803 */
[----:B--2---:R-:W-:Y:S01]  /*8a80*/  FFMA.FTZ R208, R165, -UR5, R208 ;  /* 0x80000005a5d07c23 */ /* 0x004fe200080100d0 */
[----:B------:R-:W-:Y:S01]  /*8a90*/  FMUL.FTZ R165, R35, UR8 ;  /* 0x0000000823a57c20 */ /* 0x000fe20008410000 */
[----:B------:R-:W-:Y:S05]  /*8aa0*/  IADD3 R35, PT, PT, R234, -0x30, -R3 ;  /* 0xffffffd0ea237810 */ /* 0x000fea0007ffe803 */
[----:B------:R-:W2:Y:S01]  /*8ab0*/  MUFU.TANH R167, R167 ;  /* 0x000000a700a77308 */ /* 0x000ea20000002400 */
[----:B------:R-:W-:Y:S01]  /*8ac0*/  IABS R35, R35 ;  /* 0x0000002300237213 */ /* 0x000fe20000000000 */
[----:B---3--:R-:W-:Y:S01]  /*8ad0*/  FFMA.FTZ R211, R166, -UR5, R211 ;  /* 0x80000005a6d37c23 */ /* 0x008fe200080100d3 */
[C-C-:B------:R-:W-:Y:S02]  /*8ae0*/  IADD3 R166, PT, PT, R240.reuse, -0x31, -R3.reuse ;  /* 0xffffffcff0a67810 */ /* 0x140fe40007ffe803 */
[----:B------:R-:W-:Y:S02]  /*8af0*/  I2FP.F32.S32 R35, R35 ;  /* 0x0000002300237245 */ /* 0x000fe40000201400 */
[----:B------:R-:W-:Y:S03]  /*8b00*/  IABS R166, R166 ;  /* 0x000000a600a67213 */ /* 0x000fe60000000000 */
[----:B------:R-:W3:Y:S01]  /*8b10*/  MUFU.TANH R206, R206 ;  /* 0x000000ce00ce7308 */ /* 0x000ee20000002400 */
[----:B-1----:R-:W-:Y:S01]  /*8b20*/  FFMA.FTZ R168, R35, -UR5, R168 ;  /* 0x8000000523a87c23 */ /* 0x002fe200080100a8 */
[----:B------:R-:W-:Y:S02]  /*8b30*/  I2FP.F32.S32 R166, R166 ;  /* 0x000000a600a67245 */ /* 0x000fe40000201400 */
[----:B------:R-:W-:Y:S06]  /*8b40*/  IADD3 R35, PT, PT, R240, -0x39, -R3 ;  /* 0xffffffc7f0237810 */ /* 0x000fec0007ffe803 */
[----:B------:R1:W4:Y:S01]  /*8b50*/  MUFU.TANH R204, R33 ;  /* 0x0000002100cc7308 */ /* 0x0003220000002400 */
[----:B------:R-:W-:Y:S01]  /*8b60*/  IABS R35, R35 ;  /* 0x0000002300237213 */ /* 0x000fe20000000000 */
[----:B--2---:R-:W-:Y:S01]  /*8b70*/  FFMA.FTZ R167, R32, -UR5, R167 ;  /* 0x8000000520a77c23 */ /* 0x004fe200080100a7 */
[----:B------:R-:W-:Y:S02]  /*8b80*/  IADD3 R32, PT, PT, R234, -0x39, -R3 ;  /* 0xffffffc7ea207810 */ /* 0x000fe40007ffe803 */
[----:B------:R-:W-:Y:S02]  /*8b90*/  IABS R3, R2 ;  /* 0x0000000200037213 */ /* 0x000fe40000000000 */
[----:B------:R-:W-:Y:S03]  /*8ba0*/  FMNMX3.FTZ R2, R169, R13, R9, !PT ;  /* 0x0000000da9027276 */ /* 0x000fe60007810009 */
[----:B------:R-:W-:Y:S01]  /*8bb0*/  MUFU.TANH R165, R165 ;  /* 0x000000a500a57308 */ /* 0x000fe20000002400 */
[----:B------:R-:W-:Y:S01]  /*8bc0*/  I2FP.F32.S32 R3, R3 ;  /* 0x0000000300037245 */ /* 0x000fe20000201400 */
[----:B---3--:R-:W-:Y:S01]  /*8bd0*/  FFMA.FTZ R206, R166, -UR5, R206 ;  /* 0x80000005a6ce7c23 */ /* 0x008fe200080100ce */
[----:B------:R-:W-:Y:S02]  /*8be0*/  FMNMX3.FTZ R2, R2, R199, R11, !PT ;  /* 0x000000c702027276 */ /* 0x000fe4000781000b */
[----:B------:R-:W-:Y:S02]  /*8bf0*/  IABS R32, R32 ;  /* 0x0000002000207213 */ /* 0x000fe40000000000 */
[----:B------:R-:W-:Y:S03]  /*8c00*/  FMNMX3.FTZ R2, R2, R197, R195, !PT ;  /* 0x000000c502027276 */ /* 0x000fe600078100c3 */
[----:B------:R-:W2:Y:S01]  /*8c10*/  MUFU.TANH R166, R34 ;  /* 0x0000002200a67308 */ /* 0x000ea20000002400 */
[----:B------:R-:W-:Y:S02]  /*8c20*/  I2FP.F32.S32 R35, R35 ;  /* 0x0000002300237245 */ /* 0x000fe40000201400 */
[----:B-1----:R-:W-:Y:S02]  /*8c30*/  FMNMX3.FTZ R33, R0, R190, R10, !PT ;  /* 0x000000be00217276 */ /* 0x002fe4000781000a */
[----:B------:R-:W-:Y:S01]  /*8c40*/  FMNMX3.FTZ R2, R2, R251, R249, !PT ;  /* 0x000000fb02027276 */ /* 0x000fe200078100f9 */
[----:B----4-:R-:W-:Y:S01]  /*8c50*/  FFMA.FTZ R204, R35, -UR5, R204 ;  /* 0x8000000523cc7c23 */ /* 0x010fe200080100cc */
[----:B------:R-:W-:Y:S02]  /*8c60*/  FMNMX3.FTZ R33, R33, R198, R194, !PT ;  /* 0x000000c621217276 */ /* 0x000fe400078100c2 */
[----:B------:R-:W-:Y:S02]  /*8c70*/  FMNMX3.FTZ R2, R2, R247, R215, !PT ;  /* 0x000000f702027276 */ /* 0x000fe400078100d7 */
[----:B------:R-:W-:Y:S02]  /*8c80*/  FMNMX3.FTZ R33, R33, R252, R250, !PT ;  /* 0x000000fc21217276 */ /* 0x000fe400078100fa */
[----:B------:R-:W-:Y:S02]  /*8c90*/  I2FP.F32.S32 R4, R32 ;  /* 0x0000002000047245 */ /* 0x000fe40000201400 */
[----:B------:R-:W-:Y:S01]  /*8ca0*/  FMNMX3.FTZ R33, R33, R248, R246, !PT ;  /* 0x000000f821217276 */ /* 0x000fe200078100f6 */
[----:B--2---:R-:W-:Y:S03]  /*8cb0*/  FFMA.FTZ R166, R3, -UR5, R166 ;  /* 0x8000000503a67c23 */ /* 0x004fe600080100a6 */
[----:B------:R-:W-:Y:S01]  /*8cc0*/  FMNMX3.FTZ R33, R33, R214, R212, !PT ;  /* 0x000000d621217276 */ /* 0x000fe200078100d4 */
[----:B------:R-:W-:Y:S01]  /*8cd0*/  FFMA.FTZ R165, R4, -UR5, R165 ;  /* 0x8000000504a57c23 */ /* 0x000fe200080100a5 */
[----:B------:R-:W-:Y:S02]  /*8ce0*/  FMNMX3.FTZ R3, R2, R213, R211, !PT ;  /* 0x000000d502037276 */ /* 0x000fe400078100d3 */
[----:B------:R-:W-:Y:S02]  /*8cf0*/  FMNMX3.FTZ R2, R33, R210, R208, !PT ;  /* 0x000000d221027276 */ /* 0x000fe400078100d0 */
[----:B------:R-:W-:Y:S02]  /*8d00*/  FMNMX3.FTZ R3, R3, R209, R206, !PT ;  /* 0x000000d103037276 */ /* 0x000fe400078100ce */
[----:B------:R-:W-:Y:S02]  /*8d10*/  FMNMX3.FTZ R2, R2, R168, R167, !PT ;  /* 0x000000a802027276 */ /* 0x000fe400078100a7 */
[----:B------:R-:W-:Y:S02]  /*8d20*/  FMNMX3.FTZ R32, R3, R207, R204, !PT ;  /* 0x000000cf03207276 */ /* 0x000fe400078100cc */
[----:B------:R-:W-:Y:S01]  /*8d30*/  FMNMX3.FTZ R7, R2, R166, R165, !PT ;  /* 0x000000a602077276 */ /* 0x000fe200078100a5 */
[----:B------:R-:W-:Y:S06]  /*8d40*/  BRA.U.ANY UP0, `(.L_x_1957) ;  /* 0xffffffdd006c7547 */ /* 0x000fec000b93ffff */
.L_x_1956:
        /* <DEDUP_REMOVED lines=162> */
[----:B------:R-:W-:Y:S01]  /*9770*/  FMUL.FTZ R77, R2, R77 ;  /* 0x0000004d024d7220 */ /* 0x000fe20000410000 */
[C---:B------:R-:W-:Y:S01]  /*9780*/  FMUL.FTZ R78, R0.reuse, R78 ;  /* 0x0000004e004e7220 */ /* 0x040fe20000410000 */
[----:B------:R-:W-:Y:S06]  /*9790*/  FMUL.FTZ R79, R0, R79 ;  /* 0x0000004f004f7220 */ /* 0x000fec0000410000 */
[----:B------:R1:W2:Y:S01]  /*97a0*/  MUFU.EX2 R195, R144 ;  /* 0x0000009000c37308 */ /* 0x0002a20000000800 */
[C---:B------:R-:W-:Y:S03]  /*97b0*/  HMMA.16816.F32 R40, R160.reuse, R146, R40 ;  /* 0x00000092a028723c */ /* 0x040fe60000001828 */
        /* <DEDUP_REMOVED lines=9> */
[----:B------:R-:W-:Y:S01]  /*9850*/  MUFU.EX2 R201, R201 ;  /* 0x000000c900c97308 */ /* 0x000fe20000000800 */
[----:B-1----:R-:W-:Y:S01]  /*9860*/  LDSM.16.MT88.4 R144, [R185+0x800] ;  /* 0x00080000b990783b */ /* 0x002fe20000004200 */
[C---:B------:R-:W-:Y:S01]  /*9870*/  FMUL.FTZ R88, R2.reuse, R88 ;  /* 0x0000005802587220 */ /* 0x040fe20000410000 */
[----:B------:R-:W-:Y:S01]  /*9880*/  FMUL.FTZ R89, R2, R89 ;  /* 0x0000005902597220 */ /* 0x000fe20000410000 */
[C---:B------:R-:W-:Y:S01]  /*9890*/  FMUL.FTZ R90, R0.reuse, R90 ;  /* 0x0000005a005a7220 */ /* 0x040fe20000410000 */
[----:B------:R-:W-:Y:S01]  /*98a0*/  FMUL.FTZ R91, R0, R91 ;  /* 0x0000005b005b7220 */ /* 0x000fe20000410000 */
[C---:B------:R-:W-:Y:S01]  /*98b0*/  FMUL.FTZ R92, R2.reuse, R92 ;  /* 0x0000005c025c7220 */ /* 0x040fe20000410000 */
[C---:B------:R-:W-:Y:S02]  /*98c0*/  HMMA.16816.F32 R48, R160.reuse, R138, R48 ;  /* 0x0000008aa030723c */ /* 0x040fe40000001830 */
[----:B------:R-:W1:Y:S01]  /*98d0*/  LDSM.16.MT88.4 R136, [R222+0x1c000] ;  /* 0x01c00000de88783b */ /* 0x000e620000004200 */
        /* <DEDUP_REMOVED lines=49> */
[--C-:B------:R-:W-:Y:S01]  /*9bf0*/  FFMA.FTZ R214, R168, UR4, -R169.reuse ;  /* 0x00000004a8d67c23 */ /* 0x100fe200080108a9 */
[----:B------:R-:W-:Y:S01]  /*9c00*/  FFMA.FTZ R197, R251, UR4, -R170 ;  /* 0x00000004fbc57c23 */ /* 0x000fe200080108aa */
[----:B------:R-:W-:Y:S01]  /*9c10*/  FFMA.FTZ R167, R167, UR4, -R169 ;  /* 0x00000004a7a77c23 */ /* 0x000fe200080108a9 */
[C---:B------:R-:W-:Y:S01]  /*9c20*/  HMMA.16816.F32 R80, R160.reuse, R134, R80 ;  /* 0x00000086a050723c */ /* 0x040fe20000001850 */
[----:B------:R-:W3:Y:S02]  /*9c30*/  LDSM.16.MT88.4 R132, [R222+0x1e000] ;  /* 0x01e00000de84783b */ /* 0x000ee40000004200 */
[----:B------:R-:W-:Y:S01]  /*9c40*/  MUFU.EX2 R214, R214 ;  /* 0x000000d600d67308 */ /* 0x000fe20000000800 */
[----:B------:R-:W-:Y:S01]  /*9c50*/  FFMA.FTZ R193, R2, R241, R193 ;  /* 0x000000f102c17223 */ /* 0x000fe200000100c1 */
[----:B------:R-:W-:Y:S08]  /*9c60*/  FFMA.FTZ R191, R0, R239, R191 ;  /* 0x000000ef00bf7223 */ /* 0x000ff000000100bf */
[----:B------:R-:W5:Y:S01]  /*9c70*/  MUFU.EX2 R197, R197 ;  /* 0x000000c500c57308 */ /* 0x000f620000000800 */
[C---:B----4-:R-:W-:Y:S09]  /*9c80*/  HMMA.16816.F32 R84, R160.reuse, R140, R84 ;  /* 0x0000008ca054723c */ /* 0x050ff20000001854 */
[----:B------:R-:W-:Y:S01]  /*9c90*/  MUFU.EX2 R167, R167 ;  /* 0x000000a700a77308 */ /* 0x000fe20000000800 */
[----:B------:R-:W-:Y:S01]  /*9ca0*/  FADD.FTZ R193, R192, R193 ;  /* 0x000000c1c0c17221 */ /* 0x000fe20000010000 */
[----:B------:R-:W-:Y:S01]  /*9cb0*/  FADD.FTZ R188, R188, R191 ;  /* 0x000000bfbcbc7221 */ /* 0x000fe20000010000 */
[C---:B------:R-:W-:Y:S01]  /*9cc0*/  HMMA.16816.F32 R88, R160.reuse, R142, R88 ;  /* 0x0000008ea058723c */ /* 0x040fe20000001858 */
[----:B------:R-:W4:Y:S02]  /*9cd0*/  LDSM.16.MT88.4 R140, [R221+0x1e000] ;  /* 0x01e00000dd8c783b */ /* 0x000f240000004200 */
[----:B------:R-:W-:Y:S01]  /*9ce0*/  FADD.FTZ R0, R190, R193 ;  /* 0x000000c1be007221 */ /* 0x000fe20000010000 */
[----:B------:R-:W-:Y:S03]  /*9cf0*/  FADD.FTZ R187, R187, R188 ;  /* 0x000000bcbbbb7221 */ /* 0x000fe60000010000 */
[----:B------:R-:W-:Y:S01]  /*9d00*/  FADD.FTZ R0, R189, R0 ;  /* 0x00000000bd007221 */ /* 0x000fe20000010000 */
[----:B------:R-:W-:Y:S01]  /*9d10*/  FADD.FTZ R186, R186, R187 ;  /* 0x000000bbbaba7221 */ /* 0x000fe20000010000 */
        /* <DEDUP_REMOVED lines=113> */
[C---:B---3--:R-:W-:Y:S09]  /*a430*/  HMMA.16816.F32 R52, R132.reuse, R148, R52 ;  /* 0x000000948434723c */ /* 0x048ff20000001834 */
[----:B------:R-:W3:Y:S01]  /*a440*/  MUFU.EX2 R207, R170 ;  /* 0x000000aa00cf7308 */ /* 0x000ee20000000800 */
[C---:B------:R-:W-:Y:S01]  /*a450*/  HMMA.16816.F32 R56, R132.reuse, R150, R56 ;  /* 0x000000968438723c */ /* 0x040fe20000001838 */
[----:B------:R-:W-:Y:S02]  /*a460*/  LDSM.16.MT88.4 R148, [R221+0x19800] ;  /* 0x01980000dd94783b */ /* 0x000fe40000004200 */
[----:B----4-:R-:W-:Y:S05]  /*a470*/  F2FP.F16.F32.PACK_AB R168, R209, R206 ;  /* 0x000000ced1a8723e */ /* 0x010fea00000000ff */
[C---:B------:R-:W-:Y:S03]  /*a480*/  HMMA.16816.F32 R60, R132.reuse, R156, R60 ;  /* 0x0000009c843c723c */ /* 0x040fe6000000183c */
[----:B---3--:R-:W-:Y:S05]  /*a490*/  F2FP.F16.F32.PACK_AB R170, R207, R204 ;  /* 0x000000cccfaa723e */ /* 0x008fea00000000ff */
        /* <DEDUP_REMOVED lines=89> */
.L_x_1954:
        /* <DEDUP_REMOVED lines=329> */
.L_x_1958:
        /* <DEDUP_REMOVED lines=51> */
.L_x_1960:
[----:B------:R-:W-:Y:S05]  /*c1f0*/  BSYNC.RECONVERGENT B0 ;  /* 0x0000000000007941 */ /* 0x000fea0003800200 */
.L_x_1959:
        /* <DEDUP_REMOVED lines=43> */
.L_x_1962:
[----:B------:R-:W-:Y:S05]  /*c4b0*/  BSYNC.RECONVERGENT B0 ;  /* 0x0000000000007941 */ /* 0x000fea0003800200 */
.L_x_1961:
        /* <DEDUP_REMOVED lines=27> */
.L_x_1964:
[----:B------:R-:W-:Y:S05]  /*c670*/  BSYNC.RECONVERGENT B0 ;  /* 0x0000000000007941 */ /* 0x000fea0003800200 */
.L_x_1963:
        /* <DEDUP_REMOVED lines=27> */
.L_x_1966:
[----:B------:R-:W-:Y:S05]  /*c830*/  BSYNC.RECONVERGENT B0 ;  /* 0x0000000000007941 */ /* 0x000fea0003800200 */
.L_x_1965:
        /* <DEDUP_REMOVED lines=26> */
.L_x_1967:
        /* <DEDUP_REMOVED lines=10> */
.L_x_2369:


//--------------------- .text._ZN5flash16flash_fwd_kernelI23Flash_fwd_kernel_traitsILi256ELi128ELi64ELi8ELb0ELb0EN7cutlass6half_tE19Flash_kernel_traitsILi256ELi128ELi64ELi8ES3_EELb1ELb0ELb1ELb0ELb0ELb1ELb0ELb0EEEvNS_16Flash_fwd_paramsE --------------------------
	.section	.text._ZN5flash16flash_fwd_kernelI23Flash_fwd_kernel_traitsILi256ELi128ELi64ELi8ELb0ELb0EN7cutlass6half_tE19Flash_kernel_traitsILi256ELi128ELi64ELi8ES3_EELb1ELb0ELb1ELb0ELb0ELb1ELb0ELb0EEEvNS_16Flash_fwd_paramsE,"ax",@progbits
	.align	128
        .global         _ZN5flash16flash_fwd_kernelI23Flash_fwd_kernel_traitsILi256ELi128ELi64ELi8ELb0ELb0EN7cutlass6half_tE19Flash_kernel_traitsILi256ELi128ELi64ELi8ES3_EELb1ELb0ELb1ELb0ELb0ELb1ELb0ELb0EEEvNS_16Flash_fwd_paramsE
        .type           _ZN5flash16flash_fwd_kernelI23Flash_fwd_kernel_traitsILi256ELi128ELi64ELi8ELb0ELb0EN7cutlass6half_tE19Flash_kernel_traitsILi256ELi128ELi64ELi8ES3_EELb1ELb0ELb1ELb0ELb0ELb1ELb0ELb0EEEvNS_16Flash_fwd_paramsE,@function
        .size           _ZN5flash16flash_fwd_kernelI23Flash_fwd_kernel_traitsILi256ELi128ELi64ELi8ELb0ELb0EN7cutlass6half_tE19Flash_kernel_traitsILi256ELi128ELi64ELi8ES3_EELb1ELb0ELb1ELb0ELb0ELb1ELb0ELb0EEEvNS_16Flash_fwd_paramsE,(.L_x_2370 - _ZN5flash16flash_fwd_kernelI23Flash_fwd_kernel_traitsILi256ELi128ELi64ELi8ELb0ELb0EN7cutlass6half_tE19Flash_kernel_traitsILi256ELi128ELi64ELi8ES3_EELb1ELb0ELb1ELb0ELb0ELb1ELb0ELb0EEEvNS_16Flash_fwd_paramsE)
        .other          _ZN5flash16flash_fwd_kernelI23Flash_fwd_kernel_traitsILi256ELi128ELi64ELi8ELb0ELb0EN7cutlass6half_tE19Flash_kernel_traitsILi256ELi128ELi64ELi8ES3_EELb1ELb0ELb1ELb0ELb0ELb1ELb0ELb0EEEvNS_16Flash_fwd_paramsE,@"STO_CUDA_ENTRY STV_DEFAULT"
_ZN5flash16flash_fwd_kernelI23Flash_fwd_kernel_traitsILi256ELi128ELi64ELi8ELb0ELb0EN7cutlass6half_tE19Flash_kernel_traitsILi256ELi128ELi64ELi8ES3_EELb1ELb0ELb1ELb0ELb0ELb1ELb0ELb0EEEvNS_16Flash_fwd_paramsE:
.text._ZN5flash16flash_fwd_kernelI23Flash_fwd_kernel_traitsILi256ELi128ELi64ELi8ELb0ELb0EN7cutlass6half_tE19Flash_kernel_traitsILi256ELi128ELi64ELi8ES3_EELb1ELb0ELb1ELb0ELb0ELb1ELb0ELb0EEEvNS_16Flash_fwd_paramsE:
        /* <DEDUP_REMOVED lines=99> */
.L_x_1968:
        /* <DEDUP_REMOVED lines=54> */
.L_x_1970:
[----:B------:R-:W1:Y:S01]  /*0990*/  LDCU UR6, c[0x0][0x434] ;  /* 0x00008680ff0677ac */ /* 0x000e620008000800 */
[C---:B------:R-:W-:Y:S01]  /*09a0*/  IMAD.SHL.U32 R2, R180.reuse, 0x8, RZ ;  /* 0x00000008b4027824 */ /* 0x040fe200078e00ff */
[----:B------:R-:W-:Y:S01]  /*09b0*/  SHF.R.U32.HI R0, RZ, 0x3, R180 ;  /* 0x00000003ff007819 */ /* 0x000fe200000116b4 */
[----:B------:R-:W-:Y:S01]  /*09c0*/  BSSY.RECONVERGENT B0, `(.L_x_1971) ;  /* 0x0000033000007945 */ /* 0x000fe20003800200 */
[----:B------:R-:W2:Y:S01]  /*09d0*/  LDCU.64 UR4, c[0x0][0x410] ;  /* 0x00008200ff0477ac */ /* 0x000ea20008000a00 */
[----:B------:R-:W-:Y:S02]  /*09e0*/  LOP3.LUT P6, R180, R180, 0x7, RZ, 0xc0, !PT ;  /* 0x00000007b4b47812 */ /* 0x000fe400078cc0ff */
[----:B------:R-:W-:Y:S01]  /*09f0*/  LOP3.LUT R2, R2, 0x38, RZ, 0xc0, !PT ;  /* 0x0000003802027812 */ /* 0x000fe200078ec0ff */
[----:B------:R-:W-:Y:S01]  /*0a00*/  UISETP.NE.AND UP1, UPT, UR10, URZ, !UP1 ;  /* 0x000000ff0a00728c */ /* 0x000fe2000cf25270 */
[----:B------:R-:W-:Y:S01]  /*0a10*/  VIADD R6, R0, 0x20 ;  /* 0x0000002000067836 */ /* 0x000fe20000000000 */
[----:B------:R-:W-:Y:S01]  /*0a20*/  UIADD3 UR24, UPT, UPT, -UR28, UR24, URZ ;  /* 0x000000181c187290 */ /* 0x000fe2000fffe1ff */
[----:B------:R-:W-:Y:S01]  /*0a30*/  IADD3 R2, P1, PT, R2, UR12, RZ ;  /* 0x0000000c02027c10 */ /* 0x000fe2000ff3e0ff */
[----:B------:R-:W-:Y:S01]  /*0a40*/  UISETP.NE.AND UP0, UPT, UR15, -0x1, UPT ;  /* 0xffffffff0f00788c */ /* 0x000fe2000bf05270 */
[----:B------:R-:W-:-:S02]  /*0a50*/  VIADD R5, R0, 0x40 ;  /* 0x0000004000057836 */ /* 0x000fc40000000000 */
[C---:B------:R-:W-:Y:S01]  /*0a60*/  VIADD R4, R0.reuse, 0x60 ;  /* 0x0000006000047836 */ /* 0x040fe20000000000 */
[----:B------:R-:W-:Y:S01]  /*0a70*/  ISETP.GE.AND P3, PT, R0, UR24, PT ;  /* 0x0000001800007c0c */ /* 0x000fe2000bf66270 */
[----:B------:R-:W-:Y:S01]  /*0a80*/  IMAD.X R3, RZ, RZ, UR9, P1 ;  /* 0x00000009ff037e24 */ /* 0x000fe200088e06ff */
[----:B-1----:R-:W-:Y:S01]  /*0a90*/  UIMAD UR6, UR20, UR6, URZ ;  /* 0x00000006140672a4 */ /* 0x002fe2000f8e02ff */
[----:B------:R-:W-:Y:S02]  /*0aa0*/  ISETP.GE.AND P0, PT, R6, UR24, PT ;  /* 0x0000001806007c0c */ /* 0x000fe4000bf06270 */
[----:B------:R-:W-:Y:S01]  /*0ab0*/  ISETP.GE.AND P2, PT, R5, UR24, PT ;  /* 0x0000001805007c0c */ /* 0x000fe2000bf46270 */
[----:B--2---:R-:W-:Y:S01]  /*0ac0*/  IMAD.U32 R10, RZ, RZ, UR5 ;  /* 0x00000005ff0a7e24 */ /* 0x004fe2000f8e00ff */
[----:B------:R-:W-:Y:S01]  /*0ad0*/  USEL UR9, UR6, UR15, !UP0 ;  /* 0x0000000f06097287 */ /* 0x000fe2000c000000 */
[----:B------:R-:W-:Y:S01]  /*0ae0*/  IMAD.U32 R8, RZ, RZ, UR4 ;  /* 0x00000004ff087e24 */ /* 0x000fe2000f8e00ff */
[----:B---3--:R-:W-:Y:S01]  /*0af0*/  UIMAD UR5, UR19, UR11, URZ ;  /* 0x0000000b130572a4 */ /* 0x008fe2000f8e02ff */
[----:B------:R-:W-:Y:S01]  /*0b00*/  ISETP.GE.AND P1, PT, R4, UR24, PT ;  /* 0x0000001804007c0c */ /* 0x000fe2000bf26270 */
[----:B------:R-:W-:Y:S01]  /*0b10*/  USHF.R.S32.HI UR6, URZ, 0x1f, UR9 ;  /* 0x0000001fff067899 */ /* 0x000fe20008011409 */
[----:B------:R-:W-:Y:S01]  /*0b20*/  IMAD.WIDE.U32 R8, R8, UR19, R2 ;  /* 0x0000001308087c25 */ /* 0x000fe2000f8e0002 */
[----:B------:R-:W-:Y:S01]  /*0b30*/  UIMAD UR4, UR28, UR8, URZ ;  /* 0x000000081c0472a4 */ /* 0x000fe2000f8e02ff */
[----:B------:R-:W-:Y:S01]  /*0b40*/  ISETP.NE.OR P5, PT, R180, RZ, P0 ;  /* 0x000000ffb400720c */ /* 0x000fe200007a5670 */
[----:B------:R-:W-:Y:S01]  /*0b50*/  @!UP1 UIMAD UR5, UR20, UR7, UR5 ;  /* 0x00000007140592a4 */ /* 0x000fe2000f8e0205 */
[----:B------:R-:W-:Y:S01]  /*0b60*/  IMAD R11, R10, UR19, R9 ;  /* 0x000000130a0b7c24 */ /* 0x000fe2000f8e0209 */
[----:B------:R-:W-:Y:S01]  /*0b70*/  USEL UR9, UR9, URZ, UP1 ;  /* 0x000000ff09097287 */ /* 0x000fe20008800000 */
[----:B------:R-:W-:Y:S01]  /*0b80*/  ISETP.NE.OR P4, PT, R180, RZ, P2 ;  /* 0x000000ffb400720c */ /* 0x000fe20001785670 */
[----:B------:R-:W-:-:S02]  /*0b90*/  USEL UR6, UR6, URZ, UP1 ;  /* 0x000000ff06067287 */ /* 0x000fc40008800000 */
[----:B------:R-:W-:Y:S02]  /*0ba0*/  USHF.R.S32.HI UR12, URZ, 0x1f, UR4 ;  /* 0x0000001fff0c7899 */ /* 0x000fe40008011404 */
[----:B------:R-:W-:Y:S02]  /*0bb0*/  USHF.R.S32.HI UR7, URZ, 0x1f, UR5 ;  /* 0x0000001fff077899 */ /* 0x000fe40008011405 */
        /* <DEDUP_REMOVED lines=19> */
.L_x_1972:
[----:B------:R-:W-:Y:S05]  /*0cf0*/  BSYNC.RECONVERGENT B0 ;  /* 0x0000000000007941 */ /* 0x000fea0003800200 */
.L_x_1971:
        /* <DEDUP_REMOVED lines=20> */
.L_x_1974:
[----:B------:R-:W-:Y:S05]  /*0e40*/  BSYNC.RECONVERGENT B0 ;  /* 0x0000000000007941 */ /* 0x000fea0003800200 */
.L_x_1973:
        /* <DEDUP_REMOVED lines=18> */
.L_x_1976:
[----:B------:R-:W-:Y:S05]  /*0f70*/  BSYNC.RECONVERGENT B0 ;  /* 0x0000000000007941 */ /* 0x000fea0003800200 */
.L_x_1975:
        /* <DEDUP_REMOVED lines=17> */
.L_x_1978:
[----:B------:R-:W-:Y:S05]  /*1090*/  BSYNC.RECONVERGENT B0 ;  /* 0x0000000000007941 */ /* 0x000fea0003800200 */
.L_x_1977:
        /* <DEDUP_REMOVED lines=10> */
.L_x_1980:
[----:B------:R-:W-:Y:S05]  /*1140*/  BSYNC.RECONVERGENT B0 ;  /* 0x0000000000007941 */ /* 0x000fea0003800200 */
.L_x_1979:
        /* <DEDUP_REMOVED lines=10> */
.L_x_1982:
[----:B------:R-:W-:Y:S05]  /*11f0*/  BSYNC.RECONVERGENT B0 ;  /* 0x0000000000007941 */ /* 0x000fea0003800200 */
.L_x_1981:
        /* <DEDUP_REMOVED lines=10> */
.L_x_1984:
[----:B------:R-:W-:Y:S05]  /*12a0*/  BSYNC.RECONVERGENT B0 ;  /* 0x0000000000007941 */ /* 0x000fea0003800200 */
.L_x_1983:
        /* <DEDUP_REMOVED lines=10> */
.L_x_1969:
        /* <DEDUP_REMOVED lines=21> */
.L_x_1985:
[----:B------:R-:W1:Y:S01]  /*14a0*/  LDCU.64 UR10, c[0x0][0x3b8] ;  /* 0x00007700ff0a77ac */ /* 0x000e620008000a00 */
[----:B------:R-:W-:-:S04]  /*14b0*/  UIADD3 UR33, UPT, UPT, UR12, UR13, URZ ;  /* 0x0000000d0c217290 */ /* 0x000fc8000fffe0ff */
[----:B-1----:R-:W-:Y:S02]  /*14c0*/  UIMAD.WIDE.U32 UR6, UR33, UR10, URZ ;  /* 0x0000000a210672a5 */ /* 0x002fe4000f8e00ff */
[----:B------:R-:W-:-:S04]  /*14d0*/  UIMAD UR33, UR33, UR11, URZ ;  /* 0x0000000b212172a4 */ /* 0x000fc8000f8e02ff */
[----:B------:R-:W-:Y:S02]  /*14e0*/  UIADD3 UR33, UPT, UPT, UR7, UR33, URZ ;  /* 0x0000002107217290 */ /* 0x000fe4000fffe0ff */
.L_x_1986:
        /* <DEDUP_REMOVED lines=39> */
.L_x_1987:
[----:B------:R-:W1:Y:S01]  /*1760*/  LDCU.64 UR8, c[0x0][0x3c0] ;  /* 0x00007800ff0877ac */ /* 0x000e620008000a00 */
[----:B------:R-:W-:-:S04]  /*1770*/  UIADD3 UR12, UPT, UPT, UR12, UR13, URZ ;  /* 0x0000000d0c0c7290 */ /* 0x000fc8000fffe0ff */
[----:B-1----:R-:W-:Y:S02]  /*1780*/  UIMAD.WIDE.U32 UR4, UR12, UR8, URZ ;  /* 0x000000080c0472a5 */ /* 0x002fe4000f8e00ff */
[----:B------:R-:W-:-:S04]  /*1790*/  UIMAD UR12, UR12, UR9, URZ ;  /* 0x000000090c0c72a4 */ /* 0x000fc8000f8e02ff */
[----:B------:R-:W-:Y:S01]  /*17a0*/  UIADD3 UR31, UPT, UPT, UR5, UR12, URZ ;  /* 0x0000000c051f7290 */ /* 0x000fe2000fffe0ff */
[----:B------:R-:W-:-:S11]  /*17b0*/  UMOV UR32, UR4 ;  /* 0x0000000400207c82 */ /* 0x000fd60008000000 */
.L_x_1988:
[----:B------:R-:W-:Y:S01]  /*17c0*/  UIADD3 UR28, UPT, UPT, -UR28, UR24, URZ ;  /* 0x000000181c1c7290 */ /* 0x000fe2000fffe1ff */
[----:B------:R-:W-:Y:S01]  /*17d0*/  SHF.R.U32.HI R11, RZ, 0x3, R180 ;  /* 0x00000003ff0b7819 */ /* 0x000fe200000116b4 */
[----:B------:R-:W-:Y:S01]  /*17e0*/  IMAD.SHL.U32 R188, R180, 0x8, RZ ;  /* 0x00000008b4bc7824 */ /* 0x000fe200078e00ff */
[----:B------:R-:W1:Y:S01]  /*17f0*/  LDCU.64 UR12, c[0x0][0x3c8] ;  /* 0x00007900ff0c77ac */ /* 0x000e620008000a00 */
[----:B------:R-:W-:Y:S01]  /*1800*/  SHF.R.S32.HI R10, RZ, 0x1f, R0 ;  /* 0x0000001fff0a7819 */ /* 0x000fe20000011400 */
[----:B------:R-:W-:Y:S01]  /*1810*/  IMAD.MOV.U32 R216, RZ, RZ, 0x20 ;  /* 0x00000020ffd87424 */ /* 0x000fe200078e00ff */
[C---:B------:R-:W-:Y:S01]  /*1820*/  ISETP.GE.AND P2, PT, R11.reuse, UR28, PT ;  /* 0x0000001c0b007c0c */ /* 0x040fe2000bf46270 */
[C---:B------:R-:W-:Y:S01]  /*1830*/  VIADD R14, R11.reuse, 0x20 ;  /* 0x000000200b0e7836 */ /* 0x040fe20000000000 */
[----:B------:R-:W-:Y:S01]  /*1840*/  LOP3.LUT R167, R188, 0x38, RZ, 0xc0, !PT ;  /* 0x00000038bca77812 */ /* 0x000fe200078ec0ff */
[----:B------:R-:W-:Y:S01]  /*1850*/  UIMAD.WIDE.U32 UR34, UR25, 0x80, URZ ;  /* 0x00000080192278a5 */ /* 0x000fe2000f8e00ff */
[----:B------:R-:W2:Y:S01]  /*1860*/  S2UR UR25, SR_CgaCtaId ;  /* 0x00000000001979c3 */ /* 0x000ea20000008800 */
[----:B------:R-:W-:Y:S01]  /*1870*/  VIADD R3, R11, 0x40 ;  /* 0x000000400b037836 */ /* 0x000fe20000000000 */
[----:B------:R-:W-:Y:S01]  /*1880*/  IADD3 R22, P0, PT, R167, UR6, RZ ;  /* 0x00000006a7167c10 */ /* 0x000fe2000ff1e0ff */
[----:B------:R-:W3:Y:S01]  /*1890*/  LDCU.128 UR4, c[0x0][0x3d0] ;  /* 0x00007a00ff0477ac */ /* 0x000ee20008000c00 */
[----:B------:R-:W-:Y:S01]  /*18a0*/  ISETP.GE.AND P1, PT, R14, UR28, PT ;  /* 0x0000001c0e007c0c */ /* 0x000fe2000bf26270 */
[----:B------:R-:W-:Y:S01]  /*18b0*/  VIADD R2, R11, 0x60 ;  /* 0x000000600b027836 */ /* 0x000fe20000000000 */
[----:B------:R-:W-:Y:S01]  /*18c0*/  ISETP.GE.AND P6, PT, R3, UR28, PT ;  /* 0x0000001c03007c0c */ /* 0x000fe2000bfc6270 */
[----:B------:R-:W-:Y:S01]  /*18d0*/  IMAD.X R23, RZ, RZ, UR33, P0 ;  /* 0x00000021ff177e24 */ /* 0x000fe200080e06ff */
[----:B------:R-:W-:Y:S01]  /*18e0*/  IADD3 R4, P0, PT, R167, UR30, RZ ;  /* 0x0000001ea7047c10 */ /* 0x000fe2000ff1e0ff */
[----:B------:R-:W4:Y:S01]  /*18f0*/  @!P2 LDC.64 R8, c[0x0][0x3b0] ;  /* 0x0000ec00ff08ab82 */ /* 0x000f220000000a00 */
[----:B------:R-:W-:Y:S01]  /*1900*/  ISETP.GE.AND P5, PT, R2, UR28, PT ;  /* 0x0000001c02007c0c */ /* 0x000fe2000bfa6270 */
[----:B-1----:R-:W-:Y:S01]  /*1910*/  IMAD.U32 R12, RZ, RZ, UR12 ;  /* 0x0000000cff0c7e24 */ /* 0x002fe2000f8e00ff */
[C---:B------:R-:W-:Y:S01]  /*1920*/  LOP3.LUT R16, R11.reuse, UR34, RZ, 0xfc, !PT ;  /* 0x000000220b107c12 */ /* 0x040fe2000f8efcff */
[----:B------:R-:W-:Y:S01]  /*1930*/  IMAD.X R5, RZ, RZ, UR29, P0 ;  /* 0x0000001dff057e24 */ /* 0x000fe200080e06ff */
[----:B------:R-:W-:Y:S01]  /*1940*/  LOP3.LUT R226, R188, 0x1f8, RZ, 0xc0, !PT ;  /* 0x000001f8bce27812 */ /* 0x000fe200078ec0ff */
[----:B------:R-:W-:Y:S01]  /*1950*/  IMAD.U32 R18, RZ, RZ, UR13 ;  /* 0x0000000dff127e24 */ /* 0x000fe2000f8e00ff */
[----:B------:R-:W1:Y:S01]  /*1960*/  LDCU.64 UR12, c[0x0][0x388] ;  /* 0x00007100ff0c77ac */ /* 0x000e620008000a00 */
[----:B------:R-:W-:Y:S01]  /*1970*/  IMAD.WIDE.U32 R12, R12, UR19, R4 ;  /* 0x000000130c0c7c25 */ /* 0x000fe2000f8e0004 */
[----:B------:R-:W5:Y:S01]  /*1980*/  @!P2 LDC.64 R6, c[0x0][0x380] ;  /* 0x0000e000ff06ab82 */ /* 0x000f620000000a00 */
[----:B------:R-:W-:Y:S01]  /*1990*/  @!P1 IADD3 R15, P0, PT, R16, 0x20, RZ ;  /* 0x00000020100f9810 */ /* 0x000fe20007f1e0ff */
[----:B------:R-:W-:Y:S01]  /*19a0*/  UIADD3 UR18, UPT, UPT, UR21, UR18, -UR24 ;  /* 0x0000001215127290 */ /* 0x000fe2000fffe818 */
[----:B------:R-:W-:Y:S01]  /*19b0*/  IMAD.WIDE.U32 R22, R11, UR10, R22 ;  /* 0x0000000a0b167c25 */ /* 0x000fe2000f8e0016 */
[----:B------:R-:W-:-:S02]  /*19c0*/  LOP3.LUT R20, R188, 0x1e00, RZ, 0xc0, !PT ;  /* 0x00001e00bc147812 */ /* 0x000fc400078ec0ff */
[--C-:B------:R-:W-:Y:S01]  /*19d0*/  LOP3.LUT R226, R226, 0x38, R180.reuse, 0x78, !PT ;  /* 0x00000038e2e27812 */ /* 0x100fe200078e78b4 */
[----:B------:R-:W-:Y:S01]  /*19e0*/  IMAD R23, R11, UR11, R23 ;  /* 0x0000000b0b177c24 */ /* 0x000fe2000f8e0217 */
[----:B------:R-:W5:Y:S01]  /*19f0*/  @!P1 LDC.64 R4, c[0x0][0x3b0] ;  /* 0x0000ec00ff049b82 */ /* 0x000f620000000a00 */
[----:B---3--:R-:W-:Y:S01]  /*1a00*/  IMAD R224, R10, UR4, RZ ;  /* 0x000000040ae07c24 */ /* 0x008fe2000f8e02ff */
[----:B------:R-:W-:Y:S01]  /*1a10*/  LOP3.LUT R226, R226, R20, RZ, 0xfc, !PT ;  /* 0x00000014e2e27212 */ /* 0x000fe200078efcff */
[----:B------:R-:W-:Y:S01]  /*1a20*/  IMAD R13, R18, UR19, R13 ;  /* 0x00000013120d7c24 */ /* 0x000fe2000f8e020d */
[----:B------:R-:W-:Y:S01]  /*1a30*/  SHF.R.U32.HI R181, RZ, 0x1, R180 ;  /* 0x00000001ffb57819 */ /* 0x000fe200000116b4 */
[----:B------:R-:W-:Y:S01]  /*1a40*/  IMAD R224, R0, UR5, R224 ;  /* 0x0000000500e07c24 */ /* 0x000fe2000f8e02e0 */
[----:B------:R-:W-:Y:S01]  /*1a50*/  UMOV UR5, 0x400 ;  /* 0x0000040000057882 */ /* 0x000fe20000000000 */
[----:B----4-:R-:W-:Y:S01]  /*1a60*/  @!P2 IMAD R17, R8, UR35, RZ ;  /* 0x000000230811ac24 */ /* 0x010fe2000f8e02ff */
[----:B------:R-:W3:Y:S01]  /*1a70*/  @!P1 LDC.64 R2, c[0x0][0x380] ;  /* 0x0000e000ff029b82 */ /* 0x000ee20000000a00 */
[----:B------:R-:W-:Y:S01]  /*1a80*/  IMAD.WIDE.U32 R18, R0, UR4, R22 ;  /* 0x0000000400127c25 */ /* 0x000fe2000f8e0016 */
[----:B--2---:R-:W-:Y:S01]  /*1a90*/  ULEA UR5, UR25, UR5, 0x18 ;  /* 0x0000000519057291 */ /* 0x004fe2000f8ec0ff */
[----:B------:R-:W-:Y:S01]  /*1aa0*/  LOP3.LUT R232, R180, 0x1f, RZ, 0xc0, !PT ;  /* 0x0000001fb4e87812 */ /* 0x000fe200078ec0ff */
[----:B------:R-:W-:Y:S01]  /*1ab0*/  USHF.L.U32 UR25, UR10, 0x6, URZ ;  /* 0x000000060a197899 */ /* 0x000fe200080006ff */
[----:B------:R-:W-:Y:S01]  /*1ac0*/  @!P2 IMAD R9, R16, R9, R17 ;  /* 0x000000091009a224 */ /* 0x000fe200078e0211 */
[----:B------:R-:W-:Y:S01]  /*1ad0*/  SHF.R.U32.HI R236, RZ, 0x5, R180 ;  /* 0x00000005ffec7819 */ /* 0x000fe200000116b4 */
[----:B------:R-:W-:Y:S01]  /*1ae0*/  @!P1 IMAD.X R17, RZ, RZ, UR35, P0 ;  /* 0x00000023ff119e24 */ /* 0x000fe200080e06ff */
[----:B-1----:R-:W-:Y:S01]  /*1af0*/  LEA R225, P0, R18, UR12, 0x1 ;  /* 0x0000000c12e17c11 */ /* 0x002fe2000f8008ff */
[----:B------:R-:W-:Y:S01]  /*1b00*/  IMAD.IADD R224, R19, 0x1, R224 ;  /* 0x0000000113e07824 */ /* 0x000fe200078e02e0 */
[----:B------:R-:W-:Y:S01]  /*1b10*/  UIADD3 UR12, UPT, UPT, UR16, -0x1, URZ ;  /* 0xffffffff100c7890 */ /* 0x000fe2000fffe0ff */
[----:B------:R-:W-:Y:S01]  /*1b20*/  @!P2 IMAD.WIDE.U32 R20, R16, R8, R12 ;  /* 0x000000081014a225 */ /* 0x000fe200078e000c */
[----:B------:R-:W-:-:S02]  /*1b30*/  LEA R226, R226, UR5, 0x1 ;  /* 0x00000005e2e27c11 */ /* 0x000fc4000f8e08ff */
[----:B------:R-:W-:Y:S01]  /*1b40*/  LEA.HI.X R224, R18, UR13, R224, 0x1, P0 ;  /* 0x0000000d12e07c11 */ /* 0x000fe200080f0ce0 */
[----:B------:R-:W-:Y:S01]  /*1b50*/  @!P2 IMAD.IADD R9, R21, 0x1, R9 ;  /* 0x000000011509a824 */ /* 0x000fe200078e0209 */
[C---:B-----5:R-:W-:Y:S01]  /*1b60*/  @!P2 LEA R6, P0, R20.reuse, R6, 0x1 ;  /* 0x000000061406a211 */ /* 0x060fe200078008ff */
[-C--:B------:R-:W-:Y:S01]  /*1b70*/  @!P1 IMAD R17, R17, R4.reuse, RZ ;  /* 0x0000000411119224 */ /* 0x080fe200078e02ff */
[----:B------:R-:W-:Y:S01]  /*1b80*/  USHF.L.U32 UR4, UR12, 0x6, URZ ;  /* 0x000000060c047899 */ /* 0x000fe200080006ff */
[----:B------:R-:W-:Y:S01]  /*1b90*/  @!P1 IMAD.MOV.U32 R22, RZ, RZ, R12 ;  /* 0x000000ffff169224 */ /* 0x000fe200078e000c */
[----:B------:R-:W-:Y:S01]  /*1ba0*/  @!P2 LEA.HI.X R7, R20, R7, R9, 0x1, P0 ;  /* 0x000000071407a211 */ /* 0x000fe200000f0c09 */
[----:B------:R-:W-:Y:S01]  /*1bb0*/  @!P1 IMAD.MOV.U32 R23, RZ, RZ, R13 ;  /* 0x000000ffff179224 */ /* 0x000fe200078e000d */
[----:B------:R-:W1:Y:S01]  /*1bc0*/  @!P6 LDC.64 R8, c[0x0][0x3b0] ;  /* 0x0000ec00ff08eb82 */ /* 0x000e620000000a00 */
[C---:B------:R-:W-:Y:S01]  /*1bd0*/  @!P1 IMAD R5, R15.reuse, R5, R17 ;  /* 0x000000050f059224 */ /* 0x040fe200078e0211 */
[----:B------:R-:W-:Y:S01]  /*1be0*/  UIADD3 UR29, UPT, UPT, -UR4, UR21, URZ ;  /* 0x00000015041d7290 */ /* 0x000fe2000fffe1ff */
[----:B------:R-:W-:Y:S01]  /*1bf0*/  @!P1 IMAD.WIDE.U32 R22, R15, R4, R22 ;  /* 0x000000040f169225 */ /* 0x000fe200078e0016 */
[----:B------:R-:W-:Y:S01]  /*1c00*/  @!PT LDS RZ, [RZ] ;  /* 0x00000000fffff984 */ /* 0x000fe20000000800 */
[----:B------:R-:W-:Y:S01]  /*1c10*/  @!PT LDS RZ, [RZ] ;  /* 0x00000000fffff984 */ /* 0x000fe20000000800 */
[----:B------:R-:W-:Y:S01]  /*1c20*/  @!PT LDS RZ, [RZ] ;  /* 0x00000000fffff984 */ /* 0x000fe20000000800 */
[----:B------:R-:W-:Y:S01]  /*1c30*/  @!P2 LDGSTS.E.BYPASS.LTC128B.128 [R226], desc[UR22][R6.64] ;  /* 0x0000000006e2afae */ /* 0x000fe2000b981a16 */
[----:B------:R-:W-:Y:S01]  /*1c40*/  USHF.L.U64.HI UR13, UR10, 0x6, UR11 ;  /* 0x000000060a0d7899 */ /* 0x000fe2000801020b */
[----:B------:R-:W-:Y:S01]  /*1c50*/  @!P6 IADD3 R17, P3, PT, R16, 0x40, RZ ;  /* 0x000000401011e810 */ /* 0x000fe20007f7e0ff */
[----:B------:R-:W-:Y:S01]  /*1c60*/  @!P1 IMAD.IADD R5, R23, 0x1, R5 ;  /* 0x0000000117059824 */ /* 0x000fe200078e0205 */
[C---:B---3--:R-:W-:Y:S01]  /*1c70*/  @!P1 LEA R18, P0, R22.reuse, R2, 0x1 ;  /* 0x0000000216129211 */ /* 0x048fe200078008ff */
[----:B------:R-:W-:Y:S01]  /*1c80*/  @!P2 LDGSTS.E.BYPASS.LTC128B.128 [R226+0x4000], desc[UR22][R6.64+0x80] ;  /* 0x0400008006e2afae */ /* 0x000fe2000b981a16 */
[----:B------:R-:W-:Y:S01]  /*1c90*/  ISETP.GE.AND P4, PT, R11, UR29, PT ;  /* 0x0000001d0b007c0c */ /* 0x000fe2000bf86270 */
[----:B------:R-:W-:Y:S01]  /*1ca0*/  UIMAD.WIDE.U32 UR36, UR25, UR12, URZ ;  /* 0x0000000c192472a5 */ /* 0x000fe2000f8e00ff */
[----:B------:R-:W-:Y:S01]  /*1cb0*/  @!P1 LEA.HI.X R19, R22, R3, R5, 0x1, P0 ;  /* 0x0000000316139211 */ /* 0x000fe200000f0c05 */
[----:B------:R-:W-:Y:S01]  /*1cc0*/  @!P2 LDGSTS.E.BYPASS.LTC128B.128 [R226+0x8000], desc[UR22][R6.64+0x100] ;  /* 0x0800010006e2afae */ /* 0x000fe2000b981a16 */
[----:B------:R-:W-:Y:S01]  /*1cd0*/  UIMAD UR30, UR13, UR12, URZ ;  /* 0x0000000c0d1e72a4 */ /* 0x000fe2000f8e02ff */
[----:B------:R-:W-:Y:S01]  /*1ce0*/  @!P5 IADD3 R16, P0, PT, R16, 0x60, RZ ;  /* 0x000000601010d810 */ /* 0x000fe20007f1e0ff */
[----:B------:R-:W2:Y:S01]  /*1cf0*/  @!P5 LDC.64 R4, c[0x0][0x3b0] ;  /* 0x0000ec00ff04db82 */ /* 0x000ea20000000a00 */
[----:B------:R3:W-:Y:S01]  /*1d00*/  @!P2 LDGSTS.E.BYPASS.LTC128B.128 [R226+0xc000], desc[UR22][R6.64+0x180] ;  /* 0x0c00018006e2afae */ /* 0x0007e2000b981a16 */
[----:B------:R-:W-:Y:S01]  /*1d10*/  IADD3 R22, P2, PT, R167, UR32, RZ ;  /* 0x00000020a7167c10 */ /* 0x000fe2000ff5e0ff */
[----:B------:R-:W-:Y:S01]  /*1d20*/  IMAD.U32 R20, RZ, RZ, UR36 ;  /* 0x00000024ff147e24 */ /* 0x000fe2000f8e00ff */
[----:B------:R-:W-:Y:S01]  /*1d30*/  USHF.L.U32 UR32, UR8, 0x6, URZ ;  /* 0x0000000608207899 */ /* 0x000fe200080006ff */
[----:B------:R-:W-:Y:S01]  /*1d40*/  @!P6 IMAD.X R2, RZ, RZ, UR35, P3 ;  /* 0x00000023ff02ee24 */ /* 0x000fe200098e06ff */
[----:B------:R-:W-:Y:S01]  /*1d50*/  ISETP.GE.AND P3, PT, R14, UR29, PT ;  /* 0x0000001d0e007c0c */ /* 0x000fe2000bf66270 */
[----:B------:R-:W-:Y:S01]  /*1d60*/  IMAD.X R23, RZ, RZ, UR31, P2 ;  /* 0x0000001fff177e24 */ /* 0x000fe200090e06ff */
[----:B------:R-:W-:Y:S01]  /*1d70*/  UIADD3 UR31, UPT, UPT, UR37, UR30, URZ ;  /* 0x0000001e251f7290 */ /* 0x000fe2000fffe0ff */
[----:B------:R-:W-:Y:S01]  /*1d80*/  @!P5 IMAD.X R15, RZ, RZ, UR35, P0 ;  /* 0x00000023ff0fde24 */ /* 0x000fe200080e06ff */
[----:B------:R-:W-:Y:S01]  /*1d90*/  @!P4 LEA R24, P0, R20, R225, 0x1 ;  /* 0x000000e11418c211 */ /* 0x000fe200078008ff */
[C---:B------:R-:W-:Y:S01]  /*1da0*/  IMAD.WIDE.U32 R22, R11.reuse, UR8, R22 ;  /* 0x000000080b167c25 */ /* 0x040fe2000f8e0016 */
[----:B------:R-:W-:Y:S01]  /*1db0*/  USHF.L.U32 UR30, UR10, 0x5, URZ ;  /* 0x000000050a1e7899 */ /* 0x000fe200080006ff */
[----:B------:R-:W-:Y:S01]  /*1dc0*/  ISETP.GE.AND P2, PT, R14, UR29, PT ;  /* 0x0000001d0e007c0c */ /* 0x000fe2000bf46270 */
[----:B------:R-:W-:Y:S01]  /*1dd0*/  @!P1 LDGSTS.E.BYPASS.LTC128B.128 [R226+0x1000], desc[UR22][R18.64] ;  /* 0x0100000012e29fae */ /* 0x000fe2000b981a16 */
[----:B------:R-:W-:Y:S01]  /*1de0*/  IMAD.U32 R3, RZ, RZ, UR31 ;  /* 0x0000001fff037e24 */ /* 0x000fe2000f8e00ff */
[----:B------:R-:W-:Y:S01]  /*1df0*/  USHF.L.U64.HI UR29, UR10, 0x5, UR11 ;  /* 0x000000050a1d7899 */ /* 0x000fe2000801020b */
[----:B------:R-:W-:Y:S01]  /*1e00*/  IMAD R23, R11, UR9, R23 ;  /* 0x000000090b177c24 */ /* 0x000fe2000f8e0217 */
[----:B------:R-:W-:Y:S01]  /*1e10*/  @!P1 LDGSTS.E.BYPASS.LTC128B.128 [R226+0x5000], desc[UR22][R18.64+0x80] ;  /* 0x0500008012e29fae */ /* 0x000fe2000b981a16 */
[----:B-1----:R-:W-:Y:S01]  /*1e20*/  @!P6 IMAD R11, R2, R8, RZ ;  /* 0x00000008020be224 */ /* 0x002fe200078e02ff */
[----:B------:R-:W-:Y:S01]  /*1e30*/  @!P4 LEA.HI.X R25, R20, R224, R3, 0x1, P0 ;  /* 0x000000e01419c211 */ /* 0x000fe200000f0c03 */
[----:B------:R-:W-:Y:S01]  /*1e40*/  @!P6 IMAD.MOV.U32 R26, RZ, RZ, R12 ;  /* 0x000000ffff1ae224 */ /* 0x000fe200078e000c */
[----:B------:R-:W1:Y:S01]  /*1e50*/  @!P5 LDC.64 R2, c[0x0][0x380] ;  /* 0x0000e000ff02db82 */ /* 0x000e620000000a00 */
[----:B------:R-:W-:Y:S01]  /*1e60*/  @!P6 IMAD.MOV.U32 R27, RZ, RZ, R13 ;  /* 0x000000ffff1be224 */ /* 0x000fe200078e000d */
[----:B------:R-:W-:Y:S01]  /*1e70*/  VOTEU.ALL UP0, P3 ;  /* 0x0000000000ff7886 */ /* 0x000fe20001800000 */
[C---:B------:R-:W-:Y:S01]  /*1e80*/  @!P6 IMAD R9, R17.reuse, R9, R11 ;  /* 0x000000091109e224 */ /* 0x040fe200078e020b */
[----:B------:R-:W-:Y:S01]  /*1e90*/  @!P1 LDGSTS.E.BYPASS.LTC128B.128 [R226+0x9000], desc[UR22][R18.64+0x100] ;  /* 0x0900010012e29fae */ /* 0x000fe2000b981a16 */
[----:B------:R-:W-:Y:S01]  /*1ea0*/  @!P6 IMAD.WIDE.U32 R26, R17, R8, R26 ;  /* 0x00000008111ae225 */ /* 0x000fe200078e001a */
[----:B------:R-:W-:-:S02]  /*1eb0*/  UIMAD.WIDE.U32 UR32, UR32, UR12, URZ ;  /* 0x0000000c202072a5 */ /* 0x000fc4000f8e00ff */
[----:B---3--:R-:W3:Y:S01]  /*1ec0*/  @!P6 LDC.64 R6, c[0x0][0x380] ;  /* 0x0000e000ff06eb82 */ /* 0x008ee20000000a00 */
[-C--:B--2---:R-:W-:Y:S01]  /*1ed0*/  @!P5 IMAD R15, R15, R4.reuse, RZ ;  /* 0x000000040f0fd224 */ /* 0x084fe200078e02ff */
[----:B------:R-:W-:Y:S01]  /*1ee0*/  @!UP0 UIADD3 UR36, UP1, UPT, UR30, UR36, URZ ;  /* 0x000000241e248290 */ /* 0x000fe2000ff3e0ff */
[----:B------:R-:W-:Y:S01]  /*1ef0*/  @!P6 IMAD.IADD R9, R27, 0x1, R9 ;  /* 0x000000011b09e824 */ /* 0x000fe200078e0209 */
[----:B------:R-:W-:Y:S01]  /*1f00*/  @!P1 LDGSTS.E.BYPASS.LTC128B.128 [R226+0xd000], desc[UR22][R18.64+0x180] ;  /* 0x0d00018012e29fae */ /* 0x000fe2000b981a16 */
[C---:B------:R-:W-:Y:S01]  /*1f10*/  @!P5 IMAD R5, R16.reuse, R5, R15 ;  /* 0x000000051005d224 */ /* 0x040fe200078e020f */
[----:B------:R-:W-:Y:S01]  /*1f20*/  @!UP0 UIADD3.X UR31, UPT, UPT, UR29, UR31, URZ, UP1, !UPT ;  /* 0x0000001f1d1f8290 */ /* 0x000fe20008ffe4ff */
[----:B------:R-:W-:Y:S01]  /*1f30*/  @!P5 IMAD.WIDE.U32 R12, R16, R4, R12 ;  /* 0x00000004100cd225 */ /* 0x000fe200078e000c */
[----:B------:R-:W-:-:S03]  /*1f40*/  UISETP.GT.U32.AND UP0, UPT, UR12, UR14, UPT ;  /* 0x0000000e0c00728c */ /* 0x000fc6000bf04070 */
[----:B------:R-:W-:Y:S02]  /*1f50*/  @!P5 IMAD.IADD R5, R13, 0x1, R5 ;  /* 0x000000010d05d824 */ /* 0x000fe400078e0205 */
[----:B------:R-:W-:Y:S02]  /*1f60*/  IMAD.U32 R4, RZ, RZ, UR36 ;  /* 0x00000024ff047e24 */ /* 0x000fe4000f8e00ff */
[----:B------:R-:W-:Y:S01]  /*1f70*/  IMAD.U32 R8, RZ, RZ, UR31 ;  /* 0x0000001fff087e24 */ /* 0x000fe2000f8e00ff */
[----:B-1----:R-:W-:Y:S01]  /*1f80*/  @!P5 LEA R2, P1, R12, R2, 0x1 ;  /* 0x000000020c02d211 */ /* 0x002fe200078208ff */
[----:B------:R-:W-:Y:S01]  /*1f90*/  IMAD R10, R10, UR6, RZ ;  /* 0x000000060a0a7c24 */ /* 0x000fe2000f8e02ff */
[----:B------:R-:W-:Y:S01]  /*1fa0*/  USHF.L.U64.HI UR31, UR8, 0x6, UR9 ;  /* 0x00000006081f7899 */ /* 0x000fe20008010209 */
[----:B------:R-:W-:Y:S01]  /*1fb0*/  IMAD.WIDE.U32 R22, R0, UR6, R22 ;  /* 0x0000000600167c25 */ /* 0x000fe2000f8e0016 */
[----:B------:R-:W-:Y:S02]  /*1fc0*/  @!P5 LEA.HI.X R3, R12, R3, R5, 0x1, P1 ;  /* 0x000000030c03d211 */ /* 0x000fe400008f0c05 */
[----:B------:R-:W-:Y:S01]  /*1fd0*/  UIMAD UR31, UR31, UR12, URZ ;  /* 0x0000000c1f1f72a4 */ /* 0x000fe2000f8e02ff */
[----:B------:R-:W-:Y:S01]  /*1fe0*/  IMAD R10, R0, UR7, R10 ;  /* 0x00000007000a7c24 */ /* 0x000fe2000f8e020a */
[----:B---3--:R-:W-:Y:S01]  /*1ff0*/  @!P6 LEA R6, P0, R26, R6, 0x1 ;  /* 0x000000061a06e211 */ /* 0x008fe200078008ff */
[----:B------:R-:W1:Y:S01]  /*2000*/  LDCU.64 UR6, c[0x0][0x390] ;  /* 0x00007200ff0677ac */ /* 0x000e620008000a00 */
[----:B------:R-:W-:-:S02]  /*2010*/  IMAD.SHL.U32 R0, R180, 0x40, RZ ;  /* 0x00000040b4007824 */ /* 0x000fc400078e00ff */
[----:B------:R-:W-:Y:S01]  /*2020*/  @!P6 LEA.HI.X R7, R26, R7, R9, 0x1, P0 ;  /* 0x000000071a07e211 */ /* 0x000fe200000f0c09 */
[----:B------:R-:W-:Y:S01]  /*2030*/  UIADD3 UR31, UPT, UPT, UR33, UR31, URZ ;  /* 0x0000001f211f7290 */ /* 0x000fe2000fffe0ff */
[----:B------:R-:W-:Y:S01]  /*2040*/  @!P3 LEA R14, P0, R4, R225, 0x1 ;  /* 0x000000e1040eb211 */ /* 0x000fe200078008ff */
[----:B------:R-:W-:Y:S01]  /*2050*/  IMAD.U32 R5, RZ, RZ, UR9 ;  /* 0x00000009ff057e24 */ /* 0x000fe2000f8e00ff */
[----:B------:R-:W-:Y:S01]  /*2060*/  LOP3.LUT R91, R0, 0x400, RZ, 0xc0, !PT ;  /* 0x00000400005b7812 */ /* 0x000fe200078ec0ff */
[----:B------:R-:W-:Y:S01]  /*2070*/  @!P6 LDGSTS.E.BYPASS.LTC128B.128 [R226+0x2000], desc[UR22][R6.64] ;  /* 0x0200000006e2efae */ /* 0x000fe2000b981a16 */
[----:B------:R-:W-:Y:S01]  /*2080*/  @!P3 LEA.HI.X R15, R4, R224, R8, 0x1, P0 ;  /* 0x000000e0040fb211 */ /* 0x000fe200000f0c08 */
[----:B------:R-:W-:Y:S02]  /*2090*/  IMAD.IADD R10, R23, 0x1, R10 ;  /* 0x00000001170a7824 */ /* 0x000fe400078e020a */
[----:B------:R-:W-:Y:S01]  /*20a0*/  @!P6 LDGSTS.E.BYPASS.LTC128B.128 [R226+0x6000], desc[UR22][R6.64+0x80] ;  /* 0x0600008006e2efae */ /* 0x000fe2000b981a16 */
[----:B------:R-:W-:-:S02]  /*20b0*/  IMAD.U32 R8, RZ, RZ, UR32 ;  /* 0x00000020ff087e24 */ /* 0x000fc4000f8e00ff */
[----:B------:R-:W-:Y:S01]  /*20c0*/  IMAD.U32 R9, RZ, RZ, UR33 ;  /* 0x00000021ff097e24 */ /* 0x000fe2000f8e00ff */
[----:B------:R-:W-:Y:S01]  /*20d0*/  @!P6 LDGSTS.E.BYPASS.LTC128B.128 [R226+0xa000], desc[UR22][R6.64+0x100] ;  /* 0x0a00010006e2efae */ /* 0x000fe2000b981a16 */
[----:B------:R-:W-:Y:S01]  /*20e0*/  IMAD.U32 R21, RZ, RZ, UR37 ;  /* 0x00000025ff157e24 */ /* 0x000fe2000f8e00ff */
[C---:B-1----:R-:W-:Y:S01]  /*20f0*/  LEA R223, P1, R22.reuse, UR6, 0x1 ;  /* 0x0000000616df7c11 */ /* 0x042fe2000f8208ff */
[----:B------:R-:W-:Y:S01]  /*2100*/  IMAD.MOV.U32 R165, RZ, RZ, 0x40 ;  /* 0x00000040ffa57424 */ /* 0x000fe200078e00ff */
[----:B------:R1:W-:Y:S01]  /*2110*/  @!P6 LDGSTS.E.BYPASS.LTC128B.128 [R226+0xe000], desc[UR22][R6.64+0x180] ;  /* 0x0e00018006e2efae */ /* 0x0003e2000b981a16 */
[----:B------:R-:W2:Y:S01]  /*2120*/  LDCU UR6, c[0x0][0x3e0] ;  /* 0x00007c00ff0677ac */ /* 0x000ea20008000800 */
[----:B------:R-:W-:Y:S01]  /*2130*/  LEA.HI.X R222, R22, UR7, R10, 0x1, P1 ;  /* 0x0000000716de7c11 */ /* 0x000fe200088f0c0a */
[C---:B------:R-:W-:Y:S01]  /*2140*/  IMAD.SHL.U32 R186, R180.reuse, 0x2, RZ ;  /* 0x00000002b4ba7824 */ /* 0x040fe200078e00ff */
[----:B------:R-:W-:Y:S01]  /*2150*/  @!P5 LDGSTS.E.BYPASS.LTC128B.128 [R226+0x3000], desc[UR22][R2.64] ;  /* 0x0300000002e2dfae */ /* 0x000fe2000b981a16 */
[----:B------:R-:W-:Y:S01]  /*2160*/  LOP3.LUT P1, RZ, R180, 0x2, RZ, 0xc0, !PT ;  /* 0x00000002b4ff7812 */ /* 0x000fe2000782c0ff */
[----:B------:R-:W-:-:S02]  /*2170*/  IMAD.U32 R221, RZ, RZ, UR17 ;  /* 0x00000011ffdd7e24 */ /* 0x000fc4000f8e00ff */
[----:B------:R-:W-:Y:S01]  /*2180*/  @!P5 LDGSTS.E.BYPASS.LTC128B.128 [R226+0x7000], desc[UR22][R2.64+0x80] ;  /* 0x0700008002e2dfae */ /* 0x000fe2000b981a16 */
[----:B------:R-:W-:Y:S01]  /*2190*/  SEL R183, R216, 0xffffffe0, !P1 ;  /* 0xffffffe0d8b77807 */ /* 0x000fe20004800000 */
[----:B------:R-:W-:Y:S01]  /*21a0*/  IMAD.U32 R219, RZ, RZ, UR21 ;  /* 0x00000015ffdb7e24 */ /* 0x000fe2000f8e00ff */
[----:B------:R-:W-:Y:S01]  /*21b0*/  LOP3.LUT R187, R186, 0x6, RZ, 0xc0, !PT ;  /* 0x00000006babb7812 */ /* 0x000fe200078ec0ff */
[----:B------:R-:W-:Y:S04]  /*21c0*/  @!P5 LDGSTS.E.BYPASS.LTC128B.128 [R226+0xb000], desc[UR22][R2.64+0x100] ;  /* 0x0b00010002e2dfae */ /* 0x000fe8000b981a16 */
[----:B------:R3:W-:Y:S01]  /*21d0*/  @!P5 LDGSTS.E.BYPASS.LTC128B.128 [R226+0xf000], desc[UR22][R2.64+0x180] ;  /* 0x0f00018002e2dfae */ /* 0x0007e2000b981a16 */
[----:B--2---:R-:W-:-:S03]  /*21e0*/  UIMAD UR6, UR20, UR6, UR19 ;  /* 0x00000006140672a4 */ /* 0x004fc6000f8e0213 */
[----:B------:R-:W-:Y:S01]  /*21f0*/  @!P4 LDGSTS.E.BYPASS.LTC128B.128 [R226+0x10000], desc[UR22][R24.64] ;  /* 0x1000000018e2cfae */ /* 0x000fe2000b981a16 */
[----:B------:R-:W-:-:S03]  /*2200*/  USHF.L.U32 UR6, UR6, 0x5, URZ ;  /* 0x0000000506067899 */ /* 0x000fc600080006ff */
[----:B------:R-:W-:Y:S01]  /*2210*/  @!P4 LDGSTS.E.BYPASS.LTC128B.128 [R226+0x12000], desc[UR22][R24.64+0x80] ;  /* 0x1200008018e2cfae */ /* 0x000fe2000b981a16 */
[----:B-1----:R-:W-:-:S03]  /*2220*/  IMAD.SHL.U32 R6, R180, 0x20, RZ ;  /* 0x00000020b4067824 */ /* 0x002fc600078e00ff */
[----:B------:R-:W-:Y:S01]  /*2230*/  @!P4 LDGSTS.E.BYPASS.LTC128B.128 [R226+0x14000], desc[UR22][R24.64+0x100] ;  /* 0x1400010018e2cfae */ /* 0x000fe2000b981a16 */
[----:B------:R-:W-:-:S03]  /*2240*/  LOP3.LUT R7, R180, 0x8, RZ, 0xc0, !PT ;  /* 0x00000008b4077812 */ /* 0x000fc600078ec0ff */
[----:B------:R-:W-:Y:S04]  /*2250*/  @!P4 LDGSTS.E.BYPASS.LTC128B.128 [R226+0x16000], desc[UR22][R24.64+0x180] ;  /* 0x1600018018e2cfae */ /* 0x000fe8000b981a16 */
[----:B------:R-:W-:Y:S04]  /*2260*/  @!P3 LDGSTS.E.BYPASS.LTC128B.128 [R226+0x11000], desc[UR22][R14.64] ;  /* 0x110000000ee2bfae */ /* 0x000fe8000b981a16 */
[----:B------:R-:W-:Y:S01]  /*2270*/  @!P3 LDGSTS.E.BYPASS.LTC128B.128 [R226+0x13000], desc[UR22][R14.64+0x80] ;  /* 0x130000800ee2bfae */ /* 0x000fe2000b981a16 */
[----:B---3--:R-:W-:-:S03]  /*2280*/  IMAD.U32 R2, RZ, RZ, UR8 ;  /* 0x00000008ff027e24 */ /* 0x008fc6000f8e00ff */
[----:B------:R-:W-:Y:S01]  /*2290*/  @!P3 LDGSTS.E.BYPASS.LTC128B.128 [R226+0x15000], desc[UR22][R14.64+0x100] ;  /* 0x150001000ee2bfae */ /* 0x000fe2000b981a16 */
[----:B------:R-:W-:-:S03]  /*22a0*/  LOP3.LUT R3, R0, 0x200, RZ, 0xc0, !PT ;  /* 0x0000020000037812 */ /* 0x000fc600078ec0ff */
[----:B------:R1:W-:Y:S01]  /*22b0*/  @!P3 LDGSTS.E.BYPASS.LTC128B.128 [R226+0x17000], desc[UR22][R14.64+0x180] ;  /* 0x170001800ee2bfae */ /* 0x0003e2000b981a16 */
[C---:B------:R-:W-:Y:S02]  /*22c0*/  @!P2 LEA R4, P0, R2.reuse, UR32, 0x5 ;  /* 0x000000200204ac11 */ /* 0x040fe4000f8028ff */
[----:B------:R-:W-:Y:S01]  /*22d0*/  LOP3.LUT R6, R3, 0x7c00, R6, 0xf8, !PT ;  /* 0x00007c0003067812 */ /* 0x000fe200078ef806 */
[----:B------:R-:W0:Y:S01]  /*22e0*/  LDGDEPBAR ;  /* 0x00000000000079af */ /* 0x000e220000000000 */
[----:B------:R-:W-:Y:S01]  /*22f0*/  @!P2 LEA.HI.X R5, R2, UR31, R5, 0x5, P0 ;  /* 0x0000001f0205ac11 */ /* 0x000fe200080f2c05 */
[----:B------:R-:W-:Y:S01]  /*2300*/  IMAD.U32 R3, RZ, RZ, UR31 ;  /* 0x0000001fff037e24 */ /* 0x000fe2000f8e00ff */
[C---:B------:R-:W-:Y:S02]  /*2310*/  @!P4 LEA R10, P0, R8.reuse, R223, 0x1 ;  /* 0x000000df080ac211 */ /* 0x040fe400078008ff */
[----:B------:R-:W-:Y:S02]  /*2320*/  LOP3.LUT R2, R167, 0x1c0, R0, 0xf8, !PT ;  /* 0x000001c0a7027812 */ /* 0x000fe400078ef800 */
[----:B------:R-:W-:-:S02]  /*2330*/  @!P4 LEA.HI.X R11, R8, R222, R3, 0x1, P0 ;  /* 0x000000de080bc211 */ /* 0x000fc400000f0c03 */
[----:B------:R-:W-:Y:S02]  /*2340*/  LOP3.LUT R3, R181, 0x8, RZ, 0xc0, !PT ;  /* 0x00000008b5037812 */ /* 0x000fe400078ec0ff */
[----:B------:R-:W-:Y:S02]  /*2350*/  @!P2 LEA R8, P0, R4, R223, 0x1 ;  /* 0x000000df0408a211 */ /* 0x000fe400078008ff */
[C---:B------:R-:W-:Y:S02]  /*2360*/  LOP3.LUT R3, R2.reuse, R3, RZ, 0x3c, !PT ;  /* 0x0000000302037212 */ /* 0x040fe400078e3cff */
[----:B------:R-:W-:Y:S02]  /*2370*/  LOP3.LUT R7, R2, R7, RZ, 0x3c, !PT ;  /* 0x0000000702077212 */ /* 0x000fe400078e3cff */
[----:B------:R-:W-:Y:S01]  /*2380*/  @!P2 LEA.HI.X R9, R4, R222, R5, 0x1, P0 ;  /* 0x000000de0409a211 */ /* 0x000fe200000f0c05 */
[----:B------:R-:W-:Y:S02]  /*2390*/  IMAD.IADD R6, R3, 0x1, R6 ;  /* 0x0000000103067824 */ /* 0x000fe400078e0206 */
[----:B------:R-:W-:-:S03]  /*23a0*/  IMAD R91, R7, 0x2, R91 ;  /* 0x00000002075b7824 */ /* 0x000fc600078e025b */
[----:B------:R-:W-:Y:S01]  /*23b0*/  LEA R92, R6, UR5, 0x1 ;  /* 0x00000005065c7c11 */ /* 0x000fe2000f8e08ff */
[----:B------:R-:W-:-:S04]  /*23c0*/  DEPBAR.LE SB0, 0x0 ;  /* 0x000080000000791a */ /* 0x000fc80000000000 */
[----:B------:R-:W-:Y:S01]  /*23d0*/  BAR.SYNC.DEFER_BLOCKING 0x0 ;  /* 0x0000000000007b1d */ /* 0x000fe20000010000 */
[----:B------:R-:W-:Y:S02]  /*23e0*/  VIADD R189, R91, UR5 ;  /* 0x000000055bbd7c36 */ /* 0x000fe40008000000 */
        /* <DEDUP_REMOVED lines=29> */
[----:B------:R-:W-:Y:S01]  /*25c0*/  LDSM.16.M88.4 R20, [R90] ;  /* 0x000000005a14783b */ /* 0x000fe20000000200 */
[----:B--2---:R-:W-:-:S03]  /*25d0*/  LOP3.LUT R8, R180, 0x4, RZ, 0xc0, !PT ;  /* 0x00000004b4087812 */ /* 0x004fc600078ec0ff */
[----:B------:R-:W2:Y:S01]  /*25e0*/  LDSM.16.M88.4 R4, [R87+0x10800] ;  /* 0x010800005704783b */ /* 0x000ea20000000200 */
[----:B------:R-:W-:-:S03]  /*25f0*/  ISETP.NE.AND P0, PT, R8, RZ, PT ;  /* 0x000000ff0800720c */ /* 0x000fc60003f05270 */
[----:B------:R-:W2:Y:S01]  /*2600*/  LDSM.16.M88.4 R36, [R87+0x10000] ;  /* 0x010000005724783b */ /* 0x000ea20000000200 */
[----:B------:R-:W-:-:S03]  /*2610*/  SEL R185, R165, 0xffffffc0, !P0 ;  /* 0xffffffc0a5b97807 */ /* 0x000fc60004000000 */
[----:B------:R-:W2:Y:S01]  /*2620*/  LDSM.16.M88.4 R32, [R87+0x11000] ;  /* 0x011000005720783b */ /* 0x000ea20000000200 */
[----:B------:R-:W-:Y:S01]  /*2630*/  IADD3 R232, P2, P0, R85, UR6, R232 ;  /* 0x0000000655e87c10 */ /* 0x000fe2000f85e0e8 */
[----:B------:R-:W-:Y:S01]  /*2640*/  USHF.R.S32.HI UR6, URZ, 0x1f, UR6 ;  /* 0x0000001fff067899 */ /* 0x000fe20008011406 */
[--C-:B------:R-:W-:Y:S01]  /*2650*/  IMAD.IADD R89, R92, 0x1, R185.reuse ;  /* 0x000000015c597824 */ /* 0x100fe200078e02b9 */
[----:B------:R-:W2:Y:S01]  /*2660*/  LDSM.16.M88.4 R28, [R87+0x11800] ;  /* 0x01180000571c783b */ /* 0x000ea20000000200 */
[----:B------:R-:W-:Y:S02]  /*2670*/  IMAD.IADD R166, R189, 0x1, R185 ;  /* 0x00000001bda67824 */ /* 0x000fe400078e02b9 */
[C---:B------:R-:W-:Y:S01]  /*2680*/  IMAD.IADD R88, R183.reuse, 0x1, R89 ;  /* 0x00000001b7587824 */ /* 0x040fe200078e0259 */
[----:B------:R-:W-:Y:S01]  /*2690*/  LDSM.16.M88.4 R8, [R89] ;  /* 0x000000005908783b */ /* 0x000fe20000000200 */
[----:B------:R-:W-:Y:S01]  /*26a0*/  IMAD.IADD R86, R183, 0x1, R166 ;  /* 0x00000001b7567824 */ /* 0x000fe200078e02a6 */
[----:B------:R-:W-:Y:S01]  /*26b0*/  IADD3.X R84, PT, PT, R84, UR6, RZ, P2, P0 ;  /* 0x0000000654547c10 */ /* 0x000fe200097e04ff */
[C---:B---3--:R-:W-:Y:S01]  /*26c0*/  HMMA.16816.F32 R60, R40.reuse, R56, RZ ;  /* 0x00000038283c723c */ /* 0x048fe200000018ff */
[----:B------:R-:W3:Y:S04]  /*26d0*/  LDSM.16.M88.4 R24, [R166+0x10000] ;  /* 0x01000000a618783b */ /* 0x000ee80000000200 */
[----:B------:R-:W-:Y:S03]  /*26e0*/  LDSM.16.M88.4 R72, [R91+UR5+0x12800] ;  /* 0x012800055b48783b */ /* 0x000fe60008000200 */
[C---:B-1----:R-:W-:Y:S01]  /*26f0*/  HMMA.16816.F32 R16, R40.reuse, R12, RZ ;  /* 0x0000000c2810723c */ /* 0x042fe200000018ff */
[----:B------:R-:W-:Y:S04]  /*2700*/  LDSM.16.M88.4 R68, [R87+0x12000] ;  /* 0x012000005744783b */ /* 0x000fe80000000200 */
[----:B------:R-:W-:Y:S03]  /*2710*/  LDSM.16.M88.4 R80, [R166+0x12000] ;  /* 0x01200000a650783b */ /* 0x000fe60000000200 */
[C---:B------:R-:W-:Y:S01]  /*2720*/  HMMA.16816.F32 R56, R40.reuse, R58, RZ ;  /* 0x0000003a2838723c */ /* 0x040fe200000018ff */
[----:B------:R-:W-:Y:S04]  /*2730*/  LDSM.16.M88.4 R76, [R166+0x12800] ;  /* 0x01280000a64c783b */ /* 0x000fe80000000200 */
[----:B------:R-:W0:Y:S03]  /*2740*/  LDGDEPBAR ;  /* 0x00000000000079af */ /* 0x000e260000000000 */
[C---:B------:R-:W-:Y:S08]  /*2750*/  HMMA.16816.F32 R12, R40.reuse, R14, RZ ;  /* 0x0000000e280c723c */ /* 0x040ff000000018ff */
[C---:B----4-:R-:W-:Y:S08]  /*2760*/  HMMA.16816.F32 R52, R40.reuse, R48, RZ ;  /* 0x000000302834723c */ /* 0x050ff000000018ff */
[C---:B------:R-:W-:Y:S08]  /*2770*/  HMMA.16816.F32 R48, R40.reuse, R50, RZ ;  /* 0x000000322830723c */ /* 0x040ff000000018ff */
[----:B-----5:R-:W-:Y:S08]  /*2780*/  HMMA.16816.F32 R44, R40, R64, RZ ;  /* 0x00000040282c723c */ /* 0x020ff000000018ff */
[C---:B--2---:R-:W-:Y:S08]  /*2790*/  HMMA.16816.F32 R60, R20.reuse, R4, R60 ;  /* 0x00000004143c723c */ /* 0x044ff0000000183c */
[----:B------:R-:W-:Y:S01]  /*27a0*/  HMMA.16816.F32 R56, R20, R6, R56 ;  /* 0x000000061438723c */ /* 0x000fe20000001838 */
[----:B------:R-:W1:Y:S07]  /*27b0*/  LDSM.16.M88.4 R4, [R166+0x10800] ;  /* 0x01080000a604783b */ /* 0x000e6e0000000200 */
[----:B------:R-:W-:Y:S01]  /*27c0*/  HMMA.16816.F32 R40, R40, R66, RZ ;  /* 0x000000422828723c */ /* 0x000fe200000018ff */
[----:B------:R-:W-:Y:S07]  /*27d0*/  LDSM.16.M88.4 R64, [R86+0x11000] ;  /* 0x011000005640783b */ /* 0x000fee0000000200 */
        /* <DEDUP_REMOVED lines=8> */
[----:B------:R-:W4:Y:S04]  /*2860*/  LDSM.16.M88.4 R20, [R166+0x11800] ;  /* 0x01180000a614783b */ /* 0x000f280000000200 */
[----:B------:R-:W-:Y:S03]  /*2870*/  LDSM.16.M88.4 R28, [R88] ;  /* 0x00000000581c783b */ /* 0x000fe60000000200 */
        /* <DEDUP_REMOVED lines=8> */
[----:B------:R-:W-:Y:S07]  /*2900*/  LDSM.16.M88.4 R32, [R91+UR5+0x13000] ;  /* 0x013000055b20783b */ /* 0x000fee0008000200 */
[C---:B----4-:R-:W-:Y:S08]  /*2910*/  HMMA.16816.F32 R44, R8.reuse, R20, R44 ;  /* 0x00000014082c723c */ /* 0x050ff0000000182c */
[----:B------:R-:W-:Y:S01]  /*2920*/  HMMA.16816.F32 R40, R8, R22, R40 ;  /* 0x000000160828723c */ /* 0x000fe20000001828 */
[----:B------:R-:W-:Y:S04]  /*2930*/  LDSM.16.M88.4 R20, [R92+0x4000] ;  /* 0x004000005c14783b */ /* 0x000fe80000000200 */
[----:B------:R-:W2:Y:S03]  /*2940*/  LDSM.16.M88.4 R8, [R91+UR5+0x12000] ;  /* 0x012000055b08783b */ /* 0x000ea60008000200 */
[C---:B---3--:R-:W-:Y:S08]  /*2950*/  HMMA.16816.F32 R16, R28.reuse, R24, R16 ;  /* 0x000000181c10723c */ /* 0x048ff00000001810 */
[C---:B------:R-:W-:Y:S01]  /*2960*/  HMMA.16816.F32 R12, R28.reuse, R26, R12 ;  /* 0x0000001a1c0c723c */ /* 0x040fe2000000180c */
[----:B------:R-:W3:Y:S07]  /*2970*/  LDSM.16.M88.4 R24, [R91+UR5+0x13800] ;  /* 0x013800055b18783b */ /* 0x000eee0008000200 */
[C---:B-1----:R-:W-:Y:S08]  /*2980*/  HMMA.16816.F32 R60, R28.reuse, R4, R60 ;  /* 0x000000041c3c723c */ /* 0x042ff0000000183c */
[C---:B------:R-:W-:Y:S01]  /*2990*/  HMMA.16816.F32 R56, R28.reuse, R6, R56 ;  /* 0x000000061c38723c */ /* 0x040fe20000001838 */
[----:B------:R-:W-:Y:S07]  /*29a0*/  LDSM.16.M88.4 R4, [R90+0x4000] ;  /* 0x004000005a04783b */ /* 0x000fee0000000200 */
        /* <DEDUP_REMOVED lines=31> */
[----:B------:R-:W-:Y:S04]  /*2ba0*/  LDSM.16.M88.4 R4, [R92+0x8000] ;  /* 0x008000005c04783b */ /* 0x000fe80000000200 */
[----:B------:R-:W-:Y:S03]  /*2bb0*/  LDSM.16.M88.4 R28, [R91+UR5+0x14000] ;  /* 0x014000055b1c783b */ /* 0x000fe60008000200 */
[C---:B--2---:R-:W-:Y:S01]  /*2bc0*/  HMMA.16816.F32 R16, R8.reuse, R80, R16 ;  /* 0x000000500810723c */ /* 0x044fe20000001810 */
[----:B------:R-:W-:Y:S07]  /*2bd0*/  LDSM.16.M88.4 R92, [R92+0xc000] ;  /* 0x00c000005c5c783b */ /* 0x000fee0000000200 */
[C---:B------:R-:W-:Y:S01]  /*2be0*/  HMMA.16816.F32 R12, R8.reuse, R82, R12 ;  /* 0x00000052080c723c */ /* 0x040fe2000000180c */
[----:B------:R-:W-:Y:S07]  /*2bf0*/  LDSM.16.M88.4 R80, [R87+0x14000] ;  /* 0x014000005750783b */ /* 0x000fee0000000200 */
[C---:B------:R-:W-:Y:S08]  /*2c00*/  HMMA.16816.F32 R60, R8.reuse, R76, R60 ;  /* 0x0000004c083c723c */ /* 0x040ff0000000183c */
[C---:B------:R-:W-:Y:S01]  /*2c10*/  HMMA.16816.F32 R56, R8.reuse, R78, R56 ;  /* 0x0000004e0838723c */ /* 0x040fe20000001838 */
[----:B------:R-:W-:Y:S07]  /*2c20*/  LDSM.16.M88.4 R76, [R90+0x8000] ;  /* 0x008000005a4c783b */ /* 0x000fee0000000200 */
[C---:B---3--:R-:W-:Y:S08]  /*2c30*/  HMMA.16816.F32 R52, R8.reuse, R24, R52 ;  /* 0x000000180834723c */ /* 0x048ff00000001834 */
[C---:B------:R-:W-:Y:S01]  /*2c40*/  HMMA.16816.F32 R48, R8.reuse, R26, R48 ;  /* 0x0000001a0830723c */ /* 0x040fe20000001830 */
[----:B------:R-:W-:Y:S07]  /*2c50*/  LDSM.16.M88.4 R24, [R91+UR5+0x14800] ;  /* 0x014800055b18783b */ /* 0x000fee0008000200 */
[C---:B------:R-:W-:Y:S08]  /*2c60*/  HMMA.16816.F32 R44, R8.reuse, R20, R44 ;  /* 0x00000014082c723c */ /* 0x040ff0000000182c */
[----:B------:R-:W-:Y:S01]  /*2c70*/  HMMA.16816.F32 R40, R8, R22, R40 ;  /* 0x000000160828723c */ /* 0x000fe20000001828 */
[----:B------:R-:W2:Y:S04]  /*2c80*/  LDSM.16.M88.4 R20, [R91+UR5+0x15000] ;  /* 0x015000055b14783b */ /* 0x000ea80008000200 */
[----:B------:R-:W3:Y:S03]  /*2c90*/  LDSM.16.M88.4 R8, [R91+UR5+0x15800] ;  /* 0x015800055b08783b */ /* 0x000ee60008000200 */
[C---:B-1----:R-:W-:Y:S08]  /*2ca0*/  HMMA.16816.F32 R52, R32.reuse, R64, R52 ;  /* 0x000000402034723c */ /* 0x042ff00000001834 */
[C---:B------:R-:W-:Y:S01]  /*2cb0*/  HMMA.16816.F32 R48, R32.reuse, R66, R48 ;  /* 0x000000422030723c */ /* 0x040fe20000001830 */
[----:B------:R-:W1:Y:S07]  /*2cc0*/  LDSM.16.M88.4 R64, [R87+0x15800] ;  /* 0x015800005740783b */ /* 0x000e6e0000000200 */
[C---:B----4-:R-:W-:Y:S08]  /*2cd0*/  HMMA.16816.F32 R44, R32.reuse, R36, R44 ;  /* 0x00000024202c723c */ /* 0x050ff0000000182c */
[C---:B------:R-:W-:Y:S08]  /*2ce0*/  HMMA.16816.F32 R16, R32.reuse, R72, R16 ;  /* 0x000000482010723c */ /* 0x040ff00000001810 */
[C---:B------:R-:W-:Y:S01]  /*2cf0*/  HMMA.16816.F32 R12, R32.reuse, R74, R12 ;  /* 0x0000004a200c723c */ /* 0x040fe2000000180c */
[----:B------:R-:W-:Y:S07]  /*2d00*/  LDSM.16.M88.4 R72, [R87+0x14800] ;  /* 0x014800005748783b */ /* 0x000fee0000000200 */
[C---:B------:R-:W-:Y:S01]  /*2d10*/  HMMA.16816.F32 R40, R32.reuse, R38, R40 ;  /* 0x000000262028723c */ /* 0x040fe20000001828 */
[----:B------:R-:W-:Y:S07]  /*2d20*/  LDSM.16.M88.4 R36, [R89+0x8000] ;  /* 0x008000005924783b */ /* 0x000fee0000000200 */
[C---:B------:R-:W-:Y:S08]  /*2d30*/  HMMA.16816.F32 R60, R32.reuse, R68, R60 ;  /* 0x00000044203c723c */ /* 0x040ff0000000183c */
[----:B------:R-:W-:Y:S01]  /*2d40*/  HMMA.16816.F32 R56, R32, R70, R56 ;  /* 0x000000462038723c */ /* 0x000fe20000001838 */
[----:B------:R-:W4:Y:S04]  /*2d50*/  LDSM.16.M88.4 R68, [R87+0x15000] ;  /* 0x015000005744783b */ /* 0x000f280000000200 */
[----:B------:R-:W5:Y:S03]  /*2d60*/  LDSM.16.M88.4 R32, [R166+0x14000] ;  /* 0x01400000a620783b */ /* 0x000f660000000200 */
[C---:B--2---:R-:W-:Y:S08]  /*2d70*/  HMMA.16816.F32 R52, R4.reuse, R20, R52 ;  /* 0x000000140434723c */ /* 0x044ff00000001834 */
[C---:B------:R-:W-:Y:S01]  /*2d80*/  HMMA.16816.F32 R48, R4.reuse, R22, R48 ;  /* 0x000000160430723c */ /* 0x040fe20000001830 */
[----:B------:R-:W2:Y:S07]  /*2d90*/  LDSM.16.M88.4 R20, [R166+0x15800] ;  /* 0x01580000a614783b */ /* 0x000eae0000000200 */
[C---:B---3--:R-:W-:Y:S08]  /*2da0*/  HMMA.16816.F32 R44, R4.reuse, R8, R44 ;  /* 0x00000008042c723c */ /* 0x048ff0000000182c */
[C---:B------:R-:W-:Y:S08]  /*2db0*/  HMMA.16816.F32 R16, R4.reuse, R28, R16 ;  /* 0x0000001c0410723c */ /* 0x040ff00000001810 */
[C---:B------:R-:W-:Y:S01]  /*2dc0*/  HMMA.16816.F32 R12, R4.reuse, R30, R12 ;  /* 0x0000001e040c723c */ /* 0x040fe2000000180c */
[----:B------:R-:W-:Y:S07]  /*2dd0*/  LDSM.16.M88.4 R28, [R166+0x14800] ;  /* 0x01480000a61c783b */ /* 0x000fee0000000200 */
[C---:B------:R-:W-:Y:S01]  /*2de0*/  HMMA.16816.F32 R40, R4.reuse, R10, R40 ;  /* 0x0000000a0428723c */ /* 0x040fe20000001828 */
[----:B------:R-:W-:Y:S07]  /*2df0*/  LDSM.16.M88.4 R8, [R88+0x8000] ;  /* 0x008000005808783b */ /* 0x000fee0000000200 */
[C---:B------:R-:W-:Y:S08]  /*2e00*/  HMMA.16816.F32 R60, R4.reuse, R24, R60 ;  /* 0x00000018043c723c */ /* 0x040ff0000000183c */
[----:B------:R-:W-:Y:S01]  /*2e10*/  HMMA.16816.F32 R56, R4, R26, R56 ;  /* 0x0000001a0438723c */ /* 0x000fe20000001838 */
[----:B------:R-:W3:Y:S04]  /*2e20*/  LDSM.16.M88.4 R4, [R86+0x14000] ;  /* 0x014000005604783b */ /* 0x000ee80000000200 */
[----:B------:R-:W3:Y:S03]  /*2e30*/  LDSM.16.M88.4 R24, [R166+0x15000] ;  /* 0x01500000a618783b */ /* 0x000ee60000000200 */
[C---:B-1----:R-:W-:Y:S08]  /*2e40*/  HMMA.16816.F32 R44, R76.reuse, R64, R44 ;  /* 0x000000404c2c723c */ /* 0x042ff0000000182c */
[C---:B------:R-:W-:Y:S08]  /*2e50*/  HMMA.16816.F32 R16, R76.reuse, R80, R16 ;  /* 0x000000504c10723c */ /* 0x040ff00000001810 */
[C---:B------:R-:W-:Y:S08]  /*2e60*/  HMMA.16816.F32 R12, R76.reuse, R82, R12 ;  /* 0x000000524c0c723c */ /* 0x040ff0000000180c */
[C---:B------:R-:W-:Y:S01]  /*2e70*/  HMMA.16816.F32 R64, R76.reuse, R66, R40 ;  /* 0x000000424c40723c */ /* 0x040fe20000001828 */
[----:B------:R-:W1:Y:S07]  /*2e80*/  LDSM.16.M88.4 R40, [R86+0x14800] ;  /* 0x014800005628783b */ /* 0x000e6e0000000200 */
[C---:B----4-:R-:W-:Y:S08]  /*2e90*/  HMMA.16816.F32 R52, R76.reuse, R68, R52 ;  /* 0x000000444c34723c */ /* 0x050ff00000001834 */
[----:B------:R-:W-:Y:S01]  /*2ea0*/  HMMA.16816.F32 R48, R76, R70, R48 ;  /* 0x000000464c30723c */ /* 0x000fe20000001830 */
[----:B------:R-:W4:Y:S07]  /*2eb0*/  LDSM.16.M88.4 R68, [R86+0x15000] ;  /* 0x015000005644783b */ /* 0x000f2e0000000200 */
[C---:B-----5:R-:W-:Y:S08]  /*2ec0*/  HMMA.16816.F32 R16, R36.reuse, R32, R16 ;  /* 0x000000202410723c */ /* 0x060ff00000001810 */
[C---:B------:R-:W-:Y:S01]  /*2ed0*/  HMMA.16816.F32 R12, R36.reuse, R34, R12 ;  /* 0x00000022240c723c */ /* 0x040fe2000000180c */
[----:B------:R-:W-:Y:S07]  /*2ee0*/  LDSM.16.M88.4 R32, [R91+UR5+0x17800] ;  /* 0x017800055b20783b */ /* 0x000fee0008000200 */
[C---:B--2---:R-:W-:Y:S08]  /*2ef0*/  HMMA.16816.F32 R44, R36.reuse, R20, R44 ;  /* 0x00000014242c723c */ /* 0x044ff0000000182c */
[----:B------:R-:W-:Y:S01]  /*2f00*/  HMMA.16816.F32 R64, R36, R22, R64 ;  /* 0x000000162440723c */ /* 0x000fe20000001840 */
[----:B------:R-:W2:Y:S07]  /*2f10*/  LDSM.16.M88.4 R20, [R86+0x15800] ;  /* 0x015800005614783b */ /* 0x000eae0000000200 */
[C---:B------:R-:W-:Y:S08]  /*2f20*/  HMMA.16816.F32 R60, R76.reuse, R72, R60 ;  /* 0x000000484c3c723c */ /* 0x040ff0000000183c */
[----:B------:R-:W-:Y:S08]  /*2f30*/  HMMA.16816.F32 R56, R76, R74, R56 ;  /* 0x0000004a4c38723c */ /* 0x000ff00000001838 */
[C---:B---3--:R-:W-:Y:S08]  /*2f40*/  HMMA.16816.F32 R16, R8.reuse, R4, R16 ;  /* 0x000000040810723c */ /* 0x048ff00000001810 */
[----:B------:R-:W-:Y:S01]  /*2f50*/  HMMA.16816.F32 R12, R8, R6, R12 ;  /* 0x00000006080c723c */ /* 0x000fe2000000180c */
[----:B------:R-:W3:Y:S07]  /*2f60*/  LDSM.16.M88.4 R4, [R91+UR5+0x16800] ;  /* 0x016800055b04783b */ /* 0x000eee0008000200 */
[C---:B------:R-:W-:Y:S08]  /*2f70*/  HMMA.16816.F32 R60, R36.reuse, R28, R60 ;  /* 0x0000001c243c723c */ /* 0x040ff0000000183c */
[C---:B------:R-:W-:Y:S01]  /*2f80*/  HMMA.16816.F32 R56, R36.reuse, R30, R56 ;  /* 0x0000001e2438723c */ /* 0x040fe20000001838 */
[----:B------:R-:W5:Y:S07]  /*2f90*/  LDSM.16.M88.4 R28, [R91+UR5+0x17000] ;  /* 0x017000055b1c783b */ /* 0x000f6e0008000200 */
[C---:B------:R-:W-:Y:S08]  /*2fa0*/  HMMA.16816.F32 R52, R36.reuse, R24, R52 ;  /* 0x000000182434723c */ /* 0x040ff00000001834 */
[----:B------:R-:W-:Y:S01]  /*2fb0*/  HMMA.16816.F32 R48, R36, R26, R48 ;  /* 0x0000001a2430723c */ /* 0x000fe20000001830 */
[----:B------:R-:W5:Y:S04]  /*2fc0*/  LDSM.16.M88.4 R24, [R91+UR5+0x16000] ;  /* 0x016000055b18783b */ /* 0x000f680008000200 */
[----:B------:R-:W-:Y:S03]  /*2fd0*/  LDSM.16.M88.4 R36, [R87+0x16000] ;  /* 0x016000005724783b */ /* 0x000fe60000000200 */
[C---:B-1----:R-:W-:Y:S08]  /*2fe0*/  HMMA.16816.F32 R60, R8.reuse, R40, R60 ;  /* 0x00000028083c723c */ /* 0x042ff0000000183c */
[C---:B------:R-:W-:Y:S01]  /*2ff0*/  HMMA.16816.F32 R56, R8.reuse, R42, R56 ;  /* 0x0000002a0838723c */ /* 0x040fe20000001838 */
[----:B------:R-:W-:Y:S07]  /*3000*/  LDSM.16.M88.4 R40, [R90+0xc000] ;  /* 0x00c000005a28783b */ /* 0x000fee0000000200 */
[C---:B----4-:R-:W-:Y:S08]  /*3010*/  HMMA.16816.F32 R52, R8.reuse, R68, R52 ;  /* 0x000000440834723c */ /* 0x050ff00000001834 */
[C---:B------:R-:W-:Y:S01]  /*3020*/  HMMA.16816.F32 R48, R8.reuse, R70, R48 ;  /* 0x000000460830723c */ /* 0x040fe20000001830 */
[----:B------:R-:W-:Y:S07]  /*3030*/  LDSM.16.M88.4 R68, [R86+0x16000] ;  /* 0x016000005644783b */ /* 0x000fee0000000200 */
[C---:B--2---:R-:W-:Y:S08]  /*3040*/  HMMA.16816.F32 R44, R8.reuse, R20, R44 ;  /* 0x00000014082c723c */ /* 0x044ff0000000182c */
[----:B------:R-:W-:Y:S01]  /*3050*/  HMMA.16816.F32 R64, R8, R22, R64 ;  /* 0x000000160840723c */ /* 0x000fe20000001840 */
[----:B------:R-:W1:Y:S04]  /*3060*/  LDSM.16.M88.4 R8, [R87+0x16800] ;  /* 0x016800005708783b */ /* 0x000e680000000200 */
[----:B------:R-:W-:Y:S03]  /*3070*/  LDSM.16.M88.4 R20, [R87+0x17000] ;  /* 0x017000005714783b */ /* 0x000fe60000000200 */
[C---:B---3--:R-:W-:Y:S08]  /*3080*/  HMMA.16816.F32 R60, R92.reuse, R4, R60 ;  /* 0x000000045c3c723c */ /* 0x048ff0000000183c */
[C---:B------:R-:W-:Y:S01]  /*3090*/  HMMA.16816.F32 R56, R92.reuse, R6, R56 ;  /* 0x000000065c38723c */ /* 0x040fe20000001838 */
[----:B------:R-:W2:Y:S07]  /*30a0*/  LDSM.16.M88.4 R4, [R87+0x17800] ;  /* 0x017800005704783b */ /* 0x000eae0000000200 */
[C---:B-----5:R-:W-:Y:S08]  /*30b0*/  HMMA.16816.F32 R52, R92.reuse, R28, R52 ;  /* 0x0000001c5c34723c */ /* 0x060ff00000001834 */
[C---:B------:R-:W-:Y:S01]  /*30c0*/  HMMA.16816.F32 R48, R92.reuse, R30, R48 ;  /* 0x0000001e5c30723c */ /* 0x040fe20000001830 */
[----:B------:R-:W-:Y:S04]  /*30d0*/  LDSM.16.M88.4 R28, [R89+0xc000] ;  /* 0x00c00000591c783b */ /* 0x000fe80000000200 */
[----:B------:R-:W-:Y:S03]  /*30e0*/  LDSM.16.M88.4 R88, [R88+0xc000] ;  /* 0x00c000005858783b */ /* 0x000fe60000000200 */
[C---:B------:R-:W-:Y:S08]  /*30f0*/  HMMA.16816.F32 R44, R92.reuse, R32, R44 ;  /* 0x000000205c2c723c */ /* 0x040ff0000000182c */
[C---:B------:R-:W-:Y:S01]  /*3100*/  HMMA.16816.F32 R64, R92.reuse, R34, R64 ;  /* 0x000000225c40723c */ /* 0x040fe20000001840 */
[----:B------:R-:W3:Y:S07]  /*3110*/  LDSM.16.M88.4 R32, [R166+0x16800] ;  /* 0x01680000a620783b */ /* 0x000eee0000000200 */
[C---:B------:R-:W-:Y:S08]  /*3120*/  HMMA.16816.F32 R16, R92.reuse, R24, R16 ;  /* 0x000000185c10723c */ /* 0x040ff00000001810 */
[----:B------:R-:W-:Y:S01]  /*3130*/  HMMA.16816.F32 R12, R92, R26, R12 ;  /* 0x0000001a5c0c723c */ /* 0x000fe2000000180c */
[----:B------:R-:W4:Y:S07]  /*3140*/  LDSM.16.M88.4 R24, [R166+0x16000] ;  /* 0x01600000a618783b */ /* 0x000f2e0000000200 */
        /* <DEDUP_REMOVED lines=8> */
[----:B------:R-:W2:Y:S07]  /*31d0*/  LDSM.16.M88.4 R4, [R86+0x17000] ;  /* 0x017000005604783b */ /* 0x000eae0000000200 */
[----:B------:R-:W-:Y:S08]  /*31e0*/  HMMA.16816.F32 R52, R40, R20, R52 ;  /* 0x000000142834723c */ /* 0x000ff00000001834 */
[----:B---3--:R-:W-:Y:S01]  /*31f0*/  HMMA.16816.F32 R60, R28, R32, R60 ;  /* 0x000000201c3c723c */ /* 0x008fe2000000183c */
[----:B------:R-:W3:Y:S07]  /*3200*/  S2R R32, SR_CTAID.X ;  /* 0x0000000000207919 */ /* 0x000eee0000002500 */
[----:B------:R-:W-:Y:S01]  /*3210*/  HMMA.16816.F32 R48, R40, R22, R48 ;  /* 0x000000162830723c */ /* 0x000fe20000001830 */
[----:B------:R-:W2:Y:S07]  /*3220*/  LDSM.16.M88.4 R20, [R86+0x16800] ;  /* 0x016800005614783b */ /* 0x000eae0000000200 */
[C---:B----4-:R-:W-:Y:S08]  /*3230*/  HMMA.16816.F32 R16, R28.reuse, R24, R16 ;  /* 0x000000181c10723c */ /* 0x050ff00000001810 */
[----:B------:R-:W-:Y:S01]  /*3240*/  HMMA.16816.F32 R12, R28, R26, R12 ;  /* 0x0000001a1c0c723c */ /* 0x000fe2000000180c */
[----:B------:R-:W4:Y:S01]  /*3250*/  LDSM.16.M88.4 R24, [R86+0x17800] ;  /* 0x017800005618783b */ /* 0x000f220000000200 */
[----:B------:R-:W-:-:S06]  /*3260*/  DEPBAR.LE SB0, 0x0 ;  /* 0x000080000000791a */ /* 0x000fcc0000000000 */
[----:B-1----:R-:W-:Y:S01]  /*3270*/  HMMA.16816.F32 R52, R28, R8, R52 ;  /* 0x000000081c34723c */ /* 0x002fe20000001834 */
[----:B---3--:R-:W-:-:S04]  /*3280*/  IMAD R236, R32, 0x8, R236 ;  /* 0x0000000820ec7824 */ /* 0x008fc800078e02ec */
[----:B------:R-:W-:-:S03]  /*3290*/  IMAD.WIDE.U32 R236, R236, -0x326172a9, RZ ;  /* 0xcd9e8d57ecec7825 */ /* 0x000fc600078e00ff */
[C---:B------:R-:W-:Y:S08]  /*32a0*/  HMMA.16816.F32 R48, R28.reuse, R10, R48 ;  /* 0x0000000a1c30723c */ /* 0x040ff00000001830 */
[----:B-----5:R-:W-:Y:S08]  /*32b0*/  HMMA.16816.F32 R44, R28, R36, R44 ;  /* 0x000000241c2c723c */ /* 0x020ff0000000182c */
[----:B--2---:R-:W-:Y:S01]  /*32c0*/  HMMA.16816.F32 R52, R88, R4, R52 ;  /* 0x000000045834723c */ /* 0x004fe20000001834 */
[----:B------:R-:W-:-:S02]  /*32d0*/  SHF.R.U32.HI R5, RZ, 0x2, R180 ;  /* 0x00000002ff057819 */ /* 0x000fc400000116b4 */
[----:B------:R-:W-:Y:S02]  /*32e0*/  LOP3.LUT R4, R181, 0x1f0, RZ, 0xc0, !PT ;  /* 0x000001f0b5047812 */ /* 0x000fe400078ec0ff */
[----:B------:R-:W-:-:S03]  /*32f0*/  LOP3.LUT R5, R5, 0x7, RZ, 0xc0, !PT ;  /* 0x0000000705057812 */ /* 0x000fc600078ec0ff */
[----:B------:R-:W-:Y:S01]  /*3300*/  HMMA.16816.F32 R56, R28, R34, R56 ;  /* 0x000000221c38723c */ /* 0x000fe20000001838 */
[----:B------:R-:W-:-:S04]  /*3310*/  IMAD R4, R32, 0x80, R4 ;  /* 0x0000008020047824 */ /* 0x000fc800078e0204 */
[----:B------:R-:W-:Y:S02]  /*3320*/  IMAD.IADD R220, R5, 0x1, R4 ;  /* 0x0000000105dc7824 */ /* 0x000fe400078e0204 */
[----:B------:R-:W-:Y:S01]  /*3330*/  IMAD.U32 R4, RZ, RZ, UR18 ;  /* 0x00000012ff047e24 */ /* 0x000fe2000f8e00ff */
[----:B------:R-:W-:Y:S02]  /*3340*/  HMMA.16816.F32 R16, R88, R68, R16 ;  /* 0x000000445810723c */ /* 0x000fe40000001810 */
[C---:B------:R-:W-:Y:S02]  /*3350*/  IADD3 R221, PT, PT, R220.reuse, UR21, -R221 ;  /* 0x00000015dcdd7c10 */ /* 0x040fe4000fffe8dd */
[----:B------:R-:W-:-:S03]  /*3360*/  IADD3 R220, PT, PT, R220, 0x1, R4 ;  /* 0x00000001dcdc7810 */ /* 0x000fc60007ffe004 */
[----:B------:R-:W-:Y:S01]  /*3370*/  VIADD R182, R221, 0x8 ;  /* 0x00000008ddb67836 */ /* 0x000fe20000000000 */
[----:B------:R-:W-:Y:S01]  /*3380*/  HMMA.16816.F32 R12, R88, R70, R12 ;  /* 0x00000046580c723c */ /* 0x000fe2000000180c */
[C---:B------:R-:W-:Y:S02]  /*3390*/  VIADDMNMX R219, R220.reuse, 0x8, R219, PT ;  /* 0x00000008dcdb7846 */ /* 0x040fe400038001db */
[----:B------:R-:W-:-:S05]  /*33a0*/  VIMNMX R220, PT, PT, R220, UR21, PT ;  /* 0x00000015dcdc7c48 */ /* 0x000fca000bfe0100 */
[----:B------:R-:W-:Y:S01]  /*33b0*/  HMMA.16816.F32 R48, R88, R6, R48 ;  /* 0x000000065830723c */ /* 0x000fe20000001830 */
[----:B------:R-:W-:Y:S01]  /*33c0*/  LOP3.LUT R6, R187, UR4, RZ, 0xfc, !PT ;  /* 0x00000004bb067c12 */ /* 0x000fe2000f8efcff */
[----:B------:R-:W-:-:S03]  /*33d0*/  USHF.L.U32 UR4, UR12, 0x1, URZ ;  /* 0x000000010c047899 */ /* 0x000fc600080006ff */
[C---:B------:R-:W-:Y:S01]  /*33e0*/  ISETP.GT.AND P6, PT, R221.reuse, R6, PT ;  /* 0x00000006dd00720c */ /* 0x040fe20003fc4270 */
[C---:B------:R-:W-:Y:S01]  /*33f0*/  VIADD R34, R6.reuse, 0x1 ;  /* 0x0000000106227836 */ /* 0x040fe20000000000 */
[----:B------:R-:W-:Y:S01]  /*3400*/  ISETP.GE.AND P5, PT, R6, R220, PT ;  /* 0x000000dc0600720c */ /* 0x000fe20003fa6270 */
[C---:B------:R-:W-:Y:S01]  /*3410*/  HMMA.16816.F32 R60, R88.reuse, R20, R60 ;  /* 0x00000014583c723c */ /* 0x040fe2000000183c */
[----:B------:R-:W-:Y:S01]  /*3420*/  FSEL R16, R16, -INF , !P6 ;  /* 0xff80000010107808 */ /* 0x000fe20007000000 */
[C---:B------:R-:W-:Y:S01]  /*3430*/  VIADD R33, R6.reuse, 0x9 ;  /* 0x0000000906217836 */ /* 0x040fe20000000000 */
[----:B------:R-:W-:Y:S01]  /*3440*/  ISETP.GT.AND P0, PT, R221, R34, PT ;  /* 0x00000022dd00720c */ /* 0x000fe20003f04270 */
[----:B------:R-:W-:Y:S01]  /*3450*/  VIADD R32, R6, 0x10 ;  /* 0x0000001006207836 */ /* 0x000fe20000000000 */
[----:B------:R-:W-:Y:S01]  /*3460*/  ISETP.GE.AND P6, PT, R34, R220, PT ;  /* 0x000000dc2200720c */ /* 0x000fe20003fc6270 */
[C---:B------:R-:W-:Y:S01]  /*3470*/  VIADD R5, R6.reuse, 0x18 ;  /* 0x0000001806057836 */ /* 0x040fe20000000000 */
[----:B------:R-:W-:Y:S01]  /*3480*/  FSEL R17, R17, -INF , !P0 ;  /* 0xff80000011117808 */ /* 0x000fe20004000000 */
[----:B----4-:R-:W-:Y:S01]  /*3490*/  HMMA.16816.F32 R44, R88, R24, R44 ;  /* 0x00000018582c723c */ /* 0x010fe2000000182c */
[C---:B------:R-:W-:Y:S01]  /*34a0*/  VIADD R25, R6.reuse, 0x8 ;  /* 0x0000000806197836 */ /* 0x040fe20000000000 */
[C---:B------:R-:W-:Y:S01]  /*34b0*/  ISETP.GT.AND P0, PT, R221.reuse, R33, PT ;  /* 0x00000021dd00720c */ /* 0x040fe20003f04270 */
[----:B------:R-:W-:Y:S01]  /*34c0*/  VIADD R24, R6, 0x11 ;  /* 0x0000001106187836 */ /* 0x000fe20000000000 */
[----:B------:R-:W-:Y:S01]  /*34d0*/  ISETP.GT.AND P4, PT, R182, R6, PT ;  /* 0x00000006b600720c */ /* 0x000fe20003f84270 */
[C---:B------:R-:W-:Y:S01]  /*34e0*/  VIADD R4, R6.reuse, 0x19 ;  /* 0x0000001906047836 */ /* 0x040fe20000000000 */
[----:B------:R-:W-:Y:S01]  /*34f0*/  ISETP.GT.AND P2, PT, R221, R25, PT ;  /* 0x00000019dd00720c */ /* 0x000fe20003f44270 */
[C---:B------:R-:W-:Y:S01]  /*3500*/  VIADD R11, R6.reuse, 0x20 ;  /* 0x00000020060b7836 */ /* 0x040fe20000000000 */
[----:B------:R-:W-:Y:S01]  /*3510*/  HMMA.16816.F32 R64, R28, R38, R64 ;  /* 0x000000261c40723c */ /* 0x000fe20000001840 */
[----:B------:R-:W-:Y:S01]  /*3520*/  FSEL R13, R13, -INF , !P0 ;  /* 0xff8000000d0d7808 */ /* 0x000fe20004000000 */
[----:B------:R-:W-:Y:S01]  /*3530*/  VIADD R31, R6, 0x21 ;  /* 0x00000021061f7836 */ /* 0x000fe20000000000 */
[----:B------:R-:W-:Y:S01]  /*3540*/  FSEL R12, R12, -INF , !P2 ;  /* 0xff8000000c0c7808 */ /* 0x000fe20005000000 */
[C---:B------:R-:W-:Y:S01]  /*3550*/  VIADD R7, R6.reuse, 0x28 ;  /* 0x0000002806077836 */ /* 0x040fe20000000000 */
[C---:B------:R-:W-:Y:S01]  /*3560*/  ISETP.GT.AND P2, PT, R221.reuse, R32, PT ;  /* 0x00000020dd00720c */ /* 0x040fe20003f44270 */
[----:B------:R-:W-:Y:S01]  /*3570*/  VIADD R30, R6, 0x29 ;  /* 0x00000029061e7836 */ /* 0x000fe20000000000 */
[----:B------:R-:W-:Y:S01]  /*3580*/  ISETP.GT.AND P0, PT, R221, R24, PT ;  /* 0x00000018dd00720c */ /* 0x000fe20003f04270 */
[----:B------:R-:W-:Y:S01]  /*3590*/  HMMA.16816.F32 R56, R88, R22, R56 ;  /* 0x000000165838723c */ /* 0x000fe20000001838 */
[----:B------:R-:W-:Y:S01]  /*35a0*/  FSEL R23, R16, -INF , !P5 ;  /* 0xff80000010177808 */ /* 0x000fe20006800000 */
[C---:B------:R-:W-:Y:S01]  /*35b0*/  VIADD R29, R6.reuse, 0x30 ;  /* 0x00000030061d7836 */ /* 0x040fe20000000000 */
[----:B------:R-:W-:Y:S01]  /*35c0*/  ISETP.GE.AND P5, PT, R25, R220, PT ;  /* 0x000000dc1900720c */ /* 0x000fe20003fa6270 */
[----:B------:R-:W-:Y:S01]  /*35d0*/  VIADD R28, R6, 0x31 ;  /* 0x00000031061c7836 */ /* 0x000fe20000000000 */
[----:B------:R-:W-:-:S02]  /*35e0*/  FSEL R22, R17, -INF , !P6 ;  /* 0xff80000011167808 */ /* 0x000fc40007000000 */
[----:B------:R-:W-:Y:S02]  /*35f0*/  FSEL R21, R12, -INF , !P5 ;  /* 0xff8000000c157808 */ /* 0x000fe40006800000 */
[-C--:B------:R-:W-:Y:S02]  /*3600*/  ISETP.GE.AND P6, PT, R33, R220.reuse, PT ;  /* 0x000000dc2100720c */ /* 0x080fe40003fc6270 */
[----:B------:R-:W-:Y:S01]  /*3610*/  ISETP.GE.AND P5, PT, R32, R220, PT ;  /* 0x000000dc2000720c */ /* 0x000fe20003fa6270 */
[----:B------:R-:W-:Y:S01]  /*3620*/  HMMA.16816.F32 R64, R88, R26, R64 ;  /* 0x0000001a5840723c */ /* 0x000fe20000001840 */
[----:B------:R-:W-:Y:S01]  /*3630*/  FSEL R10, R60, -INF , !P2 ;  /* 0xff8000003c0a7808 */ /* 0x000fe20005000000 */
[C---:B------:R-:W-:Y:S01]  /*3640*/  VIADD R27, R6.reuse, 0x38 ;  /* 0x00000038061b7836 */ /* 0x040fe20000000000 */
[----:B------:R-:W-:Y:S01]  /*3650*/  ISETP.GT.AND P2, PT, R221, R5, PT ;  /* 0x00000005dd00720c */ /* 0x000fe20003f44270 */
[----:B------:R-:W-:Y:S01]  /*3660*/  VIADD R26, R6, 0x39 ;  /* 0x00000039061a7836 */ /* 0x000fe20000000000 */
[----:B------:R-:W-:-:S02]  /*3670*/  FSEL R20, R13, -INF , !P6 ;  /* 0xff8000000d147808 */ /* 0x000fc40007000000 */
[----:B------:R-:W-:Y:S01]  /*3680*/  FSEL R10, R10, -INF , !P5 ;  /* 0xff8000000a0a7808 */ /* 0x000fe20006800000 */
[----:B------:R-:W-:Y:S01]  /*3690*/  BAR.SYNC.DEFER_BLOCKING 0x0 ;  /* 0x0000000000007b1d */ /* 0x000fe20000010000 */
[-C--:B------:R-:W-:Y:S02]  /*36a0*/  ISETP.GE.AND P6, PT, R24, R220.reuse, PT ;  /* 0x000000dc1800720c */ /* 0x080fe40003fc6270 */
[----:B------:R-:W-:Y:S02]  /*36b0*/  FSEL R9, R61, -INF , !P0 ;  /* 0xff8000003d097808 */ /* 0x000fe40004000000 */
[----:B------:R-:W-:Y:S02]  /*36c0*/  ISETP.GE.AND P5, PT, R5, R220, PT ;  /* 0x000000dc0500720c */ /* 0x000fe40003fa6270 */
[----:B------:R-:W-:Y:S02]  /*36d0*/  FSEL R8, R56, -INF , !P2 ;  /* 0xff80000038087808 */ /* 0x000fe40005000000 */
[----:B------:R-:W-:-:S02]  /*36e0*/  ISETP.GT.AND P0, PT, R221, R4, PT ;  /* 0x00000004dd00720c */ /* 0x000fc40003f04270 */
[----:B------:R-:W-:Y:S02]  /*36f0*/  ISETP.GT.AND P2, PT, R221, R11, PT ;  /* 0x0000000bdd00720c */ /* 0x000fe40003f44270 */
[----:B------:R-:W-:Y:S02]  /*3700*/  ISETP.GE.AND P3, PT, R6, R219, PT ;  /* 0x000000db0600720c */ /* 0x000fe40003f66270 */
[----:B------:R-:W-:Y:S02]  /*3710*/  FSEL R9, R9, -INF , !P6 ;  /* 0xff80000009097808 */ /* 0x000fe40007000000 */
[----:B------:R-:W-:Y:S02]  /*3720*/  FSEL R8, R8, -INF , !P5 ;  /* 0xff80000008087808 */ /* 0x000fe40006800000 */
[----:B------:R-:W-:Y:S02]  /*3730*/  ISETP.GE.AND P6, PT, R4, R220, PT ;  /* 0x000000dc0400720c */ /* 0x000fe40003fc6270 */
[----:B------:R-:W-:-:S02]  /*3740*/  FSEL R6, R57, -INF , !P0 ;  /* 0xff80000039067808 */ /* 0x000fc40004000000 */
[----:B------:R-:W-:Y:S02]  /*3750*/  ISETP.GE.AND P5, PT, R11, R220, PT ;  /* 0x000000dc0b00720c */ /* 0x000fe40003fa6270 */
[----:B------:R-:W-:Y:S02]  /*3760*/  FSEL R52, R52, -INF , !P2 ;  /* 0xff80000034347808 */ /* 0x000fe40005000000 */
[C---:B------:R-:W-:Y:S02]  /*3770*/  ISETP.GT.AND P0, PT, R221.reuse, R31, PT ;  /* 0x0000001fdd00720c */ /* 0x040fe40003f04270 */
[----:B------:R-:W-:Y:S02]  /*3780*/  ISETP.GT.AND P2, PT, R221, R7, PT ;  /* 0x00000007dd00720c */ /* 0x000fe40003f44270 */
[----:B------:R-:W-:Y:S02]  /*3790*/  FSEL R6, R6, -INF , !P6 ;  /* 0xff80000006067808 */ /* 0x000fe40007000000 */
[----:B------:R-:W-:-:S02]  /*37a0*/  FSEL R234, R52, -INF , !P5 ;  /* 0xff80000034ea7808 */ /* 0x000fc40006800000 */
[-C--:B------:R-:W-:Y:S02]  /*37b0*/  ISETP.GE.AND P6, PT, R31, R220.reuse, PT ;  /* 0x000000dc1f00720c */ /* 0x080fe40003fc6270 */
[----:B------:R-:W-:Y:S02]  /*37c0*/  FSEL R53, R53, -INF , !P0 ;  /* 0xff80000035357808 */ /* 0x000fe40004000000 */
[----:B------:R-:W-:Y:S02]  /*37d0*/  ISETP.GE.AND P5, PT, R7, R220, PT ;  /* 0x000000dc0700720c */ /* 0x000fe40003fa6270 */
        /* <DEDUP_REMOVED lines=9> */
[C---:B------:R-:W-:Y:S02]  /*3870*/  ISETP.GT.AND P0, PT, R221.reuse, R28, PT ;  /* 0x0000001cdd00720c */ /* 0x040fe40003f04270 */
[----:B------:R-:W-:Y:S02]  /*3880*/  ISETP.GT.AND P2, PT, R221, R27, PT ;  /* 0x0000001bdd00720c */ /* 0x000fe40003f44270 */
[----:B------:R-:W-:Y:S02]  /*3890*/  FSEL R214, R49, -INF , !P6 ;  /* 0xff80000031d67808 */ /* 0x000fe40007000000 */
[----:B------:R-:W-:Y:S02]  /*38a0*/  FSEL R211, R44, -INF , !P5 ;  /* 0xff8000002cd37808 */ /* 0x000fe40006800000 */
[----:B------:R-:W-:Y:S02]  /*38b0*/  ISETP.GE.AND P6, PT, R28, R220, PT ;  /* 0x000000dc1c00720c */ /* 0x000fe40003fc6270 */
[----:B------:R-:W-:-:S02]  /*38c0*/  FSEL R45, R45, -INF , !P0 ;  /* 0xff8000002d2d7808 */ /* 0x000fc40004000000 */
[----:B------:R-:W-:Y:S02]  /*38d0*/  ISETP.GE.AND P5, PT, R27, R220, PT ;  /* 0x000000dc1b00720c */ /* 0x000fe40003fa6270 */
[----:B------:R-:W-:Y:S02]  /*38e0*/  FSEL R64, R64, -INF , !P2 ;  /* 0xff80000040407808 */ /* 0x000fe40005000000 */
[----:B------:R-:W-:Y:S02]  /*38f0*/  ISETP.GT.AND P0, PT, R221, R26, PT ;  /* 0x0000001add00720c */ /* 0x000fe40003f04270 */
[----:B------:R-:W-:Y:S02]  /*3900*/  FSEL R210, R45, -INF , !P6 ;  /* 0xff8000002dd27808 */ /* 0x000fe40007000000 */
[----:B------:R-:W-:Y:S02]  /*3910*/  FSEL R209, R64, -INF , !P5 ;  /* 0xff80000040d17808 */ /* 0x000fe40006800000 */
[----:B------:R-:W-:-:S02]  /*3920*/  ISETP.GT.AND P6, PT, R182, R34, PT ;  /* 0x00000022b600720c */ /* 0x000fc40003fc4270 */
[----:B------:R-:W-:Y:S02]  /*3930*/  ISETP.GE.AND P5, PT, R26, R220, PT ;  /* 0x000000dc1a00720c */ /* 0x000fe40003fa6270 */
[----:B------:R-:W-:Y:S02]  /*3940*/  FSEL R65, R65, -INF , !P0 ;  /* 0xff80000041417808 */ /* 0x000fe40004000000 */
[----:B------:R-:W-:Y:S02]  /*3950*/  FSEL R18, R18, -INF , !P4 ;  /* 0xff80000012127808 */ /* 0x000fe40006000000 */
[----:B------:R-:W-:Y:S02]  /*3960*/  ISETP.GT.AND P0, PT, R182, R25, PT ;  /* 0x00000019b600720c */ /* 0x000fe40003f04270 */
[-C--:B------:R-:W-:Y:S02]  /*3970*/  ISETP.GE.AND P4, PT, R25, R219.reuse, PT ;  /* 0x000000db1900720c */ /* 0x080fe40003f86270 */
[----:B------:R-:W-:-:S02]  /*3980*/  ISETP.GE.AND P2, PT, R34, R219, PT ;  /* 0x000000db2200720c */ /* 0x000fc40003f46270 */
[----:B------:R-:W-:Y:S02]  /*3990*/  FSEL R19, R19, -INF , !P6 ;  /* 0xff80000013137808 */ /* 0x000fe40007000000 */
[----:B------:R-:W-:Y:S02]  /*39a0*/  FSEL R208, R65, -INF , !P5 ;  /* 0xff80000041d07808 */ /* 0x000fe40006800000 */
[----:B------:R-:W-:Y:S02]  /*39b0*/  FSEL R25, R18, -INF , !P3 ;  /* 0xff80000012197808 */ /* 0x000fe40005800000 */
[C---:B------:R-:W-:Y:S02]  /*39c0*/  ISETP.GT.AND P5, PT, R182.reuse, R33, PT ;  /* 0x00000021b600720c */ /* 0x040fe40003fa4270 */
[----:B------:R-:W-:Y:S02]  /*39d0*/  ISETP.GT.AND P3, PT, R182, R32, PT ;  /* 0x00000020b600720c */ /* 0x000fe40003f64270 */
[----:B------:R-:W-:-:S02]  /*39e0*/  FSEL R14, R14, -INF , !P0 ;  /* 0xff8000000e0e7808 */ /* 0x000fc40004000000 */
[----:B------:R-:W-:Y:S02]  /*39f0*/  FMNMX3.FTZ R12, R23, R22, R21, !PT ;  /* 0x00000016170c7276 */ /* 0x000fe40007810015 */
[----:B------:R-:W-:Y:S02]  /*3a00*/  FSEL R18, R19, -INF , !P2 ;  /* 0xff80000013127808 */ /* 0x000fe40005000000 */
[----:B------:R-:W-:Y:S02]  /*3a10*/  ISETP.GT.AND P0, PT, R182, R24, PT ;  /* 0x00000018b600720c */ /* 0x000fe40003f04270 */
[----:B------:R-:W-:Y:S02]  /*3a20*/  ISETP.GE.AND P2, PT, R32, R219, PT ;  /* 0x000000db2000720c */ /* 0x000fe40003f46270 */
[----:B------:R-:W-:Y:S02]  /*3a30*/  FSEL R15, R15, -INF , !P5 ;  /* 0xff8000000f0f7808 */ /* 0x000fe40006800000 */
[----:B------:R-:W-:-:S02]  /*3a40*/  FSEL R62, R62, -INF , !P3 ;  /* 0xff8000003e3e7808 */ /* 0x000fc40005800000 */
[----:B------:R-:W-:Y:S02]  /*3a50*/  ISETP.GE.AND P6, PT, R33, R219, PT ;  /* 0x000000db2100720c */ /* 0x000fe40003fc6270 */
[----:B------:R-:W-:Y:S02]  /*3a60*/  FSEL R19, R14, -INF , !P4 ;  /* 0xff8000000e137808 */ /* 0x000fe40006000000 */
[----:B------:R-:W-:Y:S02]  /*3a70*/  ISETP.GT.AND P5, PT, R182, R5, PT ;  /* 0x00000005b600720c */ /* 0x000fe40003fa4270 */
[----:B------:R-:W-:Y:S02]  /*3a80*/  FMNMX3.FTZ R13, R12, R20, R10, !PT ;  /* 0x000000140c0d7276 */ /* 0x000fe4000781000a */
        /* <DEDUP_REMOVED lines=9> */
[----:B------:R-:W-:Y:S02]  /*3b20*/  ISETP.GE.AND P6, PT, R4, R219, PT ;  /* 0x000000db0400720c */ /* 0x000fe40003fc6270 */
[----:B------:R-:W-:Y:S02]  /*3b30*/  FMNMX3.FTZ R13, R13, R9, R8, !PT ;  /* 0x000000090d0d7276 */ /* 0x000fe40007810008 */
[----:B------:R-:W-:Y:S02]  /*3b40*/  FSEL R4, R63, -INF , !P4 ;  /* 0xff8000003f047808 */ /* 0x000fe40006000000 */
[----:B------:R-:W-:Y:S02]  /*3b50*/  ISETP.GE.AND P5, PT, R11, R219, PT ;  /* 0x000000db0b00720c */ /* 0x000fe40003fa6270 */
[----:B------:R-:W-:-:S02]  /*3b60*/  ISETP.GT.AND P4, PT, R182, R31, PT ;  /* 0x0000001fb600720c */ /* 0x000fc40003f84270 */
[----:B------:R-:W-:Y:S02]  /*3b70*/  FSEL R11, R58, -INF , !P3 ;  /* 0xff8000003a0b7808 */ /* 0x000fe40005800000 */
[----:B------:R-:W-:Y:S02]  /*3b80*/  FSEL R59, R59, -INF , !P0 ;  /* 0xff8000003b3b7808 */ /* 0x000fe40004000000 */
[----:B------:R-:W-:Y:S02]  /*3b90*/  FSEL R54, R54, -INF , !P2 ;  /* 0xff80000036367808 */ /* 0x000fe40005000000 */
[----:B------:R-:W-:Y:S02]  /*3ba0*/  FMNMX3.FTZ R12, R12, R24, R5, !PT ;  /* 0x000000180c0c7276 */ /* 0x000fe40007810005 */
[----:B------:R-:W-:Y:S02]  /*3bb0*/  ISETP.GT.AND P0, PT, R182, R7, PT ;  /* 0x00000007b600720c */ /* 0x000fe40003f04270 */
[----:B------:R-:W-:-:S02]  /*3bc0*/  FMNMX3.FTZ R13, R13, R6, R234, !PT ;  /* 0x000000060d0d7276 */ /* 0x000fc400078100ea */
[-C--:B------:R-:W-:Y:S02]  /*3bd0*/  ISETP.GE.AND P2, PT, R7, R219.reuse, PT ;  /* 0x000000db0700720c */ /* 0x080fe40003f46270 */
[----:B------:R-:W-:Y:S02]  /*3be0*/  FSEL R55, R55, -INF , !P4 ;  /* 0xff80000037377808 */ /* 0x000fe40006000000 */
[----:B------:R-:W-:Y:S02]  /*3bf0*/  ISETP.GE.AND P3, PT, R31, R219, PT ;  /* 0x000000db1f00720c */ /* 0x000fe40003f66270 */
[----:B------:R-:W-:Y:S02]  /*3c00*/  FSEL R7, R59, -INF , !P6 ;  /* 0xff8000003b077808 */ /* 0x000fe40007000000 */
[----:B------:R-:W-:Y:S02]  /*3c10*/  ISETP.GT.AND P4, PT, R182, R30, PT ;  /* 0x0000001eb600720c */ /* 0x000fe40003f84270 */
[----:B------:R-:W-:-:S02]  /*3c20*/  FSEL R227, R54, -INF , !P5 ;  /* 0xff80000036e37808 */ /* 0x000fc40006800000 */
[----:B------:R-:W-:Y:S02]  /*3c30*/  FMNMX3.FTZ R12, R12, R4, R11, !PT ;  /* 0x000000040c0c7276 */ /* 0x000fe4000781000b */
[----:B------:R-:W-:Y:S02]  /*3c40*/  ISETP.GT.AND P5, PT, R182, R29, PT ;  /* 0x0000001db600720c */ /* 0x000fe40003fa4270 */
[----:B------:R-:W-:Y:S02]  /*3c50*/  FSEL R50, R50, -INF , !P0 ;  /* 0xff80000032327808 */ /* 0x000fe40004000000 */
[----:B------:R-:W-:Y:S02]  /*3c60*/  FMNMX3.FTZ R14, R13, R218, R215, !PT ;  /* 0x000000da0d0e7276 */ /* 0x000fe400078100d7 */
[----:B------:R-:W-:Y:S02]  /*3c70*/  FSEL R217, R55, -INF , !P3 ;  /* 0xff80000037d97808 */ /* 0x000fe40005800000 */
[----:B------:R-:W-:-:S02]  /*3c80*/  ISETP.GT.AND P0, PT, R182, R28, PT ;  /* 0x0000001cb600720c */ /* 0x000fc40003f04270 */
[----:B------:R-:W-:Y:S02]  /*3c90*/  FSEL R51, R51, -INF , !P4 ;  /* 0xff80000033337808 */ /* 0x000fe40006000000 */
[----:B------:R-:W-:Y:S02]  /*3ca0*/  FMNMX3.FTZ R13, R12, R7, R227, !PT ;  /* 0x000000070c0d7276 */ /* 0x000fe400078100e3 */
[-C--:B------:R-:W-:Y:S02]  /*3cb0*/  ISETP.GE.AND P6, PT, R30, R219.reuse, PT ;  /* 0x000000db1e00720c */ /* 0x080fe40003fc6270 */
[----:B------:R-:W-:Y:S02]  /*3cc0*/  ISETP.GE.AND P3, PT, R29, R219, PT ;  /* 0x000000db1d00720c */ /* 0x000fe40003f66270 */
[----:B------:R-:W-:Y:S02]  /*3cd0*/  FSEL R212, R50, -INF , !P2 ;  /* 0xff80000032d47808 */ /* 0x000fe40005000000 */
[----:B------:R-:W-:-:S02]  /*3ce0*/  ISETP.GT.AND P4, PT, R182, R27, PT ;  /* 0x0000001bb600720c */ /* 0x000fc40003f84270 */
[----:B------:R-:W-:Y:S02]  /*3cf0*/  FSEL R46, R46, -INF , !P5 ;  /* 0xff8000002e2e7808 */ /* 0x000fe40006800000 */
[----:B------:R-:W-:Y:S02]  /*3d00*/  FMNMX3.FTZ R12, R14, R214, R211, !PT ;  /* 0x000000d60e0c7276 */ /* 0x000fe400078100d3 */
[----:B------:R-:W-:Y:S02]  /*3d10*/  FSEL R47, R47, -INF , !P0 ;  /* 0xff8000002f2f7808 */ /* 0x000fe40004000000 */
[-C--:B------:R-:W-:Y:S02]  /*3d20*/  ISETP.GE.AND P2, PT, R28, R219.reuse, PT ;  /* 0x000000db1c00720c */ /* 0x080fe40003f46270 */
[----:B------:R-:W-:Y:S02]  /*3d30*/  ISETP.GE.AND P5, PT, R27, R219, PT ;  /* 0x000000db1b00720c */ /* 0x000fe40003fa6270 */
[----:B------:R-:W-:-:S02]  /*3d40*/  ISETP.GT.AND P0, PT, R182, R26, PT ;  /* 0x0000001ab600720c */ /* 0x000fc40003f04270 */
[----:B------:R-:W-:Y:S02]  /*3d50*/  FSEL R66, R66, -INF , !P4 ;  /* 0xff80000042427808 */ /* 0x000fe40006000000 */
        /* <DEDUP_REMOVED lines=38> */
.L_x_1989:
[----:B------:R-:W2:Y:S01]  /*3fc0*/  SHFL.BFLY PT, R17, R12, 0x2, 0x1f ;  /* 0x0c401f000c117f89 */ /* 0x000ea200000e0000 */
[----:B------:R-:W-:Y:S01]  /*3fd0*/  FSEL R175, R67, -INF , !P4 ;  /* 0xff80000043af7808 */ /* 0x000fe20006000000 */
[----:B------:R-:W-:Y:S01]  /*3fe0*/  UIADD3 UR6, UPT, UPT, UR27, -0x4498517b, URZ ;  /* 0xbb67ae851b067890 */ /* 0x000fe2000fffe0ff */
[----:B------:R-:W-:Y:S01]  /*3ff0*/  FMNMX3.FTZ R13, R13, R205, R204, !PT ;  /* 0x000000cd0d0d7276 */ /* 0x000fe200078100cc */
[----:B------:R-:W-:Y:S01]  /*4000*/  IMAD.U32 R14, RZ, RZ, UR4 ;  /* 0x00000004ff0e7e24 */ /* 0x000fe2000f8e00ff */
[----:B------:R-:W-:Y:S01]  /*4010*/  LOP3.LUT R84, R84, UR26, R237, 0x96, !PT ;  /* 0x0000001a54547c12 */ /* 0x000fe2000f8e96ed */
[----:B------:R-:W-:Y:S01]  /*4020*/  IMAD.WIDE.U32 R232, R232, -0x2daee0ad, RZ ;  /* 0xd2511f53e8e87825 */ /* 0x000fe200078e00ff */
[----:B-1----:R-:W-:Y:S01]  /*4030*/  FMNMX.FTZ R29, R175, R13, !PT ;  /* 0x0000000daf1d7209 */ /* 0x002fe20007810000 */
[----:B------:R-:W-:Y:S01]  /*4040*/  UIADD3 UR19, UPT, UPT, UR26, -0x61c88647, URZ ;  /* 0x9e3779b91a137890 */ /* 0x000fe2000fffe0ff */
[----:B------:R-:W1:Y:S01]  /*4050*/  LDC R173, c[0x0][0x4f8] ;  /* 0x00013e00ffad7b82 */ /* 0x000e620000000800 */
[----:B------:R-:W-:Y:S01]  /*4060*/  IMAD.WIDE.U32 R230, R84, -0x2daee0ad, RZ ;  /* 0xd2511f5354e67825 */ /* 0x000fe200078e00ff */
[----:B------:R-:W-:Y:S01]  /*4070*/  LOP3.LUT R14, R14, UR27, R233, 0x96, !PT ;  /* 0x0000001b0e0e7c12 */ /* 0x000fe2000f8e96e9 */
[----:B------:R-:W3:Y:S01]  /*4080*/  SHFL.BFLY PT, R13, R29, 0x2, 0x1f ;  /* 0x0c401f001d0d7f89 */ /* 0x000ee200000e0000 */
[----:B------:R-:W-:Y:S01]  /*4090*/  UIADD3 UR18, UPT, UPT, UR26, 0x3c6ef372, URZ ;  /* 0x3c6ef3721a127890 */ /* 0x000fe2000fffe0ff */
[----:B------:R-:W-:Y:S01]  /*40a0*/  LOP3.LUT R203, R3, 0x200, R0, 0xf8, !PT ;  /* 0x0000020003cb7812 */ /* 0x000fe200078ef800 */
[----:B------:R-:W-:Y:S01]  /*40b0*/  UIADD3 UR25, UPT, UPT, UR27, 0x76cf5d0a, URZ ;  /* 0x76cf5d0a1b197890 */ /* 0x000fe2000fffe0ff */
[----:B------:R-:W-:Y:S01]  /*40c0*/  LOP3.LUT R228, R232, UR6, R231, 0x96, !PT ;  /* 0x00000006e8e47c12 */ /* 0x000fe2000f8e96e7 */
[----:B------:R-:W-:Y:S01]  /*40d0*/  IMAD.WIDE.U32 R26, R14, -0x326172a9, RZ ;  /* 0xcd9e8d570e1a7825 */ /* 0x000fe200078e00ff */
[----:B------:R-:W-:Y:S01]  /*40e0*/  UIADD3 UR24, UPT, UPT, UR27, 0x32370b8f, URZ ;  /* 0x32370b8f1b187890 */ /* 0x000fe2000fffe0ff */
[----:B------:R-:W-:Y:S01]  /*40f0*/  LEA R203, R203, UR5, 0x1 ;  /* 0x00000005cbcb7c11 */ /* 0x000fe2000f8e08ff */
[----:B------:R-:W4:Y:S01]  /*4100*/  LDCU UR6, c[0x0][0x45c] ;  /* 0x00008b80ff0677ac */ /* 0x000f220008000800 */
[----:B------:R-:W-:Y:S01]  /*4110*/  IMAD.WIDE.U32 R228, R228, -0x326172a9, RZ ;  /* 0xcd9e8d57e4e47825 */ /* 0x000fe200078e00ff */
[----:B------:R-:W-:-:S02]  /*4120*/  LOP3.LUT R14, R236, UR19, R27, 0x96, !PT ;  /* 0x00000013ec0e7c12 */ /* 0x000fc4000f8e961b */
[----:B--2---:R-:W-:Y:S01]  /*4130*/  FMNMX.FTZ R17, R12, R17, !PT ;  /* 0x000000110c117209 */ /* 0x004fe20007810000 */
[----:B------:R-:W-:Y:S01]  /*4140*/  UIADD3 UR17, UPT, UPT, UR26, -0x255992d5, URZ ;  /* 0xdaa66d2b1a117890 */ /* 0x000fe2000fffe0ff */
[----:B------:R-:W-:Y:S01]  /*4150*/  LOP3.LUT R26, R26, UR18, R229, 0x96, !PT ;  /* 0x000000121a1a7c12 */ /* 0x000fe2000f8e96e5 */
[----:B------:R-:W-:Y:S01]  /*4160*/  IMAD.WIDE.U32 R14, R14, -0x2daee0ad, RZ ;  /* 0xd2511f530e0e7825 */ /* 0x000fe200078e00ff */
[----:B------:R-:W-:Y:S01]  /*4170*/  UIADD3 UR13, UPT, UPT, UR26, 0x78dde6e4, URZ ;  /* 0x78dde6e41a0d7890 */ /* 0x000fe2000fffe0ff */
[----:B------:R-:W2:Y:S01]  /*4180*/  SHFL.BFLY PT, R164, R17, 0x1, 0x1f ;  /* 0x0c201f0011a47f89 */ /* 0x000ea200000e0000 */
[----:B------:R-:W-:Y:S01]  /*4190*/  UIADD3 UR21, UPT, UPT, UR27, -0x126145ec, URZ ;  /* 0xed9eba141b157890 */ /* 0x000fe2000fffe0ff */
[----:B------:R-:W-:Y:S01]  /*41a0*/  IMAD.WIDE.U32 R26, R26, -0x2daee0ad, RZ ;  /* 0xd2511f531a1a7825 */ /* 0x000fe200078e00ff */
[----:B------:R-:W-:Y:S01]  /*41b0*/  LOP3.LUT R12, R230, UR25, R15, 0x96, !PT ;  /* 0x00000019e60c7c12 */ /* 0x000fe2000f8e960f */
[----:B------:R-:W-:Y:S01]  /*41c0*/  UIADD3 UR20, UPT, UPT, UR27, -0x56f99767, URZ ;  /* 0xa90668991b147890 */ /* 0x000fe2000fffe0ff */
[----:B-1----:R-:W-:Y:S01]  /*41d0*/  LOP3.LUT R173, R173, 0xff, RZ, 0xc0, !PT ;  /* 0x000000ffadad7812 */ /* 0x002fe200078ec0ff */
[----:B------:R-:W-:Y:S01]  /*41e0*/  IMAD.IADD R172, R183, 0x1, R203 ;  /* 0x00000001b7ac7824 */ /* 0x000fe200078e02cb */
[----:B---3--:R-:W-:Y:S01]  /*41f0*/  FMNMX.FTZ R29, R29, R13, !PT ;  /* 0x0000000d1d1d7209 */ /* 0x008fe20007810000 */
[----:B------:R-:W-:Y:S01]  /*4200*/  IMAD.WIDE.U32 R12, R12, -0x326172a9, RZ ;  /* 0xcd9e8d570c0c7825 */ /* 0x000fe200078e00ff */
[----:B------:R-:W-:Y:S01]  /*4210*/  LOP3.LUT R14, R14, UR24, R27, 0x96, !PT ;  /* 0x000000180e0e7c12 */ /* 0x000fe2000f8e961b */
[----:B------:R-:W-:Y:S01]  /*4220*/  UIADD3 UR8, UPT, UPT, UR26, -0x4ab325aa, URZ ;  /* 0xb54cda561a087890 */ /* 0x000fe2000fffe0ff */
[----:B------:R-:W-:Y:S01]  /*4230*/  LDSM.16.MT88.4 R48, [R172+0x1a000] ;  /* 0x01a00000ac30783b */ /* 0x000fe20000004200 */
[----:B------:R-:W-:Y:S01]  /*4240*/  IMAD.IADD R202, R185, 0x1, R203 ;  /* 0x00000001b9ca7824 */ /* 0x000fe200078e02cb */
[----:B------:R-:W-:Y:S01]  /*4250*/  LOP3.LUT R13, R228, UR17, R13, 0x96, !PT ;  /* 0x00000011e40d7c12 */ /* 0x000fe2000f8e960d */
[----:B------:R-:W-:Y:S01]  /*4260*/  IMAD.WIDE.U32 R14, R14, -0x326172a9, RZ ;  /* 0xcd9e8d570e0e7825 */ /* 0x000fe200078e00ff */
[----:B------:R-:W1:Y:S01]  /*4270*/  SHFL.BFLY PT, R28, R29, 0x1, 0x1f ;  /* 0x0c201f001d1c7f89 */ /* 0x000e6200000e0000 */
[----:B------:R-:W-:-:S02]  /*4280*/  UIADD3 UR9, UPT, UPT, UR26, 0x1715609d, URZ ;  /* 0x1715609d1a097890 */ /* 0x000fc4000fffe0ff */
[----:B------:R-:W-:Y:S01]  /*4290*/  IMAD.WIDE.U32 R30, R13, -0x2daee0ad, RZ ;  /* 0xd2511f530d1e7825 */ /* 0x000fe200078e00ff */
[----:B------:R-:W-:Y:S01]  /*42a0*/  LOP3.LUT R12, R12, UR13, R15, 0x96, !PT ;  /* 0x0000000d0c0c7c12 */ /* 0x000fe2000f8e960f */
[----:B------:R-:W-:Y:S01]  /*42b0*/  LDSM.16.MT88.4 R148, [R172+0x18000] ;  /* 0x01800000ac94783b */ /* 0x000fe20000004200 */
[----:B------:R-:W-:Y:S01]  /*42c0*/  UIADD3 UR7, UPT, UPT, UR27, 0x646e171e, URZ ;  /* 0x646e171e1b077890 */ /* 0x000fe2000fffe0ff */
[----:B------:R-:W-:Y:S01]  /*42d0*/  IMAD.IADD R201, R183, 0x1, R202 ;  /* 0x00000001b7c97824 */ /* 0x000fe200078e02ca */
[----:B------:R-:W-:Y:S01]  /*42e0*/  LOP3.LUT R16, R26, UR21, R31, 0x96, !PT ;  /* 0x000000151a107c12 */ /* 0x000fe2000f8e961f */
[----:B------:R-:W-:Y:S01]  /*42f0*/  IMAD.WIDE.U32 R12, R12, -0x2daee0ad, RZ ;  /* 0xd2511f530c0c7825 */ /* 0x000fe200078e00ff */
[----:B--2---:R-:W-:Y:S01]  /*4300*/  FMNMX.FTZ R164, R17, R164, !PT ;  /* 0x000000a411a47209 */ /* 0x004fe20007810000 */
[----:B------:R-:W-:Y:S01]  /*4310*/  LDSM.16.MT88.4 R80, [R172+0x1c000] ;  /* 0x01c00000ac50783b */ /* 0x000fe20000004200 */
[----:B------:R-:W-:Y:S01]  /*4320*/  UIADD3 UR4, UPT, UPT, UR4, 0x1, URZ ;  /* 0x0000000104047890 */ /* 0x000fe2000fffe0ff */
[----:B------:R-:W-:Y:S01]  /*4330*/  IMAD.WIDE.U32 R16, R16, -0x326172a9, RZ ;  /* 0xcd9e8d5710107825 */ /* 0x000fe200078e00ff */
[----:B------:R-:W-:-:S03]  /*4340*/  FSETP.NEU.FTZ.AND P0, PT, R164, -INF , PT ;  /* 0xff800000a400780b */ /* 0x000fc60003f1d000 */
[----:B----4-:R-:W-:Y:S01]  /*4350*/  FMUL.FTZ R207, R164, UR6 ;  /* 0x00000006a4cf7c20 */ /* 0x010fe20008410000 */
[----:B------:R-:W-:Y:S01]  /*4360*/  LOP3.LUT R26, R30, UR20, R13, 0x96, !PT ;  /* 0x000000141e1a7c12 */ /* 0x000fe2000f8e960d */
[----:B------:R-:W-:Y:S01]  /*4370*/  IMAD R173, R173, 0x10000, R173 ;  /* 0x00010000adad7824 */ /* 0x000fe200078e02ad */
[----:B------:R-:W-:Y:S01]  /*4380*/  LDSM.16.MT88.4 R72, [R203+0x1c000] ;  /* 0x01c00000cb48783b */ /* 0x000fe20000004200 */
[----:B------:R-:W-:Y:S01]  /*4390*/  UISETP.GT.U32.AND UP0, UPT, UR12, UR14, UPT ;  /* 0x0000000e0c00728c */ /* 0x000fe2000bf04070 */
[----:B------:R-:W-:Y:S01]  /*43a0*/  FSEL R207, R207, RZ, P0 ;  /* 0x000000ffcfcf7208 */ /* 0x000fe20000000000 */
[----:B------:R-:W-:Y:S01]  /*43b0*/  IMAD.WIDE.U32 R26, R26, -0x326172a9, RZ ;  /* 0xcd9e8d571a1a7825 */ /* 0x000fe200078e00ff */
[----:B------:R-:W-:Y:S01]  /*43c0*/  LDSM.16.MT88.4 R112, [R172+0x1e000] ;  /* 0x01e00000ac70783b */ /* 0x000fe20000004200 */
[----:B-1----:R-:W-:Y:S02]  /*43d0*/  FMNMX.FTZ R3, R29, R28, !PT ;  /* 0x0000001c1d037209 */ /* 0x002fe40007810000 */
[--C-:B------:R-:W-:Y:S01]  /*43e0*/  FFMA.FTZ R198, R21, UR6, -R207.reuse ;  /* 0x0000000615c67c23 */ /* 0x100fe200080108cf */
[--C-:B------:R-:W-:Y:S01]  /*43f0*/  FFMA.FTZ R194, R20, UR6, -R207.reuse ;  /* 0x0000000614c27c23 */ /* 0x100fe200080108cf */
[----:B------:R-:W-:Y:S01]  /*4400*/  IMAD.MOV.U32 R15, RZ, RZ, R26 ;  /* 0x000000ffff0f7224 */ /* 0x000fe200078e001a */
[C---:B------:R-:W-:Y:S01]  /*4410*/  FSETP.NEU.FTZ.AND P0, PT, R3.reuse, -INF , PT ;  /* 0xff8000000300780b */ /* 0x040fe20003f1d000 */
[----:B------:R-:W-:Y:S01]  /*4420*/  FMUL.FTZ R174, R3, UR6 ;  /* 0x0000000603ae7c20 */ /* 0x000fe20008410000 */
[--C-:B------:R-:W-:Y:S01]  /*4430*/  FFMA.FTZ R200, R23, UR6, -R207.reuse ;  /* 0x0000000617c87c23 */ /* 0x100fe200080108cf */
[----:B------:R-:W-:Y:S01]  /*4440*/  MUFU.EX2 R198, R198 ;  /* 0x000000c600c67308 */ /* 0x000fe20000000800 */
[--C-:B------:R-:W-:Y:S01]  /*4450*/  FFMA.FTZ R199, R22, UR6, -R207.reuse ;  /* 0x0000000616c77c23 */ /* 0x100fe200080108cf */
[----:B------:R-:W-:Y:S01]  /*4460*/  PRMT R130, R26, 0x7771, RZ ;  /* 0x000077711a827816 */ /* 0x000fe200000000ff */
[--C-:B------:R-:W-:Y:S01]  /*4470*/  FFMA.FTZ R193, R10, UR6, -R207.reuse ;  /* 0x000000060ac17c23 */ /* 0x100fe200080108cf */
[----:B------:R-:W1:Y:S01]  /*4480*/  MUFU.EX2 R194, R194 ;  /* 0x000000c200c27308 */ /* 0x000e620000000800 */
[----:B------:R-:W-:Y:S01]  /*4490*/  LOP3.LUT R15, R15, 0xff, RZ, 0xc0, !PT ;  /* 0x000000ff0f0f7812 */ /* 0x000fe200078ec0ff */
[----:B------:R-:W-:Y:S01]  /*44a0*/  FFMA.FTZ R190, R9, UR6, -R207 ;  /* 0x0000000609be7c23 */ /* 0x000fe200080108cf */
[----:B------:R-:W-:Y:S01]  /*44b0*/  FSEL R174, R174, RZ, P0 ;  /* 0x000000ffaeae7208 */ /* 0x000fe20000000000 */
[----:B------:R-:W-:Y:S01]  /*44c0*/  MUFU.EX2 R200, R200 ;  /* 0x000000c800c87308 */ /* 0x000fe20000000800 */
[----:B------:R-:W-:Y:S01]  /*44d0*/  LOP3.LUT R129, R16, UR8, R27, 0x96, !PT ;  /* 0x0000000810817c12 */ /* 0x000fe2000f8e961b */
[----:B------:R-:W-:Y:S01]  /*44e0*/  FFMA.FTZ R184, R8, UR6, -R207 ;  /* 0x0000000608b87c23 */ /* 0x000fe200080108cf */
[----:B------:R-:W-:Y:S01]  /*44f0*/  PRMT R130, R15, 0x5410, R130 ;  /* 0x000054100f827816 */ /* 0x000fe20000000082 */
[----:B------:R-:W2:Y:S01]  /*4500*/  MUFU.EX2 R199, R199 ;  /* 0x000000c700c77308 */ /* 0x000ea20000000800 */
[C---:B------:R-:W-:Y:S01]  /*4510*/  PRMT R131, R26.reuse, 0x7773, RZ ;  /* 0x000077731a837816 */ /* 0x040fe200000000ff */
[--C-:B------:R-:W-:Y:S01]  /*4520*/  FFMA.FTZ R197, R25, UR6, -R174.reuse ;  /* 0x0000000619c57c23 */ /* 0x100fe200080108ae */
[----:B------:R-:W-:Y:S01]  /*4530*/  PRMT R13, R26, 0x7772, RZ ;  /* 0x000077721a0d7816 */ /* 0x000fe200000000ff */
[--C-:B------:R-:W-:Y:S01]  /*4540*/  FFMA.FTZ R192, R24, UR6, -R174.reuse ;  /* 0x0000000618c07c23 */ /* 0x100fe200080108ae */
[----:B------:R-:W-:Y:S01]  /*4550*/  LOP3.LUT R15, R129, 0xffff, RZ, 0xc0, !PT ;  /* 0x0000ffff810f7812 */ /* 0x000fe200078ec0ff */
[--C-:B------:R-:W-:Y:S01]  /*4560*/  FFMA.FTZ R196, R18, UR6, -R174.reuse ;  /* 0x0000000612c47c23 */ /* 0x100fe200080108ae */
[----:B------:R-:W3:Y:S01]  /*4570*/  LDSM.16.MT88.4 R24, [R201+0x1e000] ;  /* 0x01e00000c918783b */ /* 0x000ee20000004200 */
[--C-:B------:R-:W-:Y:S01]  /*4580*/  FFMA.FTZ R195, R19, UR6, -R174.reuse ;  /* 0x0000000613c37c23 */ /* 0x100fe200080108ae */
[----:B------:R-:W-:Y:S01]  /*4590*/  LOP3.LUT R128, R129, 0xff, RZ, 0xc0, !PT ;  /* 0x000000ff81807812 */ /* 0x000fe200078ec0ff */
[----:B------:R-:W-:Y:S01]  /*45a0*/  MUFU.EX2 R197, R197 ;  /* 0x000000c500c57308 */ /* 0x000fe20000000800 */
[----:B------:R-:W-:Y:S01]  /*45b0*/  SHF.R.U32.HI R15, RZ, 0x8, R15 ;  /* 0x00000008ff0f7819 */ /* 0x000fe2000001160f */
[--C-:B------:R-:W-:Y:S01]  /*45c0*/  FFMA.FTZ R178, R11, UR6, -R174.reuse ;  /* 0x000000060bb27c23 */ /* 0x100fe200080108ae */
[--C-:B------:R-:W-:Y:S01]  /*45d0*/  HSET2.LE.AND R130, R130, R173.reuse, PT ;  /* 0x000000ad82827233 */ /* 0x100fe20003803000 */
[----:B------:R-:W4:Y:S01]  /*45e0*/  MUFU.EX2 R196, R196 ;  /* 0x000000c400c47308 */ /* 0x000f220000000800 */
[----:B------:R-:W-:Y:S01]  /*45f0*/  PRMT R131, R13, 0x5410, R131 ;  /* 0x000054100d837816 */ /* 0x000fe20000000083 */
[----:B------:R-:W5:Y:S01]  /*4600*/  LDSM.16.MT88.4 R8, [R172+0x1a800] ;  /* 0x01a80000ac08783b */ /* 0x000f620000004200 */
[----:B-1----:R-:W-:Y:S01]  /*4610*/  F2FP.F16.F32.PACK_AB R18, R194, R198 ;  /* 0x000000c6c212723e */ /* 0x002fe200000000ff */
[----:B------:R-:W-:Y:S01]  /*4620*/  MUFU.EX2 R195, R195 ;  /* 0x000000c300c37308 */ /* 0x000fe20000000800 */
[----:B------:R-:W-:Y:S01]  /*4630*/  PRMT R13, R129, 0x7632, R13 ;  /* 0x00007632810d7816 */ /* 0x000fe2000000000d */
[----:B------:R-:W-:Y:S01]  /*4640*/  FFMA.FTZ R177, R6, UR6, -R207 ;  /* 0x0000000606b17c23 */ /* 0x000fe200080108cf */
[----:B------:R-:W-:Y:S01]  /*4650*/  PRMT R128, R128, 0x5410, R15 ;  /* 0x0000541080807816 */ /* 0x000fe2000000000f */
[----:B------:R-:W1:Y:S01]  /*4660*/  MUFU.EX2 R192, R192 ;  /* 0x000000c000c07308 */ /* 0x000e620000000800 */
[----:B------:R-:W-:Y:S01]  /*4670*/  LOP3.LUT R130, R18, R130, RZ, 0xc0, !PT ;  /* 0x0000008212827212 */ /* 0x000fe200078ec0ff */
[--C-:B------:R-:W-:Y:S01]  /*4680*/  FFMA.FTZ R176, R7, UR6, -R174.reuse ;  /* 0x0000000607b07c23 */ /* 0x100fe200080108ae */
[----:B------:R-:W-:Y:S01]  /*4690*/  SHF.R.U32.HI R129, RZ, 0x18, R129 ;  /* 0x00000018ff817819 */ /* 0x000fe20000011681 */
[--C-:B------:R-:W-:Y:S01]  /*46a0*/  FFMA.FTZ R191, R5, UR6, -R174.reuse ;  /* 0x0000000605bf7c23 */ /* 0x100fe200080108ae */
[----:B------:R-:W-:Y:S01]  /*46b0*/  LOP3.LUT R13, R13, 0xff, RZ, 0xc0, !PT ;  /* 0x000000ff0d0d7812 */ /* 0x000fe200078ec0ff */
[----:B------:R-:W-:Y:S01]  /*46c0*/  FFMA.FTZ R179, R4, UR6, -R174 ;  /* 0x0000000604b37c23 */ /* 0x000fe200080108ae */
[----:B------:R-:W-:Y:S01]  /*46d0*/  LOP3.LUT R18, R14, UR9, R17, 0x96, !PT ;  /* 0x000000090e127c12 */ /* 0x000fe2000f8e9611 */
[----:B------:R-:W-:Y:S01]  /*46e0*/  MUFU.EX2 R184, R184 ;  /* 0x000000b800b87308 */ /* 0x000fe20000000800 */
[--C-:B------:R-:W-:Y:S01]  /*46f0*/  HSET2.LE.AND R128, R128, R173.reuse, PT ;  /* 0x000000ad80807233 */ /* 0x100fe20003803000 */
[----:B------:R-:W5:Y:S01]  /*4700*/  LDSM.16.MT88.4 R20, [R172+0x18800] ;  /* 0x01880000ac14783b */ /* 0x000f620000004200 */
[----:B------:R-:W-:Y:S01]  /*4710*/  PRMT R129, R13, 0x5410, R129 ;  /* 0x000054100d817816 */ /* 0x000fe20000000081 */
[----:B------:R-:W-:Y:S01]  /*4720*/  IMAD.WIDE.U32 R18, R18, -0x2daee0ad, RZ ;  /* 0xd2511f5312127825 */ /* 0x000fe200078e00ff */
[----:B--2---:R-:W-:Y:S01]  /*4730*/  F2FP.F16.F32.PACK_AB R15, R199, R200 ;  /* 0x000000c8c70f723e */ /* 0x004fe200000000ff */
[----:B------:R-:W2:Y:S01]  /*4740*/  MUFU.EX2 R177, R177 ;  /* 0x000000b100b17308 */ /* 0x000ea20000000800 */
[----:B------:R-:W-:Y:S01]  /*4750*/  LOP3.LUT R131, R131, 0xff00ff, RZ, 0xc0, !PT ;  /* 0x00ff00ff83837812 */ /* 0x000fe200078ec0ff */
[----:B------:R-:W-:Y:S01]  /*4760*/  LDSM.16.MT88.4 R56, [R202+0x1a000] ;  /* 0x01a00000ca38783b */ /* 0x000fe20000004200 */
[----:B------:R-:W-:Y:S01]  /*4770*/  LOP3.LUT R128, R15, R128, RZ, 0xc0, !PT ;  /* 0x000000800f807212 */ /* 0x000fe200078ec0ff */
[----:B------:R-:W-:Y:S01]  /*4780*/  IMAD.MOV.U32 R15, RZ, RZ, R18 ;  /* 0x000000ffff0f7224 */ /* 0x000fe200078e0012 */
[--C-:B------:R-:W-:Y:S01]  /*4790*/  HSET2.LE.AND R129, R129, R173.reuse, PT ;  /* 0x000000ad81817233 */ /* 0x100fe20003803000 */
[----:B------:R-:W-:Y:S01]  /*47a0*/  MUFU.EX2 R178, R178 ;  /* 0x000000b200b27308 */ /* 0x000fe20000000800 */
[----:B----4-:R-:W-:Y:S01]  /*47b0*/  F2FP.F16.F32.PACK_AB R13, R196, R197 ;  /* 0x000000c5c40d723e */ /* 0x010fe200000000ff */
[----:B------:R-:W-:Y:S01]  /*47c0*/  LDSM.16.MT88.4 R132, [R201+0x18000] ;  /* 0x01800000c984783b */ /* 0x000fe20000004200 */
[--C-:B------:R-:W-:Y:S01]  /*47d0*/  HSET2.LE.AND R131, R131, R173.reuse, PT ;  /* 0x000000ad83837233 */ /* 0x100fe20003803000 */
[----:B------:R-:W4:Y:S01]  /*47e0*/  MUFU.EX2 R176, R176 ;  /* 0x000000b000b07308 */ /* 0x000f220000000800 */
[----:B-1----:R-:W-:Y:S01]  /*47f0*/  F2FP.F16.F32.PACK_AB R16, R192, R195 ;  /* 0x000000c3c010723e */ /* 0x002fe200000000ff */
[----:B------:R-:W-:Y:S01]  /*4800*/  LDSM.16.MT88.4 R88, [R202+0x1c000] ;  /* 0x01c00000ca58783b */ /* 0x000fe20000004200 */
[----:B------:R-:W-:Y:S01]  /*4810*/  LOP3.LUT R129, R13, R129, RZ, 0xc0, !PT ;  /* 0x000000810d817212 */ /* 0x000fe200078ec0ff */
[----:B------:R-:W-:Y:S01]  /*4820*/  MUFU.EX2 R193, R193 ;  /* 0x000000c100c17308 */ /* 0x000fe20000000800 */
[----:B------:R-:W-:Y:S01]  /*4830*/  PRMT R14, R18, 0x7771, RZ ;  /* 0x00007771120e7816 */ /* 0x000fe200000000ff */
[----:B------:R-:W-:Y:S01]  /*4840*/  LDSM.16.MT88.4 R156, [R203+0x18000] ;  /* 0x01800000cb9c783b */ /* 0x000fe20000004200 */
[----:B------:R-:W-:Y:S01]  /*4850*/  LOP3.LUT R15, R15, 0xff, RZ, 0xc0, !PT ;  /* 0x000000ff0f0f7812 */ /* 0x000fe200078ec0ff */
[----:B------:R-:W1:Y:S01]  /*4860*/  MUFU.EX2 R190, R190 ;  /* 0x000000be00be7308 */ /* 0x000e620000000800 */
[----:B------:R-:W-:Y:S01]  /*4870*/  LOP3.LUT R13, R12, UR7, R19, 0x96, !PT ;  /* 0x000000070c0d7c12 */ /* 0x000fe2000f8e9613 */
[----:B------:R-:W-:Y:S01]  /*4880*/  LDSM.16.MT88.4 R64, [R201+0x1a000] ;  /* 0x01a00000c940783b */ /* 0x000fe20000004200 */
[----:B------:R-:W-:Y:S01]  /*4890*/  LOP3.LUT R131, R16, R131, RZ, 0xc0, !PT ;  /* 0x0000008310837212 */ /* 0x000fe200078ec0ff */
[----:B------:R-:W-:Y:S01]  /*48a0*/  MUFU.EX2 R191, R191 ;  /* 0x000000bf00bf7308 */ /* 0x000fe20000000800 */
[C---:B------:R-:W-:Y:S01]  /*48b0*/  PRMT R16, R18.reuse, 0x7773, RZ ;  /* 0x0000777312107816 */ /* 0x040fe200000000ff */
[----:B------:R-:W-:Y:S01]  /*48c0*/  LDSM.16.MT88.4 R40, [R203+0x1a000] ;  /* 0x01a00000cb28783b */ /* 0x000fe20000004200 */
[----:B------:R-:W-:Y:S01]  /*48d0*/  PRMT R12, R18, 0x7772, RZ ;  /* 0x00007772120c7816 */ /* 0x000fe200000000ff */
[----:B------:R-:W5:Y:S01]  /*48e0*/  MUFU.EX2 R179, R179 ;  /* 0x000000b300b37308 */ /* 0x000f620000000800 */
[--C-:B------:R-:W-:Y:S01]  /*48f0*/  PRMT R6, R15, 0x5410, R14.reuse ;  /* 0x000054100f067816 */ /* 0x100fe2000000000e */
[C---:B------:R-:W-:Y:S01]  /*4900*/  HMMA.16816.F32 R44, R128.reuse, R48, RZ ;  /* 0x00000030802c723c */ /* 0x040fe200000018ff */
[C---:B------:R-:W-:Y:S01]  /*4910*/  LOP3.LUT R17, R13.reuse, 0xffff, RZ, 0xc0, !PT ;  /* 0x0000ffff0d117812 */ /* 0x040fe200078ec0ff */
[----:B------:R-:W-:Y:S01]  /*4920*/  LDSM.16.MT88.4 R104, [R203+0x1e000] ;  /* 0x01e00000cb68783b */ /* 0x000fe20000004200 */
[----:B------:R-:W-:Y:S01]  /*4930*/  PRMT R14, R13, 0x7632, R14 ;  /* 0x000076320d0e7816 */ /* 0x000fe2000000000e */
[----:B------:R-:W-:Y:S01]  /*4940*/  FFMA.FTZ R215, R215, UR6, -R207 ;  /* 0x00000006d7d77c23 */ /* 0x000fe200080108cf */
[----:B------:R-:W-:Y:S01]  /*4950*/  PRMT R12, R12, 0x5410, R16 ;  /* 0x000054100c0c7816 */ /* 0x000fe20000000010 */
[----:B------:R-:W-:Y:S01]  /*4960*/  LDSM.16.MT88.4 R140, [R202+0x18000] ;  /* 0x01800000ca8c783b */ /* 0x000fe20000004200 */
[----:B------:R-:W-:Y:S01]  /*4970*/  LOP3.LUT R16, R13, 0xff, RZ, 0xc0, !PT ;  /* 0x000000ff0d107812 */ /* 0x000fe200078ec0ff */
[C---:B------:R-:W-:Y:S01]  /*4980*/  HMMA.16816.F32 R48, R128.reuse, R50, RZ ;  /* 0x000000328030723c */ /* 0x040fe200000018ff */
[----:B------:R-:W-:Y:S01]  /*4990*/  SHF.R.U32.HI R5, RZ, 0x18, R13 ;  /* 0x00000018ff057819 */ /* 0x000fe2000001160d */
[----:B------:R-:W-:Y:S01]  /*49a0*/  LDSM.16.MT88.4 R96, [R201+0x1c000] ;  /* 0x01c00000c960783b */ /* 0x000fe20000004200 */
[----:B------:R-:W-:Y:S01]  /*49b0*/  SHF.R.U32.HI R17, RZ, 0x8, R17 ;  /* 0x00000008ff117819 */ /* 0x000fe20000011611 */
[----:B------:R-:W-:Y:S01]  /*49c0*/  FFMA.FTZ R234, R234, UR6, -R207 ;  /* 0x00000006eaea7c23 */ /* 0x000fe200080108cf */
[----:B------:R-:W-:Y:S01]  /*49d0*/  LOP3.LUT R13, R14, 0xff, RZ, 0xc0, !PT ;  /* 0x000000ff0e0d7812 */ /* 0x000fe200078ec0ff */
[----:B------:R-:W-:Y:S01]  /*49e0*/  LDSM.16.MT88.4 R120, [R202+0x1e000] ;  /* 0x01e00000ca78783b */ /* 0x000fe20000004200 */
[----:B------:R-:W-:Y:S01]  /*49f0*/  LOP3.LUT R4, R12, 0xff00ff, RZ, 0xc0, !PT ;  /* 0x00ff00ff0c047812 */ /* 0x000fe200078ec0ff */
[C---:B---3--:R-:W-:Y:S01]  /*4a00*/  HMMA.16816.F32 R124, R128.reuse, R24, RZ ;  /* 0x00000018807c723c */ /* 0x048fe200000018ff */
[----:B------:R-:W-:Y:S01]  /*4a10*/  PRMT R7, R16, 0x5410, R17 ;  /* 0x0000541010077816 */ /* 0x000fe20000000011 */
[----:B------:R-:W-:Y:S01]  /*4a20*/  LDSM.16.MT88.4 R168, [R203+0x18800] ;  /* 0x01880000cba8783b */ /* 0x000fe20000004200 */
[----:B------:R-:W-:Y:S01]  /*4a30*/  PRMT R5, R13, 0x5410, R5 ;  /* 0x000054100d057816 */ /* 0x000fe20000000005 */
[--C-:B------:R-:W-:Y:S01]  /*4a40*/  FFMA.FTZ R218, R218, UR6, -R207.reuse ;  /* 0x00000006dada7c23 */ /* 0x100fe200080108cf */
[--C-:B------:R-:W-:Y:S01]  /*4a50*/  HSET2.LE.AND R6, R6, R173.reuse, PT ;  /* 0x000000ad06067233 */ /* 0x100fe20003803000 */
[----:B------:R-:W3:Y:S01]  /*4a60*/  LDSM.16.MT88.4 R16, [R172+0x1c800] ;  /* 0x01c80000ac10783b */ /* 0x000ee20000004200 */
[----:B--2---:R-:W-:Y:S01]  /*4a70*/  F2FP.F16.F32.PACK_AB R29, R177, R184 ;  /* 0x000000b8b11d723e */ /* 0x004fe200000000ff */
[C---:B------:R-:W-:Y:S01]  /*4a80*/  HMMA.16816.F32 R152, R128.reuse, R148, RZ ;  /* 0x000000948098723c */ /* 0x040fe200000018ff */
[--C-:B------:R-:W-:Y:S01]  /*4a90*/  HSET2.LE.AND R4, R4, R173.reuse, PT ;  /* 0x000000ad04047233 */ /* 0x100fe20003803000 */
[----:B------:R-:W-:Y:S01]  /*4aa0*/  LDSM.16.MT88.4 R12, [R172+0x1e800] ;  /* 0x01e80000ac0c783b */ /* 0x000fe20000004200 */
[----:B----4-:R-:W-:Y:S01]  /*4ab0*/  F2FP.F16.F32.PACK_AB R28, R176, R178 ;  /* 0x000000b2b01c723e */ /* 0x010fe200000000ff */
[--C-:B------:R-:W-:Y:S01]  /*4ac0*/  FFMA.FTZ R227, R227, UR6, -R174.reuse ;  /* 0x00000006e3e37c23 */ /* 0x100fe200080108ae */
[----:B------:R-:W-:Y:S01]  /*4ad0*/  LOP3.LUT R6, R29, R6, RZ, 0xc0, !PT ;  /* 0x000000061d067212 */ /* 0x000fe200078ec0ff */
[----:B------:R-:W-:Y:S01]  /*4ae0*/  LDSM.16.MT88.4 R32, [R203+0x1a800] ;  /* 0x01a80000cb20783b */ /* 0x000fe20000004200 */
[--C-:B------:R-:W-:Y:S01]  /*4af0*/  HSET2.LE.AND R25, R7, R173.reuse, PT ;  /* 0x000000ad07197233 */ /* 0x100fe20003803000 */
[C---:B------:R-:W-:Y:S01]  /*4b00*/  HMMA.16816.F32 R148, R128.reuse, R150, RZ ;  /* 0x000000968094723c */ /* 0x040fe200000018ff */
[----:B------:R-:W-:Y:S01]  /*4b10*/  HSET2.LE.AND R5, R5, R173, PT ;  /* 0x000000ad05057233 */ /* 0x000fe20003803000 */
[----:B------:R-:W-:Y:S01]  /*4b20*/  FFMA.FTZ R217, R217, UR6, -R174 ;  /* 0x00000006d9d97c23 */ /* 0x000fe200080108ae */
[----:B-1----:R-:W-:Y:S01]  /*4b30*/  F2FP.F16.F32.PACK_AB R29, R190, R193 ;  /* 0x000000c1be1d723e */ /* 0x002fe200000000ff */
[----:B------:R-:W-:Y:S01]  /*4b40*/  MUFU.EX2 R234, R234 ;  /* 0x000000ea00ea7308 */ /* 0x000fe20000000800 */
[----:B-----5:R-:W-:Y:S01]  /*4b50*/  F2FP.F16.F32.PACK_AB R24, R179, R191 ;  /* 0x000000bfb318723e */ /* 0x020fe200000000ff */
[--C-:B------:R-:W-:Y:S01]  /*4b60*/  FFMA.FTZ R208, R208, UR6, -R207.reuse ;  /* 0x00000006d0d07c23 */ /* 0x100fe200080108cf */
[----:B------:R-:W-:Y:S01]  /*4b70*/  LOP3.LUT R7, R28, R4, RZ, 0xc0, !PT ;  /* 0x000000041c077212 */ /* 0x000fe200078ec0ff */
[C---:B------:R-:W-:Y:S01]  /*4b80*/  HMMA.16816.F32 R76, R128.reuse, R80, RZ ;  /* 0x00000050804c723c */ /* 0x040fe200000018ff */
[----:B------:R-:W-:Y:S01]  /*4b90*/  LOP3.LUT R4, R29, R25, RZ, 0xc0, !PT ;  /* 0x000000191d047212 */ /* 0x000fe200078ec0ff */
[----:B------:R-:W-:Y:S01]  /*4ba0*/  MUFU.EX2 R218, R218 ;  /* 0x000000da00da7308 */ /* 0x000fe20000000800 */
[----:B------:R-:W-:Y:S01]  /*4bb0*/  LOP3.LUT R5, R24, R5, RZ, 0xc0, !PT ;  /* 0x0000000518057212 */ /* 0x000fe200078ec0ff */
[----:B------:R-:W-:Y:S01]  /*4bc0*/  LDSM.16.MT88.4 R28, [R203+0x1e800] ;  /* 0x01e80000cb1c783b */ /* 0x000fe20000004200 */
[----:B------:R-:W-:Y:S01]  /*4bd0*/  FFMA.FTZ R211, R211, UR6, -R207 ;  /* 0x00000006d3d37c23 */ /* 0x000fe200080108cf */
[----:B------:R-:W-:Y:S01]  /*4be0*/  MUFU.EX2 R227, R227 ;  /* 0x000000e300e37308 */ /* 0x000fe20000000800 */
[----:B------:R-:W-:Y:S01]  /*4bf0*/  FADD.FTZ R199, R200, R199 ;  /* 0x000000c7c8c77221 */ /* 0x000fe20000010000 */
[----:B------:R-:W-:Y:S01]  /*4c00*/  HMMA.16816.F32 R80, R128, R82, RZ ;  /* 0x000000528050723c */ /* 0x000fe200000018ff */
[----:B------:R-:W-:Y:S01]  /*4c10*/  FADD.FTZ R196, R197, R196 ;  /* 0x000000c4c5c47221 */ /* 0x000fe20000010000 */
[----:B------:R-:W1:Y:S01]  /*4c20*/  MUFU.EX2 R217, R217 ;  /* 0x000000d900d97308 */ /* 0x000e620000000800 */
[----:B------:R-:W-:-:S02]  /*4c30*/  FADD.FTZ R198, R198, R199 ;  /* 0x000000c7c6c67221 */ /* 0x000fc40000010000 */
[----:B------:R-:W-:Y:S02]  /*4c40*/  FADD.FTZ R195, R195, R196 ;  /* 0x000000c4c3c37221 */ /* 0x000fe40000010000 */
[----:B------:R-:W-:Y:S01]  /*4c50*/  FADD.FTZ R198, R194, R198 ;  /* 0x000000c6c2c67221 */ /* 0x000fe20000010000 */
[C---:B------:R-:W-:Y:S01]  /*4c60*/  HMMA.16816.F32 R44, R4.reuse, R8, R44 ;  /* 0x00000008042c723c */ /* 0x040fe2000000182c */
[----:B------:R-:W-:Y:S02]  /*4c70*/  FADD.FTZ R195, R192, R195 ;  /* 0x000000c3c0c37221 */ /* 0x000fe40000010000 */
[----:B------:R-:W-:Y:S02]  /*4c80*/  FADD.FTZ R193, R193, R198 ;  /* 0x000000c6c1c17221 */ /* 0x000fe40000010000 */
[----:B------:R-:W-:Y:S02]  /*4c90*/  FADD.FTZ R191, R191, R195 ;  /* 0x000000c3bfbf7221 */ /* 0x000fe40000010000 */
[----:B------:R-:W-:Y:S01]  /*4ca0*/  FADD.FTZ R193, R190, R193 ;  /* 0x000000c1bec17221 */ /* 0x000fe20000010000 */
[----:B------:R-:W-:Y:S01]  /*4cb0*/  HMMA.16816.F32 R48, R4, R10, R48 ;  /* 0x0000000a0430723c */ /* 0x000fe20000001830 */
[----:B------:R-:W2:Y:S01]  /*4cc0*/  LDSM.16.MT88.4 R8, [R203+0x1c800] ;  /* 0x01c80000cb08783b */ /* 0x000ea20000004200 */
[----:B------:R-:W-:Y:S01]  /*4cd0*/  FADD.FTZ R191, R179, R191 ;  /* 0x000000bfb3bf7221 */ /* 0x000fe20000010000 */
[----:B------:R-:W-:-:S03]  /*4ce0*/  FADD.FTZ R184, R184, R193 ;  /* 0x000000c1b8b87221 */ /* 0x000fc60000010000 */
[----:B------:R-:W-:Y:S01]  /*4cf0*/  FADD.FTZ R178, R178, R191 ;  /* 0x000000bfb2b27221 */ /* 0x000fe20000010000 */
[----:B------:R-:W-:Y:S01]  /*4d00*/  FADD.FTZ R184, R177, R184 ;  /* 0x000000b8b1b87221 */ /* 0x000fe20000010000 */
[----:B------:R-:W-:Y:S02]  /*4d10*/  HMMA.16816.F32 R68, R128, R72, RZ ;  /* 0x000000488044723c */ /* 0x000fe400000018ff */
[----:B------:R-:W-:-:S06]  /*4d20*/  FADD.FTZ R178, R176, R178 ;  /* 0x000000b2b0b27221 */ /* 0x000fcc0000010000 */
[C---:B------:R-:W-:Y:S08]  /*4d30*/  HMMA.16816.F32 R72, R128.reuse, R74, RZ ;  /* 0x0000004a8048723c */ /* 0x040ff000000018ff */
[----:B------:R-:W-:Y:S08]  /*4d40*/  HMMA.16816.F32 R108, R128, R112, RZ ;  /* 0x00000070806c723c */ /* 0x000ff000000018ff */
[C---:B------:R-:W-:Y:S08]  /*4d50*/  HMMA.16816.F32 R152, R4.reuse, R20, R152 ;  /* 0x000000140498723c */ /* 0x040ff00000001898 */
[----:B------:R-:W-:Y:S01]  /*4d60*/  HMMA.16816.F32 R148, R4, R22, R148 ;  /* 0x000000160494723c */ /* 0x000fe20000001894 */
[----:B------:R-:W4:Y:S07]  /*4d70*/  LDSM.16.MT88.4 R20, [R202+0x1a800] ;  /* 0x01a80000ca14783b */ /* 0x000f2e0000004200 */
[----:B------:R-:W-:Y:S08]  /*4d80*/  HMMA.16816.F32 R112, R128, R114, RZ ;  /* 0x000000728070723c */ /* 0x000ff000000018ff */
[C---:B---3--:R-:W-:Y:S08]  /*4d90*/  HMMA.16816.F32 R76, R4.reuse, R16, R76 ;  /* 0x00000010044c723c */ /* 0x048ff0000000184c */
[C---:B------:R-:W-:Y:S01]  /*4da0*/  HMMA.16816.F32 R80, R4.reuse, R18, R80 ;  /* 0x000000120450723c */ /* 0x040fe20000001850 */
[----:B------:R-:W3:Y:S07]  /*4db0*/  LDSM.16.MT88.4 R16, [R201+0x18800] ;  /* 0x01880000c910783b */ /* 0x000eee0000004200 */
[C---:B--2---:R-:W-:Y:S08]  /*4dc0*/  HMMA.16816.F32 R68, R4.reuse, R8, R68 ;  /* 0x000000080444723c */ /* 0x044ff00000001844 */
[----:B------:R-:W-:Y:S01]  /*4dd0*/  HMMA.16816.F32 R72, R4, R10, R72 ;  /* 0x0000000a0448723c */ /* 0x000fe20000001848 */
[----:B------:R-:W2:Y:S07]  /*4de0*/  LDSM.16.MT88.4 R8, [R202+0x1c800] ;  /* 0x01c80000ca08783b */ /* 0x000eae0000004200 */
[----:B------:R-:W-:Y:S08]  /*4df0*/  HMMA.16816.F32 R52, R128, R56, RZ ;  /* 0x000000388034723c */ /* 0x000ff000000018ff */
[C---:B------:R-:W-:Y:S08]  /*4e00*/  HMMA.16816.F32 R108, R4.reuse, R12, R108 ;  /* 0x0000000c046c723c */ /* 0x040ff0000000186c */
[----:B------:R-:W-:Y:S01]  /*4e10*/  HMMA.16816.F32 R112, R4, R14, R112 ;  /* 0x0000000e0470723c */ /* 0x000fe20000001870 */
[----:B------:R-:W5:Y:S07]  /*4e20*/  LDSM.16.MT88.4 R12, [R201+0x1a800] ;  /* 0x01a80000c90c783b */ /* 0x000f6e0000004200 */
[C---:B------:R-:W-:Y:S08]  /*4e30*/  HMMA.16816.F32 R136, R128.reuse, R132, RZ ;  /* 0x000000848088723c */ /* 0x040ff000000018ff */
[C---:B------:R-:W-:Y:S08]  /*4e40*/  HMMA.16816.F32 R132, R128.reuse, R134, RZ ;  /* 0x000000868084723c */ /* 0x040ff000000018ff */
[C---:B------:R-:W-:Y:S08]  /*4e50*/  HMMA.16816.F32 R84, R128.reuse, R88, RZ ;  /* 0x000000588054723c */ /* 0x040ff000000018ff */
[C---:B------:R-:W-:Y:S08]  /*4e60*/  HMMA.16816.F32 R160, R128.reuse, R156, RZ ;  /* 0x0000009c80a0723c */ /* 0x040ff000000018ff */
[C---:B------:R-:W-:Y:S08]  /*4e70*/  HMMA.16816.F32 R156, R128.reuse, R158, RZ ;  /* 0x0000009e809c723c */ /* 0x040ff000000018ff */
[----:B------:R-:W-:Y:S08]  /*4e80*/  HMMA.16816.F32 R60, R128, R64, RZ ;  /* 0x00000040803c723c */ /* 0x000ff000000018ff */
[----:B----4-:R-:W-:Y:S01]  /*4e90*/  HMMA.16816.F32 R52, R4, R20, R52 ;  /* 0x000000140434723c */ /* 0x010fe20000001834 */
[----:B------:R-:W-:-:S05]  /*4ea0*/  IMAD.U32 R20, RZ, RZ, UR4 ;  /* 0x00000004ff147e24 */ /* 0x000fca000f8e00ff */
[----:B------:R-:W-:Y:S02]  /*4eb0*/  LOP3.LUT R20, R20, UR27, R233, 0x96, !PT ;  /* 0x0000001b14147c12 */ /* 0x000fe4000f8e96e9 */
[----:B------:R-:W-:Y:S03]  /*4ec0*/  HMMA.16816.F32 R64, R128, R66, RZ ;  /* 0x000000428040723c */ /* 0x000fe600000018ff */
[----:B------:R-:W-:-:S05]  /*4ed0*/  IMAD.WIDE.U32 R20, R20, -0x326172a9, RZ ;  /* 0xcd9e8d5714147825 */ /* 0x000fca00078e00ff */
[----:B------:R-:W-:Y:S01]  /*4ee0*/  HMMA.16816.F32 R88, R128, R90, RZ ;  /* 0x0000005a8058723c */ /* 0x000fe200000018ff */
[----:B------:R-:W-:-:S07]  /*4ef0*/  LOP3.LUT R20, R20, UR18, R229, 0x96, !PT ;  /* 0x0000001214147c12 */ /* 0x000fce000f8e96e5 */
[C---:B---3--:R-:W-:Y:S08]  /*4f00*/  HMMA.16816.F32 R136, R4.reuse, R16, R136 ;  /* 0x000000100488723c */ /* 0x048ff00000001888 */
[C---:B------:R-:W-:Y:S01]  /*4f10*/  HMMA.16816.F32 R132, R4.reuse, R18, R132 ;  /* 0x000000120484723c */ /* 0x040fe20000001884 */
[----:B------:R-:W3:Y:S07]  /*4f20*/  LDSM.16.MT88.4 R16, [R201+0x1c800] ;  /* 0x01c80000c910783b */ /* 0x000eee0000004200 */
[----:B--2---:R-:W-:Y:S01]  /*4f30*/  HMMA.16816.F32 R84, R4, R8, R84 ;  /* 0x000000080454723c */ /* 0x004fe20000001854 */
[----:B------:R-:W-:Y:S01]  /*4f40*/  LOP3.LUT R8, R236, UR19, R21, 0x96, !PT ;  /* 0x00000013ec087c12 */ /* 0x000fe2000f8e9615 */
[----:B------:R-:W-:-:S06]  /*4f50*/  IMAD.WIDE.U32 R20, R20, -0x2daee0ad, RZ ;  /* 0xd2511f5314147825 */ /* 0x000fcc00078e00ff */
        /* <DEDUP_REMOVED lines=10> */
[----:B------:R-:W-:Y:S08]  /*5000*/  HMMA.16816.F32 R120, R128, R122, RZ ;  /* 0x0000007a8078723c */ /* 0x000ff000000018ff */
[----:B------:R-:W-:Y:S01]  /*5010*/  HMMA.16816.F32 R156, R4, R170, R156 ;  /* 0x000000aa049c723c */ /* 0x000fe2000000189c */
[----:B------:R-:W-:-:S03]  /*5020*/  IMAD.WIDE.U32 R170, R8, -0x2daee0ad, RZ ;  /* 0xd2511f5308aa7825 */ /* 0x000fc600078e00ff */
[----:B------:R-:W-:-:S04]  /*5030*/  LOP3.LUT R170, R170, UR24, R21, 0x96, !PT ;  /* 0x00000018aaaa7c12 */ /* 0x000fc8000f8e9615 */
[----:B------:R-:W-:Y:S01]  /*5040*/  HMMA.16816.F32 R128, R128, R26, RZ ;  /* 0x0000001a8080723c */ /* 0x000fe200000018ff */
[----:B------:R-:W2:Y:S07]  /*5050*/  LDSM.16.MT88.4 R24, [R202+0x18800] ;  /* 0x01880000ca18783b */ /* 0x000eae0000004200 */
[C---:B-----5:R-:W-:Y:S08]  /*5060*/  HMMA.16816.F32 R60, R4.reuse, R12, R60 ;  /* 0x0000000c043c723c */ /* 0x060ff0000000183c */
[C---:B------:R-:W-:Y:S01]  /*5070*/  HMMA.16816.F32 R64, R4.reuse, R14, R64 ;  /* 0x0000000e0440723c */ /* 0x040fe20000001840 */
[----:B------:R-:W4:Y:S07]  /*5080*/  LDSM.16.MT88.4 R12, [R202+0x1e800] ;  /* 0x01e80000ca0c783b */ /* 0x000f2e0000004200 */
[C---:B------:R-:W-:Y:S01]  /*5090*/  HMMA.16816.F32 R88, R4.reuse, R10, R88 ;  /* 0x0000000a0458723c */ /* 0x040fe20000001858 */
[----:B------:R-:W5:Y:S07]  /*50a0*/  LDSM.16.MT88.4 R8, [R201+0x1e800] ;  /* 0x01e80000c908783b */ /* 0x000f6e0000004200 */
[----:B------:R-:W-:Y:S01]  /*50b0*/  HMMA.16816.F32 R56, R4, R22, R56 ;  /* 0x000000160438723c */ /* 0x000fe20000001838 */
[----:B------:R-:W-:Y:S01]  /*50c0*/  LOP3.LUT R22, R230, UR25, R171, 0x96, !PT ;  /* 0x00000019e6167c12 */ /* 0x000fe2000f8e96ab */
[----:B------:R-:W-:-:S04]  /*50d0*/  IMAD.WIDE.U32 R170, R170, -0x326172a9, RZ ;  /* 0xcd9e8d57aaaa7825 */ /* 0x000fc800078e00ff */
[----:B------:R-:W-:Y:S02]  /*50e0*/  IMAD.WIDE.U32 R22, R22, -0x326172a9, RZ ;  /* 0xcd9e8d5716167825 */ /* 0x000fe400078e00ff */
[----:B------:R-:W-:Y:S01]  /*50f0*/  HMMA.16816.F32 R160, R4, R168, R160 ;  /* 0x000000a804a0723c */ /* 0x000fe200000018a0 */
[----:B------:R-:W-:-:S07]  /*5100*/  LOP3.LUT R168, R22, UR13, R171, 0x96, !PT ;  /* 0x0000000d16a87c12 */ /* 0x000fce000f8e96ab */
[----:B---3--:R-:W-:Y:S01]  /*5110*/  HMMA.16816.F32 R92, R4, R16, R92 ;  /* 0x00000010045c723c */ /* 0x008fe2000000185c */
[----:B------:R-:W-:Y:S01]  /*5120*/  LOP3.LUT R16, R228, UR17, R23, 0x96, !PT ;  /* 0x00000011e4107c12 */ /* 0x000fe2000f8e9617 */
[----:B------:R-:W-:-:S04]  /*5130*/  IMAD.WIDE.U32 R168, R168, -0x2daee0ad, RZ ;  /* 0xd2511f53a8a87825 */ /* 0x000fc800078e00ff */
[----:B------:R-:W-:Y:S02]  /*5140*/  IMAD.WIDE.U32 R16, R16, -0x2daee0ad, RZ ;  /* 0xd2511f5310107825 */ /* 0x000fe400078e00ff */
[----:B------:R-:W-:Y:S01]  /*5150*/  HMMA.16816.F32 R96, R4, R18, R96 ;  /* 0x000000120460723c */ /* 0x000fe20000001860 */
[----:B------:R-:W-:Y:S02]  /*5160*/  LOP3.LUT R16, R16, UR20, R169, 0x96, !PT ;  /* 0x0000001410107c12 */ /* 0x000fe4000f8e96a9 */
[----:B------:R-:W-:Y:S02]  /*5170*/  LOP3.LUT R238, R20, UR21, R17, 0x96, !PT ;  /* 0x0000001514ee7c12 */ /* 0x000fe4000f8e9611 */
[----:B-1----:R-:W-:-:S03]  /*5180*/  F2FP.F16.F32.PACK_AB R169, R217, R227 ;  /* 0x000000e3d9a9723e */ /* 0x002fc600000000ff */
[----:B------:R-:W-:Y:S01]  /*5190*/  HMMA.16816.F32 R36, R4, R32, R36 ;  /* 0x000000200424723c */ /* 0x000fe20000001824 */
[----:B------:R-:W-:Y:S01]  /*51a0*/  IMAD.WIDE.U32 R18, R16, -0x326172a9, RZ ;  /* 0xcd9e8d5710127825 */ /* 0x000fe200078e00ff */
[----:B------:R-:W-:Y:S03]  /*51b0*/  LDSM.16.MT88.4 R20, [R172+0x1d000] ;  /* 0x01d00000ac14783b */ /* 0x000fe60000004200 */
[----:B------:R-:W-:Y:S01]  /*51c0*/  FADD.FTZ R227, R227, R178 ;  /* 0x000000b2e3e37221 */ /* 0x000fe20000010000 */
[----:B------:R-:W-:Y:S01]  /*51d0*/  IMAD.WIDE.U32 R238, R238, -0x326172a9, RZ ;  /* 0xcd9e8d57eeee7825 */ /* 0x000fe200078e00ff */
[----:B------:R-:W-:-:S03]  /*51e0*/  PRMT R16, R18, 0x7773, RZ ;  /* 0x0000777312107816 */ /* 0x000fc600000000ff */
[----:B------:R-:W-:Y:S01]  /*51f0*/  FADD.FTZ R227, R217, R227 ;  /* 0x000000e3d9e37221 */ /* 0x000fe20000010000 */
[C---:B------:R-:W-:Y:S01]  /*5200*/  HMMA.16816.F32 R40, R4.reuse, R34, R40 ;  /* 0x000000220428723c */ /* 0x040fe20000001828 */
[----:B------:R-:W-:Y:S07]  /*5210*/  LDSM.16.MT88.4 R32, [R172+0x19000] ;  /* 0x01900000ac20783b */ /* 0x000fee0000004200 */
[C---:B------:R-:W-:Y:S08]  /*5220*/  HMMA.16816.F32 R100, R4.reuse, R28, R100 ;  /* 0x0000001c0464723c */ /* 0x040ff00000001864 */
[C---:B------:R-:W-:Y:S01]  /*5230*/  HMMA.16816.F32 R104, R4.reuse, R30, R104 ;  /* 0x0000001e0468723c */ /* 0x040fe20000001868 */
[----:B------:R-:W1:Y:S07]  /*5240*/  LDSM.16.MT88.4 R28, [R172+0x1b000] ;  /* 0x01b00000ac1c783b */ /* 0x000e6e0000004200 */
[----:B--2---:R-:W-:Y:S01]  /*5250*/  HMMA.16816.F32 R144, R4, R24, R144 ;  /* 0x000000180490723c */ /* 0x004fe20000001890 */
[----:B------:R-:W-:Y:S01]  /*5260*/  F2FP.F16.F32.PACK_AB R24, R218, R234 ;  /* 0x000000eada18723e */ /* 0x000fe200000000ff */
[----:B------:R-:W-:-:S04]  /*5270*/  FADD.FTZ R234, R234, R184 ;  /* 0x000000b8eaea7221 */ /* 0x000fc80000010000 */
[----:B------:R-:W-:Y:S02]  /*5280*/  FADD.FTZ R234, R218, R234 ;  /* 0x000000eadaea7221 */ /* 0x000fe40000010000 */
[C---:B------:R-:W-:Y:S08]  /*5290*/  HMMA.16816.F32 R140, R4.reuse, R26, R140 ;  /* 0x0000001a048c723c */ /* 0x040ff0000000188c */
[----:B----4-:R-:W-:Y:S01]  /*52a0*/  HMMA.16816.F32 R116, R4, R12, R116 ;  /* 0x0000000c0474723c */ /* 0x010fe20000001874 */
[----:B------:R-:W-:-:S02]  /*52b0*/  PRMT R12, R18, 0x7772, RZ ;  /* 0x00007772120c7816 */ /* 0x000fc400000000ff */
[----:B------:R-:W-:Y:S02]  /*52c0*/  PRMT R13, R18, 0x7771, RZ ;  /* 0x00007771120d7816 */ /* 0x000fe400000000ff */
[----:B------:R-:W-:-:S03]  /*52d0*/  PRMT R12, R12, 0x5410, R16 ;  /* 0x000054100c0c7816 */ /* 0x000fc60000000010 */
[C---:B------:R-:W-:Y:S01]  /*52e0*/  HMMA.16816.F32 R120, R4.reuse, R14, R120 ;  /* 0x0000000e0478723c */ /* 0x040fe20000001878 */
[----:B------:R-:W-:Y:S01]  /*52f0*/  IMAD.MOV.U32 R14, RZ, RZ, R18 ;  /* 0x000000ffff0e7224 */ /* 0x000fe200078e0012 */
[----:B------:R-:W-:Y:S01]  /*5300*/  LOP3.LUT R15, R238, UR8, R19, 0x96, !PT ;  /* 0x00000008ee0f7c12 */ /* 0x000fe2000f8e9613 */
[----:B------:R-:W-:Y:S01]  /*5310*/  FFMA.FTZ R18, R214, UR6, -R207 ;  /* 0x00000006d6127c23 */ /* 0x000fe200080108cf */
[----:B------:R-:W-:Y:S01]  /*5320*/  LOP3.LUT R12, R12, 0xff00ff, RZ, 0xc0, !PT ;  /* 0x00ff00ff0c0c7812 */ /* 0x000fe200078ec0ff */
[----:B------:R2:W-:Y:S01]  /*5330*/  MUFU.EX2 R214, R215 ;  /* 0x000000d700d67308 */ /* 0x0005e20000000800 */
[----:B------:R-:W-:Y:S02]  /*5340*/  LOP3.LUT R16, R14, 0xff, RZ, 0xc0, !PT ;  /* 0x000000ff0e107812 */ /* 0x000fe400078ec0ff */
[----:B-----5:R-:W-:Y:S01]  /*5350*/  HMMA.16816.F32 R124, R4, R8, R124 ;  /* 0x00000008047c723c */ /* 0x020fe2000000187c */
[C---:B------:R-:W-:Y:S02]  /*5360*/  LOP3.LUT R17, R15.reuse, 0xffff, RZ, 0xc0, !PT ;  /* 0x0000ffff0f117812 */ /* 0x040fe400078ec0ff */
[----:B------:R-:W-:-:S02]  /*5370*/  LOP3.LUT R9, R15, 0xff, RZ, 0xc0, !PT ;  /* 0x000000ff0f097812 */ /* 0x000fc400078ec0ff */
[----:B------:R-:W-:Y:S02]  /*5380*/  PRMT R14, R15, 0x7632, R14 ;  /* 0x000076320f0e7816 */ /* 0x000fe4000000000e */
[----:B------:R-:W-:Y:S01]  /*5390*/  SHF.R.U32.HI R8, RZ, 0x18, R15 ;  /* 0x00000018ff087819 */ /* 0x000fe2000001160f */
[----:B------:R-:W-:Y:S01]  /*53a0*/  HMMA.16816.F32 R128, R4, R10, R128 ;  /* 0x0000000a0480723c */ /* 0x000fe20000001880 */
[----:B------:R-:W3:Y:S01]  /*53b0*/  LDSM.16.MT88.4 R4, [R203+0x19000] ;  /* 0x01900000cb04783b */ /* 0x000ee20000004200 */
[--C-:B------:R-:W-:Y:S01]  /*53c0*/  FFMA.FTZ R15, R212, UR6, -R174.reuse ;  /* 0x00000006d40f7c23 */ /* 0x100fe200080108ae */
[----:B--2---:R-:W-:Y:S01]  /*53d0*/  FFMA.FTZ R215, R213, UR6, -R174 ;  /* 0x00000006d5d77c23 */ /* 0x004fe200080108ae */
[----:B------:R2:W4:Y:S01]  /*53e0*/  MUFU.EX2 R212, R18 ;  /* 0x0000001200d47308 */ /* 0x0005220000000800 */
[----:B------:R-:W-:Y:S02]  /*53f0*/  SHF.R.U32.HI R17, RZ, 0x8, R17 ;  /* 0x00000008ff117819 */ /* 0x000fe40000011611 */
[----:B------:R-:W-:Y:S01]  /*5400*/  LOP3.LUT R14, R14, 0xff, RZ, 0xc0, !PT ;  /* 0x000000ff0e0e7812 */ /* 0x000fe200078ec0ff */
[----:B------:R5:W-:Y:S01]  /*5410*/  MUFU.EX2 R213, R15 ;  /* 0x0000000f00d57308 */ /* 0x000be20000000800 */
[----:B------:R-:W-:-:S02]  /*5420*/  PRMT R13, R16, 0x5410, R13 ;  /* 0x00005410100d7816 */ /* 0x000fc4000000000d */
[----:B------:R-:W-:Y:S01]  /*5430*/  PRMT R9, R9, 0x5410, R17 ;  /* 0x0000541009097816 */ /* 0x000fe20000000011 */
[----:B------:R-:W1:Y:S01]  /*5440*/  MUFU.EX2 R215, R215 ;  /* 0x000000d700d77308 */ /* 0x000e620000000800 */
[----:B------:R-:W-:Y:S02]  /*5450*/  PRMT R8, R14, 0x5410, R8 ;  /* 0x000054100e087816 */ /* 0x000fe40000000008 */
[--C-:B------:R-:W-:Y:S02]  /*5460*/  HSET2.LE.AND R26, R13, R173.reuse, PT ;  /* 0x000000ad0d1a7233 */ /* 0x100fe40003803000 */
[--C-:B------:R-:W-:Y:S01]  /*5470*/  HSET2.LE.AND R27, R12, R173.reuse, PT ;  /* 0x000000ad0c1b7233 */ /* 0x100fe20003803000 */
[----:B--2---:R-:W-:Y:S01]  /*5480*/  LDSM.16.MT88.4 R16, [R172+0x1f000] ;  /* 0x01f00000ac10783b */ /* 0x004fe20000004200 */
[--C-:B------:R-:W-:Y:S02]  /*5490*/  HSET2.LE.AND R9, R9, R173.reuse, PT ;  /* 0x000000ad09097233 */ /* 0x100fe40003803000 */
[----:B------:R-:W-:Y:S01]  /*54a0*/  HSET2.LE.AND R25, R8, R173, PT ;  /* 0x000000ad08197233 */ /* 0x000fe20003803000 */
[----:B-----5:R-:W2:Y:S01]  /*54b0*/  LDSM.16.MT88.4 R12, [R203+0x1b000] ;  /* 0x01b00000cb0c783b */ /* 0x020ea20000004200 */
[----:B----4-:R-:W-:Y:S01]  /*54c0*/  F2FP.F16.F32.PACK_AB R11, R212, R214 ;  /* 0x000000d6d40b723e */ /* 0x010fe200000000ff */
[----:B------:R-:W-:Y:S01]  /*54d0*/  FADD.FTZ R214, R214, R234 ;  /* 0x000000ead6d67221 */ /* 0x000fe20000010000 */
[----:B------:R-:W-:-:S02]  /*54e0*/  LOP3.LUT R24, R24, R9, RZ, 0xc0, !PT ;  /* 0x0000000918187212 */ /* 0x000fc400078ec0ff */
[----:B-1----:R-:W-:Y:S01]  /*54f0*/  F2FP.F16.F32.PACK_AB R10, R215, R213 ;  /* 0x000000d5d70a723e */ /* 0x002fe200000000ff */
[----:B------:R-:W-:Y:S01]  /*5500*/  FADD.FTZ R213, R213, R227 ;  /* 0x000000e3d5d57221 */ /* 0x000fe20000010000 */
[----:B------:R-:W-:Y:S01]  /*5510*/  LOP3.LUT R26, R11, R26, RZ, 0xc0, !PT ;  /* 0x0000001a0b1a7212 */ /* 0x000fe200078ec0ff */
[----:B------:R-:W-:Y:S01]  /*5520*/  FADD.FTZ R214, R212, R214 ;  /* 0x000000d6d4d67221 */ /* 0x000fe20000010000 */
[----:B------:R-:W-:Y:S01]  /*5530*/  LOP3.LUT R27, R10, R27, RZ, 0xc0, !PT ;  /* 0x0000001b0a1b7212 */ /* 0x000fe200078ec0ff */
[----:B------:R-:W-:Y:S01]  /*5540*/  FADD.FTZ R213, R215, R213 ;  /* 0x000000d5d7d57221 */ /* 0x000fe20000010000 */
[----:B------:R-:W-:Y:S01]  /*5550*/  LOP3.LUT R25, R169, R25, RZ, 0xc0, !PT ;  /* 0x00000019a9197212 */ /* 0x000fe200078ec0ff */
[----:B------:R-:W1:Y:S06]  /*5560*/  LDSM.16.MT88.4 R8, [R203+0x1d000] ;  /* 0x01d00000cb08783b */ /* 0x000e6c0000004200 */
[C---:B------:R-:W-:Y:S08]  /*5570*/  HMMA.16816.F32 R44, R24.reuse, R28, R44 ;  /* 0x0000001c182c723c */ /* 0x040ff0000000182c */
[C---:B---3--:R-:W-:Y:S08]  /*5580*/  HMMA.16816.F32 R160, R24.reuse, R4, R160 ;  /* 0x0000000418a0723c */ /* 0x048ff000000018a0 */
[C---:B------:R-:W-:Y:S01]  /*5590*/  HMMA.16816.F32 R156, R24.reuse, R6, R156 ;  /* 0x00000006189c723c */ /* 0x040fe2000000189c */
[----:B------:R-:W3:Y:S07]  /*55a0*/  LDSM.16.MT88.4 R4, [R201+0x19000] ;  /* 0x01900000c904783b */ /* 0x000eee0000004200 */
[C---:B--2---:R-:W-:Y:S08]  /*55b0*/  HMMA.16816.F32 R36, R24.reuse, R12, R36 ;  /* 0x0000000c1824723c */ /* 0x044ff00000001824 */
        /* <DEDUP_REMOVED lines=12> */
[----:B------:R-:W5:Y:S07]  /*5680*/  LDSM.16.MT88.4 R16, [R201+0x1b000] ;  /* 0x01b00000c910783b */ /* 0x000f6e0000004200 */
[----:B--2---:R-:W-:Y:S01]  /*5690*/  HMMA.16816.F32 R84, R24, R12, R84 ;  /* 0x0000000c1854723c */ /* 0x004fe20000001854 */
[----:B------:R-:W-:-:S05]  /*56a0*/  LOP3.LUT R12, R170, UR9, R239, 0x96, !PT ;  /* 0x00000009aa0c7c12 */ /* 0x000fca000f8e96ef */
[----:B------:R-:W-:Y:S02]  /*56b0*/  IMAD.WIDE.U32 R12, R12, -0x2daee0ad, RZ ;  /* 0xd2511f530c0c7825 */ /* 0x000fe400078e00ff */
[----:B----4-:R-:W-:Y:S03]  /*56c0*/  HMMA.16816.F32 R144, R24, R28, R144 ;  /* 0x0000001c1890723c */ /* 0x010fe60000001890 */
[----:B------:R-:W-:-:S05]  /*56d0*/  LOP3.LUT R168, R168, UR7, R13, 0x96, !PT ;  /* 0x00000007a8a87c12 */ /* 0x000fca000f8e960d */
[C---:B------:R-:W-:Y:S01]  /*56e0*/  HMMA.16816.F32 R140, R24.reuse, R30, R140 ;  /* 0x0000001e188c723c */ /* 0x040fe2000000188c */
[----:B------:R-:W2:Y:S07]  /*56f0*/  LDSM.16.MT88.4 R28, [R201+0x1f000] ;  /* 0x01f00000c91c783b */ /* 0x000eae0000004200 */
[----:B-1----:R-:W-:Y:S01]  /*5700*/  HMMA.16816.F32 R92, R24, R8, R92 ;  /* 0x00000008185c723c */ /* 0x002fe2000000185c */
[----:B------:R-:W-:Y:S01]  /*5710*/  IMAD.MOV.U32 R9, RZ, RZ, R12 ;  /* 0x000000ffff097224 */ /* 0x000fe200078e000c */
[----:B------:R-:W-:-:S04]  /*5720*/  PRMT R8, R12, 0x7773, RZ ;  /* 0x000077730c087816 */ /* 0x000fc800000000ff */
[----:B------:R-:W-:Y:S02]  /*5730*/  LOP3.LUT R9, R9, 0xff, RZ, 0xc0, !PT ;  /* 0x000000ff09097812 */ /* 0x000fe400078ec0ff */
[C---:B---3--:R-:W-:Y:S01]  /*5740*/  HMMA.16816.F32 R116, R24.reuse, R4, R116 ;  /* 0x000000041874723c */ /* 0x048fe20000001874 */
[----:B------:R-:W-:Y:S01]  /*5750*/  FFMA.FTZ R4, R206, UR6, -R174 ;  /* 0x00000006ce047c23 */ /* 0x000fe200080108ae */
[----:B------:R-:W-:Y:S01]  /*5760*/  SHF.R.U32.HI R5, RZ, 0x18, R168 ;  /* 0x00000018ff057819 */ /* 0x000fe200000116a8 */
[----:B------:R1:W-:Y:S05]  /*5770*/  MUFU.EX2 R206, R208 ;  /* 0x000000d000ce7308 */ /* 0x0003ea0000000800 */
[C---:B------:R-:W-:Y:S08]  /*5780*/  HMMA.16816.F32 R152, R24.reuse, R32, R152 ;  /* 0x000000201898723c */ /* 0x040ff00000001898 */
[----:B------:R-:W-:Y:S01]  /*5790*/  HMMA.16816.F32 R148, R24, R34, R148 ;  /* 0x000000221894723c */ /* 0x000fe20000001894 */
[----:B------:R-:W3:Y:S01]  /*57a0*/  LDSM.16.MT88.4 R32, [R203+0x1f000] ;  /* 0x01f00000cb20783b */ /* 0x000ee20000004200 */
[----:B-1----:R-:W-:-:S02]  /*57b0*/  FFMA.FTZ R208, R204, UR6, -R174 ;  /* 0x00000006ccd07c23 */ /* 0x002fc400080108ae */
[----:B------:R1:W-:Y:S04]  /*57c0*/  MUFU.EX2 R204, R4 ;  /* 0x0000000400cc7308 */ /* 0x0003e80000000800 */
[C---:B-----5:R-:W-:Y:S01]  /*57d0*/  HMMA.16816.F32 R60, R24.reuse, R16, R60 ;  /* 0x00000010183c723c */ /* 0x060fe2000000183c */
[C---:B------:R-:W-:Y:S01]  /*57e0*/  PRMT R16, R12.reuse, 0x7771, RZ ;  /* 0x000077710c107816 */ /* 0x040fe200000000ff */
[----:B------:R-:W-:Y:S01]  /*57f0*/  MUFU.EX2 R208, R208 ;  /* 0x000000d000d07308 */ /* 0x000fe20000000800 */
[----:B------:R-:W-:Y:S02]  /*5800*/  PRMT R17, R12, 0x7772, RZ ;  /* 0x000077720c117816 */ /* 0x000fe400000000ff */
[----:B------:R-:W-:Y:S02]  /*5810*/  PRMT R16, R9, 0x5410, R16 ;  /* 0x0000541009107816 */ /* 0x000fe40000000010 */
[----:B------:R-:W-:Y:S01]  /*5820*/  PRMT R17, R17, 0x5410, R8 ;  /* 0x0000541011117816 */ /* 0x000fe20000000008 */
[----:B------:R-:W-:Y:S01]  /*5830*/  HMMA.16816.F32 R120, R24, R6, R120 ;  /* 0x000000061878723c */ /* 0x000fe20000001878 */
[----:B------:R-:W-:-:S02]  /*5840*/  PRMT R6, R168, 0x7632, R6 ;  /* 0x00007632a8067816 */ /* 0x000fc40000000006 */
[----:B-1----:R-:W-:Y:S02]  /*5850*/  LOP3.LUT R4, R168, 0xffff, RZ, 0xc0, !PT ;  /* 0x0000ffffa8047812 */ /* 0x002fe400078ec0ff */
[----:B------:R-:W-:Y:S02]  /*5860*/  LOP3.LUT R6, R6, 0xff, RZ, 0xc0, !PT ;  /* 0x000000ff06067812 */ /* 0x000fe400078ec0ff */
[----:B------:R-:W-:Y:S01]  /*5870*/  SHF.R.U32.HI R4, RZ, 0x8, R4 ;  /* 0x00000008ff047819 */ /* 0x000fe20000011604 */
[----:B------:R-:W-:Y:S01]  /*5880*/  HMMA.16816.F32 R64, R24, R18, R64 ;  /* 0x000000121840723c */ /* 0x000fe20000001840 */
[----:B------:R-:W-:Y:S02]  /*5890*/  LOP3.LUT R18, R168, 0xff, RZ, 0xc0, !PT ;  /* 0x000000ffa8127812 */ /* 0x000fe400078ec0ff */
[----:B------:R-:W-:Y:S01]  /*58a0*/  PRMT R5, R6, 0x5410, R5 ;  /* 0x0000541006057816 */ /* 0x000fe20000000005 */
[----:B------:R-:W-:Y:S01]  /*58b0*/  LDSM.16.MT88.4 R168, [R203+0x1d800] ;  /* 0x01d80000cba8783b */ /* 0x000fe20000004200 */
[----:B------:R-:W-:-:S02]  /*58c0*/  LOP3.LUT R7, R17, 0xff00ff, RZ, 0xc0, !PT ;  /* 0x00ff00ff11077812 */ /* 0x000fc400078ec0ff */
[----:B------:R-:W-:Y:S01]  /*58d0*/  PRMT R4, R18, 0x5410, R4 ;  /* 0x0000541012047816 */ /* 0x000fe20000000004 */
[C---:B------:R-:W-:Y:S01]  /*58e0*/  HMMA.16816.F32 R96, R24.reuse, R10, R96 ;  /* 0x0000000a1860723c */ /* 0x040fe20000001860 */
[--C-:B------:R-:W-:Y:S01]  /*58f0*/  FFMA.FTZ R10, R210, UR6, -R207.reuse ;  /* 0x00000006d20a7c23 */ /* 0x100fe200080108cf */
[----:B------:R-:W-:Y:S01]  /*5900*/  FFMA.FTZ R11, R209, UR6, -R207 ;  /* 0x00000006d10b7c23 */ /* 0x000fe200080108cf */
[--C-:B------:R-:W-:Y:S01]  /*5910*/  HSET2.LE.AND R6, R16, R173.reuse, PT ;  /* 0x000000ad10067233 */ /* 0x100fe20003803000 */
[----:B------:R1:W-:Y:S01]  /*5920*/  MUFU.EX2 R210, R211 ;  /* 0x000000d300d27308 */ /* 0x0003e20000000800 */
[----:B------:R-:W-:Y:S01]  /*5930*/  LDSM.16.MT88.4 R16, [R172+0x1f800] ;  /* 0x01f80000ac10783b */ /* 0x000fe20000004200 */
[--C-:B------:R-:W-:Y:S02]  /*5940*/  HSET2.LE.AND R4, R4, R173.reuse, PT ;  /* 0x000000ad04047233 */ /* 0x100fe40003803000 */
[----:B------:R-:W-:Y:S01]  /*5950*/  HMMA.16816.F32 R76, R24, R20, R76 ;  /* 0x00000014184c723c */ /* 0x000fe2000000184c */
[----:B------:R-:W4:Y:S01]  /*5960*/  MUFU.EX2 R209, R10 ;  /* 0x0000000a00d17308 */ /* 0x000f220000000800 */
[----:B------:R-:W-:-:S02]  /*5970*/  HSET2.LE.AND R7, R7, R173, PT ;  /* 0x000000ad07077233 */ /* 0x000fc40003803000 */
[----:B------:R-:W-:Y:S01]  /*5980*/  HSET2.LE.AND R5, R5, R173, PT ;  /* 0x000000ad05057233 */ /* 0x000fe20003803000 */
[----:B------:R5:W3:Y:S03]  /*5990*/  MUFU.EX2 R207, R11 ;  /* 0x0000000b00cf7308 */ /* 0x000ae60000000800 */
[----:B------:R-:W-:Y:S01]  /*59a0*/  HMMA.16816.F32 R80, R24, R22, R80 ;  /* 0x000000161850723c */ /* 0x000fe20000001850 */
[----:B------:R-:W3:Y:S01]  /*59b0*/  LDSM.16.MT88.4 R20, [R202+0x1b000] ;  /* 0x01b00000ca14783b */ /* 0x000ee20000004200 */
[--C-:B-1----:R-:W-:Y:S01]  /*59c0*/  FFMA.FTZ R211, R205, UR6, -R174.reuse ;  /* 0x00000006cdd37c23 */ /* 0x102fe200080108ae */
[----:B------:R-:W-:-:S05]  /*59d0*/  FFMA.FTZ R205, R175, UR6, -R174 ;  /* 0x00000006afcd7c23 */ /* 0x000fca00080108ae */
[C---:B------:R-:W-:Y:S01]  /*59e0*/  HMMA.16816.F32 R88, R24.reuse, R14, R88 ;  /* 0x0000000e1858723c */ /* 0x040fe20000001858 */
[----:B------:R-:W1:Y:S01]  /*59f0*/  LDSM.16.MT88.4 R12, [R172+0x19800] ;  /* 0x01980000ac0c783b */ /* 0x000e620000004200 */
[----:B------:R-:W3:Y:S03]  /*5a00*/  MUFU.EX2 R211, R211 ;  /* 0x000000d300d37308 */ /* 0x000ee60000000800 */
[----:B-----5:R-:W5:Y:S01]  /*5a10*/  LDSM.16.MT88.4 R8, [R172+0x1b800] ;  /* 0x01b80000ac08783b */ /* 0x020f620000004200 */
[----:B------:R-:W3:Y:S02]  /*5a20*/  MUFU.EX2 R205, R205 ;  /* 0x000000cd00cd7308 */ /* 0x000ee40000000800 */
[----:B--2---:R-:W-:Y:S01]  /*5a30*/  HMMA.16816.F32 R124, R24, R28, R124 ;  /* 0x0000001c187c723c */ /* 0x004fe2000000187c */
[----:B----4-:R-:W-:Y:S01]  /*5a40*/  F2FP.F16.F32.PACK_AB R28, R209, R210 ;  /* 0x000000d2d11c723e */ /* 0x010fe200000000ff */
[----:B------:R-:W-:Y:S01]  /*5a50*/  FADD.FTZ R210, R210, R214 ;  /* 0x000000d6d2d27221 */ /* 0x000fe20000010000 */
[----:B---3--:R-:W-:-:S02]  /*5a60*/  F2FP.F16.F32.PACK_AB R29, R206, R207 ;  /* 0x000000cfce1d723e */ /* 0x008fc400000000ff */
[----:B------:R-:W-:Y:S01]  /*5a70*/  LOP3.LUT R4, R28, R4, RZ, 0xc0, !PT ;  /* 0x000000041c047212 */ /* 0x000fe200078ec0ff */
[----:B------:R-:W-:Y:S01]  /*5a80*/  FADD.FTZ R210, R209, R210 ;  /* 0x000000d2d1d27221 */ /* 0x000fe20000010000 */
[----:B------:R-:W-:Y:S01]  /*5a90*/  LOP3.LUT R6, R29, R6, RZ, 0xc0, !PT ;  /* 0x000000061d067212 */ /* 0x000fe200078ec0ff */
[C---:B------:R-:W-:Y:S01]  /*5aa0*/  HMMA.16816.F32 R100, R24.reuse, R32, R100 ;  /* 0x000000201864723c */ /* 0x040fe20000001864 */
[----:B------:R-:W-:Y:S01]  /*5ab0*/  F2FP.F16.F32.PACK_AB R32, R211, R204 ;  /* 0x000000ccd320723e */ /* 0x000fe200000000ff */
[----:B------:R-:W-:Y:S01]  /*5ac0*/  FADD.FTZ R204, R204, R213 ;  /* 0x000000d5cccc7221 */ /* 0x000fe20000010000 */
[----:B------:R-:W-:Y:S01]  /*5ad0*/  FADD.FTZ R210, R207, R210 ;  /* 0x000000d2cfd27221 */ /* 0x000fe20000010000 */
[----:B------:R-:W-:Y:S02]  /*5ae0*/  F2FP.F16.F32.PACK_AB R28, R205, R208 ;  /* 0x000000d0cd1c723e */ /* 0x000fe400000000ff */
[----:B------:R-:W-:Y:S01]  /*5af0*/  LOP3.LUT R5, R32, R5, RZ, 0xc0, !PT ;  /* 0x0000000520057212 */ /* 0x000fe200078ec0ff */
[----:B------:R-:W-:Y:S01]  /*5b00*/  FADD.FTZ R204, R211, R204 ;  /* 0x000000ccd3cc7221 */ /* 0x000fe20000010000 */
[----:B------:R-:W-:Y:S01]  /*5b10*/  LOP3.LUT R7, R28, R7, RZ, 0xc0, !PT ;  /* 0x000000071c077212 */ /* 0x000fe200078ec0ff */
[----:B------:R-:W-:Y:S01]  /*5b20*/  HMMA.16816.F32 R104, R24, R34, R104 ;  /* 0x000000221868723c */ /* 0x000fe20000001868 */
[----:B------:R-:W-:Y:S01]  /*5b30*/  LDSM.16.MT88.4 R32, [R203+0x1f800] ;  /* 0x01f80000cb20783b */ /* 0x000fe20000004200 */
[----:B------:R-:W-:Y:S01]  /*5b40*/  FADD.FTZ R204, R208, R204 ;  /* 0x000000ccd0cc7221 */ /* 0x000fe20000010000 */
[----:B------:R-:W-:-:S03]  /*5b50*/  FADD.FTZ R234, R206, R210 ;  /* 0x000000d2ceea7221 */ /* 0x000fc60000010000 */
[----:B------:R-:W-:Y:S02]  /*5b60*/  FADD.FTZ R227, R205, R204 ;  /* 0x000000cccde37221 */ /* 0x000fe40000010000 */
[C---:B------:R-:W-:Y:S08]  /*5b70*/  HMMA.16816.F32 R52, R24.reuse, R20, R52 ;  /* 0x000000141834723c */ /* 0x040ff00000001834 */
[----:B------:R-:W-:Y:S01]  /*5b80*/  HMMA.16816.F32 R56, R24, R22, R56 ;  /* 0x000000161838723c */ /* 0x000fe20000001838 */
[----:B------:R-:W2:Y:S04]  /*5b90*/  LDSM.16.MT88.4 R20, [R172+0x1d800] ;  /* 0x01d80000ac14783b */ /* 0x000ea80000004200 */
[----:B------:R-:W-:Y:S03]  /*5ba0*/  LDSM.16.MT88.4 R172, [R203+0x1b800] ;  /* 0x01b80000cbac783b */ /* 0x000fe60000004200 */
[C---:B-1----:R-:W-:Y:S08]  /*5bb0*/  HMMA.16816.F32 R152, R4.reuse, R12, R152 ;  /* 0x0000000c0498723c */ /* 0x042ff00000001898 */
[C---:B------:R-:W-:Y:S01]  /*5bc0*/  HMMA.16816.F32 R148, R4.reuse, R14, R148 ;  /* 0x0000000e0494723c */ /* 0x040fe20000001894 */
[----:B------:R-:W1:Y:S07]  /*5bd0*/  LDSM.16.MT88.4 R12, [R203+0x19800] ;  /* 0x01980000cb0c783b */ /* 0x000e6e0000004200 */
[C---:B-----5:R-:W-:Y:S08]  /*5be0*/  HMMA.16816.F32 R44, R4.reuse, R8, R44 ;  /* 0x00000008042c723c */ /* 0x060ff0000000182c */
        /* <DEDUP_REMOVED lines=41> */
[----:B------:R-:W-:Y:S01]  /*5e80*/  UIADD3 UR4, UPT, UPT, UR16, -0x2, URZ ;  /* 0xfffffffe10047890 */ /* 0x000fe2000fffe0ff */
[----:B------:R-:W-:-:S04]  /*5e90*/  DEPBAR.LE SB0, 0x0 ;  /* 0x000080000000791a */ /* 0x000fc80000000000 */
[----:B------:R-:W-:Y:S01]  /*5ea0*/  LOP3.LUT R9, R188, 0x1f8, RZ, 0xc0, !PT ;  /* 0x000001f8bc097812 */ /* 0x000fe200078ec0ff */
[----:B------:R-:W-:Y:S01]  /*5eb0*/  IMAD.SHL.U32 R6, R180, 0x20, RZ ;  /* 0x00000020b4067824 */ /* 0x000fe200078e00ff */
[--C-:B------:R-:W-:Y:S01]  /*5ec0*/  SHF.R.U32.HI R181, RZ, 0x1, R180.reuse ;  /* 0x00000001ffb57819 */ /* 0x100fe200000116b4 */
[----:B------:R-:W-:Y:S01]  /*5ed0*/  IMAD.IADD R184, R189, 0x1, R183 ;  /* 0x00000001bdb87824 */ /* 0x000fe200078e02b7 */
[----:B------:R-:W-:Y:S01]  /*5ee0*/  LOP3.LUT R9, R9, 0x38, R180, 0x78, !PT ;  /* 0x0000003809097812 */ /* 0x000fe200078e78b4 */
[----:B------:R-:W-:Y:S01]  /*5ef0*/  USHF.L.U32 UR25, UR4, 0x1, URZ ;  /* 0x0000000104197899 */ /* 0x000fe200080006ff */
[----:B------:R-:W-:Y:S01]  /*5f00*/  LOP3.LUT R11, R0, 0x200, RZ, 0xc0, !PT ;  /* 0x00000200000b7812 */ /* 0x000fe200078ec0ff */
[----:B------:R-:W-:Y:S01]  /*5f10*/  UISETP.GT.U32.AND UP1, UPT, UR4, UR14, UPT ;  /* 0x0000000e0400728c */ /* 0x000fe2000bf24070 */
[----:B------:R-:W-:Y:S02]  /*5f20*/  LOP3.LUT R9, R9, 0x1e00, R188, 0xf8, !PT ;  /* 0x00001e0009097812 */ /* 0x000fe400078ef8bc */
[----:B------:R-:W-:-:S02]  /*5f30*/  LOP3.LUT R6, R11, 0x7c00, R6, 0xf8, !PT ;  /* 0x00007c000b067812 */ /* 0x000fc400078ef806 */
[----:B------:R-:W-:Y:S01]  /*5f40*/  LEA R226, R9, UR5, 0x1 ;  /* 0x0000000509e27c11 */ /* 0x000fe2000f8e08ff */
[----:B-1----:R-:W-:-:S04]  /*5f50*/  IMAD.WIDE.U32 R12, R4, UR4, RZ ;  /* 0x00000004040c7c25 */ /* 0x002fc8000f8e00ff */
[C---:B------:R-:W-:Y:S01]  /*5f60*/  IMAD.SHL.U32 R8, R12.reuse, 0x40, RZ ;  /* 0x000000400c087824 */ /* 0x040fe200078e00ff */
[----:B------:R-:W-:Y:S01]  /*5f70*/  BAR.SYNC.DEFER_BLOCKING 0x0 ;  /* 0x0000000000007b1d */ /* 0x000fe20000010000 */
[----:B------:R-:W-:Y:S01]  /*5f80*/  IMAD R7, R5, UR4, R13 ;  /* 0x0000000405077c24 */ /* 0x000fe2000f8e020d */
[----:B------:R-:W-:Y:S02]  /*5f90*/  LEA R18, P2, R12, R223, 0x7 ;  /* 0x000000df0c127211 */ /* 0x000fe400078438ff */
[----:B------:R-:W-:Y:S02]  /*5fa0*/  LEA R8, P0, R4, R8, 0x5 ;  /* 0x0000000804087211 */ /* 0x000fe400078028ff */
[C-C-:B------:R-:W-:Y:S02]  /*5fb0*/  SHF.L.U64.HI R10, R12.reuse, 0x6, R7.reuse ;  /* 0x000000060c0a7819 */ /* 0x140fe40000010207 */
[----:B------:R-:W-:Y:S02]  /*5fc0*/  LEA.HI.X R19, R12, R222, R7, 0x7, P2 ;  /* 0x000000de0c137211 */ /* 0x000fe400010f3c07 */
[----:B------:R-:W-:-:S02]  /*5fd0*/  LEA.HI.X R10, R4, R10, R5, 0x5, P0 ;  /* 0x0000000a040a7211 */ /* 0x000fc400000f2c05 */
[----:B------:R-:W-:Y:S02]  /*5fe0*/  LOP3.LUT R4, R181, 0x8, RZ, 0xc0, !PT ;  /* 0x00000008b5047812 */ /* 0x000fe400078ec0ff */
[----:B------:R-:W-:Y:S02]  /*5ff0*/  LEA R16, P0, R8, R223, 0x1 ;  /* 0x000000df08107211 */ /* 0x000fe400078008ff */
[----:B------:R-:W-:Y:S02]  /*6000*/  LOP3.LUT R2, R2, R4, RZ, 0x3c, !PT ;  /* 0x0000000402027212 */ /* 0x000fe400078e3cff */
[----:B------:R-:W-:Y:S02]  /*6010*/  LEA.HI.X R17, R8, R222, R10, 0x1, P0 ;  /* 0x000000de08117211 */ /* 0x000fe400000f0c0a */
[----:B------:R-:W-:Y:S01]  /*6020*/  LOP3.LUT R6, R6, R2, RZ, 0xfc, !PT ;  /* 0x0000000206067212 */ /* 0x000fe200078efcff */
[----:B------:R-:W-:Y:S01]  /*6030*/  @!PT LDS RZ, [RZ] ;  /* 0x00000000fffff984 */ /* 0x000fe20000000800 */
[----:B------:R-:W-:Y:S01]  /*6040*/  @!PT LDS RZ, [RZ] ;  /* 0x00000000fffff984 */ /* 0x000fe20000000800 */
[----:B------:R-:W-:Y:S01]  /*6050*/  @!PT LDS RZ, [RZ] ;  /* 0x00000000fffff984 */ /* 0x000fe20000000800 */
[----:B------:R-:W-:Y:S03]  /*6060*/  LDGSTS.E.BYPASS.LTC128B.128 [R226+0x18000], desc[UR22][R18.64] ;  /* 0x1800000012e27fae */ /* 0x000fe6000b981a16 */
[----:B------:R-:W-:Y:S01]  /*6070*/  LEA R217, R6, UR5, 0x1 ;  /* 0x0000000506d97c11 */ /* 0x000fe2000f8e08ff */
[----:B------:R-:W-:Y:S04]  /*6080*/  LDGSTS.E.BYPASS.LTC128B.128 [R226+0x1a000], desc[UR22][R18.64+0x80] ;  /* 0x1a00008012e27fae */ /* 0x000fe8000b981a16 */
[--C-:B------:R-:W-:Y:S01]  /*6090*/  IMAD.IADD R191, R183, 0x1, R217.reuse ;  /* 0x00000001b7bf7824 */ /* 0x100fe200078e02d9 */
[----:B------:R-:W-:Y:S01]  /*60a0*/  LDGSTS.E.BYPASS.LTC128B.128 [R226+0x1c000], desc[UR22][R18.64+0x100] ;  /* 0x1c00010012e27fae */ /* 0x000fe2000b981a16 */
[----:B------:R-:W-:-:S03]  /*60b0*/  IMAD.IADD R185, R185, 0x1, R217 ;  /* 0x00000001b9b97824 */ /* 0x000fc600078e02d9 */
[----:B------:R-:W-:Y:S01]  /*60c0*/  LDGSTS.E.BYPASS.LTC128B.128 [R226+0x1e000], desc[UR22][R18.64+0x180] ;  /* 0x1e00018012e27fae */ /* 0x000fe2000b981a16 */
[C---:B------:R-:W-:Y:S02]  /*60d0*/  IMAD.IADD R190, R183.reuse, 0x1, R185 ;  /* 0x00000001b7be7824 */ /* 0x040fe400078e02b9 */
[----:B------:R-:W-:Y:S01]  /*60e0*/  IMAD.IADD R183, R183, 0x1, R166 ;  /* 0x00000001b7b77824 */ /* 0x000fe200078e02a6 */
[----:B------:R-:W-:Y:S04]  /*60f0*/  LDGSTS.E.BYPASS.LTC128B.128 [R226+0x19000], desc[UR22][R16.64] ;  /* 0x1900000010e27fae */ /* 0x000fe8000b981a16 */
[----:B------:R-:W-:Y:S04]  /*6100*/  LDGSTS.E.BYPASS.LTC128B.128 [R226+0x1b000], desc[UR22][R16.64+0x80] ;  /* 0x1b00008010e27fae */ /* 0x000fe8000b981a16 */
[----:B------:R-:W-:Y:S04]  /*6110*/  LDGSTS.E.BYPASS.LTC128B.128 [R226+0x1d000], desc[UR22][R16.64+0x100] ;  /* 0x1d00010010e27fae */ /* 0x000fe8000b981a16 */
[----:B------:R1:W-:Y:S04]  /*6120*/  LDGSTS.E.BYPASS.LTC128B.128 [R226+0x1f000], desc[UR22][R16.64+0x180] ;  /* 0x1f00018010e27fae */ /* 0x0003e8000b981a16 */
        /* <DEDUP_REMOVED lines=16> */
[----:B------:R-:W-:Y:S01]  /*6230*/  LDSM.16.M88.4 R244, [R189+0x17800] ;  /* 0x01780000bdf4783b */ /* 0x000fe20000000200 */
[C---:B------:R-:W-:Y:S03]  /*6240*/  HMMA.16816.F32 R12, R212.reuse, R14, RZ ;  /* 0x0000000ed40c723c */ /* 0x040fe600000018ff */
[----:B------:R-:W0:Y:S05]  /*6250*/  LDGDEPBAR ;  /* 0x00000000000079af */ /* 0x000e2a0000000000 */
[C---:B------:R-:W-:Y:S08]  /*6260*/  HMMA.16816.F32 R176, R212.reuse, R178, RZ ;  /* 0x000000b2d4b0723c */ /* 0x040ff000000018ff */
[C---:B---3--:R-:W-:Y:S08]  /*6270*/  HMMA.16816.F32 R172, R212.reuse, R168, RZ ;  /* 0x000000a8d4ac723c */ /* 0x048ff000000018ff */
[C---:B------:R-:W-:Y:S08]  /*6280*/  HMMA.16816.F32 R168, R212.reuse, R170, RZ ;  /* 0x000000aad4a8723c */ /* 0x040ff000000018ff */
[C---:B----4-:R-:W-:Y:S08]  /*6290*/  HMMA.16816.F32 R32, R212.reuse, R208, RZ ;  /* 0x000000d0d420723c */ /* 0x050ff000000018ff */
[----:B------:R-:W-:Y:S01]  /*62a0*/  HMMA.16816.F32 R212, R212, R210, RZ ;  /* 0x000000d2d4d4723c */ /* 0x000fe200000018ff */
[----:B------:R-:W-:Y:S07]  /*62b0*/  LDSM.16.M88.4 R208, [R183+0x10800] ;  /* 0x01080000b7d0783b */ /* 0x000fee0000000200 */
[C---:B-----5:R-:W-:Y:S08]  /*62c0*/  HMMA.16816.F32 R16, R200.reuse, R28, R16 ;  /* 0x0000001cc810723c */ /* 0x060ff00000001810 */
[C---:B------:R-:W-:Y:S01]  /*62d0*/  HMMA.16816.F32 R12, R200.reuse, R30, R12 ;  /* 0x0000001ec80c723c */ /* 0x040fe2000000180c */
[----:B------:R-:W-:Y:S07]  /*62e0*/  LDSM.16.M88.4 R28, [R183+0x10000] ;  /* 0x01000000b71c783b */ /* 0x000fee0000000200 */
[C---:B------:R-:W-:Y:S08]  /*62f0*/  HMMA.16816.F32 R192, R200.reuse, R20, R192 ;  /* 0x00000014c8c0723c */ /* 0x040ff000000018c0 */
[C---:B------:R-:W-:Y:S01]  /*6300*/  HMMA.16816.F32 R176, R200.reuse, R22, R176 ;  /* 0x00000016c8b0723c */ /* 0x040fe200000018b0 */
[----:B------:R-:W3:Y:S07]  /*6310*/  LDSM.16.M88.4 R20, [R166+0x11800] ;  /* 0x01180000a614783b */ /* 0x000eee0000000200 */
[C---:B------:R-:W-:Y:S08]  /*6320*/  HMMA.16816.F32 R172, R200.reuse, R8, R172 ;  /* 0x00000008c8ac723c */ /* 0x040ff000000018ac */
[C---:B------:R-:W-:Y:S01]  /*6330*/  HMMA.16816.F32 R168, R200.reuse, R10, R168 ;  /* 0x0000000ac8a8723c */ /* 0x040fe200000018a8 */
[----:B------:R-:W4:Y:S07]  /*6340*/  LDSM.16.M88.4 R8, [R190] ;  /* 0x00000000be08783b */ /* 0x000f2e0000000200 */
        /* <DEDUP_REMOVED lines=20> */
[C---:B------:R-:W-:Y:S08]  /*6490*/  HMMA.16816.F32 R192, R8.reuse, R208, R192 ;  /* 0x000000d008c0723c */ /* 0x040ff000000018c0 */
[C---:B------:R-:W-:Y:S01]  /*64a0*/  HMMA.16816.F32 R176, R8.reuse, R210, R176 ;  /* 0x000000d208b0723c */ /* 0x040fe200000018b0 */
[----:B------:R-:W-:Y:S07]  /*64b0*/  LDSM.16.M88.4 R208, [R184+0x12800] ;  /* 0x01280000b8d0783b */ /* 0x000fee0000000200 */
[C---:B-----5:R-:W-:Y:S08]  /*64c0*/  HMMA.16816.F32 R172, R8.reuse, R204, R172 ;  /* 0x000000cc08ac723c */ /* 0x060ff000000018ac */
        /* <DEDUP_REMOVED lines=69> */
[----:B------:R-:W2:Y:S04]  /*6920*/  LDSM.16.M88.4 R196, [R166+0x14800] ;  /* 0x01480000a6c4783b */ /* 0x000ea80000000200 */
[----:B------:R-:W4:Y:S03]  /*6930*/  LDSM.16.M88.4 R24, [R166+0x15000] ;  /* 0x01500000a618783b */ /* 0x000f260000000200 */
[C---:B-----5:R-:W-:Y:S08]  /*6940*/  HMMA.16816.F32 R16, R20.reuse, R204, R16 ;  /* 0x000000cc1410723c */ /* 0x060ff00000001810 */
[C---:B------:R-:W-:Y:S01]  /*6950*/  HMMA.16816.F32 R12, R20.reuse, R206, R12 ;  /* 0x000000ce140c723c */ /* 0x040fe2000000180c */
[----:B------:R-:W5:Y:S07]  /*6960*/  LDSM.16.M88.4 R204, [R166+0x15800] ;  /* 0x01580000a6cc783b */ /* 0x000f6e0000000200 */
[C---:B---3--:R-:W-:Y:S08]  /*6970*/  HMMA.16816.F32 R32, R20.reuse, R28, R32 ;  /* 0x0000001c1420723c */ /* 0x048ff00000001820 */
[----:B------:R-:W-:Y:S01]  /*6980*/  HMMA.16816.F32 R212, R20, R30, R212 ;  /* 0x0000001e14d4723c */ /* 0x000fe200000018d4 */
[----:B------:R-:W-:Y:S07]  /*6990*/  LDSM.16.M88.4 R28, [R190+0x8000] ;  /* 0x00800000be1c783b */ /* 0x000fee0000000200 */
        /* <DEDUP_REMOVED lines=9> */
[----:B------:R-:W3:Y:S03]  /*6a30*/  LDSM.16.M88.4 R20, [R183+0x14800] ;  /* 0x01480000b714783b */ /* 0x000ee60000000200 */
        /* <DEDUP_REMOVED lines=21> */
[----:B------:R-:W-:Y:S04]  /*6b90*/  LDSM.16.M88.4 R28, [R185+0xc000] ;  /* 0x00c00000b91c783b */ /* 0x000fe80000000200 */
[----:B------:R2:W-:Y:S03]  /*6ba0*/  LDSM.16.M88.4 R196, [R184+0x17800] ;  /* 0x01780000b8c4783b */ /* 0x0005e60000000200 */
[C---:B----4-:R-:W-:Y:S08]  /*6bb0*/  HMMA.16816.F32 R16, R240.reuse, R24, R16 ;  /* 0x00000018f010723c */ /* 0x050ff00000001810 */
[C---:B------:R-:W-:Y:S01]  /*6bc0*/  HMMA.16816.F32 R12, R240.reuse, R26, R12 ;  /* 0x0000001af00c723c */ /* 0x040fe2000000180c */
[----:B------:R-:W4:Y:S07]  /*6bd0*/  LDSM.16.M88.4 R24, [R166+0x16000] ;  /* 0x01600000a618783b */ /* 0x000f2e0000000200 */
[----:B-----5:R-:W-:Y:S01]  /*6be0*/  HMMA.16816.F32 R192, R240, R8, R192 ;  /* 0x00000008f0c0723c */ /* 0x020fe200000018c0 */
[----:B--2---:R-:W-:-:S07]  /*6bf0*/  IMAD.U32 R184, RZ, RZ, UR12 ;  /* 0x0000000cffb87e24 */ /* 0x004fce000f8e00ff */
[----:B------:R-:W-:Y:S01]  /*6c00*/  HMMA.16816.F32 R176, R240, R10, R176 ;  /* 0x0000000af0b0723c */ /* 0x000fe200000018b0 */
[----:B------:R-:W-:Y:S01]  /*6c10*/  LDSM.16.M88.4 R8, [R190+0xc000] ;  /* 0x00c00000be08783b */ /* 0x000fe20000000200 */
[----:B------:R-:W-:-:S04]  /*6c20*/  IMAD R184, R184, 0x40, R187 ;  /* 0x00000040b8b87824 */ /* 0x000fc800078e02bb */
[C---:B------:R-:W-:Y:S02]  /*6c30*/  VIADD R189, R184.reuse, 0xffffffd0 ;  /* 0xffffffd0b8bd7836 */ /* 0x040fe40000000000 */
[C---:B-1----:R-:W-:Y:S08]  /*6c40*/  HMMA.16816.F32 R172, R240.reuse, R4, R172 ;  /* 0x00000004f0ac723c */ /* 0x042ff000000018ac */
[----:B------:R-:W-:Y:S01]  /*6c50*/  HMMA.16816.F32 R168, R240, R6, R168 ;  /* 0x00000006f0a8723c */ /* 0x000fe200000018a8 */
[----:B------:R-:W1:Y:S07]  /*6c60*/  LDSM.16.M88.4 R4, [R183+0x16000] ;  /* 0x01600000b704783b */ /* 0x000e6e0000000200 */
[C---:B---3--:R-:W-:Y:S08]  /*6c70*/  HMMA.16816.F32 R16, R208.reuse, R20, R16 ;  /* 0x00000014d010723c */ /* 0x048ff00000001810 */
[C---:B------:R-:W-:Y:S01]  /*6c80*/  HMMA.16816.F32 R12, R208.reuse, R22, R12 ;  /* 0x00000016d00c723c */ /* 0x040fe2000000180c */
[----:B------:R-:W2:Y:S07]  /*6c90*/  LDSM.16.M88.4 R20, [R166+0x16800] ;  /* 0x01680000a614783b */ /* 0x000eae0000000200 */
[----:B------:R-:W-:Y:S08]  /*6ca0*/  HMMA.16816.F32 R192, R208, R204, R192 ;  /* 0x000000ccd0c0723c */ /* 0x000ff000000018c0 */
[C---:B----4-:R-:W-:Y:S08]  /*6cb0*/  HMMA.16816.F32 R16, R28.reuse, R24, R16 ;  /* 0x000000181c10723c */ /* 0x050ff00000001810 */
[----:B------:R-:W-:Y:S01]  /*6cc0*/  HMMA.16816.F32 R12, R28, R26, R12 ;  /* 0x0000001a1c0c723c */ /* 0x000fe2000000180c */
[----:B------:R-:W3:Y:S07]  /*6cd0*/  LDSM.16.M88.4 R24, [R183+0x16800] ;  /* 0x01680000b718783b */ /* 0x000eee0000000200 */
[C---:B------:R-:W-:Y:S08]  /*6ce0*/  HMMA.16816.F32 R32, R240.reuse, R244, R32 ;  /* 0x000000f4f020723c */ /* 0x040ff00000001820 */
[----:B------:R-:W-:Y:S08]  /*6cf0*/  HMMA.16816.F32 R212, R240, R246, R212 ;  /* 0x000000f6f0d4723c */ /* 0x000ff000000018d4 */
[----:B-1----:R-:W-:Y:S01]  /*6d00*/  HMMA.16816.F32 R16, R8, R4, R16 ;  /* 0x000000040810723c */ /* 0x002fe20000001810 */
[----:B------:R-:W-:-:S02]  /*6d10*/  VIADD R4, R184, 0xffffffc0 ;  /* 0xffffffc0b8047836 */ /* 0x000fc40000000000 */
[----:B------:R-:W-:-:S03]  /*6d20*/  VIADD R5, R184, 0xffffffc1 ;  /* 0xffffffc1b8057836 */ /* 0x000fc60000000000 */
[C---:B------:R-:W-:Y:S02]  /*6d30*/  ISETP.GT.AND P0, PT, R221.reuse, R4, PT ;  /* 0x00000004dd00720c */ /* 0x040fe40003f04270 */
[----:B------:R-:W-:Y:S01]  /*6d40*/  HMMA.16816.F32 R176, R208, R206, R176 ;  /* 0x000000ced0b0723c */ /* 0x000fe200000018b0 */
[----:B------:R-:W-:Y:S02]  /*6d50*/  ISETP.GE.AND P3, PT, R4, R220, PT ;  /* 0x000000dc0400720c */ /* 0x000fe40003f66270 */
[----:B------:R-:W-:Y:S02]  /*6d60*/  ISETP.GT.AND P5, PT, R182, R4, PT ;  /* 0x00000004b600720c */ /* 0x000fe40003fa4270 */
[----:B------:R-:W-:Y:S01]  /*6d70*/  ISETP.GE.AND P4, PT, R4, R219, PT ;  /* 0x000000db0400720c */ /* 0x000fe20003f86270 */
[----:B------:R-:W-:Y:S01]  /*6d80*/  VIADD R4, R184, 0xffffffc8 ;  /* 0xffffffc8b8047836 */ /* 0x000fe20000000000 */
[-C--:B------:R-:W-:Y:S01]  /*6d90*/  ISETP.GT.AND P6, PT, R221, R5.reuse, PT ;  /* 0x00000005dd00720c */ /* 0x080fe20003fc4270 */
[----:B--2---:R-:W-:Y:S01]  /*6da0*/  HMMA.16816.F32 R192, R28, R20, R192 ;  /* 0x000000141cc0723c */ /* 0x004fe200000018c0 */
[----:B------:R-:W-:-:S02]  /*6db0*/  ISETP.GT.AND P2, PT, R182, R5, PT ;  /* 0x00000005b600720c */ /* 0x000fc40003f44270 */
[----:B------:R-:W-:Y:S02]  /*6dc0*/  FSEL R16, R16, -INF , !P0 ;  /* 0xff80000010107808 */ /* 0x000fe40004000000 */
[----:B------:R-:W-:Y:S02]  /*6dd0*/  FSEL R18, R18, -INF , !P5 ;  /* 0xff80000012127808 */ /* 0x000fe40006800000 */
[----:B------:R-:W-:Y:S01]  /*6de0*/  ISETP.GT.AND P5, PT, R221, R4, PT ;  /* 0x00000004dd00720c */ /* 0x000fe20003fa4270 */
[----:B------:R-:W-:Y:S01]  /*6df0*/  HMMA.16816.F32 R12, R8, R6, R12 ;  /* 0x00000006080c723c */ /* 0x000fe2000000180c */
[----:B------:R-:W-:Y:S02]  /*6e00*/  ISETP.GE.AND P0, PT, R5, R220, PT ;  /* 0x000000dc0500720c */ /* 0x000fe40003f06270 */
[----:B------:R-:W-:Y:S01]  /*6e10*/  FSEL R20, R16, -INF , !P3 ;  /* 0xff80000010147808 */ /* 0x000fe20005800000 */
[----:B------:R-:W-:Y:S01]  /*6e20*/  VIADD R16, R184, 0xffffffc9 ;  /* 0xffffffc9b8107836 */ /* 0x000fe20000000000 */
[----:B------:R-:W-:-:S02]  /*6e30*/  FSEL R17, R17, -INF , !P6 ;  /* 0xff80000011117808 */ /* 0x000fc40007000000 */
[----:B------:R-:W-:Y:S01]  /*6e40*/  ISETP.GE.AND P3, PT, R5, R219, PT ;  /* 0x000000db0500720c */ /* 0x000fe20003f66270 */
[C---:B------:R-:W-:Y:S01]  /*6e50*/  HMMA.16816.F32 R32, R208.reuse, R196, R32 ;  /* 0x000000c4d020723c */ /* 0x040fe20000001820 */
[----:B------:R-:W-:Y:S02]  /*6e60*/  FSEL R19, R19, -INF , !P2 ;  /* 0xff80000013137808 */ /* 0x000fe40005000000 */
[----:B------:R-:W-:Y:S02]  /*6e70*/  ISETP.GT.AND P6, PT, R182, R4, PT ;  /* 0x00000004b600720c */ /* 0x000fe40003fc4270 */
[----:B------:R-:W-:Y:S02]  /*6e80*/  FSEL R21, R19, -INF , !P3 ;  /* 0xff80000013157808 */ /* 0x000fe40005800000 */
[----:B------:R-:W-:Y:S01]  /*6e90*/  ISETP.GT.AND P2, PT, R221, R16, PT ;  /* 0x00000010dd00720c */ /* 0x000fe20003f44270 */
[----:B------:R-:W-:Y:S01]  /*6ea0*/  HMMA.16816.F32 R212, R208, R198, R212 ;  /* 0x000000c6d0d4723c */ /* 0x000fe200000018d4 */
[----:B------:R-:W1:Y:S01]  /*6eb0*/  LDSM.16.M88.4 R196, [R166+0x17000] ;  /* 0x01700000a6c4783b */ /* 0x000e620000000200 */
[----:B------:R-:W-:-:S02]  /*6ec0*/  ISETP.GE.AND P3, PT, R16, R220, PT ;  /* 0x000000dc1000720c */ /* 0x000fc40003f66270 */
[----:B------:R-:W-:Y:S02]  /*6ed0*/  FSEL R12, R12, -INF , !P5 ;  /* 0xff8000000c0c7808 */ /* 0x000fe40006800000 */
[----:B------:R-:W-:Y:S02]  /*6ee0*/  ISETP.GT.AND P5, PT, R182, R16, PT ;  /* 0x00000010b600720c */ /* 0x000fe40003fa4270 */
[----:B------:R-:W-:Y:S01]  /*6ef0*/  HMMA.16816.F32 R176, R28, R22, R176 ;  /* 0x000000161cb0723c */ /* 0x000fe200000018b0 */
[----:B------:R-:W-:Y:S02]  /*6f00*/  FSEL R22, R18, -INF , !P4 ;  /* 0xff80000012167808 */ /* 0x000fe40006000000 */
[C---:B------:R-:W-:Y:S02]  /*6f10*/  ISETP.GE.AND P4, PT, R4.reuse, R220, PT ;  /* 0x000000dc0400720c */ /* 0x040fe40003f86270 */
[----:B------:R-:W-:Y:S02]  /*6f20*/  FSEL R23, R17, -INF , !P0 ;  /* 0xff80000011177808 */ /* 0x000fe40004000000 */
[-C--:B------:R-:W-:Y:S01]  /*6f30*/  ISETP.GE.AND P0, PT, R4, R219.reuse, PT ;  /* 0x000000db0400720c */ /* 0x080fe20003f06270 */
[----:B---3--:R-:W-:Y:S01]  /*6f40*/  HMMA.16816.F32 R192, R8, R24, R192 ;  /* 0x0000001808c0723c */ /* 0x008fe200000018c0 */
[----:B------:R-:W-:Y:S01]  /*6f50*/  FSEL R24, R12, -INF , !P4 ;  /* 0xff8000000c187808 */ /* 0x000fe20006000000 */
[----:B------:R-:W-:Y:S01]  /*6f60*/  LDSM.16.M88.4 R4, [R183+0x17000] ;  /* 0x01700000b704783b */ /* 0x000fe20000000200 */
[----:B------:R-:W-:Y:S01]  /*6f70*/  ISETP.GE.AND P4, PT, R16, R219, PT ;  /* 0x000000db1000720c */ /* 0x000fe20003f86270 */
[----:B------:R-:W-:Y:S01]  /*6f80*/  VIADD R12, R184, 0xffffffd1 ;  /* 0xffffffd1b80c7836 */ /* 0x000fe20000000000 */
[----:B------:R-:W-:Y:S01]  /*6f90*/  FSEL R14, R14, -INF , !P6 ;  /* 0xff8000000e0e7808 */ /* 0x000fe20007000000 */
[----:B------:R-:W2:Y:S01]  /*6fa0*/  LDSM.16.M88.4 R16, [R166+0x17800] ;  /* 0x01780000a610783b */ /* 0x000ea20000000200 */
[----:B------:R-:W-:Y:S01]  /*6fb0*/  FSEL R13, R13, -INF , !P2 ;  /* 0xff8000000d0d7808 */ /* 0x000fe20005000000 */
[----:B------:R-:W-:Y:S01]  /*6fc0*/  HMMA.16816.F32 R172, R208, R200, R172 ;  /* 0x000000c8d0ac723c */ /* 0x000fe200000018ac */
[----:B------:R-:W-:-:S02]  /*6fd0*/  FSEL R15, R15, -INF , !P5 ;  /* 0xff8000000f0f7808 */ /* 0x000fc40006800000 */
[CC--:B------:R-:W-:Y:S02]  /*6fe0*/  ISETP.GT.AND P6, PT, R221.reuse, R189.reuse, PT ;  /* 0x000000bddd00720c */ /* 0x0c0fe40003fc4270 */
[----:B------:R-:W-:Y:S02]  /*6ff0*/  ISETP.GT.AND P2, PT, R182, R189, PT ;  /* 0x000000bdb600720c */ /* 0x000fe40003f44270 */
[----:B------:R-:W-:Y:S01]  /*7000*/  ISETP.GT.AND P5, PT, R221, R12, PT ;  /* 0x0000000cdd00720c */ /* 0x000fe20003fa4270 */
[----:B------:R-:W-:Y:S01]  /*7010*/  HMMA.16816.F32 R168, R208, R202, R168 ;  /* 0x000000cad0a8723c */ /* 0x000fe200000018a8 */
[----:B------:R-:W-:Y:S02]  /*7020*/  FSEL R25, R14, -INF , !P0 ;  /* 0xff8000000e197808 */ /* 0x000fe40004000000 */
[----:B------:R-:W-:Y:S01]  /*7030*/  FSEL R185, R13, -INF , !P3 ;  /* 0xff8000000db97808 */ /* 0x000fe20005800000 */
[----:B------:R-:W-:Y:S01]  /*7040*/  VIADD R13, R184, 0xffffffd8 ;  /* 0xffffffd8b80d7836 */ /* 0x000fe20000000000 */
[----:B------:R-:W-:-:S02]  /*7050*/  ISETP.GE.AND P0, PT, R189, R220, PT ;  /* 0x000000dcbd00720c */ /* 0x000fc40003f06270 */
[----:B------:R-:W-:Y:S01]  /*7060*/  ISETP.GE.AND P3, PT, R189, R219, PT ;  /* 0x000000dbbd00720c */ /* 0x000fe20003f66270 */
[----:B------:R-:W-:Y:S01]  /*7070*/  HMMA.16816.F32 R176, R8, R26, R176 ;  /* 0x0000001a08b0723c */ /* 0x000fe200000018b0 */
[----:B------:R-:W-:Y:S02]  /*7080*/  FSEL R26, R15, -INF , !P4 ;  /* 0xff8000000f1a7808 */ /* 0x000fe40006000000 */
[----:B------:R-:W-:Y:S02]  /*7090*/  FSEL R192, R192, -INF , !P6 ;  /* 0xff800000c0c07808 */ /* 0x000fe40007000000 */
[----:B------:R-:W-:Y:S02]  /*70a0*/  ISETP.GE.AND P4, PT, R12, R220, PT ;  /* 0x000000dc0c00720c */ /* 0x000fe40003f86270 */
[----:B------:R-:W-:Y:S01]  /*70b0*/  FSEL R194, R194, -INF , !P2 ;  /* 0xff800000c2c27808 */ /* 0x000fe20005000000 */
[----:B-1----:R-:W-:Y:S01]  /*70c0*/  HMMA.16816.F32 R172, R28, R196, R172 ;  /* 0x000000c41cac723c */ /* 0x002fe200000018ac */
[----:B------:R-:W-:-:S02]  /*70d0*/  FSEL R193, R193, -INF , !P5 ;  /* 0xff800000c1c17808 */ /* 0x000fc40006800000 */
[----:B------:R-:W-:Y:S02]  /*70e0*/  FSEL R200, R192, -INF , !P0 ;  /* 0xff800000c0c87808 */ /* 0x000fe40004000000 */
[----:B------:R-:W-:Y:S02]  /*70f0*/  FSEL R197, R194, -INF , !P3 ;  /* 0xff800000c2c57808 */ /* 0x000fe40005800000 */
[----:B------:R-:W-:Y:S01]  /*7100*/  ISETP.GT.AND P6, PT, R182, R12, PT ;  /* 0x0000000cb600720c */ /* 0x000fe20003fc4270 */
[----:B------:R-:W-:Y:S01]  /*7110*/  HMMA.16816.F32 R168, R28, R198, R168 ;  /* 0x000000c61ca8723c */ /* 0x000fe200000018a8 */
[----:B------:R-:W-:Y:S02]  /*7120*/  FSEL R198, R193, -INF , !P4 ;  /* 0xff800000c1c67808 */ /* 0x000fe40006000000 */
[----:B------:R-:W-:Y:S02]  /*7130*/  ISETP.GE.AND P0, PT, R12, R219, PT ;  /* 0x000000db0c00720c */ /* 0x000fe40003f06270 */
[----:B------:R-:W-:-:S02]  /*7140*/  ISETP.GT.AND P2, PT, R221, R13, PT ;  /* 0x0000000ddd00720c */ /* 0x000fc40003f44270 */
[C---:B------:R-:W-:Y:S01]  /*7150*/  ISETP.GE.AND P3, PT, R13.reuse, R220, PT ;  /* 0x000000dc0d00720c */ /* 0x040fe20003f66270 */
[----:B--2---:R-:W-:Y:S01]  /*7160*/  HMMA.16816.F32 R32, R28, R16, R32 ;  /* 0x000000101c20723c */ /* 0x004fe20000001820 */
[----:B------:R-:W-:Y:S02]  /*7170*/  ISETP.GT.AND P5, PT, R182, R13, PT ;  /* 0x0000000db600720c */ /* 0x000fe40003fa4270 */
[----:B------:R-:W-:Y:S02]  /*7180*/  ISETP.GE.AND P4, PT, R13, R219, PT ;  /* 0x000000db0d00720c */ /* 0x000fe40003f86270 */
[----:B------:R-:W1:Y:S01]  /*7190*/  LDSM.16.M88.4 R12, [R183+0x17800] ;  /* 0x01780000b70c783b */ /* 0x000e620000000200 */
[----:B------:R-:W-:Y:S01]  /*71a0*/  FSEL R195, R195, -INF , !P6 ;  /* 0xff800000c3c37808 */ /* 0x000fe20007000000 */
[----:B------:R-:W-:-:S04]  /*71b0*/  DEPBAR.LE SB0, 0x0 ;  /* 0x000080000000791a */ /* 0x000fc80000000000 */
[C---:B------:R-:W-:Y:S01]  /*71c0*/  HMMA.16816.F32 R172, R8.reuse, R4, R172 ;  /* 0x0000000408ac723c */ /* 0x040fe200000018ac */
[C---:B------:R-:W-:Y:S01]  /*71d0*/  VIADD R5, R184.reuse, 0xffffffd9 ;  /* 0xffffffd9b8057836 */ /* 0x040fe20000000000 */
[----:B------:R-:W-:Y:S01]  /*71e0*/  FSEL R201, R195, -INF , !P0 ;  /* 0xff800000c3c97808 */ /* 0x000fe20004000000 */
[----:B------:R-:W-:Y:S01]  /*71f0*/  VIADD R4, R184, 0xffffffe0 ;  /* 0xffffffe0b8047836 */ /* 0x000fe20000000000 */
[----:B------:R-:W-:Y:S02]  /*7200*/  FSEL R178, R178, -INF , !P5 ;  /* 0xff800000b2b27808 */ /* 0x000fe40006800000 */
[----:B------:R-:W-:Y:S02]  /*7210*/  ISETP.GT.AND P6, PT, R221, R5, PT ;  /* 0x00000005dd00720c */ /* 0x000fe40003fc4270 */
[----:B------:R-:W-:Y:S01]  /*7220*/  ISETP.GE.AND P0, PT, R5, R220, PT ;  /* 0x000000dc0500720c */ /* 0x000fe20003f06270 */
[----:B------:R-:W-:Y:S01]  /*7230*/  HMMA.16816.F32 R168, R8, R6, R168 ;  /* 0x0000000608a8723c */ /* 0x000fe200000018a8 */
[----:B------:R-:W-:-:S02]  /*7240*/  FSEL R177, R177, -INF , !P6 ;  /* 0xff800000b1b17808 */ /* 0x000fc40007000000 */
[----:B------:R-:W-:Y:S02]  /*7250*/  FSEL R204, R178, -INF , !P4 ;  /* 0xff800000b2cc7808 */ /* 0x000fe40006000000 */
[----:B------:R-:W-:Y:S02]  /*7260*/  FSEL R202, R177, -INF , !P0 ;  /* 0xff800000b1ca7808 */ /* 0x000fe40004000000 */
[----:B------:R-:W-:Y:S01]  /*7270*/  FSEL R176, R176, -INF , !P2 ;  /* 0xff800000b0b07808 */ /* 0x000fe20005000000 */
[----:B------:R-:W-:Y:S01]  /*7280*/  HMMA.16816.F32 R212, R28, R18, R212 ;  /* 0x000000121cd4723c */ /* 0x000fe200000018d4 */
[----:B------:R-:W-:Y:S02]  /*7290*/  ISETP.GT.AND P5, PT, R221, R4, PT ;  /* 0x00000004dd00720c */ /* 0x000fe40003fa4270 */
[----:B------:R-:W-:Y:S01]  /*72a0*/  ISETP.GE.AND P4, PT, R4, R220, PT ;  /* 0x000000dc0400720c */ /* 0x000fe20003f86270 */
[----:B------:R-:W-:Y:S01]  /*72b0*/  BAR.SYNC.DEFER_BLOCKING 0x0 ;  /* 0x0000000000007b1d */ /* 0x000fe20000010000 */
[----:B------:R-:W-:-:S02]  /*72c0*/  ISETP.GT.AND P6, PT, R182, R4, PT ;  /* 0x00000004b600720c */ /* 0x000fc40003fc4270 */
[----:B------:R-:W-:Y:S01]  /*72d0*/  ISETP.GE.AND P0, PT, R4, R219, PT ;  /* 0x000000db0400720c */ /* 0x000fe20003f06270 */
[----:B------:R-:W-:Y:S01]  /*72e0*/  VIADD R4, R184, 0xffffffe1 ;  /* 0xffffffe1b8047836 */ /* 0x000fe20000000000 */
[----:B------:R-:W-:Y:S02]  /*72f0*/  ISETP.GT.AND P2, PT, R182, R5, PT ;  /* 0x00000005b600720c */ /* 0x000fe40003f44270 */
[----:B------:R-:W-:Y:S02]  /*7300*/  FSEL R199, R176, -INF , !P3 ;  /* 0xff800000b0c77808 */ /* 0x000fe40005800000 */
[----:B------:R-:W-:Y:S01]  /*7310*/  ISETP.GE.AND P3, PT, R5, R219, PT ;  /* 0x000000db0500720c */ /* 0x000fe20003f66270 */
[----:B------:R-:W-:Y:S01]  /*7320*/  VIADD R5, R184, 0xffffffe8 ;  /* 0xffffffe8b8057836 */ /* 0x000fe20000000000 */
[----:B------:R-:W-:Y:S02]  /*7330*/  FSEL R179, R179, -INF , !P2 ;  /* 0xff800000b3b37808 */ /* 0x000fe40005000000 */
[----:B------:R-:W-:Y:S01]  /*7340*/  FSEL R172, R172, -INF , !P5 ;  /* 0xff800000acac7808 */ /* 0x000fe20006800000 */
[----:B-1----:R-:W-:Y:S01]  /*7350*/  HMMA.16816.F32 R32, R8, R12, R32 ;  /* 0x0000000c0820723c */ /* 0x002fe20000001820 */
[----:B------:R-:W-:-:S02]  /*7360*/  ISETP.GT.AND P2, PT, R221, R4, PT ;  /* 0x00000004dd00720c */ /* 0x000fc40003f44270 */
[----:B------:R-:W-:Y:S02]  /*7370*/  FSEL R174, R174, -INF , !P6 ;  /* 0xff800000aeae7808 */ /* 0x000fe40007000000 */
[----:B------:R-:W-:Y:S02]  /*7380*/  ISETP.GT.AND P5, PT, R182, R4, PT ;  /* 0x00000004b600720c */ /* 0x000fe40003fa4270 */
[----:B------:R-:W-:Y:S01]  /*7390*/  FSEL R217, R179, -INF , !P3 ;  /* 0xff800000b3d97808 */ /* 0x000fe20005800000 */
[----:B------:R-:W-:Y:S01]  /*73a0*/  HMMA.16816.F32 R8, R8, R14, R212 ;  /* 0x0000000e0808723c */ /* 0x000fe200000018d4 */
[----:B------:R-:W-:Y:S02]  /*73b0*/  FSEL R205, R172, -INF , !P4 ;  /* 0xff800000accd7808 */ /* 0x000fe40006000000 */
[C---:B------:R-:W-:Y:S02]  /*73c0*/  ISETP.GE.AND P3, PT, R4.reuse, R220, PT ;  /* 0x000000dc0400720c */ /* 0x040fe40003f66270 */
[----:B------:R-:W-:Y:S01]  /*73d0*/  ISETP.GE.AND P4, PT, R4, R219, PT ;  /* 0x000000db0400720c */ /* 0x000fe20003f86270 */
[----:B------:R-:W-:Y:S01]  /*73e0*/  VIADD R4, R184, 0xffffffe9 ;  /* 0xffffffe9b8047836 */ /* 0x000fe20000000000 */
[----:B------:R-:W-:-:S02]  /*73f0*/  FSEL R173, R173, -INF , !P2 ;  /* 0xff800000adad7808 */ /* 0x000fc40005000000 */
[----:B------:R-:W-:Y:S02]  /*7400*/  FSEL R206, R174, -INF , !P0 ;  /* 0xff800000aece7808 */ /* 0x000fe40004000000 */
[-C--:B------:R-:W-:Y:S02]  /*7410*/  ISETP.GT.AND P6, PT, R221, R5.reuse, PT ;  /* 0x00000005dd00720c */ /* 0x080fe40003fc4270 */
[----:B------:R-:W-:Y:S02]  /*7420*/  ISETP.GT.AND P0, PT, R182, R5, PT ;  /* 0x00000005b600720c */ /* 0x000fe40003f04270 */
[----:B------:R-:W-:Y:S02]  /*7430*/  FSEL R175, R175, -INF , !P5 ;  /* 0xff800000afaf7808 */ /* 0x000fe40006800000 */
[----:B------:R-:W-:Y:S02]  /*7440*/  FSEL R207, R173, -INF , !P3 ;  /* 0xff800000adcf7808 */ /* 0x000fe40005800000 */
[----:B------:R-:W-:-:S02]  /*7450*/  ISETP.GE.AND P2, PT, R5, R220, PT ;  /* 0x000000dc0500720c */ /* 0x000fc40003f46270 */
[----:B------:R-:W-:Y:S01]  /*7460*/  ISETP.GE.AND P3, PT, R5, R219, PT ;  /* 0x000000db0500720c */ /* 0x000fe20003f66270 */
[----:B------:R-:W-:Y:S01]  /*7470*/  VIADD R5, R184, 0xfffffff0 ;  /* 0xfffffff0b8057836 */ /* 0x000fe20000000000 */
        /* <DEDUP_REMOVED lines=11> */
[----:B------:R-:W-:-:S02]  /*7530*/  FSEL R171, R171, -INF , !P4 ;  /* 0xff800000abab7808 */ /* 0x000fc40006000000 */
[----:B------:R-:W-:Y:S02]  /*7540*/  ISETP.GT.AND P5, PT, R182, R5, PT ;  /* 0x00000005b600720c */ /* 0x000fe40003fa4270 */
[----:B------:R-:W-:Y:S02]  /*7550*/  ISETP.GT.AND P4, PT, R221, R4, PT ;  /* 0x00000004dd00720c */ /* 0x000fe40003f84270 */
[----:B------:R-:W-:Y:S02]  /*7560*/  FSEL R209, R170, -INF , !P3 ;  /* 0xff800000aad17808 */ /* 0x000fe40005800000 */
[----:B------:R-:W-:Y:S02]  /*7570*/  FSEL R211, R169, -INF , !P6 ;  /* 0xff800000a9d37808 */ /* 0x000fe40007000000 */
[C---:B------:R-:W-:Y:S02]  /*7580*/  ISETP.GE.AND P3, PT, R5.reuse, R220, PT ;  /* 0x000000dc0500720c */ /* 0x040fe40003f66270 */
[----:B------:R-:W-:Y:S01]  /*7590*/  ISETP.GE.AND P6, PT, R5, R219, PT ;  /* 0x000000db0500720c */ /* 0x000fe20003fc6270 */
[----:B------:R-:W-:Y:S01]  /*75a0*/  VIADD R5, R184, 0xfffffff8 ;  /* 0xfffffff8b8057836 */ /* 0x000fe20000000000 */
[----:B------:R-:W-:Y:S01]  /*75b0*/  FSEL R32, R32, -INF , !P2 ;  /* 0xff80000020207808 */ /* 0x000fe20005000000 */
[----:B------:R-:W-:Y:S01]  /*75c0*/  VIADD R184, R184, 0xfffffff9 ;  /* 0xfffffff9b8b87836 */ /* 0x000fe20000000000 */
[----:B------:R-:W-:-:S02]  /*75d0*/  FSEL R212, R171, -INF , !P0 ;  /* 0xff800000abd47808 */ /* 0x000fc40004000000 */
[----:B------:R-:W-:Y:S02]  /*75e0*/  ISETP.GE.AND P2, PT, R4, R220, PT ;  /* 0x000000dc0400720c */ /* 0x000fe40003f46270 */
[----:B------:R-:W-:Y:S02]  /*75f0*/  ISETP.GT.AND P0, PT, R182, R4, PT ;  /* 0x00000004b600720c */ /* 0x000fe40003f04270 */
[----:B------:R-:W-:Y:S02]  /*7600*/  FSEL R34, R34, -INF , !P5 ;  /* 0xff80000022227808 */ /* 0x000fe40006800000 */
[----:B------:R-:W-:Y:S02]  /*7610*/  FSEL R33, R33, -INF , !P4 ;  /* 0xff80000021217808 */ /* 0x000fe40006000000 */
[----:B------:R-:W-:Y:S02]  /*7620*/  FSEL R35, R35, -INF , !P0 ;  /* 0xff80000023237808 */ /* 0x000fe40004000000 */
[----:B------:R-:W-:-:S02]  /*7630*/  FSEL R175, R34, -INF , !P6 ;  /* 0xff80000022af7808 */ /* 0x000fc40007000000 */
[----:B------:R-:W-:Y:S02]  /*7640*/  FSEL R179, R33, -INF , !P2 ;  /* 0xff80000021b37808 */ /* 0x000fe40005000000 */
[-C--:B------:R-:W-:Y:S02]  /*7650*/  ISETP.GT.AND P5, PT, R182, R5.reuse, PT ;  /* 0x00000005b600720c */ /* 0x080fe40003fa4270 */
[----:B------:R-:W-:Y:S02]  /*7660*/  ISETP.GT.AND P0, PT, R221, R5, PT ;  /* 0x00000005dd00720c */ /* 0x000fe40003f04270 */
[C---:B------:R-:W-:Y:S02]  /*7670*/  ISETP.GE.AND P6, PT, R5.reuse, R220, PT ;  /* 0x000000dc0500720c */ /* 0x040fe40003fc6270 */
[----:B------:R-:W-:Y:S02]  /*7680*/  ISETP.GE.AND P2, PT, R5, R219, PT ;  /* 0x000000db0500720c */ /* 0x000fe40003f46270 */
[----:B------:R-:W-:-:S02]  /*7690*/  FSEL R196, R32, -INF , !P3 ;  /* 0xff80000020c47808 */ /* 0x000fc40005800000 */
[----:B------:R-:W-:Y:S02]  /*76a0*/  FMNMX3.FTZ R6, R164, R20, R23, !PT ;  /* 0x00000014a4067276 */ /* 0x000fe40007810017 */
[----:B------:R-:W-:Y:S02]  /*76b0*/  FMNMX3.FTZ R5, R3, R22, R21, !PT ;  /* 0x0000001603057276 */ /* 0x000fe40007810015 */
[----:B------:R-:W-:Y:S01]  /*76c0*/  ISETP.GE.AND P3, PT, R4, R219, PT ;  /* 0x000000db0400720c */ /* 0x000fe20003f66270 */
[----:B------:R-:W-:Y:S01]  /*76d0*/  IMAD.U32 R4, RZ, RZ, UR25 ;  /* 0x00000019ff047e24 */ /* 0x000fe2000f8e00ff */
[----:B------:R-:W-:Y:S02]  /*76e0*/  FMNMX3.FTZ R6, R6, R24, R185, !PT ;  /* 0x0000001806067276 */ /* 0x000fe400078100b9 */
[----:B------:R-:W-:Y:S02]  /*76f0*/  FMNMX3.FTZ R5, R5, R25, R26, !PT ;  /* 0x0000001905057276 */ /* 0x000fe4000781001a */
[----:B------:R-:W-:-:S02]  /*7700*/  LOP3.LUT R238, R4, UR27, R233, 0x96, !PT ;  /* 0x0000001b04ee7c12 */ /* 0x000fc4000f8e96e9 */
[----:B------:R-:W-:Y:S02]  /*7710*/  FMNMX3.FTZ R6, R6, R200, R198, !PT ;  /* 0x000000c806067276 */ /* 0x000fe400078100c6 */
[----:B------:R-:W-:Y:S01]  /*7720*/  FMNMX3.FTZ R4, R5, R197, R201, !PT ;  /* 0x000000c505047276 */ /* 0x000fe200078100c9 */
[----:B------:R-:W-:Y:S01]  /*7730*/  IMAD.WIDE.U32 R238, R238, -0x326172a9, RZ ;  /* 0xcd9e8d57eeee7825 */ /* 0x000fe200078e00ff */
[----:B------:R-:W-:Y:S02]  /*7740*/  FMNMX3.FTZ R5, R6, R199, R202, !PT ;  /* 0x000000c706057276 */ /* 0x000fe400078100ca */
[----:B------:R-:W-:Y:S02]  /*7750*/  FMNMX3.FTZ R4, R4, R204, R217, !PT ;  /* 0x000000cc04047276 */ /* 0x000fe400078100d9 */
[----:B------:R-:W-:Y:S02]  /*7760*/  ISETP.GT.AND P4, PT, R182, R184, PT ;  /* 0x000000b8b600720c */ /* 0x000fe40003f84270 */
[----:B------:R-:W-:-:S02]  /*7770*/  FSEL R10, R10, -INF , !P5 ;  /* 0xff8000000a0a7808 */ /* 0x000fc40006800000 */
[----:B------:R-:W-:Y:S02]  /*7780*/  ISETP.GT.AND P5, PT, R221, R184, PT ;  /* 0x000000b8dd00720c */ /* 0x000fe40003fa4270 */
[----:B------:R-:W-:Y:S02]  /*7790*/  FMNMX3.FTZ R5, R5, R205, R207, !PT ;  /* 0x000000cd05057276 */ /* 0x000fe400078100cf */
[----:B------:R-:W-:Y:S02]  /*77a0*/  FMNMX3.FTZ R4, R4, R206, R208, !PT ;  /* 0x000000ce04047276 */ /* 0x000fe400078100d0 */
[----:B------:R-:W-:Y:S02]  /*77b0*/  FSEL R11, R11, -INF , !P4 ;  /* 0xff8000000b0b7808 */ /* 0x000fe40006000000 */
[----:B------:R-:W-:Y:S02]  /*77c0*/  FSEL R8, R8, -INF , !P0 ;  /* 0xff80000008087808 */ /* 0x000fe40004000000 */
[----:B------:R-:W-:-:S02]  /*77d0*/  ISETP.GE.AND P4, PT, R184, R220, PT ;  /* 0x000000dcb800720c */ /* 0x000fc40003f86270 */
[----:B------:R-:W-:Y:S02]  /*77e0*/  ISETP.GE.AND P0, PT, R184, R219, PT ;  /* 0x000000dbb800720c */ /* 0x000fe40003f06270 */
[----:B------:R-:W-:Y:S02]  /*77f0*/  FSEL R9, R9, -INF , !P5 ;  /* 0xff80000009097808 */ /* 0x000fe40006800000 */
[----:B------:R-:W-:Y:S02]  /*7800*/  FSEL R174, R35, -INF , !P3 ;  /* 0xff80000023ae7808 */ /* 0x000fe40005800000 */
[----:B------:R-:W-:Y:S02]  /*7810*/  FMNMX3.FTZ R5, R5, R210, R211, !PT ;  /* 0x000000d205057276 */ /* 0x000fe400078100d3 */
[----:B------:R-:W-:Y:S02]  /*7820*/  FMNMX3.FTZ R4, R4, R209, R212, !PT ;  /* 0x000000d104047276 */ /* 0x000fe400078100d4 */
[----:B------:R-:W-:-:S02]  /*7830*/  FSEL R177, R8, -INF , !P6 ;  /* 0xff80000008b17808 */ /* 0x000fc40007000000 */
[----:B------:R-:W-:Y:S02]  /*7840*/  FSEL R173, R10, -INF , !P2 ;  /* 0xff8000000aad7808 */ /* 0x000fe40005000000 */
[----:B------:R-:W-:Y:S02]  /*7850*/  FSEL R176, R9, -INF , !P4 ;  /* 0xff80000009b07808 */ /* 0x000fe40006000000 */
        /* <DEDUP_REMOVED lines=34> */
.L_x_1991:
[----:B------:R-:W2:Y:S01]  /*7a80*/  SHFL.BFLY PT, R8, R5, 0x2, 0x1f ;  /* 0x0c401f0005087f89 */ /* 0x000ea200000e0000 */
[----:B------:R-:W-:Y:S01]  /*7a90*/  LOP3.LUT R7, R236, UR19, R239, 0x96, !PT ;  /* 0x00000013ec077c12 */ /* 0x000fe2000f8e96ef */
[----:B------:R-:W-:Y:S01]  /*7aa0*/  UIADD3 UR21, UPT, UPT, UR27, 0x76cf5d0a, URZ ;  /* 0x76cf5d0a1b157890 */ /* 0x000fe2000fffe0ff */
[----:B------:R-:W-:Y:S01]  /*7ab0*/  LOP3.LUT R238, R238, UR18, R229, 0x96, !PT ;  /* 0x00000012eeee7c12 */ /* 0x000fe2000f8e96e5 */
[----:B------:R-:W3:Y:S01]  /*7ac0*/  SHFL.BFLY PT, R4, R6, 0x2, 0x1f ;  /* 0x0c401f0006047f89 */ /* 0x000ee200000e0000 */
[----:B------:R-:W-:Y:S01]  /*7ad0*/  UIADD3 UR20, UPT, UPT, UR27, 0x32370b8f, URZ ;  /* 0x32370b8f1b147890 */ /* 0x000fe2000fffe0ff */
[----:B------:R-:W-:Y:S01]  /*7ae0*/  IMAD.WIDE.U32 R240, R7, -0x2daee0ad, RZ ;  /* 0xd2511f5307f07825 */ /* 0x000fe200078e00ff */
[----:B------:R-:W4:Y:S01]  /*7af0*/  S2UR UR5, SR_CgaCtaId ;  /* 0x00000000000579c3 */ /* 0x000f220000008800 */
[----:B------:R-:W-:Y:S01]  /*7b00*/  UIADD3 UR7, UPT, UPT, UR27, -0x56f99767, URZ ;  /* 0xa90668991b077890 */ /* 0x000fe2000fffe0ff */
[----:B------:R-:W-:Y:S01]  /*7b10*/  LOP3.LUT R2, R2, 0x200, R0, 0xf8, !PT ;  /* 0x0000020002027812 */ /* 0x000fe200078ef800 */
[----:B------:R-:W-:Y:S01]  /*7b20*/  IMAD.WIDE.U32 R238, R238, -0x2daee0ad, RZ ;  /* 0xd2511f53eeee7825 */ /* 0x000fe200078e00ff */
[----:B------:R-:W-:Y:S01]  /*7b30*/  LOP3.LUT R7, R230, UR21, R241, 0x96, !PT ;  /* 0x00000015e6077c12 */ /* 0x000fe2000f8e96f1 */
[----:B------:R-:W5:Y:S01]  /*7b40*/  LDCU UR24, c[0x0][0x45c] ;  /* 0x00008b80ff1877ac */ /* 0x000f620008000800 */
[----:B------:R-:W-:-:S02]  /*7b50*/  SEL R194, R216, 0xffffffe0, !P1 ;  /* 0xffffffe0d8c27807 */ /* 0x000fc40004800000 */
[----:B------:R-:W-:Y:S01]  /*7b60*/  LOP3.LUT R240, R240, UR20, R239, 0x96, !PT ;  /* 0x00000014f0f07c12 */ /* 0x000fe2000f8e96ef */
[----:B------:R-:W-:Y:S01]  /*7b70*/  IMAD.WIDE.U32 R214, R7, -0x326172a9, RZ ;  /* 0xcd9e8d5707d67825 */ /* 0x000fe200078e00ff */
[----:B------:R-:W-:Y:S01]  /*7b80*/  UMOV UR6, 0x400 ;  /* 0x0000040000067882 */ /* 0x000fe20000000000 */
[----:B------:R-:W-:Y:S02]  /*7b90*/  UIADD3 UR12, UPT, UPT, UR27, -0x126145ec, URZ ;  /* 0xed9eba141b0c7890 */ /* 0x000fe4000fffe0ff */
[----:B------:R-:W-:Y:S01]  /*7ba0*/  IMAD.WIDE.U32 R240, R240, -0x326172a9, RZ ;  /* 0xcd9e8d57f0f07825 */ /* 0x000fe200078e00ff */
[----:B------:R-:W-:Y:S01]  /*7bb0*/  UIADD3 UR25, UPT, UPT, UR25, 0x1, URZ ;  /* 0x0000000119197890 */ /* 0x000fe2000fffe0ff */
[----:B--2---:R-:W-:Y:S02]  /*7bc0*/  FMNMX.FTZ R8, R5, R8, !PT ;  /* 0x0000000805087209 */ /* 0x004fe40007810000 */
[----:B------:R-:W-:Y:S02]  /*7bd0*/  LOP3.LUT R5, R228, UR17, R215, 0x96, !PT ;  /* 0x00000011e4057c12 */ /* 0x000fe4000f8e96d7 */
[----:B---3--:R-:W-:Y:S01]  /*7be0*/  FMNMX.FTZ R4, R6, R4, !PT ;  /* 0x0000000406047209 */ /* 0x008fe20007810000 */
[----:B------:R-:W2:Y:S01]  /*7bf0*/  SHFL.BFLY PT, R182, R8, 0x1, 0x1f ;  /* 0x0c201f0008b67f89 */ /* 0x000ea200000e0000 */
[----:B------:R-:W-:Y:S01]  /*7c00*/  LOP3.LUT R214, R214, UR13, R241, 0x96, !PT ;  /* 0x0000000dd6d67c12 */ /* 0x000fe2000f8e96f1 */
[----:B------:R-:W-:Y:S01]  /*7c10*/  IMAD.WIDE.U32 R6, R5, -0x2daee0ad, RZ ;  /* 0xd2511f5305067825 */ /* 0x000fe200078e00ff */
[----:B----4-:R-:W-:Y:S01]  /*7c20*/  ULEA UR5, UR5, UR6, 0x18 ;  /* 0x0000000605057291 */ /* 0x010fe2000f8ec0ff */
[----:B------:R-:W3:Y:S01]  /*7c30*/  SHFL.BFLY PT, R166, R4, 0x1, 0x1f ;  /* 0x0c201f0004a67f89 */ /* 0x000ee200000e0000 */
[----:B------:R-:W-:Y:S01]  /*7c40*/  UIADD3 UR6, UPT, UPT, UR27, 0x646e171e, URZ ;  /* 0x646e171e1b067890 */ /* 0x000fe2000fffe0ff */
[----:B------:R-:W-:Y:S01]  /*7c50*/  IMAD.WIDE.U32 R214, R214, -0x2daee0ad, RZ ;  /* 0xd2511f53d6d67825 */ /* 0x000fe200078e00ff */
[----:B------:R-:W-:-:S02]  /*7c60*/  LOP3.LUT R238, R238, UR12, R7, 0x96, !PT ;  /* 0x0000000ceeee7c12 */ /* 0x000fc4000f8e9607 */
[----:B------:R-:W-:Y:S02]  /*7c70*/  LEA R169, R2, UR5, 0x1 ;  /* 0x0000000502a97c11 */ /* 0x000fe4000f8e08ff */
[----:B------:R-:W-:Y:S01]  /*7c80*/  LOP3.LUT R5, R6, UR7, R215, 0x96, !PT ;  /* 0x0000000706057c12 */ /* 0x000fe2000f8e96d7 */
[----:B------:R-:W-:Y:S01]  /*7c90*/  IMAD.WIDE.U32 R238, R238, -0x326172a9, RZ ;  /* 0xcd9e8d57eeee7825 */ /* 0x000fe200078e00ff */
[----:B------:R-:W-:Y:S02]  /*7ca0*/  IADD3 R168, PT, PT, R194, R169, RZ ;  /* 0x000000a9c2a87210 */ /* 0x000fe40007ffe0ff */
[----:B------:R-:W-:Y:S01]  /*7cb0*/  IADD3 R16, PT, PT, R169, 0x18000, RZ ;  /* 0x00018000a9107810 */ /* 0x000fe20007ffe0ff */
[----:B------:R-:W-:Y:S01]  /*7cc0*/  IMAD.WIDE.U32 R10, R5, -0x326172a9, RZ ;  /* 0xcd9e8d57050a7825 */ /* 0x000fe200078e00ff */
[----:B------:R-:W-:Y:S02]  /*7cd0*/  IADD3 R195, PT, PT, R169, 0x18040, RZ ;  /* 0x00018040a9c37810 */ /* 0x000fe40007ffe0ff */
[----:B------:R-:W-:-:S02]  /*7ce0*/  PRMT R9, R10, 0x7773, RZ ;  /* 0x000077730a097816 */ /* 0x000fc400000000ff */
[----:B------:R-:W-:Y:S02]  /*7cf0*/  PRMT R6, R10, 0x7772, RZ ;  /* 0x000077720a067816 */ /* 0x000fe400000000ff */
[----:B--2---:R-:W-:Y:S02]  /*7d00*/  FMNMX.FTZ R182, R8, R182, !PT ;  /* 0x000000b608b67209 */ /* 0x004fe40007810000 */
[----:B-1----:R-:W-:Y:S02]  /*7d10*/  MOV R12, R10 ;  /* 0x0000000a000c7202 */ /* 0x002fe40000000f00 */
[----:B---3--:R-:W-:Y:S01]  /*7d20*/  FMNMX.FTZ R166, R4, R166, !PT ;  /* 0x000000a604a67209 */ /* 0x008fe20007810000 */
[----:B-----5:R-:W-:Y:S01]  /*7d30*/  FMUL.FTZ R171, R182, UR24 ;  /* 0x00000018b6ab7c20 */ /* 0x020fe20008410000 */
[----:B------:R-:W-:Y:S02]  /*7d40*/  PRMT R5, R10, 0x7771, RZ ;  /* 0x000077710a057816 */ /* 0x000fe400000000ff */
[----:B------:R-:W1:Y:S01]  /*7d50*/  LDC R10, c[0x0][0x4f8] ;  /* 0x00013e00ff0a7b82 */ /* 0x000e620000000800 */
[----:B------:R-:W-:Y:S01]  /*7d60*/  FSETP.NEU.FTZ.AND P2, PT, R182, -INF , PT ;  /* 0xff800000b600780b */ /* 0x000fe20003f5d000 */
[C---:B------:R-:W-:Y:S01]  /*7d70*/  FMUL.FTZ R178, R166.reuse, UR24 ;  /* 0x00000018a6b27c20 */ /* 0x040fe20008410000 */
[----:B------:R-:W-:-:S02]  /*7d80*/  FSETP.NEU.FTZ.AND P0, PT, R166, -INF , PT ;  /* 0xff800000a600780b */ /* 0x000fc40003f1d000 */
[----:B------:R-:W-:Y:S02]  /*7d90*/  PRMT R6, R6, 0x5410, R9 ;  /* 0x0000541006067816 */ /* 0x000fe40000000009 */
[----:B------:R-:W-:Y:S02]  /*7da0*/  FSEL R9, R182, RZ, P2 ;  /* 0x000000ffb6097208 */ /* 0x000fe40001000000 */
[----:B------:R-:W-:Y:S02]  /*7db0*/  FSEL R171, R171, RZ, P2 ;  /* 0x000000ffabab7208 */ /* 0x000fe40001000000 */
[----:B------:R-:W-:Y:S01]  /*7dc0*/  FSEL R8, R166, RZ, P0 ;  /* 0x000000ffa6087208 */ /* 0x000fe20000000000 */
[----:B------:R-:W-:Y:S01]  /*7dd0*/  FADD.FTZ R9, R164, -R9 ;  /* 0x80000009a4097221 */ /* 0x000fe20000010000 */
[----:B------:R-:W-:Y:S01]  /*7de0*/  FSEL R178, R178, RZ, P0 ;  /* 0x000000ffb2b27208 */ /* 0x000fe20000000000 */
[--C-:B------:R-:W-:Y:S01]  /*7df0*/  FFMA.FTZ R183, R20, UR24, -R171.reuse ;  /* 0x0000001814b77c23 */ /* 0x100fe200080108ab */
[----:B------:R-:W-:Y:S01]  /*7e00*/  LOP3.LUT P0, RZ, R180, 0x4, RZ, 0xc0, !PT ;  /* 0x00000004b4ff7812 */ /* 0x000fe2000780c0ff */
[----:B------:R-:W-:Y:S01]  /*7e10*/  FFMA.FTZ R164, R23, UR24, -R171 ;  /* 0x0000001817a47c23 */ /* 0x000fe200080108ab */
[----:B------:R-:W-:Y:S01]  /*7e20*/  FADD.FTZ R8, R3, -R8 ;  /* 0x8000000803087221 */ /* 0x000fe20000010000 */
[--C-:B------:R-:W-:Y:S01]  /*7e30*/  FFMA.FTZ R190, R22, UR24, -R178.reuse ;  /* 0x0000001816be7c23 */ /* 0x100fe200080108b2 */
[--C-:B------:R-:W-:Y:S01]  /*7e40*/  FFMA.FTZ R189, R21, UR24, -R178.reuse ;  /* 0x0000001815bd7c23 */ /* 0x100fe200080108b2 */
[----:B------:R-:W-:Y:S01]  /*7e50*/  LOP3.LUT R7, R238, UR8, R11, 0x96, !PT ;  /* 0x00000008ee077c12 */ /* 0x000fe2000f8e960b */
[----:B------:R-:W2:Y:S01]  /*7e60*/  LDSM.16.MT88.4 R20, [R168+0x18000] ;  /* 0x01800000a814783b */ /* 0x000ea20000004200 */
[----:B------:R-:W-:Y:S01]  /*7e70*/  FMUL.FTZ R193, R9, UR24 ;  /* 0x0000001809c17c20 */ /* 0x000fe20008410000 */
[--C-:B------:R-:W-:Y:S01]  /*7e80*/  FFMA.FTZ R3, R24, UR24, -R171.reuse ;  /* 0x0000001818037c23 */ /* 0x100fe200080108ab */
[--C-:B------:R-:W-:Y:S01]  /*7e90*/  FFMA.FTZ R191, R185, UR24, -R171.reuse ;  /* 0x00000018b9bf7c23 */ /* 0x100fe200080108ab */
[----:B------:R-:W-:Y:S01]  /*7ea0*/  FMUL.FTZ R8, R8, UR24 ;  /* 0x0000001808087c20 */ /* 0x000fe20008410000 */
[----:B------:R-:W-:Y:S01]  /*7eb0*/  LOP3.LUT R4, R7, 0xffff, RZ, 0xc0, !PT ;  /* 0x0000ffff07047812 */ /* 0x000fe200078ec0ff */
[--C-:B------:R-:W-:Y:S01]  /*7ec0*/  FFMA.FTZ R185, R25, UR24, -R178.reuse ;  /* 0x0000001819b97c23 */ /* 0x100fe200080108b2 */
[----:B------:R-:W-:Y:S01]  /*7ed0*/  @P0 IADD3 R195, PT, PT, R16, -0x40, RZ ;  /* 0xffffffc010c30810 */ /* 0x000fe20007ffe0ff */
[----:B------:R-:W-:Y:S01]  /*7ee0*/  FFMA.FTZ R184, R26, UR24, -R178 ;  /* 0x000000181ab87c23 */ /* 0x000fe200080108b2 */
[----:B------:R-:W3:Y:S01]  /*7ef0*/  MUFU.EX2 R193, R193 ;  /* 0x000000c100c17308 */ /* 0x000ee20000000800 */
[----:B------:R-:W-:Y:S01]  /*7f00*/  LOP3.LUT R11, R7, 0xff, RZ, 0xc0, !PT ;  /* 0x000000ff070b7812 */ /* 0x000fe200078ec0ff */
[--C-:B------:R-:W-:Y:S01]  /*7f10*/  FFMA.FTZ R198, R198, UR24, -R171.reuse ;  /* 0x00000018c6c67c23 */ /* 0x100fe200080108ab */
[----:B------:R-:W-:Y:S01]  /*7f20*/  SHF.R.U32.HI R4, RZ, 0x8, R4 ;  /* 0x00000008ff047819 */ /* 0x000fe20000011604 */
[----:B------:R-:W4:Y:S01]  /*7f30*/  MUFU.EX2 R192, R8 ;  /* 0x0000000800c07308 */ /* 0x000f220000000800 */
[----:B-1----:R-:W-:Y:S01]  /*7f40*/  LOP3.LUT R10, R10, 0xff, RZ, 0xc0, !PT ;  /* 0x000000ff0a0a7812 */ /* 0x002fe200078ec0ff */
[----:B------:R-:W-:Y:S01]  /*7f50*/  LDSM.16.MT88.4 R28, [R195] ;  /* 0x00000000c31c783b */ /* 0x000fe20000004200 */
[----:B------:R-:W-:Y:S01]  /*7f60*/  LOP3.LUT R12, R12, 0xff, RZ, 0xc0, !PT ;  /* 0x000000ff0c0c7812 */ /* 0x000fe200078ec0ff */
[----:B------:R-:W-:Y:S01]  /*7f70*/  MUFU.EX2 R3, R3 ;  /* 0x0000000300037308 */ /* 0x000fe20000000800 */
[----:B------:R-:W-:Y:S01]  /*7f80*/  PRMT R4, R11, 0x5410, R4 ;  /* 0x000054100b047816 */ /* 0x000fe20000000004 */
[----:B------:R-:W-:Y:S01]  /*7f90*/  FFMA.FTZ R203, R200, UR24, -R171 ;  /* 0x00000018c8cb7c23 */ /* 0x000fe200080108ab */
[----:B------:R-:W-:Y:S01]  /*7fa0*/  PRMT R11, R7, 0x7632, R11 ;  /* 0x00007632070b7816 */ /* 0x000fe2000000000b */
[----:B------:R-:W1:Y:S01]  /*7fb0*/  MUFU.EX2 R191, R191 ;  /* 0x000000bf00bf7308 */ /* 0x000e620000000800 */
[----:B------:R-:W-:Y:S01]  /*7fc0*/  LEA R170, R10, R10, 0x10 ;  /* 0x0000000a0aaa7211 */ /* 0x000fe200078e80ff */
[-C--:B---3--:R-:W-:Y:S01]  /*7fd0*/  FMUL.FTZ R32, R136, R193.reuse ;  /* 0x000000c188207220 */ /* 0x088fe20000410000 */
[----:B------:R-:W-:Y:S01]  /*7fe0*/  PRMT R5, R12, 0x5410, R5 ;  /* 0x000054100c057816 */ /* 0x000fe20000000005 */
[----:B------:R-:W-:Y:S01]  /*7ff0*/  MUFU.EX2 R183, R183 ;  /* 0x000000b700b77308 */ /* 0x000fe20000000800 */
[----:B------:R-:W-:Y:S01]  /*8000*/  SHF.R.U32.HI R10, RZ, 0x18, R7 ;  /* 0x00000018ff0a7819 */ /* 0x000fe20000011607 */
[----:B------:R-:W-:Y:S01]  /*8010*/  FMUL.FTZ R33, R137, R193 ;  /* 0x000000c189217220 */ /* 0x000fe20000410000 */
[----:B------:R-:W-:Y:S01]  /*8020*/  LOP3.LUT R7, R6, 0xff00ff, RZ, 0xc0, !PT ;  /* 0x00ff00ff06077812 */ /* 0x000fe200078ec0ff */
[----:B------:R-:W3:Y:S01]  /*8030*/  MUFU.EX2 R164, R164 ;  /* 0x000000a400a47308 */ /* 0x000ee20000000800 */
[----:B------:R-:W-:Y:S01]  /*8040*/  LOP3.LUT R6, R11, 0xff, RZ, 0xc0, !PT ;  /* 0x000000ff0b067812 */ /* 0x000fe200078ec0ff */
[-C--:B----4-:R-:W-:Y:S01]  /*8050*/  FMUL.FTZ R34, R138, R192.reuse ;  /* 0x000000c08a227220 */ /* 0x090fe20000410000 */
[--C-:B------:R-:W-:Y:S01]  /*8060*/  HSET2.LE.AND R9, R5, R170.reuse, PT ;  /* 0x000000aa05097233 */ /* 0x100fe20003803000 */
[----:B------:R-:W-:Y:S01]  /*8070*/  MUFU.EX2 R190, R190 ;  /* 0x000000be00be7308 */ /* 0x000fe20000000800 */
[----:B------:R-:W-:Y:S01]  /*8080*/  PRMT R5, R6, 0x5410, R10 ;  /* 0x0000541006057816 */ /* 0x000fe2000000000a */
[-C--:B------:R-:W-:Y:S01]  /*8090*/  FMUL.FTZ R35, R139, R192.reuse ;  /* 0x000000c08b237220 */ /* 0x080fe20000410000 */
[----:B-1----:R-:W-:Y:S01]  /*80a0*/  F2FP.F16.F32.PACK_AB R11, R191, R3 ;  /* 0x00000003bf0b723e */ /* 0x002fe200000000ff */
[----:B------:R-:W-:Y:S01]  /*80b0*/  MUFU.EX2 R185, R185 ;  /* 0x000000b900b97308 */ /* 0x000fe20000000800 */
[----:B------:R-:W1:Y:S01]  /*80c0*/  LDSM.16.MT88.4 R136, [R168+0x1a000] ;  /* 0x01a00000a888783b */ /* 0x000e620000004200 */
[--C-:B------:R-:W-:Y:S01]  /*80d0*/  HSET2.LE.AND R7, R7, R170.reuse, PT ;  /* 0x000000aa07077233 */ /* 0x100fe20003803000 */
[----:B------:R-:W-:Y:S01]  /*80e0*/  FMUL.FTZ R16, R152, R193 ;  /* 0x000000c198107220 */ /* 0x000fe20000410000 */
[----:B------:R-:W4:Y:S01]  /*80f0*/  MUFU.EX2 R184, R184 ;  /* 0x000000b800b87308 */ /* 0x000f220000000800 */
[----:B------:R-:W-:Y:S01]  /*8100*/  LOP3.LUT R6, R11, R9, RZ, 0xc0, !PT ;  /* 0x000000090b067212 */ /* 0x000fe200078ec0ff */
[----:B------:R-:W-:Y:S01]  /*8110*/  FMUL.FTZ R17, R153, R193 ;  /* 0x000000c199117220 */ /* 0x000fe20000410000 */
[--C-:B------:R-:W-:Y:S01]  /*8120*/  HSET2.LE.AND R4, R4, R170.reuse, PT ;  /* 0x000000aa04047233 */ /* 0x100fe20003803000 */
[----:B------:R-:W5:Y:S01]  /*8130*/  MUFU.EX2 R189, R189 ;  /* 0x000000bd00bd7308 */ /* 0x000f620000000800 */
[----:B------:R-:W-:Y:S01]  /*8140*/  HSET2.LE.AND R5, R5, R170, PT ;  /* 0x000000aa05057233 */ /* 0x000fe20003803000 */
[-C--:B------:R-:W-:Y:S01]  /*8150*/  FMUL.FTZ R18, R154, R192.reuse ;  /* 0x000000c09a127220 */ /* 0x080fe20000410000 */
[----:B---3--:R-:W-:Y:S01]  /*8160*/  F2FP.F16.F32.PACK_AB R9, R164, R183 ;  /* 0x000000b7a409723e */ /* 0x008fe200000000ff */
[----:B------:R-:W-:Y:S01]  /*8170*/  FMUL.FTZ R19, R155, R192 ;  /* 0x000000c09b137220 */ /* 0x000fe20000410000 */
[-C--:B------:R-:W-:Y:S01]  /*8180*/  FMUL.FTZ R24, R148, R193.reuse ;  /* 0x000000c194187220 */ /* 0x080fe20000410000 */
[----:B------:R-:W-:Y:S01]  /*8190*/  FMUL.FTZ R25, R149, R193 ;  /* 0x000000c195197220 */ /* 0x000fe20000410000 */
[----:B------:R-:W-:Y:S01]  /*81a0*/  LOP3.LUT R4, R9, R4, RZ, 0xc0, !PT ;  /* 0x0000000409047212 */ /* 0x000fe200078ec0ff */
[-C--:B------:R-:W-:Y:S01]  /*81b0*/  FMUL.FTZ R26, R150, R192.reuse ;  /* 0x000000c0961a7220 */ /* 0x080fe20000410000 */
[-C--:B------:R-:W-:Y:S01]  /*81c0*/  FMUL.FTZ R27, R151, R192.reuse ;  /* 0x000000c0971b7220 */ /* 0x080fe20000410000 */
[----:B----4-:R-:W-:Y:S01]  /*81d0*/  F2FP.F16.F32.PACK_AB R10, R184, R185 ;  /* 0x000000b9b80a723e */ /* 0x010fe200000000ff */
[-C--:B------:R-:W-:Y:S01]  /*81e0*/  FMUL.FTZ R140, R140, R193.reuse ;  /* 0x000000c18c8c7220 */ /* 0x080fe20000410000 */
[----:B------:R-:W-:Y:S01]  /*81f0*/  FMUL.FTZ R141, R141, R193 ;  /* 0x000000c18d8d7220 */ /* 0x000fe20000410000 */
[----:B------:R-:W-:Y:S01]  /*8200*/  FMUL.FTZ R142, R142, R192 ;  /* 0x000000c08e8e7220 */ /* 0x000fe20000410000 */
[----:B-----5:R-:W-:Y:S01]  /*8210*/  F2FP.F16.F32.PACK_AB R8, R189, R190 ;  /* 0x000000bebd08723e */ /* 0x020fe200000000ff */
[-C--:B------:R-:W-:Y:S01]  /*8220*/  FMUL.FTZ R143, R143, R192.reuse ;  /* 0x000000c08f8f7220 */ /* 0x080fe20000410000 */
        /* <DEDUP_REMOVED lines=23> */
[----:B------:R-:W2:Y:S01]  /*83a0*/  LDSM.16.MT88.4 R144, [R169+0x1a000] ;  /* 0x01a00000a990783b */ /* 0x000ea20000004200 */
[-C--:B------:R-:W-:Y:S01]  /*83b0*/  FMUL.FTZ R43, R43, R192.reuse ;  /* 0x000000c02b2b7220 */ /* 0x080fe20000410000 */
[C---:B-1----:R-:W-:Y:S01]  /*83c0*/  HMMA.16816.F32 R44, R4.reuse, R136, R44 ;  /* 0x00000088042c723c */ /* 0x042fe2000000182c */
[----:B------:R-:W-:Y:S01]  /*83d0*/  IADD3 R194, PT, PT, R194, R195, RZ ;  /* 0x000000c3c2c27210 */ /* 0x000fe20007ffe0ff */
        /* <DEDUP_REMOVED lines=49> */
[----:B------:R-:W4:Y:S01]  /*86f0*/  LDSM.16.MT88.4 R12, [R169+0x18000] ;  /* 0x01800000a90c783b */ /* 0x000f220000004200 */
        /* <DEDUP_REMOVED lines=33> */
[--C-:B------:R-:W-:Y:S01]  /*8910*/  FFMA.FTZ R200, R204, UR24, -R178.reuse ;  /* 0x00000018ccc87c23 */ /* 0x100fe200080108b2 */
[----:B------:R-:W-:Y:S01]  /*8920*/  LDSM.16.MT88.4 R148, [R194] ;  /* 0x00000000c294783b */ /* 0x000fe20000004200 */
[--C-:B------:R-:W-:Y:S01]  /*8930*/  FFMA.FTZ R217, R217, UR24, -R178.reuse ;  /* 0x00000018d9d97c23 */ /* 0x100fe200080108b2 */
        /* <DEDUP_REMOVED lines=11> */
[--C-:B------:R-:W-:Y:S01]  /*89f0*/  FFMA.FTZ R204, R197, UR24, -R178.reuse ;  /* 0x00000018c5cc7c23 */ /* 0x100fe200080108b2 */
[-C--:B------:R-:W-:Y:S01]  /*8a00*/  FMUL.FTZ R120, R120, R193.reuse ;  /* 0x000000c178787220 */ /* 0x080fe20000410000 */
[-C--:B------:R-:W-:Y:S01]  /*8a10*/  FMUL.FTZ R121, R121, R193.reuse ;  /* 0x000000c179797220 */ /* 0x080fe20000410000 */
[-C--:B------:R-:W-:Y:S01]  /*8a20*/  FMUL.FTZ R122, R122, R192.reuse ;  /* 0x000000c07a7a7220 */ /* 0x080fe20000410000 */
[-C--:B------:R-:W-:Y:S01]  /*8a30*/  FMUL.FTZ R123, R123, R192.reuse ;  /* 0x000000c07b7b7220 */ /* 0x080fe20000410000 */
[----:B------:R-:W-:Y:S01]  /*8a40*/  MUFU.EX2 R200, R200 ;  /* 0x000000c800c87308 */ /* 0x000fe20000000800 */
[C---:B----4-:R-:W-:Y:S01]  /*8a50*/  HMMA.16816.F32 R8, R4.reuse, R12, R8 ;  /* 0x0000000c0408723c */ /* 0x050fe20000001808 */
[-C--:B------:R-:W-:Y:S01]  /*8a60*/  FMUL.FTZ R132, R132, R193.reuse ;  /* 0x000000c184847220 */ /* 0x080fe20000410000 */
[-C--:B------:R-:W-:Y:S01]  /*8a70*/  FMUL.FTZ R133, R133, R193.reuse ;  /* 0x000000c185857220 */ /* 0x080fe20000410000 */
[----:B------:R4:W5:Y:S01]  /*8a80*/  MUFU.EX2 R197, R217 ;  /* 0x000000d900c57308 */ /* 0x0009620000000800 */
[-C--:B------:R-:W-:Y:S01]  /*8a90*/  FMUL.FTZ R134, R134, R192.reuse ;  /* 0x000000c086867220 */ /* 0x080fe20000410000 */
[-C--:B------:R-:W-:Y:S01]  /*8aa0*/  FMUL.FTZ R135, R135, R192.reuse ;  /* 0x000000c087877220 */ /* 0x080fe20000410000 */
[--C-:B------:R-:W-:Y:S01]  /*8ab0*/  FFMA.FTZ R201, R201, UR24, -R178.reuse ;  /* 0x00000018c9c97c23 */ /* 0x100fe200080108b2 */
        /* <DEDUP_REMOVED lines=11> */
[----:B------:R-:W-:Y:S01]  /*8b70*/  MUFU.EX2 R203, R203 ;  /* 0x000000cb00cb7308 */ /* 0x000fe20000000800 */
[--C-:B------:R-:W-:Y:S01]  /*8b80*/  FFMA.FTZ R211, R211, UR24, -R171.reuse ;  /* 0x00000018d3d37c23 */ /* 0x100fe200080108ab */
[--C-:B------:R-:W-:Y:S01]  /*8b90*/  FFMA.FTZ R212, R212, UR24, -R178.reuse ;  /* 0x00000018d4d47c23 */ /* 0x100fe200080108b2 */
[----:B------:R-:W-:Y:S01]  /*8ba0*/  LDSM.16.MT88.4 R152, [R169+0x18800] ;  /* 0x01880000a998783b */ /* 0x000fe20000004200 */
[----:B------:R-:W-:Y:S01]  /*8bb0*/  MUFU.EX2 R204, R204 ;  /* 0x000000cc00cc7308 */ /* 0x000fe20000000800 */
[--C-:B------:R-:W-:Y:S01]  /*8bc0*/  FFMA.FTZ R208, R208, UR24, -R178.reuse ;  /* 0x00000018d0d07c23 */ /* 0x100fe200080108b2 */
[C---:B---3--:R-:W-:Y:S01]  /*8bd0*/  HMMA.16816.F32 R92, R4.reuse, R136, R92 ;  /* 0x00000088045c723c */ /* 0x048fe2000000185c */
[--C-:B------:R-:W-:Y:S01]  /*8be0*/  FFMA.FTZ R196, R196, UR24, -R171.reuse ;  /* 0x00000018c4c47c23 */ /* 0x100fe200080108ab */
[----:B------:R-:W-:Y:S01]  /*8bf0*/  MUFU.EX2 R201, R201 ;  /* 0x000000c900c97308 */ /* 0x000fe20000000800 */
[--C-:B------:R-:W-:Y:S01]  /*8c00*/  FFMA.FTZ R213, R179, UR24, -R171.reuse ;  /* 0x00000018b3d57c23 */ /* 0x100fe200080108ab */
[----:B------:R-:W-:Y:S01]  /*8c10*/  FFMA.FTZ R235, R176, UR24, -R171 ;  /* 0x00000018b0eb7c23 */ /* 0x000fe200080108ab */
[--C-:B------:R-:W-:Y:S01]  /*8c20*/  FFMA.FTZ R218, R174, UR24, -R178.reuse ;  /* 0x00000018aeda7c23 */ /* 0x100fe200080108b2 */
[----:B------:R-:W-:Y:S01]  /*8c30*/  MUFU.EX2 R208, R208 ;  /* 0x000000d000d07308 */ /* 0x000fe20000000800 */
[----:B----4-:R-:W-:Y:S01]  /*8c40*/  FFMA.FTZ R217, R173, UR24, -R178 ;  /* 0x00000018add97c23 */ /* 0x010fe200080108b2 */
[----:B------:R-:W-:Y:S01]  /*8c50*/  HMMA.16816.F32 R96, R4, R138, R96 ;  /* 0x0000008a0460723c */ /* 0x000fe20000001860 */
[----:B------:R-:W3:Y:S01]  /*8c60*/  LDSM.16.MT88.4 R136, [R195+0x6000] ;  /* 0x00600000c388783b */ /* 0x000ee20000004200 */
[----:B------:R-:W-:Y:S01]  /*8c70*/  MUFU.EX2 R196, R196 ;  /* 0x000000c400c47308 */ /* 0x000fe20000000800 */
[----:B------:R-:W-:Y:S01]  /*8c80*/  FFMA.FTZ R183, R234, R193, R183 ;  /* 0x000000c1eab77223 */ /* 0x000fe200000100b7 */
[----:B------:R-:W-:-:S02]  /*8c90*/  FFMA.FTZ R190, R227, R192, R190 ;  /* 0x000000c0e3be7223 */ /* 0x000fc400000100be */
[----:B------:R-:W-:Y:S01]  /*8ca0*/  MUFU.EX2 R213, R213 ;  /* 0x000000d500d57308 */ /* 0x000fe20000000800 */
[----:B------:R-:W-:Y:S01]  /*8cb0*/  FADD.FTZ R183, R164, R183 ;  /* 0x000000b7a4b77221 */ /* 0x000fe20000010000 */
[C---:B--2---:R-:W-:Y:S01]  /*8cc0*/  HMMA.16816.F32 R84, R4.reuse, R144, R84 ;  /* 0x000000900454723c */ /* 0x044fe20000001854 */
[----:B------:R-:W-:Y:S01]  /*8cd0*/  FADD.FTZ R190, R189, R190 ;  /* 0x000000bebdbe7221 */ /* 0x000fe20000010000 */
[----:B------:R-:W-:Y:S01]  /*8ce0*/  MUFU.EX2 R235, R235 ;  /* 0x000000eb00eb7308 */ /* 0x000fe20000000800 */
[----:B------:R-:W-:Y:S01]  /*8cf0*/  FADD.FTZ R3, R3, R183 ;  /* 0x000000b703037221 */ /* 0x000fe20000010000 */
[----:B------:R-:W-:Y:S01]  /*8d00*/  MOV R164, R182 ;  /* 0x000000b600a47202 */ /* 0x000fe20000000f00 */
[----:B------:R-:W-:Y:S01]  /*8d10*/  FADD.FTZ R185, R185, R190 ;  /* 0x000000beb9b97221 */ /* 0x000fe20000010000 */
[----:B------:R-:W-:Y:S01]  /*8d20*/  MUFU.EX2 R218, R218 ;  /* 0x000000da00da7308 */ /* 0x000fe20000000800 */
[----:B------:R-:W-:Y:S01]  /*8d30*/  FADD.FTZ R3, R191, R3 ;  /* 0x00000003bf037221 */ /* 0x000fe20000010000 */
[----:B------:R-:W-:Y:S01]  /*8d40*/  HMMA.16816.F32 R88, R4, R146, R88 ;  /* 0x000000920458723c */ /* 0x000fe20000001858 */
[----:B------:R-:W2:Y:S01]  /*8d50*/  LDSM.16.MT88.4 R144, [R168+0x1e000] ;  /* 0x01e00000a890783b */ /* 0x000ea20000004200 */
[----:B------:R-:W-:Y:S01]  /*8d60*/  MUFU.EX2 R217, R217 ;  /* 0x000000d900d97308 */ /* 0x000fe20000000800 */
[----:B------:R-:W-:-:S05]  /*8d70*/  FADD.FTZ R185, R184, R185 ;  /* 0x000000b9b8b97221 */ /* 0x000fca0000010000 */
[C---:B------:R-:W-:Y:S01]  /*8d80*/  HMMA.16816.F32 R12, R4.reuse, R14, R156 ;  /* 0x0000000e040c723c */ /* 0x040fe2000000189c */
[----:B------:R-:W4:Y:S07]  /*8d90*/  LDSM.16.MT88.4 R156, [R194+0x6000] ;  /* 0x00600000c29c783b */ /* 0x000f2e0000004200 */
[----:B-1----:R-:W-:Y:S01]  /*8da0*/  HMMA.16816.F32 R104, R4, R142, R104 ;  /* 0x0000008e0468723c */ /* 0x002fe20000001868 */
[----:B------:R-:W-:-:S05]  /*8db0*/  LOP3.LUT R142, R240, UR9, R239, 0x96, !PT ;  /* 0x00000009f08e7c12 */ /* 0x000fca000f8e96ef */
[----:B------:R-:W-:Y:S02]  /*8dc0*/  IMAD.WIDE.U32 R142, R142, -0x2daee0ad, RZ ;  /* 0xd2511f538e8e7825 */ /* 0x000fe400078e00ff */
[----:B------:R-:W-:Y:S01]  /*8dd0*/  HMMA.16816.F32 R100, R4, R140, R100 ;  /* 0x0000008c0464723c */ /* 0x000fe20000001864 */
[C---:B------:R-:W-:Y:S02]  /*8de0*/  PRMT R140, R142.reuse, 0x7772, RZ ;  /* 0x000077728e8c7816 */ /* 0x040fe400000000ff */
[----:B------:R-:W-:Y:S02]  /*8df0*/  PRMT R141, R142, 0x7771, RZ ;  /* 0x000077718e8d7816 */ /* 0x000fe400000000ff */
[----:B------:R-:W-:-:S03]  /*8e00*/  LOP3.LUT R214, R214, UR6, R143, 0x96, !PT ;  /* 0x00000006d6d67c12 */ /* 0x000fc6000f8e968f */
[C---:B---3--:R-:W-:Y:S01]  /*8e10*/  HMMA.16816.F32 R116, R4.reuse, R136, R116 ;  /* 0x000000880474723c */ /* 0x048fe20000001874 */
[----:B------:R-:W-:Y:S02]  /*8e20*/  PRMT R137, R142, 0x7773, RZ ;  /* 0x000077738e897816 */ /* 0x000fe400000000ff */
[----:B------:R-:W-:Y:S02]  /*8e30*/  MOV R136, R142 ;  /* 0x0000008e00887202 */ /* 0x000fe40000000f00 */
[----:B------:R-:W-:Y:S01]  /*8e40*/  PRMT R140, R140, 0x5410, R137 ;  /* 0x000054108c8c7816 */ /* 0x000fe20000000089 */
[----:B------:R-:W-:Y:S01]  /*8e50*/  FFMA.FTZ R137, R199, UR24, -R171 ;  /* 0x00000018c7897c23 */ /* 0x000fe200080108ab */
[----:B------:R-:W-:Y:S01]  /*8e60*/  LOP3.LUT R136, R136, 0xff, RZ, 0xc0, !PT ;  /* 0x000000ff88887812 */ /* 0x000fe200078ec0ff */
[----:B------:R1:W3:Y:S01]  /*8e70*/  MUFU.EX2 R199, R198 ;  /* 0x000000c600c77308 */ /* 0x0002e20000000800 */
[----:B--2---:R-:W-:Y:S01]  /*8e80*/  HMMA.16816.F32 R108, R4, R144, R108 ;  /* 0x00000090046c723c */ /* 0x004fe2000000186c */
[----:B------:R-:W-:-:S02]  /*8e90*/  LOP3.LUT R142, R214, 0xffff, RZ, 0xc0, !PT ;  /* 0x0000ffffd68e7812 */ /* 0x000fc400078ec0ff */
[----:B------:R-:W-:Y:S02]  /*8ea0*/  PRMT R141, R136, 0x5410, R141 ;  /* 0x00005410888d7816 */ /* 0x000fe4000000008d */
[----:B------:R-:W-:Y:S02]  /*8eb0*/  SHF.R.U32.HI R142, RZ, 0x8, R142 ;  /* 0x00000008ff8e7819 */ /* 0x000fe4000001168e */
[----:B-----5:R-:W-:Y:S01]  /*8ec0*/  F2FP.F16.F32.PACK_AB R143, R197, R200 ;  /* 0x000000c8c58f723e */ /* 0x020fe200000000ff */
[C---:B------:R-:W-:Y:S01]  /*8ed0*/  HMMA.16816.F32 R112, R4.reuse, R146, R112 ;  /* 0x000000920470723c */ /* 0x040fe20000001870 */
[----:B------:R-:W2:Y:S01]  /*8ee0*/  LDSM.16.MT88.4 R144, [R168+0x18800] ;  /* 0x01880000a890783b */ /* 0x000ea20000004200 */
[----:B------:R-:W-:Y:S01]  /*8ef0*/  SHF.R.U32.HI R136, RZ, 0x18, R214 ;  /* 0x00000018ff887819 */ /* 0x000fe200000116d6 */
[----:B-1----:R-:W-:Y:S01]  /*8f00*/  FFMA.FTZ R198, R202, UR24, -R171 ;  /* 0x00000018cac67c23 */ /* 0x002fe200080108ab */
[----:B---3--:R-:W-:Y:S01]  /*8f10*/  F2FP.F16.F32.PACK_AB R160, R199, R203 ;  /* 0x000000cbc7a0723e */ /* 0x008fe200000000ff */
[----:B------:R1:W-:Y:S03]  /*8f20*/  MUFU.EX2 R202, R137 ;  /* 0x0000008900ca7308 */ /* 0x0003e60000000800 */
[----:B------:R-:W-:Y:S01]  /*8f30*/  HMMA.16816.F32 R120, R4, R138, R120 ;  /* 0x0000008a0478723c */ /* 0x000fe20000001878 */
[----:B------:R-:W-:Y:S01]  /*8f40*/  PRMT R138, R214, 0x7632, R138 ;  /* 0x00007632d68a7816 */ /* 0x000fe2000000008a */
[----:B------:R-:W-:Y:S01]  /*8f50*/  FADD.FTZ R203, R203, R3 ;  /* 0x00000003cbcb7221 */ /* 0x000fe20000010000 */
[----:B------:R-:W3:Y:S01]  /*8f60*/  MUFU.EX2 R198, R198 ;  /* 0x000000c600c67308 */ /* 0x000ee20000000800 */
[----:B------:R-:W-:-:S02]  /*8f70*/  LOP3.LUT R139, R140, 0xff00ff, RZ, 0xc0, !PT ;  /* 0x00ff00ff8c8b7812 */ /* 0x000fc400078ec0ff */
[----:B------:R-:W-:Y:S01]  /*8f80*/  LOP3.LUT R140, R138, 0xff, RZ, 0xc0, !PT ;  /* 0x000000ff8a8c7812 */ /* 0x000fe200078ec0ff */
[----:B------:R-:W-:Y:S01]  /*8f90*/  FADD.FTZ R203, R199, R203 ;  /* 0x000000cbc7cb7221 */ /* 0x000fe20000010000 */
[--C-:B------:R-:W-:Y:S01]  /*8fa0*/  HSET2.LE.AND R138, R141, R170.reuse, PT ;  /* 0x000000aa8d8a7233 */ /* 0x100fe20003803000 */
[C---:B------:R-:W-:Y:S01]  /*8fb0*/  HMMA.16816.F32 R32, R4.reuse, R148, R32 ;  /* 0x000000940420723c */ /* 0x040fe20000001820 */
[----:B------:R-:W-:Y:S02]  /*8fc0*/  HSET2.LE.AND R139, R139, R170, PT ;  /* 0x000000aa8b8b7233 */ /* 0x000fe40003803000 */
[----:B------:R-:W-:Y:S02]  /*8fd0*/  PRMT R136, R140, 0x5410, R136 ;  /* 0x000054108c887816 */ /* 0x000fe40000000088 */
[----:B-1----:R-:W-:Y:S02]  /*8fe0*/  LOP3.LUT R137, R214, 0xff, RZ, 0xc0, !PT ;  /* 0x000000ffd6897812 */ /* 0x002fe400078ec0ff */
[----:B------:R-:W-:Y:S01]  /*8ff0*/  LOP3.LUT R139, R143, R139, RZ, 0xc0, !PT ;  /* 0x0000008b8f8b7212 */ /* 0x000fe200078ec0ff */
[----:B------:R-:W-:Y:S01]  /*9000*/  HMMA.16816.F32 R132, R4, R150, R132 ;  /* 0x000000960484723c */ /* 0x000fe20000001884 */
[----:B---3--:R-:W-:Y:S01]  /*9010*/  F2FP.F16.F32.PACK_AB R141, R198, R202 ;  /* 0x000000cac68d723e */ /* 0x008fe200000000ff */
[----:B------:R-:W-:Y:S01]  /*9020*/  LDSM.16.MT88.4 R148, [R195+0x800] ;  /* 0x00080000c394783b */ /* 0x000fe20000004200 */
[----:B------:R-:W-:Y:S01]  /*9030*/  PRMT R137, R137, 0x5410, R142 ;  /* 0x0000541089897816 */ /* 0x000fe2000000008e */
[----:B------:R-:W-:Y:S01]  /*9040*/  FADD.FTZ R202, R202, R203 ;  /* 0x000000cbcaca7221 */ /* 0x000fe20000010000 */
[----:B------:R-:W-:-:S02]  /*9050*/  LOP3.LUT R138, R141, R138, RZ, 0xc0, !PT ;  /* 0x0000008a8d8a7212 */ /* 0x000fc400078ec0ff */
[----:B------:R-:W1:Y:S01]  /*9060*/  LDSM.16.MT88.4 R140, [R194+0x800] ;  /* 0x00080000c28c783b */ /* 0x000e620000004200 */
[C---:B----4-:R-:W-:Y:S01]  /*9070*/  HMMA.16816.F32 R124, R4.reuse, R156, R124 ;  /* 0x0000009c047c723c */ /* 0x050fe2000000187c */
[--C-:B------:R-:W-:Y:S01]  /*9080*/  HSET2.LE.AND R157, R137, R170.reuse, PT ;  /* 0x000000aa899d7233 */ /* 0x100fe20003803000 */
[----:B------:R-:W-:Y:S01]  /*9090*/  FADD.FTZ R202, R198, R202 ;  /* 0x000000cac6ca7221 */ /* 0x000fe20000010000 */
[----:B------:R-:W-:Y:S02]  /*90a0*/  HSET2.LE.AND R137, R136, R170, PT ;  /* 0x000000aa88897233 */ /* 0x000fe40003803000 */
[C---:B------:R-:W-:Y:S01]  /*90b0*/  F2FP.F16.F32.PACK_AB R156, R201.reuse, R204 ;  /* 0x000000ccc99c723e */ /* 0x040fe200000000ff */
[----:B------:R-:W-:Y:S01]  /*90c0*/  FADD.FTZ R204, R204, R185 ;  /* 0x000000b9cccc7221 */ /* 0x000fe20000010000 */
[----:B------:R-:W-:Y:S01]  /*90d0*/  LOP3.LUT R136, R160, R157, RZ, 0xc0, !PT ;  /* 0x0000009da0887212 */ /* 0x000fe200078ec0ff */
[----:B------:R-:W-:Y:S01]  /*90e0*/  HMMA.16816.F32 R4, R4, R158, R128 ;  /* 0x0000009e0404723c */ /* 0x000fe20000001880 */
[----:B------:R-:W3:Y:S01]  /*90f0*/  LDSM.16.MT88.4 R128, [R169+0x1a800] ;  /* 0x01a80000a980783b */ /* 0x000ee20000004200 */
[----:B------:R-:W-:Y:S01]  /*9100*/  LOP3.LUT R137, R156, R137, RZ, 0xc0, !PT ;  /* 0x000000899c897212 */ /* 0x000fe200078ec0ff */
[----:B------:R-:W-:Y:S01]  /*9110*/  FADD.FTZ R204, R201, R204 ;  /* 0x000000ccc9cc7221 */ /* 0x000fe20000010000 */
[----:B------:R-:W-:Y:S01]  /*9120*/  MOV R3, R166 ;  /* 0x000000a600037202 */ /* 0x000fe20000000f00 */
[----:B------:R-:W-:Y:S02]  /*9130*/  LDSM.16.MT88.4 R156, [R194+0x2800] ;  /* 0x00280000c29c783b */ /* 0x000fe40000004200 */
[----:B------:R-:W-:-:S02]  /*9140*/  FADD.FTZ R200, R200, R204 ;  /* 0x000000ccc8c87221 */ /* 0x000fc40000010000 */
[----:B--2---:R-:W-:Y:S01]  /*9150*/  HMMA.16816.F32 R16, R136, R144, R16 ;  /* 0x000000908810723c */ /* 0x004fe20000001810 */
[----:B------:R-:W-:Y:S01]  /*9160*/  LDSM.16.MT88.4 R160, [R168+0x1a800] ;  /* 0x01a80000a8a0783b */ /* 0x000fe20000004200 */
[----:B------:R-:W-:-:S06]  /*9170*/  FADD.FTZ R200, R197, R200 ;  /* 0x000000c8c5c87221 */ /* 0x000fcc0000010000 */
[C---:B------:R-:W-:Y:S01]  /*9180*/  HMMA.16816.F32 R20, R136.reuse, R146, R20 ;  /* 0x000000928814723c */ /* 0x040fe20000001814 */
[----:B------:R-:W2:Y:S07]  /*9190*/  LDSM.16.MT88.4 R144, [R195+0x2800] ;  /* 0x00280000c390783b */ /* 0x000eae0000004200 */
[C---:B------:R-:W-:Y:S08]  /*91a0*/  HMMA.16816.F32 R8, R136.reuse, R152, R8 ;  /* 0x000000988808723c */ /* 0x040ff00000001808 */
        /* <DEDUP_REMOVED lines=13> */
[----:B------:R-:W-:-:S07]  /*9280*/  MOV R140, UR25 ;  /* 0x00000019008c7c02 */ /* 0x000fce0008000f00 */
[C---:B----4-:R-:W-:Y:S08]  /*9290*/  HMMA.16816.F32 R76, R136.reuse, R148, R76 ;  /* 0x00000094884c723c */ /* 0x050ff0000000184c */
        /* <DEDUP_REMOVED lines=14> */
[----:B--2---:R-:W-:Y:S01]  /*9380*/  HMMA.16816.F32 R100, R136, R144, R100 ;  /* 0x000000908864723c */ /* 0x004fe20000001864 */
[----:B------:R-:W-:-:S04]  /*9390*/  IMAD.WIDE.U32 R130, R130, -0x326172a9, RZ ;  /* 0xcd9e8d5782827825 */ /* 0x000fc800078e00ff */
[----:B------:R-:W-:Y:S01]  /*93a0*/  IMAD.WIDE.U32 R214, R214, -0x326172a9, RZ ;  /* 0xcd9e8d57d6d67825 */ /* 0x000fe200078e00ff */
[----:B------:R-:W-:Y:S02]  /*93b0*/  LOP3.LUT R129, R228, UR17, R131, 0x96, !PT ;  /* 0x00000011e4817c12 */ /* 0x000fe4000f8e9683 */
[----:B------:R-:W-:Y:S01]  /*93c0*/  HMMA.16816.F32 R104, R136, R146, R104 ;  /* 0x000000928868723c */ /* 0x000fe20000001868 */
[----:B------:R-:W2:Y:S01]  /*93d0*/  LDSM.16.MT88.4 R144, [R194+0x6800] ;  /* 0x00680000c290783b */ /* 0x000ea20000004200 */
[----:B------:R-:W-:Y:S01]  /*93e0*/  LOP3.LUT R238, R130, UR13, R215, 0x96, !PT ;  /* 0x0000000d82ee7c12 */ /* 0x000fe2000f8e96d7 */
[----:B------:R-:W-:-:S04]  /*93f0*/  IMAD.WIDE.U32 R240, R129, -0x2daee0ad, RZ ;  /* 0xd2511f5381f07825 */ /* 0x000fc800078e00ff */
[----:B------:R-:W-:Y:S01]  /*9400*/  FFMA.FTZ R215, R172, UR24, -R178 ;  /* 0x00000018acd77c23 */ /* 0x000fe200080108b2 */
[----:B------:R-:W-:Y:S01]  /*9410*/  IMAD.WIDE.U32 R238, R238, -0x2daee0ad, RZ ;  /* 0xd2511f53eeee7825 */ /* 0x000fe200078e00ff */
[C---:B-1----:R-:W-:Y:S04]  /*9420*/  HMMA.16816.F32 R108, R136.reuse, R148, R108 ;  /* 0x00000094886c723c */ /* 0x042fe8000000186c */
[----:B------:R-:W-:Y:S01]  /*9430*/  MUFU.EX2 R215, R215 ;  /* 0x000000d700d77308 */ /* 0x000fe20000000800 */
[----:B------:R-:W-:Y:S02]  /*9440*/  LOP3.LUT R148, R240, UR7, R239, 0x96, !PT ;  /* 0x00000007f0947c12 */ /* 0x000fe4000f8e96ef */
[----:B------:R-:W-:Y:S01]  /*9450*/  LOP3.LUT R240, R128, UR12, R241, 0x96, !PT ;  /* 0x0000000c80f07c12 */ /* 0x000fe2000f8e96f1 */
[----:B------:R-:W-:Y:S01]  /*9460*/  UMOV UR12, UR4 ;  /* 0x00000004000c7c82 */ /* 0x000fe20008000000 */
[----:B---3--:R-:W-:Y:S01]  /*9470*/  HMMA.16816.F32 R116, R136, R140, R116 ;  /* 0x0000008c8874723c */ /* 0x008fe20000001874 */
[--C-:B------:R-:W-:Y:S01]  /*9480*/  FFMA.FTZ R141, R205, UR24, -R171.reuse ;  /* 0x00000018cd8d7c23 */ /* 0x100fe200080108ab */
[----:B------:R-:W-:Y:S01]  /*9490*/  FFMA.FTZ R205, R210, UR24, -R171 ;  /* 0x00000018d2cd7c23 */ /* 0x000fe200080108ab */
[----:B------:R-:W-:-:S02]  /*94a0*/  IMAD.WIDE.U32 R148, R148, -0x326172a9, RZ ;  /* 0xcd9e8d5794947825 */ /* 0x000fc400078e00ff */
[----:B------:R1:W-:Y:S02]  /*94b0*/  MUFU.EX2 R210, R141 ;  /* 0x0000008d00d27308 */ /* 0x0003e40000000800 */
[----:B------:R-:W-:Y:S01]  /*94c0*/  IMAD.WIDE.U32 R240, R240, -0x326172a9, RZ ;  /* 0xcd9e8d57f0f07825 */ /* 0x000fe200078e00ff */
[C---:B------:R-:W-:Y:S03]  /*94d0*/  HMMA.16816.F32 R120, R136.reuse, R142, R120 ;  /* 0x0000008e8878723c */ /* 0x040fe60000001878 */
[----:B------:R-:W-:Y:S01]  /*94e0*/  FFMA.FTZ R142, R209, UR24, -R178 ;  /* 0x00000018d18e7c23 */ /* 0x000fe200080108b2 */
[----:B------:R-:W-:Y:S01]  /*94f0*/  MUFU.EX2 R205, R205 ;  /* 0x000000cd00cd7308 */ /* 0x000fe20000000800 */
[----:B------:R-:W-:Y:S02]  /*9500*/  MOV R130, R148 ;  /* 0x0000009400827202 */ /* 0x000fe40000000f00 */
[----:B------:R-:W-:Y:S01]  /*9510*/  PRMT R128, R148, 0x7771, RZ ;  /* 0x0000777194807816 */ /* 0x000fe200000000ff */
[----:B------:R-:W3:Y:S01]  /*9520*/  MUFU.EX2 R209, R211 ;  /* 0x000000d300d17308 */ /* 0x000ee20000000800 */
[----:B------:R-:W-:Y:S01]  /*9530*/  LOP3.LUT R140, R130, 0xff, RZ, 0xc0, !PT ;  /* 0x000000ff828c7812 */ /* 0x000fe200078ec0ff */
[----:B------:R-:W-:Y:S01]  /*9540*/  HMMA.16816.F32 R12, R136, R154, R12 ;  /* 0x0000009a880c723c */ /* 0x000fe2000000180c */
[----:B------:R-:W4:Y:S01]  /*9550*/  LDSM.16.MT88.4 R152, [R169+0x1c800] ;  /* 0x01c80000a998783b */ /* 0x000f220000004200 */
[----:B------:R-:W-:Y:S01]  /*9560*/  LOP3.LUT R130, R240, UR8, R149, 0x96, !PT ;  /* 0x00000008f0827c12 */ /* 0x000fe2000f8e9695 */
[----:B------:R5:W-:Y:S01]  /*9570*/  MUFU.EX2 R211, R142 ;  /* 0x0000008e00d37308 */ /* 0x000be20000000800 */
[----:B------:R-:W-:-:S02]  /*9580*/  PRMT R129, R148, 0x7773, RZ ;  /* 0x0000777394817816 */ /* 0x000fc400000000ff */
[----:B------:R-:W-:Y:S02]  /*9590*/  PRMT R131, R148, 0x7772, RZ ;  /* 0x0000777294837816 */ /* 0x000fe400000000ff */
[C---:B------:R-:W-:Y:S01]  /*95a0*/  HMMA.16816.F32 R60, R136.reuse, R156, R60 ;  /* 0x0000009c883c723c */ /* 0x040fe2000000183c */
[----:B------:R-:W-:Y:S02]  /*95b0*/  PRMT R128, R140, 0x5410, R128 ;  /* 0x000054108c807816 */ /* 0x000fe40000000080 */
[C---:B------:R-:W-:Y:S02]  /*95c0*/  PRMT R140, R130.reuse, 0x7632, R140 ;  /* 0x00007632828c7816 */ /* 0x040fe4000000008c */
[----:B------:R-:W-:Y:S02]  /*95d0*/  PRMT R131, R131, 0x5410, R129 ;  /* 0x0000541083837816 */ /* 0x000fe40000000081 */
[C---:B-1----:R-:W-:Y:S01]  /*95e0*/  LOP3.LUT R141, R130.reuse, 0xffff, RZ, 0xc0, !PT ;  /* 0x0000ffff828d7812 */ /* 0x042fe200078ec0ff */
[----:B------:R-:W-:Y:S01]  /*95f0*/  HMMA.16816.F32 R64, R136, R158, R64 ;  /* 0x0000009e8840723c */ /* 0x000fe20000001840 */
[----:B------:R-:W1:Y:S01]  /*9600*/  LDSM.16.MT88.4 R156, [R169+0x19000] ;  /* 0x01900000a99c783b */ /* 0x000e620000004200 */
[----:B-----5:R-:W-:Y:S01]  /*9610*/  FFMA.FTZ R142, R207, UR24, -R171 ;  /* 0x00000018cf8e7c23 */ /* 0x020fe200080108ab */
[----:B------:R-:W-:Y:S01]  /*9620*/  LOP3.LUT R129, R130, 0xff, RZ, 0xc0, !PT ;  /* 0x000000ff82817812 */ /* 0x000fe200078ec0ff */
[----:B------:R5:W4:Y:S01]  /*9630*/  MUFU.EX2 R207, R212 ;  /* 0x000000d400cf7308 */ /* 0x000b220000000800 */
[----:B------:R-:W-:-:S02]  /*9640*/  SHF.R.U32.HI R130, RZ, 0x18, R130 ;  /* 0x00000018ff827819 */ /* 0x000fc40000011682 */
[----:B------:R-:W-:Y:S01]  /*9650*/  LOP3.LUT R140, R140, 0xff, RZ, 0xc0, !PT ;  /* 0x000000ff8c8c7812 */ /* 0x000fe200078ec0ff */
[C---:B--2---:R-:W-:Y:S01]  /*9660*/  HMMA.16816.F32 R124, R136.reuse, R144, R124 ;  /* 0x00000090887c723c */ /* 0x044fe2000000187c */
[----:B------:R-:W-:Y:S02]  /*9670*/  HSET2.LE.AND R143, R128, R170, PT ;  /* 0x000000aa808f7233 */ /* 0x000fe40003803000 */
[----:B---3--:R-:W-:Y:S02]  /*9680*/  F2FP.F16.F32.PACK_AB R144, R209, R205 ;  /* 0x000000cdd190723e */ /* 0x008fe400000000ff */
[----:B------:R-:W-:Y:S02]  /*9690*/  PRMT R128, R140, 0x5410, R130 ;  /* 0x000054108c807816 */ /* 0x000fe40000000082 */
[----:B------:R-:W-:Y:S01]  /*96a0*/  LOP3.LUT R130, R144, R143, RZ, 0xc0, !PT ;  /* 0x0000008f90827212 */ /* 0x000fe200078ec0ff */
[----:B------:R-:W-:Y:S01]  /*96b0*/  HMMA.16816.F32 R112, R136, R150, R112 ;  /* 0x000000968870723c */ /* 0x000fe20000001870 */
[----:B------:R-:W2:Y:S01]  /*96c0*/  LDSM.16.MT88.4 R148, [R195+0x1000] ;  /* 0x00100000c394783b */ /* 0x000ea20000004200 */
[----:B-----5:R-:W-:Y:S01]  /*96d0*/  FFMA.FTZ R212, R206, UR24, -R178 ;  /* 0x00000018ced47c23 */ /* 0x020fe200080108b2 */
[----:B------:R-:W-:Y:S01]  /*96e0*/  SHF.R.U32.HI R141, RZ, 0x8, R141 ;  /* 0x00000008ff8d7819 */ /* 0x000fe2000001168d */
[----:B------:R4:W3:Y:S01]  /*96f0*/  MUFU.EX2 R206, R142 ;  /* 0x0000008e00ce7308 */ /* 0x0008e20000000800 */
[----:B------:R-:W-:-:S02]  /*9700*/  LOP3.LUT R131, R131, 0xff00ff, RZ, 0xc0, !PT ;  /* 0x00ff00ff83837812 */ /* 0x000fc400078ec0ff */
[----:B------:R-:W-:Y:S01]  /*9710*/  PRMT R129, R129, 0x5410, R141 ;  /* 0x0000541081817816 */ /* 0x000fe2000000008d */
[----:B------:R-:W-:Y:S01]  /*9720*/  HMMA.16816.F32 R4, R136, R146, R4 ;  /* 0x000000928804723c */ /* 0x000fe20000001804 */
[----:B------:R-:W5:Y:S01]  /*9730*/  MUFU.EX2 R212, R212 ;  /* 0x000000d400d47308 */ /* 0x000f620000000800 */
[----:B------:R-:W2:Y:S01]  /*9740*/  LDSM.16.MT88.4 R144, [R194+0x1000] ;  /* 0x00100000c290783b */ /* 0x000ea20000004200 */
[----:B------:R-:W-:Y:S02]  /*9750*/  HSET2.LE.AND R131, R131, R170, PT ;  /* 0x000000aa83837233 */ /* 0x000fe40003803000 */
[----:B------:R-:W-:-:S03]  /*9760*/  LOP3.LUT R214, R214, UR9, R241, 0x96, !PT ;  /* 0x00000009d6d67c12 */ /* 0x000fc6000f8e96f1 */
[C---:B------:R-:W-:Y:S01]  /*9770*/  HMMA.16816.F32 R44, R136.reuse, R160, R44 ;  /* 0x000000a0882c723c */ /* 0x040fe2000000182c */
[--C-:B------:R-:W-:Y:S02]  /*9780*/  HSET2.LE.AND R160, R129, R170.reuse, PT ;  /* 0x000000aa81a07233 */ /* 0x100fe40003803000 */
[----:B------:R-:W-:Y:S02]  /*9790*/  HSET2.LE.AND R129, R128, R170, PT ;  /* 0x000000aa80817233 */ /* 0x000fe40003803000 */
[----:B----4-:R-:W-:Y:S02]  /*97a0*/  F2FP.F16.F32.PACK_AB R142, R207, R211 ;  /* 0x000000d3cf8e723e */ /* 0x010fe400000000ff */
[----:B---3--:R-:W-:Y:S01]  /*97b0*/  F2FP.F16.F32.PACK_AB R128, R206, R210 ;  /* 0x000000d2ce80723e */ /* 0x008fe200000000ff */
[C---:B------:R-:W-:Y:S01]  /*97c0*/  HMMA.16816.F32 R48, R136.reuse, R162, R48 ;  /* 0x000000a28830723c */ /* 0x040fe20000001830 */
[----:B-----5:R-:W-:Y:S01]  /*97d0*/  F2FP.F16.F32.PACK_AB R161, R208, R212 ;  /* 0x000000d4d0a1723e */ /* 0x020fe200000000ff */
[----:B------:R-:W-:Y:S01]  /*97e0*/  FADD.FTZ R210, R210, R202 ;  /* 0x000000cad2d27221 */ /* 0x000fe20000010000 */
[----:B------:R-:W-:Y:S01]  /*97f0*/  LOP3.LUT R131, R142, R131, RZ, 0xc0, !PT ;  /* 0x000000838e837212 */ /* 0x000fe200078ec0ff */
[----:B------:R-:W-:Y:S01]  /*9800*/  FADD.FTZ R212, R212, R200 ;  /* 0x000000c8d4d47221 */ /* 0x000fe20000010000 */
[----:B------:R-:W-:Y:S01]  /*9810*/  LOP3.LUT R128, R128, R160, RZ, 0xc0, !PT ;  /* 0x000000a080807212 */ /* 0x000fe200078ec0ff */
[----:B------:R-:W-:Y:S01]  /*9820*/  LDSM.16.MT88.4 R140, [R169+0x1b000] ;  /* 0x01b00000a98c783b */ /* 0x000fe20000004200 */
[----:B------:R-:W-:Y:S01]  /*9830*/  LOP3.LUT R129, R161, R129, RZ, 0xc0, !PT ;  /* 0x00000081a1817212 */ /* 0x000fe200078ec0ff */
[----:B------:R-:W-:Y:S01]  /*9840*/  HMMA.16816.F32 R68, R136, R152, R68 ;  /* 0x000000988844723c */ /* 0x000fe20000001844 */
[----:B------:R-:W-:Y:S01]  /*9850*/  FADD.FTZ R210, R206, R210 ;  /* 0x000000d2ced27221 */ /* 0x000fe20000010000 */
[----:B------:R-:W-:-:S03]  /*9860*/  FADD.FTZ R212, R208, R212 ;  /* 0x000000d4d0d47221 */ /* 0x000fc60000010000 */
[----:B------:R-:W-:Y:S01]  /*9870*/  FADD.FTZ R205, R205, R210 ;  /* 0x000000d2cdcd7221 */ /* 0x000fe20000010000 */
[----:B------:R-:W-:Y:S02]  /*9880*/  FADD.FTZ R211, R211, R212 ;  /* 0x000000d4d3d37221 */ /* 0x000fe40000010000 */
[----:B------:R-:W-:Y:S01]  /*9890*/  HMMA.16816.F32 R72, R136, R154, R72 ;  /* 0x0000009a8848723c */ /* 0x000fe20000001848 */
[----:B------:R-:W3:Y:S01]  /*98a0*/  LDSM.16.MT88.4 R136, [R168+0x1b000] ;  /* 0x01b00000a888783b */ /* 0x000ee20000004200 */
[----:B------:R-:W-:Y:S01]  /*98b0*/  FADD.FTZ R205, R209, R205 ;  /* 0x000000cdd1cd7221 */ /* 0x000fe20000010000 */
[----:B------:R-:W-:Y:S02]  /*98c0*/  FADD.FTZ R211, R207, R211 ;  /* 0x000000d3cfd37221 */ /* 0x000fe40000010000 */
[----:B------:R-:W-:Y:S03]  /*98d0*/  LDSM.16.MT88.4 R152, [R168+0x19000] ;  /* 0x01900000a898783b */ /* 0x000fe60000004200 */
[C---:B-1----:R-:W-:Y:S01]  /*98e0*/  HMMA.16816.F32 R160, R128.reuse, R156, R8 ;  /* 0x0000009c80a0723c */ /* 0x042fe20000001808 */
[----:B------:R-:W1:Y:S07]  /*98f0*/  LDSM.16.MT88.4 R8, [R195+0x3000] ;  /* 0x00300000c308783b */ /* 0x000e6e0000004200 */
        /* <DEDUP_REMOVED lines=23> */
[C---:B----4-:R-:W-:Y:S08]  /*9a70*/  HMMA.16816.F32 R84, R128.reuse, R144, R84 ;  /* 0x000000908054723c */ /* 0x050ff00000001854 */
[C---:B------:R-:W-:Y:S01]  /*9a80*/  HMMA.16816.F32 R88, R128.reuse, R146, R88 ;  /* 0x000000928058723c */ /* 0x040fe20000001858 */
[----:B------:R-:W2:Y:S07]  /*9a90*/  LDSM.16.MT88.4 R144, [R195+0x7000] ;  /* 0x00700000c390783b */ /* 0x000eae0000004200 */
[----:B---3--:R-:W-:Y:S01]  /*9aa0*/  HMMA.16816.F32 R104, R128, R138, R104 ;  /* 0x0000008a8068723c */ /* 0x008fe20000001868 */
[----:B------:R-:W-:-:S04]  /*9ab0*/  IMAD.WIDE.U32 R138, R214, -0x2daee0ad, RZ ;  /* 0xd2511f53d68a7825 */ /* 0x000fc800078e00ff */
[----:B------:R-:W-:Y:S01]  /*9ac0*/  FFMA.FTZ R214, R177, UR24, -R171 ;  /* 0x00000018b1d67c23 */ /* 0x000fe200080108ab */
[----:B------:R-:W-:Y:S01]  /*9ad0*/  LOP3.LUT R239, R238, UR6, R139, 0x96, !PT ;  /* 0x00000006eeef7c12 */ /* 0x000fe2000f8e968b */
[----:B------:R-:W-:Y:S01]  /*9ae0*/  FFMA.FTZ R238, R175, UR24, -R178 ;  /* 0x00000018afee7c23 */ /* 0x000fe200080108b2 */
[C---:B------:R-:W-:Y:S01]  /*9af0*/  HMMA.16816.F32 R100, R128.reuse, R136, R100 ;  /* 0x000000888064723c */ /* 0x040fe20000001864 */
[C---:B------:R-:W-:Y:S02]  /*9b00*/  PRMT R137, R138.reuse, 0x7773, RZ ;  /* 0x000077738a897816 */ /* 0x040fe400000000ff */
[----:B------:R-:W-:Y:S01]  /*9b10*/  MUFU.EX2 R214, R214 ;  /* 0x000000d600d67308 */ /* 0x000fe20000000800 */
[----:B------:R-:W-:Y:S01]  /*9b20*/  MOV R136, R138 ;  /* 0x0000008a00887202 */ /* 0x000fe20000000f00 */
[----:B------:R-:W-:Y:S02]  /*9b30*/  LDSM.16.MT88.4 R176, [R168+0x1b800] ;  /* 0x01b80000a8b0783b */ /* 0x000fe40000004200 */
[----:B------:R-:W3:Y:S01]  /*9b40*/  MUFU.EX2 R238, R238 ;  /* 0x000000ee00ee7308 */ /* 0x000ee20000000800 */
[----:B-1----:R-:W-:Y:S01]  /*9b50*/  HMMA.16816.F32 R108, R128, R8, R108 ;  /* 0x00000008806c723c */ /* 0x002fe2000000186c */
[C---:B------:R-:W-:Y:S01]  /*9b60*/  PRMT R8, R138.reuse, 0x7772, RZ ;  /* 0x000077728a087816 */ /* 0x040fe200000000ff */
[----:B------:R-:W-:Y:S01]  /*9b70*/  LDSM.16.MT88.4 R172, [R168+0x1d800] ;  /* 0x01d80000a8ac783b */ /* 0x000fe20000004200 */
[----:B------:R-:W-:-:S02]  /*9b80*/  PRMT R9, R138, 0x7771, RZ ;  /* 0x000077718a097816 */ /* 0x000fc400000000ff */
[----:B------:R-:W-:Y:S02]  /*9b90*/  PRMT R8, R8, 0x5410, R137 ;  /* 0x0000541008087816 */ /* 0x000fe40000000089 */
[C---:B------:R-:W-:Y:S01]  /*9ba0*/  LOP3.LUT R137, R239.reuse, 0xffff, RZ, 0xc0, !PT ;  /* 0x0000ffffef897812 */ /* 0x040fe200078ec0ff */
[C---:B------:R-:W-:Y:S01]  /*9bb0*/  HMMA.16816.F32 R112, R128.reuse, R10, R112 ;  /* 0x0000000a8070723c */ /* 0x040fe20000001870 */
[C---:B------:R-:W-:Y:S02]  /*9bc0*/  PRMT R138, R239.reuse, 0x7632, R138 ;  /* 0x00007632ef8a7816 */ /* 0x040fe4000000008a */
[----:B------:R-:W-:Y:S02]  /*9bd0*/  LOP3.LUT R10, R136, 0xff, RZ, 0xc0, !PT ;  /* 0x000000ff880a7812 */ /* 0x000fe400078ec0ff */
[----:B------:R-:W-:Y:S02]  /*9be0*/  LOP3.LUT R11, R239, 0xff, RZ, 0xc0, !PT ;  /* 0x000000ffef0b7812 */ /* 0x000fe400078ec0ff */
[----:B------:R-:W-:Y:S01]  /*9bf0*/  SHF.R.U32.HI R137, RZ, 0x8, R137 ;  /* 0x00000008ff897819 */ /* 0x000fe20000011689 */
[----:B-----5:R-:W-:Y:S01]  /*9c00*/  HMMA.16816.F32 R76, R128, R152, R76 ;  /* 0x00000098804c723c */ /* 0x020fe2000000184c */
[----:B------:R-:W-:-:S02]  /*9c10*/  LOP3.LUT R136, R138, 0xff, RZ, 0xc0, !PT ;  /* 0x000000ff8a887812 */ /* 0x000fc400078ec0ff */
[----:B------:R-:W-:Y:S02]  /*9c20*/  SHF.R.U32.HI R239, RZ, 0x18, R239 ;  /* 0x00000018ffef7819 */ /* 0x000fe400000116ef */
[----:B------:R-:W-:Y:S02]  /*9c30*/  PRMT R10, R10, 0x5410, R9 ;  /* 0x000054100a0a7816 */ /* 0x000fe40000000009 */
[----:B------:R-:W-:Y:S01]  /*9c40*/  PRMT R11, R11, 0x5410, R137 ;  /* 0x000054100b0b7816 */ /* 0x000fe20000000089 */
[----:B------:R-:W-:Y:S01]  /*9c50*/  HMMA.16816.F32 R80, R128, R154, R80 ;  /* 0x0000009a8050723c */ /* 0x000fe20000001850 */
[----:B------:R-:W-:Y:S01]  /*9c60*/  PRMT R9, R136, 0x5410, R239 ;  /* 0x0000541088097816 */ /* 0x000fe200000000ef */
[----:B------:R-:W1:Y:S01]  /*9c70*/  LDSM.16.MT88.4 R152, [R169+0x1f800] ;  /* 0x01f80000a998783b */ /* 0x000e620000004200 */
[----:B------:R-:W-:-:S03]  /*9c80*/  HSET2.LE.AND R10, R10, R170, PT ;  /* 0x000000aa0a0a7233 */ /* 0x000fc60003803000 */
[----:B------:R-:W-:Y:S01]  /*9c90*/  LDSM.16.MT88.4 R136, [R169+0x1d800] ;  /* 0x01d80000a988783b */ /* 0x000fe20000004200 */
[----:B------:R-:W-:Y:S01]  /*9ca0*/  HSET2.LE.AND R9, R9, R170, PT ;  /* 0x000000aa09097233 */ /* 0x000fe20003803000 */
[C---:B------:R-:W-:Y:S08]  /*9cb0*/  HMMA.16816.F32 R68, R128.reuse, R156, R68 ;  /* 0x0000009c8044723c */ /* 0x040ff00000001844 */
[C---:B------:R-:W-:Y:S01]  /*9cc0*/  HMMA.16816.F32 R72, R128.reuse, R158, R72 ;  /* 0x0000009e8048723c */ /* 0x040fe20000001848 */
[----:B------:R-:W4:Y:S07]  /*9cd0*/  LDSM.16.MT88.4 R156, [R169+0x19800] ;  /* 0x01980000a99c783b */ /* 0x000f2e0000004200 */
[C---:B------:R-:W-:Y:S08]  /*9ce0*/  HMMA.16816.F32 R92, R128.reuse, R140, R92 ;  /* 0x0000008c805c723c */ /* 0x040ff0000000185c */
[C---:B------:R-:W-:Y:S01]  /*9cf0*/  HMMA.16816.F32 R96, R128.reuse, R142, R96 ;  /* 0x0000008e8060723c */ /* 0x040fe20000001860 */
[----:B------:R-:W5:Y:S07]  /*9d00*/  LDSM.16.MT88.4 R140, [R169+0x1b800] ;  /* 0x01b80000a98c783b */ /* 0x000f6e0000004200 */
[----:B--2---:R-:W-:Y:S01]  /*9d10*/  HMMA.16816.F32 R116, R128, R144, R116 ;  /* 0x000000908074723c */ /* 0x004fe20000001874 */
[----:B------:R-:W-:-:S02]  /*9d20*/  LOP3.LUT R145, R8, 0xff00ff, RZ, 0xc0, !PT ;  /* 0x00ff00ff08917812 */ /* 0x000fc400078ec0ff */
[--C-:B------:R-:W-:Y:S02]  /*9d30*/  HSET2.LE.AND R8, R11, R170.reuse, PT ;  /* 0x000000aa0b087233 */ /* 0x100fe40003803000 */
[C---:B------:R-:W-:Y:S01]  /*9d40*/  F2FP.F16.F32.PACK_AB R144, R213.reuse, R196 ;  /* 0x000000c4d590723e */ /* 0x040fe200000000ff */
[----:B------:R-:W-:Y:S01]  /*9d50*/  FADD.FTZ R196, R196, R205 ;  /* 0x000000cdc4c47221 */ /* 0x000fe20000010000 */
[----:B------:R-:W-:Y:S01]  /*9d60*/  HSET2.LE.AND R11, R145, R170, PT ;  /* 0x000000aa910b7233 */ /* 0x000fe20003803000 */
[C---:B------:R-:W-:Y:S01]  /*9d70*/  HMMA.16816.F32 R120, R128.reuse, R146, R120 ;  /* 0x000000928078723c */ /* 0x040fe20000001878 */
[----:B------:R-:W-:Y:S01]  /*9d80*/  LOP3.LUT R8, R144, R8, RZ, 0xc0, !PT ;  /* 0x0000000890087212 */ /* 0x000fe200078ec0ff */
[----:B------:R-:W-:Y:S01]  /*9d90*/  FADD.FTZ R196, R213, R196 ;  /* 0x000000c4d5c47221 */ /* 0x000fe20000010000 */
[----:B---3--:R-:W-:Y:S01]  /*9da0*/  F2FP.F16.F32.PACK_AB R146, R218, R238 ;  /* 0x000000eeda92723e */ /* 0x008fe200000000ff */
[----:B------:R-:W-:Y:S01]  /*9db0*/  FADD.FTZ R238, R238, R211 ;  /* 0x000000d3eeee7221 */ /* 0x000fe20000010000 */
[----:B------:R-:W-:Y:S01]  /*9dc0*/  F2FP.F16.F32.PACK_AB R145, R235, R214 ;  /* 0x000000d6eb91723e */ /* 0x000fe200000000ff */
[----:B------:R-:W-:Y:S01]  /*9dd0*/  FADD.FTZ R196, R214, R196 ;  /* 0x000000c4d6c47221 */ /* 0x000fe20000010000 */
[----:B------:R-:W-:Y:S01]  /*9de0*/  F2FP.F16.F32.PACK_AB R144, R215, R217 ;  /* 0x000000d9d790723e */ /* 0x000fe200000000ff */
[C---:B------:R-:W-:Y:S01]  /*9df0*/  HMMA.16816.F32 R124, R128.reuse, R148, R124 ;  /* 0x00000094807c723c */ /* 0x040fe2000000187c */
[----:B------:R-:W-:Y:S01]  /*9e00*/  LOP3.LUT R9, R146, R9, RZ, 0xc0, !PT ;  /* 0x0000000992097212 */ /* 0x000fe200078ec0ff */
[----:B------:R-:W-:Y:S01]  /*9e10*/  FADD.FTZ R238, R218, R238 ;  /* 0x000000eedaee7221 */ /* 0x000fe20000010000 */
[----:B------:R-:W-:Y:S01]  /*9e20*/  LOP3.LUT R10, R145, R10, RZ, 0xc0, !PT ;  /* 0x0000000a910a7212 */ /* 0x000fe200078ec0ff */
[----:B------:R-:W-:Y:S01]  /*9e30*/  FADD.FTZ R234, R235, R196 ;  /* 0x000000c4ebea7221 */ /* 0x000fe20000010000 */
[----:B------:R-:W-:Y:S01]  /*9e40*/  LOP3.LUT R11, R144, R11, RZ, 0xc0, !PT ;  /* 0x0000000b900b7212 */ /* 0x000fe200078ec0ff */
[----:B------:R-:W-:Y:S01]  /*9e50*/  FADD.FTZ R238, R217, R238 ;  /* 0x000000eed9ee7221 */ /* 0x000fe20000010000 */
[----:B------:R-:W-:Y:S01]  /*9e60*/  LDSM.16.MT88.4 R144, [R168+0x1f800] ;  /* 0x01f80000a890783b */ /* 0x000fe20000004200 */
[----:B------:R-:W-:Y:S02]  /*9e70*/  HMMA.16816.F32 R4, R128, R150, R4 ;  /* 0x000000968004723c */ /* 0x000fe40000001804 */
[----:B------:R-:W-:Y:S01]  /*9e80*/  FADD.FTZ R227, R215, R238 ;  /* 0x000000eed7e37221 */ /* 0x000fe20000010000 */
[----:B------:R-:W2:Y:S04]  /*9e90*/  LDSM.16.MT88.4 R148, [R168+0x19800] ;  /* 0x01980000a894783b */ /* 0x000ea80000004200 */
[----:B------:R-:W3:Y:S01]  /*9ea0*/  LDSM.16.MT88.4 R128, [R195+0x7800] ;  /* 0x00780000c380783b */ /* 0x000ee20000004200 */
[C---:B-1----:R-:W-:Y:S03]  /*9eb0*/  HMMA.16816.F32 R100, R8.reuse, R152, R100 ;  /* 0x000000980864723c */ /* 0x042fe60000001864 */
[----:B------:R-:W-:Y:S05]  /*9ec0*/  LDSM.16.MT88.4 R168, [R195+0x3800] ;  /* 0x00380000c3a8783b */ /* 0x000fea0000004200 */
[C---:B------:R-:W-:Y:S08]  /*9ed0*/  HMMA.16816.F32 R104, R8.reuse, R154, R104 ;  /* 0x0000009a0868723c */ /* 0x040ff00000001868 */
[C---:B----4-:R-:W-:Y:S08]  /*9ee0*/  HMMA.16816.F32 R160, R8.reuse, R156, R160 ;  /* 0x0000009c08a0723c */ /* 0x050ff000000018a0 */
[C---:B-----5:R-:W-:Y:S08]  /*9ef0*/  HMMA.16816.F32 R36, R8.reuse, R140, R36 ;  /* 0x0000008c0824723c */ /* 0x060ff00000001824 */
[C---:B------:R-:W-:Y:S01]  /*9f00*/  HMMA.16816.F32 R40, R8.reuse, R142, R40 ;  /* 0x0000008e0828723c */ /* 0x040fe20000001828 */
[----:B------:R-:W1:Y:S07]  /*9f10*/  LDSM.16.MT88.4 R140, [R195+0x1800] ;  /* 0x00180000c38c783b */ /* 0x000e6e0000004200 */
[C---:B------:R-:W-:Y:S08]  /*9f20*/  HMMA.16816.F32 R68, R8.reuse, R136, R68 ;  /* 0x000000880844723c */ /* 0x040ff00000001844 */
[C---:B------:R-:W-:Y:S01]  /*9f30*/  HMMA.16816.F32 R72, R8.reuse, R138, R72 ;  /* 0x0000008a0848723c */ /* 0x040fe20000001848 */
[----:B------:R-:W4:Y:S07]  /*9f40*/  LDSM.16.MT88.4 R136, [R195+0x5800] ;  /* 0x00580000c388783b */ /* 0x000f2e0000004200 */
[C---:B--2---:R-:W-:Y:S01]  /*9f50*/  HMMA.16816.F32 R152, R8.reuse, R148, R16 ;  /* 0x000000940898723c */ /* 0x044fe20000001810 */
[----:B------:R-:W-:Y:S07]  /*9f60*/  LDSM.16.MT88.4 R16, [R194+0x3800] ;  /* 0x00380000c210783b */ /* 0x000fee0000004200 */
[C---:B---3--:R-:W-:Y:S08]  /*9f70*/  HMMA.16816.F32 R116, R8.reuse, R128, R116 ;  /* 0x000000800874723c */ /* 0x048ff00000001874 */
[C---:B------:R-:W-:Y:S01]  /*9f80*/  HMMA.16816.F32 R120, R8.reuse, R130, R120 ;  /* 0x000000820878723c */ /* 0x040fe20000001878 */
[----:B------:R-:W2:Y:S07]  /*9f90*/  LDSM.16.MT88.4 R128, [R194+0x7800] ;  /* 0x00780000c280783b */ /* 0x000eae0000004200 */
[C---:B------:R-:W-:Y:S01]  /*9fa0*/  HMMA.16816.F32 R156, R8.reuse, R158, R12 ;  /* 0x0000009e089c723c */ /* 0x040fe2000000180c */
[----:B------:R-:W3:Y:S07]  /*9fb0*/  LDSM.16.MT88.4 R12, [R194+0x1800] ;  /* 0x00180000c20c783b */ /* 0x000eee0000004200 */
[C---:B------:R-:W-:Y:S01]  /*9fc0*/  HMMA.16816.F32 R148, R8.reuse, R150, R20 ;  /* 0x000000960894723c */ /* 0x040fe20000001814 */
[----:B------:R-:W5:Y:S07]  /*9fd0*/  LDSM.16.MT88.4 R20, [R194+0x5800] ;  /* 0x00580000c214783b */ /* 0x000f6e0000004200 */
[C---:B------:R-:W-:Y:S08]  /*9fe0*/  HMMA.16816.F32 R108, R8.reuse, R144, R108 ;  /* 0x00000090086c723c */ /* 0x040ff0000000186c */
[C---:B------:R-:W-:Y:S08]  /*9ff0*/  HMMA.16816.F32 R112, R8.reuse, R146, R112 ;  /* 0x000000920870723c */ /* 0x040ff00000001870 */
[C---:B-1----:R-:W-:Y:S08]  /*a000*/  HMMA.16816.F32 R144, R8.reuse, R140, R24 ;  /* 0x0000008c0890723c */ /* 0x042ff00000001818 */
[C---:B----4-:R-:W-:Y:S08]  /*a010*/  HMMA.16816.F32 R84, R8.reuse, R136, R84 ;  /* 0x000000880854723c */ /* 0x050ff00000001854 */
        /* <DEDUP_REMOVED lines=13> */
[C---:B-----5:R-:W-:Y:S08]  /*a0f0*/  HMMA.16816.F32 R92, R8.reuse, R20, R92 ;  /* 0x00000014085c723c */ /* 0x060ff0000000185c */
[C---:B------:R-:W-:Y:S08]  /*a100*/  HMMA.16816.F32 R96, R8.reuse, R22, R96 ;  /* 0x000000160860723c */ /* 0x040ff00000001860 */
[----:B------:R-:W-:Y:S01]  /*a110*/  HMMA.16816.F32 R128, R8, R130, R4 ;  /* 0x000000820880723c */ /* 0x000fe20000001804 */
[----:B------:R-:W-:-:S04]  /*a120*/  NOP ;  /* 0x0000000000007918 */ /* 0x000fc80000000000 */
[----:B------:R-:W-:-:S15]  /*a130*/  BRA.U !UP1, `(.L_x_1990) ;  /* 0x0000004109b47547 */ /* 0x000fde000b800000 */
[----:B------:R-:W1:Y:S01]  /*a140*/  LDC.64 R4, c[0x0][0x3c0] ;  /* 0x0000f000ff047b82 */ /* 0x000e620000000a00 */
[----:B------:R-:W-:Y:S01]  /*a150*/  UIADD3 UR12, UPT, UPT, UR16, -0x3, URZ ;  /* 0xfffffffd100c7890 */ /* 0x000fe2000fffe0ff */
[----:B------:R-:W-:-:S04]  /*a160*/  DEPBAR.LE SB0, 0x0 ;  /* 0x000080000000791a */ /* 0x000fc80000000000 */
[----:B------:R-:W-:Y:S01]  /*a170*/  IMAD.SHL.U32 R7, R180, 0x20, RZ ;  /* 0x00000020b4077824 */ /* 0x000fe200078e00ff */
[----:B------:R-:W-:Y:S01]  /*a180*/  LOP3.LUT R8, R0, 0x200, RZ, 0xc0, !PT ;  /* 0x0000020000087812 */ /* 0x000fe200078ec0ff */
[----:B------:R-:W-:Y:S01]  /*a190*/  IMAD.MOV.U32 R164, RZ, RZ, 0x20 ;  /* 0x00000020ffa47424 */ /* 0x000fe200078e00ff */
[----:B------:R-:W-:Y:S01]  /*a1a0*/  SHF.R.U32.HI R181, RZ, 0x1, R180 ;  /* 0x00000001ffb57819 */ /* 0x000fe200000116b4 */
[----:B------:R-:W-:Y:S01]  /*a1b0*/  USHF.L.U32 UR4, UR12, 0x1, URZ ;  /* 0x000000010c047899 */ /* 0x000fe200080006ff */
[----:B------:R-:W-:Y:S01]  /*a1c0*/  LOP3.LUT R7, R8, 0x7c00, R7, 0xf8, !PT ;  /* 0x00007c0008077812 */ /* 0x000fe200078ef807 */
[----:B------:R-:W-:Y:S01]  /*a1d0*/  UISETP.GT.U32.AND UP1, UPT, UR12, UR14, UPT ;  /* 0x0000000e0c00728c */ /* 0x000fe2000bf24070 */
[----:B------:R-:W-:Y:S02]  /*a1e0*/  LOP3.LUT R8, R167, 0x1c0, R0, 0xf8, !PT ;  /* 0x000001c0a7087812 */ /* 0x000fe400078ef800 */
[----:B------:R-:W-:Y:S02]  /*a1f0*/  LOP3.LUT R191, R0, 0x400, RZ, 0xc0, !PT ;  /* 0x0000040000bf7812 */ /* 0x000fe400078ec0ff */
[----:B------:R-:W-:Y:S01]  /*a200*/  SEL R164, R164, 0xffffffe0, !P1 ;  /* 0xffffffe0a4a47807 */ /* 0x000fe20004800000 */
[----:B-1----:R-:W-:-:S04]  /*a210*/  IMAD.WIDE.U32 R10, R4, UR12, RZ ;  /* 0x0000000c040a7c25 */ /* 0x002fc8000f8e00ff */
[----:B------:R-:W-:Y:S01]  /*a220*/  IMAD R3, R5, UR12, R11 ;  /* 0x0000000c05037c24 */ /* 0x000fe2000f8e020b */
[----:B------:R-:W-:Y:S01]  /*a230*/  BAR.SYNC.DEFER_BLOCKING 0x0 ;  /* 0x0000000000007b1d */ /* 0x000fe20000010000 */
[C---:B------:R-:W-:Y:S01]  /*a240*/  IMAD.SHL.U32 R6, R10.reuse, 0x40, RZ ;  /* 0x000000400a067824 */ /* 0x040fe200078e00ff */
[C---:B------:R-:W-:Y:S02]  /*a250*/  LEA R14, P3, R10.reuse, R223, 0x7 ;  /* 0x000000df0a0e7211 */ /* 0x040fe400078638ff */
[--C-:B------:R-:W-:Y:S02]  /*a260*/  SHF.L.U64.HI R9, R10, 0x6, R3.reuse ;  /* 0x000000060a097819 */ /* 0x100fe40000010203 */
[----:B------:R-:W-:Y:S02]  /*a270*/  LEA R6, P2, R4, R6, 0x5 ;  /* 0x0000000604067211 */ /* 0x000fe400078428ff */
[----:B------:R-:W-:Y:S02]  /*a280*/  LEA.HI.X R15, R10, R222, R3, 0x7, P3 ;  /* 0x000000de0a0f7211 */ /* 0x000fe400018f3c03 */
[----:B------:R-:W-:-:S02]  /*a290*/  LEA.HI.X R4, R4, R9, R5, 0x5, P2 ;  /* 0x0000000904047211 */ /* 0x000fc400010f2c05 */
[----:B------:R-:W-:Y:S02]  /*a2a0*/  LOP3.LUT R5, R181, 0x8, RZ, 0xc0, !PT ;  /* 0x00000008b5057812 */ /* 0x000fe400078ec0ff */
[----:B------:R-:W-:Y:S02]  /*a2b0*/  LEA R12, P2, R6, R223, 0x1 ;  /* 0x000000df060c7211 */ /* 0x000fe400078408ff */
[----:B------:R-:W-:Y:S02]  /*a2c0*/  LOP3.LUT R9, R8, 0x8, R180, 0x78, !PT ;  /* 0x0000000808097812 */ /* 0x000fe400078e78b4 */
[----:B------:R-:W-:Y:S02]  /*a2d0*/  LOP3.LUT R5, R7, R8, R5, 0xf6, !PT ;  /* 0x0000000807057212 */ /* 0x000fe400078ef605 */
[----:B------:R-:W-:Y:S01]  /*a2e0*/  LEA.HI.X R13, R6, R222, R4, 0x1, P2 ;  /* 0x000000de060d7211 */ /* 0x000fe200010f0c04 */
[----:B------:R-:W-:Y:S01]  /*a2f0*/  IMAD R191, R9, 0x2, R191 ;  /* 0x0000000209bf7824 */ /* 0x000fe200078e02bf */
[----:B------:R-:W-:Y:S01]  /*a300*/  LEA R218, R5, UR5, 0x1 ;  /* 0x0000000505da7c11 */ /* 0x000fe2000f8e08ff */
[----:B------:R-:W-:Y:S01]  /*a310*/  @!PT LDS RZ, [RZ] ;  /* 0x00000000fffff984 */ /* 0x000fe20000000800 */
[----:B------:R-:W-:Y:S01]  /*a320*/  @!PT LDS RZ, [RZ] ;  /* 0x00000000fffff984 */ /* 0x000fe20000000800 */
[----:B------:R-:W-:Y:S01]  /*a330*/  @!PT LDS RZ, [RZ] ;  /* 0x00000000fffff984 */ /* 0x000fe20000000800 */
[----:B------:R-:W-:Y:S02]  /*a340*/  LDGSTS.E.BYPASS.LTC128B.128 [R226+0x18000], desc[UR22][R14.64] ;  /* 0x180000000ee27fae */ /* 0x000fe4000b981a16 */
[----:B------:R-:W-:-:S02]  /*a350*/  VIADD R3, R191, UR5 ;  /* 0x00000005bf037c36 */ /* 0x000fc40008000000 */
[----:B------:R-:W-:Y:S01]  /*a360*/  IMAD.IADD R190, R164, 0x1, R218 ;  /* 0x00000001a4be7824 */ /* 0x000fe200078e02da */
[----:B------:R-:W-:Y:S01]  /*a370*/  LDGSTS.E.BYPASS.LTC128B.128 [R226+0x1a000], desc[UR22][R14.64+0x80] ;  /* 0x1a0000800ee27fae */ /* 0x000fe2000b981a16 */
[----:B------:R-:W-:-:S03]  /*a380*/  IMAD.IADD R183, R3, 0x1, R164 ;  /* 0x0000000103b77824 */ /* 0x000fc600078e02a4 */
[----:B------:R-:W-:Y:S04]  /*a390*/  LDGSTS.E.BYPASS.LTC128B.128 [R226+0x1c000], desc[UR22][R14.64+0x100] ;  /* 0x1c0001000ee27fae */ /* 0x000fe8000b981a16 */
[----:B------:R-:W-:Y:S04]  /*a3a0*/  LDGSTS.E.BYPASS.LTC128B.128 [R226+0x1e000], desc[UR22][R14.64+0x180] ;  /* 0x1e0001800ee27fae */ /* 0x000fe8000b981a16 */
[----:B------:R-:W-:Y:S04]  /*a3b0*/  LDGSTS.E.BYPASS.LTC128B.128 [R226+0x19000], desc[UR22][R12.64] ;  /* 0x190000000ce27fae */ /* 0x000fe8000b981a16 */
[----:B------:R-:W-:Y:S04]  /*a3c0*/  LDGSTS.E.BYPASS.LTC128B.128 [R226+0x1b000], desc[UR22][R12.64+0x80] ;  /* 0x1b0000800ce27fae */ /* 0x000fe8000b981a16 */
[----:B------:R-:W-:Y:S04]  /*a3d0*/  LDGSTS.E.BYPASS.LTC128B.128 [R226+0x1d000], desc[UR22][R12.64+0x100] ;  /* 0x1d0001000ce27fae */ /* 0x000fe8000b981a16 */
[----:B------:R1:W-:Y:S04]  /*a3e0*/  LDGSTS.E.BYPASS.LTC128B.128 [R226+0x1f000], desc[UR22][R12.64+0x180] ;  /* 0x1f0001800ce27fae */ /* 0x0003e8000b981a16 */
[----:B------:R-:W-:Y:S04]  /*a3f0*/  LDSM.16.M88.4 R28, [R218] ;  /* 0x00000000da1c783b */ /* 0x000fe80000000200 */
[----:B------:R-:W2:Y:S04]  /*a400*/  LDSM.16.M88.4 R192, [R191+UR5+0x10000] ;  /* 0x01000005bfc0783b */ /* 0x000ea80008000200 */
[----:B------:R-:W3:Y:S04]  /*a410*/  LDSM.16.M88.4 R176, [R191+UR5+0x10800] ;  /* 0x01080005bfb0783b */ /* 0x000ee80008000200 */
[----:B------:R-:W4:Y:S04]  /*a420*/  LDSM.16.M88.4 R168, [R191+UR5+0x11000] ;  /* 0x01100005bfa8783b */ /* 0x000f280008000200 */
[----:B------:R-:W5:Y:S04]  /*a430*/  LDSM.16.M88.4 R200, [R191+UR5+0x11800] ;  /* 0x01180005bfc8783b */ /* 0x000f680008000200 */
[----:B------:R-:W-:Y:S01]  /*a440*/  LDSM.16.M88.4 R16, [R190] ;  /* 0x00000000be10783b */ /* 0x000fe20000000200 */
[----:B-1----:R-:W-:-:S03]  /*a450*/  SEL R12, R165, 0xffffffc0, !P0 ;  /* 0xffffffc0a50c7807 */ /* 0x002fc60004000000 */
[----:B------:R-:W1:Y:S04]  /*a460*/  LDSM.16.M88.4 R8, [R183+0x10000] ;  /* 0x01000000b708783b */ /* 0x000e680000000200 */
[----:B------:R-:W1:Y:S01]  /*a470*/  LDSM.16.M88.4 R4, [R183+0x10800] ;  /* 0x01080000b704783b */ /* 0x000e620000000200 */
[--C-:B------:R-:W-:Y:S02]  /*a480*/  IMAD.IADD R189, R218, 0x1, R12.reuse ;  /* 0x00000001dabd7824 */ /* 0x100fe400078e020c */
[----:B------:R-:W-:Y:S01]  /*a490*/  IMAD.IADD R3, R3, 0x1, R12 ;  /* 0x0000000103037824 */ /* 0x000fe200078e020c */
[----:B------:R-:W1:Y:S01]  /*a4a0*/  LDSM.16.M88.4 R196, [R183+0x11000] ;  /* 0x01100000b7c4783b */ /* 0x000e620000000200 */
[C---:B------:R-:W-:Y:S02]  /*a4b0*/  IMAD.IADD R217, R164.reuse, 0x1, R189 ;  /* 0x00000001a4d97824 */ /* 0x040fe400078e02bd */
[----:B------:R-:W-:Y:S01]  /*a4c0*/  IMAD.IADD R164, R164, 0x1, R3 ;  /* 0x00000001a4a47824 */ /* 0x000fe200078e0203 */
[----:B------:R-:W1:Y:S04]  /*a4d0*/  LDSM.16.M88.4 R24, [R183+0x11800] ;  /* 0x01180000b718783b */ /* 0x000e680000000200 */
[----:B------:R-:W-:Y:S01]  /*a4e0*/  LDSM.16.M88.4 R208, [R189] ;  /* 0x00000000bdd0783b */ /* 0x000fe20000000200 */
[C---:B--2---:R-:W-:Y:S03]  /*a4f0*/  HMMA.16816.F32 R20, R28.reuse, R192, RZ ;  /* 0x000000c01c14723c */ /* 0x044fe600000018ff */
[----:B------:R-:W2:Y:S04]  /*a500*/  LDSM.16.M88.4 R12, [R3+0x10000] ;  /* 0x01000000030c783b */ /* 0x000ea80000000200 */
[----:B------:R-:W-:Y:S01]  /*a510*/  LDSM.16.M88.4 R212, [R3+0x11800] ;  /* 0x0118000003d4783b */ /* 0x000fe20000000200 */
[C---:B---3--:R-:W-:Y:S03]  /*a520*/  HMMA.16816.F32 R184, R28.reuse, R176, RZ ;  /* 0x000000b01cb8723c */ /* 0x048fe600000018ff */
[----:B------:R-:W-:Y:S04]  /*a530*/  LDSM.16.M88.4 R204, [R164+0x10000] ;  /* 0x01000000a4cc783b */ /* 0x000fe80000000200 */
[----:B------:R-:W-:Y:S01]  /*a540*/  LDSM.16.M88.4 R240, [R191+UR5+0x17800] ;  /* 0x01780005bff0783b */ /* 0x000fe20008000200 */
[C---:B------:R-:W-:Y:S03]  /*a550*/  HMMA.16816.F32 R192, R28.reuse, R194, RZ ;  /* 0x000000c21cc0723c */ /* 0x040fe600000018ff */
[----:B------:R-:W0:Y:S05]  /*a560*/  LDGDEPBAR ;  /* 0x00000000000079af */ /* 0x000e2a0000000000 */
[C---:B------:R-:W-:Y:S08]  /*a570*/  HMMA.16816.F32 R176, R28.reuse, R178, RZ ;  /* 0x000000b21cb0723c */ /* 0x040ff000000018ff */
[C---:B----4-:R-:W-:Y:S08]  /*a580*/  HMMA.16816.F32 R172, R28.reuse, R168, RZ ;  /* 0x000000a81cac723c */ /* 0x050ff000000018ff */
[C---:B------:R-:W-:Y:S08]  /*a590*/  HMMA.16816.F32 R168, R28.reuse, R170, RZ ;  /* 0x000000aa1ca8723c */ /* 0x040ff000000018ff */
[----:B-----5:R-:W-:Y:S08]  /*a5a0*/  HMMA.16816.F32 R32, R28, R200, RZ ;  /* 0x000000c81c20723c */ /* 0x020ff000000018ff */
[C---:B-1----:R-:W-:Y:S08]  /*a5b0*/  HMMA.16816.F32 R20, R16.reuse, R8, R20 ;  /* 0x000000081014723c */ /* 0x042ff00000001814 */
[C---:B------:R-:W-:Y:S01]  /*a5c0*/  HMMA.16816.F32 R192, R16.reuse, R10, R192 ;  /* 0x0000000a10c0723c */ /* 0x040fe200000018c0 */
[----:B------:R-:W1:Y:S07]  /*a5d0*/  LDSM.16.M88.4 R8, [R3+0x10800] ;  /* 0x010800000308783b */ /* 0x000e6e0000000200 */
[C---:B------:R-:W-:Y:S08]  /*a5e0*/  HMMA.16816.F32 R184, R16.reuse, R4, R184 ;  /* 0x0000000410b8723c */ /* 0x040ff000000018b8 */
[----:B------:R-:W-:Y:S01]  /*a5f0*/  HMMA.16816.F32 R176, R16, R6, R176 ;  /* 0x0000000610b0723c */ /* 0x000fe200000018b0 */
[----:B------:R-:W3:Y:S07]  /*a600*/  LDSM.16.M88.4 R4, [R3+0x11000] ;  /* 0x011000000304783b */ /* 0x000eee0000000200 */
[----:B------:R-:W-:Y:S01]  /*a610*/  HMMA.16816.F32 R28, R28, R202, RZ ;  /* 0x000000ca1c1c723c */ /* 0x000fe200000018ff */
[----:B------:R-:W-:Y:S07]  /*a620*/  LDSM.16.M88.4 R200, [R191+UR5+0x12800] ;  /* 0x01280005bfc8783b */ /* 0x000fee0008000200 */
        /* <DEDUP_REMOVED lines=12> */
[----:B------:R-:W-:Y:S07]  /*a6f0*/  LDSM.16.M88.4 R8, [R191+UR5+0x12000] ;  /* 0x01200005bf08783b */ /* 0x000fee0008000200 */
[C---:B---3--:R-:W-:Y:S08]  /*a700*/  HMMA.16816.F32 R172, R208.reuse, R4, R172 ;  /* 0x00000004d0ac723c */ /* 0x048ff000000018ac */
[C---:B------:R-:W-:Y:S01]  /*a710*/  HMMA.16816.F32 R168, R208.reuse, R6, R168 ;  /* 0x00000006d0a8723c */ /* 0x040fe200000018a8 */
[----:B------:R-:W1:Y:S07]  /*a720*/  LDSM.16.M88.4 R4, [R218+0x4000] ;  /* 0x00400000da04783b */ /* 0x000e6e0000000200 */
[C---:B------:R-:W-:Y:S08]  /*a730*/  HMMA.16816.F32 R32, R208.reuse, R212, R32 ;  /* 0x000000d4d020723c */ /* 0x040ff00000001820 */
[----:B------:R-:W-:Y:S01]  /*a740*/  HMMA.16816.F32 R28, R208, R214, R28 ;  /* 0x000000d6d01c723c */ /* 0x000fe2000000181c */
[----:B------:R-:W-:Y:S04]  /*a750*/  LDSM.16.M88.4 R212, [R183+0x13800] ;  /* 0x01380000b7d4783b */ /* 0x000fe80000000200 */
[----:B------:R-:W-:Y:S03]  /*a760*/  LDSM.16.M88.4 R208, [R3+0x12000] ;  /* 0x0120000003d0783b */ /* 0x000fe60000000200 */
        /* <DEDUP_REMOVED lines=8> */
[----:B------:R-:W3:Y:S07]  /*a7f0*/  LDSM.16.M88.4 R196, [R191+UR5+0x13800] ;  /* 0x01380005bfc4783b */ /* 0x000eee0008000200 */
        /* <DEDUP_REMOVED lines=36> */
[C---:B---3--:R-:W-:Y:S08]  /*aa40*/  HMMA.16816.F32 R172, R16.reuse, R4, R172 ;  /* 0x0000000410ac723c */ /* 0x048ff000000018ac */
[C---:B------:R-:W-:Y:S01]  /*aa50*/  HMMA.16816.F32 R168, R16.reuse, R6, R168 ;  /* 0x0000000610a8723c */ /* 0x040fe200000018a8 */
[----:B------:R-:W3:Y:S07]  /*aa60*/  LDSM.16.M88.4 R4, [R218+0x8000] ;  /* 0x00800000da04783b */ /* 0x000eee0000000200 */
[C---:B------:R-:W-:Y:S08]  /*aa70*/  HMMA.16816.F32 R32, R16.reuse, R196, R32 ;  /* 0x000000c41020723c */ /* 0x040ff00000001820 */
        /* <DEDUP_REMOVED lines=27> */
[----:B------:R-:W1:Y:S04]  /*ac30*/  LDSM.16.M88.4 R4, [R189+0x8000] ;  /* 0x00800000bd04783b */ /* 0x000e680000000200 */
[----:B------:R-:W3:Y:S03]  /*ac40*/  LDSM.16.M88.4 R8, [R3+0x15000] ;  /* 0x015000000308783b */ /* 0x000ee60000000200 */
[C---:B------:R-:W-:Y:S08]  /*ac50*/  HMMA.16816.F32 R20, R196.reuse, R208, R20 ;  /* 0x000000d0c414723c */ /* 0x040ff00000001814 */
[C---:B------:R-:W-:Y:S01]  /*ac60*/  HMMA.16816.F32 R192, R196.reuse, R210, R192 ;  /* 0x000000d2c4c0723c */ /* 0x040fe200000018c0 */
[----:B------:R-:W-:Y:S07]  /*ac70*/  LDSM.16.M88.4 R208, [R164+0x14000] ;  /* 0x01400000a4d0783b */ /* 0x000fee0000000200 */
        /* <DEDUP_REMOVED lines=9> */
[----:B------:R-:W5:Y:S03]  /*ad10*/  LDSM.16.M88.4 R196, [R164+0x15800] ;  /* 0x01580000a4c4783b */ /* 0x000f660000000200 */
[C---:B-1----:R-:W-:Y:S08]  /*ad20*/  HMMA.16816.F32 R184, R4.reuse, R12, R184 ;  /* 0x0000000c04b8723c */ /* 0x042ff000000018b8 */
[C---:B------:R-:W-:Y:S01]  /*ad30*/  HMMA.16816.F32 R176, R4.reuse, R14, R176 ;  /* 0x0000000e04b0723c */ /* 0x040fe200000018b0 */
[----:B------:R-:W-:Y:S07]  /*ad40*/  LDSM.16.M88.4 R12, [R191+UR5+0x16800] ;  /* 0x01680005bf0c783b */ /* 0x000fee0008000200 */
[C---:B---3--:R-:W-:Y:S08]  /*ad50*/  HMMA.16816.F32 R172, R4.reuse, R8, R172 ;  /* 0x0000000804ac723c */ /* 0x048ff000000018ac */
[C---:B------:R-:W-:Y:S01]  /*ad60*/  HMMA.16816.F32 R168, R4.reuse, R10, R168 ;  /* 0x0000000a04a8723c */ /* 0x040fe200000018a8 */
[----:B------:R-:W1:Y:S07]  /*ad70*/  LDSM.16.M88.4 R8, [R218+0xc000] ;  /* 0x00c00000da08783b */ /* 0x000e6e0000000200 */
[C---:B------:R-:W-:Y:S08]  /*ad80*/  HMMA.16816.F32 R20, R4.reuse, R16, R20 ;  /* 0x000000100414723c */ /* 0x040ff00000001814 */
        /* <DEDUP_REMOVED lines=18> */
[----:B------:R4:W-:Y:S03]  /*aeb0*/  LDSM.16.M88.4 R196, [R183+0x17800] ;  /* 0x01780000b7c4783b */ /* 0x0009e60000000200 */
[C---:B-1----:R-:W-:Y:S08]  /*aec0*/  HMMA.16816.F32 R184, R8.reuse, R12, R184 ;  /* 0x0000000c08b8723c */ /* 0x042ff000000018b8 */
[C---:B------:R-:W-:Y:S01]  /*aed0*/  HMMA.16816.F32 R176, R8.reuse, R14, R176 ;  /* 0x0000000e08b0723c */ /* 0x040fe200000018b0 */
[----:B------:R-:W1:Y:S07]  /*aee0*/  LDSM.16.M88.4 R12, [R189+0xc000] ;  /* 0x00c00000bd0c783b */ /* 0x000e6e0000000200 */
[----:B---3--:R-:W-:Y:S01]  /*aef0*/  HMMA.16816.F32 R20, R8, R16, R20 ;  /* 0x000000100814723c */ /* 0x008fe20000001814 */
[----:B----4-:R-:W-:-:S07]  /*af00*/  IMAD.U32 R183, RZ, RZ, UR16 ;  /* 0x00000010ffb77e24 */ /* 0x010fce000f8e00ff */
[C---:B------:R-:W-:Y:S01]  /*af10*/  HMMA.16816.F32 R192, R8.reuse, R18, R192 ;  /* 0x0000001208c0723c */ /* 0x040fe200000018c0 */
[----:B------:R-:W-:Y:S07]  /*af20*/  LDSM.16.M88.4 R16, [R164+0x16000] ;  /* 0x01600000a410783b */ /* 0x000fee0000000200 */
[C---:B------:R-:W-:Y:S08]  /*af30*/  HMMA.16816.F32 R172, R8.reuse, R4, R172 ;  /* 0x0000000408ac723c */ /* 0x040ff000000018ac */
[----:B------:R-:W-:Y:S01]  /*af40*/  HMMA.16816.F32 R168, R8, R6, R168 ;  /* 0x0000000608a8723c */ /* 0x000fe200000018a8 */
[----:B------:R-:W3:Y:S07]  /*af50*/  LDSM.16.M88.4 R4, [R217+0xc000] ;  /* 0x00c00000d904783b */ /* 0x000eee0000000200 */
[----:B--2---:R-:W-:Y:S08]  /*af60*/  HMMA.16816.F32 R20, R208, R212, R20 ;  /* 0x000000d4d014723c */ /* 0x004ff00000001814 */
[C---:B------:R-:W-:Y:S08]  /*af70*/  HMMA.16816.F32 R32, R8.reuse, R240, R32 ;  /* 0x000000f00820723c */ /* 0x040ff00000001820 */
[----:B------:R-:W-:Y:S01]  /*af80*/  HMMA.16816.F32 R28, R8, R242, R28 ;  /* 0x000000f2081c723c */ /* 0x000fe2000000181c */
[----:B------:R-:W2:Y:S07]  /*af90*/  LDSM.16.M88.4 R8, [R3+0x16800] ;  /* 0x016800000308783b */ /* 0x000eae0000000200 */
[----:B------:R-:W-:Y:S08]  /*afa0*/  HMMA.16816.F32 R192, R208, R214, R192 ;  /* 0x000000d6d0c0723c */ /* 0x000ff000000018c0 */
[----:B-1----:R-:W-:Y:S08]  /*afb0*/  HMMA.16816.F32 R20, R12, R24, R20 ;  /* 0x000000180c14723c */ /* 0x002ff00000001814 */
[----:B------:R-:W-:Y:S01]  /*afc0*/  HMMA.16816.F32 R212, R208, R204, R184 ;  /* 0x000000ccd0d4723c */ /* 0x000fe200000018b8 */
[----:B------:R-:W-:-:S02]  /*afd0*/  IMAD.SHL.U32 R186, R180, 0x2, RZ ;  /* 0x00000002b4ba7824 */ /* 0x000fc400078e00ff */
[----:B------:R-:W-:-:S03]  /*afe0*/  VIADD R184, R221, 0x8 ;  /* 0x00000008ddb87836 */ /* 0x000fc60000000000 */
[----:B------:R-:W-:Y:S02]  /*aff0*/  LOP3.LUT R187, R186, 0x6, RZ, 0xc0, !PT ;  /* 0x00000006babb7812 */ /* 0x000fe400078ec0ff */
[----:B------:R-:W-:Y:S01]  /*b000*/  HMMA.16816.F32 R192, R12, R26, R192 ;  /* 0x0000001a0cc0723c */ /* 0x000fe200000018c0 */
[----:B------:R-:W1:Y:S02]  /*b010*/  LDSM.16.M88.4 R24, [R164+0x16800] ;  /* 0x01680000a418783b */ /* 0x000e640000000200 */
[----:B------:R-:W-:-:S05]  /*b020*/  IMAD R183, R183, 0x40, R187 ;  /* 0x00000040b7b77824 */ /* 0x000fca00078e02bb */
[----:B---3--:R-:W-:Y:S01]  /*b030*/  HMMA.16816.F32 R20, R4, R16, R20 ;  /* 0x000000100414723c */ /* 0x008fe20000001814 */
[----:B------:R-:W-:-:S07]  /*b040*/  VIADD R16, R183, 0xffffff49 ;  /* 0xffffff49b7107836 */ /* 0x000fce0000000000 */
[----:B--2---:R-:W-:Y:S01]  /*b050*/  HMMA.16816.F32 R212, R12, R8, R212 ;  /* 0x000000080cd4723c */ /* 0x004fe200000018d4 */
[C---:B------:R-:W-:Y:S02]  /*b060*/  VIADD R9, R183.reuse, 0xffffff40 ;  /* 0xffffff40b7097836 */ /* 0x040fe40000000000 */
[----:B------:R-:W-:-:S03]  /*b070*/  VIADD R8, R183, 0xffffff41 ;  /* 0xffffff41b7087836 */ /* 0x000fc60000000000 */
[-C--:B------:R-:W-:Y:S02]  /*b080*/  ISETP.GT.AND P2, PT, R184, R9.reuse, PT ;  /* 0x00000009b800720c */ /* 0x080fe40003f44270 */
[C---:B------:R-:W-:Y:S01]  /*b090*/  HMMA.16816.F32 R176, R208.reuse, R206, R176 ;  /* 0x000000ced0b0723c */ /* 0x040fe200000018b0 */
[C---:B------:R-:W-:Y:S02]  /*b0a0*/  ISETP.GT.AND P4, PT, R221.reuse, R9, PT ;  /* 0x00000009dd00720c */ /* 0x040fe40003f84270 */
[-C--:B------:R-:W-:Y:S02]  /*b0b0*/  ISETP.GT.AND P3, PT, R221, R8.reuse, PT ;  /* 0x00000008dd00720c */ /* 0x080fe40003f64270 */
[----:B------:R-:W-:Y:S02]  /*b0c0*/  FSEL R22, R22, -INF , !P2 ;  /* 0xff80000016167808 */ /* 0x000fe40005000000 */
[----:B------:R-:W-:Y:S01]  /*b0d0*/  ISETP.GT.AND P2, PT, R184, R8, PT ;  /* 0x00000008b800720c */ /* 0x000fe20003f44270 */
[----:B------:R-:W-:Y:S01]  /*b0e0*/  HMMA.16816.F32 R32, R208, R196, R32 ;  /* 0x000000c4d020723c */ /* 0x000fe20000001820 */
[----:B------:R-:W-:-:S02]  /*b0f0*/  FSEL R20, R20, -INF , !P4 ;  /* 0xff80000014147808 */ /* 0x000fc40006000000 */
[----:B------:R-:W-:Y:S02]  /*b100*/  FSEL R21, R21, -INF , !P3 ;  /* 0xff80000015157808 */ /* 0x000fe40005800000 */
[CC--:B------:R-:W-:Y:S02]  /*b110*/  ISETP.GE.AND P4, PT, R8.reuse, R220.reuse, PT ;  /* 0x000000dc0800720c */ /* 0x0c0fe40003f86270 */
[-C--:B------:R-:W-:Y:S01]  /*b120*/  ISETP.GE.AND P3, PT, R8, R219.reuse, PT ;  /* 0x000000db0800720c */ /* 0x080fe20003f66270 */
[----:B------:R-:W-:Y:S01]  /*b130*/  HMMA.16816.F32 R28, R208, R198, R28 ;  /* 0x000000c6d01c723c */ /* 0x000fe2000000181c */
[----:B------:R-:W2:Y:S01]  /*b140*/  LDSM.16.M88.4 R196, [R3+0x17000] ;  /* 0x0170000003c4783b */ /* 0x000ea20000000200 */
[----:B------:R-:W-:Y:S01]  /*b150*/  VIADD R8, R183, 0xffffff48 ;  /* 0xffffff48b7087836 */ /* 0x000fe20000000000 */
[C---:B------:R-:W-:Y:S02]  /*b160*/  ISETP.GE.AND P6, PT, R9.reuse, R220, PT ;  /* 0x000000dc0900720c */ /* 0x040fe40003fc6270 */
[----:B------:R-:W-:-:S02]  /*b170*/  ISETP.GE.AND P5, PT, R9, R219, PT ;  /* 0x000000db0900720c */ /* 0x000fc40003fa6270 */
[----:B------:R-:W-:Y:S01]  /*b180*/  FSEL R23, R23, -INF , !P2 ;  /* 0xff80000017177808 */ /* 0x000fe20005000000 */
[C---:B------:R-:W-:Y:S01]  /*b190*/  HMMA.16816.F32 R192, R4.reuse, R18, R192 ;  /* 0x0000001204c0723c */ /* 0x040fe200000018c0 */
[----:B------:R-:W-:Y:S02]  /*b1a0*/  FSEL R190, R20, -INF , !P6 ;  /* 0xff80000014be7808 */ /* 0x000fe40007000000 */
[----:B------:R-:W-:Y:S02]  /*b1b0*/  ISETP.GT.AND P2, PT, R221, R8, PT ;  /* 0x00000008dd00720c */ /* 0x000fe40003f44270 */
[----:B------:R-:W-:Y:S02]  /*b1c0*/  FSEL R189, R22, -INF , !P5 ;  /* 0xff80000016bd7808 */ /* 0x000fe40006800000 */
[----:B------:R-:W-:Y:S01]  /*b1d0*/  FSEL R185, R21, -INF , !P4 ;  /* 0xff80000015b97808 */ /* 0x000fe20006000000 */
[----:B-1----:R-:W-:Y:S01]  /*b1e0*/  HMMA.16816.F32 R212, R4, R24, R212 ;  /* 0x0000001804d4723c */ /* 0x002fe200000018d4 */
[----:B------:R-:W-:Y:S01]  /*b1f0*/  FSEL R24, R23, -INF , !P3 ;  /* 0xff80000017187808 */ /* 0x000fe20005800000 */
[----:B------:R-:W-:Y:S01]  /*b200*/  VIADD R21, R183, 0xffffff50 ;  /* 0xffffff50b7157836 */ /* 0x000fe20000000000 */
[----:B------:R-:W-:-:S02]  /*b210*/  ISETP.GE.AND P6, PT, R8, R220, PT ;  /* 0x000000dc0800720c */ /* 0x000fc40003fc6270 */
[----:B------:R-:W-:Y:S02]  /*b220*/  ISETP.GE.AND P4, PT, R8, R219, PT ;  /* 0x000000db0800720c */ /* 0x000fe40003f86270 */
[----:B------:R-:W-:Y:S01]  /*b230*/  ISETP.GT.AND P5, PT, R184, R8, PT ;  /* 0x00000008b800720c */ /* 0x000fe20003fa4270 */
[----:B------:R-:W-:Y:S01]  /*b240*/  HMMA.16816.F32 R176, R12, R10, R176 ;  /* 0x0000000a0cb0723c */ /* 0x000fe200000018b0 */
[----:B------:R-:W-:Y:S01]  /*b250*/  ISETP.GT.AND P3, PT, R221, R16, PT ;  /* 0x00000010dd00720c */ /* 0x000fe20003f64270 */
[----:B------:R-:W1:Y:S01]  /*b260*/  LDSM.16.M88.4 R8, [R164+0x17000] ;  /* 0x01700000a408783b */ /* 0x000e620000000200 */
[----:B------:R-:W-:Y:S02]  /*b270*/  FSEL R20, R192, -INF , !P2 ;  /* 0xff800000c0147808 */ /* 0x000fe40005000000 */
[----:B------:R-:W-:Y:S02]  /*b280*/  FSEL R25, R194, -INF , !P5 ;  /* 0xff800000c2197808 */ /* 0x000fe40006800000 */
[----:B------:R-:W-:Y:S01]  /*b290*/  FSEL R192, R193, -INF , !P3 ;  /* 0xff800000c1c07808 */ /* 0x000fe20005800000 */
[----:B------:R-:W-:Y:S01]  /*b2a0*/  HMMA.16816.F32 R172, R208, R200, R172 ;  /* 0x000000c8d0ac723c */ /* 0x000fe200000018ac */
[----:B------:R-:W-:-:S02]  /*b2b0*/  ISETP.GE.AND P2, PT, R16, R220, PT ;  /* 0x000000dc1000720c */ /* 0x000fc40003f46270 */
[----:B------:R-:W-:Y:S02]  /*b2c0*/  ISETP.GE.AND P5, PT, R16, R219, PT ;  /* 0x000000db1000720c */ /* 0x000fe40003fa6270 */
[----:B------:R-:W-:Y:S02]  /*b2d0*/  ISETP.GT.AND P3, PT, R184, R16, PT ;  /* 0x00000010b800720c */ /* 0x000fe40003f64270 */
[----:B------:R3:W4:Y:S01]  /*b2e0*/  LDSM.16.M88.4 R16, [R3+0x17800] ;  /* 0x017800000310783b */ /* 0x0007220000000200 */
[----:B------:R-:W-:Y:S01]  /*b2f0*/  HMMA.16816.F32 R168, R208, R202, R168 ;  /* 0x000000cad0a8723c */ /* 0x000fe200000018a8 */
[----:B------:R-:W-:Y:S02]  /*b300*/  FSEL R195, R195, -INF , !P3 ;  /* 0xff800000c3c37808 */ /* 0x000fe40005800000 */
[----:B------:R-:W-:Y:S02]  /*b310*/  FSEL R193, R20, -INF , !P6 ;  /* 0xff80000014c17808 */ /* 0x000fe40007000000 */
[----:B------:R-:W-:-:S02]  /*b320*/  FSEL R25, R25, -INF , !P4 ;  /* 0xff80000019197808 */ /* 0x000fc40006000000 */
[----:B------:R-:W-:Y:S01]  /*b330*/  FSEL R192, R192, -INF , !P2 ;  /* 0xff800000c0c07808 */ /* 0x000fe20005000000 */
[----:B------:R-:W-:Y:S01]  /*b340*/  HMMA.16816.F32 R176, R4, R26, R176 ;  /* 0x0000001a04b0723c */ /* 0x000fe200000018b0 */
[----:B------:R-:W-:Y:S02]  /*b350*/  ISETP.GT.AND P3, PT, R221, R21, PT ;  /* 0x00000015dd00720c */ /* 0x000fe40003f64270 */
[C---:B------:R-:W-:Y:S02]  /*b360*/  ISETP.GE.AND P6, PT, R21.reuse, R220, PT ;  /* 0x000000dc1500720c */ /* 0x040fe40003fc6270 */
[----:B------:R-:W-:Y:S02]  /*b370*/  ISETP.GE.AND P4, PT, R21, R219, PT ;  /* 0x000000db1500720c */ /* 0x000fe40003f86270 */
[----:B------:R-:W-:Y:S01]  /*b380*/  ISETP.GT.AND P2, PT, R184, R21, PT ;  /* 0x00000015b800720c */ /* 0x000fe20003f44270 */
[----:B--2---:R-:W-:Y:S01]  /*b390*/  HMMA.16816.F32 R172, R12, R196, R172 ;  /* 0x000000c40cac723c */ /* 0x004fe200000018ac */
[----:B------:R-:W2:Y:S01]  /*b3a0*/  LDSM.16.M88.4 R20, [R164+0x17800] ;  /* 0x01780000a414783b */ /* 0x000ea20000000200 */
[----:B------:R-:W-:Y:S01]  /*b3b0*/  FSEL R26, R195, -INF , !P5 ;  /* 0xff800000c31a7808 */ /* 0x000fe20006800000 */
[----:B------:R-:W-:-:S04]  /*b3c0*/  DEPBAR.LE SB0, 0x0 ;  /* 0x000080000000791a */ /* 0x000fc80000000000 */
[----:B---3--:R-:W-:Y:S01]  /*b3d0*/  VIADD R3, R183, 0xffffff51 ;  /* 0xffffff51b7037836 */ /* 0x008fe20000000000 */
[----:B------:R-:W-:Y:S01]  /*b3e0*/  HMMA.16816.F32 R168, R12, R198, R168 ;  /* 0x000000c60ca8723c */ /* 0x000fe200000018a8 */
[----:B------:R-:W-:Y:S02]  /*b3f0*/  FSEL R212, R212, -INF , !P3 ;  /* 0xff800000d4d47808 */ /* 0x000fe40005800000 */
[----:B------:R-:W-:Y:S02]  /*b400*/  FSEL R196, R214, -INF , !P2 ;  /* 0xff800000d6c47808 */ /* 0x000fe40005000000 */
[----:B------:R-:W-:Y:S02]  /*b410*/  ISETP.GT.AND P5, PT, R221, R3, PT ;  /* 0x00000003dd00720c */ /* 0x000fe40003fa4270 */
[----:B------:R-:W-:Y:S02]  /*b420*/  ISETP.GE.AND P3, PT, R3, R220, PT ;  /* 0x000000dc0300720c */ /* 0x000fe40003f66270 */
[----:B------:R-:W-:-:S02]  /*b430*/  FSEL R197, R213, -INF , !P5 ;  /* 0xff800000d5c57808 */ /* 0x000fc40006800000 */
[----:B------:R-:W-:Y:S01]  /*b440*/  ISETP.GT.AND P2, PT, R184, R3, PT ;  /* 0x00000003b800720c */ /* 0x000fe20003f44270 */
[----:B-1----:R-:W-:Y:S01]  /*b450*/  HMMA.16816.F32 R172, R4, R8, R172 ;  /* 0x0000000804ac723c */ /* 0x002fe200000018ac */
[----:B------:R-:W-:Y:S01]  /*b460*/  ISETP.GE.AND P5, PT, R3, R219, PT ;  /* 0x000000db0300720c */ /* 0x000fe20003fa6270 */
[----:B------:R-:W-:Y:S01]  /*b470*/  VIADD R3, R183, 0xffffff58 ;  /* 0xffffff58b7037836 */ /* 0x000fe20000000000 */
[----:B------:R-:W-:Y:S01]  /*b480*/  FSEL R200, R215, -INF , !P2 ;  /* 0xff800000d7c87808 */ /* 0x000fe20005000000 */
[----:B------:R-:W-:Y:S01]  /*b490*/  VIADD R8, R183, 0xffffff60 ;  /* 0xffffff60b7087836 */ /* 0x000fe20000000000 */
[----:B------:R-:W-:Y:S02]  /*b4a0*/  FSEL R198, R212, -INF , !P6 ;  /* 0xff800000d4c67808 */ /* 0x000fe40007000000 */
[----:B------:R-:W-:Y:S01]  /*b4b0*/  FSEL R196, R196, -INF , !P4 ;  /* 0xff800000c4c47808 */ /* 0x000fe20006000000 */
[----:B----4-:R-:W-:Y:S01]  /*b4c0*/  HMMA.16816.F32 R32, R12, R16, R32 ;  /* 0x000000100c20723c */ /* 0x010fe20000001820 */
[----:B------:R-:W-:-:S02]  /*b4d0*/  FSEL R197, R197, -INF , !P3 ;  /* 0xff800000c5c57808 */ /* 0x000fc40005800000 */
[----:B------:R-:W-:Y:S02]  /*b4e0*/  ISETP.GT.AND P2, PT, R221, R3, PT ;  /* 0x00000003dd00720c */ /* 0x000fe40003f44270 */
[C---:B------:R-:W-:Y:S01]  /*b4f0*/  ISETP.GE.AND P6, PT, R3.reuse, R220, PT ;  /* 0x000000dc0300720c */ /* 0x040fe20003fc6270 */
[----:B------:R-:W-:Y:S01]  /*b500*/  BAR.SYNC.DEFER_BLOCKING 0x0 ;  /* 0x0000000000007b1d */ /* 0x000fe20000010000 */
[----:B------:R-:W-:Y:S01]  /*b510*/  ISETP.GE.AND P4, PT, R3, R219, PT ;  /* 0x000000db0300720c */ /* 0x000fe20003f86270 */
[----:B------:R-:W-:Y:S01]  /*b520*/  HMMA.16816.F32 R168, R4, R10, R168 ;  /* 0x0000000a04a8723c */ /* 0x000fe200000018a8 */
[----:B------:R-:W-:Y:S01]  /*b530*/  ISETP.GT.AND P3, PT, R184, R3, PT ;  /* 0x00000003b800720c */ /* 0x000fe20003f64270 */
[----:B------:R-:W-:Y:S01]  /*b540*/  VIADD R3, R183, 0xffffff59 ;  /* 0xffffff59b7037836 */ /* 0x000fe20000000000 */
[----:B------:R-:W-:Y:S02]  /*b550*/  FSEL R200, R200, -INF , !P5 ;  /* 0xff800000c8c87808 */ /* 0x000fe40006800000 */
[----:B------:R-:W-:-:S02]  /*b560*/  FSEL R178, R178, -INF , !P3 ;  /* 0xff800000b2b27808 */ /* 0x000fc40005800000 */
[-C--:B------:R-:W-:Y:S01]  /*b570*/  ISETP.GT.AND P5, PT, R221, R3.reuse, PT ;  /* 0x00000003dd00720c */ /* 0x080fe20003fa4270 */
[----:B------:R-:W-:Y:S01]  /*b580*/  HMMA.16816.F32 R28, R12, R18, R28 ;  /* 0x000000120c1c723c */ /* 0x000fe2000000181c */
[----:B------:R-:W-:Y:S02]  /*b590*/  ISETP.GT.AND P3, PT, R184, R3, PT ;  /* 0x00000003b800720c */ /* 0x000fe40003f64270 */
[----:B------:R-:W-:Y:S02]  /*b5a0*/  FSEL R176, R176, -INF , !P2 ;  /* 0xff800000b0b07808 */ /* 0x000fe40005000000 */
[----:B------:R-:W-:Y:S02]  /*b5b0*/  ISETP.GE.AND P2, PT, R3, R220, PT ;  /* 0x000000dc0300720c */ /* 0x000fe40003f46270 */
[----:B------:R-:W-:Y:S01]  /*b5c0*/  FSEL R177, R177, -INF , !P5 ;  /* 0xff800000b1b17808 */ /* 0x000fe20006800000 */
[----:B--2---:R-:W-:Y:S01]  /*b5d0*/  HMMA.16816.F32 R32, R4, R20, R32 ;  /* 0x000000140420723c */ /* 0x004fe20000001820 */
[----:B------:R-:W-:Y:S01]  /*b5e0*/  ISETP.GE.AND P5, PT, R3, R219, PT ;  /* 0x000000db0300720c */ /* 0x000fe20003fa6270 */
[----:B------:R-:W-:Y:S01]  /*b5f0*/  VIADD R3, R183, 0xffffff61 ;  /* 0xffffff61b7037836 */ /* 0x000fe20000000000 */
[----:B------:R-:W-:-:S02]  /*b600*/  FSEL R179, R179, -INF , !P3 ;  /* 0xff800000b3b37808 */ /* 0x000fc40005800000 */
[----:B------:R-:W-:Y:S02]  /*b610*/  FSEL R202, R177, -INF , !P2 ;  /* 0xff800000b1ca7808 */ /* 0x000fe40005000000 */
[-C--:B------:R-:W-:Y:S02]  /*b620*/  ISETP.GT.AND P2, PT, R184, R8.reuse, PT ;  /* 0x00000008b800720c */ /* 0x080fe40003f44270 */
[----:B------:R-:W-:Y:S02]  /*b630*/  ISETP.GT.AND P3, PT, R221, R8, PT ;  /* 0x00000008dd00720c */ /* 0x000fe40003f64270 */
[----:B------:R-:W-:Y:S01]  /*b640*/  FSEL R212, R179, -INF , !P5 ;  /* 0xff800000b3d47808 */ /* 0x000fe20006800000 */
[----:B------:R-:W-:Y:S01]  /*b650*/  HMMA.16816.F32 R28, R4, R22, R28 ;  /* 0x00000016041c723c */ /* 0x000fe2000000181c */
[----:B------:R-:W-:Y:S01]  /*b660*/  ISETP.GT.AND P5, PT, R221, R3, PT ;  /* 0x00000003dd00720c */ /* 0x000fe20003fa4270 */
[----:B------:R-:W-:Y:S01]  /*b670*/  VIADD R4, R183, 0xffffff70 ;  /* 0xffffff70b7047836 */ /* 0x000fe20000000000 */
[----:B------:R-:W-:Y:S01]  /*b680*/  FSEL R199, R176, -INF , !P6 ;  /* 0xff800000b0c77808 */ /* 0x000fe20007000000 */
[----:B------:R-:W-:Y:S01]  /*b690*/  IMAD.U32 R5, RZ, RZ, UR4 ;  /* 0x00000004ff057e24 */ /* 0x000fe2000f8e00ff */
[----:B------:R-:W-:-:S02]  /*b6a0*/  FSEL R201, R178, -INF , !P4 ;  /* 0xff800000b2c97808 */ /* 0x000fc40006000000 */
[----:B------:R-:W-:Y:S02]  /*b6b0*/  FSEL R174, R174, -INF , !P2 ;  /* 0xff800000aeae7808 */ /* 0x000fe40005000000 */
[CC--:B------:R-:W-:Y:S02]  /*b6c0*/  ISETP.GE.AND P6, PT, R8.reuse, R220.reuse, PT ;  /* 0x000000dc0800720c */ /* 0x0c0fe40003fc6270 */
[----:B------:R-:W-:Y:S01]  /*b6d0*/  ISETP.GE.AND P4, PT, R8, R219, PT ;  /* 0x000000db0800720c */ /* 0x000fe20003f86270 */
[----:B------:R-:W-:Y:S01]  /*b6e0*/  VIADD R8, R183, 0xffffff68 ;  /* 0xffffff68b7087836 */ /* 0x000fe20000000000 */
[----:B------:R-:W-:Y:S02]  /*b6f0*/  FSEL R172, R172, -INF , !P3 ;  /* 0xff800000acac7808 */ /* 0x000fe40005800000 */
[----:B------:R-:W-:Y:S02]  /*b700*/  ISETP.GT.AND P2, PT, R184, R3, PT ;  /* 0x00000003b800720c */ /* 0x000fe40003f44270 */
[----:B------:R-:W-:-:S02]  /*b710*/  ISETP.GE.AND P3, PT, R3, R220, PT ;  /* 0x000000dc0300720c */ /* 0x000fc40003f66270 */
[----:B------:R-:W-:Y:S02]  /*b720*/  FSEL R173, R173, -INF , !P5 ;  /* 0xff800000adad7808 */ /* 0x000fe40006800000 */
[----:B------:R-:W-:Y:S01]  /*b730*/  ISETP.GE.AND P5, PT, R3, R219, PT ;  /* 0x000000db0300720c */ /* 0x000fe20003fa6270 */
[----:B------:R-:W-:Y:S01]  /*b740*/  VIADD R3, R183, 0xffffff69 ;  /* 0xffffff69b7037836 */ /* 0x000fe20000000000 */
[----:B------:R-:W-:Y:S02]  /*b750*/  FSEL R175, R175, -INF , !P2 ;  /* 0xff800000afaf7808 */ /* 0x000fe40005000000 */
[----:B------:R-:W-:Y:S02]  /*b760*/  FSEL R205, R173, -INF , !P3 ;  /* 0xff800000adcd7808 */ /* 0x000fe40005800000 */
[----:B------:R-:W-:Y:S02]  /*b770*/  ISETP.GT.AND P3, PT, R184, R8, PT ;  /* 0x00000008b800720c */ /* 0x000fe40003f64270 */
[----:B------:R-:W-:-:S02]  /*b780*/  FSEL R206, R175, -INF , !P5 ;  /* 0xff800000afce7808 */ /* 0x000fc40006800000 */
[C---:B------:R-:W-:Y:S02]  /*b790*/  ISETP.GT.AND P2, PT, R221.reuse, R8, PT ;  /* 0x00000008dd00720c */ /* 0x040fe40003f44270 */
[-C--:B------:R-:W-:Y:S02]  /*b7a0*/  ISETP.GT.AND P5, PT, R221, R3.reuse, PT ;  /* 0x00000003dd00720c */ /* 0x080fe40003fa4270 */
[----:B------:R-:W-:Y:S02]  /*b7b0*/  FSEL R170, R170, -INF , !P3 ;  /* 0xff800000aaaa7808 */ /* 0x000fe40005800000 */
[----:B------:R-:W-:Y:S02]  /*b7c0*/  ISETP.GT.AND P3, PT, R184, R3, PT ;  /* 0x00000003b800720c */ /* 0x000fe40003f64270 */
[----:B------:R-:W-:Y:S02]  /*b7d0*/  FSEL R168, R168, -INF , !P2 ;  /* 0xff800000a8a87808 */ /* 0x000fe40005000000 */
[----:B------:R-:W-:-:S02]  /*b7e0*/  FSEL R169, R169, -INF , !P5 ;  /* 0xff800000a9a97808 */ /* 0x000fc40006800000 */
[C---:B------:R-:W-:Y:S02]  /*b7f0*/  ISETP.GE.AND P2, PT, R3.reuse, R220, PT ;  /* 0x000000dc0300720c */ /* 0x040fe40003f46270 */
[----:B------:R-:W-:Y:S01]  /*b800*/  ISETP.GE.AND P5, PT, R3, R219, PT ;  /* 0x000000db0300720c */ /* 0x000fe20003fa6270 */
[----:B------:R-:W-:Y:S01]  /*b810*/  VIADD R3, R183, 0xffffff71 ;  /* 0xffffff71b7037836 */ /* 0x000fe20000000000 */
[----:B------:R-:W-:Y:S02]  /*b820*/  FSEL R171, R171, -INF , !P3 ;  /* 0xff800000abab7808 */ /* 0x000fe40005800000 */
[----:B------:R-:W-:Y:S02]  /*b830*/  FSEL R210, R169, -INF , !P2 ;  /* 0xff800000a9d27808 */ /* 0x000fe40005000000 */
[----:B------:R-:W-:Y:S02]  /*b840*/  FSEL R208, R171, -INF , !P5 ;  /* 0xff800000abd07808 */ /* 0x000fe40006800000 */
[----:B------:R-:W-:-:S02]  /*b850*/  FSEL R207, R172, -INF , !P6 ;  /* 0xff800000accf7808 */ /* 0x000fc40007000000 */
[----:B------:R-:W-:Y:S02]  /*b860*/  FSEL R204, R174, -INF , !P4 ;  /* 0xff800000aecc7808 */ /* 0x000fe40006000000 */
[CC--:B------:R-:W-:Y:S02]  /*b870*/  ISETP.GT.AND P3, PT, R221.reuse, R4.reuse, PT ;  /* 0x00000004dd00720c */ /* 0x0c0fe40003f64270 */
[----:B------:R-:W-:Y:S02]  /*b880*/  ISETP.GT.AND P2, PT, R184, R4, PT ;  /* 0x00000004b800720c */ /* 0x000fe40003f44270 */
[----:B------:R-:W-:Y:S02]  /*b890*/  ISETP.GT.AND P5, PT, R221, R3, PT ;  /* 0x00000003dd00720c */ /* 0x000fe40003fa4270 */
[C---:B------:R-:W-:Y:S02]  /*b8a0*/  ISETP.GE.AND P6, PT, R8.reuse, R220, PT ;  /* 0x000000dc0800720c */ /* 0x040fe40003fc6270 */
[----:B------:R-:W-:-:S02]  /*b8b0*/  ISETP.GE.AND P4, PT, R8, R219, PT ;  /* 0x000000db0800720c */ /* 0x000fc40003f86270 */
[----:B------:R-:W-:Y:S02]  /*b8c0*/  FSEL R32, R32, -INF , !P3 ;  /* 0xff80000020207808 */ /* 0x000fe40005800000 */
[----:B------:R-:W-:Y:S02]  /*b8d0*/  FSEL R34, R34, -INF , !P2 ;  /* 0xff80000022227808 */ /* 0x000fe40005000000 */
[----:B------:R-:W-:Y:S02]  /*b8e0*/  FSEL R33, R33, -INF , !P5 ;  /* 0xff80000021217808 */ /* 0x000fe40006800000 */
[----:B------:R-:W-:Y:S02]  /*b8f0*/  FSEL R211, R168, -INF , !P6 ;  /* 0xff800000a8d37808 */ /* 0x000fe40007000000 */
[----:B------:R-:W-:Y:S02]  /*b900*/  FSEL R209, R170, -INF , !P4 ;  /* 0xff800000aad17808 */ /* 0x000fe40006000000 */
[----:B------:R-:W-:-:S02]  /*b910*/  ISETP.GT.AND P3, PT, R184, R3, PT ;  /* 0x00000003b800720c */ /* 0x000fc40003f64270 */
[CC--:B------:R-:W-:Y:S02]  /*b920*/  ISETP.GE.AND P2, PT, R3.reuse, R220.reuse, PT ;  /* 0x000000dc0300720c */ /* 0x0c0fe40003f46270 */
[-C--:B------:R-:W-:Y:S02]  /*b930*/  ISETP.GE.AND P5, PT, R3, R219.reuse, PT ;  /* 0x000000db0300720c */ /* 0x080fe40003fa6270 */
[C---:B------:R-:W-:Y:S02]  /*b940*/  ISETP.GE.AND P4, PT, R4.reuse, R220, PT ;  /* 0x000000dc0400720c */ /* 0x040fe40003f86270 */
[----:B------:R-:W-:Y:S01]  /*b950*/  ISETP.GE.AND P6, PT, R4, R219, PT ;  /* 0x000000db0400720c */ /* 0x000fe20003fc6270 */
[C---:B------:R-:W-:Y:S01]  /*b960*/  VIADD R4, R183.reuse, 0xffffff78 ;  /* 0xffffff78b7047836 */ /* 0x040fe20000000000 */
[----:B------:R-:W-:Y:S01]  /*b970*/  FMNMX3.FTZ R3, R182, R190, R185, !PT ;  /* 0x000000beb6037276 */ /* 0x000fe200078100b9 */
[----:B------:R-:W-:Y:S01]  /*b980*/  VIADD R183, R183, 0xffffff79 ;  /* 0xffffff79b7b77836 */ /* 0x000fe20000000000 */
[----:B------:R-:W-:-:S02]  /*b990*/  FSEL R35, R35, -INF , !P3 ;  /* 0xff80000023237808 */ /* 0x000fc40005800000 */
[----:B------:R-:W-:Y:S02]  /*b9a0*/  FMNMX3.FTZ R3, R3, R193, R192, !PT ;  /* 0x000000c103037276 */ /* 0x000fe400078100c0 */
[----:B------:R-:W-:Y:S02]  /*b9b0*/  ISETP.GT.AND P3, PT, R221, R4, PT ;  /* 0x00000004dd00720c */ /* 0x000fe40003f64270 */
[----:B------:R-:W-:Y:S02]  /*b9c0*/  FMNMX3.FTZ R3, R3, R198, R197, !PT ;  /* 0x000000c603037276 */ /* 0x000fe400078100c5 */
[----:B------:R-:W-:Y:S02]  /*b9d0*/  FSEL R195, R32, -INF , !P4 ;  /* 0xff80000020c37808 */ /* 0x000fe40006000000 */
[----:B------:R-:W-:Y:S02]  /*b9e0*/  FSEL R179, R33, -INF , !P2 ;  /* 0xff80000021b37808 */ /* 0x000fe40005000000 */
[----:B------:R-:W-:-:S02]  /*b9f0*/  FSEL R28, R28, -INF , !P3 ;  /* 0xff8000001c1c7808 */ /* 0x000fc40005800000 */
[C---:B------:R-:W-:Y:S02]  /*ba00*/  ISETP.GE.AND P2, PT, R4.reuse, R220, PT ;  /* 0x000000dc0400720c */ /* 0x040fe40003f46270 */
[----:B------:R-:W-:Y:S02]  /*ba10*/  ISETP.GE.AND P4, PT, R4, R219, PT ;  /* 0x000000db0400720c */ /* 0x000fe40003f86270 */
[----:B------:R-:W-:Y:S02]  /*ba20*/  ISETP.GT.AND P3, PT, R184, R4, PT ;  /* 0x00000004b800720c */ /* 0x000fe40003f64270 */
[----:B------:R-:W-:Y:S02]  /*ba30*/  FMNMX3.FTZ R4, R166, R189, R24, !PT ;  /* 0x000000bda6047276 */ /* 0x000fe40007810018 */
[----:B------:R-:W-:Y:S02]  /*ba40*/  FMNMX3.FTZ R3, R3, R199, R202, !PT ;  /* 0x000000c703037276 */ /* 0x000fe400078100ca */
[----:B------:R-:W-:-:S02]  /*ba50*/  FSEL R176, R28, -INF , !P2 ;  /* 0xff8000001cb07808 */ /* 0x000fc40005000000 */
[----:B------:R-:W-:Y:S02]  /*ba60*/  ISETP.GT.AND P2, PT, R221, R183, PT ;  /* 0x000000b7dd00720c */ /* 0x000fe40003f44270 */
[----:B------:R-:W-:Y:S02]  /*ba70*/  FMNMX3.FTZ R4, R4, R25, R26, !PT ;  /* 0x0000001904047276 */ /* 0x000fe4000781001a */
[----:B------:R-:W-:Y:S02]  /*ba80*/  FMNMX3.FTZ R6, R3, R207, R205, !PT ;  /* 0x000000cf03067276 */ /* 0x000fe400078100cd */
[----:B------:R-:W-:Y:S02]  /*ba90*/  FSEL R30, R30, -INF , !P3 ;  /* 0xff8000001e1e7808 */ /* 0x000fe40005800000 */
[----:B------:R-:W-:Y:S02]  /*baa0*/  ISETP.GE.AND P3, PT, R183, R220, PT ;  /* 0x000000dcb700720c */ /* 0x000fe40003f66270 */
[----:B------:R-:W-:-:S02]  /*bab0*/  FSEL R29, R29, -INF , !P2 ;  /* 0xff8000001d1d7808 */ /* 0x000fc40005000000 */
[----:B------:R-:W-:Y:S02]  /*bac0*/  FMNMX3.FTZ R4, R4, R196, R200, !PT ;  /* 0x000000c404047276 */ /* 0x000fe400078100c8 */
[----:B------:R-:W-:Y:S02]  /*bad0*/  FMNMX3.FTZ R6, R6, R211, R210, !PT ;  /* 0x000000d306067276 */ /* 0x000fe400078100d2 */
[----:B------:R-:W-:Y:S02]  /*bae0*/  ISETP.GT.AND P2, PT, R184, R183, PT ;  /* 0x000000b7b800720c */ /* 0x000fe40003f44270 */
[----:B------:R-:W-:Y:S02]  /*baf0*/  FSEL R175, R29, -INF , !P3 ;  /* 0xff8000001daf7808 */ /* 0x000fe40005800000 */
[----:B------:R-:W-:Y:S02]  /*bb00*/  FMNMX3.FTZ R8, R4, R201, R212, !PT ;  /* 0x000000c904087276 */ /* 0x000fe400078100d4 */
[----:B------:R-:W-:-:S02]  /*bb10*/  FMNMX3.FTZ R6, R6, R195, R179, !PT ;  /* 0x000000c306067276 */ /* 0x000fc400078100b3 */
[----:B------:R-:W-:Y:S02]  /*bb20*/  ISETP.GE.AND P3, PT, R183, R219, PT ;  /* 0x000000dbb700720c */ /* 0x000fe40003f66270 */
[----:B------:R-:W-:Y:S02]  /*bb30*/  FSEL R31, R31, -INF , !P2 ;  /* 0xff8000001f1f7808 */ /* 0x000fe40005000000 */
[----:B------:R-:W-:Y:S02]  /*bb40*/  LOP3.LUT R3, R5, UR27, R233, 0x96, !PT ;  /* 0x0000001b05037c12 */ /* 0x000fe4000f8e96e9 */
[----:B------:R-:W-:Y:S02]  /*bb50*/  FSEL R174, R34, -INF , !P6 ;  /* 0xff80000022ae7808 */ /* 0x000fe40007000000 */
[----:B------:R-:W-:Y:S02]  /*bb60*/  FSEL R173, R35, -INF , !P5 ;  /* 0xff80000023ad7808 */ /* 0x000fe40006800000 */
        /* <DEDUP_REMOVED lines=31> */
.L_x_1992:
[----:B------:R-:W-:Y:S01]  /*bd60*/  FMNMX3.FTZ R5, R8, R209, R208, !PT ;  /* 0x000000d108057276 */ /* 0x000fe200078100d0 */
[----:B------:R-:W2:Y:S01]  /*bd70*/  SHFL.BFLY PT, R4, R6, 0x2, 0x1f ;  /* 0x0c401f0006047f89 */ /* 0x000ea200000e0000 */
[----:B------:R-:W-:Y:S01]  /*bd80*/  FSEL R172, R30, -INF , !P4 ;  /* 0xff8000001eac7808 */ /* 0x000fe20006000000 */
[----:B------:R-:W-:Y:S01]  /*bd90*/  IMAD.WIDE.U32 R238, R3, -0x326172a9, RZ ;  /* 0xcd9e8d5703ee7825 */ /* 0x000fe200078e00ff */
[----:B------:R-:W-:Y:S01]  /*bda0*/  FSEL R171, R31, -INF , !P3 ;  /* 0xff8000001fab7808 */ /* 0x000fe20005800000 */
[----:B------:R-:W-:Y:S01]  /*bdb0*/  UIADD3 UR20, UPT, UPT, UR27, 0x76cf5d0a, URZ ;  /* 0x76cf5d0a1b147890 */ /* 0x000fe2000fffe0ff */
[----:B------:R-:W-:Y:S01]  /*bdc0*/  FMNMX3.FTZ R5, R5, R174, R173, !PT ;  /* 0x000000ae05057276 */ /* 0x000fe200078100ad */
[----:B------:R-:W-:Y:S01]  /*bdd0*/  UIADD3 UR11, UPT, UPT, UR27, 0x32370b8f, URZ ;  /* 0x32370b8f1b0b7890 */ /* 0x000fe2000fffe0ff */
[----:B------:R-:W-:Y:S01]  /*bde0*/  LOP3.LUT R3, R236, UR19, R239, 0x96, !PT ;  /* 0x00000013ec037c12 */ /* 0x000fe2000f8e96ef */
[----:B------:R-:W-:Y:S01]  /*bdf0*/  UIADD3 UR7, UPT, UPT, UR27, -0x56f99767, URZ ;  /* 0xa90668991b077890 */ /* 0x000fe2000fffe0ff */
[----:B------:R-:W-:Y:S01]  /*be00*/  FMNMX3.FTZ R5, R5, R172, R171, !PT ;  /* 0x000000ac05057276 */ /* 0x000fe200078100ab */
[----:B------:R-:W3:Y:S01]  /*be10*/  LDCU UR21, c[0x0][0x45c] ;  /* 0x00008b80ff1577ac */ /* 0x000ee20008000800 */
[----:B------:R-:W-:Y:S01]  /*be20*/  LOP3.LUT R238, R238, UR18, R229, 0x96, !PT ;  /* 0x00000012eeee7c12 */ /* 0x000fe2000f8e96e5 */
[----:B------:R-:W-:Y:S01]  /*be30*/  IMAD.WIDE.U32 R240, R3, -0x2daee0ad, RZ ;  /* 0xd2511f5303f07825 */ /* 0x000fe200078e00ff */
[----:B------:R-:W-:Y:S01]  /*be40*/  LEA R169, R2, UR5, 0x1 ;  /* 0x0000000502a97c11 */ /* 0x000fe2000f8e08ff */
[----:B------:R-:W4:Y:S01]  /*be50*/  SHFL.BFLY PT, R7, R5, 0x2, 0x1f ;  /* 0x0c401f0005077f89 */ /* 0x000f2200000e0000 */
[----:B------:R-:W-:Y:S01]  /*be60*/  UIADD3 UR10, UPT, UPT, UR27, -0x126145ec, URZ ;  /* 0xed9eba141b0a7890 */ /* 0x000fe2000fffe0ff */
[----:B------:R-:W-:Y:S01]  /*be70*/  IMAD.WIDE.U32 R238, R238, -0x2daee0ad, RZ ;  /* 0xd2511f53eeee7825 */ /* 0x000fe200078e00ff */
[----:B------:R-:W-:Y:S01]  /*be80*/  LOP3.LUT R3, R230, UR20, R241, 0x96, !PT ;  /* 0x00000014e6037c12 */ /* 0x000fe2000f8e96f1 */
[----:B-1----:R-:W-:Y:S01]  /*be90*/  LDSM.16.MT88.4 R12, [R169+0x18000] ;  /* 0x01800000a90c783b */ /* 0x002fe20000004200 */
[----:B------:R-:W-:Y:S01]  /*bea0*/  IADD3 R16, PT, PT, R169, 0x18000, RZ ;  /* 0x00018000a9107810 */ /* 0x000fe20007ffe0ff */
[----:B------:R-:W-:Y:S01]  /*beb0*/  UIADD3 UR6, UPT, UPT, UR27, 0x646e171e, URZ ;  /* 0x646e171e1b067890 */ /* 0x000fe2000fffe0ff */
[----:B------:R-:W-:Y:S01]  /*bec0*/  LOP3.LUT R240, R240, UR11, R239, 0x96, !PT ;  /* 0x0000000bf0f07c12 */ /* 0x000fe2000f8e96ef */
[----:B------:R-:W-:Y:S01]  /*bed0*/  IMAD.WIDE.U32 R214, R3, -0x326172a9, RZ ;  /* 0xcd9e8d5703d67825 */ /* 0x000fe200078e00ff */
[----:B------:R-:W-:Y:S01]  /*bee0*/  IADD3 R194, PT, PT, R169, 0x18040, RZ ;  /* 0x00018040a9c27810 */ /* 0x000fe20007ffe0ff */
[----:B------:R-:W-:Y:S01]  /*bef0*/  UIADD3 UR4, UPT, UPT, UR4, 0x1, URZ ;  /* 0x0000000104047890 */ /* 0x000fe2000fffe0ff */
[----:B--2---:R-:W-:Y:S01]  /*bf00*/  FMNMX.FTZ R4, R6, R4, !PT ;  /* 0x0000000406047209 */ /* 0x004fe20007810000 */
[----:B------:R-:W-:Y:S01]  /*bf10*/  IMAD.WIDE.U32 R240, R240, -0x326172a9, RZ ;  /* 0xcd9e8d57f0f07825 */ /* 0x000fe200078e00ff */
[----:B------:R-:W-:Y:S01]  /*bf20*/  LOP3.LUT R3, R228, UR17, R215, 0x96, !PT ;  /* 0x00000011e4037c12 */ /* 0x000fe2000f8e96d7 */
[----:B------:R-:W-:Y:S01]  /*bf30*/  @UP1 UIADD3 UR16, UPT, UPT, UR16, -0x4, URZ ;  /* 0xfffffffc10101890 */ /* 0x000fe2000fffe0ff */
[----:B------:R-:W-:Y:S01]  /*bf40*/  @P0 IADD3 R194, PT, PT, R16, -0x40, RZ ;  /* 0xffffffc010c20810 */ /* 0x000fe20007ffe0ff */
[----:B------:R-:W1:Y:S01]  /*bf50*/  SHFL.BFLY PT, R164, R4, 0x1, 0x1f ;  /* 0x0c201f0004a47f89 */ /* 0x000e6200000e0000 */
[----:B------:R-:W-:Y:S01]  /*bf60*/  LOP3.LUT R214, R214, UR13, R241, 0x96, !PT ;  /* 0x0000000dd6d67c12 */ /* 0x000fe2000f8e96f1 */
[----:B------:R-:W-:-:S02]  /*bf70*/  IMAD.WIDE.U32 R8, R3, -0x2daee0ad, RZ ;  /* 0xd2511f5303087825 */ /* 0x000fc400078e00ff */
[----:B------:R-:W-:Y:S02]  /*bf80*/  LDSM.16.MT88.4 R28, [R194] ;  /* 0x00000000c21c783b */ /* 0x000fe40000004200 */
[----:B------:R-:W-:Y:S01]  /*bf90*/  IMAD.WIDE.U32 R214, R214, -0x2daee0ad, RZ ;  /* 0xd2511f53d6d67825 */ /* 0x000fe200078e00ff */
[----:B------:R-:W-:Y:S02]  /*bfa0*/  LOP3.LUT R238, R238, UR10, R9, 0x96, !PT ;  /* 0x0000000aeeee7c12 */ /* 0x000fe4000f8e9609 */
[----:B----4-:R-:W-:Y:S02]  /*bfb0*/  FMNMX.FTZ R7, R5, R7, !PT ;  /* 0x0000000705077209 */ /* 0x010fe40007810000 */
[----:B------:R-:W-:Y:S01]  /*bfc0*/  LOP3.LUT R10, R8, UR7, R215, 0x96, !PT ;  /* 0x00000007080a7c12 */ /* 0x000fe2000f8e96d7 */
[----:B------:R-:W-:Y:S02]  /*bfd0*/  IMAD.WIDE.U32 R238, R238, -0x326172a9, RZ ;  /* 0xcd9e8d57eeee7825 */ /* 0x000fe400078e00ff */
[----:B------:R-:W2:Y:S02]  /*bfe0*/  SHFL.BFLY PT, R3, R7, 0x1, 0x1f ;  /* 0x0c201f0007037f89 */ /* 0x000ea400000e0000 */
[----:B------:R-:W-:-:S03]  /*bff0*/  IMAD.WIDE.U32 R10, R10, -0x326172a9, RZ ;  /* 0xcd9e8d570a0a7825 */ /* 0x000fc600078e00ff */
[----:B------:R-:W-:Y:S02]  /*c000*/  MOV R6, R10 ;  /* 0x0000000a00067202 */ /* 0x000fe40000000f00 */
[----:B------:R-:W-:Y:S02]  /*c010*/  PRMT R9, R10, 0x7773, RZ ;  /* 0x000077730a097816 */ /* 0x000fe400000000ff */
[----:B-1----:R-:W-:Y:S02]  /*c020*/  FMNMX.FTZ R164, R4, R164, !PT ;  /* 0x000000a404a47209 */ /* 0x002fe40007810000 */
[----:B------:R-:W-:Y:S02]  /*c030*/  PRMT R5, R10, 0x7772, RZ ;  /* 0x000077720a057816 */ /* 0x000fe400000000ff */
[----:B------:R-:W-:Y:S01]  /*c040*/  LOP3.LUT R8, R6, 0xff, RZ, 0xc0, !PT ;  /* 0x000000ff06087812 */ /* 0x000fe200078ec0ff */
[----:B---3--:R-:W-:Y:S01]  /*c050*/  FMUL.FTZ R178, R164, UR21 ;  /* 0x00000015a4b27c20 */ /* 0x008fe20008410000 */
[----:B------:R-:W-:-:S02]  /*c060*/  LOP3.LUT R6, R238, UR8, R11, 0x96, !PT ;  /* 0x00000008ee067c12 */ /* 0x000fc4000f8e960b */
[----:B------:R-:W-:Y:S02]  /*c070*/  FSETP.NEU.FTZ.AND P3, PT, R164, -INF , PT ;  /* 0xff800000a400780b */ /* 0x000fe40003f7d000 */
[----:B------:R-:W-:Y:S02]  /*c080*/  PRMT R5, R5, 0x5410, R9 ;  /* 0x0000541005057816 */ /* 0x000fe40000000009 */
[----:B------:R-:W-:Y:S02]  /*c090*/  LOP3.LUT R9, R6, 0xffff, RZ, 0xc0, !PT ;  /* 0x0000ffff06097812 */ /* 0x000fe400078ec0ff */
[----:B--2---:R-:W-:Y:S02]  /*c0a0*/  FMNMX.FTZ R3, R7, R3, !PT ;  /* 0x0000000307037209 */ /* 0x004fe40007810000 */
[----:B------:R-:W-:Y:S02]  /*c0b0*/  FSEL R178, R178, RZ, P3 ;  /* 0x000000ffb2b27208 */ /* 0x000fe40001800000 */
[C---:B------:R-:W-:Y:S01]  /*c0c0*/  FSETP.NEU.FTZ.AND P2, PT, R3.reuse, -INF , PT ;  /* 0xff8000000300780b */ /* 0x040fe20003f5d000 */
[----:B------:R-:W-:Y:S01]  /*c0d0*/  FMUL.FTZ R177, R3, UR21 ;  /* 0x0000001503b17c20 */ /* 0x000fe20008410000 */
[----:B------:R-:W-:Y:S01]  /*c0e0*/  LOP3.LUT R7, R6, 0xff, RZ, 0xc0, !PT ;  /* 0x000000ff06077812 */ /* 0x000fe200078ec0ff */
[--C-:B------:R-:W-:Y:S01]  /*c0f0*/  FFMA.FTZ R191, R190, UR21, -R178.reuse ;  /* 0x00000015bebf7c23 */ /* 0x100fe200080108b2 */
[----:B------:R-:W-:Y:S01]  /*c100*/  SHF.R.U32.HI R9, RZ, 0x8, R9 ;  /* 0x00000008ff097819 */ /* 0x000fe20000011609 */
[--C-:B------:R-:W-:Y:S01]  /*c110*/  FFMA.FTZ R184, R193, UR21, -R178.reuse ;  /* 0x00000015c1b87c23 */ /* 0x100fe200080108b2 */
[----:B------:R-:W-:Y:S01]  /*c120*/  PRMT R4, R10, 0x7771, RZ ;  /* 0x000077710a047816 */ /* 0x000fe200000000ff */
[--C-:B------:R-:W-:Y:S01]  /*c130*/  FFMA.FTZ R183, R192, UR21, -R178.reuse ;  /* 0x00000015c0b77c23 */ /* 0x100fe200080108b2 */
[----:B------:R-:W-:Y:S01]  /*c140*/  FSEL R190, R3, RZ, P2 ;  /* 0x000000ff03be7208 */ /* 0x000fe20001000000 */
[----:B------:R-:W-:Y:S01]  /*c150*/  FFMA.FTZ R185, R185, UR21, -R178 ;  /* 0x00000015b9b97c23 */ /* 0x000fe200080108b2 */
[----:B------:R-:W-:Y:S01]  /*c160*/  PRMT R7, R7, 0x5410, R9 ;  /* 0x0000541007077816 */ /* 0x000fe20000000009 */
[----:B------:R-:W-:Y:S01]  /*c170*/  MUFU.EX2 R191, R191 ;  /* 0x000000bf00bf7308 */ /* 0x000fe20000000800 */
[----:B------:R-:W-:Y:S01]  /*c180*/  SEL R193, R216, 0xffffffe0, !P1 ;  /* 0xffffffe0d8c17807 */ /* 0x000fe20004800000 */
[----:B------:R-:W-:Y:S01]  /*c190*/  FADD.FTZ R190, R166, -R190 ;  /* 0x800000bea6be7221 */ /* 0x000fe20000010000 */
[----:B------:R-:W-:Y:S01]  /*c1a0*/  PRMT R4, R8, 0x5410, R4 ;  /* 0x0000541008047816 */ /* 0x000fe20000000004 */
[----:B------:R-:W1:Y:S01]  /*c1b0*/  MUFU.EX2 R185, R185 ;  /* 0x000000b900b97308 */ /* 0x000e620000000800 */
[----:B------:R-:W-:Y:S01]  /*c1c0*/  FSEL R9, R164, RZ, P3 ;  /* 0x000000ffa4097208 */ /* 0x000fe20001800000 */
[----:B------:R-:W2:Y:S01]  /*c1d0*/  LDC R8, c[0x0][0x4f8] ;  /* 0x00013e00ff087b82 */ /* 0x000ea20000000800 */
[----:B------:R-:W-:Y:S01]  /*c1e0*/  IADD3 R168, PT, PT, R193, R169, RZ ;  /* 0x000000a9c1a87210 */ /* 0x000fe20007ffe0ff */
[----:B------:R-:W-:Y:S01]  /*c1f0*/  FMUL.FTZ R190, R190, UR21 ;  /* 0x00000015bebe7c20 */ /* 0x000fe20008410000 */
[----:B------:R-:W-:Y:S01]  /*c200*/  FSEL R177, R177, RZ, P2 ;  /* 0x000000ffb1b17208 */ /* 0x000fe20001000000 */
[----:B------:R-:W-:Y:S01]  /*c210*/  FADD.FTZ R9, R182, -R9 ;  /* 0x80000009b6097221 */ /* 0x000fe20000010000 */
[----:B------:R-:W-:Y:S01]  /*c220*/  PRMT R10, R6, 0x7632, R10 ;  /* 0x00007632060a7816 */ /* 0x000fe2000000000a */
[----:B------:R-:W3:Y:S01]  /*c230*/  LDSM.16.MT88.4 R20, [R168+0x18000] ;  /* 0x01800000a814783b */ /* 0x000ee20000004200 */
[----:B------:R-:W-:Y:S01]  /*c240*/  MUFU.EX2 R184, R184 ;  /* 0x000000b800b87308 */ /* 0x000fe20000000800 */
[----:B------:R-:W-:Y:S01]  /*c250*/  FMUL.FTZ R9, R9, UR21 ;  /* 0x0000001509097c20 */ /* 0x000fe20008410000 */
[--C-:B------:R-:W-:Y:S01]  /*c260*/  FFMA.FTZ R2, R25, UR21, -R177.reuse ;  /* 0x0000001519027c23 */ /* 0x100fe200080108b1 */
[--C-:B------:R-:W-:Y:S01]  /*c270*/  FFMA.FTZ R189, R189, UR21, -R177.reuse ;  /* 0x00000015bdbd7c23 */ /* 0x100fe200080108b1 */
[----:B------:R-:W4:Y:S01]  /*c280*/  MUFU.EX2 R190, R190 ;  /* 0x000000be00be7308 */ /* 0x000f220000000800 */
[--C-:B------:R-:W-:Y:S01]  /*c290*/  FFMA.FTZ R182, R24, UR21, -R177.reuse ;  /* 0x0000001518b67c23 */ /* 0x100fe200080108b1 */
[--C-:B------:R-:W-:Y:S01]  /*c2a0*/  FFMA.FTZ R26, R26, UR21, -R177.reuse ;  /* 0x000000151a1a7c23 */ /* 0x100fe200080108b1 */
[----:B------:R-:W-:Y:S01]  /*c2b0*/  SHF.R.U32.HI R6, RZ, 0x18, R6 ;  /* 0x00000018ff067819 */ /* 0x000fe20000011606 */
[----:B------:R-:W5:Y:S01]  /*c2c0*/  MUFU.EX2 R192, R9 ;  /* 0x0000000900c07308 */ /* 0x000f620000000800 */
[----:B------:R-:W-:Y:S01]  /*c2d0*/  LOP3.LUT R10, R10, 0xff, RZ, 0xc0, !PT ;  /* 0x000000ff0a0a7812 */ /* 0x000fe200078ec0ff */
[----:B------:R-:W-:Y:S01]  /*c2e0*/  FFMA.FTZ R197, R197, UR21, -R178 ;  /* 0x00000015c5c57c23 */ /* 0x000fe200080108b2 */
[----:B------:R-:W-:Y:S01]  /*c2f0*/  LOP3.LUT R5, R5, 0xff00ff, RZ, 0xc0, !PT ;  /* 0x00ff00ff05057812 */ /* 0x000fe200078ec0ff */
[----:B------:R-:W-:Y:S01]  /*c300*/  MUFU.EX2 R2, R2 ;  /* 0x0000000200027308 */ /* 0x000fe20000000800 */
[----:B------:R-:W-:Y:S01]  /*c310*/  PRMT R6, R10, 0x5410, R6 ;  /* 0x000054100a067816 */ /* 0x000fe20000000006 */
[--C-:B------:R-:W-:Y:S01]  /*c320*/  FFMA.FTZ R203, R198, UR21, -R178.reuse ;  /* 0x00000015c6cb7c23 */ /* 0x100fe200080108b2 */
[----:B-1----:R-:W-:Y:S01]  /*c330*/  F2FP.F16.F32.PACK_AB R11, R185, R191 ;  /* 0x000000bfb90b723e */ /* 0x002fe200000000ff */
[----:B------:R-:W1:Y:S01]  /*c340*/  MUFU.EX2 R166, R26 ;  /* 0x0000001a00a67308 */ /* 0x000e620000000800 */
[----:B--2---:R-:W-:Y:S01]  /*c350*/  LOP3.LUT R8, R8, 0xff, RZ, 0xc0, !PT ;  /* 0x000000ff08087812 */ /* 0x004fe200078ec0ff */
[-C--:B----4-:R-:W-:Y:S01]  /*c360*/  FMUL.FTZ R34, R138, R190.reuse ;  /* 0x000000be8a227220 */ /* 0x090fe20000410000 */
[----:B------:R-:W-:Y:S01]  /*c370*/  FMUL.FTZ R35, R139, R190 ;  /* 0x000000be8b237220 */ /* 0x000fe20000410000 */
[----:B------:R-:W2:Y:S01]  /*c380*/  MUFU.EX2 R183, R183 ;  /* 0x000000b700b77308 */ /* 0x000ea20000000800 */
[----:B------:R-:W-:Y:S01]  /*c390*/  LEA R170, R8, R8, 0x10 ;  /* 0x0000000808aa7211 */ /* 0x000fe200078e80ff */
[-C--:B-----5:R-:W-:Y:S01]  /*c3a0*/  FMUL.FTZ R32, R136, R192.reuse ;  /* 0x000000c088207220 */ /* 0x0a0fe20000410000 */
[-C--:B------:R-:W-:Y:S01]  /*c3b0*/  FMUL.FTZ R33, R137, R192.reuse ;  /* 0x000000c089217220 */ /* 0x080fe20000410000 */
[----:B------:R-:W-:Y:S01]  /*c3c0*/  MUFU.EX2 R189, R189 ;  /* 0x000000bd00bd7308 */ /* 0x000fe20000000800 */
[----:B------:R-:W4:Y:S01]  /*c3d0*/  LDSM.16.MT88.4 R136, [R168+0x1a000] ;  /* 0x01a00000a888783b */ /* 0x000f220000004200 */
[--C-:B------:R-:W-:Y:S01]  /*c3e0*/  HSET2.LE.AND R10, R4, R170.reuse, PT ;  /* 0x000000aa040a7233 */ /* 0x100fe20003803000 */
[-C--:B------:R-:W-:Y:S01]  /*c3f0*/  FMUL.FTZ R16, R152, R192.reuse ;  /* 0x000000c098107220 */ /* 0x080fe20000410000 */
[----:B------:R-:W5:Y:S01]  /*c400*/  MUFU.EX2 R182, R182 ;  /* 0x000000b600b67308 */ /* 0x000f620000000800 */
[--C-:B------:R-:W-:Y:S01]  /*c410*/  HSET2.LE.AND R4, R5, R170.reuse, PT ;  /* 0x000000aa05047233 */ /* 0x100fe20003803000 */
[----:B------:R-:W-:Y:S01]  /*c420*/  FMUL.FTZ R17, R153, R192 ;  /* 0x000000c099117220 */ /* 0x000fe20000410000 */
[--C-:B------:R-:W-:Y:S01]  /*c430*/  HSET2.LE.AND R8, R7, R170.reuse, PT ;  /* 0x000000aa07087233 */ /* 0x100fe20003803000 */
[-C--:B------:R-:W-:Y:S01]  /*c440*/  FMUL.FTZ R18, R154, R190.reuse ;  /* 0x000000be9a127220 */ /* 0x080fe20000410000 */
[----:B------:R-:W-:Y:S01]  /*c450*/  HSET2.LE.AND R5, R6, R170, PT ;  /* 0x000000aa06057233 */ /* 0x000fe20003803000 */
[----:B------:R-:W-:Y:S01]  /*c460*/  FMUL.FTZ R19, R155, R190 ;  /* 0x000000be9b137220 */ /* 0x000fe20000410000 */
[----:B-1----:R-:W-:Y:S01]  /*c470*/  F2FP.F16.F32.PACK_AB R7, R166, R2 ;  /* 0x00000002a607723e */ /* 0x002fe200000000ff */
[----:B------:R-:W-:Y:S01]  /*c480*/  FMUL.FTZ R24, R148, R192 ;  /* 0x000000c094187220 */ /* 0x000fe20000410000 */
[----:B--2---:R-:W-:Y:S01]  /*c490*/  F2FP.F16.F32.PACK_AB R6, R183, R184 ;  /* 0x000000b8b706723e */ /* 0x004fe200000000ff */
[----:B------:R-:W-:Y:S01]  /*c4a0*/  FMUL.FTZ R25, R149, R192 ;  /* 0x000000c095197220 */ /* 0x000fe20000410000 */
[----:B------:R-:W-:Y:S01]  /*c4b0*/  LOP3.LUT R7, R7, R4, RZ, 0xc0, !PT ;  /* 0x0000000407077212 */ /* 0x000fe200078ec0ff */
[----:B------:R-:W-:Y:S01]  /*c4c0*/  FMUL.FTZ R26, R150, R190 ;  /* 0x000000be961a7220 */ /* 0x000fe20000410000 */
[----:B------:R-:W-:Y:S01]  /*c4d0*/  LOP3.LUT R6, R6, R10, RZ, 0xc0, !PT ;  /* 0x0000000a06067212 */ /* 0x000fe200078ec0ff */
[----:B------:R-:W-:Y:S01]  /*c4e0*/  FMUL.FTZ R27, R151, R190 ;  /* 0x000000be971b7220 */ /* 0x000fe20000410000 */
[----:B-----5:R-:W-:Y:S01]  /*c4f0*/  F2FP.F16.F32.PACK_AB R9, R182, R189 ;  /* 0x000000bdb609723e */ /* 0x020fe200000000ff */
[----:B------:R-:W-:Y:S01]  /*c500*/  FMUL.FTZ R140, R140, R192 ;  /* 0x000000c08c8c7220 */ /* 0x000fe20000410000 */
[----:B------:R-:W-:Y:S01]  /*c510*/  LOP3.LUT R4, R11, R8, RZ, 0xc0, !PT ;  /* 0x000000080b047212 */ /* 0x000fe200078ec0ff */
[----:B------:R-:W-:Y:S01]  /*c520*/  FMUL.FTZ R141, R141, R192 ;  /* 0x000000c08d8d7220 */ /* 0x000fe20000410000 */
[----:B------:R-:W-:Y:S01]  /*c530*/  LOP3.LUT R5, R9, R5, RZ, 0xc0, !PT ;  /* 0x0000000509057212 */ /* 0x000fe200078ec0ff */
        /* <DEDUP_REMOVED lines=13> */
[----:B------:R-:W-:Y:S01]  /*c610*/  FMUL.FTZ R54, R54, R190 ;  /* 0x000000be36367220 */ /* 0x000fe20000410000 */
[C---:B------:R-:W-:Y:S01]  /*c620*/  HMMA.16816.F32 R20, R4.reuse, R22, R24 ;  /* 0x000000160414723c */ /* 0x040fe20000001818 */
[-C--:B------:R-:W-:Y:S01]  /*c630*/  FMUL.FTZ R24, R144, R192.reuse ;  /* 0x000000c090187220 */ /* 0x080fe20000410000 */
[----:B------:R-:W-:Y:S01]  /*c640*/  FMUL.FTZ R25, R145, R192 ;  /* 0x000000c091197220 */ /* 0x000fe20000410000 */
[-C--:B------:R-:W-:Y:S01]  /*c650*/  FMUL.FTZ R26, R146, R190.reuse ;  /* 0x000000be921a7220 */ /* 0x080fe20000410000 */
[-C--:B------:R-:W-:Y:S01]  /*c660*/  FMUL.FTZ R27, R147, R190.reuse ;  /* 0x000000be931b7220 */ /* 0x080fe20000410000 */
[----:B------:R-:W-:Y:S01]  /*c670*/  FMUL.FTZ R55, R55, R190 ;  /* 0x000000be37377220 */ /* 0x000fe20000410000 */
[----:B------:R-:W1:Y:S01]  /*c680*/  LDSM.16.MT88.4 R144, [R169+0x1a000] ;  /* 0x01a00000a990783b */ /* 0x000e620000004200 */
        /* <DEDUP_REMOVED lines=10> */
[-C--:B------:R-:W-:Y:S01]  /*c730*/  FMUL.FTZ R40, R40, R192.reuse ;  /* 0x000000c028287220 */ /* 0x080fe20000410000 */
[----:B------:R-:W-:Y:S01]  /*c740*/  FMUL.FTZ R41, R41, R192 ;  /* 0x000000c029297220 */ /* 0x000fe20000410000 */
[-C--:B------:R-:W-:Y:S01]  /*c750*/  FMUL.FTZ R42, R42, R190.reuse ;  /* 0x000000be2a2a7220 */ /* 0x080fe20000410000 */
[----:B------:R-:W-:Y:S01]  /*c760*/  FMUL.FTZ R43, R43, R190 ;  /* 0x000000be2b2b7220 */ /* 0x000fe20000410000 */
[----:B------:R-:W-:Y:S01]  /*c770*/  IADD3 R193, PT, PT, R193, R194, RZ ;  /* 0x000000c2c1c17210 */ /* 0x000fe20007ffe0ff */
        /* <DEDUP_REMOVED lines=73> */
[----:B------:R-:W-:Y:S01]  /*cc10*/  LDSM.16.MT88.4 R148, [R193] ;  /* 0x00000000c194783b */ /* 0x000fe20000004200 */
[--C-:B------:R-:W-:Y:S01]  /*cc20*/  FFMA.FTZ R198, R202, UR21, -R178.reuse ;  /* 0x00000015cac67c23 */ /* 0x100fe200080108b2 */
[C---:B-1----:R-:W-:Y:S01]  /*cc30*/  HMMA.16816.F32 R60, R4.reuse, R144, R60 ;  /* 0x00000090043c723c */ /* 0x042fe2000000183c */
[--C-:B------:R-:W-:Y:S01]  /*cc40*/  FFMA.FTZ R212, R212, UR21, -R177.reuse ;  /* 0x00000015d4d47c23 */ /* 0x100fe200080108b1 */
[-C--:B------:R-:W-:Y:S01]  /*cc50*/  FMUL.FTZ R120, R120, R192.reuse ;  /* 0x000000c078787220 */ /* 0x080fe20000410000 */
[----:B------:R-:W-:Y:S01]  /*cc60*/  FMUL.FTZ R121, R121, R192 ;  /* 0x000000c079797220 */ /* 0x000fe20000410000 */
[-C--:B------:R-:W-:Y:S01]  /*cc70*/  FMUL.FTZ R122, R122, R190.reuse ;  /* 0x000000be7a7a7220 */ /* 0x080fe20000410000 */
[----:B------:R-:W-:Y:S01]  /*cc80*/  FMUL.FTZ R123, R123, R190 ;  /* 0x000000be7b7b7220 */ /* 0x000fe20000410000 */
[----:B------:R-:W-:Y:S01]  /*cc90*/  MUFU.EX2 R198, R198 ;  /* 0x000000c600c67308 */ /* 0x000fe20000000800 */
        /* <DEDUP_REMOVED lines=24> */
[--C-:B------:R-:W-:Y:S01]  /*ce20*/  FFMA.FTZ R200, R200, UR21, -R177.reuse ;  /* 0x00000015c8c87c23 */ /* 0x100fe200080108b1 */
[C---:B------:R-:W-:Y:S01]  /*ce30*/  HMMA.16816.F32 R80, R4.reuse, R142, R80 ;  /* 0x0000008e0450723c */ /* 0x040fe20000001850 */
[----:B------:R-:W2:Y:S01]  /*ce40*/  LDSM.16.MT88.4 R140, [R169+0x1e000] ;  /* 0x01e00000a98c783b */ /* 0x000ea20000004200 */
[----:B------:R-:W-:Y:S01]  /*ce50*/  MUFU.EX2 R203, R203 ;  /* 0x000000cb00cb7308 */ /* 0x000fe20000000800 */
[--C-:B------:R-:W-:Y:S01]  /*ce60*/  FFMA.FTZ R210, R210, UR21, -R178.reuse ;  /* 0x00000015d2d27c23 */ /* 0x100fe200080108b2 */
[--C-:B------:R-:W-:Y:S01]  /*ce70*/  FFMA.FTZ R206, R206, UR21, -R177.reuse ;  /* 0x00000015cece7c23 */ /* 0x100fe200080108b1 */
[----:B------:R-:W-:Y:S01]  /*ce80*/  LDSM.16.MT88.4 R152, [R169+0x18800] ;  /* 0x01880000a998783b */ /* 0x000fe20000004200 */
[----:B------:R-:W-:Y:S01]  /*ce90*/  MUFU.EX2 R200, R200 ;  /* 0x000000c800c87308 */ /* 0x000fe20000000800 */
[--C-:B------:R-:W-:Y:S01]  /*cea0*/  FFMA.FTZ R195, R195, UR21, -R178.reuse ;  /* 0x00000015c3c37c23 */ /* 0x100fe200080108b2 */
[C---:B---3--:R-:W-:Y:S01]  /*ceb0*/  HMMA.16816.F32 R92, R4.reuse, R136, R92 ;  /* 0x00000088045c723c */ /* 0x048fe2000000185c */
[----:B------:R-:W-:Y:S01]  /*cec0*/  FFMA.FTZ R235, R175, UR21, -R178 ;  /* 0x00000015afeb7c23 */ /* 0x000fe200080108b2 */
[----:B------:R-:W-:Y:S01]  /*ced0*/  MUFU.EX2 R206, R206 ;  /* 0x000000ce00ce7308 */ /* 0x000fe20000000800 */
[--C-:B------:R-:W-:Y:S01]  /*cee0*/  FFMA.FTZ R218, R174, UR21, -R177.reuse ;  /* 0x00000015aeda7c23 */ /* 0x100fe200080108b1 */
[--C-:B------:R-:W-:Y:S01]  /*cef0*/  FFMA.FTZ R217, R173, UR21, -R177.reuse ;  /* 0x00000015add97c23 */ /* 0x100fe200080108b1 */
[----:B------:R-:W-:Y:S01]  /*cf00*/  FFMA.FTZ R171, R171, UR21, -R177 ;  /* 0x00000015abab7c23 */ /* 0x000fe200080108b1 */
[----:B------:R-:W-:Y:S01]  /*cf10*/  MUFU.EX2 R195, R195 ;  /* 0x000000c300c37308 */ /* 0x000fe20000000800 */
[----:B------:R-:W-:Y:S01]  /*cf20*/  FFMA.FTZ R191, R234, R192, R191 ;  /* 0x000000c0eabf7223 */ /* 0x000fe200000100bf */
[----:B------:R-:W-:Y:S01]  /*cf30*/  HMMA.16816.F32 R96, R4, R138, R96 ;  /* 0x0000008a0460723c */ /* 0x000fe20000001860 */
[----:B------:R-:W3:Y:S01]  /*cf40*/  LDSM.16.MT88.4 R136, [R194+0x6000] ;  /* 0x00600000c288783b */ /* 0x000ee20000004200 */
[----:B------:R-:W-:Y:S01]  /*cf50*/  MUFU.EX2 R235, R235 ;  /* 0x000000eb00eb7308 */ /* 0x000fe20000000800 */
[----:B------:R-:W-:Y:S01]  /*cf60*/  FFMA.FTZ R189, R227, R190, R189 ;  /* 0x000000bee3bd7223 */ /* 0x000fe200000100bd */
[----:B------:R-:W-:-:S02]  /*cf70*/  FADD.FTZ R191, R185, R191 ;  /* 0x000000bfb9bf7221 */ /* 0x000fc40000010000 */
[----:B------:R-:W-:Y:S01]  /*cf80*/  MUFU.EX2 R218, R218 ;  /* 0x000000da00da7308 */ /* 0x000fe20000000800 */
[----:B------:R-:W-:Y:S01]  /*cf90*/  FADD.FTZ R182, R182, R189 ;  /* 0x000000bdb6b67221 */ /* 0x000fe20000010000 */
[----:B------:R-:W-:Y:S01]  /*cfa0*/  HMMA.16816.F32 R12, R4, R14, R156 ;  /* 0x0000000e040c723c */ /* 0x000fe2000000189c */
[----:B------:R-:W-:Y:S01]  /*cfb0*/  LDSM.16.MT88.4 R156, [R193+0x6000] ;  /* 0x00600000c19c783b */ /* 0x000fe20000004200 */
[----:B------:R-:W-:Y:S01]  /*cfc0*/  MUFU.EX2 R217, R217 ;  /* 0x000000d900d97308 */ /* 0x000fe20000000800 */
[----:B------:R-:W-:Y:S01]  /*cfd0*/  FADD.FTZ R184, R184, R191 ;  /* 0x000000bfb8b87221 */ /* 0x000fe20000010000 */
[----:B------:R-:W-:-:S03]  /*cfe0*/  FADD.FTZ R182, R2, R182 ;  /* 0x000000b602b67221 */ /* 0x000fc60000010000 */
[----:B------:R-:W-:Y:S01]  /*cff0*/  FADD.FTZ R184, R183, R184 ;  /* 0x000000b8b7b87221 */ /* 0x000fe20000010000 */
[----:B-1----:R-:W-:Y:S01]  /*d000*/  HMMA.16816.F32 R84, R4, R144, R84 ;  /* 0x000000900454723c */ /* 0x002fe20000001854 */
[----:B------:R-:W-:-:S07]  /*d010*/  FADD.FTZ R166, R166, R182 ;  /* 0x000000b6a6a67221 */ /* 0x000fce0000010000 */
[C---:B------:R-:W-:Y:S01]  /*d020*/  HMMA.16816.F32 R88, R4.reuse, R146, R88 ;  /* 0x000000920458723c */ /* 0x040fe20000001858 */
[----:B------:R-:W1:Y:S07]  /*d030*/  LDSM.16.MT88.4 R144, [R168+0x1e000] ;  /* 0x01e00000a890783b */ /* 0x000e6e0000004200 */
[----:B--2---:R-:W-:Y:S01]  /*d040*/  HMMA.16816.F32 R104, R4, R142, R104 ;  /* 0x0000008e0468723c */ /* 0x004fe20000001868 */
        /* <DEDUP_REMOVED lines=12> */
[----:B------:R2:W-:Y:S01]  /*d110*/  MUFU.EX2 R199, R197 ;  /* 0x000000c500c77308 */ /* 0x0005e20000000800 */
[----:B------:R-:W-:Y:S01]  /*d120*/  HMMA.16816.F32 R120, R4, R138, R120 ;  /* 0x0000008a0478723c */ /* 0x000fe20000001878 */
[----:B------:R-:W-:-:S02]  /*d130*/  PRMT R138, R214, 0x7632, R138 ;  /* 0x00007632d68a7816 */ /* 0x000fc4000000008a */
[----:B------:R-:W3:Y:S01]  /*d140*/  MUFU.EX2 R202, R137 ;  /* 0x0000008900ca7308 */ /* 0x000ee20000000800 */
[----:B------:R-:W-:Y:S02]  /*d150*/  PRMT R141, R136, 0x5410, R141 ;  /* 0x00005410888d7816 */ /* 0x000fe4000000008d */
[----:B------:R-:W-:Y:S02]  /*d160*/  LOP3.LUT R139, R140, 0xff00ff, RZ, 0xc0, !PT ;  /* 0x00ff00ff8c8b7812 */ /* 0x000fe400078ec0ff */
[----:B------:R-:W-:Y:S01]  /*d170*/  LOP3.LUT R142, R214, 0xffff, RZ, 0xc0, !PT ;  /* 0x0000ffffd68e7812 */ /* 0x000fe200078ec0ff */
[C---:B------:R-:W-:Y:S01]  /*d180*/  HMMA.16816.F32 R32, R4.reuse, R148, R32 ;  /* 0x000000940420723c */ /* 0x040fe20000001820 */
[----:B------:R-:W-:Y:S02]  /*d190*/  LOP3.LUT R140, R138, 0xff, RZ, 0xc0, !PT ;  /* 0x000000ff8a8c7812 */ /* 0x000fe400078ec0ff */
[--C-:B------:R-:W-:Y:S01]  /*d1a0*/  HSET2.LE.AND R138, R141, R170.reuse, PT ;  /* 0x000000aa8d8a7233 */ /* 0x100fe20003803000 */
[--C-:B--2---:R-:W-:Y:S01]  /*d1b0*/  FFMA.FTZ R197, R201, UR21, -R177.reuse ;  /* 0x00000015c9c57c23 */ /* 0x104fe200080108b1 */
[----:B------:R-:W-:Y:S01]  /*d1c0*/  FFMA.FTZ R201, R196, UR21, -R177 ;  /* 0x00000015c4c97c23 */ /* 0x000fe200080108b1 */
[----:B------:R-:W-:Y:S01]  /*d1d0*/  SHF.R.U32.HI R142, RZ, 0x8, R142 ;  /* 0x00000008ff8e7819 */ /* 0x000fe2000001168e */
[----:B------:R-:W-:Y:S01]  /*d1e0*/  MUFU.EX2 R196, R212 ;  /* 0x000000d400c47308 */ /* 0x000fe20000000800 */
[----:B------:R-:W-:Y:S01]  /*d1f0*/  HSET2.LE.AND R139, R139, R170, PT ;  /* 0x000000aa8b8b7233 */ /* 0x000fe20003803000 */
[C---:B------:R-:W-:Y:S01]  /*d200*/  HMMA.16816.F32 R132, R4.reuse, R150, R132 ;  /* 0x000000960484723c */ /* 0x040fe20000001884 */
[----:B---3--:R-:W-:Y:S01]  /*d210*/  F2FP.F16.F32.PACK_AB R141, R198, R202 ;  /* 0x000000cac68d723e */ /* 0x008fe200000000ff */
[----:B------:R-:W2:Y:S01]  /*d220*/  MUFU.EX2 R197, R197 ;  /* 0x000000c500c57308 */ /* 0x000ea20000000800 */
[----:B------:R-:W-:Y:S01]  /*d230*/  LOP3.LUT R137, R214, 0xff, RZ, 0xc0, !PT ;  /* 0x000000ffd6897812 */ /* 0x000fe200078ec0ff */
[----:B------:R-:W3:Y:S01]  /*d240*/  LDSM.16.MT88.4 R148, [R194+0x800] ;  /* 0x00080000c294783b */ /* 0x000ee20000004200 */
[----:B------:R-:W-:Y:S01]  /*d250*/  SHF.R.U32.HI R136, RZ, 0x18, R214 ;  /* 0x00000018ff887819 */ /* 0x000fe200000116d6 */
[----:B------:R-:W4:Y:S01]  /*d260*/  MUFU.EX2 R201, R201 ;  /* 0x000000c900c97308 */ /* 0x000f220000000800 */
[----:B------:R-:W-:Y:S01]  /*d270*/  PRMT R137, R137, 0x5410, R142 ;  /* 0x0000541089897816 */ /* 0x000fe2000000008e */
[----:B-1----:R-:W-:Y:S01]  /*d280*/  HMMA.16816.F32 R108, R4, R144, R108 ;  /* 0x00000090046c723c */ /* 0x002fe2000000186c */
[----:B------:R-:W-:-:S02]  /*d290*/  PRMT R136, R140, 0x5410, R136 ;  /* 0x000054108c887816 */ /* 0x000fc40000000088 */
[----:B------:R-:W-:Y:S02]  /*d2a0*/  LOP3.LUT R138, R141, R138, RZ, 0xc0, !PT ;  /* 0x0000008a8d8a7212 */ /* 0x000fe400078ec0ff */
[----:B------:R-:W-:Y:S01]  /*d2b0*/  F2FP.F16.F32.PACK_AB R160, R199, R203 ;  /* 0x000000cbc7a0723e */ /* 0x000fe200000000ff */
[----:B------:R-:W-:Y:S01]  /*d2c0*/  FADD.FTZ R203, R203, R184 ;  /* 0x000000b8cbcb7221 */ /* 0x000fe20000010000 */
[----:B--2---:R-:W-:Y:S01]  /*d2d0*/  F2FP.F16.F32.PACK_AB R143, R196, R197 ;  /* 0x000000c5c48f723e */ /* 0x004fe200000000ff */
[----:B------:R-:W-:Y:S01]  /*d2e0*/  HMMA.16816.F32 R112, R4, R146, R112 ;  /* 0x000000920470723c */ /* 0x000fe20000001870 */
[----:B------:R-:W1:Y:S01]  /*d2f0*/  LDSM.16.MT88.4 R144, [R168+0x18800] ;  /* 0x01880000a890783b */ /* 0x000e620000004200 */
[----:B------:R-:W-:Y:S01]  /*d300*/  FADD.FTZ R203, R199, R203 ;  /* 0x000000cbc7cb7221 */ /* 0x000fe20000010000 */
[----:B------:R-:W-:Y:S01]  /*d310*/  LOP3.LUT R139, R143, R139, RZ, 0xc0, !PT ;  /* 0x0000008b8f8b7212 */ /* 0x000fe200078ec0ff */
[----:B----4-:R-:W-:Y:S01]  /*d320*/  FADD.FTZ R166, R201, R166 ;  /* 0x000000a6c9a67221 */ /* 0x010fe20000010000 */
[----:B------:R-:W2:Y:S01]  /*d330*/  LDSM.16.MT88.4 R140, [R193+0x800] ;  /* 0x00080000c18c783b */ /* 0x000ea20000004200 */
[----:B------:R-:W-:-:S02]  /*d340*/  FADD.FTZ R202, R202, R203 ;  /* 0x000000cbcaca7221 */ /* 0x000fc40000010000 */
[C---:B------:R-:W-:Y:S01]  /*d350*/  HMMA.16816.F32 R124, R4.reuse, R156, R124 ;  /* 0x0000009c047c723c */ /* 0x040fe2000000187c */
[--C-:B------:R-:W-:Y:S01]  /*d360*/  HSET2.LE.AND R157, R137, R170.reuse, PT ;  /* 0x000000aa899d7233 */ /* 0x100fe20003803000 */
[----:B------:R-:W-:Y:S01]  /*d370*/  FADD.FTZ R202, R198, R202 ;  /* 0x000000cac6ca7221 */ /* 0x000fe20000010000 */
[----:B------:R-:W-:Y:S02]  /*d380*/  HSET2.LE.AND R137, R136, R170, PT ;  /* 0x000000aa88897233 */ /* 0x000fe40003803000 */
[C---:B------:R-:W-:Y:S01]  /*d390*/  F2FP.F16.F32.PACK_AB R156, R200.reuse, R201 ;  /* 0x000000c9c89c723e */ /* 0x040fe200000000ff */
[----:B------:R-:W-:Y:S01]  /*d3a0*/  FADD.FTZ R200, R200, R166 ;  /* 0x000000a6c8c87221 */ /* 0x000fe20000010000 */
[----:B------:R-:W-:Y:S01]  /*d3b0*/  LOP3.LUT R136, R160, R157, RZ, 0xc0, !PT ;  /* 0x0000009da0887212 */ /* 0x000fe200078ec0ff */
[----:B------:R-:W-:Y:S01]  /*d3c0*/  HMMA.16816.F32 R4, R4, R158, R128 ;  /* 0x0000009e0404723c */ /* 0x000fe20000001880 */
[----:B------:R-:W4:Y:S01]  /*d3d0*/  LDSM.16.MT88.4 R128, [R169+0x1a800] ;  /* 0x01a80000a980783b */ /* 0x000f220000004200 */
[----:B------:R-:W-:Y:S01]  /*d3e0*/  LOP3.LUT R137, R156, R137, RZ, 0xc0, !PT ;  /* 0x000000899c897212 */ /* 0x000fe200078ec0ff */
[----:B------:R-:W-:-:S02]  /*d3f0*/  FADD.FTZ R200, R197, R200 ;  /* 0x000000c8c5c87221 */ /* 0x000fc40000010000 */
[----:B------:R-:W5:Y:S02]  /*d400*/  LDSM.16.MT88.4 R160, [R168+0x1a800] ;  /* 0x01a80000a8a0783b */ /* 0x000f640000004200 */
[----:B------:R-:W-:Y:S02]  /*d410*/  FADD.FTZ R196, R196, R200 ;  /* 0x000000c8c4c47221 */ /* 0x000fe40000010000 */
[----:B------:R-:W-:Y:S01]  /*d420*/  LDSM.16.MT88.4 R156, [R193+0x2800] ;  /* 0x00280000c19c783b */ /* 0x000fe20000004200 */
[C---:B------:R-:W-:Y:S08]  /*d430*/  HMMA.16816.F32 R8, R136.reuse, R152, R8 ;  /* 0x000000988808723c */ /* 0x040ff00000001808 */
[C---:B---3--:R-:W-:Y:S08]  /*d440*/  HMMA.16816.F32 R24, R136.reuse, R148, R24 ;  /* 0x000000948818723c */ /* 0x048ff00000001818 */
[C---:B-1----:R-:W-:Y:S08]  /*d450*/  HMMA.16816.F32 R16, R136.reuse, R144, R16 ;  /* 0x000000908810723c */ /* 0x042ff00000001810 */
[C---:B--2---:R-:W-:Y:S08]  /*d460*/  HMMA.16816.F32 R32, R136.reuse, R140, R32 ;  /* 0x0000008c8820723c */ /* 0x044ff00000001820 */
[C---:B------:R-:W-:Y:S01]  /*d470*/  HMMA.16816.F32 R132, R136.reuse, R142, R132 ;  /* 0x0000008e8884723c */ /* 0x040fe20000001884 */
[----:B------:R-:W1:Y:S07]  /*d480*/  LDSM.16.MT88.4 R140, [R194+0x4800] ;  /* 0x00480000c28c783b */ /* 0x000e6e0000004200 */
[C---:B------:R-:W-:Y:S01]  /*d490*/  HMMA.16816.F32 R20, R136.reuse, R146, R20 ;  /* 0x000000928814723c */ /* 0x040fe20000001814 */
[----:B------:R-:W2:Y:S07]  /*d4a0*/  LDSM.16.MT88.4 R144, [R194+0x2800] ;  /* 0x00280000c290783b */ /* 0x000eae0000004200 */
[C---:B----4-:R-:W-:Y:S08]  /*d4b0*/  HMMA.16816.F32 R36, R136.reuse, R128, R36 ;  /* 0x000000808824723c */ /* 0x050ff00000001824 */
[C---:B------:R-:W-:Y:S01]  /*d4c0*/  HMMA.16816.F32 R40, R136.reuse, R130, R40 ;  /* 0x000000828828723c */ /* 0x040fe20000001828 */
[----:B------:R-:W3:Y:S07]  /*d4d0*/  LDSM.16.MT88.4 R128, [R193+0x4800] ;  /* 0x00480000c180783b */ /* 0x000eee0000004200 */
[C---:B------:R-:W-:Y:S01]  /*d4e0*/  HMMA.16816.F32 R28, R136.reuse, R150, R28 ;  /* 0x00000096881c723c */ /* 0x040fe2000000181c */
[----:B------:R-:W4:Y:S07]  /*d4f0*/  LDSM.16.MT88.4 R148, [R168+0x1c800] ;  /* 0x01c80000a894783b */ /* 0x000f2e0000004200 */
[C---:B-----5:R-:W-:Y:S08]  /*d500*/  HMMA.16816.F32 R44, R136.reuse, R160, R44 ;  /* 0x000000a0882c723c */ /* 0x060ff0000000182c */
[----:B-1----:R-:W-:Y:S01]  /*d510*/  HMMA.16816.F32 R84, R136, R140, R84 ;  /* 0x0000008c8854723c */ /* 0x002fe20000001854 */
[----:B------:R-:W-:-:S07]  /*d520*/  MOV R140, UR4 ;  /* 0x00000004008c7c02 */ /* 0x000fce0008000f00 */
[C---:B--2---:R-:W-:Y:S08]  /*d530*/  HMMA.16816.F32 R52, R136.reuse, R144, R52 ;  /* 0x000000908834723c */ /* 0x044ff00000001834 */
[C---:B------:R-:W-:Y:S01]  /*d540*/  HMMA.16816.F32 R56, R136.reuse, R146, R56 ;  /* 0x000000928838723c */ /* 0x040fe20000001838 */
[----:B------:R-:W1:Y:S07]  /*d550*/  LDSM.16.MT88.4 R144, [R169+0x1e800] ;  /* 0x01e80000a990783b */ /* 0x000e6e0000004200 */
[----:B---3--:R-:W-:Y:S01]  /*d560*/  HMMA.16816.F32 R92, R136, R128, R92 ;  /* 0x00000080885c723c */ /* 0x008fe2000000185c */
[----:B------:R-:W-:-:S05]  /*d570*/  LOP3.LUT R128, R140, UR27, R233, 0x96, !PT ;  /* 0x0000001b8c807c12 */ /* 0x000fca000f8e96e9 */
[----:B------:R-:W-:Y:S02]  /*d580*/  IMAD.WIDE.U32 R128, R128, -0x326172a9, RZ ;  /* 0xcd9e8d5780807825 */ /* 0x000fe400078e00ff */
[----:B------:R-:W-:Y:S01]  /*d590*/  HMMA.16816.F32 R88, R136, R142, R88 ;  /* 0x0000008e8858723c */ /* 0x000fe20000001858 */
[----:B------:R-:W2:Y:S02]  /*d5a0*/  LDSM.16.MT88.4 R140, [R194+0x6800] ;  /* 0x00680000c28c783b */ /* 0x000ea40000004200 */
[----:B------:R-:W-:Y:S02]  /*d5b0*/  LOP3.LUT R129, R236, UR19, R129, 0x96, !PT ;  /* 0x00000013ec817c12 */ /* 0x000fe4000f8e9681 */
[----:B------:R-:W-:-:S03]  /*d5c0*/  LOP3.LUT R128, R128, UR18, R229, 0x96, !PT ;  /* 0x0000001280807c12 */ /* 0x000fc6000f8e96e5 */
[----:B------:R-:W-:Y:S01]  /*d5d0*/  IMAD.WIDE.U32 R212, R129, -0x2daee0ad, RZ ;  /* 0xd2511f5381d47825 */ /* 0x000fe200078e00ff */
[----:B------:R-:W-:Y:S03]  /*d5e0*/  HMMA.16816.F32 R96, R136, R130, R96 ;  /* 0x000000828860723c */ /* 0x000fe60000001860 */
[----:B------:R-:W-:Y:S01]  /*d5f0*/  IMAD.WIDE.U32 R128, R128, -0x2daee0ad, RZ ;  /* 0xd2511f5380807825 */ /* 0x000fe200078e00ff */
[----:B------:R-:W-:-:S04]  /*d600*/  LOP3.LUT R130, R230, UR20, R213, 0x96, !PT ;  /* 0x00000014e6827c12 */ /* 0x000fc8000f8e96d5 */
[----:B------:R-:W-:Y:S01]  /*d610*/  LOP3.LUT R212, R212, UR11, R129, 0x96, !PT ;  /* 0x0000000bd4d47c12 */ /* 0x000fe2000f8e9681 */
[----:B------:R-:W-:Y:S01]  /*d620*/  IMAD.WIDE.U32 R130, R130, -0x326172a9, RZ ;  /* 0xcd9e8d5782827825 */ /* 0x000fe200078e00ff */
[----:B----4-:R-:W-:Y:S03]  /*d630*/  HMMA.16816.F32 R76, R136, R148, R76 ;  /* 0x00000094884c723c */ /* 0x010fe6000000184c */
[----:B------:R-:W-:Y:S01]  /*d640*/  IMAD.WIDE.U32 R212, R212, -0x326172a9, RZ ;  /* 0xcd9e8d57d4d47825 */ /* 0x000fe200078e00ff */
[----:B------:R-:W-:-:S04]  /*d650*/  LOP3.LUT R129, R228, UR17, R131, 0x96, !PT ;  /* 0x00000011e4817c12 */ /* 0x000fc8000f8e9683 */
[----:B------:R-:W-:Y:S01]  /*d660*/  HMMA.16816.F32 R80, R136, R150, R80 ;  /* 0x000000968850723c */ /* 0x000fe20000001850 */
[----:B------:R-:W3:Y:S01]  /*d670*/  LDSM.16.MT88.4 R148, [R168+0x1e800] ;  /* 0x01e80000a894783b */ /* 0x000ee20000004200 */
[----:B------:R-:W-:Y:S01]  /*d680*/  LOP3.LUT R214, R130, UR13, R213, 0x96, !PT ;  /* 0x0000000d82d67c12 */ /* 0x000fe2000f8e96d5 */
[----:B------:R-:W-:-:S04]  /*d690*/  IMAD.WIDE.U32 R238, R129, -0x2daee0ad, RZ ;  /* 0xd2511f5381ee7825 */ /* 0x000fc800078e00ff */
[----:B------:R-:W-:Y:S01]  /*d6a0*/  FFMA.FTZ R213, R176, UR21, -R178 ;  /* 0x00000015b0d57c23 */ /* 0x000fe200080108b2 */
[----:B------:R-:W-:Y:S01]  /*d6b0*/  IMAD.WIDE.U32 R214, R214, -0x2daee0ad, RZ ;  /* 0xd2511f53d6d67825 */ /* 0x000fe200078e00ff */
[C---:B------:R-:W-:Y:S01]  /*d6c0*/  HMMA.16816.F32 R48, R136.reuse, R162, R48 ;  /* 0x000000a28830723c */ /* 0x040fe20000001830 */
[----:B------:R-:W4:Y:S03]  /*d6d0*/  LDSM.16.MT88.4 R160, [R193+0x6800] ;  /* 0x00680000c1a0783b */ /* 0x000f260000004200 */
[----:B------:R-:W-:Y:S04]  /*d6e0*/  MUFU.EX2 R213, R213 ;  /* 0x000000d500d57308 */ /* 0x000fe80000000800 */
[----:B-1----:R-:W-:Y:S01]  /*d6f0*/  HMMA.16816.F32 R100, R136, R144, R100 ;  /* 0x000000908864723c */ /* 0x002fe20000001864 */
[----:B------:R-:W-:Y:S01]  /*d700*/  LOP3.LUT R144, R238, UR7, R215, 0x96, !PT ;  /* 0x00000007ee907c12 */ /* 0x000fe2000f8e96d7 */
[----:B------:R-:W-:Y:S01]  /*d710*/  FFMA.FTZ R215, R172, UR21, -R177 ;  /* 0x00000015acd77c23 */ /* 0x000fe200080108b1 */
[----:B------:R-:W-:Y:S01]  /*d720*/  LOP3.LUT R238, R128, UR10, R239, 0x96, !PT ;  /* 0x0000000a80ee7c12 */ /* 0x000fe2000f8e96ef */
[----:B------:R-:W-:Y:S02]  /*d730*/  LDSM.16.MT88.4 R172, [R168+0x1d800] ;  /* 0x01d80000a8ac783b */ /* 0x000fe40000004200 */
[----:B------:R-:W-:-:S02]  /*d740*/  IMAD.WIDE.U32 R144, R144, -0x326172a9, RZ ;  /* 0xcd9e8d5790907825 */ /* 0x000fc400078e00ff */
[C---:B--2---:R-:W-:Y:S02]  /*d750*/  HMMA.16816.F32 R116, R136.reuse, R140, R116 ;  /* 0x0000008c8874723c */ /* 0x044fe40000001874 */
[--C-:B------:R-:W-:Y:S01]  /*d760*/  FFMA.FTZ R141, R207, UR21, -R178.reuse ;  /* 0x00000015cf8d7c23 */ /* 0x100fe200080108b2 */
[----:B------:R-:W-:Y:S01]  /*d770*/  FFMA.FTZ R207, R211, UR21, -R178 ;  /* 0x00000015d3cf7c23 */ /* 0x000fe200080108b2 */
[----:B------:R-:W-:Y:S01]  /*d780*/  IMAD.WIDE.U32 R238, R238, -0x326172a9, RZ ;  /* 0xcd9e8d57eeee7825 */ /* 0x000fe200078e00ff */
[----:B------:R-:W-:Y:S01]  /*d790*/  MOV R130, R144 ;  /* 0x0000009000827202 */ /* 0x000fe20000000f00 */
[----:B------:R1:W-:Y:S01]  /*d7a0*/  MUFU.EX2 R211, R141 ;  /* 0x0000008d00d37308 */ /* 0x0003e20000000800 */
[----:B------:R-:W-:Y:S01]  /*d7b0*/  PRMT R128, R144, 0x7771, RZ ;  /* 0x0000777190807816 */ /* 0x000fe200000000ff */
[C---:B------:R-:W-:Y:S01]  /*d7c0*/  HMMA.16816.F32 R120, R136.reuse, R142, R120 ;  /* 0x0000008e8878723c */ /* 0x040fe20000001878 */
[--C-:B------:R-:W-:Y:S01]  /*d7d0*/  FFMA.FTZ R142, R209, UR21, -R177.reuse ;  /* 0x00000015d18e7c23 */ /* 0x100fe200080108b1 */
[----:B------:R-:W-:Y:S01]  /*d7e0*/  MUFU.EX2 R207, R207 ;  /* 0x000000cf00cf7308 */ /* 0x000fe20000000800 */
[----:B------:R-:W-:Y:S01]  /*d7f0*/  LOP3.LUT R140, R130, 0xff, RZ, 0xc0, !PT ;  /* 0x000000ff828c7812 */ /* 0x000fe200078ec0ff */
[----:B------:R-:W-:Y:S01]  /*d800*/  FFMA.FTZ R143, R208, UR21, -R177 ;  /* 0x00000015d08f7c23 */ /* 0x000fe200080108b1 */
[----:B------:R-:W-:Y:S01]  /*d810*/  LOP3.LUT R130, R238, UR8, R145, 0x96, !PT ;  /* 0x00000008ee827c12 */ /* 0x000fe2000f8e9691 */
[----:B------:R2:W5:Y:S01]  /*d820*/  MUFU.EX2 R209, R210 ;  /* 0x000000d200d17308 */ /* 0x0005620000000800 */
[C---:B------:R-:W-:Y:S01]  /*d830*/  PRMT R129, R144.reuse, 0x7773, RZ ;  /* 0x0000777390817816 */ /* 0x040fe200000000ff */
[----:B------:R-:W-:Y:S01]  /*d840*/  HMMA.16816.F32 R12, R136, R154, R12 ;  /* 0x0000009a880c723c */ /* 0x000fe2000000180c */
[----:B------:R-:W4:Y:S01]  /*d850*/  LDSM.16.MT88.4 R152, [R169+0x1c800] ;  /* 0x01c80000a998783b */ /* 0x000f220000004200 */
[----:B------:R-:W-:Y:S01]  /*d860*/  PRMT R131, R144, 0x7772, RZ ;  /* 0x0000777290837816 */ /* 0x000fe200000000ff */
[----:B------:R3:W-:Y:S01]  /*d870*/  MUFU.EX2 R208, R142 ;  /* 0x0000008e00d07308 */ /* 0x0007e20000000800 */
[----:B------:R-:W-:-:S02]  /*d880*/  PRMT R128, R140, 0x5410, R128 ;  /* 0x000054108c807816 */ /* 0x000fc40000000080 */
[C---:B------:R-:W-:Y:S01]  /*d890*/  PRMT R140, R130.reuse, 0x7632, R140 ;  /* 0x00007632828c7816 */ /* 0x040fe2000000008c */
[----:B------:R-:W-:Y:S01]  /*d8a0*/  MUFU.EX2 R215, R215 ;  /* 0x000000d700d77308 */ /* 0x000fe20000000800 */
[C---:B------:R-:W-:Y:S01]  /*d8b0*/  HMMA.16816.F32 R60, R136.reuse, R156, R60 ;  /* 0x0000009c883c723c */ /* 0x040fe2000000183c */
[----:B------:R-:W-:Y:S02]  /*d8c0*/  PRMT R131, R131, 0x5410, R129 ;  /* 0x0000541083837816 */ /* 0x000fe40000000081 */
[----:B-1----:R-:W-:Y:S01]  /*d8d0*/  LOP3.LUT R141, R130, 0xffff, RZ, 0xc0, !PT ;  /* 0x0000ffff828d7812 */ /* 0x002fe200078ec0ff */
[----:B--2---:R-:W-:Y:S01]  /*d8e0*/  FFMA.FTZ R210, R204, UR21, -R177 ;  /* 0x00000015ccd27c23 */ /* 0x004fe200080108b1 */
[----:B------:R-:W-:Y:S02]  /*d8f0*/  LOP3.LUT R129, R130, 0xff, RZ, 0xc0, !PT ;  /* 0x000000ff82817812 */ /* 0x000fe400078ec0ff */
[----:B------:R-:W-:Y:S01]  /*d900*/  SHF.R.U32.HI R130, RZ, 0x18, R130 ;  /* 0x00000018ff827819 */ /* 0x000fe20000011682 */
[----:B------:R-:W-:Y:S01]  /*d910*/  HMMA.16816.F32 R64, R136, R158, R64 ;  /* 0x0000009e8840723c */ /* 0x000fe20000001840 */
[----:B------:R-:W1:Y:S01]  /*d920*/  LDSM.16.MT88.4 R156, [R169+0x19000] ;  /* 0x01900000a99c783b */ /* 0x000e620000004200 */
[----:B---3--:R-:W-:Y:S01]  /*d930*/  FFMA.FTZ R142, R205, UR21, -R178 ;  /* 0x00000015cd8e7c23 */ /* 0x008fe200080108b2 */
[----:B------:R-:W-:Y:S01]  /*d940*/  LOP3.LUT R140, R140, 0xff, RZ, 0xc0, !PT ;  /* 0x000000ff8c8c7812 */ /* 0x000fe200078ec0ff */
[----:B------:R2:W3:Y:S01]  /*d950*/  MUFU.EX2 R205, R143 ;  /* 0x0000008f00cd7308 */ /* 0x0004e20000000800 */
[----:B-----5:R-:W-:-:S02]  /*d960*/  F2FP.F16.F32.PACK_AB R144, R209, R207 ;  /* 0x000000cfd190723e */ /* 0x020fc400000000ff */
[----:B------:R-:W-:Y:S01]  /*d970*/  SHF.R.U32.HI R141, RZ, 0x8, R141 ;  /* 0x00000008ff8d7819 */ /* 0x000fe2000001168d */
[C---:B------:R-:W-:Y:S01]  /*d980*/  HMMA.16816.F32 R104, R136.reuse, R146, R104 ;  /* 0x000000928868723c */ /* 0x040fe20000001868 */
[----:B------:R3:W-:Y:S01]  /*d990*/  MUFU.EX2 R204, R142 ;  /* 0x0000008e00cc7308 */ /* 0x0007e20000000800 */
[----:B------:R-:W-:Y:S02]  /*d9a0*/  LOP3.LUT R131, R131, 0xff00ff, RZ, 0xc0, !PT ;  /* 0x00ff00ff83837812 */ /* 0x000fe400078ec0ff */
[----:B------:R-:W-:Y:S01]  /*d9b0*/  PRMT R129, R129, 0x5410, R141 ;  /* 0x0000541081817816 */ /* 0x000fe2000000008d */
[----:B------:R-:W5:Y:S01]  /*d9c0*/  MUFU.EX2 R210, R210 ;  /* 0x000000d200d27308 */ /* 0x000f620000000800 */
[----:B------:R-:W-:Y:S02]  /*d9d0*/  LOP3.LUT R212, R212, UR9, R239, 0x96, !PT ;  /* 0x00000009d4d47c12 */ /* 0x000fe4000f8e96ef */
[----:B------:R-:W-:Y:S01]  /*d9e0*/  HMMA.16816.F32 R108, R136, R148, R108 ;  /* 0x00000094886c723c */ /* 0x000fe2000000186c */
[----:B------:R-:W-:-:S02]  /*d9f0*/  HSET2.LE.AND R131, R131, R170, PT ;  /* 0x000000aa83837233 */ /* 0x000fc40003803000 */
[--C-:B--2---:R-:W-:Y:S02]  /*da00*/  HSET2.LE.AND R143, R128, R170.reuse, PT ;  /* 0x000000aa808f7233 */ /* 0x104fe40003803000 */
[----:B------:R-:W-:Y:S02]  /*da10*/  PRMT R128, R140, 0x5410, R130 ;  /* 0x000054108c807816 */ /* 0x000fe40000000082 */
[----:B---3--:R-:W-:Y:S01]  /*da20*/  F2FP.F16.F32.PACK_AB R142, R205, R208 ;  /* 0x000000d0cd8e723e */ /* 0x008fe200000000ff */
[C---:B------:R-:W-:Y:S01]  /*da30*/  HMMA.16816.F32 R112, R136.reuse, R150, R112 ;  /* 0x000000968870723c */ /* 0x040fe20000001870 */
[----:B------:R-:W-:Y:S01]  /*da40*/  LOP3.LUT R130, R144, R143, RZ, 0xc0, !PT ;  /* 0x0000008f90827212 */ /* 0x000fe200078ec0ff */
[----:B------:R-:W2:Y:S01]  /*da50*/  LDSM.16.MT88.4 R148, [R194+0x1000] ;  /* 0x00100000c294783b */ /* 0x000ea20000004200 */
[----:B------:R-:W-:Y:S01]  /*da60*/  LOP3.LUT R131, R142, R131, RZ, 0xc0, !PT ;  /* 0x000000838e837212 */ /* 0x000fe200078ec0ff */
[----:B-----5:R-:W-:Y:S02]  /*da70*/  FADD.FTZ R196, R210, R196 ;  /* 0x000000c4d2c47221 */ /* 0x020fe40000010000 */
[----:B------:R-:W3:Y:S02]  /*da80*/  LDSM.16.MT88.4 R144, [R193+0x1000] ;  /* 0x00100000c190783b */ /* 0x000ee40000004200 */
[----:B----4-:R-:W-:Y:S01]  /*da90*/  HMMA.16816.F32 R124, R136, R160, R124 ;  /* 0x000000a0887c723c */ /* 0x010fe2000000187c */
[--C-:B------:R-:W-:Y:S01]  /*daa0*/  HSET2.LE.AND R160, R129, R170.reuse, PT ;  /* 0x000000aa81a07233 */ /* 0x100fe20003803000 */
[----:B------:R-:W-:Y:S01]  /*dab0*/  LDSM.16.MT88.4 R140, [R169+0x1b000] ;  /* 0x01b00000a98c783b */ /* 0x000fe20000004200 */
[----:B------:R-:W-:-:S02]  /*dac0*/  HSET2.LE.AND R129, R128, R170, PT ;  /* 0x000000aa80817233 */ /* 0x000fc40003803000 */
[----:B------:R-:W-:Y:S01]  /*dad0*/  F2FP.F16.F32.PACK_AB R128, R204, R211 ;  /* 0x000000d3cc80723e */ /* 0x000fe200000000ff */
[----:B------:R-:W-:Y:S01]  /*dae0*/  FADD.FTZ R211, R211, R202 ;  /* 0x000000cad3d37221 */ /* 0x000fe20000010000 */
[----:B------:R-:W-:Y:S01]  /*daf0*/  F2FP.F16.F32.PACK_AB R161, R206, R210 ;  /* 0x000000d2cea1723e */ /* 0x000fe200000000ff */
[C---:B------:R-:W-:Y:S01]  /*db00*/  HMMA.16816.F32 R68, R136.reuse, R152, R68 ;  /* 0x000000988844723c */ /* 0x040fe20000001844 */
[----:B------:R-:W-:Y:S01]  /*db10*/  LOP3.LUT R128, R128, R160, RZ, 0xc0, !PT ;  /* 0x000000a080807212 */ /* 0x000fe200078ec0ff */
[----:B------:R-:W-:Y:S01]  /*db20*/  FADD.FTZ R211, R204, R211 ;  /* 0x000000d3ccd37221 */ /* 0x000fe20000010000 */
[----:B------:R-:W-:Y:S01]  /*db30*/  LOP3.LUT R129, R161, R129, RZ, 0xc0, !PT ;  /* 0x00000081a1817212 */ /* 0x000fe200078ec0ff */
[----:B------:R-:W-:Y:S02]  /*db40*/  FADD.FTZ R206, R206, R196 ;  /* 0x000000c4cece7221 */ /* 0x000fe40000010000 */
[----:B------:R-:W-:Y:S02]  /*db50*/  FADD.FTZ R207, R207, R211 ;  /* 0x000000d3cfcf7221 */ /* 0x000fe40000010000 */
[----:B------:R-:W-:Y:S01]  /*db60*/  HMMA.16816.F32 R72, R136, R154, R72 ;  /* 0x0000009a8848723c */ /* 0x000fe20000001848 */
[----:B------:R-:W-:Y:S01]  /*db70*/  LDSM.16.MT88.4 R152, [R168+0x19000] ;  /* 0x01900000a898783b */ /* 0x000fe20000004200 */
[----:B------:R-:W-:Y:S01]  /*db80*/  FADD.FTZ R206, R208, R206 ;  /* 0x000000ced0ce7221 */ /* 0x000fe20000010000 */
[----:B------:R-:W-:-:S03]  /*db90*/  FADD.FTZ R207, R209, R207 ;  /* 0x000000cfd1cf7221 */ /* 0x000fc60000010000 */
[----:B------:R-:W-:Y:S02]  /*dba0*/  FADD.FTZ R205, R205, R206 ;  /* 0x000000cecdcd7221 */ /* 0x000fe40000010000 */
[----:B------:R-:W-:Y:S01]  /*dbb0*/  HMMA.16816.F32 R4, R136, R162, R4 ;  /* 0x000000a28804723c */ /* 0x000fe20000001804 */
[----:B------:R-:W4:Y:S01]  /*dbc0*/  LDSM.16.MT88.4 R136, [R168+0x1b000] ;  /* 0x01b00000a888783b */ /* 0x000f220000004200 */
[----:B------:R-:W-:-:S04]  /*dbd0*/  FADD.FTZ R205, R218, R205 ;  /* 0x000000cddacd7221 */ /* 0x000fc80000010000 */
[----:B------:R-:W-:Y:S02]  /*dbe0*/  FADD.FTZ R205, R217, R205 ;  /* 0x000000cdd9cd7221 */ /* 0x000fe40000010000 */
[----:B-1----:R-:W-:Y:S01]  /*dbf0*/  HMMA.16816.F32 R160, R128, R156, R8 ;  /* 0x0000009c80a0723c */ /* 0x002fe20000001808 */
[----:B------:R-:W1:Y:S01]  /*dc00*/  LDSM.16.MT88.4 R8, [R194+0x3000] ;  /* 0x00300000c208783b */ /* 0x000e620000004200 */
[----:B------:R-:W-:-:S06]  /*dc10*/  FADD.FTZ R205, R215, R205 ;  /* 0x000000cdd7cd7221 */ /* 0x000fcc0000010000 */
        /* <DEDUP_REMOVED lines=26> */
[----:B----4-:R-:W-:Y:S01]  /*ddc0*/  HMMA.16816.F32 R104, R128, R138, R104 ;  /* 0x0000008a8068723c */ /* 0x010fe20000001868 */
[----:B------:R-:W-:-:S04]  /*ddd0*/  IMAD.WIDE.U32 R138, R212, -0x2daee0ad, RZ ;  /* 0xd2511f53d48a7825 */ /* 0x000fc800078e00ff */
[----:B------:R-:W-:Y:S02]  /*dde0*/  FFMA.FTZ R212, R179, UR21, -R178 ;  /* 0x00000015b3d47c23 */ /* 0x000fe400080108b2 */
[----:B------:R-:W-:Y:S01]  /*ddf0*/  LDSM.16.MT88.4 R176, [R168+0x1b800] ;  /* 0x01b80000a8b0783b */ /* 0x000fe20000004200 */
[----:B------:R-:W-:Y:S01]  /*de00*/  LOP3.LUT R214, R214, UR6, R139, 0x96, !PT ;  /* 0x00000006d6d67c12 */ /* 0x000fe2000f8e968b */
[----:B------:R-:W-:Y:S01]  /*de10*/  HMMA.16816.F32 R100, R128, R136, R100 ;  /* 0x000000888064723c */ /* 0x000fe20000001864 */
[----:B------:R-:W-:Y:S01]  /*de20*/  PRMT R137, R138, 0x7773, RZ ;  /* 0x000077738a897816 */ /* 0x000fe200000000ff */
[----:B------:R-:W-:Y:S01]  /*de30*/  MUFU.EX2 R212, R212 ;  /* 0x000000d400d47308 */ /* 0x000fe20000000800 */
[----:B------:R-:W-:-:S05]  /*de40*/  MOV R136, R138 ;  /* 0x0000008a00887202 */ /* 0x000fca0000000f00 */
[C---:B-1----:R-:W-:Y:S01]  /*de50*/  HMMA.16816.F32 R108, R128.reuse, R8, R108 ;  /* 0x00000008806c723c */ /* 0x042fe2000000186c */
[C---:B------:R-:W-:Y:S02]  /*de60*/  PRMT R8, R138.reuse, 0x7772, RZ ;  /* 0x000077728a087816 */ /* 0x040fe400000000ff */
[----:B------:R-:W-:Y:S02]  /*de70*/  PRMT R9, R138, 0x7771, RZ ;  /* 0x000077718a097816 */ /* 0x000fe400000000ff */
[----:B------:R-:W-:Y:S02]  /*de80*/  PRMT R8, R8, 0x5410, R137 ;  /* 0x0000541008087816 */ /* 0x000fe40000000089 */
[C---:B------:R-:W-:Y:S01]  /*de90*/  LOP3.LUT R137, R214.reuse, 0xffff, RZ, 0xc0, !PT ;  /* 0x0000ffffd6897812 */ /* 0x040fe200078ec0ff */
[----:B------:R-:W-:Y:S01]  /*dea0*/  HMMA.16816.F32 R112, R128, R10, R112 ;  /* 0x0000000a8070723c */ /* 0x000fe20000001870 */
[----:B------:R-:W-:Y:S02]  /*deb0*/  PRMT R138, R214, 0x7632, R138 ;  /* 0x00007632d68a7816 */ /* 0x000fe4000000008a */
[----:B------:R-:W-:-:S02]  /*dec0*/  LOP3.LUT R10, R136, 0xff, RZ, 0xc0, !PT ;  /* 0x000000ff880a7812 */ /* 0x000fc400078ec0ff */
[----:B------:R-:W-:Y:S02]  /*ded0*/  LOP3.LUT R11, R214, 0xff, RZ, 0xc0, !PT ;  /* 0x000000ffd60b7812 */ /* 0x000fe400078ec0ff */
[----:B------:R-:W-:Y:S01]  /*dee0*/  SHF.R.U32.HI R137, RZ, 0x8, R137 ;  /* 0x00000008ff897819 */ /* 0x000fe20000011689 */
[C---:B-----5:R-:W-:Y:S01]  /*def0*/  HMMA.16816.F32 R76, R128.reuse, R152, R76 ;  /* 0x00000098804c723c */ /* 0x060fe2000000184c */
[----:B------:R-:W-:Y:S02]  /*df00*/  LOP3.LUT R136, R138, 0xff, RZ, 0xc0, !PT ;  /* 0x000000ff8a887812 */ /* 0x000fe400078ec0ff */
[----:B------:R-:W-:Y:S02]  /*df10*/  SHF.R.U32.HI R214, RZ, 0x18, R214 ;  /* 0x00000018ffd67819 */ /* 0x000fe400000116d6 */
[----:B------:R-:W-:Y:S02]  /*df20*/  PRMT R10, R10, 0x5410, R9 ;  /* 0x000054100a0a7816 */ /* 0x000fe40000000009 */
[----:B------:R-:W-:Y:S01]  /*df30*/  PRMT R11, R11, 0x5410, R137 ;  /* 0x000054100b0b7816 */ /* 0x000fe20000000089 */
[----:B------:R-:W-:Y:S01]  /*df40*/  HMMA.16816.F32 R80, R128, R154, R80 ;  /* 0x0000009a8050723c */ /* 0x000fe20000001850 */
[----:B------:R-:W-:Y:S01]  /*df50*/  PRMT R9, R136, 0x5410, R214 ;  /* 0x0000541088097816 */ /* 0x000fe200000000d6 */
[----:B------:R-:W1:Y:S01]  /*df60*/  LDSM.16.MT88.4 R152, [R169+0x1f800] ;  /* 0x01f80000a998783b */ /* 0x000e620000004200 */
[----:B------:R-:W3:Y:S01]  /*df70*/  MUFU.EX2 R214, R171 ;  /* 0x000000ab00d67308 */ /* 0x000ee20000000800 */
[----:B------:R-:W-:-:S02]  /*df80*/  HSET2.LE.AND R10, R10, R170, PT ;  /* 0x000000aa0a0a7233 */ /* 0x000fc40003803000 */
[----:B------:R-:W-:Y:S01]  /*df90*/  LDSM.16.MT88.4 R136, [R169+0x1d800] ;  /* 0x01d80000a988783b */ /* 0x000fe20000004200 */
[----:B------:R-:W-:Y:S01]  /*dfa0*/  HSET2.LE.AND R9, R9, R170, PT ;  /* 0x000000aa09097233 */ /* 0x000fe20003803000 */
[C---:B------:R-:W-:Y:S08]  /*dfb0*/  HMMA.16816.F32 R68, R128.reuse, R156, R68 ;  /* 0x0000009c8044723c */ /* 0x040ff00000001844 */
[----:B------:R-:W-:Y:S01]  /*dfc0*/  HMMA.16816.F32 R72, R128, R158, R72 ;  /* 0x0000009e8048723c */ /* 0x000fe20000001848 */
[----:B------:R-:W4:Y:S01]  /*dfd0*/  LDSM.16.MT88.4 R156, [R169+0x19800] ;  /* 0x01980000a99c783b */ /* 0x000f220000004200 */
[----:B---3--:R-:W-:-:S06]  /*dfe0*/  FADD.FTZ R227, R214, R205 ;  /* 0x000000cdd6e37221 */ /* 0x008fcc0000010000 */
        /* <DEDUP_REMOVED lines=25> */
[C---:B-1----:R-:W-:Y:S03]  /*e180*/  HMMA.16816.F32 R100, R8.reuse, R152, R100 ;  /* 0x000000980864723c */ /* 0x042fe60000001864 */
[----:B------:R-:W-:Y:S05]  /*e190*/  LDSM.16.MT88.4 R168, [R194+0x3800] ;  /* 0x00380000c2a8783b */ /* 0x000fea0000004200 */
[C---:B------:R-:W-:Y:S08]  /*e1a0*/  HMMA.16816.F32 R104, R8.reuse, R154, R104 ;  /* 0x0000009a0868723c */ /* 0x040ff00000001868 */
[C---:B----4-:R-:W-:Y:S08]  /*e1b0*/  HMMA.16816.F32 R160, R8.reuse, R156, R160 ;  /* 0x0000009c08a0723c */ /* 0x050ff000000018a0 */
        /* <DEDUP_REMOVED lines=37> */
.L_x_1990:
[----:B------:R-:W-:-:S12]  /*e410*/  UIADD3 UR16, UPT, UPT, UR12, -0x1, URZ ;  /* 0xffffffff0c107890 */ /* 0x000fd8000fffe0ff */
.L_x_1993:
[----:B------:R-:W-:-:S09]  /*e420*/  UISETP.GE.AND UP0, UPT, UR16, UR14, UPT ;  /* 0x0000000e1000728c */ /* 0x000fd2000bf06270 */
[----:B------:R-:W-:Y:S05]  /*e430*/  BRA.U !UP0, `(.L_x_1994) ;  /* 0x00000045080c7547 */ /* 0x000fea000b800000 */
[----:B------:R-:W-:Y:S01]  /*e440*/  LOP3.LUT R167, R167, 0x1c0, R0, 0xf8, !PT ;  /* 0x000001c0a7a77812 */ /* 0x000fe200078ef800 */
[----:B------:R-:W-:Y:S01]  /*e450*/  IMAD.SHL.U32 R212, R180, 0x20, RZ ;  /* 0x00000020b4d47824 */ /* 0x000fe200078e00ff */
[----:B------:R-:W-:Y:S01]  /*e460*/  SHF.R.U32.HI R2, RZ, 0x1, R180 ;  /* 0x00000001ff027819 */ /* 0x000fe200000116b4 */
[----:B------:R-:W1:Y:S01]  /*e470*/  S2UR UR11, SR_CgaCtaId ;  /* 0x00000000000b79c3 */ /* 0x000e620000008800 */
[C---:B------:R-:W-:Y:S01]  /*e480*/  LOP3.LUT R4, R0.reuse, 0x200, RZ, 0xc0, !PT ;  /* 0x0000020000047812 */ /* 0x040fe200078ec0ff */
[----:B------:R-:W2:Y:S01]  /*e490*/  S2R R217, SR_TID.X ;  /* 0x0000000000d97919 */ /* 0x000ea20000002100 */
[C---:B------:R-:W-:Y:S01]  /*e4a0*/  LOP3.LUT R2, R167.reuse, 0x8, R2, 0x78, !PT ;  /* 0x00000008a7027812 */ /* 0x040fe200078e7802 */
[----:B------:R-:W3:Y:S01]  /*e4b0*/  LDCU.64 UR6, c[0x0][0x3c0] ;  /* 0x00007800ff0677ac */ /* 0x000ee20008000a00 */
[----:B------:R-:W-:Y:S01]  /*e4c0*/  LOP3.LUT R215, R0, 0x400, RZ, 0xc0, !PT ;  /* 0x0000040000d77812 */ /* 0x000fe200078ec0ff */
[----:B------:R-:W-:Y:S01]  /*e4d0*/  IMAD.MOV.U32 R210, RZ, RZ, 0x20 ;  /* 0x00000020ffd27424 */ /* 0x000fe200078e00ff */
[----:B------:R-:W-:Y:S01]  /*e4e0*/  LOP3.LUT R167, R167, 0x8, R180, 0x78, !PT ;  /* 0x00000008a7a77812 */ /* 0x000fe200078e78b4 */
[----:B------:R-:W-:Y:S01]  /*e4f0*/  IMAD.MOV.U32 R0, RZ, RZ, R164 ;  /* 0x000000ffff007224 */ /* 0x000fe200078e00a4 */
[----:B------:R-:W-:Y:S01]  /*e500*/  LOP3.LUT R212, R4, 0x7c00, R212, 0xf8, !PT ;  /* 0x00007c0004d47812 */ /* 0x000fe200078ef8d4 */
[----:B------:R-:W-:Y:S01]  /*e510*/  VIADD R218, R221, 0x8 ;  /* 0x00000008ddda7836 */ /* 0x000fe20000000000 */
[----:B------:R-:W-:Y:S01]  /*e520*/  LOP3.LUT P0, RZ, R180, 0x4, RZ, 0xc0, !PT ;  /* 0x00000004b4ff7812 */ /* 0x000fe2000780c0ff */
[----:B------:R-:W-:Y:S01]  /*e530*/  IMAD R215, R167, 0x2, R215 ;  /* 0x00000002a7d77824 */ /* 0x000fe200078e02d7 */
[----:B------:R-:W-:Y:S01]  /*e540*/  LOP3.LUT R212, R212, R2, RZ, 0xfc, !PT ;  /* 0x00000002d4d47212 */ /* 0x000fe200078efcff */
[----:B------:R-:W-:Y:S01]  /*e550*/  IMAD.MOV.U32 R2, RZ, RZ, R3 ;  /* 0x000000ffff027224 */ /* 0x000fe200078e0003 */
[----:B------:R-:W-:Y:S01]  /*e560*/  SEL R211, R165, 0xffffffc0, !P0 ;  /* 0xffffffc0a5d37807 */ /* 0x000fe20004000000 */
[----:B------:R-:W-:Y:S01]  /*e570*/  UMOV UR12, 0x400 ;  /* 0x00000400000c7882 */ /* 0x000fe20000000000 */
[----:B------:R-:W-:Y:S01]  /*e580*/  IADD3 R215, PT, PT, R215, UR5, RZ ;  /* 0x00000005d7d77c10 */ /* 0x000fe2000fffe0ff */
[----:B------:R-:W4:Y:S01]  /*e590*/  LDCU UR4, c[0x0][0x45c] ;  /* 0x00008b80ff0477ac */ /* 0x000f220008000800 */
[----:B------:R-:W-:-:S02]  /*e5a0*/  LEA R212, R212, UR5, 0x1 ;  /* 0x00000005d4d47c11 */ /* 0x000fc4000f8e08ff */
[----:B------:R-:W-:Y:S01]  /*e5b0*/  SEL R210, R210, 0xffffffe0, !P1 ;  /* 0xffffffe0d2d27807 */ /* 0x000fe20004800000 */
[C-C-:B------:R-:W-:Y:S01]  /*e5c0*/  IMAD.IADD R214, R215.reuse, 0x1, R211.reuse ;  /* 0x00000001d7d67824 */ /* 0x140fe200078e02d3 */
[----:B---3--:R-:W-:Y:S01]  /*e5d0*/  USHF.L.U64.HI UR10, UR6, 0x5, UR7 ;  /* 0x00000005060a7899 */ /* 0x008fe20008010207 */
[----:B------:R-:W-:Y:S01]  /*e5e0*/  IMAD.IADD R211, R212, 0x1, R211 ;  /* 0x00000001d4d37824 */ /* 0x000fe200078e02d3 */
[C---:B------:R-:W-:Y:S01]  /*e5f0*/  IADD3 R208, PT, PT, R210.reuse, R212, RZ ;  /* 0x000000d4d2d07210 */ /* 0x040fe20007ffe0ff */
[----:B------:R-:W-:Y:S01]  /*e600*/  IMAD.IADD R209, R215, 0x1, R210 ;  /* 0x00000001d7d17824 */ /* 0x000fe200078e02d2 */
[----:B------:R-:W-:Y:S01]  /*e610*/  USHF.L.U32 UR25, UR6, 0x5, URZ ;  /* 0x0000000506197899 */ /* 0x000fe200080006ff */
[C---:B------:R-:W-:Y:S01]  /*e620*/  IMAD.IADD R213, R210.reuse, 0x1, R214 ;  /* 0x00000001d2d57824 */ /* 0x040fe200078e02d6 */
[----:B------:R-:W3:Y:S01]  /*e630*/  LDCU.64 UR6, c[0x0][0x3c0] ;  /* 0x00007800ff0677ac */ /* 0x000ee20008000a00 */
[----:B------:R-:W-:Y:S01]  /*e640*/  IMAD.IADD R210, R210, 0x1, R211 ;  /* 0x00000001d2d27824 */ /* 0x000fe200078e02d3 */
[----:B-1----:R-:W-:Y:S01]  /*e650*/  ULEA UR5, UR11, UR12, 0x18 ;  /* 0x0000000c0b057291 */ /* 0x002fe2000f8ec0ff */
[----:B------:R-:W-:Y:S11]  /*e660*/  BRA `(.L_x_1995) ;  /* 0x0000000000647947 */ /* 0x000ff60003800000 */
.L_x_1997:
        /* <DEDUP_REMOVED lines=25> */
.L_x_1995:
[----:B------:R-:W-:Y:S04]  /*e800*/  DEPBAR.LE SB0, 0x0 ;  /* 0x000080000000791a */ /* 0x000fe80000000000 */
[----:B------:R-:W-:Y:S01]  /*e810*/  BAR.SYNC.DEFER_BLOCKING 0x0 ;  /* 0x0000000000007b1d */ /* 0x000fe20000010000 */
[----:B---3--:R-:W-:Y:S02]  /*e820*/  UIMAD.WIDE.U32 UR30, UR16, UR6, URZ ;  /* 0x00000006101e72a5 */ /* 0x008fe4000f8e00ff */
[----:B------:R-:W-:Y:S02]  /*e830*/  USHF.L.U32 UR29, UR16, 0x1, URZ ;  /* 0x00000001101d7899 */ /* 0x000fe400080006ff */
[----:B------:R-:W-:Y:S02]  /*e840*/  UIMAD UR11, UR16, UR7, UR31 ;  /* 0x00000007100b72a4 */ /* 0x000fe4000f8e021f */
[----:B------:R-:W-:Y:S01]  /*e850*/  IMAD.U32 R6, RZ, RZ, UR30 ;  /* 0x0000001eff067e24 */ /* 0x000fe2000f8e00ff */
[----:B------:R-:W-:Y:S01]  /*e860*/  ULEA UR20, UP0, UR30, UR25, 0x6 ;  /* 0x000000191e147291 */ /* 0x000fe2000f8030ff */
[----:B------:R-:W-:Y:S02]  /*e870*/  IMAD.U32 R7, RZ, RZ, UR31 ;  /* 0x0000001fff077e24 */ /* 0x000fe4000f8e00ff */
[----:B------:R-:W-:Y:S01]  /*e880*/  IMAD.U32 R5, RZ, RZ, UR11 ;  /* 0x0000000bff057e24 */ /* 0x000fe2000f8e00ff */
[CC--:B------:R-:W-:Y:S01]  /*e890*/  LEA R14, P1, R6.reuse, R223.reuse, 0x7 ;  /* 0x000000df060e7211 */ /* 0x0c0fe200078238ff */
[----:B------:R-:W-:Y:S01]  /*e8a0*/  ULEA.HI.X UR12, UR30, UR10, UR11, 0x6, UP0 ;  /* 0x0000000a1e0c7291 */ /* 0x000fe200080f340b */
[----:B------:R-:W-:Y:S01]  /*e8b0*/  IMAD.U32 R4, RZ, RZ, UR20 ;  /* 0x00000014ff047e24 */ /* 0x000fe2000f8e00ff */
[----:B------:R-:W-:Y:S01]  /*e8c0*/  UISETP.GT.AND UP0, UPT, UR16, UR14, UPT ;  /* 0x0000000e1000728c */ /* 0x000fe2000bf04270 */
[-C--:B------:R-:W-:Y:S03]  /*e8d0*/  LEA.HI.X R15, R6, R222.reuse, R5, 0x7, P1 ;  /* 0x000000de060f7211 */ /* 0x080fe600008f3c05 */
[----:B------:R-:W-:Y:S01]  /*e8e0*/  IMAD.U32 R3, RZ, RZ, UR12 ;  /* 0x0000000cff037e24 */ /* 0x000fe2000f8e00ff */
[C---:B------:R-:W-:Y:S01]  /*e8f0*/  LEA R12, P0, R4.reuse, R223, 0x1 ;  /* 0x000000df040c7211 */ /* 0x040fe200078008ff */
[----:B------:R-:W-:Y:S01]  /*e900*/  @!PT LDS RZ, [RZ] ;  /* 0x00000000fffff984 */ /* 0x000fe20000000800 */
[----:B------:R-:W-:Y:S01]  /*e910*/  @!PT LDS RZ, [RZ] ;  /* 0x00000000fffff984 */ /* 0x000fe20000000800 */
[----:B------:R-:W-:Y:S01]  /*e920*/  @!PT LDS RZ, [RZ] ;  /* 0x00000000fffff984 */ /* 0x000fe20000000800 */
[----:B------:R-:W-:Y:S03]  /*e930*/  LDGSTS.E.BYPASS.LTC128B.128 [R226+0x18000], desc[UR22][R14.64] ;  /* 0x180000000ee27fae */ /* 0x000fe6000b981a16 */
[----:B------:R-:W-:Y:S01]  /*e940*/  LEA.HI.X R13, R4, R222, R3, 0x1, P0 ;  /* 0x000000de040d7211 */ /* 0x000fe200000f0c03 */
[----:B------:R-:W-:Y:S02]  /*e950*/  IMAD.U32 R3, RZ, RZ, UR16 ;  /* 0x00000010ff037e24 */ /* 0x000fe4000f8e00ff */
        /* <DEDUP_REMOVED lines=8> */
[----:B------:R-:W3:Y:S06]  /*e9e0*/  LDSM.16.M88.4 R8, [R215+0x10000] ;  /* 0x01000000d708783b */ /* 0x000eec0000000200 */
[----:B------:R-:W1:Y:S06]  /*e9f0*/  LDSM.16.M88.4 R16, [R215+0x10800] ;  /* 0x01080000d710783b */ /* 0x000e6c0000000200 */
[----:B------:R-:W5:Y:S06]  /*ea00*/  LDSM.16.M88.4 R24, [R215+0x11000] ;  /* 0x01100000d718783b */ /* 0x000f6c0000000200 */
[----:B------:R-:W0:Y:S06]  /*ea10*/  LDGDEPBAR ;  /* 0x00000000000079af */ /* 0x000e2c0000000000 */
[----:B------:R-:W2:Y:S06]  /*ea20*/  LDSM.16.M88.4 R164, [R215+0x11800] ;  /* 0x01180000d7a4783b */ /* 0x000eac0000000200 */
[----:B------:R-:W-:Y:S06]  /*ea30*/  LDSM.16.M88.4 R168, [R208] ;  /* 0x00000000d0a8783b */ /* 0x000fec0000000200 */
[----:B------:R-:W4:Y:S01]  /*ea40*/  LDSM.16.M88.4 R172, [R209+0x10000] ;  /* 0x01000000d1ac783b */ /* 0x000f220000000200 */
[C---:B---3--:R-:W-:Y:S05]  /*ea50*/  HMMA.16816.F32 R4, R32.reuse, R8, RZ ;  /* 0x000000082004723c */ /* 0x048fea00000018ff */
[----:B------:R-:W3:Y:S06]  /*ea60*/  LDSM.16.M88.4 R176, [R209+0x10800] ;  /* 0x01080000d1b0783b */ /* 0x000eec0000000200 */
[----:B------:R-:W3:Y:S01]  /*ea70*/  LDSM.16.M88.4 R180, [R209+0x11000] ;  /* 0x01100000d1b4783b */ /* 0x000ee20000000200 */
[C---:B------:R-:W-:Y:S05]  /*ea80*/  HMMA.16816.F32 R8, R32.reuse, R10, RZ ;  /* 0x0000000a2008723c */ /* 0x040fea00000018ff */
[----:B------:R-:W3:Y:S03]  /*ea90*/  LDSM.16.M88.4 R184, [R209+0x11800] ;  /* 0x01180000d1b8783b */ /* 0x000ee60000000200 */
[C---:B-1----:R-:W-:Y:S03]  /*eaa0*/  HMMA.16816.F32 R12, R32.reuse, R16, RZ ;  /* 0x00000010200c723c */ /* 0x042fe600000018ff */
[----:B------:R-:W-:Y:S05]  /*eab0*/  LDSM.16.M88.4 R188, [R214+0x10800] ;  /* 0x01080000d6bc783b */ /* 0x000fea0000000200 */
[C---:B------:R-:W-:Y:S01]  /*eac0*/  HMMA.16816.F32 R16, R32.reuse, R18, RZ ;  /* 0x000000122010723c */ /* 0x040fe200000018ff */
[----:B------:R-:W-:Y:S06]  /*ead0*/  LDSM.16.M88.4 R192, [R210] ;  /* 0x00000000d2c0783b */ /* 0x000fec0000000200 */
[----:B------:R-:W-:Y:S01]  /*eae0*/  LDSM.16.M88.4 R196, [R213+0x10000] ;  /* 0x01000000d5c4783b */ /* 0x000fe20000000200 */
[C---:B-----5:R-:W-:Y:S05]  /*eaf0*/  HMMA.16816.F32 R20, R32.reuse, R24, RZ ;  /* 0x000000182014723c */ /* 0x060fea00000018ff */
[----:B------:R-:W-:Y:S03]  /*eb00*/  LDSM.16.M88.4 R200, [R209+0x12000] ;  /* 0x01200000d1c8783b */ /* 0x000fe60000000200 */
[C---:B------:R-:W-:Y:S03]  /*eb10*/  HMMA.16816.F32 R24, R32.reuse, R26, RZ ;  /* 0x0000001a2018723c */ /* 0x040fe600000018ff */
[----:B------:R-:W-:Y:S05]  /*eb20*/  LDSM.16.M88.4 R204, [R213+0x16000] ;  /* 0x01600000d5cc783b */ /* 0x000fea0000000200 */
[C---:B--2---:R-:W-:Y:S08]  /*eb30*/  HMMA.16816.F32 R28, R32.reuse, R164, RZ ;  /* 0x000000a4201c723c */ /* 0x044ff000000018ff */
[----:B------:R-:W-:Y:S01]  /*eb40*/  HMMA.16816.F32 R32, R32, R166, RZ ;  /* 0x000000a62020723c */ /* 0x000fe200000018ff */
[----:B------:R-:W-:Y:S07]  /*eb50*/  LDSM.16.M88.4 R164, [R211] ;  /* 0x00000000d3a4783b */ /* 0x000fee0000000200 */
[C---:B----4-:R-:W-:Y:S08]  /*eb60*/  HMMA.16816.F32 R4, R168.reuse, R172, R4 ;  /* 0x000000aca804723c */ /* 0x050ff00000001804 */
        /* <DEDUP_REMOVED lines=23> */
[----:B------:R-:W2:Y:S06]  /*ece0*/  LDSM.16.M88.4 R164, [R213+0x11800] ;  /* 0x01180000d5a4783b */ /* 0x000eac0000000200 */
[----:B------:R-:W3:Y:S01]  /*ecf0*/  LDSM.16.M88.4 R180, [R215+0x12000] ;  /* 0x01200000d7b4783b */ /* 0x000ee20000000200 */
        /* <DEDUP_REMOVED lines=11> */
[----:B------:R-:W2:Y:S06]  /*edb0*/  LDSM.16.M88.4 R164, [R209+0x13000] ;  /* 0x01300000d1a4783b */ /* 0x000eac0000000200 */
[----:B------:R-:W5:Y:S01]  /*edc0*/  LDSM.16.M88.4 R192, [R209+0x13800] ;  /* 0x01380000d1c0783b */ /* 0x000f620000000200 */
        /* <DEDUP_REMOVED lines=37> */
[----:B------:R-:W1:Y:S06]  /*f020*/  LDSM.16.M88.4 R164, [R215+0x15000] ;  /* 0x01500000d7a4783b */ /* 0x000e6c0000000200 */
[----:B------:R-:W1:Y:S01]  /*f030*/  LDSM.16.M88.4 R180, [R215+0x15800] ;  /* 0x01580000d7b4783b */ /* 0x000e620000000200 */
        /* <DEDUP_REMOVED lines=11> */
[----:B------:R-:W3:Y:S06]  /*f0f0*/  LDSM.16.M88.4 R168, [R209+0x14800] ;  /* 0x01480000d1a8783b */ /* 0x000eec0000000200 */
[----:B------:R-:W5:Y:S01]  /*f100*/  LDSM.16.M88.4 R172, [R209+0x15000] ;  /* 0x01500000d1ac783b */ /* 0x000f620000000200 */
[C---:B----4-:R-:W-:Y:S08]  /*f110*/  HMMA.16816.F32 R4, R176.reuse, R184, R4 ;  /* 0x000000b8b004723c */ /* 0x050ff00000001804 */
        /* <DEDUP_REMOVED lines=10> */
[----:B------:R-:W1:Y:S06]  /*f1c0*/  LDSM.16.M88.4 R176, [R214+0x14000] ;  /* 0x01400000d6b0783b */ /* 0x000e6c0000000200 */
[----:B------:R-:W-:Y:S01]  /*f1d0*/  LDSM.16.M88.4 R180, [R214+0x15800] ;  /* 0x01580000d6b4783b */ /* 0x000fe20000000200 */
[C---:B--2---:R-:W-:Y:S08]  /*f1e0*/  HMMA.16816.F32 R4, R188.reuse, R192, R4 ;  /* 0x000000c0bc04723c */ /* 0x044ff00000001804 */
[C---:B------:R-:W-:Y:S01]  /*f1f0*/  HMMA.16816.F32 R8, R188.reuse, R194, R8 ;  /* 0x000000c2bc08723c */ /* 0x040fe20000001808 */
[----:B------:R-:W-:Y:S07]  /*f200*/  LDSM.16.M88.4 R192, [R215+0x16800] ;  /* 0x01680000d7c0783b */ /* 0x000fee0000000200 */
[C---:B---3--:R-:W-:Y:S08]  /*f210*/  HMMA.16816.F32 R12, R188.reuse, R168, R12 ;  /* 0x000000a8bc0c723c */ /* 0x048ff0000000180c */
[C---:B------:R-:W-:Y:S01]  /*f220*/  HMMA.16816.F32 R16, R188.reuse, R170, R16 ;  /* 0x000000aabc10723c */ /* 0x040fe20000001810 */
[----:B------:R-:W2:Y:S07]  /*f230*/  LDSM.16.M88.4 R168, [R214+0x14800] ;  /* 0x01480000d6a8783b */ /* 0x000eae0000000200 */
[C---:B-----5:R-:W-:Y:S08]  /*f240*/  HMMA.16816.F32 R20, R188.reuse, R172, R20 ;  /* 0x000000acbc14723c */ /* 0x060ff00000001814 */
[C---:B------:R-:W-:Y:S01]  /*f250*/  HMMA.16816.F32 R24, R188.reuse, R174, R24 ;  /* 0x000000aebc18723c */ /* 0x040fe20000001818 */
[----:B------:R-:W3:Y:S07]  /*f260*/  LDSM.16.M88.4 R172, [R214+0x15000] ;  /* 0x01500000d6ac783b */ /* 0x000eee0000000200 */
[C---:B----4-:R-:W-:Y:S08]  /*f270*/  HMMA.16816.F32 R28, R188.reuse, R184, R28 ;  /* 0x000000b8bc1c723c */ /* 0x050ff0000000181c */
[----:B------:R-:W-:Y:S01]  /*f280*/  HMMA.16816.F32 R32, R188, R186, R32 ;  /* 0x000000babc20723c */ /* 0x000fe20000001820 */
[----:B------:R-:W-:Y:S06]  /*f290*/  LDSM.16.M88.4 R184, [R210+0x8000] ;  /* 0x00800000d2b8783b */ /* 0x000fec0000000200 */
[----:B------:R-:W4:Y:S01]  /*f2a0*/  LDSM.16.M88.4 R188, [R213+0x14000] ;  /* 0x01400000d5bc783b */ /* 0x000f220000000200 */
        /* <DEDUP_REMOVED lines=11> */
[----:B------:R-:W3:Y:S06]  /*f360*/  LDSM.16.M88.4 R164, [R213+0x15800] ;  /* 0x01580000d5a4783b */ /* 0x000eec0000000200 */
[----:B------:R-:W5:Y:S01]  /*f370*/  LDSM.16.M88.4 R180, [R215+0x16000] ;  /* 0x01600000d7b4783b */ /* 0x000f620000000200 */
        /* <DEDUP_REMOVED lines=11> */
[----:B------:R-:W3:Y:S06]  /*f430*/  LDSM.16.M88.4 R164, [R209+0x16800] ;  /* 0x01680000d1a4783b */ /* 0x000eec0000000200 */
[----:B------:R-:W-:Y:S01]  /*f440*/  LDSM.16.M88.4 R184, [R209+0x17800] ;  /* 0x01780000d1b8783b */ /* 0x000fe20000000200 */
[C---:B-----5:R-:W-:Y:S08]  /*f450*/  HMMA.16816.F32 R4, R172.reuse, R180, R4 ;  /* 0x000000b4ac04723c */ /* 0x060ff00000001804 */
[C---:B------:R-:W-:Y:S01]  /*f460*/  HMMA.16816.F32 R8, R172.reuse, R182, R8 ;  /* 0x000000b6ac08723c */ /* 0x040fe20000001808 */
[----:B------:R-:W4:Y:S07]  /*f470*/  LDSM.16.M88.4 R180, [R209+0x17000] ;  /* 0x01700000d1b4783b */ /* 0x000f2e0000000200 */
        /* <DEDUP_REMOVED lines=8> */
[----:B------:R-:W1:Y:S06]  /*f500*/  LDSM.16.M88.4 R172, [R214+0x16800] ;  /* 0x01680000d6ac783b */ /* 0x000e6c0000000200 */
[----:B------:R-:W1:Y:S01]  /*f510*/  LDSM.16.M88.4 R176, [R214+0x17000] ;  /* 0x01700000d6b0783b */ /* 0x000e620000000200 */
[C---:B--2---:R-:W-:Y:S08]  /*f520*/  HMMA.16816.F32 R4, R168.reuse, R188, R4 ;  /* 0x000000bca804723c */ /* 0x044ff00000001804 */
[C---:B------:R-:W-:Y:S01]  /*f530*/  HMMA.16816.F32 R8, R168.reuse, R190, R8 ;  /* 0x000000bea808723c */ /* 0x040fe20000001808 */
[----:B------:R-:W2:Y:S07]  /*f540*/  LDSM.16.M88.4 R188, [R210+0xc000] ;  /* 0x00c00000d2bc783b */ /* 0x000eae0000000200 */
[C---:B---3--:R-:W-:Y:S08]  /*f550*/  HMMA.16816.F32 R12, R168.reuse, R164, R12 ;  /* 0x000000a4a80c723c */ /* 0x048ff0000000180c */
[C---:B------:R-:W-:Y:S01]  /*f560*/  HMMA.16816.F32 R16, R168.reuse, R166, R16 ;  /* 0x000000a6a810723c */ /* 0x040fe20000001810 */
[----:B------:R-:W3:Y:S07]  /*f570*/  LDSM.16.M88.4 R164, [R213+0x16800] ;  /* 0x01680000d5a4783b */ /* 0x000eee0000000200 */
[C---:B----4-:R-:W-:Y:S03]  /*f580*/  HMMA.16816.F32 R20, R168.reuse, R180, R20 ;  /* 0x000000b4a814723c */ /* 0x050fe60000001814 */
[----:B------:R-:W-:Y:S05]  /*f590*/  IMAD.MOV.U32 R180, RZ, RZ, R217 ;  /* 0x000000ffffb47224 */ /* 0x000fea00078e00d9 */
[C---:B------:R-:W-:Y:S08]  /*f5a0*/  HMMA.16816.F32 R24, R168.reuse, R182, R24 ;  /* 0x000000b6a818723c */ /* 0x040ff00000001818 */
[C---:B------:R-:W-:Y:S08]  /*f5b0*/  HMMA.16816.F32 R28, R168.reuse, R184, R28 ;  /* 0x000000b8a81c723c */ /* 0x040ff0000000181c */
[----:B------:R-:W-:Y:S01]  /*f5c0*/  HMMA.16816.F32 R32, R168, R186, R32 ;  /* 0x000000baa820723c */ /* 0x000fe20000001820 */
[----:B------:R-:W4:Y:S02]  /*f5d0*/  LDSM.16.M88.4 R168, [R213+0x17000] ;  /* 0x01700000d5a8783b */ /* 0x000f240000000200 */
[----:B------:R-:W-:Y:S05]  /*f5e0*/  IMAD.SHL.U32 R186, R180, 0x2, RZ ;  /* 0x00000002b4ba7824 */ /* 0x000fea00078e00ff */
[----:B------:R-:W-:Y:S01]  /*f5f0*/  LOP3.LUT R187, R186, 0x6, RZ, 0xc0, !PT ;  /* 0x00000006babb7812 */ /* 0x000fe200078ec0ff */
[C---:B-----5:R-:W-:Y:S05]  /*f600*/  HMMA.16816.F32 R4, R192.reuse, R196, R4 ;  /* 0x000000c4c004723c */ /* 0x060fea0000001804 */
[----:B------:R-:W-:Y:S03]  /*f610*/  IMAD R3, R3, 0x40, R187 ;  /* 0x0000004003037824 */ /* 0x000fe600078e02bb */
[C---:B------:R-:W-:Y:S03]  /*f620*/  HMMA.16816.F32 R8, R192.reuse, R198, R8 ;  /* 0x000000c6c008723c */ /* 0x040fe60000001808 */
[-C--:B------:R-:W-:Y:S01]  /*f630*/  ISETP.GT.AND P4, PT, R221, R3.reuse, PT ;  /* 0x00000003dd00720c */ /* 0x080fe20003f84270 */
[C---:B------:R-:W-:Y:S01]  /*f640*/  VIADD R181, R3.reuse, 0x31 ;  /* 0x0000003103b57836 */ /* 0x040fe20000000000 */
[C---:B------:R-:W-:Y:S01]  /*f650*/  ISETP.GT.AND P1, PT, R218.reuse, R3, PT ;  /* 0x00000003da00720c */ /* 0x040fe20003f24270 */
[C---:B------:R-:W-:Y:S01]  /*f660*/  VIADD R182, R3.reuse, 0x30 ;  /* 0x0000003003b67836 */ /* 0x040fe20000000000 */
[C---:B------:R-:W-:Y:S01]  /*f670*/  ISETP.GE.AND P6, PT, R3.reuse, R220, PT ;  /* 0x000000dc0300720c */ /* 0x040fe20003fc6270 */
[C---:B-1----:R-:W-:Y:S03]  /*f680*/  HMMA.16816.F32 R12, R192.reuse, R172, R12 ;  /* 0x000000acc00c723c */ /* 0x042fe6000000180c */
[----:B------:R-:W-:Y:S05]  /*f690*/  VIADD R172, R3, 0x1 ;  /* 0x0000000103ac7836 */ /* 0x000fea0000000000 */
[-C--:B------:R-:W-:Y:S01]  /*f6a0*/  ISETP.GT.AND P3, PT, R221, R172.reuse, PT ;  /* 0x000000acdd00720c */ /* 0x080fe20003f64270 */
[C---:B------:R-:W-:Y:S03]  /*f6b0*/  HMMA.16816.F32 R16, R192.reuse, R174, R16 ;  /* 0x000000aec010723c */ /* 0x040fe60000001810 */
[----:B------:R-:W-:Y:S02]  /*f6c0*/  ISETP.GT.AND P0, PT, R218, R172, PT ;  /* 0x000000acda00720c */ /* 0x000fe40003f04270 */
[C---:B------:R-:W-:Y:S02]  /*f6d0*/  ISETP.GE.AND P5, PT, R172.reuse, R220, PT ;  /* 0x000000dcac00720c */ /* 0x040fe40003fa6270 */
[----:B------:R-:W-:Y:S01]  /*f6e0*/  ISETP.GE.AND P2, PT, R172, R219, PT ;  /* 0x000000dbac00720c */ /* 0x000fe20003f46270 */
[C---:B------:R-:W-:Y:S01]  /*f6f0*/  HMMA.16816.F32 R20, R192.reuse, R176, R20 ;  /* 0x000000b0c014723c */ /* 0x040fe20000001814 */
[----:B------:R-:W1:Y:S01]  /*f700*/  LDSM.16.M88.4 R172, [R213+0x17800] ;  /* 0x01780000d5ac783b */ /* 0x000e620000000200 */
[----:B------:R-:W-:Y:S04]  /*f710*/  DEPBAR.LE SB0, 0x0 ;  /* 0x000080000000791a */ /* 0x000fe80000000000 */
[----:B------:R-:W-:Y:S02]  /*f720*/  BAR.SYNC.DEFER_BLOCKING 0x0 ;  /* 0x0000000000007b1d */ /* 0x000fe40000010000 */
[C---:B------:R-:W-:Y:S05]  /*f730*/  HMMA.16816.F32 R24, R192.reuse, R178, R24 ;  /* 0x000000b2c018723c */ /* 0x040fea0000001818 */
[C---:B------:R-:W-:Y:S02]  /*f740*/  VIADD R178, R3.reuse, 0x10 ;  /* 0x0000001003b27836 */ /* 0x040fe40000000000 */
[C---:B------:R-:W-:Y:S01]  /*f750*/  VIADD R179, R3.reuse, 0x21 ;  /* 0x0000002103b37836 */ /* 0x040fe20000000000 */
[C---:B------:R-:W-:Y:S08]  /*f760*/  HMMA.16816.F32 R28, R192.reuse, R200, R28 ;  /* 0x000000c8c01c723c */ /* 0x040ff0000000181c */
[----:B------:R-:W-:Y:S08]  /*f770*/  HMMA.16816.F32 R32, R192, R202, R32 ;  /* 0x000000cac020723c */ /* 0x000ff00000001820 */
[C---:B--2---:R-:W-:Y:S08]  /*f780*/  HMMA.16816.F32 R4, R188.reuse, R204, R4 ;  /* 0x000000ccbc04723c */ /* 0x044ff00000001804 */
[C---:B------:R-:W-:Y:S08]  /*f790*/  HMMA.16816.F32 R8, R188.reuse, R206, R8 ;  /* 0x000000cebc08723c */ /* 0x040ff00000001808 */
[C---:B---3--:R-:W-:Y:S03]  /*f7a0*/  HMMA.16816.F32 R12, R188.reuse, R164, R12 ;  /* 0x000000a4bc0c723c */ /* 0x048fe6000000180c */
[----:B------:R-:W-:Y:S01]  /*f7b0*/  FSEL R4, R4, -INF , !P4 ;  /* 0xff80000004047808 */ /* 0x000fe20006000000 */
[----:B------:R-:W-:Y:S01]  /*f7c0*/  VIADD R165, R3, 0x8 ;  /* 0x0000000803a57836 */ /* 0x000fe20000000000 */
[----:B------:R-:W-:Y:S01]  /*f7d0*/  FSEL R5, R5, -INF , !P3 ;  /* 0xff80000005057808 */ /* 0x000fe20005800000 */
[----:B------:R-:W-:Y:S01]  /*f7e0*/  VIADD R164, R3, 0x9 ;  /* 0x0000000903a47836 */ /* 0x000fe20000000000 */
[----:B------:R-:W-:Y:S01]  /*f7f0*/  FSEL R7, R7, -INF , !P0 ;  /* 0xff80000007077808 */ /* 0x000fe20004000000 */
[C---:B------:R-:W-:Y:S03]  /*f800*/  HMMA.16816.F32 R16, R188.reuse, R166, R16 ;  /* 0x000000a6bc10723c */ /* 0x040fe60000001810 */
[----:B------:R-:W-:Y:S01]  /*f810*/  FSEL R6, R6, -INF , !P1 ;  /* 0xff80000006067808 */ /* 0x000fe20004800000 */
[----:B------:R-:W-:Y:S01]  /*f820*/  VIADD R167, R3, 0x19 ;  /* 0x0000001903a77836 */ /* 0x000fe20000000000 */
[CC--:B------:R-:W-:Y:S02]  /*f830*/  ISETP.GT.AND P4, PT, R221.reuse, R165.reuse, PT ;  /* 0x000000a5dd00720c */ /* 0x0c0fe40003f84270 */
[-C--:B------:R-:W-:Y:S01]  /*f840*/  ISETP.GT.AND P3, PT, R221, R164.reuse, PT ;  /* 0x000000a4dd00720c */ /* 0x080fe20003f64270 */
[C---:B----4-:R-:W-:Y:S03]  /*f850*/  HMMA.16816.F32 R20, R188.reuse, R168, R20 ;  /* 0x000000a8bc14723c */ /* 0x050fe60000001814 */
[C---:B------:R-:W-:Y:S01]  /*f860*/  ISETP.GT.AND P0, PT, R218.reuse, R164, PT ;  /* 0x000000a4da00720c */ /* 0x040fe20003f04270 */
[C---:B------:R-:W-:Y:S01]  /*f870*/  VIADD R169, R3.reuse, 0x11 ;  /* 0x0000001103a97836 */ /* 0x040fe20000000000 */
[----:B------:R-:W-:Y:S01]  /*f880*/  ISETP.GT.AND P1, PT, R218, R165, PT ;  /* 0x000000a5da00720c */ /* 0x000fe20003f24270 */
[----:B------:R-:W-:Y:S01]  /*f890*/  VIADD R168, R3, 0x18 ;  /* 0x0000001803a87836 */ /* 0x000fe20000000000 */
[----:B------:R-:W-:Y:S01]  /*f8a0*/  FSEL R166, R8, -INF , !P4 ;  /* 0xff80000008a67808 */ /* 0x000fe20006000000 */
[C---:B------:R-:W-:Y:S03]  /*f8b0*/  HMMA.16816.F32 R24, R188.reuse, R170, R24 ;  /* 0x000000aabc18723c */ /* 0x040fe60000001818 */
[----:B------:R-:W-:Y:S01]  /*f8c0*/  FSEL R9, R9, -INF , !P3 ;  /* 0xff80000009097808 */ /* 0x000fe20005800000 */
[----:B------:R-:W-:Y:S01]  /*f8d0*/  VIADD R171, R3, 0x28 ;  /* 0x0000002803ab7836 */ /* 0x000fe20000000000 */
[----:B------:R-:W-:Y:S01]  /*f8e0*/  FSEL R11, R11, -INF , !P0 ;  /* 0xff8000000b0b7808 */ /* 0x000fe20004000000 */
[----:B------:R-:W-:Y:S01]  /*f8f0*/  VIADD R170, R3, 0x29 ;  /* 0x0000002903aa7836 */ /* 0x000fe20000000000 */
[----:B------:R-:W-:Y:S01]  /*f900*/  FSEL R10, R10, -INF , !P1 ;  /* 0xff8000000a0a7808 */ /* 0x000fe20004800000 */
[C---:B-1----:R-:W-:Y:S03]  /*f910*/  HMMA.16816.F32 R28, R188.reuse, R172, R28 ;  /* 0x000000acbc1c723c */ /* 0x042fe6000000181c */
[-C--:B------:R-:W-:Y:S01]  /*f920*/  ISETP.GT.AND P4, PT, R221, R178.reuse, PT ;  /* 0x000000b2dd00720c */ /* 0x080fe20003f84270 */
[----:B------:R-:W-:Y:S01]  /*f930*/  VIADD R172, R3, 0x20 ;  /* 0x0000002003ac7836 */ /* 0x000fe20000000000 */
[-C--:B------:R-:W-:Y:S02]  /*f940*/  ISETP.GT.AND P3, PT, R221, R169.reuse, PT ;  /* 0x000000a9dd00720c */ /* 0x080fe40003f64270 */
[C---:B------:R-:W-:Y:S01]  /*f950*/  ISETP.GT.AND P0, PT, R218.reuse, R169, PT ;  /* 0x000000a9da00720c */ /* 0x040fe20003f04270 */
[----:B------:R-:W-:Y:S03]  /*f960*/  HMMA.16816.F32 R32, R188, R174, R32 ;  /* 0x000000aebc20723c */ /* 0x000fe60000001820 */
[----:B------:R-:W-:Y:S02]  /*f970*/  ISETP.GT.AND P1, PT, R218, R178, PT ;  /* 0x000000b2da00720c */ /* 0x000fe40003f24270 */
[----:B------:R-:W-:Y:S02]  /*f980*/  FSEL R177, R12, -INF , !P4 ;  /* 0xff8000000cb17808 */ /* 0x000fe40006000000 */
[----:B------:R-:W-:Y:S02]  /*f990*/  FSEL R176, R13, -INF , !P3 ;  /* 0xff8000000db07808 */ /* 0x000fe40005800000 */
[----:B------:R-:W-:Y:S02]  /*f9a0*/  FSEL R15, R15, -INF , !P0 ;  /* 0xff8000000f0f7808 */ /* 0x000fe40004000000 */
[----:B------:R-:W-:Y:S02]  /*f9b0*/  FSEL R14, R14, -INF , !P1 ;  /* 0xff8000000e0e7808 */ /* 0x000fe40004800000 */
[CC--:B------:R-:W-:Y:S02]  /*f9c0*/  ISETP.GT.AND P4, PT, R221.reuse, R168.reuse, PT ;  /* 0x000000a8dd00720c */ /* 0x0c0fe40003f84270 */
[-C--:B------:R-:W-:Y:S02]  /*f9d0*/  ISETP.GT.AND P3, PT, R221, R167.reuse, PT ;  /* 0x000000a7dd00720c */ /* 0x080fe40003f64270 */
[C---:B------:R-:W-:Y:S02]  /*f9e0*/  ISETP.GT.AND P0, PT, R218.reuse, R167, PT ;  /* 0x000000a7da00720c */ /* 0x040fe40003f04270 */
        /* <DEDUP_REMOVED lines=17> */
[----:B------:R-:W-:Y:S01]  /*fb00*/  FSEL R246, R24, -INF , !P4 ;  /* 0xff80000018f67808 */ /* 0x000fe20006000000 */
[----:B------:R-:W-:Y:S01]  /*fb10*/  VIADD R24, R3, 0x38 ;  /* 0x0000003803187836 */ /* 0x000fe20000000000 */
[----:B------:R-:W-:Y:S02]  /*fb20*/  FSEL R25, R25, -INF , !P3 ;  /* 0xff80000019197808 */ /* 0x000fe40005800000 */
[----:B------:R-:W-:Y:S02]  /*fb30*/  FSEL R27, R27, -INF , !P0 ;  /* 0xff8000001b1b7808 */ /* 0x000fe40004000000 */
[----:B------:R-:W-:Y:S02]  /*fb40*/  FSEL R26, R26, -INF , !P1 ;  /* 0xff8000001a1a7808 */ /* 0x000fe40004800000 */
[C---:B------:R-:W-:Y:S01]  /*fb50*/  ISETP.GE.AND P3, PT, R3.reuse, R219, PT ;  /* 0x000000db0300720c */ /* 0x040fe20003f66270 */
[----:B------:R-:W-:Y:S01]  /*fb60*/  VIADD R3, R3, 0x39 ;  /* 0x0000003903037836 */ /* 0x000fe20000000000 */
[CC--:B------:R-:W-:Y:S02]  /*fb70*/  ISETP.GT.AND P0, PT, R221.reuse, R181.reuse, PT ;  /* 0x000000b5dd00720c */ /* 0x0c0fe40003f04270 */
[-C--:B------:R-:W-:Y:S02]  /*fb80*/  ISETP.GT.AND P1, PT, R221, R182.reuse, PT ;  /* 0x000000b6dd00720c */ /* 0x080fe40003f24270 */
[----:B------:R-:W-:Y:S02]  /*fb90*/  ISETP.GT.AND P4, PT, R218, R182, PT ;  /* 0x000000b6da00720c */ /* 0x000fe40003f84270 */
[----:B------:R-:W-:Y:S02]  /*fba0*/  FSEL R29, R29, -INF , !P0 ;  /* 0xff8000001d1d7808 */ /* 0x000fe40004000000 */
[----:B------:R-:W-:Y:S02]  /*fbb0*/  FSEL R28, R28, -INF , !P1 ;  /* 0xff8000001c1c7808 */ /* 0x000fe40004800000 */
[CC--:B------:R-:W-:Y:S02]  /*fbc0*/  ISETP.GT.AND P0, PT, R221.reuse, R24.reuse, PT ;  /* 0x00000018dd00720c */ /* 0x0c0fe40003f04270 */
[----:B------:R-:W-:Y:S02]  /*fbd0*/  FSEL R30, R30, -INF , !P4 ;  /* 0xff8000001e1e7808 */ /* 0x000fe40006000000 */
[----:B------:R-:W-:Y:S02]  /*fbe0*/  ISETP.GT.AND P1, PT, R218, R181, PT ;  /* 0x000000b5da00720c */ /* 0x000fe40003f24270 */
[-C--:B------:R-:W-:Y:S02]  /*fbf0*/  ISETP.GT.AND P4, PT, R221, R3.reuse, PT ;  /* 0x00000003dd00720c */ /* 0x080fe40003f84270 */
[----:B------:R-:W-:Y:S02]  /*fc00*/  FSEL R32, R32, -INF , !P0 ;  /* 0xff80000020207808 */ /* 0x000fe40004000000 */
[----:B------:R-:W-:Y:S02]  /*fc10*/  FSEL R31, R31, -INF , !P1 ;  /* 0xff8000001f1f7808 */ /* 0x000fe40004800000 */
[C---:B------:R-:W-:Y:S02]  /*fc20*/  ISETP.GT.AND P0, PT, R218.reuse, R3, PT ;  /* 0x00000003da00720c */ /* 0x040fe40003f04270 */
[----:B------:R-:W-:Y:S02]  /*fc30*/  FSEL R33, R33, -INF , !P4 ;  /* 0xff80000021217808 */ /* 0x000fe40006000000 */
[----:B------:R-:W-:Y:S02]  /*fc40*/  ISETP.GT.AND P1, PT, R218, R24, PT ;  /* 0x00000018da00720c */ /* 0x000fe40003f24270 */
[-C--:B------:R-:W-:Y:S02]  /*fc50*/  ISETP.GE.AND P4, PT, R165, R220.reuse, PT ;  /* 0x000000dca500720c */ /* 0x080fe40003f86270 */
[----:B------:R-:W-:Y:S02]  /*fc60*/  FSEL R8, R6, -INF , !P3 ;  /* 0xff80000006087808 */ /* 0x000fe40005800000 */
[----:B------:R-:W-:Y:S02]  /*fc70*/  FSEL R7, R7, -INF , !P2 ;  /* 0xff80000007077808 */ /* 0x000fe40005000000 */
[----:B------:R-:W-:Y:S02]  /*fc80*/  FSEL R35, R35, -INF , !P0 ;  /* 0xff80000023237808 */ /* 0x000fe40004000000 */
[-C--:B------:R-:W-:Y:S02]  /*fc90*/  ISETP.GE.AND P3, PT, R178, R219.reuse, PT ;  /* 0x000000dbb200720c */ /* 0x080fe40003f66270 */
[-C--:B------:R-:W-:Y:S02]  /*fca0*/  ISETP.GE.AND P2, PT, R169, R220.reuse, PT ;  /* 0x000000dca900720c */ /* 0x080fe40003f46270 */
[----:B------:R-:W-:Y:S02]  /*fcb0*/  FSEL R34, R34, -INF , !P1 ;  /* 0xff80000022227808 */ /* 0x000fe40004800000 */
[-C--:B------:R-:W-:Y:S02]  /*fcc0*/  ISETP.GE.AND P0, PT, R164, R220.reuse, PT ;  /* 0x000000dca400720c */ /* 0x080fe40003f06270 */
[----:B------:R-:W-:Y:S01]  /*fcd0*/  FSEL R13, R4, -INF , !P6 ;  /* 0xff800000040d7808 */ /* 0x000fe20007000000 */
[----:B------:R-:W-:Y:S01]  /*fce0*/  IMAD.U32 R4, RZ, RZ, UR29 ;  /* 0x0000001dff047e24 */ /* 0x000fe2000f8e00ff */
[----:B------:R-:W-:Y:S02]  /*fcf0*/  FSEL R12, R5, -INF , !P5 ;  /* 0xff800000050c7808 */ /* 0x000fe40006800000 */
[----:B------:R-:W-:Y:S02]  /*fd00*/  FSEL R20, R166, -INF , !P4 ;  /* 0xff800000a6147808 */ /* 0x000fe40006000000 */
[-C--:B------:R-:W-:Y:S02]  /*fd10*/  ISETP.GE.AND P1, PT, R165, R219.reuse, PT ;  /* 0x000000dba500720c */ /* 0x080fe40003f26270 */
[-C--:B------:R-:W-:Y:S02]  /*fd20*/  ISETP.GE.AND P6, PT, R164, R219.reuse, PT ;  /* 0x000000dba400720c */ /* 0x080fe40003fc6270 */
[-C--:B------:R-:W-:Y:S02]  /*fd30*/  ISETP.GE.AND P4, PT, R169, R219.reuse, PT ;  /* 0x000000dba900720c */ /* 0x080fe40003f86270 */
[----:B------:R-:W-:Y:S02]  /*fd40*/  FSEL R174, R176, -INF , !P2 ;  /* 0xff800000b0ae7808 */ /* 0x000fe40005000000 */
[----:B------:R-:W-:Y:S02]  /*fd50*/  FSEL R173, R14, -INF , !P3 ;  /* 0xff8000000ead7808 */ /* 0x000fe40005800000 */
[-C--:B------:R-:W-:Y:S02]  /*fd60*/  ISETP.GE.AND P5, PT, R178, R220.reuse, PT ;  /* 0x000000dcb200720c */ /* 0x080fe40003fa6270 */
[----:B------:R-:W-:Y:S02]  /*fd70*/  FSEL R9, R9, -INF , !P0 ;  /* 0xff80000009097808 */ /* 0x000fe40004000000 */
[C---:B------:R-:W-:Y:S02]  /*fd80*/  ISETP.GE.AND P2, PT, R172.reuse, R220, PT ;  /* 0x000000dcac00720c */ /* 0x040fe40003f46270 */
[----:B------:R-:W-:Y:S02]  /*fd90*/  ISETP.GE.AND P3, PT, R172, R219, PT ;  /* 0x000000dbac00720c */ /* 0x000fe40003f66270 */
[----:B------:R-:W-:Y:S02]  /*fda0*/  FMNMX3.FTZ R6, R0, R13, R12, !PT ;  /* 0x0000000d00067276 */ /* 0x000fe4000781000c */
[----:B------:R-:W-:Y:S02]  /*fdb0*/  FSEL R10, R10, -INF , !P1 ;  /* 0xff8000000a0a7808 */ /* 0x000fe40004800000 */
[----:B------:R-:W-:Y:S02]  /*fdc0*/  FSEL R11, R11, -INF , !P6 ;  /* 0xff8000000b0b7808 */ /* 0x000fe40007000000 */
[----:B------:R-:W-:Y:S02]  /*fdd0*/  FSEL R172, R15, -INF , !P4 ;  /* 0xff8000000fac7808 */ /* 0x000fe40006000000 */
[----:B------:R-:W-:Y:S02]  /*fde0*/  FMNMX3.FTZ R5, R2, R8, R7, !PT ;  /* 0x0000000802057276 */ /* 0x000fe40007810007 */
[-C--:B------:R-:W-:Y:S02]  /*fdf0*/  ISETP.GE.AND P4, PT, R179, R220.reuse, PT ;  /* 0x000000dcb300720c */ /* 0x080fe40003f86270 */
[----:B------:R-:W-:Y:S02]  /*fe00*/  ISETP.GE.AND P0, PT, R168, R220, PT ;  /* 0x000000dca800720c */ /* 0x000fe40003f06270 */
[----:B------:R-:W-:Y:S02]  /*fe10*/  FSEL R175, R177, -INF , !P5 ;  /* 0xff800000b1af7808 */ /* 0x000fe40006800000 */
[----:B------:R-:W-:Y:S02]  /*fe20*/  FMNMX3.FTZ R6, R6, R20, R9, !PT ;  /* 0x0000001406067276 */ /* 0x000fe40007810009 */
[-C--:B------:R-:W-:Y:S02]  /*fe30*/  ISETP.GE.AND P1, PT, R168, R219.reuse, PT ;  /* 0x000000dba800720c */ /* 0x080fe40003f26270 */
[C---:B------:R-:W-:Y:S02]  /*fe40*/  ISETP.GE.AND P6, PT, R167.reuse, R220, PT ;  /* 0x000000dca700720c */ /* 0x040fe40003fc6270 */
[-C--:B------:R-:W-:Y:S02]  /*fe50*/  ISETP.GE.AND P5, PT, R167, R219.reuse, PT ;  /* 0x000000dba700720c */ /* 0x080fe40003fa6270 */
[----:B------:R-:W-:Y:S02]  /*fe60*/  FMNMX3.FTZ R5, R5, R10, R11, !PT ;  /* 0x0000000a05057276 */ /* 0x000fe4000781000b */
[----:B------:R-:W-:Y:S02]  /*fe70*/  FSEL R242, R242, -INF , !P2 ;  /* 0xff800000f2f27808 */ /* 0x000fe40005000000 */
[----:B------:R-:W-:Y:S02]  /*fe80*/  FSEL R241, R21, -INF , !P4 ;  /* 0xff80000015f17808 */ /* 0x000fe40006000000 */
[----:B------:R-:W-:Y:S02]  /*fe90*/  ISETP.GE.AND P2, PT, R170, R219, PT ;  /* 0x000000dbaa00720c */ /* 0x000fe40003f46270 */
[-C--:B------:R-:W-:Y:S02]  /*fea0*/  ISETP.GE.AND P4, PT, R182, R220.reuse, PT ;  /* 0x000000dcb600720c */ /* 0x080fe40003f86270 */
[----:B------:R-:W-:Y:S02]  /*feb0*/  FSEL R205, R16, -INF , !P0 ;  /* 0xff80000010cd7808 */ /* 0x000fe40004000000 */
[----:B------:R-:W-:Y:S02]  /*fec0*/  FMNMX3.FTZ R14, R6, R175, R174, !PT ;  /* 0x000000af060e7276 */ /* 0x000fe400078100ae */
[----:B------:R-:W-:Y:S02]  /*fed0*/  ISETP.GE.AND P0, PT, R179, R219, PT ;  /* 0x000000dbb300720c */ /* 0x000fe40003f06270 */
[----:B------:R-:W-:Y:S02]  /*fee0*/  FSEL R203, R17, -INF , !P6 ;  /* 0xff80000011cb7808 */ /* 0x000fe40007000000 */
[----:B------:R-:W-:Y:S02]  /*fef0*/  FSEL R202, R18, -INF , !P1 ;  /* 0xff80000012ca7808 */ /* 0x000fe40004800000 */
[----:B------:R-:W-:Y:S02]  /*ff00*/  FSEL R204, R19, -INF , !P5 ;  /* 0xff80000013cc7808 */ /* 0x000fe40006800000 */
[----:B------:R-:W-:Y:S02]  /*ff10*/  FMNMX3.FTZ R6, R5, R173, R172, !PT ;  /* 0x000000ad05067276 */ /* 0x000fe400078100ac */
[----:B------:R-:W-:Y:S02]  /*ff20*/  FSEL R243, R27, -INF , !P2 ;  /* 0xff8000001bf37808 */ /* 0x000fe40005000000 */
[----:B------:R-:W-:Y:S02]  /*ff30*/  FSEL R199, R28, -INF , !P4 ;  /* 0xff8000001cc77808 */ /* 0x000fe40006000000 */
[-C--:B------:R-:W-:Y:S02]  /*ff40*/  ISETP.GE.AND P6, PT, R171, R220.reuse, PT ;  /* 0x000000dcab00720c */ /* 0x080fe40003fc6270 */
[CC--:B------:R-:W-:Y:S02]  /*ff50*/  ISETP.GE.AND P2, PT, R3.reuse, R220.reuse, PT ;  /* 0x000000dc0300720c */ /* 0x0c0fe40003f46270 */
[-C--:B------:R-:W-:Y:S02]  /*ff60*/  ISETP.GE.AND P4, PT, R3, R219.reuse, PT ;  /* 0x000000db0300720c */ /* 0x080fe40003f86270 */
[----:B------:R-:W-:Y:S02]  /*ff70*/  ISETP.GE.AND P1, PT, R171, R219, PT ;  /* 0x000000dbab00720c */ /* 0x000fe40003f26270 */
[----:B------:R-:W-:Y:S02]  /*ff80*/  ISETP.GE.AND P5, PT, R170, R220, PT ;  /* 0x000000dcaa00720c */ /* 0x000fe40003fa6270 */
[----:B------:R-:W-:Y:S02]  /*ff90*/  FSEL R240, R22, -INF , !P3 ;  /* 0xff80000016f07808 */ /* 0x000fe40005800000 */
[----:B------:R-:W-:Y:S02]  /*ffa0*/  FSEL R239, R23, -INF , !P0 ;  /* 0xff80000017ef7808 */ /* 0x000fe40004000000 */
[----:B------:R-:W-:Y:S02]  /*ffb0*/  FMNMX3.FTZ R5, R14, R205, R203, !PT ;  /* 0x000000cd0e057276 */ /* 0x000fe400078100cb */
[----:B------:R-:W-:Y:S02]  /*ffc0*/  FMNMX3.FTZ R3, R6, R202, R204, !PT ;  /* 0x000000ca06037276 */ /* 0x000fe400078100cc */
[----:B------:R-:W-:Y:S02]  /*ffd0*/  LOP3.LUT R4, R4, UR27, R233, 0x96, !PT ;  /* 0x0000001b04047c12 */ /* 0x000fe4000f8e96e9 */
[----:B------:R-:W-:Y:S02]  /*ffe0*/  FSEL R246, R246, -INF , !P6 ;  /* 0xff800000f6f67808 */ /* 0x000fe40007000000 */
[-C--:B------:R-:W-:Y:S01]  /*fff0*/  ISETP.GE.AND P3, PT, R182, R219.reuse, PT ;  /* 0x000000dbb600720c */ /* 0x080fe20003f66270 */
[----:B------:R-:W-:Y:S01]  /*10000*/  IMAD.WIDE.U32 R14, R4, -0x326172a9, RZ ;  /* 0xcd9e8d57040e7825 */ /* 0x000fe200078e00ff */
[C---:B------:R-:W-:Y:S02]  /*10010*/  ISETP.GE.AND P0, PT, R181.reuse, R220, PT ;  /* 0x000000dcb500720c */ /* 0x040fe40003f06270 */
[-C--:B------:R-:W-:Y:S02]  /*10020*/  ISETP.GE.AND P6, PT, R181, R219.reuse, PT ;  /* 0x000000dbb500720c */ /* 0x080fe40003fc6270 */
[----:B------:R-:W-:Y:S02]  /*10030*/  FSEL R245, R25, -INF , !P5 ;  /* 0xff80000019f57808 */ /* 0x000fe40006800000 */
[----:B------:R-:W-:Y:S02]  /*10040*/  FSEL R244, R26, -INF , !P1 ;  /* 0xff8000001af47808 */ /* 0x000fe40004800000 */
[----:B------:R-:W-:Y:S02]  /*10050*/  FMNMX3.FTZ R5, R5, R242, R241, !PT ;  /* 0x000000f205057276 */ /* 0x000fe400078100f1 */
[----:B------:R-:W-:Y:S02]  /*10060*/  FMNMX3.FTZ R3, R3, R240, R239, !PT ;  /* 0x000000f003037276 */ /* 0x000fe400078100ef */
[C---:B------:R-:W-:Y:S02]  /*10070*/  ISETP.GE.AND P5, PT, R24.reuse, R220, PT ;  /* 0x000000dc1800720c */ /* 0x040fe40003fa6270 */
[----:B------:R-:W-:Y:S02]  /*10080*/  ISETP.GE.AND P1, PT, R24, R219, PT ;  /* 0x000000db1800720c */ /* 0x000fe40003f26270 */
        /* <DEDUP_REMOVED lines=14> */
.L_x_1996:
[----:B------:R-:W2:Y:S01]  /*10170*/  SHFL.BFLY PT, R6, R164, 0x2, 0x1f ;  /* 0x0c401f00a4067f89 */ /* 0x000ea200000e0000 */
[----:B-1----:R-:W-:Y:S01]  /*10180*/  LOP3.LUT R5, R236, UR19, R15, 0x96, !PT ;  /* 0x00000013ec057c12 */ /* 0x002fe2000f8e960f */
[----:B------:R-:W-:Y:S01]  /*10190*/  UIADD3 UR24, UPT, UPT, UR27, 0x76cf5d0a, URZ ;  /* 0x76cf5d0a1b187890 */ /* 0x000fe2000fffe0ff */
[----:B------:R-:W-:Y:S05]  /*101a0*/  LOP3.LUT R250, R229, UR18, R14, 0x96, !PT ;  /* 0x00000012e5fa7c12 */ /* 0x000fea000f8e960e */
[----:B------:R-:W1:Y:S01]  /*101b0*/  SHFL.BFLY PT, R4, R3, 0x2, 0x1f ;  /* 0x0c401f0003047f89 */ /* 0x000e6200000e0000 */
[----:B------:R-:W-:Y:S01]  /*101c0*/  UIADD3 UR21, UPT, UPT, UR27, 0x32370b8f, URZ ;  /* 0x32370b8f1b157890 */ /* 0x000fe2000fffe0ff */
[----:B------:R-:W-:Y:S01]  /*101d0*/  IMAD.WIDE.U32 R248, R5, -0x2daee0ad, RZ ;  /* 0xd2511f5305f87825 */ /* 0x000fe200078e00ff */
[----:B------:R-:W-:Y:S02]  /*101e0*/  UIADD3 UR12, UPT, UPT, UR27, -0x56f99767, URZ ;  /* 0xa90668991b0c7890 */ /* 0x000fe4000fffe0ff */
[----:B------:R-:W-:Y:S01]  /*101f0*/  UIADD3 UR20, UPT, UPT, UR27, -0x126145ec, URZ ;  /* 0xed9eba141b147890 */ /* 0x000fe2000fffe0ff */
[----:B------:R-:W-:Y:S01]  /*10200*/  IMAD.WIDE.U32 R250, R250, -0x2daee0ad, RZ ;  /* 0xd2511f53fafa7825 */ /* 0x000fe200078e00ff */
[----:B------:R-:W-:Y:S01]  /*10210*/  LOP3.LUT R5, R230, UR24, R249, 0x96, !PT ;  /* 0x00000018e6057c12 */ /* 0x000fe2000f8e96f9 */
[----:B------:R-:W-:Y:S01]  /*10220*/  UIADD3 UR11, UPT, UPT, UR27, 0x646e171e, URZ ;  /* 0x646e171e1b0b7890 */ /* 0x000fe2000fffe0ff */
[----:B------:R-:W-:Y:S01]  /*10230*/  SHF.L.U32 R188, R180, 0x3, RZ ;  /* 0x00000003b4bc7819 */ /* 0x000fe200000006ff */
[----:B------:R-:W-:Y:S01]  /*10240*/  UIADD3 UR29, UPT, UPT, UR29, 0x1, URZ ;  /* 0x000000011d1d7890 */ /* 0x000fe2000fffe0ff */
[----:B------:R-:W-:Y:S01]  /*10250*/  LOP3.LUT R248, R248, UR21, R251, 0x96, !PT ;  /* 0x00000015f8f87c12 */ /* 0x000fe2000f8e96fb */
[----:B------:R-:W-:Y:S01]  /*10260*/  IMAD.WIDE.U32 R206, R5, -0x326172a9, RZ ;  /* 0xcd9e8d5705ce7825 */ /* 0x000fe200078e00ff */
[----:B------:R-:W-:Y:S01]  /*10270*/  SHF.L.U32 R182, R180, 0x6, RZ ;  /* 0x00000006b4b67819 */ /* 0x000fe200000006ff */
[----:B------:R-:W-:Y:S01]  /*10280*/  UISETP.GT.AND UP0, UPT, UR16, UR14, UPT ;  /* 0x0000000e1000728c */ /* 0x000fe2000bf04270 */
[----:B------:R-:W-:Y:S01]  /*10290*/  LOP3.LUT R167, R188, 0x38, RZ, 0xc0, !PT ;  /* 0x00000038bca77812 */ /* 0x000fe200078ec0ff */
[----:B------:R-:W-:Y:S01]  /*102a0*/  IMAD.WIDE.U32 R248, R248, -0x326172a9, RZ ;  /* 0xcd9e8d57f8f87825 */ /* 0x000fe200078e00ff */
[----:B------:R-:W-:Y:S01]  /*102b0*/  LOP3.LUT R5, R228, UR17, R207, 0x96, !PT ;  /* 0x00000011e4057c12 */ /* 0x000fe2000f8e96cf */
[----:B------:R-:W-:Y:S01]  /*102c0*/  UIADD3 UR16, UPT, UPT, UR16, -0x1, URZ ;  /* 0xffffffff10107890 */ /* 0x000fe2000fffe0ff */
[----:B------:R-:W-:Y:S02]  /*102d0*/  SHF.R.U32.HI R181, RZ, 0x1, R180 ;  /* 0x00000001ffb57819 */ /* 0x000fe400000116b4 */
[----:B------:R-:W-:Y:S01]  /*102e0*/  LOP3.LUT R206, R206, UR13, R249, 0x96, !PT ;  /* 0x0000000dcece7c12 */ /* 0x000fe2000f8e96f9 */
[----:B------:R-:W-:Y:S01]  /*102f0*/  IMAD.WIDE.U32 R16, R5, -0x2daee0ad, RZ ;  /* 0xd2511f5305107825 */ /* 0x000fe200078e00ff */
[----:B------:R-:W-:Y:S02]  /*10300*/  LOP3.LUT R5, R181, 0x8, RZ, 0xc0, !PT ;  /* 0x00000008b5057812 */ /* 0x000fe400078ec0ff */
[----:B--2---:R-:W-:Y:S01]  /*10310*/  FMNMX.FTZ R164, R164, R6, !PT ;  /* 0x00000006a4a47209 */ /* 0x004fe20007810000 */
[----:B------:R-:W-:Y:S01]  /*10320*/  IMAD.WIDE.U32 R206, R206, -0x2daee0ad, RZ ;  /* 0xd2511f53cece7825 */ /* 0x000fe200078e00ff */
[----:B-1----:R-:W-:Y:S02]  /*10330*/  FMNMX.FTZ R4, R3, R4, !PT ;  /* 0x0000000403047209 */ /* 0x002fe40007810000 */
[----:B------:R-:W-:Y:S01]  /*10340*/  LOP3.LUT R250, R250, UR20, R17, 0x96, !PT ;  /* 0x00000014fafa7c12 */ /* 0x000fe2000f8e9611 */
[----:B------:R-:W1:Y:S01]  /*10350*/  SHFL.BFLY PT, R15, R164, 0x1, 0x1f ;  /* 0x0c201f00a40f7f89 */ /* 0x000e6200000e0000 */
[----:B------:R-:W-:Y:S02]  /*10360*/  LOP3.LUT R14, R16, UR12, R207, 0x96, !PT ;  /* 0x0000000c100e7c12 */ /* 0x000fe4000f8e96cf */
[--C-:B------:R-:W-:Y:S05]  /*10370*/  LOP3.LUT R6, R167, 0x1c0, R182.reuse, 0xf8, !PT ;  /* 0x000001c0a7067812 */ /* 0x100fea00078ef8b6 */
[----:B------:R-:W2:Y:S01]  /*10380*/  SHFL.BFLY PT, R3, R4, 0x1, 0x1f ;  /* 0x0c201f0004037f89 */ /* 0x000ea200000e0000 */
[----:B------:R-:W-:Y:S01]  /*10390*/  IMAD.WIDE.U32 R250, R250, -0x326172a9, RZ ;  /* 0xcd9e8d57fafa7825 */ /* 0x000fe200078e00ff */
[----:B------:R-:W-:Y:S03]  /*103a0*/  LOP3.LUT R5, R6, R5, RZ, 0x3c, !PT ;  /* 0x0000000506057212 */ /* 0x000fe600078e3cff */
[----:B------:R-:W-:Y:S01]  /*103b0*/  IMAD.WIDE.U32 R16, R14, -0x326172a9, RZ ;  /* 0xcd9e8d570e107825 */ /* 0x000fe200078e00ff */
[----:B------:R-:W-:Y:S02]  /*103c0*/  LOP3.LUT R248, R248, UR9, R251, 0x96, !PT ;  /* 0x00000009f8f87c12 */ /* 0x000fe4000f8e96fb */
[----:B------:R-:W-:Y:S02]  /*103d0*/  LOP3.LUT R182, R5, 0x200, R182, 0xf8, !PT ;  /* 0x0000020005b67812 */ /* 0x000fe400078ef8b6 */
[----:B------:R-:W-:Y:S01]  /*103e0*/  LOP3.LUT R169, R250, UR8, R17, 0x96, !PT ;  /* 0x00000008faa97c12 */ /* 0x000fe2000f8e9611 */
[----:B------:R-:W-:Y:S01]  /*103f0*/  IMAD.WIDE.U32 R248, R248, -0x2daee0ad, RZ ;  /* 0xd2511f53f8f87825 */ /* 0x000fe200078e00ff */
[----:B------:R-:W-:Y:S02]  /*10400*/  MOV R14, R16 ;  /* 0x00000010000e7202 */ /* 0x000fe40000000f00 */
[C---:B------:R-:W-:Y:S02]  /*10410*/  PRMT R5, R16.reuse, 0x7773, RZ ;  /* 0x0000777310057816 */ /* 0x040fe400000000ff */
[C---:B------:R-:W-:Y:S02]  /*10420*/  PRMT R6, R16.reuse, 0x7772, RZ ;  /* 0x0000777210067816 */ /* 0x040fe400000000ff */
[----:B------:R-:W-:Y:S02]  /*10430*/  PRMT R170, R16, 0x7771, RZ ;  /* 0x0000777110aa7816 */ /* 0x000fe400000000ff */
[----:B-1----:R-:W-:Y:S01]  /*10440*/  FMNMX.FTZ R164, R164, R15, !PT ;  /* 0x0000000fa4a47209 */ /* 0x002fe20007810000 */
[----:B------:R-:W1:Y:S01]  /*10450*/  LDC R16, c[0x0][0x4f8] ;  /* 0x00013e00ff107b82 */ /* 0x000e620000000800 */
[----:B------:R-:W-:Y:S02]  /*10460*/  LOP3.LUT R168, R169, 0xffff, RZ, 0xc0, !PT ;  /* 0x0000ffffa9a87812 */ /* 0x000fe400078ec0ff */
[C---:B------:R-:W-:Y:S01]  /*10470*/  FSETP.NEU.FTZ.AND P1, PT, R164.reuse, -INF , PT ;  /* 0xff800000a400780b */ /* 0x040fe20003f3d000 */
[----:B------:R-:W-:Y:S01]  /*10480*/  FMUL.FTZ R201, R164, UR4 ;  /* 0x00000004a4c97c20 */ /* 0x000fe20008410000 */
[----:B--2---:R-:W-:Y:S02]  /*10490*/  FMNMX.FTZ R3, R4, R3, !PT ;  /* 0x0000000304037209 */ /* 0x004fe40007810000 */
[----:B------:R-:W-:Y:S02]  /*104a0*/  LOP3.LUT R14, R14, 0xff, RZ, 0xc0, !PT ;  /* 0x000000ff0e0e7812 */ /* 0x000fe400078ec0ff */
[----:B------:R-:W-:Y:S01]  /*104b0*/  FSEL R201, R201, RZ, P1 ;  /* 0x000000ffc9c97208 */ /* 0x000fe20000800000 */
[----:B------:R-:W-:Y:S01]  /*104c0*/  FMUL.FTZ R200, R3, UR4 ;  /* 0x0000000403c87c20 */ /* 0x000fe20008410000 */
[----:B------:R-:W-:Y:S02]  /*104d0*/  PRMT R4, R169, 0x7632, R4 ;  /* 0x00007632a9047816 */ /* 0x000fe40000000004 */
[----:B------:R-:W-:Y:S01]  /*104e0*/  LEA R182, R182, UR5, 0x1 ;  /* 0x00000005b6b67c11 */ /* 0x000fe2000f8e08ff */
[----:B------:R-:W-:Y:S01]  /*104f0*/  FFMA.FTZ R195, R13, UR4, -R201 ;  /* 0x000000040dc37c23 */ /* 0x000fe200080108c9 */
[----:B------:R-:W-:Y:S01]  /*10500*/  PRMT R6, R6, 0x5410, R5 ;  /* 0x0000541006067816 */ /* 0x000fe20000000005 */
[--C-:B------:R-:W-:Y:S01]  /*10510*/  FFMA.FTZ R194, R12, UR4, -R201.reuse ;  /* 0x000000040cc27c23 */ /* 0x100fe200080108c9 */
[----:B------:R-:W-:Y:S01]  /*10520*/  LOP3.LUT R5, R169, 0xff, RZ, 0xc0, !PT ;  /* 0x000000ffa9057812 */ /* 0x000fe200078ec0ff */
[--C-:B------:R-:W-:Y:S01]  /*10530*/  FFMA.FTZ R192, R20, UR4, -R201.reuse ;  /* 0x0000000414c07c23 */ /* 0x100fe200080108c9 */
[----:B------:R-:W-:Y:S01]  /*10540*/  SHF.R.U32.HI R168, RZ, 0x8, R168 ;  /* 0x00000008ffa87819 */ /* 0x000fe200000116a8 */
[----:B------:R-:W-:Y:S01]  /*10550*/  FFMA.FTZ R191, R9, UR4, -R201 ;  /* 0x0000000409bf7c23 */ /* 0x000fe200080108c9 */
[----:B------:R-:W-:Y:S01]  /*10560*/  PRMT R170, R14, 0x5410, R170 ;  /* 0x000054100eaa7816 */ /* 0x000fe200000000aa */
[----:B------:R-:W-:Y:S01]  /*10570*/  MUFU.EX2 R195, R195 ;  /* 0x000000c300c37308 */ /* 0x000fe20000000800 */
[----:B------:R-:W-:Y:S01]  /*10580*/  SHF.R.U32.HI R169, RZ, 0x18, R169 ;  /* 0x00000018ffa97819 */ /* 0x000fe200000116a9 */
[----:B------:R-:W2:Y:S01]  /*10590*/  LDSM.16.MT88.4 R12, [R182+0x18000] ;  /* 0x01800000b60c783b */ /* 0x000ea20000004200 */
[----:B------:R-:W-:Y:S07]  /*105a0*/  FSETP.NEU.FTZ.AND P0, PT, R3, -INF , PT ;  /* 0xff8000000300780b */ /* 0x000fee0003f1d000 */
[----:B------:R-:W-:Y:S01]  /*105b0*/  MUFU.EX2 R192, R192 ;  /* 0x000000c000c07308 */ /* 0x000fe20000000800 */
[----:B------:R-:W-:Y:S01]  /*105c0*/  LOP3.LUT R4, R4, 0xff, RZ, 0xc0, !PT ;  /* 0x000000ff04047812 */ /* 0x000fe200078ec0ff */
[--C-:B------:R-:W-:Y:S01]  /*105d0*/  FFMA.FTZ R238, R175, UR4, -R201.reuse ;  /* 0x00000004afee7c23 */ /* 0x100fe200080108c9 */
[----:B------:R-:W-:Y:S07]  /*105e0*/  PRMT R168, R5, 0x5410, R168 ;  /* 0x0000541005a87816 */ /* 0x000fee00000000a8 */
[----:B------:R-:W-:Y:S01]  /*105f0*/  MUFU.EX2 R191, R191 ;  /* 0x000000bf00bf7308 */ /* 0x000fe20000000800 */
[----:B------:R-:W-:Y:S01]  /*10600*/  FSEL R5, R164, RZ, P1 ;  /* 0x000000ffa4057208 */ /* 0x000fe20000800000 */
[----:B------:R-:W-:Y:S01]  /*10610*/  FFMA.FTZ R205, R205, UR4, -R201 ;  /* 0x00000004cdcd7c23 */ /* 0x000fe200080108c9 */
[----:B------:R-:W-:Y:S07]  /*10620*/  PRMT R169, R4, 0x5410, R169 ;  /* 0x0000541004a97816 */ /* 0x000fee00000000a9 */
[----:B------:R-:W-:Y:S01]  /*10630*/  MUFU.EX2 R194, R194 ;  /* 0x000000c200c27308 */ /* 0x000fe20000000800 */
[----:B------:R-:W-:Y:S01]  /*10640*/  R2P PR, R180, 0x6 ;  /* 0x00000006b4007804 */ /* 0x000fe20000000000 */
[----:B------:R-:W-:Y:S01]  /*10650*/  FADD.FTZ R0, -R5, R0 ;  /* 0x0000000005007221 */ /* 0x000fe20000010100 */
[----:B------:R-:W-:Y:S07]  /*10660*/  FSEL R200, R200, RZ, P0 ;  /* 0x000000ffc8c87208 */ /* 0x000fee0000000000 */
[----:B------:R-:W-:Y:S01]  /*10670*/  MUFU.EX2 R238, R238 ;  /* 0x000000ee00ee7308 */ /* 0x000fe20000000800 */
[----:B------:R-:W-:Y:S01]  /*10680*/  FSEL R4, R3, RZ, P0 ;  /* 0x000000ff03047208 */ /* 0x000fe20000000000 */
[----:B------:R-:W-:Y:S01]  /*10690*/  FFMA.FTZ R246, R246, UR4, -R201 ;  /* 0x00000004f6f67c23 */ /* 0x000fe200080108c9 */
[----:B------:R-:W-:Y:S01]  /*106a0*/  SEL R185, R216, 0xffffffe0, !P1 ;  /* 0xffffffe0d8b97807 */ /* 0x000fe20004800000 */
[--C-:B------:R-:W-:Y:S01]  /*106b0*/  FFMA.FTZ R190, R10, UR4, -R200.reuse ;  /* 0x000000040abe7c23 */ /* 0x100fe200080108c8 */
[----:B------:R-:W-:Y:S01]  /*106c0*/  FFMA.FTZ R189, R11, UR4, -R200 ;  /* 0x000000040bbd7c23 */ /* 0x000fe200080108c8 */
[----:B------:R-:W-:Y:S01]  /*106d0*/  FADD.FTZ R2, -R4, R2 ;  /* 0x0000000204027221 */ /* 0x000fe20000010100 */
[--C-:B------:R-:W-:Y:S01]  /*106e0*/  FFMA.FTZ R196, R8, UR4, -R200.reuse ;  /* 0x0000000408c47c23 */ /* 0x100fe200080108c8 */
[--C-:B------:R-:W-:Y:S01]  /*106f0*/  FFMA.FTZ R193, R7, UR4, -R200.reuse ;  /* 0x0000000407c17c23 */ /* 0x100fe200080108c8 */
[----:B------:R-:W-:Y:S01]  /*10700*/  FMUL.FTZ R4, R0, UR4 ;  /* 0x0000000400047c20 */ /* 0x000fe20008410000 */
[----:B------:R-:W-:Y:S01]  /*10710*/  IADD3 R184, PT, PT, R185, R182, RZ ;  /* 0x000000b6b9b87210 */ /* 0x000fe20007ffe0ff */
[----:B------:R-:W-:Y:S01]  /*10720*/  FMUL.FTZ R0, R2, UR4 ;  /* 0x0000000402007c20 */ /* 0x000fe20008410000 */
[----:B------:R-:W-:Y:S01]  /*10730*/  MUFU.EX2 R190, R190 ;  /* 0x000000be00be7308 */ /* 0x000fe20000000800 */
[----:B-1----:R-:W-:Y:S01]  /*10740*/  LOP3.LUT R16, R16, 0xff, RZ, 0xc0, !PT ;  /* 0x000000ff10107812 */ /* 0x002fe200078ec0ff */
[--C-:B------:R-:W-:Y:S01]  /*10750*/  FFMA.FTZ R235, R173, UR4, -R200.reuse ;  /* 0x00000004adeb7c23 */ /* 0x100fe200080108c8 */
[----:B------:R-:W1:Y:S07]  /*10760*/  LDSM.16.MT88.4 R20, [R184+0x18000] ;  /* 0x01800000b814783b */ /* 0x000e6e0000004200 */
[----:B------:R-:W3:Y:S01]  /*10770*/  MUFU.EX2 R2, R4 ;  /* 0x0000000400027308 */ /* 0x000ee20000000800 */
[----:B------:R-:W-:Y:S01]  /*10780*/  LEA R176, R16, R16, 0x10 ;  /* 0x0000001010b07211 */ /* 0x000fe200078e80ff */
[--C-:B------:R-:W-:Y:S01]  /*10790*/  FFMA.FTZ R207, R172, UR4, -R200.reuse ;  /* 0x00000004accf7c23 */ /* 0x100fe200080108c8 */
[----:B------:R-:W-:Y:S07]  /*107a0*/  LOP3.LUT R6, R6, 0xff00ff, RZ, 0xc0, !PT ;  /* 0x00ff00ff06067812 */ /* 0x000fee00078ec0ff */
[----:B------:R-:W4:Y:S01]  /*107b0*/  MUFU.EX2 R189, R189 ;  /* 0x000000bd00bd7308 */ /* 0x000f220000000800 */
[----:B------:R-:W-:Y:S01]  /*107c0*/  IADD3 R8, PT, PT, R182, 0x18000, RZ ;  /* 0x00018000b6087810 */ /* 0x000fe20007ffe0ff */
[--C-:B------:R-:W-:Y:S01]  /*107d0*/  FFMA.FTZ R178, R178, UR4, -R200.reuse ;  /* 0x00000004b2b27c23 */ /* 0x100fe200080108c8 */
[----:B------:R-:W-:Y:S07]  /*107e0*/  IADD3 R183, PT, PT, R182, 0x18040, RZ ;  /* 0x00018040b6b77810 */ /* 0x000fee0007ffe0ff */
[----:B------:R-:W-:Y:S01]  /*107f0*/  MUFU.EX2 R196, R196 ;  /* 0x000000c400c47308 */ /* 0x000fe20000000800 */
[--C-:B------:R-:W-:Y:S01]  /*10800*/  HSET2.LE.AND R170, R170, R176.reuse, PT ;  /* 0x000000b0aaaa7233 */ /* 0x100fe20003803000 */
[----:B------:R-:W-:Y:S01]  /*10810*/  FFMA.FTZ R177, R177, UR4, -R200 ;  /* 0x00000004b1b17c23 */ /* 0x000fe200080108c8 */
[--C-:B------:R-:W-:Y:S07]  /*10820*/  HSET2.LE.AND R171, R6, R176.reuse, PT ;  /* 0x000000b006ab7233 */ /* 0x100fee0003803000 */
[----:B------:R-:W5:Y:S01]  /*10830*/  MUFU.EX2 R193, R193 ;  /* 0x000000c100c17308 */ /* 0x000f620000000800 */
[--C-:B------:R-:W-:Y:S01]  /*10840*/  HSET2.LE.AND R168, R168, R176.reuse, PT ;  /* 0x000000b0a8a87233 */ /* 0x100fe20003803000 */
[----:B---3--:R-:W-:Y:S01]  /*10850*/  FMUL.FTZ R9, R2, R157 ;  /* 0x0000009d02097220 */ /* 0x008fe20000410000 */
[--C-:B------:R-:W-:Y:S07]  /*10860*/  HSET2.LE.AND R169, R169, R176.reuse, PT ;  /* 0x000000b0a9a97233 */ /* 0x100fee0003803000 */
[----:B------:R-:W3:Y:S01]  /*10870*/  MUFU.EX2 R0, R0 ;  /* 0x0000000000007308 */ /* 0x000ee20000000800 */
[----:B------:R-:W-:Y:S01]  /*10880*/  @P2 IADD3 R183, PT, PT, R8, -0x40, RZ ;  /* 0xffffffc008b72810 */ /* 0x000fe20007ffe0ff */
[C---:B------:R-:W-:Y:S01]  /*10890*/  FMUL.FTZ R8, R2.reuse, R156 ;  /* 0x0000009c02087220 */ /* 0x040fe20000410000 */
[----:B------:R-:W-:Y:S01]  /*108a0*/  F2FP.F16.F32.PACK_AB R7, R191, R192 ;  /* 0x000000c0bf07723e */ /* 0x000fe200000000ff */
[----:B------:R-:W-:Y:S01]  /*108b0*/  FMUL.FTZ R16, R2, R148 ;  /* 0x0000009402107220 */ /* 0x000fe20000410000 */
[----:B----4-:R-:W-:Y:S01]  /*108c0*/  F2FP.F16.F32.PACK_AB R6, R189, R190 ;  /* 0x000000bebd06723e */ /* 0x010fe200000000ff */
[----:B------:R-:W4:Y:S01]  /*108d0*/  LDSM.16.MT88.4 R28, [R183] ;  /* 0x00000000b71c783b */ /* 0x000f220000004200 */
[----:B------:R-:W-:Y:S01]  /*108e0*/  F2FP.F16.F32.PACK_AB R5, R194, R195 ;  /* 0x000000c3c205723e */ /* 0x000fe200000000ff */
[C---:B------:R-:W-:Y:S01]  /*108f0*/  FMUL.FTZ R17, R2.reuse, R149 ;  /* 0x0000009502117220 */ /* 0x040fe20000410000 */
[----:B------:R-:W-:Y:S01]  /*10900*/  LOP3.LUT R170, R7, R170, RZ, 0xc0, !PT ;  /* 0x000000aa07aa7212 */ /* 0x000fe200078ec0ff */
[C---:B------:R-:W-:Y:S01]  /*10910*/  FMUL.FTZ R24, R2.reuse, R140 ;  /* 0x0000008c02187220 */ /* 0x040fe20000410000 */
[----:B-----5:R-:W-:Y:S01]  /*10920*/  F2FP.F16.F32.PACK_AB R4, R193, R196 ;  /* 0x000000c4c104723e */ /* 0x020fe200000000ff */
[----:B------:R-:W-:Y:S01]  /*10930*/  FMUL.FTZ R25, R2, R141 ;  /* 0x0000008d02197220 */ /* 0x000fe20000410000 */
[----:B------:R-:W-:Y:S01]  /*10940*/  LOP3.LUT R171, R6, R171, RZ, 0xc0, !PT ;  /* 0x000000ab06ab7212 */ /* 0x000fe200078ec0ff */
[----:B---3--:R-:W-:Y:S01]  /*10950*/  FMUL.FTZ R6, R0, R162 ;  /* 0x000000a200067220 */ /* 0x008fe20000410000 */
[----:B------:R-:W-:Y:S01]  /*10960*/  LOP3.LUT R168, R5, R168, RZ, 0xc0, !PT ;  /* 0x000000a805a87212 */ /* 0x000fe200078ec0ff */
[----:B------:R-:W-:Y:S01]  /*10970*/  FMUL.FTZ R5, R2, R161 ;  /* 0x000000a102057220 */ /* 0x000fe20000410000 */
[----:B------:R-:W-:Y:S01]  /*10980*/  LOP3.LUT R169, R4, R169, RZ, 0xc0, !PT ;  /* 0x000000a904a97212 */ /* 0x000fe200078ec0ff */
[----:B------:R-:W-:Y:S01]  /*10990*/  FMUL.FTZ R4, R2, R160 ;  /* 0x000000a002047220 */ /* 0x000fe20000410000 */
[C---:B------:R-:W-:Y:S01]  /*109a0*/  FMUL.FTZ R7, R0.reuse, R163 ;  /* 0x000000a300077220 */ /* 0x040fe20000410000 */
[C---:B------:R-:W-:Y:S01]  /*109b0*/  FMUL.FTZ R10, R0.reuse, R158 ;  /* 0x0000009e000a7220 */ /* 0x040fe20000410000 */
[----:B------:R-:W-:Y:S01]  /*109c0*/  LDSM.16.MT88.4 R160, [R184+0x1a800] ;  /* 0x01a80000b8a0783b */ /* 0x000fe20000004200 */
[C---:B------:R-:W-:Y:S01]  /*109d0*/  FMUL.FTZ R11, R0.reuse, R159 ;  /* 0x0000009f000b7220 */ /* 0x040fe20000410000 */
[----:B------:R-:W-:Y:S01]  /*109e0*/  IADD3 R185, PT, PT, R185, R183, RZ ;  /* 0x000000b7b9b97210 */ /* 0x000fe20007ffe0ff */
[C---:B------:R-:W-:Y:S01]  /*109f0*/  FMUL.FTZ R19, R0.reuse, R151 ;  /* 0x0000009700137220 */ /* 0x040fe20000410000 */
        /* <DEDUP_REMOVED lines=15> */
[C---:B------:R-:W-:Y:S01]  /*10af0*/  FMUL.FTZ R35, R0.reuse, R135 ;  /* 0x0000008700237220 */ /* 0x040fe20000410000 */
[----:B------:R-:W-:Y:S01]  /*10b00*/  FMUL.FTZ R18, R0, R150 ;  /* 0x0000009600127220 */ /* 0x000fe20000410000 */
[C---:B-1----:R-:W-:Y:S02]  /*10b10*/  HMMA.16816.F32 R12, R168.reuse, R20, R12 ;  /* 0x00000014a80c723c */ /* 0x042fe4000000180c */
[----:B------:R-:W1:Y:S01]  /*10b20*/  LDSM.16.MT88.4 R152, [R185] ;  /* 0x00000000b998783b */ /* 0x000e620000004200 */
[C---:B------:R-:W-:Y:S01]  /*10b30*/  FMUL.FTZ R20, R2.reuse, R144 ;  /* 0x0000009002147220 */ /* 0x040fe20000410000 */
[C---:B------:R-:W-:Y:S01]  /*10b40*/  FMUL.FTZ R21, R2.reuse, R145 ;  /* 0x0000009102157220 */ /* 0x040fe20000410000 */
[C---:B------:R-:W-:Y:S01]  /*10b50*/  FMUL.FTZ R36, R2.reuse, R36 ;  /* 0x0000002402247220 */ /* 0x040fe20000410000 */
[----:B------:R-:W-:Y:S01]  /*10b60*/  FMUL.FTZ R37, R2, R37 ;  /* 0x0000002502257220 */ /* 0x000fe20000410000 */
        /* <DEDUP_REMOVED lines=11> */
[C---:B----4-:R-:W-:Y:S03]  /*10c20*/  HMMA.16816.F32 R20, R168.reuse, R28, R20 ;  /* 0x0000001ca814723c */ /* 0x050fe60000001814 */
[C---:B------:R-:W-:Y:S01]  /*10c30*/  FMUL.FTZ R28, R2.reuse, R136 ;  /* 0x00000088021c7220 */ /* 0x040fe20000410000 */
[C---:B------:R-:W-:Y:S01]  /*10c40*/  FMUL.FTZ R29, R2.reuse, R137 ;  /* 0x00000089021d7220 */ /* 0x040fe20000410000 */
[C---:B------:R-:W-:Y:S01]  /*10c50*/  FMUL.FTZ R44, R2.reuse, R44 ;  /* 0x0000002c022c7220 */ /* 0x040fe20000410000 */
[----:B------:R-:W-:Y:S01]  /*10c60*/  FMUL.FTZ R45, R2, R45 ;  /* 0x0000002d022d7220 */ /* 0x000fe20000410000 */
[C---:B------:R-:W-:Y:S01]  /*10c70*/  FMUL.FTZ R46, R0.reuse, R46 ;  /* 0x0000002e002e7220 */ /* 0x040fe20000410000 */
[C---:B------:R-:W-:Y:S03]  /*10c80*/  HMMA.16816.F32 R24, R168.reuse, R30, R24 ;  /* 0x0000001ea818723c */ /* 0x040fe60000001818 */
[C---:B------:R-:W-:Y:S01]  /*10c90*/  FMUL.FTZ R30, R0.reuse, R138 ;  /* 0x0000008a001e7220 */ /* 0x040fe20000410000 */
        /* <DEDUP_REMOVED lines=100> */
[----:B------:R-:W-:Y:S01]  /*112e0*/  LOP3.LUT R149, R206, UR11, R249, 0x96, !PT ;  /* 0x0000000bce957c12 */ /* 0x000fe2000f8e96f9 */
[--C-:B------:R-:W-:Y:S01]  /*112f0*/  FFMA.FTZ R206, R174, UR4, -R201.reuse ;  /* 0x00000004aece7c23 */ /* 0x100fe200080108c9 */
[C---:B------:R-:W-:Y:S01]  /*11300*/  FMUL.FTZ R124, R2.reuse, R124 ;  /* 0x0000007c027c7220 */ /* 0x040fe20000410000 */
[C---:B---3--:R-:W-:Y:S01]  /*11310*/  HMMA.16816.F32 R84, R168.reuse, R140, R84 ;  /* 0x0000008ca854723c */ /* 0x048fe20000001854 */
[----:B------:R-:W-:Y:S02]  /*11320*/  LDSM.16.MT88.4 R172, [R184+0x1c800] ;  /* 0x01c80000b8ac783b */ /* 0x000fe40000004200 */
[----:B------:R-:W-:Y:S01]  /*11330*/  PRMT R150, R149, 0x7632, R150 ;  /* 0x0000763295967816 */ /* 0x000fe20000000096 */
[----:B------:R-:W-:Y:S01]  /*11340*/  MUFU.EX2 R206, R206 ;  /* 0x000000ce00ce7308 */ /* 0x000fe20000000800 */
[----:B------:R-:W-:Y:S01]  /*11350*/  FMUL.FTZ R125, R2, R125 ;  /* 0x0000007d027d7220 */ /* 0x000fe20000410000 */
[----:B------:R-:W-:Y:S01]  /*11360*/  FMUL.FTZ R126, R0, R126 ;  /* 0x0000007e007e7220 */ /* 0x000fe20000410000 */
[----:B------:R-:W-:Y:S01]  /*11370*/  LOP3.LUT R150, R150, 0xff, RZ, 0xc0, !PT ;  /* 0x000000ff96967812 */ /* 0x000fe200078ec0ff */
[C---:B------:R-:W-:Y:S01]  /*11380*/  HMMA.16816.F32 R88, R168.reuse, R142, R88 ;  /* 0x0000008ea858723c */ /* 0x040fe20000001858 */
[----:B------:R-:W3:Y:S02]  /*11390*/  LDSM.16.MT88.4 R140, [R184+0x1e000] ;  /* 0x01e00000b88c783b */ /* 0x000ee40000004200 */
[----:B------:R-:W-:Y:S01]  /*113a0*/  FMUL.FTZ R127, R0, R127 ;  /* 0x0000007f007f7220 */ /* 0x000fe20000410000 */
[C---:B------:R-:W-:Y:S01]  /*113b0*/  FMUL.FTZ R128, R2.reuse, R128 ;  /* 0x0000008002807220 */ /* 0x040fe20000410000 */
[----:B------:R-:W-:Y:S01]  /*113c0*/  FMUL.FTZ R129, R2, R129 ;  /* 0x0000008102817220 */ /* 0x000fe20000410000 */
[C---:B------:R-:W-:Y:S01]  /*113d0*/  FMUL.FTZ R130, R0.reuse, R130 ;  /* 0x0000008200827220 */ /* 0x040fe20000410000 */
[----:B------:R-:W-:Y:S01]  /*113e0*/  FMUL.FTZ R131, R0, R131 ;  /* 0x0000008300837220 */ /* 0x000fe20000410000 */
[----:B------:R-:W-:Y:S01]  /*113f0*/  FFMA.FTZ R247, R197, UR4, -R201 ;  /* 0x00000004c5f77c23 */ /* 0x000fe200080108c9 */
[C---:B-1----:R-:W-:Y:S01]  /*11400*/  HMMA.16816.F32 R92, R168.reuse, R136, R92 ;  /* 0x00000088a85c723c */ /* 0x042fe2000000185c */
[----:B------:R-:W-:Y:S02]  /*11410*/  MUFU.EX2 R197, R178 ;  /* 0x000000b200c57308 */ /* 0x000fe40000000800 */
[--C-:B------:R-:W-:Y:S01]  /*11420*/  FFMA.FTZ R204, R204, UR4, -R200.reuse ;  /* 0x00000004cccc7c23 */ /* 0x100fe200080108c8 */
[----:B------:R-:W-:Y:S01]  /*11430*/  LOP3.LUT R148, R149, 0xffff, RZ, 0xc0, !PT ;  /* 0x0000ffff95947812 */ /* 0x000fe200078ec0ff */
[----:B------:R-:W-:Y:S06]  /*11440*/  FFMA.FTZ R239, R239, UR4, -R200 ;  /* 0x00000004efef7c23 */ /* 0x000fec00080108c8 */
[----:B------:R-:W-:Y:S01]  /*11450*/  MUFU.EX2 R247, R247 ;  /* 0x000000f700f77308 */ /* 0x000fe20000000800 */
[----:B------:R-:W-:Y:S01]  /*11460*/  FFMA.FTZ R195, R2, R234, R195 ;  /* 0x000000ea02c37223 */ /* 0x000fe200000100c3 */
[C---:B------:R-:W-:Y:S01]  /*11470*/  HMMA.16816.F32 R96, R168.reuse, R138, R96 ;  /* 0x0000008aa860723c */ /* 0x040fe20000001860 */
[----:B------:R-:W1:Y:S07]  /*11480*/  LDSM.16.MT88.4 R136, [R183+0x6000] ;  /* 0x00600000b788783b */ /* 0x000e6e0000004200 */
[----:B------:R-:W-:Y:S01]  /*11490*/  MUFU.EX2 R204, R204 ;  /* 0x000000cc00cc7308 */ /* 0x000fe20000000800 */
[----:B------:R-:W-:Y:S01]  /*114a0*/  SHF.R.U32.HI R148, RZ, 0x8, R148 ;  /* 0x00000008ff947819 */ /* 0x000fe20000011694 */
[----:B------:R-:W-:Y:S01]  /*114b0*/  FFMA.FTZ R196, R0, R227, R196 ;  /* 0x000000e300c47223 */ /* 0x000fe200000100c4 */
[----:B------:R-:W-:Y:S07]  /*114c0*/  MOV R2, R3 ;  /* 0x0000000300027202 */ /* 0x000fee0000000f00 */
[----:B------:R-:W-:Y:S01]  /*114d0*/  MUFU.EX2 R239, R239 ;  /* 0x000000ef00ef7308 */ /* 0x000fe20000000800 */
[----:B------:R-:W-:Y:S01]  /*114e0*/  FADD.FTZ R195, R194, R195 ;  /* 0x000000c3c2c37221 */ /* 0x000fe20000010000 */
[C---:B--2---:R-:W-:Y:S03]  /*114f0*/  HMMA.16816.F32 R100, R168.reuse, R132, R100 ;  /* 0x00000084a864723c */ /* 0x044fe60000001864 */
[----:B------:R-:W-:Y:S01]  /*11500*/  MOV R132, R248 ;  /* 0x000000f800847202 */ /* 0x000fe20000000f00 */
[----:B------:R-:W-:Y:S01]  /*11510*/  FADD.FTZ R196, R193, R196 ;  /* 0x000000c4c1c47221 */ /* 0x000fe20000010000 */
[----:B------:R-:W-:Y:S01]  /*11520*/  MOV R0, R164 ;  /* 0x000000a400007202 */ /* 0x000fe20000000f00 */
[----:B------:R-:W-:Y:S02]  /*11530*/  FADD.FTZ R192, R192, R195 ;  /* 0x000000c3c0c07221 */ /* 0x000fe40000010000 */
[C---:B------:R-:W-:Y:S03]  /*11540*/  HMMA.16816.F32 R104, R168.reuse, R134, R104 ;  /* 0x00000086a868723c */ /* 0x040fe60000001868 */
[----:B------:R-:W-:Y:S01]  /*11550*/  FADD.FTZ R190, R190, R196 ;  /* 0x000000c4bebe7221 */ /* 0x000fe20000010000 */
[----:B------:R-:W-:Y:S03]  /*11560*/  FADD.FTZ R192, R191, R192 ;  /* 0x000000c0bfc07221 */ /* 0x000fe60000010000 */
[----:B------:R-:W-:Y:S01]  /*11570*/  FADD.FTZ R190, R189, R190 ;  /* 0x000000bebdbe7221 */ /* 0x000fe20000010000 */
[C---:B---3--:R-:W-:Y:S03]  /*11580*/  HMMA.16816.F32 R108, R168.reuse, R140, R108 ;  /* 0x0000008ca86c723c */ /* 0x048fe6000000186c */
[C---:B------:R-:W-:Y:S02]  /*11590*/  PRMT R141, R248.reuse, 0x7773, RZ ;  /* 0x00007773f88d7816 */ /* 0x040fe400000000ff */
[C---:B------:R-:W-:Y:S03]  /*115a0*/  PRMT R140, R248.reuse, 0x7772, RZ ;  /* 0x00007772f88c7816 */ /* 0x040fe600000000ff */
[C---:B------:R-:W-:Y:S03]  /*115b0*/  HMMA.16816.F32 R112, R168.reuse, R142, R112 ;  /* 0x0000008ea870723c */ /* 0x040fe60000001870 */
[----:B------:R-:W-:Y:S01]  /*115c0*/  FFMA.FTZ R143, R203, UR4, -R201 ;  /* 0x00000004cb8f7c23 */ /* 0x000fe200080108c9 */
[----:B------:R-:W-:Y:S01]  /*115d0*/  PRMT R142, R248, 0x7771, RZ ;  /* 0x00007771f88e7816 */ /* 0x000fe200000000ff */
[----:B------:R2:W-:Y:S01]  /*115e0*/  MUFU.EX2 R203, R205 ;  /* 0x000000cd00cb7308 */ /* 0x0005e20000000800 */
[----:B------:R-:W-:Y:S02]  /*115f0*/  PRMT R140, R140, 0x5410, R141 ;  /* 0x000054108c8c7816 */ /* 0x000fe4000000008d */
[C---:B-1----:R-:W-:Y:S03]  /*11600*/  HMMA.16816.F32 R116, R168.reuse, R136, R116 ;  /* 0x00000088a874723c */ /* 0x042fe60000001874 */
[----:B------:R-:W-:Y:S02]  /*11610*/  LOP3.LUT R136, R132, 0xff, RZ, 0xc0, !PT ;  /* 0x000000ff84887812 */ /* 0x000fe400078ec0ff */
[----:B------:R-:W1:Y:S01]  /*11620*/  LDSM.16.MT88.4 R132, [R185+0x6000] ;  /* 0x00600000b984783b */ /* 0x000e620000004200 */
[----:B------:R-:W-:Y:S02]  /*11630*/  LOP3.LUT R137, R149, 0xff, RZ, 0xc0, !PT ;  /* 0x000000ff95897812 */ /* 0x000fe400078ec0ff */
[C---:B------:R-:W-:Y:S03]  /*11640*/  HMMA.16816.F32 R120, R168.reuse, R138, R120 ;  /* 0x0000008aa878723c */ /* 0x040fe60000001878 */
[----:B--2---:R-:W-:Y:S01]  /*11650*/  FFMA.FTZ R205, R202, UR4, -R200 ;  /* 0x00000004cacd7c23 */ /* 0x004fe200080108c8 */
[----:B------:R-:W-:Y:S01]  /*11660*/  PRMT R136, R136, 0x5410, R142 ;  /* 0x0000541088887816 */ /* 0x000fe2000000008e */
[----:B------:R2:W3:Y:S01]  /*11670*/  MUFU.EX2 R202, R143 ;  /* 0x0000008f00ca7308 */ /* 0x0004e20000000800 */
[----:B------:R-:W-:Y:S02]  /*11680*/  LOP3.LUT R139, R140, 0xff00ff, RZ, 0xc0, !PT ;  /* 0x00ff00ff8c8b7812 */ /* 0x000fe400078ec0ff */
[----:B------:R-:W-:Y:S07]  /*11690*/  SHF.R.U32.HI R149, RZ, 0x18, R149 ;  /* 0x00000018ff957819 */ /* 0x000fee0000011695 */
[----:B------:R-:W4:Y:S01]  /*116a0*/  MUFU.EX2 R205, R205 ;  /* 0x000000cd00cd7308 */ /* 0x000f220000000800 */
[----:B------:R-:W-:Y:S02]  /*116b0*/  PRMT R148, R137, 0x5410, R148 ;  /* 0x0000541089947816 */ /* 0x000fe40000000094 */
        /* <DEDUP_REMOVED lines=24> */
[----:B------:R-:W-:Y:S02]  /*11840*/  FADD.FTZ R205, R205, R235 ;  /* 0x000000ebcdcd7221 */ /* 0x000fe40000010000 */
[----:B------:R-:W-:Y:S01]  /*11850*/  FADD.FTZ R203, R202, R203 ;  /* 0x000000cbcacb7221 */ /* 0x000fe20000010000 */
[C---:B--2---:R-:W-:Y:S05]  /*11860*/  HMMA.16816.F32 R4, R136.reuse, R140, R4 ;  /* 0x0000008c8804723c */ /* 0x044fea0000001804 */
[----:B------:R-:W-:Y:S03]  /*11870*/  FADD.FTZ R205, R204, R205 ;  /* 0x000000cdcccd7221 */ /* 0x000fe60000010000 */
        /* <DEDUP_REMOVED lines=45> */
[--C-:B------:R-:W-:Y:S01]  /*11b50*/  FFMA.FTZ R146, R244, UR4, -R200.reuse ;  /* 0x00000004f4927c23 */ /* 0x100fe200080108c8 */
[----:B------:R-:W-:Y:S01]  /*11b60*/  LOP3.LUT R145, R228, UR17, R147, 0x96, !PT ;  /* 0x00000011e4917c12 */ /* 0x000fe2000f8e9693 */
[----:B------:R-:W-:Y:S02]  /*11b70*/  FFMA.FTZ R147, R245, UR4, -R201 ;  /* 0x00000004f5937c23 */ /* 0x000fe400080108c9 */
[C---:B------:R-:W-:Y:S01]  /*11b80*/  HMMA.16816.F32 R104, R136.reuse, R154, R104 ;  /* 0x0000009a8868723c */ /* 0x040fe20000001868 */
[----:B------:R3:W-:Y:S02]  /*11b90*/  MUFU.EX2 R245, R246 ;  /* 0x000000f600f57308 */ /* 0x0007e40000000800 */
[----:B------:R-:W-:Y:S08]  /*11ba0*/  IMAD.WIDE.U32 R174, R174, -0x2daee0ad, RZ ;  /* 0xd2511f53aeae7825 */ /* 0x000ff000078e00ff */
[----:B------:R-:W-:Y:S01]  /*11bb0*/  MUFU.EX2 R244, R147 ;  /* 0x0000009300f47308 */ /* 0x000fe20000000800 */
        /* <DEDUP_REMOVED lines=9> */
[----:B------:R-:W-:Y:S01]  /*11c50*/  IMAD.WIDE.U32 R248, R248, -0x326172a9, RZ ;  /* 0xcd9e8d57f8f87825 */ /* 0x000fe200078e00ff */
[C---:B--2---:R-:W-:Y:S03]  /*11c60*/  HMMA.16816.F32 R116, R136.reuse, R140, R116 ;  /* 0x0000008c8874723c */ /* 0x044fe60000001874 */
[----:B------:R-:W-:Y:S02]  /*11c70*/  MOV R144, R152 ;  /* 0x0000009800907202 */ /* 0x000fe40000000f00 */
[----:B------:R-:W-:Y:S02]  /*11c80*/  PRMT R140, R152, 0x7771, RZ ;  /* 0x00007771988c7816 */ /* 0x000fe400000000ff */
[----:B------:R-:W-:Y:S01]  /*11c90*/  LOP3.LUT R144, R144, 0xff, RZ, 0xc0, !PT ;  /* 0x000000ff90907812 */ /* 0x000fe200078ec0ff */
[C---:B------:R-:W-:Y:S03]  /*11ca0*/  HMMA.16816.F32 R120, R136.reuse, R142, R120 ;  /* 0x0000008e8878723c */ /* 0x040fe60000001878 */
[----:B------:R-:W-:Y:S01]  /*11cb0*/  PRMT R140, R144, 0x5410, R140 ;  /* 0x00005410908c7816 */ /* 0x000fe2000000008c */
[----:B------:R-:W-:Y:S01]  /*11cc0*/  FFMA.FTZ R144, R243, UR4, -R200 ;  /* 0x00000004f3907c23 */ /* 0x000fe200080108c8 */
[C---:B------:R-:W-:Y:S01]  /*11cd0*/  PRMT R145, R152.reuse, 0x7772, RZ ;  /* 0x0000777298917816 */ /* 0x040fe200000000ff */
[----:B------:R-:W-:Y:S01]  /*11ce0*/  MUFU.EX2 R243, R146 ;  /* 0x0000009200f37308 */ /* 0x000fe20000000800 */
[----:B------:R-:W-:Y:S01]  /*11cf0*/  PRMT R141, R152, 0x7773, RZ ;  /* 0x00007773988d7816 */ /* 0x000fe200000000ff */
[----:B------:R-:W-:Y:S01]  /*11d00*/  FFMA.FTZ R142, R241, UR4, -R201 ;  /* 0x00000004f18e7c23 */ /* 0x000fe200080108c9 */
[----:B------:R-:W-:Y:S01]  /*11d10*/  LOP3.LUT R152, R248, UR8, R153, 0x96, !PT ;  /* 0x00000008f8987c12 */ /* 0x000fe2000f8e9699 */
[----:B------:R-:W-:Y:S01]  /*11d20*/  FFMA.FTZ R153, R242, UR4, -R201 ;  /* 0x00000004f2997c23 */ /* 0x000fe200080108c9 */
[----:B------:R-:W-:Y:S05]  /*11d30*/  PRMT R141, R145, 0x5410, R141 ;  /* 0x00005410918d7816 */ /* 0x000fea000000008d */
[----:B------:R2:W3:Y:S01]  /*11d40*/  MUFU.EX2 R242, R144 ;  /* 0x0000009000f27308 */ /* 0x0004e20000000800 */
[C---:B------:R-:W-:Y:S02]  /*11d50*/  LOP3.LUT R143, R152.reuse, 0xffff, RZ, 0xc0, !PT ;  /* 0x0000ffff988f7812 */ /* 0x040fe400078ec0ff */
[C---:B------:R-:W-:Y:S07]  /*11d60*/  PRMT R161, R152.reuse, 0x7632, R161 ;  /* 0x0000763298a17816 */ /* 0x040fee00000000a1 */
[----:B------:R4:W-:Y:S01]  /*11d70*/  MUFU.EX2 R240, R142 ;  /* 0x0000008e00f07308 */ /* 0x0009e20000000800 */
[----:B------:R-:W-:Y:S02]  /*11d80*/  LOP3.LUT R160, R152, 0xff, RZ, 0xc0, !PT ;  /* 0x000000ff98a07812 */ /* 0x000fe400078ec0ff */
[----:B------:R-:W-:Y:S07]  /*11d90*/  SHF.R.U32.HI R143, RZ, 0x8, R143 ;  /* 0x00000008ff8f7819 */ /* 0x000fee000001168f */
[----:B------:R5:W5:Y:S01]  /*11da0*/  MUFU.EX2 R241, R153 ;  /* 0x0000009900f17308 */ /* 0x000b620000000800 */
[----:B------:R-:W-:Y:S02]  /*11db0*/  LOP3.LUT R161, R161, 0xff, RZ, 0xc0, !PT ;  /* 0x000000ffa1a17812 */ /* 0x000fe400078ec0ff */
[----:B------:R-:W-:Y:S01]  /*11dc0*/  PRMT R160, R160, 0x5410, R143 ;  /* 0x00005410a0a07816 */ /* 0x000fe2000000008f */
[C---:B-1----:R-:W-:Y:S01]  /*11dd0*/  HMMA.16816.F32 R124, R136.reuse, R132, R124 ;  /* 0x00000084887c723c */ /* 0x042fe2000000187c */
[----:B--2---:R-:W1:Y:S02]  /*11de0*/  LDSM.16.MT88.4 R144, [R182+0x19000] ;  /* 0x01900000b690783b */ /* 0x004e640000004200 */
[----:B------:R-:W-:Y:S02]  /*11df0*/  LOP3.LUT R143, R141, 0xff00ff, RZ, 0xc0, !PT ;  /* 0x00ff00ff8d8f7812 */ /* 0x000fe400078ec0ff */
[----:B----4-:R-:W-:Y:S02]  /*11e00*/  SHF.R.U32.HI R142, RZ, 0x18, R152 ;  /* 0x00000018ff8e7819 */ /* 0x010fe40000011698 */
[----:B---3--:R-:W-:Y:S01]  /*11e10*/  F2FP.F16.F32.PACK_AB R133, R242, R243 ;  /* 0x000000f3f285723e */ /* 0x008fe200000000ff */
[----:B------:R-:W-:Y:S01]  /*11e20*/  HMMA.16816.F32 R128, R136, R134, R128 ;  /* 0x000000868880723c */ /* 0x000fe20000001880 */
[----:B-----5:R-:W2:Y:S02]  /*11e30*/  LDSM.16.MT88.4 R152, [R183+0x1000] ;  /* 0x00100000b798783b */ /* 0x020ea40000004200 */
        /* <DEDUP_REMOVED lines=21> */
[----:B------:R-:W-:Y:S01]  /*11f90*/  FADD.FTZ R243, R242, R243 ;  /* 0x000000f3f2f37221 */ /* 0x000fe20000010000 */
[C---:B-1----:R-:W-:Y:S01]  /*11fa0*/  HMMA.16816.F32 R4, R140.reuse, R144, R4 ;  /* 0x000000908c04723c */ /* 0x042fe20000001804 */
[----:B------:R-:W-:Y:S07]  /*11fb0*/  LDSM.16.MT88.4 R160, [R184+0x1d000] ;  /* 0x01d00000b8a0783b */ /* 0x000fee0000004200 */
        /* <DEDUP_REMOVED lines=20> */
[C---:B----4-:R-:W-:Y:S08]  /*12100*/  HMMA.16816.F32 R60, R140.reuse, R148, R60 ;  /* 0x000000948c3c723c */ /* 0x050ff0000000183c */
[C---:B------:R-:W-:Y:S03]  /*12110*/  HMMA.16816.F32 R64, R140.reuse, R150, R64 ;  /* 0x000000968c40723c */ /* 0x040fe60000001840 */
[----:B------:R-:W-:Y:S05]  /*12120*/  LOP3.LUT R150, R172, UR9, R249, 0x96, !PT ;  /* 0x00000009ac967c12 */ /* 0x000fea000f8e96f9 */
[C---:B--2---:R-:W-:Y:S03]  /*12130*/  HMMA.16816.F32 R68, R140.reuse, R152, R68 ;  /* 0x000000988c44723c */ /* 0x044fe60000001844 */
[----:B------:R-:W-:Y:S05]  /*12140*/  IMAD.WIDE.U32 R150, R150, -0x2daee0ad, RZ ;  /* 0xd2511f5396967825 */ /* 0x000fea00078e00ff */
[C---:B------:R-:W-:Y:S03]  /*12150*/  HMMA.16816.F32 R72, R140.reuse, R154, R72 ;  /* 0x0000009a8c48723c */ /* 0x040fe60000001848 */
[----:B------:R-:W-:Y:S01]  /*12160*/  LOP3.LUT R174, R174, UR11, R151, 0x96, !PT ;  /* 0x0000000baeae7c12 */ /* 0x000fe2000f8e9697 */
[--C-:B------:R-:W-:Y:S01]  /*12170*/  FFMA.FTZ R151, R199, UR4, -R201.reuse ;  /* 0x00000004c7977c23 */ /* 0x100fe200080108c9 */
[----:B------:R-:W-:Y:S01]  /*12180*/  PRMT R149, R150, 0x7773, RZ ;  /* 0x0000777396957816 */ /* 0x000fe200000000ff */
[--C-:B------:R-:W-:Y:S01]  /*12190*/  FFMA.FTZ R199, R198, UR4, -R201.reuse ;  /* 0x00000004c6c77c23 */ /* 0x100fe200080108c9 */
[----:B------:R-:W-:Y:S01]  /*121a0*/  FFMA.FTZ R201, R179, UR4, -R201 ;  /* 0x00000004b3c97c23 */ /* 0x000fe200080108c9 */
[C---:B------:R-:W-:Y:S01]  /*121b0*/  HMMA.16816.F32 R76, R140.reuse, R160, R76 ;  /* 0x000000a08c4c723c */ /* 0x040fe2000000184c */
[----:B------:R2:W-:Y:S02]  /*121c0*/  MUFU.EX2 R198, R151 ;  /* 0x0000009700c67308 */ /* 0x0005e40000000800 */
[----:B------:R-:W-:Y:S08]  /*121d0*/  MOV R148, R150 ;  /* 0x0000009600947202 */ /* 0x000ff00000000f00 */
        /* <DEDUP_REMOVED lines=19> */
[----:B--2---:R-:W2:Y:S02]  /*12310*/  LDSM.16.MT88.4 R148, [R184+0x19800] ;  /* 0x01980000b894783b */ /* 0x004ea40000004200 */
[--C-:B------:R-:W-:Y:S01]  /*12320*/  FFMA.FTZ R138, R166, UR4, -R200.reuse ;  /* 0x00000004a68a7c23 */ /* 0x100fe200080108c8 */
[----:B------:R-:W-:Y:S01]  /*12330*/  PRMT R139, R174, 0x7632, R139 ;  /* 0x00007632ae8b7816 */ /* 0x000fe2000000008b */
[----:B------:R-:W5:Y:S01]  /*12340*/  MUFU.EX2 R166, R177 ;  /* 0x000000b100a67308 */ /* 0x000f620000000800 */
[----:B------:R-:W-:Y:S01]  /*12350*/  PRMT R170, R170, 0x5410, R137 ;  /* 0x00005410aaaa7816 */ /* 0x000fe20000000089 */
[----:B------:R-:W-:Y:S01]  /*12360*/  FFMA.FTZ R200, R165, UR4, -R200 ;  /* 0x00000004a5c87c23 */ /* 0x000fe200080108c8 */
[C---:B-1----:R-:W-:Y:S07]  /*12370*/  HMMA.16816.F32 R116, R140.reuse, R144, R116 ;  /* 0x000000908c74723c */ /* 0x042fee0000001874 */
        /* <DEDUP_REMOVED lines=12> */
[----:B-1----:R-:W1:Y:S01]  /*12440*/  LDSM.16.MT88.4 R136, [R183+0x1800] ;  /* 0x00180000b788783b */ /* 0x002e620000004200 */
        /* <DEDUP_REMOVED lines=29> */
[C---:B-1----:R-:W-:Y:S01]  /*12620*/  HMMA.16816.F32 R144, R168.reuse, R136, R20 ;  /* 0x00000088a890723c */ /* 0x042fe20000001814 */
[----:B------:R-:W1:Y:S07]  /*12630*/  LDSM.16.MT88.4 R20, [R184+0x1d800] ;  /* 0x01d80000b814783b */ /* 0x000e6e0000004200 */
[C---:B------:R-:W-:Y:S01]  /*12640*/  HMMA.16816.F32 R140, R168.reuse, R138, R24 ;  /* 0x0000008aa88c723c */ /* 0x040fe20000001818 */
[----:B------:R-:W1:Y:S07]  /*12650*/  LDSM.16.MT88.4 R24, [R183+0x5800] ;  /* 0x00580000b718783b */ /* 0x000e6e0000004200 */
[C---:B------:R-:W-:Y:S01]  /*12660*/  HMMA.16816.F32 R136, R168.reuse, R172, R28 ;  /* 0x000000aca888723c */ /* 0x040fe2000000181c */
[----:B------:R-:W1:Y:S07]  /*12670*/  LDSM.16.MT88.4 R28, [R185+0x5800] ;  /* 0x00580000b91c783b */ /* 0x000e6e0000004200 */
        /* <DEDUP_REMOVED lines=27> */
[C---:B----4-:R-:W-:Y:S08]  /*12830*/  HMMA.16816.F32 R124, R168.reuse, R12, R124 ;  /* 0x0000000ca87c723c */ /* 0x050ff0000000187c */
[----:B------:R-:W-:Y:S01]  /*12840*/  HMMA.16816.F32 R128, R168, R14, R128 ;  /* 0x0000000ea880723c */ /* 0x000fe20000001880 */
[----:B------:R-:W-:Y:S08]  /*12850*/  @!UPT UIADD3 URZ, UPT, UPT, URZ, URZ, URZ ;  /* 0x000000fffffff290 */ /* 0x000ff0000fffe0ff */
[----:B------:R-:W-:Y:S11]  /*12860*/  BRA.U UP0, `(.L_x_1995) ;  /* 0xffffffbd00e47547 */ /* 0x000ff6000b83ffff */
.L_x_1994:
[----:B------:R-:W1:Y:S01]  /*12870*/  SHFL.BFLY PT, R6, R234, 0x2, 0x1f ;  /* 0x0c401f00ea067f89 */ /* 0x000e6200000e0000 */
[----:B------:R-:W2:Y:S01]  /*12880*/  LDCU UR4, c[0x0][0x4fc] ;  /* 0x00009f80ff0477ac */ /* 0x000ea20008000800 */
[C---:B------:R-:W-:Y:S02]  /*12890*/  SHF.L.U32 R7, R180.reuse, 0x4, RZ ;  /* 0x00000004b4077819 */ /* 0x040fe400000006ff */
[----:B------:R-:W3:Y:S01]  /*128a0*/  SHFL.BFLY PT, R0, R227, 0x2, 0x1f ;  /* 0x0c401f00e3007f89 */ /* 0x000ee200000e0000 */
[C---:B------:R-:W-:Y:S01]  /*128b0*/  LOP3.LUT P1, RZ, R180.reuse, 0x10, RZ, 0xc0, !PT ;  /* 0x00000010b4ff7812 */ /* 0x040fe2000782c0ff */
[----:B------:R-:W-:Y:S01]  /*128c0*/  UISETP.NE.AND UP3, UPT, UR15, -0x1, UPT ;  /* 0xffffffff0f00788c */ /* 0x000fe2000bf65270 */
[----:B------:R-:W-:Y:S01]  /*128d0*/  LOP3.LUT R7, R7, 0x1c0, RZ, 0xc0, !PT ;  /* 0x000001c007077812 */ /* 0x000fe200078ec0ff */
[----:B------:R-:W4:Y:S01]  /*128e0*/  LDCU.U8 UR11, c[0x0][0x549] ;  /* 0x0000a920ff0b77ac */ /* 0x000f220008000000 */
[C---:B------:R-:W-:Y:S02]  /*128f0*/  LOP3.LUT P2, RZ, R180.reuse, 0x8, RZ, 0xc0, !PT ;  /* 0x00000008b4ff7812 */ /* 0x040fe4000784c0ff */
[----:B------:R-:W-:Y:S01]  /*12900*/  LOP3.LUT R7, R7, 0x38, R186, 0xf8, !PT ;  /* 0x0000003807077812 */ /* 0x000fe200078ef8ba */
[----:B------:R-:W5:Y:S01]  /*12910*/  LDCU.U8 UR10, c[0x0][0x548] ;  /* 0x0000a900ff0a77ac */ /* 0x000f620008000000 */
[----:B------:R-:W-:-:S02]  /*12920*/  LOP3.LUT P0, RZ, R180, 0x4, RZ, 0xc0, !PT ;  /* 0x00000004b4ff7812 */ /* 0x000fc4000780c0ff */
[----:B------:R-:W-:Y:S01]  /*12930*/  SEL R216, R216, 0xffffffe0, !P2 ;  /* 0xffffffe0d8d87807 */ /* 0x000fe20005000000 */
[----:B------:R-:W-:Y:S01]  /*12940*/  UISETP.NE.AND UP2, UPT, UR15, -0x1, UPT ;  /* 0xffffffff0f00788c */ /* 0x000fe2000bf45270 */
[----:B------:R-:W2:Y:S01]  /*12950*/  @!UP3 LDCU.64 UR8, c[0x0][0x400] ;  /* 0x00008000ff08b7ac */ /* 0x000ea20008000a00 */
[----:B------:R-:W2:Y:S01]  /*12960*/  @UP3 LDCU.64 UR6, c[0x0][0x408] ;  /* 0x00008100ff0637ac */ /* 0x000ea20008000a00 */
[----:B-1----:R-:W-:Y:S01]  /*12970*/  FADD.FTZ R6, R6, R234 ;  /* 0x000000ea06067221 */ /* 0x002fe20000010000 */
[----:B----4-:R-:W-:Y:S01]  /*12980*/  UISETP.NE.AND UP1, UPT, UR11, URZ, UPT ;  /* 0x000000ff0b00728c */ /* 0x010fe2000bf25270 */
[----:B---3--:R-:W-:Y:S01]  /*12990*/  FADD.FTZ R227, R0, R227 ;  /* 0x000000e300e37221 */ /* 0x008fe20000010000 */
[----:B------:R-:W1:Y:S02]  /*129a0*/  LDCU UR11, c[0x0][0x434] ;  /* 0x00008680ff0b77ac */ /* 0x000e640008000800 */
[----:B------:R-:W3:Y:S01]  /*129b0*/  SHFL.BFLY PT, R0, R6, 0x1, 0x1f ;  /* 0x0c201f0006007f89 */ /* 0x000ee200000e0000 */
[----:B-----5:R-:W-:-:S03]  /*129c0*/  UISETP.NE.AND UP0, UPT, UR10, URZ, !UP1 ;  /* 0x000000ff0a00728c */ /* 0x020fc6000cf05270 */
[----:B------:R-:W4:Y:S01]  /*129d0*/  SHFL.BFLY PT, R5, R227, 0x1, 0x1f ;  /* 0x0c201f00e3057f89 */ /* 0x000f2200000e0000 */
[----:B--2---:R-:W-:Y:S02]  /*129e0*/  @UP3 UIMAD.WIDE.U32 UR16, UR15, UR6, URZ ;  /* 0x000000060f1032a5 */ /* 0x004fe4000f8e00ff */
[----:B------:R-:W1:Y:S01]  /*129f0*/  @UP1 LDCU UR6, c[0x0][0x430] ;  /* 0x00008600ff0617ac */ /* 0x000e620008000800 */
[----:B---3--:R-:W-:Y:S01]  /*12a00*/  FADD.FTZ R6, R6, R0 ;  /* 0x0000000006067221 */ /* 0x008fe20000010000 */
[----:B------:R-:W-:Y:S01]  /*12a10*/  SHF.L.U32 R0, R180, 0x5, RZ ;  /* 0x00000005b4007819 */ /* 0x000fe200000006ff */
[----:B----4-:R-:W-:Y:S02]  /*12a20*/  FADD.FTZ R5, R227, R5 ;  /* 0x00000005e3057221 */ /* 0x010fe40000010000 */
[----:B------:R-:W2:Y:S01]  /*12a30*/  MUFU.RCP R4, R6 ;  /* 0x0000000600047308 */ /* 0x000ea20000001000 */
[----:B------:R-:W-:Y:S02]  /*12a40*/  FSETP.NE.FTZ.AND P4, PT, R6, RZ, PT ;  /* 0x000000ff0600720b */ /* 0x000fe40003f95000 */
[----:B------:R-:W-:-:S02]  /*12a50*/  LOP3.LUT R0, R187, 0x7c00, R0, 0xf8, !PT ;  /* 0x00007c00bb007812 */ /* 0x000fc400078ef800 */
[----:B------:R-:W-:Y:S02]  /*12a60*/  FSETP.NE.FTZ.AND P3, PT, R5, RZ, PT ;  /* 0x000000ff0500720b */ /* 0x000fe40003f75000 */
[----:B------:R-:W-:Y:S01]  /*12a70*/  LOP3.LUT R0, R0, R7, RZ, 0xfc, !PT ;  /* 0x0000000700007212 */ /* 0x000fe200078efcff */
[----:B------:R-:W3:Y:S01]  /*12a80*/  MUFU.RCP R2, R5 ;  /* 0x0000000500027308 */ /* 0x000ee20000001000 */
[----:B------:R-:W-:Y:S02]  /*12a90*/  MOV R7, 0x10 ;  /* 0x0000001000077802 */ /* 0x000fe40000000f00 */
[----:B------:R-:W-:Y:S02]  /*12aa0*/  LEA R0, R0, UR5, 0x1 ;  /* 0x0000000500007c11 */ /* 0x000fe4000f8e08ff */
[----:B------:R-:W-:Y:S02]  /*12ab0*/  SEL R7, R7, 0xfffffff0, !P0 ;  /* 0xfffffff007077807 */ /* 0x000fe40004000000 */
[----:B------:R-:W-:-:S02]  /*12ac0*/  IADD3 R10, PT, PT, R0, 0x40, RZ ;  /* 0x00000040000a7810 */ /* 0x000fc40007ffe0ff */
[----:B------:R-:W-:Y:S02]  /*12ad0*/  IADD3 R9, PT, PT, R0, R216, RZ ;  /* 0x000000d800097210 */ /* 0x000fe40007ffe0ff */
[----:B--2---:R-:W-:Y:S02]  /*12ae0*/  FSEL R4, R4, 1, P4 ;  /* 0x3f80000004047808 */ /* 0x004fe40002000000 */
[C---:B------:R-:W-:Y:S02]  /*12af0*/  @P1 IADD3 R10, PT, PT, R0.reuse, -0x40, RZ ;  /* 0xffffffc0000a1810 */ /* 0x040fe40007ffe0ff */
[----:B------:R-:W-:Y:S01]  /*12b00*/  IADD3 R8, PT, PT, R0, R7, RZ ;  /* 0x0000000700087210 */ /* 0x000fe20007ffe0ff */
[----:B------:R-:W-:Y:S01]  /*12b10*/  FMUL.FTZ R4, R4, UR4 ;  /* 0x0000000404047c20 */ /* 0x000fe20008410000 */
[----:B------:R-:W-:Y:S02]  /*12b20*/  IADD3 R11, PT, PT, R7, R9, RZ ;  /* 0x00000009070b7210 */ /* 0x000fe40007ffe0ff */
[----:B---3--:R-:W-:Y:S01]  /*12b30*/  FSEL R2, R2, 1, P3 ;  /* 0x3f80000002027808 */ /* 0x008fe20001800000 */
[C---:B------:R-:W-:Y:S01]  /*12b40*/  FMUL.FTZ R160, R4.reuse, R160 ;  /* 0x000000a004a07220 */ /* 0x040fe20000410000 */
[C---:B------:R-:W-:Y:S01]  /*12b50*/  FMUL.FTZ R161, R4.reuse, R161 ;  /* 0x000000a104a17220 */ /* 0x040fe20000410000 */
[C---:B------:R-:W-:Y:S01]  /*12b60*/  FMUL.FTZ R156, R4.reuse, R156 ;  /* 0x0000009c049c7220 */ /* 0x040fe20000410000 */
[----:B------:R-:W-:Y:S01]  /*12b70*/  FMUL.FTZ R157, R4, R157 ;  /* 0x0000009d049d7220 */ /* 0x000fe20000410000 */
[----:B------:R-:W-:Y:S01]  /*12b80*/  FMUL.FTZ R2, R2, UR4 ;  /* 0x0000000402027c20 */ /* 0x000fe20008410000 */
[----:B------:R-:W2:Y:S01]  /*12b90*/  S2UR UR4, SR_CTAID.Y ;  /* 0x00000000000479c3 */ /* 0x000ea20000002600 */
        /* <DEDUP_REMOVED lines=136> */
[----:B--2---:R-:W-:Y:S01]  /*13420*/  @!UP3 UIMAD.WIDE.U32 UR12, UR4, UR8, URZ ;  /* 0x00000008040cb2a5 */ /* 0x004fe2000f8e00ff */
        /* <DEDUP_REMOVED lines=8> */
[----:B------:R-:W1:Y:S01]  /*134b0*/  LDCU UR8, c[0x0][0x434] ;  /* 0x00008680ff0877ac */ /* 0x000e620008000800 */
        /* <DEDUP_REMOVED lines=112> */
[----:B---3--:R-:W-:-:S03]  /*13bc0*/  LOP3.LUT R0, R188, 0x1f8, RZ, 0xc0, !PT ;  /* 0x000001f8bc007812 */ /* 0x008fc600078ec0ff */
        /* <DEDUP_REMOVED lines=17> */
.L_x_1998:
        /* <DEDUP_REMOVED lines=13> */
[----:B----4-:R-:W-:Y:S01]  /*13db0*/  IMAD.MOV.U32 R12, RZ, RZ, 0x7f800000 ;  /* 0x7f800000ff0c7424 */ /* 0x010fe200078e00ff */
[----:B------:R-:W4:Y:S01]  /*13dc0*/  @P3 MUFU.LG2 R5, R5 ;  /* 0x0000000500053308 */ /* 0x000f220000000c00 */
[----:B------:R-:W-:Y:S01]  /*13dd0*/  BSSY.RECONVERGENT B0, `(.L_x_1999) ;  /* 0x0000022000007945 */ /* 0x000fe20003800200 */
[----:B---3--:R-:W-:Y:S01]  /*13de0*/  @P4 FMUL.FTZ R14, R6, 0.69314718246459960938 ;  /* 0x3f317218060e4820 */ /* 0x008fe20000410000 */
[----:B------:R-:W-:Y:S01]  /*13df0*/  LOP3.LUT R6, R181, 0x7, R13, 0xf8, !PT ;  /* 0x00000007b5067812 */ /* 0x000fe200078ef80d */
[----:B-1----:R-:W1:Y:S01]  /*13e00*/  @P4 LDC R4, c[0x0][0x458] ;  /* 0x00011600ff044b82 */ /* 0x002e620000000800 */
[----:B--2---:R-:W-:Y:S01]  /*13e10*/  UIMAD UR5, UR8, UR13, URZ ;  /* 0x0000000d080572a4 */ /* 0x004fe2000f8e02ff */
[----:B-----5:R-:W-:-:S03]  /*13e20*/  MOV R7, 0x7f800000 ;  /* 0x7f80000000077802 */ /* 0x020fc60000000f00 */
[----:B------:R-:W-:Y:S01]  /*13e30*/  USHF.L.U32 UR7, UR5, 0x7, URZ ;  /* 0x0000000705077899 */ /* 0x000fe200080006ff */
[----:B------:R2:W3:Y:S02]  /*13e40*/  LDS.128 R8, [R0+0x3000] ;  /* 0x0030000000087984 */ /* 0x0004e40000000c00 */
[----:B------:R-:W5:Y:S01]  /*13e50*/  @P3 LDC R2, c[0x0][0x458] ;  /* 0x00011600ff023b82 */ /* 0x000f620000000800 */
[----:B------:R-:W-:Y:S01]  /*13e60*/  USHF.R.S32.HI UR5, URZ, 0x1f, UR11 ;  /* 0x0000001fff057899 */ /* 0x000fe2000801140b */
[----:B----4-:R-:W-:Y:S01]  /*13e70*/  @P3 FMUL.FTZ R5, R5, 0.69314718246459960938 ;  /* 0x3f31721805053820 */ /* 0x010fe20000410000 */
[----:B------:R-:W-:Y:S02]  /*13e80*/  USHF.R.S32.HI UR4, URZ, 0x1f, UR7 ;  /* 0x0000001fff047899 */ /* 0x000fe40008011407 */
[----:B------:R-:W-:-:S04]  /*13e90*/  UIADD3 UR15, UP1, UP0, UR7, UR15, UR11 ;  /* 0x0000000f070f7290 */ /* 0x000fc8000f83e00b */
[----:B------:R-:W-:Y:S01]  /*13ea0*/  UIADD3.X UR4, UPT, UPT, UR4, UR14, UR5, UP1, UP0 ;  /* 0x0000000e04047290 */ /* 0x000fe20008fe0405 */
[----:B-1----:R-:W-:Y:S01]  /*13eb0*/  @P4 FFMA.FTZ R12, R164, R4, R14 ;  /* 0x00000004a40c4223 */ /* 0x002fe2000001000e */
[----:B-----5:R-:W-:Y:S01]  /*13ec0*/  @P3 FFMA.FTZ R7, R3, R2, R5 ;  /* 0x0000000203073223 */ /* 0x020fe20000010005 */
[----:B--23--:R-:W-:Y:S09]  /*13ed0*/  @P0 BRA `(.L_x_2000) ;  /* 0x0000000000440947 */ /* 0x00cff20003800000 */
        /* <DEDUP_REMOVED lines=17> */
.L_x_2000:
[----:B------:R-:W-:Y:S05]  /*13ff0*/  BSYNC.RECONVERGENT B0 ;  /* 0x0000000000007941 */ /* 0x000fea0003800200 */
.L_x_1999:
[----:B------:R-:W2:Y:S01]  /*14000*/  LDCU.64 UR4, c[0x0][0x410] ;  /* 0x00008200ff0477ac */ /* 0x000ea20008000a00 */
[----:B-1----:R-:W-:Y:S01]  /*14010*/  IADD3 R4, P0, PT, R167, UR12, RZ ;  /* 0x0000000ca7047c10 */ /* 0x002fe2000ff1e0ff */
[----:B------:R1:W3:Y:S01]  /*14020*/  LDS.128 R20, [R0] ;  /* 0x0000000000147984 */ /* 0x0002e20000000c00 */
[----:B------:R-:W-:Y:S01]  /*14030*/  SHF.R.U32.HI R24, RZ, 0x3, R180 ;  /* 0x00000003ff187819 */ /* 0x000fe200000116b4 */
[----:B------:R-:W-:Y:S01]  /*14040*/  BSSY.RECONVERGENT B0, `(.L_x_2001) ;  /* 0x0000021000007945 */ /* 0x000fe20003800200 */
[----:B------:R-:W-:Y:S01]  /*14050*/  IADD3.X R5, PT, PT, RZ, UR9, RZ, P0, !PT ;  /* 0x00000009ff057c10 */ /* 0x000fe200087fe4ff */
[----:B------:R1:W4:Y:S01]  /*14060*/  LDS.128 R16, [R0+0x4000] ;  /* 0x0040000000107984 */ /* 0x0003220000000c00 */
[C---:B------:R-:W-:Y:S01]  /*14070*/  ISETP.GE.AND P3, PT, R24.reuse, UR28, PT ;  /* 0x0000001c18007c0c */ /* 0x040fe2000bf66270 */
[C---:B------:R-:W-:Y:S01]  /*14080*/  VIADD R2, R24.reuse, 0x40 ;  /* 0x0000004018027836 */ /* 0x040fe20000000000 */
[----:B------:R-:W-:Y:S01]  /*14090*/  UIMAD.WIDE.U32 UR8, UR8, 0x80, URZ ;  /* 0x00000080080878a5 */ /* 0x000fe2000f8e00ff */
[----:B------:R1:W1:Y:S01]  /*140a0*/  LDS.128 R12, [R0+0x8000] ;  /* 0x00800000000c7984 */ /* 0x0002620000000c00 */
[----:B------:R-:W-:-:S02]  /*140b0*/  VIADD R3, R24, 0x20 ;  /* 0x0000002018037836 */ /* 0x000fc40000000000 */
[----:B------:R-:W-:Y:S01]  /*140c0*/  ISETP.GE.AND P1, PT, R2, UR28, PT ;  /* 0x0000001c02007c0c */ /* 0x000fe2000bf26270 */
[C---:B------:R-:W-:Y:S01]  /*140d0*/  VIADD R2, R24.reuse, 0x60 ;  /* 0x0000006018027836 */ /* 0x040fe20000000000 */
[----:B------:R-:W-:Y:S02]  /*140e0*/  LOP3.LUT R24, R24, UR8, RZ, 0xfc, !PT ;  /* 0x0000000818187c12 */ /* 0x000fe4000f8efcff */
[----:B------:R-:W-:Y:S01]  /*140f0*/  ISETP.GE.AND P2, PT, R3, UR28, PT ;  /* 0x0000001c03007c0c */ /* 0x000fe2000bf46270 */
[----:B--2---:R-:W-:Y:S01]  /*14100*/  IMAD.U32 R26, RZ, RZ, UR4 ;  /* 0x00000004ff1a7e24 */ /* 0x004fe2000f8e00ff */
[----:B------:R-:W-:Y:S02]  /*14110*/  MOV R28, UR5 ;  /* 0x00000005001c7c02 */ /* 0x000fe40008000f00 */
[----:B------:R-:W-:Y:S01]  /*14120*/  ISETP.GE.AND P0, PT, R2, UR28, PT ;  /* 0x0000001c02007c0c */ /* 0x000fe2000bf06270 */
[----:B------:R-:W-:Y:S02]  /*14130*/  IMAD.WIDE.U32 R26, R26, UR6, R4 ;  /* 0x000000061a1a7c25 */ /* 0x000fe4000f8e0004 */
[----:B------:R2:W1:Y:S02]  /*14140*/  LDS.128 R4, [R0+0xc000] ;  /* 0x00c0000000047984 */ /* 0x0004640000000c00 */
[----:B------:R-:W-:Y:S01]  /*14150*/  IMAD R29, R28, UR6, R27 ;  /* 0x000000061c1d7c24 */ /* 0x000fe2000f8e021b */
[----:B------:R-:W-:Y:S07]  /*14160*/  @P3 BRA `(.L_x_2002) ;  /* 0x0000000000383947 */ /* 0x000fee0003800000 */
[----:B------:R-:W5:Y:S01]  /*14170*/  LDCU.64 UR6, c[0x0][0x408] ;  /* 0x00008100ff0677ac */ /* 0x000f620008000a00 */
[----:B------:R-:W-:Y:S01]  /*14180*/  MOV R28, R26 ;  /* 0x0000001a001c7202 */ /* 0x000fe20000000f00 */
[----:B------:R-:W3:Y:S01]  /*14190*/  LDCU.64 UR4, c[0x0][0x3f0] ;  /* 0x00007e00ff0477ac */ /* 0x000ee20008000a00 */
[----:B-----5:R-:W-:-:S03]  /*141a0*/  UIMAD UR10, UR9, UR6, URZ ;  /* 0x00000006090a72a4 */ /* 0x020fc6000f8e02ff */
[----:B------:R-:W-:-:S03]  /*141b0*/  IMAD.WIDE.U32 R30, R24, UR6, R28 ;  /* 0x00000006181e7c25 */ /* 0x000fc6000f8e001c */
[----:B------:R-:W-:Y:S02]  /*141c0*/  MOV R2, UR10 ;  /* 0x0000000a00027c02 */ /* 0x000fe40008000f00 */
[----:B---3--:R-:W-:-:S03]  /*141d0*/  LEA R32, P3, R30, UR4, 0x1 ;  /* 0x000000041e207c11 */ /* 0x008fc6000f8608ff */
[----:B------:R-:W-:-:S05]  /*141e0*/  IMAD R2, R24, UR7, R2 ;  /* 0x0000000718027c24 */ /* 0x000fca000f8e0202 */
[----:B------:R-:W-:-:S04]  /*141f0*/  IADD3 R2, PT, PT, R2, R31, RZ ;  /* 0x0000001f02027210 */ /* 0x000fc80007ffe0ff */
[----:B------:R-:W-:-:S05]  /*14200*/  LEA.HI.X R33, R30, UR5, R2, 0x1, P3 ;  /* 0x000000051e217c11 */ /* 0x000fca00098f0c02 */
[----:B------:R3:W-:Y:S04]  /*14210*/  STG.E.128 desc[UR22][R32.64], R20 ;  /* 0x0000001420007986 */ /* 0x0007e8000c101d16 */
[----:B----4-:R3:W-:Y:S04]  /*14220*/  STG.E.128 desc[UR22][R32.64+0x80], R16 ;  /* 0x0000801020007986 */ /* 0x0107e8000c101d16 */
[----:B-1----:R3:W-:Y:S04]  /*14230*/  STG.E.128 desc[UR22][R32.64+0x100], R12 ;  /* 0x0001000c20007986 */ /* 0x0027e8000c101d16 */
[----:B------:R3:W-:Y:S02]  /*14240*/  STG.E.128 desc[UR22][R32.64+0x180], R4 ;  /* 0x0001800420007986 */ /* 0x0007e4000c101d16 */
.L_x_2002:
[----:B------:R-:W-:Y:S05]  /*14250*/  BSYNC.RECONVERGENT B0 ;  /* 0x0000000000007941 */ /* 0x000fea0003800200 */
.L_x_2001:
        /* <DEDUP_REMOVED lines=18> */
[----:B--2---:R2:W-:Y:S04]  /*14380*/  STG.E.128 desc[UR22][R32.64], R20 ;  /* 0x0000001420007986 */ /* 0x0045e8000c101d16 */
[----:B----4-:R2:W-:Y:S04]  /*14390*/  STG.E.128 desc[UR22][R32.64+0x80], R16 ;  /* 0x0000801020007986 */ /* 0x0105e8000c101d16 */
[----:B-1----:R2:W-:Y:S04]  /*143a0*/  STG.E.128 desc[UR22][R32.64+0x100], R12 ;  /* 0x0001000c20007986 */ /* 0x0025e8000c101d16 */
[----:B------:R2:W-:Y:S02]  /*143b0*/  STG.E.128 desc[UR22][R32.64+0x180], R4 ;  /* 0x0001800420007986 */ /* 0x0005e4000c101d16 */
.L_x_2004:
[----:B------:R-:W-:Y:S05]  /*143c0*/  BSYNC.RECONVERGENT B0 ;  /* 0x0000000000007941 */ /* 0x000fea0003800200 */
.L_x_2003:
        /* <DEDUP_REMOVED lines=19> */
[----:B------:R2:W-:Y:S04]  /*14500*/  STG.E.128 desc[UR22][R32.64+0x80], R16 ;  /* 0x0000801020007986 */ /* 0x0005e8000c101d16 */
[----:B-1----:R2:W-:Y:S04]  /*14510*/  STG.E.128 desc[UR22][R32.64+0x100], R12 ;  /* 0x0001000c20007986 */ /* 0x0025e8000c101d16 */
[----:B------:R2:W-:Y:S02]  /*14520*/  STG.E.128 desc[UR22][R32.64+0x180], R4 ;  /* 0x0001800420007986 */ /* 0x0005e4000c101d16 */
.L_x_2006:
[----:B------:R-:W-:Y:S05]  /*14530*/  BSYNC.RECONVERGENT B0 ;  /* 0x0000000000007941 */ /* 0x000fea0003800200 */
.L_x_2005:
[----:B-12---:R1:W2:Y:S04]  /*14540*/  LDS.128 R12, [R0+0x7000] ;  /* 0x00700000000c7984 */ /* 0x0062a80000000c00 */
[----:B------:R1:W1:Y:S04]  /*14550*/  LDS.128 R4, [R0+0xb000] ;  /* 0x00b0000000047984 */ /* 0x0002680000000c00 */
[----:B------:R1:W1:Y:S01]  /*14560*/  LDS.128 R16, [R0+0xf000] ;  /* 0x00f0000000107984 */ /* 0x0002620000000c00 */
[----:B------:R-:W-:Y:S05]  /*14570*/  @P0 EXIT ;  /* 0x000000000000094d */ /* 0x000fea0003800000 */
[----:B------:R-:W5:Y:S01]  /*14580*/  LDCU.64 UR6, c[0x0][0x408] ;  /* 0x00008100ff0677ac */ /* 0x000f620008000a00 */
[----:B------:R-:W-:Y:S01]  /*14590*/  IADD3 R24, P0, PT, R24, 0x60, RZ ;  /* 0x0000006018187810 */ /* 0x000fe20007f1e0ff */
[----:B------:R-:W-:Y:S01]  /*145a0*/  IMAD.MOV.U32 R2, RZ, RZ, R26 ;  /* 0x000000ffff027224 */ /* 0x000fe200078e001a */
[----:B------:R-:W-:Y:S01]  /*145b0*/  MOV R3, R29 ;  /* 0x0000001d00037202 */ /* 0x000fe20000000f00 */
[----:B------:R-:W2:Y:S02]  /*145c0*/  LDCU.64 UR4, c[0x0][0x3f0] ;  /* 0x00007e00ff0477ac */ /* 0x000ea40008000a00 */
[----:B-1-34-:R-:W-:-:S04]  /*145d0*/  IMAD.X R0, RZ, RZ, UR9, P0 ;  /* 0x00000009ff007e24 */ /* 0x01afc800080e06ff */
[----:B-----5:R-:W-:Y:S02]  /*145e0*/  IMAD R0, R0, UR6, RZ ;  /* 0x0000000600007c24 */ /* 0x020fe4000f8e02ff */
[----:B------:R-:W-:-:S04]  /*145f0*/  IMAD.WIDE.U32 R2, R24, UR6, R2 ;  /* 0x0000000618027c25 */ /* 0x000fc8000f8e0002 */
[----:B------:R-:W-:Y:S01]  /*14600*/  IMAD R0, R24, UR7, R0 ;  /* 0x0000000718007c24 */ /* 0x000fe2000f8e0200 */
[----:B--2---:R-:W-:-:S04]  /*14610*/  LEA R20, P0, R2, UR4, 0x1 ;  /* 0x0000000402147c11 */ /* 0x004fc8000f8008ff */
[----:B------:R-:W-:-:S04]  /*14620*/  IADD3 R0, PT, PT, R0, R3, RZ ;  /* 0x0000000300007210 */ /* 0x000fc80007ffe0ff */
[----:B------:R-:W-:-:S05]  /*14630*/  LEA.HI.X R21, R2, UR5, R0, 0x1, P0 ;  /* 0x0000000502157c11 */ /* 0x000fca00080f0c00 */
[----:B------:R-:W-:Y:S04]  /*14640*/  STG.E.128 desc[UR22][R20.64], R8 ;  /* 0x0000000814007986 */ /* 0x000fe8000c101d16 */
[----:B------:R-:W-:Y:S04]  /*14650*/  STG.E.128 desc[UR22][R20.64+0x80], R12 ;  /* 0x0000800c14007986 */ /* 0x000fe8000c101d16 */
[----:B------:R-:W-:Y:S04]  /*14660*/  STG.E.128 desc[UR22][R20.64+0x100], R4 ;  /* 0x0001000414007986 */ /* 0x000fe8000c101d16 */
[----:B------:R-:W-:Y:S01]  /*14670*/  STG.E.128 desc[UR22][R20.64+0x180], R16 ;  /* 0x0001801014007986 */ /* 0x000fe2000c101d16 */
[----:B------:R-:W-:Y:S05]  /*14680*/  EXIT ;  /* 0x000000000000794d */ /* 0x000fea0003800000 */
.L_x_2007:
        /* <DEDUP_REMOVED lines=15> */
.L_x_2370:


//--------------------- .text._ZN5flash16flash_fwd_kernelI23Flash_fwd_kernel_traitsILi256ELi128ELi64ELi8ELb0ELb0EN7cutlass6half_tE19Flash_kernel_traitsILi256ELi128ELi64ELi8ES3_EELb0ELb0ELb1ELb0ELb0ELb1ELb1ELb0EEEvNS_16Flash_fwd_paramsE --------------------------
	.section	.text._ZN5flash16flash_fwd_kernelI23Flash_fwd_kernel_traitsILi256ELi128ELi64ELi8ELb0ELb0EN7cutlass6half_tE19Flash_kernel_traitsILi256ELi128ELi64ELi8ES3_EELb0ELb0ELb1ELb0ELb0ELb1ELb1ELb0EEEvNS_16Flash_fwd_paramsE,"ax",@progbits
	.align	128
        .global         _ZN5flash16flash_fwd_kernelI23Flash_fwd_kernel_traitsILi256ELi128ELi64ELi8ELb0ELb0EN7cutlass6half_tE19Flash_kernel_traitsILi256ELi128ELi64ELi8ES3_EELb0ELb0ELb1ELb0ELb0ELb1ELb1ELb0EEEvNS_16Flash_fwd_paramsE
        .type           _ZN5flash16flash_fwd_kernelI23Flash_fwd_kernel_traitsILi256ELi128ELi64ELi8ELb0ELb0EN7cutlass6half_tE19Flash_kernel_traitsILi256ELi128ELi64ELi8ES3_EELb0ELb0ELb1ELb0ELb0ELb1ELb1ELb0EEEvNS_16Flash_fwd_paramsE,@function
        .size           _ZN5flash16flash_fwd_kernelI23Flash_fwd_kernel_traitsILi256ELi128ELi64ELi8ELb0ELb0EN7cutlass6half_tE19Flash_kernel_traitsILi256ELi128ELi64ELi8ES3_EELb0ELb0ELb1ELb0ELb0ELb1ELb1ELb0EEEvNS_16Flash_fwd_paramsE,(.L_x_2371 - _ZN5flash16flash_fwd_kernelI23Flash_fwd_kernel_traitsILi256ELi128ELi64ELi8ELb0ELb0EN7cutlass6half_tE19Flash_kernel_traitsILi256ELi128ELi64ELi8ES3_EELb0ELb0ELb1ELb0ELb0ELb1ELb1ELb0EEEvNS_16Flash_fwd_paramsE)
        .other          _ZN5flash16flash_fwd_kernelI23Flash_fwd_kernel_traitsILi256ELi128ELi64ELi8ELb0ELb0EN7cutlass6half_tE19Flash_kernel_traitsILi256ELi128ELi64ELi8ES3_EELb0ELb0ELb1ELb0ELb0ELb1ELb1ELb0EEEvNS_16Flash_fwd_paramsE,@"STO_CUDA_ENTRY STV_DEFAULT"
_ZN5flash16flash_fwd_kernelI23Flash_fwd_kernel_traitsILi256ELi128ELi64ELi8ELb0ELb0EN7cutlass6half_tE19Flash_kernel_traitsILi256ELi128ELi64ELi8ES3_EELb0ELb0ELb1ELb0ELb0ELb1ELb1ELb0EEEvNS_16Flash_fwd_paramsE:
.text._ZN5flash16flash_fwd_kernelI23Flash_fwd_kernel_traitsILi256ELi128ELi64ELi8ELb0ELb0EN7cutlass6half_tE19Flash_kernel_traitsILi256ELi128ELi64ELi8ES3_EELb0ELb0ELb1ELb0ELb0ELb1ELb1ELb0EEEvNS_16Flash_fwd_paramsE:
        /* <DEDUP_REMOVED lines=71> */
.L_x_2008:
        /* <DEDUP_REMOVED lines=58> */
.L_x_2010:
        /* <DEDUP_REMOVED lines=53> */
.L_x_2012:
[----:B------:R-:W-:Y:S05]  /*0b60*/  BSYNC.RECONVERGENT B0 ;  /* 0x0000000000007941 */ /* 0x000fea0003800200 */
.L_x_2011:
        /* <DEDUP_REMOVED lines=20> */
.L_x_2014:
[----:B------:R-:W-:Y:S05]  /*0cb0*/  BSYNC.RECONVERGENT B0 ;  /* 0x0000000000007941 */ /* 0x000fea0003800200 */
.L_x_2013:
        /* <DEDUP_REMOVED lines=18> */
.L_x_2016:
[----:B------:R-:W-:Y:S05]  /*0de0*/  BSYNC.RECONVERGENT B0 ;  /* 0x0000000000007941 */ /* 0x000fea0003800200 */
.L_x_2015:
        /* <DEDUP_REMOVED lines=18> */
.L_x_2018:
[----:B------:R-:W-:Y:S05]  /*0f10*/  BSYNC.RECONVERGENT B0 ;  /* 0x0000000000007941 */ /* 0x000fea0003800200 */
.L_x_2017:
        /* <DEDUP_REMOVED lines=10> */
.L_x_2020:
[----:B------:R-:W-:Y:S05]  /*0fc0*/  BSYNC.RECONVERGENT B0 ;  /* 0x0000000000007941 */ /* 0x000fea0003800200 */
.L_x_2019:
        /* <DEDUP_REMOVED lines=10> */
.L_x_2022:
[----:B------:R-:W-:Y:S05]  /*1070*/  BSYNC.RECONVERGENT B0 ;  /* 0x0000000000007941 */ /* 0x000fea0003800200 */
.L_x_2021:
        /* <DEDUP_REMOVED lines=10> */
.L_x_2024:
[----:B------:R-:W-:Y:S05]  /*1120*/  BSYNC.RECONVERGENT B0 ;  /* 0x0000000000007941 */ /* 0x000fea0003800200 */
.L_x_2023:
        /* <DEDUP_REMOVED lines=10> */
.L_x_2009:
        /* <DEDUP_REMOVED lines=23> */
.L_x_2025:
[----:B------:R-:W1:Y:S01]  /*1340*/  LDCU.64 UR12, c[0x0][0x3b8] ;  /* 0x00007700ff0c77ac */ /* 0x000e620008000a00 */
[----:B------:R-:W-:-:S04]  /*1350*/  UIADD3 UR15, UPT, UPT, UR9, UR10, URZ ;  /* 0x0000000a090f7290 */ /* 0x000fc8000fffe0ff */
[----:B-1----:R-:W-:Y:S02]  /*1360*/  UIMAD.WIDE.U32 UR4, UR15, UR12, URZ ;  /* 0x0000000c0f0472a5 */ /* 0x002fe4000f8e00ff */
[----:B------:R-:W-:-:S04]  /*1370*/  UIMAD UR15, UR15, UR13, URZ ;  /* 0x0000000d0f0f72a4 */ /* 0x000fc8000f8e02ff */
[----:B------:R-:W-:Y:S01]  /*1380*/  UIADD3 UR15, UPT, UPT, UR5, UR15, URZ ;  /* 0x0000000f050f7290 */ /* 0x000fe2000fffe0ff */
[----:B------:R-:W-:Y:S02]  /*1390*/  UMOV UR8, UR4 ;  /* 0x0000000400087c82 */ /* 0x000fe40008000000 */
.L_x_2026:
        /* <DEDUP_REMOVED lines=37> */
.L_x_2027:
[----:B------:R-:W1:Y:S01]  /*15f0*/  LDCU.64 UR6, c[0x0][0x3c0] ;  /* 0x00007800ff0677ac */ /* 0x000e620008000a00 */
[----:B------:R-:W-:-:S04]  /*1600*/  UIADD3 UR9, UPT, UPT, UR9, UR10, URZ ;  /* 0x0000000a09097290 */ /* 0x000fc8000fffe0ff */
[----:B-1----:R-:W-:Y:S02]  /*1610*/  UIMAD.WIDE.U32 UR32, UR9, UR6, URZ ;  /* 0x00000006092072a5 */ /* 0x002fe4000f8e00ff */
[----:B------:R-:W-:-:S04]  /*1620*/  UIMAD UR9, UR9, UR7, URZ ;  /* 0x00000007090972a4 */ /* 0x000fc8000f8e02ff */
[----:B------:R-:W-:-:S12]  /*1630*/  UIADD3 UR17, UPT, UPT, UR33, UR9, URZ ;  /* 0x0000000921117290 */ /* 0x000fd8000fffe0ff */
.L_x_2028:
        /* <DEDUP_REMOVED lines=139> */
[C---:B------:R-:W-:Y:S01]  /*1ef0*/  LOP3.LUT R12, R89.reuse, 0x1c0, RZ, 0xc0, !PT ;  /* 0x000001c0590c7812 */ /* 0x040fe200078ec0ff */
[----:B------:R-:W-:Y:S01]  /*1f00*/  @!P6 LDGSTS.E.BYPASS.LTC128B.128 [R227+0xa000], desc[UR24][R4.64+0x100] ;  /* 0x0a00010004e3efae */ /* 0x000fe2000b981a18 */
[----:B------:R-:W-:Y:S01]  /*1f10*/  UIMAD.WIDE.U32 UR14, UR14, UR32, URZ ;  /* 0x000000200e0e72a5 */ /* 0x000fe2000f8e00ff */
[----:B------:R-:W-:Y:S01]  /*1f20*/  LOP3.LUT R6, R89, 0x200, RZ, 0xc0, !PT ;  /* 0x0000020059067812 */ /* 0x000fe200078ec0ff */
[----:B------:R-:W-:Y:S01]  /*1f30*/  IMAD.U32 R17, RZ, RZ, UR17 ;  /* 0x00000011ff117e24 */ /* 0x000fe2000f8e00ff */
[----:B------:R2:W-:Y:S01]  /*1f40*/  @!P6 LDGSTS.E.BYPASS.LTC128B.128 [R227+0xe000], desc[UR24][R4.64+0x180] ;  /* 0x0e00018004e3efae */ /* 0x0005e2000b981a18 */
[----:B------:R-:W-:Y:S01]  /*1f50*/  UIADD3 UR11, UPT, UPT, UR15, UR11, URZ ;  /* 0x0000000b0f0b7290 */ /* 0x000fe2000fffe0ff */
[----:B------:R-:W-:Y:S01]  /*1f60*/  LOP3.LUT R221, R12, 0x38, R221, 0xf8, !PT ;  /* 0x000000380cdd7812 */ /* 0x000fe200078ef8dd */
[----:B------:R-:W-:Y:S01]  /*1f70*/  IMAD.U32 R3, RZ, RZ, UR15 ;  /* 0x0000000fff037e24 */ /* 0x000fe2000f8e00ff */
[----:B------:R-:W-:Y:S01]  /*1f80*/  @!P5 LDGSTS.E.BYPASS.LTC128B.128 [R227+0x3000], desc[UR24][R10.64] ;  /* 0x030000000ae3dfae */ /* 0x000fe2000b981a18 */
[----:B------:R-:W-:-:S02]  /*1f90*/  IMAD.U32 R230, RZ, RZ, UR21 ;  /* 0x00000015ffe67e24 */ /* 0x000fc4000f8e00ff */
[----:B------:R-:W-:Y:S01]  /*1fa0*/  IMAD.U32 R3, RZ, RZ, UR11 ;  /* 0x0000000bff037e24 */ /* 0x000fe2000f8e00ff */
[----:B------:R-:W-:Y:S01]  /*1fb0*/  @!P5 LDGSTS.E.BYPASS.LTC128B.128 [R227+0x7000], desc[UR24][R10.64+0x80] ;  /* 0x070000800ae3dfae */ /* 0x000fe2000b981a18 */
[C---:B-1----:R-:W-:Y:S01]  /*1fc0*/  @!P3 LEA R8, P0, R7.reuse, R226, 0x1 ;  /* 0x000000e20708b211 */ /* 0x042fe200078008ff */
[----:B------:R-:W-:Y:S02]  /*1fd0*/  IMAD.U32 R228, RZ, RZ, UR26 ;  /* 0x0000001affe47e24 */ /* 0x000fe4000f8e00ff */
        /* <DEDUP_REMOVED lines=15> */
[----:B-1----:R-:W-:-:S03]  /*20d0*/  IMAD.U32 R11, RZ, RZ, UR6 ;  /* 0x00000006ff0b7e24 */ /* 0x002fc6000f8e00ff */
[----:B------:R-:W-:Y:S01]  /*20e0*/  @!P3 LDGSTS.E.BYPASS.LTC128B.128 [R227+0x15000], desc[UR24][R8.64+0x100] ;  /* 0x1500010008e3bfae */ /* 0x000fe2000b981a18 */
[----:B------:R-:W-:-:S03]  /*20f0*/  @!P4 LEA R10, P2, R2, R224, 0x1 ;  /* 0x000000e0020ac211 */ /* 0x000fc600078408ff */
[----:B------:R1:W-:Y:S01]  /*2100*/  @!P3 LDGSTS.E.BYPASS.LTC128B.128 [R227+0x17000], desc[UR24][R8.64+0x180] ;  /* 0x1700018008e3bfae */ /* 0x0003e2000b981a18 */
[----:B------:R-:W-:Y:S01]  /*2110*/  @!P1 LEA.HI.X R4, R11, UR11, R4, 0x5, P0 ;  /* 0x0000000b0b049c11 */ /* 0x000fe200080f2c04 */
[----:B------:R-:W2:Y:S01]  /*2120*/  LDCU UR11, c[0x0][0x50c] ;  /* 0x0000a180ff0b77ac */ /* 0x000ea20008000800 */
[----:B------:R-:W-:Y:S01]  /*2130*/  @!P4 LEA.HI.X R11, R2, R222, R3, 0x1, P2 ;  /* 0x000000de020bc211 */ /* 0x000fe200010f0c03 */
[----:B------:R-:W0:Y:S01]  /*2140*/  LDGDEPBAR ;  /* 0x00000000000079af */ /* 0x000e220000000000 */
[C---:B------:R-:W-:Y:S02]  /*2150*/  LOP3.LUT R2, R221.reuse, 0x8, R90, 0x78, !PT ;  /* 0x00000008dd027812 */ /* 0x040fe400078e785a */
[----:B------:R-:W-:-:S03]  /*2160*/  LOP3.LUT R3, R221, 0x8, R0, 0x78, !PT ;  /* 0x00000008dd037812 */ /* 0x000fc600078e7800 */
[----:B------:R-:W-:Y:S02]  /*2170*/  IMAD.IADD R97, R7, 0x1, R2 ;  /* 0x0000000107617824 */ /* 0x000fe400078e0202 */
[----:B------:R-:W-:Y:S01]  /*2180*/  IMAD R220, R3, 0x2, R220 ;  /* 0x0000000203dc7824 */ /* 0x000fe200078e02dc */
[----:B------:R-:W-:Y:S02]  /*2190*/  LOP3.LUT R3, R0, 0x4, RZ, 0xc0, !PT ;  /* 0x0000000400037812 */ /* 0x000fe400078ec0ff */
[----:B------:R-:W-:Y:S02]  /*21a0*/  LEA R97, R97, UR5, 0x1 ;  /* 0x0000000561617c11 */ /* 0x000fe4000f8e08ff */
[----:B-1----:R-:W-:Y:S01]  /*21b0*/  @!P1 LEA R8, P0, R5, R224, 0x1 ;  /* 0x000000e005089211 */ /* 0x002fe200078008ff */
[----:B------:R-:W-:-:S04]  /*21c0*/  DEPBAR.LE SB0, 0x0 ;  /* 0x000080000000791a */ /* 0x000fc80000000000 */
[----:B------:R-:W-:Y:S01]  /*21d0*/  BAR.SYNC.DEFER_BLOCKING 0x0 ;  /* 0x0000000000007b1d */ /* 0x000fe20000010000 */
[----:B------:R-:W-:Y:S01]  /*21e0*/  @!P1 LEA.HI.X R9, R5, R222, R4, 0x1, P0 ;  /* 0x000000de05099211 */ /* 0x000fe200000f0c04 */
[----:B------:R-:W-:Y:S01]  /*21f0*/  IMAD.MOV.U32 R4, RZ, RZ, 0x20 ;  /* 0x00000020ff047424 */ /* 0x000fe200078e00ff */
[----:B------:R-:W-:Y:S01]  /*2200*/  ISETP.NE.AND P0, PT, R3, RZ, PT ;  /* 0x000000ff0300720c */ /* 0x000fe20003f05270 */
[----:B------:R-:W-:-:S03]  /*2210*/  VIADD R5, R220, UR5 ;  /* 0x00000005dc057c36 */ /* 0x000fc60008000000 */
        /* <DEDUP_REMOVED lines=35> */
[----:B------:R-:W2:Y:S04]  /*2450*/  LDSM.16.M88.4 R24, [R220+UR5+0x11800] ;  /* 0x01180005dc18783b */ /* 0x000ea80008000200 */
[----:B------:R-:W-:Y:S04]  /*2460*/  LDSM.16.M88.4 R72, [R94] ;  /* 0x000000005e48783b */ /* 0x000fe80000000200 */
[----:B------:R-:W2:Y:S04]  /*2470*/  LDSM.16.M88.4 R28, [R92+0x10000] ;  /* 0x010000005c1c783b */ /* 0x000ea80000000200 */
[----:B------:R-:W2:Y:S04]  /*2480*/  LDSM.16.M88.4 R12, [R92+0x10800] ;  /* 0x010800005c0c783b */ /* 0x000ea80000000200 */
[----:B-1----:R-:W1:Y:S04]  /*2490*/  LDSM.16.M88.4 R8, [R92+0x11000] ;  /* 0x011000005c08783b */ /* 0x002e680000000200 */
[----:B------:R-:W1:Y:S04]  /*24a0*/  LDSM.16.M88.4 R76, [R92+0x11800] ;  /* 0x011800005c4c783b */ /* 0x000e680000000200 */
[----:B------:R-:W-:Y:S01]  /*24b0*/  LDSM.16.M88.4 R32, [R95] ;  /* 0x000000005f20783b */ /* 0x000fe20000000200 */
[C---:B---3--:R-:W-:Y:S03]  /*24c0*/  HMMA.16816.F32 R20, R44.reuse, R16, RZ ;  /* 0x000000102c14723c */ /* 0x048fe600000018ff */
[----:B------:R-:W3:Y:S04]  /*24d0*/  LDSM.16.M88.4 R68, [R91+0x10000] ;  /* 0x010000005b44783b */ /* 0x000ee80000000200 */
[----:B------:R-:W3:Y:S01]  /*24e0*/  LDSM.16.M88.4 R40, [R91+0x10800] ;  /* 0x010800005b28783b */ /* 0x000ee20000000200 */
        /* <DEDUP_REMOVED lines=20> */
[----:B------:R-:W1:Y:S07]  /*2630*/  LDSM.16.M88.4 R8, [R93] ;  /* 0x000000005d08783b */ /* 0x000e6e0000000200 */
[C---:B------:R-:W-:Y:S08]  /*2640*/  HMMA.16816.F32 R48, R72.reuse, R76, R48 ;  /* 0x0000004c4830723c */ /* 0x040ff00000001830 */
[----:B------:R-:W-:Y:S01]  /*2650*/  HMMA.16816.F32 R44, R72, R78, R44 ;  /* 0x0000004e482c723c */ /* 0x000fe2000000182c */
[----:B------:R-:W4:Y:S04]  /*2660*/  LDSM.16.M88.4 R76, [R3+0x11000] ;  /* 0x01100000034c783b */ /* 0x000f280000000200 */
[----:B------:R-:W5:Y:S03]  /*2670*/  LDSM.16.M88.4 R72, [R3+0x11800] ;  /* 0x011800000348783b */ /* 0x000f660000000200 */
[C---:B---3--:R-:W-:Y:S08]  /*2680*/  HMMA.16816.F32 R20, R32.reuse, R68, R20 ;  /* 0x000000442014723c */ /* 0x048ff00000001814 */
[C---:B------:R-:W-:Y:S01]  /*2690*/  HMMA.16816.F32 R16, R32.reuse, R70, R16 ;  /* 0x000000462010723c */ /* 0x040fe20000001810 */
[----:B------:R-:W-:Y:S07]  /*26a0*/  LDSM.16.M88.4 R68, [R220+UR5+0x12000] ;  /* 0x01200005dc44783b */ /* 0x000fee0008000200 */
        /* <DEDUP_REMOVED lines=8> */
[----:B------:R-:W3:Y:S04]  /*2730*/  LDSM.16.M88.4 R36, [R220+UR5+0x13000] ;  /* 0x01300005dc24783b */ /* 0x000ee80008000200 */
[----:B------:R-:W3:Y:S03]  /*2740*/  LDSM.16.M88.4 R32, [R220+UR5+0x13800] ;  /* 0x01380005dc20783b */ /* 0x000ee60008000200 */
[C---:B-1----:R-:W-:Y:S08]  /*2750*/  HMMA.16816.F32 R20, R8.reuse, R28, R20 ;  /* 0x0000001c0814723c */ /* 0x042ff00000001814 */
[C---:B------:R-:W-:Y:S01]  /*2760*/  HMMA.16816.F32 R16, R8.reuse, R30, R16 ;  /* 0x0000001e0810723c */ /* 0x040fe20000001810 */
[----:B------:R-:W-:Y:S07]  /*2770*/  LDSM.16.M88.4 R28, [R94+0x4000] ;  /* 0x004000005e1c783b */ /* 0x000fee0000000200 */
[C---:B------:R-:W-:Y:S08]  /*2780*/  HMMA.16816.F32 R64, R8.reuse, R12, R64 ;  /* 0x0000000c0840723c */ /* 0x040ff00000001840 */
[C---:B------:R-:W-:Y:S01]  /*2790*/  HMMA.16816.F32 R60, R8.reuse, R14, R60 ;  /* 0x0000000e083c723c */ /* 0x040fe2000000183c */
[----:B------:R-:W1:Y:S07]  /*27a0*/  LDSM.16.M88.4 R12, [R92+0x12000] ;  /* 0x012000005c0c783b */ /* 0x000e6e0000000200 */
[C---:B----4-:R-:W-:Y:S08]  /*27b0*/  HMMA.16816.F32 R56, R8.reuse, R76, R56 ;  /* 0x0000004c0838723c */ /* 0x050ff00000001838 */
[C---:B------:R-:W-:Y:S01]  /*27c0*/  HMMA.16816.F32 R52, R8.reuse, R78, R52 ;  /* 0x0000004e0834723c */ /* 0x040fe20000001834 */
[----:B------:R-:W-:Y:S07]  /*27d0*/  LDSM.16.M88.4 R76, [R92+0x13000] ;  /* 0x013000005c4c783b */ /* 0x000fee0000000200 */
[C---:B-----5:R-:W-:Y:S08]  /*27e0*/  HMMA.16816.F32 R48, R8.reuse, R72, R48 ;  /* 0x000000480830723c */ /* 0x060ff00000001830 */
[----:B------:R-:W-:Y:S01]  /*27f0*/  HMMA.16816.F32 R44, R8, R74, R44 ;  /* 0x0000004a082c723c */ /* 0x000fe2000000182c */
[----:B------:R-:W4:Y:S04]  /*2800*/  LDSM.16.M88.4 R8, [R92+0x12800] ;  /* 0x012800005c08783b */ /* 0x000f280000000200 */
[----:B------:R-:W-:Y:S03]  /*2810*/  LDSM.16.M88.4 R72, [R91+0x12800] ;  /* 0x012800005b48783b */ /* 0x000fe60000000200 */
        /* <DEDUP_REMOVED lines=8> */
[----:B------:R-:W2:Y:S07]  /*28a0*/  LDSM.16.M88.4 R36, [R92+0x13800] ;  /* 0x013800005c24783b */ /* 0x000eae0000000200 */
[C---:B------:R-:W-:Y:S08]  /*28b0*/  HMMA.16816.F32 R48, R24.reuse, R32, R48 ;  /* 0x000000201830723c */ /* 0x040ff00000001830 */
[----:B------:R-:W-:Y:S01]  /*28c0*/  HMMA.16816.F32 R44, R24, R34, R44 ;  /* 0x00000022182c723c */ /* 0x000fe2000000182c */
[----:B------:R-:W-:Y:S04]  /*28d0*/  LDSM.16.M88.4 R32, [R95+0x4000] ;  /* 0x004000005f20783b */ /* 0x000fe80000000200 */
        /* <DEDUP_REMOVED lines=9> */
[----:B------:R-:W-:Y:S07]  /*2970*/  LDSM.16.M88.4 R76, [R220+UR5+0x14000] ;  /* 0x01400005dc4c783b */ /* 0x000fee0008000200 */
[C---:B--2---:R-:W-:Y:S08]  /*2980*/  HMMA.16816.F32 R48, R28.reuse, R36, R48 ;  /* 0x000000241c30723c */ /* 0x044ff00000001830 */
[----:B------:R-:W-:Y:S01]  /*2990*/  HMMA.16816.F32 R44, R28, R38, R44 ;  /* 0x000000261c2c723c */ /* 0x000fe2000000182c */
[----:B------:R-:W2:Y:S04]  /*29a0*/  LDSM.16.M88.4 R28, [R3+0x13000] ;  /* 0x01300000031c783b */ /* 0x000ea80000000200 */
[----:B------:R-:W-:Y:S03]  /*29b0*/  LDSM.16.M88.4 R36, [R97+0x8000] ;  /* 0x008000006124783b */ /* 0x000fe60000000200 */
[C---:B---3--:R-:W-:Y:S08]  /*29c0*/  HMMA.16816.F32 R20, R32.reuse, R24, R20 ;  /* 0x000000182014723c */ /* 0x048ff00000001814 */
[C---:B------:R-:W-:Y:S01]  /*29d0*/  HMMA.16816.F32 R16, R32.reuse, R26, R16 ;  /* 0x0000001a2010723c */ /* 0x040fe20000001810 */
[----:B------:R-:W3:Y:S07]  /*29e0*/  LDSM.16.M88.4 R24, [R3+0x13800] ;  /* 0x013800000318783b */ /* 0x000eee0000000200 */
[C---:B------:R-:W-:Y:S08]  /*29f0*/  HMMA.16816.F32 R64, R32.reuse, R72, R64 ;  /* 0x000000482040723c */ /* 0x040ff00000001840 */
[C---:B------:R-:W-:Y:S01]  /*2a00*/  HMMA.16816.F32 R60, R32.reuse, R74, R60 ;  /* 0x0000004a203c723c */ /* 0x040fe2000000183c */
[----:B------:R-:W4:Y:S07]  /*2a10*/  LDSM.16.M88.4 R72, [R220+UR5+0x14800] ;  /* 0x01480005dc48783b */ /* 0x000f2e0008000200 */
        /* <DEDUP_REMOVED lines=23> */
[C---:B----4-:R-:W-:Y:S08]  /*2b90*/  HMMA.16816.F32 R64, R36.reuse, R72, R64 ;  /* 0x000000482440723c */ /* 0x050ff00000001840 */
[C---:B------:R-:W-:Y:S01]  /*2ba0*/  HMMA.16816.F32 R60, R36.reuse, R74, R60 ;  /* 0x0000004a243c723c */ /* 0x040fe2000000183c */
[----:B------:R-:W4:Y:S07]  /*2bb0*/  LDSM.16.M88.4 R72, [R91+0x15000] ;  /* 0x015000005b48783b */ /* 0x000f2e0000000200 */
[C---:B-----5:R-:W-:Y:S08]  /*2bc0*/  HMMA.16816.F32 R56, R36.reuse, R68, R56 ;  /* 0x000000442438723c */ /* 0x060ff00000001838 */
[C---:B------:R-:W-:Y:S01]  /*2bd0*/  HMMA.16816.F32 R52, R36.reuse, R70, R52 ;  /* 0x000000462434723c */ /* 0x040fe20000001834 */
[----:B------:R-:W5:Y:S07]  /*2be0*/  LDSM.16.M88.4 R68, [R91+0x15800] ;  /* 0x015800005b44783b */ /* 0x000f6e0000000200 */
[C---:B------:R-:W-:Y:S08]  /*2bf0*/  HMMA.16816.F32 R48, R36.reuse, R40, R48 ;  /* 0x000000282430723c */ /* 0x040ff00000001830 */
[----:B------:R-:W-:Y:S01]  /*2c00*/  HMMA.16816.F32 R44, R36, R42, R44 ;  /* 0x0000002a242c723c */ /* 0x000fe2000000182c */
[----:B------:R-:W-:Y:S04]  /*2c10*/  LDSM.16.M88.4 R40, [R93+0x8000] ;  /* 0x008000005d28783b */ /* 0x000fe80000000200 */
[----:B------:R-:W5:Y:S03]  /*2c20*/  LDSM.16.M88.4 R36, [R3+0x14000] ;  /* 0x014000000324783b */ /* 0x000f660000000200 */
        /* <DEDUP_REMOVED lines=12> */
[----:B------:R-:W2:Y:S03]  /*2cf0*/  LDSM.16.M88.4 R8, [R220+UR5+0x16000] ;  /* 0x01600005dc08783b */ /* 0x000ea60008000200 */
[C---:B------:R-:W-:Y:S08]  /*2d00*/  HMMA.16816.F32 R20, R80.reuse, R84, R20 ;  /* 0x000000545014723c */ /* 0x040ff00000001814 */
[C---:B------:R-:W-:Y:S08]  /*2d10*/  HMMA.16816.F32 R16, R80.reuse, R86, R16 ;  /* 0x000000565010723c */ /* 0x040ff00000001810 */
[C---:B----4-:R-:W-:Y:S08]  /*2d20*/  HMMA.16816.F32 R56, R80.reuse, R72, R56 ;  /* 0x000000485038723c */ /* 0x050ff00000001838 */
[C---:B------:R-:W-:Y:S01]  /*2d30*/  HMMA.16816.F32 R52, R80.reuse, R74, R52 ;  /* 0x0000004a5034723c */ /* 0x040fe20000001834 */
[----:B------:R-:W3:Y:S07]  /*2d40*/  LDSM.16.M88.4 R72, [R220+UR5+0x16800] ;  /* 0x01680005dc48783b */ /* 0x000eee0008000200 */
[C---:B-----5:R-:W-:Y:S08]  /*2d50*/  HMMA.16816.F32 R48, R80.reuse, R68, R48 ;  /* 0x000000445030723c */ /* 0x060ff00000001830 */
[C---:B------:R-:W-:Y:S08]  /*2d60*/  HMMA.16816.F32 R44, R80.reuse, R70, R44 ;  /* 0x00000046502c723c */ /* 0x040ff0000000182c */
[----:B------:R-:W-:Y:S08]  /*2d70*/  HMMA.16816.F32 R64, R80, R76, R64 ;  /* 0x0000004c5040723c */ /* 0x000ff00000001840 */
[C---:B------:R-:W-:Y:S01]  /*2d80*/  HMMA.16816.F32 R68, R40.reuse, R36, R20 ;  /* 0x000000242844723c */ /* 0x040fe20000001814 */
[----:B------:R-:W-:Y:S07]  /*2d90*/  LDSM.16.M88.4 R20, [R94+0xc000] ;  /* 0x00c000005e14783b */ /* 0x000fee0000000200 */
[----:B------:R-:W-:Y:S01]  /*2da0*/  HMMA.16816.F32 R16, R40, R38, R16 ;  /* 0x000000262810723c */ /* 0x000fe20000001810 */
[----:B------:R-:W-:Y:S07]  /*2db0*/  LDSM.16.M88.4 R36, [R93+0xc000] ;  /* 0x00c000005d24783b */ /* 0x000fee0000000200 */
[----:B------:R-:W-:Y:S01]  /*2dc0*/  HMMA.16816.F32 R60, R80, R78, R60 ;  /* 0x0000004e503c723c */ /* 0x000fe2000000183c */
[----:B------:R-:W4:Y:S07]  /*2dd0*/  LDSM.16.M88.4 R76, [R92+0x16000] ;  /* 0x016000005c4c783b */ /* 0x000f2e0000000200 */
[----:B-1----:R-:W-:Y:S08]  /*2de0*/  HMMA.16816.F32 R64, R40, R32, R64 ;  /* 0x000000202840723c */ /* 0x002ff00000001840 */
[C---:B--2---:R-:W-:Y:S08]  /*2df0*/  HMMA.16816.F32 R68, R12.reuse, R8, R68 ;  /* 0x000000080c44723c */ /* 0x044ff00000001844 */
[----:B------:R-:W-:Y:S01]  /*2e00*/  HMMA.16816.F32 R16, R12, R10, R16 ;  /* 0x0000000a0c10723c */ /* 0x000fe20000001810 */
[----:B------:R-:W1:Y:S07]  /*2e10*/  LDSM.16.M88.4 R8, [R220+UR5+0x17000] ;  /* 0x01700005dc08783b */ /* 0x000e6e0008000200 */
[C---:B------:R-:W-:Y:S01]  /*2e20*/  HMMA.16816.F32 R60, R40.reuse, R34, R60 ;  /* 0x00000022283c723c */ /* 0x040fe2000000183c */
[----:B------:R-:W2:Y:S07]  /*2e30*/  LDSM.16.M88.4 R32, [R92+0x16800] ;  /* 0x016800005c20783b */ /* 0x000eae0000000200 */
        /* <DEDUP_REMOVED lines=8> */
[----:B------:R-:W-:Y:S01]  /*2ec0*/  HMMA.16816.F32 R72, R12, R74, R60 ;  /* 0x0000004a0c48723c */ /* 0x000fe2000000183c */
[----:B------:R-:W3:Y:S07]  /*2ed0*/  LDSM.16.M88.4 R60, [R91+0x16800] ;  /* 0x016800005b3c783b */ /* 0x000eee0000000200 */
[C---:B----4-:R-:W-:Y:S08]  /*2ee0*/  HMMA.16816.F32 R16, R20.reuse, R78, R16 ;  /* 0x0000004e1410723c */ /* 0x050ff00000001810 */
[----:B------:R-:W-:Y:S01]  /*2ef0*/  HMMA.16816.F32 R68, R20, R76, R68 ;  /* 0x0000004c1444723c */ /* 0x000fe20000001844 */
[----:B------:R-:W4:Y:S07]  /*2f00*/  LDSM.16.M88.4 R76, [R220+UR5+0x17800] ;  /* 0x01780005dc4c783b */ /* 0x000f2e0008000200 */
[C---:B-1----:R-:W-:Y:S08]  /*2f10*/  HMMA.16816.F32 R56, R12.reuse, R8, R56 ;  /* 0x000000080c38723c */ /* 0x042ff00000001838 */
[----:B------:R-:W-:Y:S01]  /*2f20*/  HMMA.16816.F32 R52, R12, R10, R52 ;  /* 0x0000000a0c34723c */ /* 0x000fe20000001834 */
[----:B------:R-:W1:Y:S07]  /*2f30*/  LDSM.16.M88.4 R8, [R3+0x16800] ;  /* 0x016800000308783b */ /* 0x000e6e0000000200 */
[----:B--2---:R-:W-:Y:S08]  /*2f40*/  HMMA.16816.F32 R64, R20, R32, R64 ;  /* 0x000000201440723c */ /* 0x004ff00000001840 */
[C---:B-----5:R-:W-:Y:S08]  /*2f50*/  HMMA.16816.F32 R16, R24.reuse, R30, R16 ;  /* 0x0000001e1810723c */ /* 0x060ff00000001810 */
[----:B------:R-:W-:Y:S01]  /*2f60*/  HMMA.16816.F32 R68, R24, R28, R68 ;  /* 0x0000001c1844723c */ /* 0x000fe20000001844 */
[----:B------:R-:W2:Y:S04]  /*2f70*/  LDSM.16.M88.4 R28, [R92+0x17000] ;  /* 0x017000005c1c783b */ /* 0x000ea80000000200 */
[----:B------:R-:W-:Y:S03]  /*2f80*/  LDSM.16.M88.4 R92, [R92+0x17800] ;  /* 0x017800005c5c783b */ /* 0x000fe60000000200 */
[----:B------:R-:W-:Y:S01]  /*2f90*/  HMMA.16816.F32 R72, R20, R34, R72 ;  /* 0x000000221448723c */ /* 0x000fe20000001848 */
[----:B------:R-:W-:-:S05]  /*2fa0*/  IMAD.SHL.U32 R35, R0, 0x2, RZ ;  /* 0x0000000200237824 */ /* 0x000fca00078e00ff */
[----:B------:R-:W-:Y:S02]  /*2fb0*/  LOP3.LUT R35, R35, 0x6, RZ, 0xc0, !PT ;  /* 0x0000000623237812 */ /* 0x000fe400078ec0ff */
[----:B---3--:R-:W-:Y:S02]  /*2fc0*/  HMMA.16816.F32 R64, R24, R60, R64 ;  /* 0x0000003c1840723c */ /* 0x008fe40000001840 */
[----:B------:R-:W-:-:S06]  /*2fd0*/  LOP3.LUT R35, R35, UR31, RZ, 0xfc, !PT ;  /* 0x0000001f23237c12 */ /* 0x000fcc000f8efcff */
[----:B------:R-:W-:Y:S08]  /*2fe0*/  HMMA.16816.F32 R16, R36, R42, R16 ;  /* 0x0000002a2410723c */ /* 0x000ff00000001810 */
[C---:B----4-:R-:W-:Y:S08]  /*2ff0*/  HMMA.16816.F32 R48, R12.reuse, R76, R48 ;  /* 0x0000004c0c30723c */ /* 0x050ff00000001830 */
[----:B------:R-:W-:Y:S01]  /*3000*/  HMMA.16816.F32 R44, R12, R78, R44 ;  /* 0x0000004e0c2c723c */ /* 0x000fe2000000182c */
[----:B------:R-:W3:Y:S02]  /*3010*/  LDSM.16.M88.4 R12, [R91+0x17000] ;  /* 0x017000005b0c783b */ /* 0x000ee40000000200 */
[----:B------:R-:W-:Y:S01]  /*3020*/  FMUL.FTZ R16, R16, UR11 ;  /* 0x0000000b10107c20 */ /* 0x000fe20008410000 */
[----:B------:R-:W-:Y:S01]  /*3030*/  FMUL.FTZ R34, R17, UR11 ;  /* 0x0000000b11227c20 */ /* 0x000fe20008410000 */
[----:B------:R-:W-:Y:S01]  /*3040*/  FMUL.FTZ R60, R18, UR11 ;  /* 0x0000000b123c7c20 */ /* 0x000fe20008410000 */
[----:B------:R-:W-:-:S02]  /*3050*/  FMUL.FTZ R43, R19, UR11 ;  /* 0x0000000b132b7c20 */ /* 0x000fc40008410000 */
[----:B------:R-:W-:Y:S02]  /*3060*/  HMMA.16816.F32 R72, R24, R62, R72 ;  /* 0x0000003e1848723c */ /* 0x000fe40000001848 */
[----:B------:R-:W-:Y:S06]  /*3070*/  MUFU.TANH R34, R34 ;  /* 0x0000002200227308 */ /* 0x000fec0000002400 */
[C---:B------:R-:W-:Y:S02]  /*3080*/  HMMA.16816.F32 R68, R36.reuse, R40, R68 ;  /* 0x000000282444723c */ /* 0x040fe40000001844 */
[----:B------:R4:W-:Y:S06]  /*3090*/  MUFU.TANH R40, R16 ;  /* 0x0000001000287308 */ /* 0x0009ec0000002400 */
[----:B-1----:R-:W-:Y:S01]  /*30a0*/  HMMA.16816.F32 R64, R36, R8, R64 ;  /* 0x000000082440723c */ /* 0x002fe20000001840 */
[----:B------:R-:W-:Y:S01]  /*30b0*/  SHF.R.U32.HI R8, RZ, 0x2, R0 ;  /* 0x00000002ff087819 */ /* 0x000fe20000011600 */
[----:B------:R-:W-:Y:S03]  /*30c0*/  MUFU.TANH R60, R60 ;  /* 0x0000003c003c7308 */ /* 0x000fe60000002400 */
[----:B------:R-:W-:-:S03]  /*30d0*/  LOP3.LUT R8, R8, 0x7, RZ, 0xc0, !PT ;  /* 0x0000000708087812 */ /* 0x000fc600078ec0ff */
[----:B--2---:R-:W-:Y:S01]  /*30e0*/  HMMA.16816.F32 R56, R20, R28, R56 ;  /* 0x0000001c1438723c */ /* 0x004fe20000001838 */
[----:B------:R-:W-:Y:S01]  /*30f0*/  IADD3 R229, PT, PT, R8, UR23, R229 ;  /* 0x0000001708e57c10 */ /* 0x000fe2000fffe0e5 */
[----:B------:R-:W-:Y:S02]  /*3100*/  IMAD.U32 R8, RZ, RZ, UR22 ;  /* 0x00000016ff087e24 */ /* 0x000fe4000f8e00ff */
[----:B------:R-:W-:Y:S01]  /*3110*/  FMUL.FTZ R32, R69, UR11 ;  /* 0x0000000b45207c20 */ /* 0x000fe20008410000 */
[----:B----4-:R-:W1:Y:S01]  /*3120*/  LDSM.16.M88.4 R16, [R3+0x17000] ;  /* 0x017000000310783b */ /* 0x010e620000000200 */
[----:B------:R-:W-:Y:S01]  /*3130*/  IADD3 R230, PT, PT, R229, UR26, -R230 ;  /* 0x0000001ae5e67c10 */ /* 0x000fe2000fffe8e6 */
[----:B------:R-:W-:Y:S01]  /*3140*/  FMUL.FTZ R33, R71, UR11 ;  /* 0x0000000b47217c20 */ /* 0x000fe20008410000 */
[----:B------:R-:W-:Y:S01]  /*3150*/  IADD3 R229, PT, PT, R229, 0x1, R8 ;  /* 0x00000001e5e57810 */ /* 0x000fe20007ffe008 */
[----:B------:R-:W-:Y:S01]  /*3160*/  HMMA.16816.F32 R72, R36, R10, R72 ;  /* 0x0000000a2448723c */ /* 0x000fe20000001848 */
[----:B------:R-:W2:Y:S01]  /*3170*/  LDSM.16.M88.4 R8, [R91+0x17800] ;  /* 0x017800005b08783b */ /* 0x000ea20000000200 */
[----:B------:R-:W4:Y:S01]  /*3180*/  MUFU.TANH R32, R32 ;  /* 0x0000002000207308 */ /* 0x000f220000002400 */
[C---:B------:R-:W-:Y:S01]  /*3190*/  VIADDMNMX R228, R229.reuse, 0x8, R228, PT ;  /* 0x00000008e5e47846 */ /* 0x040fe200038001e4 */
[----:B------:R-:W-:Y:S01]  /*31a0*/  VIADD R42, R230, 0x8 ;  /* 0x00000008e62a7836 */ /* 0x000fe20000000000 */
[----:B------:R-:W-:Y:S01]  /*31b0*/  VIMNMX R229, PT, PT, R229, UR26, PT ;  /* 0x0000001ae5e57c48 */ /* 0x000fe2000bfe0100 */
[----:B------:R-:W-:Y:S01]  /*31c0*/  FMUL.FTZ R61, R64, UR11 ;  /* 0x0000000b403d7c20 */ /* 0x000fe20008410000 */
[----:B------:R-:W-:Y:S01]  /*31d0*/  FMUL.FTZ R66, R66, UR11 ;  /* 0x0000000b42427c20 */ /* 0x000fe20008410000 */
[----:B------:R-:W-:Y:S01]  /*31e0*/  HMMA.16816.F32 R52, R20, R30, R52 ;  /* 0x0000001e1434723c */ /* 0x000fe20000001834 */
[----:B------:R-:W5:Y:S01]  /*31f0*/  LDSM.16.M88.4 R28, [R3+0x17800] ;  /* 0x01780000031c783b */ /* 0x000f620000000200 */
[----:B------:R-:W4:Y:S01]  /*3200*/  MUFU.TANH R33, R33 ;  /* 0x0000002100217308 */ /* 0x000f220000002400 */
[----:B------:R-:W-:Y:S01]  /*3210*/  FMUL.FTZ R62, R65, UR11 ;  /* 0x0000000b413e7c20 */ /* 0x000fe20008410000 */
[----:B------:R-:W-:Y:S01]  /*3220*/  FMUL.FTZ R63, R67, UR11 ;  /* 0x0000000b433f7c20 */ /* 0x000fe20008410000 */
[----:B------:R-:W-:Y:S01]  /*3230*/  FMUL.FTZ R70, R70, UR11 ;  /* 0x0000000b46467c20 */ /* 0x000fe20008410000 */
[----:B------:R-:W-:-:S04]  /*3240*/  DEPBAR.LE SB0, 0x0 ;  /* 0x000080000000791a */ /* 0x000fc80000000000 */
[----:B---3--:R-:W-:Y:S01]  /*3250*/  HMMA.16816.F32 R56, R24, R12, R56 ;  /* 0x0000000c1838723c */ /* 0x008fe20000001838 */
[----:B------:R-:W-:Y:S01]  /*3260*/  VIADD R13, R35, 0x1 ;  /* 0x00000001230d7836 */ /* 0x000fe20000000000 */
[----:B------:R-:W3:Y:S01]  /*3270*/  MUFU.TANH R43, R43 ;  /* 0x0000002b002b7308 */ /* 0x000ee20000002400 */
[----:B------:R-:W-:Y:S01]  /*3280*/  FMUL.FTZ R64, R72, UR11 ;  /* 0x0000000b48407c20 */ /* 0x000fe20008410000 */
[----:B------:R-:W-:Y:S01]  /*3290*/  FMUL.FTZ R65, R73, UR11 ;  /* 0x0000000b49417c20 */ /* 0x000fe20008410000 */
[----:B------:R-:W-:Y:S01]  /*32a0*/  FMUL.FTZ R75, R75, UR11 ;  /* 0x0000000b4b4b7c20 */ /* 0x000fe20008410000 */
[----:B------:R-:W-:Y:S02]  /*32b0*/  ISETP.GT.AND P2, PT, R230, R13, PT ;  /* 0x0000000de600720c */ /* 0x000fe40003f44270 */
[----:B------:R-:W-:Y:S01]  /*32c0*/  HMMA.16816.F32 R48, R20, R92, R48 ;  /* 0x0000005c1430723c */ /* 0x000fe20000001830 */
[----:B------:R-:W-:Y:S01]  /*32d0*/  ISETP.GE.AND P3, PT, R13, R229, PT ;  /* 0x000000e50d00720c */ /* 0x000fe20003f66270 */
[----:B------:R-:W5:Y:S01]  /*32e0*/  MUFU.TANH R61, R61 ;  /* 0x0000003d003d7308 */ /* 0x000f620000002400 */
[----:B------:R-:W-:-:S02]  /*32f0*/  ISETP.GT.AND P5, PT, R42, R13, PT ;  /* 0x0000000d2a00720c */ /* 0x000fc40003fa4270 */
[-C--:B------:R-:W-:Y:S01]  /*3300*/  ISETP.GE.AND P4, PT, R13, R228.reuse, PT ;  /* 0x000000e40d00720c */ /* 0x080fe20003f86270 */
[----:B------:R-:W-:Y:S01]  /*3310*/  VIADD R13, R35, 0x8 ;  /* 0x00000008230d7836 */ /* 0x000fe20000000000 */
[----:B----4-:R-:W-:Y:S01]  /*3320*/  FSEL R41, R32, -INF , !P2 ;  /* 0xff80000020297808 */ /* 0x010fe20005000000 */
[----:B------:R-:W-:Y:S01]  /*3330*/  HMMA.16816.F32 R52, R24, R14, R52 ;  /* 0x0000000e1834723c */ /* 0x000fe20000001834 */
[----:B------:R-:W-:Y:S01]  /*3340*/  FSEL R33, R33, -INF , !P5 ;  /* 0xff80000021217808 */ /* 0x000fe20006800000 */
[----:B------:R-:W4:Y:S01]  /*3350*/  MUFU.TANH R12, R66 ;  /* 0x00000042000c7308 */ /* 0x000f220000002400 */
[----:B------:R-:W-:Y:S01]  /*3360*/  ISETP.GT.AND P6, PT, R230, R13, PT ;  /* 0x0000000de600720c */ /* 0x000fe20003fc4270 */
[----:B------:R-:W-:Y:S01]  /*3370*/  FMUL.FTZ R32, R74, UR11 ;  /* 0x0000000b4a207c20 */ /* 0x000fe20008410000 */
[----:B------:R-:W-:Y:S02]  /*3380*/  FSEL R41, R41, -INF , !P3 ;  /* 0xff80000029297808 */ /* 0x000fe40005800000 */
[C---:B------:R-:W-:Y:S01]  /*3390*/  ISETP.GE.AND P2, PT, R13.reuse, R229, PT ;  /* 0x000000e50d00720c */ /* 0x040fe20003f46270 */
[----:B-1----:R-:W-:Y:S01]  /*33a0*/  HMMA.16816.F32 R56, R36, R16, R56 ;  /* 0x000000102438723c */ /* 0x002fe20000001838 */
[----:B------:R-:W-:Y:S01]  /*33b0*/  ISETP.GT.AND P3, PT, R42, R13, PT ;  /* 0x0000000d2a00720c */ /* 0x000fe20003f64270 */
[----:B------:R-:W1:Y:S01]  /*33c0*/  MUFU.TANH R62, R62 ;  /* 0x0000003e003e7308 */ /* 0x000e620000002400 */
[----:B------:R-:W-:Y:S01]  /*33d0*/  ISETP.GE.AND P5, PT, R13, R228, PT ;  /* 0x000000e40d00720c */ /* 0x000fe20003fa6270 */
[----:B------:R-:W-:Y:S01]  /*33e0*/  VIADD R13, R35, 0x9 ;  /* 0x00000009230d7836 */ /* 0x000fe20000000000 */
[----:B------:R-:W-:-:S02]  /*33f0*/  FSEL R15, R40, -INF , !P6 ;  /* 0xff800000280f7808 */ /* 0x000fc40007000000 */
[----:B------:R-:W-:Y:S01]  /*3400*/  FSEL R14, R33, -INF , !P4 ;  /* 0xff800000210e7808 */ /* 0x000fe20006000000 */
[----:B------:R-:W-:Y:S01]  /*3410*/  HMMA.16816.F32 R44, R20, R94, R44 ;  /* 0x0000005e142c723c */ /* 0x000fe2000000182c */
[----:B------:R-:W-:Y:S01]  /*3420*/  FSEL R33, R15, -INF , !P2 ;  /* 0xff8000000f217808 */ /* 0x000fe20005000000 */
[----:B------:R-:W1:Y:S01]  /*3430*/  MUFU.TANH R63, R63 ;  /* 0x0000003f003f7308 */ /* 0x000e620000002400 */
[----:B------:R-:W-:Y:S01]  /*3440*/  FSEL R60, R60, -INF , !P3 ;  /* 0xff8000003c3c7808 */ /* 0x000fe20005800000 */
[C---:B------:R-:W-:Y:S01]  /*3450*/  VIADD R15, R35.reuse, 0x11 ;  /* 0x00000011230f7836 */ /* 0x040fe20000000000 */
[----:B------:R-:W-:Y:S01]  /*3460*/  ISETP.GT.AND P6, PT, R230, R13, PT ;  /* 0x0000000de600720c */ /* 0x000fe20003fc4270 */
[----:B------:R-:W-:Y:S01]  /*3470*/  VIADD R21, R35, 0x19 ;  /* 0x0000001923157836 */ /* 0x000fe20000000000 */
[C---:B------:R-:W-:Y:S01]  /*3480*/  ISETP.GE.AND P4, PT, R13.reuse, R229, PT ;  /* 0x000000e50d00720c */ /* 0x040fe20003f86270 */
[----:B--2---:R-:W-:Y:S01]  /*3490*/  HMMA.16816.F32 R48, R24, R8, R48 ;  /* 0x000000081830723c */ /* 0x004fe20000001830 */
[----:B------:R-:W-:Y:S01]  /*34a0*/  ISETP.GT.AND P2, PT, R42, R13, PT ;  /* 0x0000000d2a00720c */ /* 0x000fe20003f44270 */
[----:B------:R-:W2:Y:S01]  /*34b0*/  MUFU.TANH R64, R64 ;  /* 0x0000004000407308 */ /* 0x000ea20000002400 */
[-C--:B------:R-:W-:Y:S01]  /*34c0*/  ISETP.GE.AND P3, PT, R13, R228.reuse, PT ;  /* 0x000000e40d00720c */ /* 0x080fe20003f66270 */
[----:B------:R-:W-:Y:S01]  /*34d0*/  VIADD R13, R35, 0x10 ;  /* 0x00000010230d7836 */ /* 0x000fe20000000000 */
[----:B------:R-:W-:Y:S01]  /*34e0*/  FSEL R9, R34, -INF , !P6 ;  /* 0xff80000022097808 */ /* 0x000fe20007000000 */
[----:B------:R-:W-:Y:S01]  /*34f0*/  FMUL.FTZ R56, R56, UR11 ;  /* 0x0000000b38387c20 */ /* 0x000fe20008410000 */
[----:B------:R-:W-:Y:S01]  /*3500*/  FSEL R8, R60, -INF , !P5 ;  /* 0xff8000003c087808 */ /* 0x000fe20006800000 */
[----:B------:R-:W-:Y:S01]  /*3510*/  HMMA.16816.F32 R52, R36, R18, R52 ;  /* 0x000000122434723c */ /* 0x000fe20000001834 */
[----:B------:R-:W-:Y:S01]  /*3520*/  ISETP.GT.AND P6, PT, R230, R13, PT ;  /* 0x0000000de600720c */ /* 0x000fe20003fc4270 */
[----:B------:R-:W2:Y:S01]  /*3530*/  MUFU.TANH R32, R32 ;  /* 0x0000002000207308 */ /* 0x000ea20000002400 */
[----:B------:R-:W-:Y:S01]  /*3540*/  FSEL R9, R9, -INF , !P4 ;  /* 0xff80000009097808 */ /* 0x000fe20006000000 */
[----:B------:R-:W-:Y:S01]  /*3550*/  FMUL.FTZ R18, R58, UR11 ;  /* 0x0000000b3a127c20 */ /* 0x000fe20008410000 */
[----:B---3--:R-:W-:Y:S01]  /*3560*/  FSEL R16, R43, -INF , !P2 ;  /* 0xff8000002b107808 */ /* 0x008fe20005000000 */
[----:B------:R-:W-:Y:S01]  /*3570*/  FMUL.FTZ R57, R57, UR11 ;  /* 0x0000000b39397c20 */ /* 0x000fe20008410000 */
[C---:B------:R-:W-:Y:S01]  /*3580*/  ISETP.GE.AND P5, PT, R13.reuse, R229, PT ;  /* 0x000000e50d00720c */ /* 0x040fe20003fa6270 */
[----:B------:R-:W-:Y:S01]  /*3590*/  HMMA.16816.F32 R44, R24, R10, R44 ;  /* 0x0000000a182c723c */ /* 0x000fe2000000182c */
[----:B------:R-:W-:Y:S01]  /*35a0*/  ISETP.GT.AND P4, PT, R42, R13, PT ;  /* 0x0000000d2a00720c */ /* 0x000fe20003f84270 */
[----:B------:R-:W3:Y:S01]  /*35b0*/  MUFU.TANH R65, R65 ;  /* 0x0000004100417308 */ /* 0x000ee20000002400 */
[-C--:B------:R-:W-:Y:S01]  /*35c0*/  ISETP.GE.AND P2, PT, R13, R228.reuse, PT ;  /* 0x000000e40d00720c */ /* 0x080fe20003f46270 */
[----:B------:R-:W-:Y:S01]  /*35d0*/  FMUL.FTZ R19, R59, UR11 ;  /* 0x0000000b3b137c20 */ /* 0x000fe20008410000 */
[----:B-----5:R-:W-:Y:S01]  /*35e0*/  FSEL R13, R61, -INF , !P6 ;  /* 0xff8000003d0d7808 */ /* 0x020fe20007000000 */
[----:B------:R-:W-:Y:S01]  /*35f0*/  VIADD R25, R35, 0x20 ;  /* 0x0000002023197836 */ /* 0x000fe20000000000 */
[----:B------:R-:W-:Y:S01]  /*3600*/  FSEL R16, R16, -INF , !P3 ;  /* 0xff80000010107808 */ /* 0x000fe20005800000 */
[C---:B------:R-:W-:Y:S01]  /*3610*/  HMMA.16816.F32 R48, R36.reuse, R28, R48 ;  /* 0x0000001c2430723c */ /* 0x040fe20000001830 */
[----:B------:R-:W-:Y:S01]  /*3620*/  FSEL R13, R13, -INF , !P5 ;  /* 0xff8000000d0d7808 */ /* 0x000fe20006800000 */
[----:B------:R-:W5:Y:S01]  /*3630*/  MUFU.TANH R40, R75 ;  /* 0x0000004b00287308 */ /* 0x000f620000002400 */
[----:B----4-:R-:W-:Y:S01]  /*3640*/  FSEL R12, R12, -INF , !P4 ;  /* 0xff8000000c0c7808 */ /* 0x010fe20006000000 */
[----:B------:R-:W-:Y:S01]  /*3650*/  FMUL.FTZ R23, R52, UR11 ;  /* 0x0000000b34177c20 */ /* 0x000fe20008410000 */
[----:B------:R-:W-:Y:S01]  /*3660*/  ISETP.GT.AND P6, PT, R230, R15, PT ;  /* 0x0000000fe600720c */ /* 0x000fe20003fc4270 */
[----:B------:R-:W-:Y:S01]  /*3670*/  FMUL.FTZ R54, R54, UR11 ;  /* 0x0000000b36367c20 */ /* 0x000fe20008410000 */
[----:B------:R-:W-:Y:S01]  /*3680*/  ISETP.GE.AND P3, PT, R15, R229, PT ;  /* 0x000000e50f00720c */ /* 0x000fe20003f66270 */
[----:B------:R-:W-:Y:S01]  /*3690*/  VIADD R27, R35, 0x21 ;  /* 0x00000021231b7836 */ /* 0x000fe20000000000 */
[----:B------:R-:W-:Y:S01]  /*36a0*/  ISETP.GT.AND P5, PT, R42, R15, PT ;  /* 0x0000000f2a00720c */ /* 0x000fe20003fa4270 */
[----:B------:R-:W4:Y:S01]  /*36b0*/  MUFU.TANH R56, R56 ;  /* 0x0000003800387308 */ /* 0x000f220000002400 */
[-C--:B------:R-:W-:Y:S01]  /*36c0*/  ISETP.GE.AND P4, PT, R15, R228.reuse, PT ;  /* 0x000000e40f00720c */ /* 0x080fe20003f86270 */
[----:B------:R-:W-:Y:S01]  /*36d0*/  VIADD R15, R35, 0x18 ;  /* 0x00000018230f7836 */ /* 0x000fe20000000000 */
[----:B-1----:R-:W-:Y:S01]  /*36e0*/  FSEL R17, R62, -INF , !P6 ;  /* 0xff8000003e117808 */ /* 0x002fe20007000000 */
[----:B------:R-:W-:Y:S01]  /*36f0*/  HMMA.16816.F32 R44, R36, R30, R44 ;  /* 0x0000001e242c723c */ /* 0x000fe2000000182c */
[----:B------:R-:W-:Y:S01]  /*3700*/  FSEL R12, R12, -INF , !P2 ;  /* 0xff8000000c0c7808 */ /* 0x000fe20005000000 */
[----:B------:R-:W-:Y:S01]  /*3710*/  FMUL.FTZ R28, R53, UR11 ;  /* 0x0000000b351c7c20 */ /* 0x000fe20008410000 */
[----:B------:R-:W-:Y:S01]  /*3720*/  ISETP.GT.AND P6, PT, R230, R15, PT ;  /* 0x0000000fe600720c */ /* 0x000fe20003fc4270 */
[----:B------:R-:W1:Y:S01]  /*3730*/  MUFU.TANH R18, R18 ;  /* 0x0000001200127308 */ /* 0x000e620000002400 */
[----:B------:R-:W-:Y:S01]  /*3740*/  FSEL R17, R17, -INF , !P3 ;  /* 0xff80000011117808 */ /* 0x000fe20005800000 */
[----:B------:R-:W-:Y:S01]  /*3750*/  FMUL.FTZ R10, R55, UR11 ;  /* 0x0000000b370a7c20 */ /* 0x000fe20008410000 */
[----:B------:R-:W-:Y:S01]  /*3760*/  FSEL R22, R63, -INF , !P5 ;  /* 0xff8000003f167808 */ /* 0x000fe20006800000 */
[----:B------:R-:W-:Y:S01]  /*3770*/  FMUL.FTZ R49, R49, UR11 ;  /* 0x0000000b31317c20 */ /* 0x000fe20008410000 */
[C---:B------:R-:W-:Y:S01]  /*3780*/  ISETP.GE.AND P2, PT, R15.reuse, R229, PT ;  /* 0x000000e50f00720c */ /* 0x040fe20003f46270 */
[----:B------:R-:W-:Y:S01]  /*3790*/  FMUL.FTZ R50, R50, UR11 ;  /* 0x0000000b32327c20 */ /* 0x000fe20008410000 */
[----:B------:R-:W-:Y:S01]  /*37a0*/  ISETP.GT.AND P3, PT, R42, R15, PT ;  /* 0x0000000f2a00720c */ /* 0x000fe20003f64270 */
[----:B------:R-:W1:Y:S01]  /*37b0*/  MUFU.TANH R3, R57 ;  /* 0x0000003900037308 */ /* 0x000e620000002400 */
[----:B------:R-:W-:-:S02]  /*37c0*/  ISETP.GE.AND P5, PT, R15, R228, PT ;  /* 0x000000e40f00720c */ /* 0x000fc40003fa6270 */
[----:B--2---:R-:W-:Y:S02]  /*37d0*/  FSEL R15, R64, -INF , !P6 ;  /* 0xff800000400f7808 */ /* 0x004fe40007000000 */
[----:B------:R-:W-:Y:S02]  /*37e0*/  ISETP.GT.AND P6, PT, R230, R21, PT ;  /* 0x00000015e600720c */ /* 0x000fe40003fc4270 */
[----:B------:R-:W-:Y:S01]  /*37f0*/  FSEL R22, R22, -INF , !P4 ;  /* 0xff80000016167808 */ /* 0x000fe20006000000 */
[----:B------:R-:W2:Y:S01]  /*3800*/  MUFU.TANH R19, R19 ;  /* 0x0000001300137308 */ /* 0x000ea20000002400 */
[----:B------:R-:W-:Y:S01]  /*3810*/  FSEL R15, R15, -INF , !P2 ;  /* 0xff8000000f0f7808 */ /* 0x000fe20005000000 */
[----:B------:R-:W-:Y:S01]  /*3820*/  FMUL.FTZ R44, R44, UR11 ;  /* 0x0000000b2c2c7c20 */ /* 0x000fe20008410000 */
[----:B------:R-:W-:Y:S01]  /*3830*/  FSEL R32, R32, -INF , !P3 ;  /* 0xff80000020207808 */ /* 0x000fe20005800000 */
[----:B------:R-:W-:Y:S01]  /*3840*/  FMUL.FTZ R46, R46, UR11 ;  /* 0x0000000b2e2e7c20 */ /* 0x000fe20008410000 */
[----:B------:R-:W-:Y:S01]  /*3850*/  ISETP.GE.AND P4, PT, R21, R229, PT ;  /* 0x000000e51500720c */ /* 0x000fe20003f86270 */
[----:B------:R-:W-:Y:S01]  /*3860*/  FMUL.FTZ R45, R45, UR11 ;  /* 0x0000000b2d2d7c20 */ /* 0x000fe20008410000 */
[----:B------:R-:W-:Y:S01]  /*3870*/  ISETP.GT.AND P2, PT, R42, R21, PT ;  /* 0x000000152a00720c */ /* 0x000fe20003f44270 */
[----:B------:R-:W2:Y:S01]  /*3880*/  MUFU.TANH R23, R23 ;  /* 0x0000001700177308 */ /* 0x000ea20000002400 */
[----:B------:R-:W-:Y:S01]  /*3890*/  ISETP.GE.AND P3, PT, R21, R228, PT ;  /* 0x000000e41500720c */ /* 0x000fe20003f66270 */
[----:B------:R-:W-:Y:S01]  /*38a0*/  FMUL.FTZ R47, R47, UR11 ;  /* 0x0000000b2f2f7c20 */ /* 0x000fe20008410000 */
[----:B---3--:R-:W-:-:S02]  /*38b0*/  FSEL R21, R65, -INF , !P6 ;  /* 0xff80000041157808 */ /* 0x008fc40007000000 */
[----:B------:R-:W-:Y:S02]  /*38c0*/  ISETP.GT.AND P6, PT, R230, R25, PT ;  /* 0x00000019e600720c */ /* 0x000fe40003fc4270 */
[----:B------:R-:W-:Y:S01]  /*38d0*/  FSEL R24, R32, -INF , !P5 ;  /* 0xff80000020187808 */ /* 0x000fe20006800000 */
[----:B------:R-:W3:Y:S01]  /*38e0*/  MUFU.TANH R11, R54 ;  /* 0x00000036000b7308 */ /* 0x000ee20000002400 */
[----:B------:R-:W-:Y:S02]  /*38f0*/  FSEL R21, R21, -INF , !P4 ;  /* 0xff80000015157808 */ /* 0x000fe40006000000 */
[----:B------:R-:W-:Y:S02]  /*3900*/  ISETP.GE.AND P5, PT, R25, R229, PT ;  /* 0x000000e51900720c */ /* 0x000fe40003fa6270 */
[----:B------:R-:W-:Y:S02]  /*3910*/  ISETP.GT.AND P4, PT, R42, R25, PT ;  /* 0x000000192a00720c */ /* 0x000fe40003f84270 */
[----:B-----5:R-:W-:Y:S01]  /*3920*/  FSEL R20, R40, -INF , !P2 ;  /* 0xff80000028147808 */ /* 0x020fe20005000000 */
[----:B------:R-:W5:Y:S01]  /*3930*/  MUFU.TANH R28, R28 ;  /* 0x0000001c001c7308 */ /* 0x000f620000002400 */
[----:B----4-:R-:W-:-:S02]  /*3940*/  FSEL R56, R56, -INF , !P6 ;  /* 0xff80000038387808 */ /* 0x010fc40007000000 */
[----:B------:R-:W-:Y:S02]  /*3950*/  FSEL R20, R20, -INF , !P3 ;  /* 0xff80000014147808 */ /* 0x000fe40005800000 */
[----:B------:R-:W-:Y:S02]  /*3960*/  FSEL R203, R56, -INF , !P5 ;  /* 0xff80000038cb7808 */ /* 0x000fe40006800000 */
[----:B-1----:R-:W-:Y:S01]  /*3970*/  FSEL R18, R18, -INF , !P4 ;  /* 0xff80000012127808 */ /* 0x002fe20006000000 */
[----:B------:R-:W1:Y:S01]  /*3980*/  MUFU.TANH R10, R10 ;  /* 0x0000000a000a7308 */ /* 0x000e620000002400 */
[----:B------:R-:W-:Y:S01]  /*3990*/  ISETP.GE.AND P2, PT, R25, R228, PT ;  /* 0x000000e41900720c */ /* 0x000fe20003f46270 */
[----:B------:R-:W-:Y:S01]  /*39a0*/  FMUL.FTZ R25, R48, UR11 ;  /* 0x0000000b30197c20 */ /* 0x000fe20008410000 */
[----:B------:R-:W-:Y:S02]  /*39b0*/  ISETP.GT.AND P6, PT, R230, R27, PT ;  /* 0x0000001be600720c */ /* 0x000fe40003fc4270 */
[----:B------:R-:W-:-:S02]  /*39c0*/  ISETP.GE.AND P3, PT, R27, R229, PT ;  /* 0x000000e51b00720c */ /* 0x000fc40003f66270 */
[----:B------:R-:W-:Y:S01]  /*39d0*/  ISETP.GT.AND P5, PT, R42, R27, PT ;  /* 0x0000001b2a00720c */ /* 0x000fe20003fa4270 */
[----:B------:R-:W4:Y:S01]  /*39e0*/  MUFU.TANH R25, R25 ;  /* 0x0000001900197308 */ /* 0x000f220000002400 */
[----:B------:R-:W-:Y:S01]  /*39f0*/  BAR.SYNC.DEFER_BLOCKING 0x0 ;  /* 0x0000000000007b1d */ /* 0x000fe20000010000 */
[----:B------:R-:W-:Y:S01]  /*3a00*/  ISETP.GE.AND P4, PT, R27, R228, PT ;  /* 0x000000e41b00720c */ /* 0x000fe20003f86270 */
[----:B------:R-:W-:Y:S01]  /*3a10*/  VIADD R27, R35, 0x28 ;  /* 0x00000028231b7836 */ /* 0x000fe20000000000 */
[----:B------:R-:W-:Y:S02]  /*3a20*/  FSEL R3, R3, -INF , !P6 ;  /* 0xff80000003037808 */ /* 0x000fe40007000000 */
[----:B------:R-:W-:Y:S01]  /*3a30*/  FSEL R200, R18, -INF , !P2 ;  /* 0xff80000012c87808 */ /* 0x000fe20005000000 */
[----:B------:R-:W-:Y:S01]  /*3a40*/  FMUL.FTZ R18, R51, UR11 ;  /* 0x0000000b33127c20 */ /* 0x000fe20008410000 */
[----:B------:R-:W-:Y:S01]  /*3a50*/  ISETP.GT.AND P6, PT, R230, R27, PT ;  /* 0x0000001be600720c */ /* 0x000fe20003fc4270 */
[----:B------:R-:W-:Y:S01]  /*3a60*/  MUFU.TANH R49, R49 ;  /* 0x0000003100317308 */ /* 0x000fe20000002400 */
[----:B------:R-:W-:-:S02]  /*3a70*/  FSEL R201, R3, -INF , !P3 ;  /* 0xff80000003c97808 */ /* 0x000fc40005800000 */
[----:B--2---:R-:W-:Y:S01]  /*3a80*/  FSEL R202, R19, -INF , !P5 ;  /* 0xff80000013ca7808 */ /* 0x004fe20006800000 */
[----:B------:R-:W-:Y:S01]  /*3a90*/  VIADD R19, R35, 0x29 ;  /* 0x0000002923137836 */ /* 0x000fe20000000000 */
[----:B------:R-:W-:Y:S02]  /*3aa0*/  ISETP.GE.AND P2, PT, R27, R229, PT ;  /* 0x000000e51b00720c */ /* 0x000fe40003f46270 */
[----:B------:R-:W-:Y:S01]  /*3ab0*/  ISETP.GT.AND P3, PT, R42, R27, PT ;  /* 0x0000001b2a00720c */ /* 0x000fe20003f64270 */
[----:B------:R-:W2:Y:S01]  /*3ac0*/  MUFU.TANH R3, R50 ;  /* 0x0000003200037308 */ /* 0x000ea20000002400 */
[----:B------:R-:W-:Y:S02]  /*3ad0*/  FSEL R23, R23, -INF , !P6 ;  /* 0xff80000017177808 */ /* 0x000fe40007000000 */
[----:B------:R-:W-:Y:S02]  /*3ae0*/  FSEL R202, R202, -INF , !P4 ;  /* 0xff800000caca7808 */ /* 0x000fe40006000000 */
[----:B------:R-:W-:Y:S01]  /*3af0*/  FSEL R183, R23, -INF , !P2 ;  /* 0xff80000017b77808 */ /* 0x000fe20005000000 */
[----:B------:R-:W-:Y:S01]  /*3b00*/  FMUL.FTZ R23, R68, UR11 ;  /* 0x0000000b44177c20 */ /* 0x000fe20008410000 */
[----:B---3--:R-:W-:Y:S01]  /*3b10*/  FSEL R182, R11, -INF , !P3 ;  /* 0xff8000000bb67808 */ /* 0x008fe20005800000 */
[----:B------:R-:W3:Y:S01]  /*3b20*/  MUFU.TANH R18, R18 ;  /* 0x0000001200127308 */ /* 0x000ee20000002400 */
[----:B------:R-:W-:-:S02]  /*3b30*/  ISETP.GT.AND P6, PT, R230, R19, PT ;  /* 0x00000013e600720c */ /* 0x000fc40003fc4270 */
[C---:B------:R-:W-:Y:S02]  /*3b40*/  ISETP.GE.AND P4, PT, R19.reuse, R229, PT ;  /* 0x000000e51300720c */ /* 0x040fe40003f86270 */
[----:B------:R-:W-:Y:S02]  /*3b50*/  ISETP.GT.AND P2, PT, R42, R19, PT ;  /* 0x000000132a00720c */ /* 0x000fe40003f44270 */
[-C--:B------:R-:W-:Y:S01]  /*3b60*/  ISETP.GE.AND P3, PT, R19, R228.reuse, PT ;  /* 0x000000e41300720c */ /* 0x080fe20003f66270 */
[----:B------:R-:W-:Y:S01]  /*3b70*/  VIADD R19, R35, 0x30 ;  /* 0x0000003023137836 */ /* 0x000fe20000000000 */
[----:B------:R-:W-:Y:S01]  /*3b80*/  ISETP.GE.AND P5, PT, R27, R228, PT ;  /* 0x000000e41b00720c */ /* 0x000fe20003fa6270 */
[----:B------:R-:W3:Y:S01]  /*3b90*/  MUFU.TANH R11, R44 ;  /* 0x0000002c000b7308 */ /* 0x000ee20000002400 */
[----:B-----5:R-:W-:Y:S01]  /*3ba0*/  FSEL R28, R28, -INF , !P6 ;  /* 0xff8000001c1c7808 */ /* 0x020fe20007000000 */
[----:B------:R-:W-:Y:S01]  /*3bb0*/  VIADD R27, R35, 0x31 ;  /* 0x00000031231b7836 */ /* 0x000fe20000000000 */
[----:B------:R-:W-:-:S02]  /*3bc0*/  FSEL R182, R182, -INF , !P5 ;  /* 0xff800000b6b67808 */ /* 0x000fc40006800000 */
[----:B-1----:R-:W-:Y:S02]  /*3bd0*/  FSEL R180, R10, -INF , !P2 ;  /* 0xff8000000ab47808 */ /* 0x002fe40005000000 */
[----:B------:R-:W-:Y:S01]  /*3be0*/  ISETP.GT.AND P5, PT, R230, R19, PT ;  /* 0x00000013e600720c */ /* 0x000fe20003fa4270 */
[----:B------:R-:W1:Y:S01]  /*3bf0*/  MUFU.TANH R10, R46 ;  /* 0x0000002e000a7308 */ /* 0x000e620000002400 */
[----:B------:R-:W-:Y:S02]  /*3c00*/  FSEL R181, R28, -INF , !P4 ;  /* 0xff8000001cb57808 */ /* 0x000fe40006000000 */
[C---:B------:R-:W-:Y:S02]  /*3c10*/  ISETP.GE.AND P6, PT, R19.reuse, R229, PT ;  /* 0x000000e51300720c */ /* 0x040fe40003fc6270 */
[----:B------:R-:W-:Y:S02]  /*3c20*/  ISETP.GT.AND P4, PT, R42, R19, PT ;  /* 0x000000132a00720c */ /* 0x000fe40003f84270 */
[----:B------:R-:W-:Y:S01]  /*3c30*/  ISETP.GE.AND P2, PT, R19, R228, PT ;  /* 0x000000e41300720c */ /* 0x000fe20003f46270 */
[----:B------:R-:W5:Y:S01]  /*3c40*/  MUFU.TANH R23, R23 ;  /* 0x0000001700177308 */ /* 0x000f620000002400 */
[----:B----4-:R-:W-:Y:S01]  /*3c50*/  FSEL R25, R25, -INF , !P5 ;  /* 0xff80000019197808 */ /* 0x010fe20006800000 */
[----:B------:R-:W-:Y:S01]  /*3c60*/  VIADD R19, R35, 0x38 ;  /* 0x0000003823137836 */ /* 0x000fe20000000000 */
[----:B------:R-:W-:-:S02]  /*3c70*/  ISETP.GT.AND P5, PT, R230, R27, PT ;  /* 0x0000001be600720c */ /* 0x000fc40003fa4270 */
[----:B------:R-:W-:Y:S02]  /*3c80*/  FSEL R219, R25, -INF , !P6 ;  /* 0xff80000019db7808 */ /* 0x000fe40007000000 */
[----:B--2---:R-:W-:Y:S01]  /*3c90*/  FSEL R212, R3, -INF , !P4 ;  /* 0xff80000003d47808 */ /* 0x004fe20006000000 */
[----:B------:R-:W-:Y:S01]  /*3ca0*/  MUFU.TANH R45, R45 ;  /* 0x0000002d002d7308 */ /* 0x000fe20000002400 */
[----:B------:R-:W-:Y:S02]  /*3cb0*/  ISETP.GT.AND P6, PT, R42, R27, PT ;  /* 0x0000001b2a00720c */ /* 0x000fe40003fc4270 */
[----:B------:R-:W-:Y:S02]  /*3cc0*/  FSEL R49, R49, -INF , !P5 ;  /* 0xff80000031317808 */ /* 0x000fe40006800000 */
[-C--:B------:R-:W-:Y:S02]  /*3cd0*/  ISETP.GT.AND P5, PT, R230, R19.reuse, PT ;  /* 0x00000013e600720c */ /* 0x080fe40003fa4270 */
[----:B---3--:R-:W-:Y:S01]  /*3ce0*/  FSEL R18, R18, -INF , !P6 ;  /* 0xff80000012127808 */ /* 0x008fe20007000000 */
[----:B------:R-:W2:Y:S01]  /*3cf0*/  MUFU.TANH R3, R70 ;  /* 0x0000004600037308 */ /* 0x000ea20000002400 */
[----:B------:R-:W-:-:S02]  /*3d00*/  ISETP.GT.AND P6, PT, R42, R19, PT ;  /* 0x000000132a00720c */ /* 0x000fc40003fc4270 */
[----:B------:R-:W-:Y:S02]  /*3d10*/  FSEL R213, R11, -INF , !P5 ;  /* 0xff8000000bd57808 */ /* 0x000fe40006800000 */
[----:B------:R-:W-:Y:S02]  /*3d20*/  ISETP.GT.AND P5, PT, R230, R35, PT ;  /* 0x00000023e600720c */ /* 0x000fe40003fa4270 */
[----:B-1----:R-:W-:Y:S01]  /*3d30*/  FSEL R205, R10, -INF , !P6 ;  /* 0xff8000000acd7808 */ /* 0x002fe20007000000 */
[----:B------:R-:W1:Y:S01]  /*3d40*/  MUFU.TANH R204, R47 ;  /* 0x0000002f00cc7308 */ /* 0x000e620000002400 */
[----:B------:R-:W-:Y:S02]  /*3d50*/  ISETP.GE.AND P6, PT, R35, R229, PT ;  /* 0x000000e52300720c */ /* 0x000fe40003fc6270 */
[----:B-----5:R-:W-:Y:S02]  /*3d60*/  FSEL R11, R23, -INF , !P5 ;  /* 0xff800000170b7808 */ /* 0x020fe40006800000 */
[----:B------:R-:W-:-:S02]  /*3d70*/  FSEL R212, R212, -INF , !P2 ;  /* 0xff800000d4d47808 */ /* 0x000fc40005000000 */
[----:B------:R-:W-:Y:S02]  /*3d80*/  ISETP.GT.AND P2, PT, R42, R35, PT ;  /* 0x000000232a00720c */ /* 0x000fe40003f44270 */
[----:B------:R-:W-:Y:S02]  /*3d90*/  FSEL R11, R11, -INF , !P6 ;  /* 0xff8000000b0b7808 */ /* 0x000fe40007000000 */
[C---:B------:R-:W-:Y:S01]  /*3da0*/  ISETP.GE.AND P5, PT, R35.reuse, R228, PT ;  /* 0x000000e42300720c */ /* 0x040fe20003fa6270 */
[----:B------:R-:W-:Y:S01]  /*3db0*/  VIADD R35, R35, 0x39 ;  /* 0x0000003923237836 */ /* 0x000fe20000000000 */
[----:B--2---:R-:W-:Y:S02]  /*3dc0*/  FSEL R3, R3, -INF , !P2 ;  /* 0xff80000003037808 */ /* 0x004fe40005000000 */
[----:B------:R-:W-:Y:S02]  /*3dd0*/  FMNMX3.FTZ R26, R11, R41, R33, !PT ;  /* 0x000000290b1a7276 */ /* 0x000fe40007810021 */
[----:B------:R-:W-:-:S02]  /*3de0*/  FSEL R10, R3, -INF , !P5 ;  /* 0xff800000030a7808 */ /* 0x000fc40006800000 */
[----:B------:R-:W-:Y:S02]  /*3df0*/  FMNMX3.FTZ R26, R26, R9, R13, !PT ;  /* 0x000000091a1a7276 */ /* 0x000fe4000781000d */
[----:B------:R-:W-:Y:S02]  /*3e00*/  FMNMX3.FTZ R3, R10, R14, R8, !PT ;  /* 0x0000000e0a037276 */ /* 0x000fe40007810008 */
[----:B------:R-:W-:Y:S02]  /*3e10*/  FMNMX3.FTZ R26, R26, R17, R15, !PT ;  /* 0x000000111a1a7276 */ /* 0x000fe4000781000f */
[----:B------:R-:W-:Y:S02]  /*3e20*/  ISETP.GE.AND P6, PT, R19, R229, PT ;  /* 0x000000e51300720c */ /* 0x000fe40003fc6270 */
[----:B------:R-:W-:Y:S02]  /*3e30*/  FMNMX3.FTZ R3, R3, R16, R12, !PT ;  /* 0x0000001003037276 */ /* 0x000fe4000781000c */
[----:B------:R-:W-:-:S02]  /*3e40*/  FMNMX3.FTZ R26, R26, R21, R203, !PT ;  /* 0x000000151a1a7276 */ /* 0x000fc400078100cb */
[----:B------:R-:W-:Y:S02]  /*3e50*/  FSEL R180, R180, -INF , !P3 ;  /* 0xff800000b4b47808 */ /* 0x000fe40005800000 */
[----:B------:R-:W-:Y:S02]  /*3e60*/  FSEL R213, R213, -INF , !P6 ;  /* 0xff800000d5d57808 */ /* 0x000fe40007000000 */
[----:B------:R-:W-:Y:S02]  /*3e70*/  ISETP.GE.AND P3, PT, R27, R229, PT ;  /* 0x000000e51b00720c */ /* 0x000fe40003f66270 */
[----:B------:R-:W-:Y:S02]  /*3e80*/  ISETP.GT.AND P6, PT, R230, R35, PT ;  /* 0x00000023e600720c */ /* 0x000fe40003fc4270 */
[----:B------:R-:W-:Y:S02]  /*3e90*/  FMNMX3.FTZ R3, R3, R22, R24, !PT ;  /* 0x0000001603037276 */ /* 0x000fe40007810018 */
[----:B------:R-:W-:-:S02]  /*3ea0*/  FMNMX3.FTZ R26, R26, R201, R183, !PT ;  /* 0x000000c91a1a7276 */ /* 0x000fc400078100b7 */
[----:B------:R-:W-:Y:S02]  /*3eb0*/  FSEL R217, R49, -INF , !P3 ;  /* 0xff80000031d97808 */ /* 0x000fe40005800000 */
[----:B------:R-:W-:Y:S02]  /*3ec0*/  ISETP.GE.AND P5, PT, R35, R229, PT ;  /* 0x000000e52300720c */ /* 0x000fe40003fa6270 */
[----:B------:R-:W-:Y:S02]  /*3ed0*/  FSEL R45, R45, -INF , !P6 ;  /* 0xff8000002d2d7808 */ /* 0x000fe40007000000 */
[----:B------:R-:W-:Y:S02]  /*3ee0*/  FMNMX3.FTZ R3, R3, R20, R200, !PT ;  /* 0x0000001403037276 */ /* 0x000fe400078100c8 */
[----:B------:R-:W-:Y:S02]  /*3ef0*/  FMNMX3.FTZ R26, R26, R181, R219, !PT ;  /* 0x000000b51a1a7276 */ /* 0x000fe400078100db */
[----:B------:R-:W-:-:S02]  /*3f00*/  ISETP.GE.AND P4, PT, R27, R228, PT ;  /* 0x000000e41b00720c */ /* 0x000fc40003f86270 */
[----:B------:R-:W-:Y:S02]  /*3f10*/  ISETP.GT.AND P2, PT, R42, R35, PT ;  /* 0x000000232a00720c */ /* 0x000fe40003f44270 */
[----:B------:R-:W-:Y:S02]  /*3f20*/  ISETP.GE.AND P3, PT, R19, R228, PT ;  /* 0x000000e41300720c */ /* 0x000fe40003f66270 */
[----:B------:R-:W-:Y:S02]  /*3f30*/  FSEL R211, R45, -INF , !P5 ;  /* 0xff8000002dd37808 */ /* 0x000fe40006800000 */
[----:B------:R-:W-:Y:S02]  /*3f40*/  FMNMX3.FTZ R3, R3, R202, R182, !PT ;  /* 0x000000ca03037276 */ /* 0x000fe400078100b6 */
[----:B------:R-:W-:Y:S02]  /*3f50*/  FMNMX3.FTZ R26, R26, R217, R213, !PT ;  /* 0x000000d91a1a7276 */ /* 0x000fe400078100d5 */
[----:B-1----:R-:W-:-:S02]  /*3f60*/  FSEL R204, R204, -INF , !P2 ;  /* 0xff800000cccc7808 */ /* 0x002fc40005000000 */
        /* <DEDUP_REMOVED lines=33> */
.L_x_2029:
        /* <DEDUP_REMOVED lines=44> */
[--C-:B------:R-:W-:Y:S01]  /*4440*/  FFMA.FTZ R189, R8, UR4, -R207.reuse ;  /* 0x0000000408bd7c23 */ /* 0x100fe200080108cf */
[----:B------:R-:W3:Y:S01]  /*4450*/  LDSM.16.MT88.4 R112, [R199+0x1e000] ;  /* 0x01e00000c770783b */ /* 0x000ee20000004200 */
[--C-:B------:R-:W-:Y:S01]  /*4460*/  FFMA.FTZ R192, R14, UR4, -R207.reuse ;  /* 0x000000040ec07c23 */ /* 0x100fe200080108cf */
[--C-:B------:R-:W-:Y:S01]  /*4470*/  FFMA.FTZ R188, R16, UR4, -R207.reuse ;  /* 0x0000000410bc7c23 */ /* 0x100fe200080108cf */
[----:B------:R-:W4:Y:S01]  /*4480*/  MUFU.EX2 R195, R195 ;  /* 0x000000c300c37308 */ /* 0x000f220000000800 */
[----:B------:R-:W5:Y:S01]  /*4490*/  LDSM.16.MT88.4 R120, [R197+0x1e000] ;  /* 0x01e00000c578783b */ /* 0x000f620000004200 */
[--C-:B------:R-:W-:Y:S01]  /*44a0*/  FFMA.FTZ R167, R15, UR4, -R210.reuse ;  /* 0x000000040fa77c23 */ /* 0x100fe200080108d2 */
[--C-:B------:R-:W-:Y:S01]  /*44b0*/  FFMA.FTZ R185, R12, UR4, -R207.reuse ;  /* 0x000000040cb97c23 */ /* 0x100fe200080108cf */
[----:B------:R-:W-:Y:S01]  /*44c0*/  MUFU.EX2 R191, R191 ;  /* 0x000000bf00bf7308 */ /* 0x000fe20000000800 */
[----:B------:R-:W5:Y:S01]  /*44d0*/  LDSM.16.MT88.4 R8, [R196+0x1e000] ;  /* 0x01e00000c408783b */ /* 0x000f620000004200 */
[--C-:B------:R-:W-:Y:S01]  /*44e0*/  FFMA.FTZ R186, R17, UR4, -R210.reuse ;  /* 0x0000000411ba7c23 */ /* 0x100fe200080108d2 */
[--C-:B------:R-:W-:Y:S01]  /*44f0*/  FFMA.FTZ R166, R21, UR4, -R210.reuse ;  /* 0x0000000415a67c23 */ /* 0x100fe200080108d2 */
[----:B------:R-:W1:Y:S01]  /*4500*/  MUFU.EX2 R190, R190 ;  /* 0x000000be00be7308 */ /* 0x000e620000000800 */
[----:B------:R-:W5:Y:S01]  /*4510*/  LDSM.16.MT88.4 R12, [R199+0x18800] ;  /* 0x01880000c70c783b */ /* 0x000f620000004200 */
[--C-:B------:R-:W-:Y:S01]  /*4520*/  FFMA.FTZ R184, R22, UR4, -R207.reuse ;  /* 0x0000000416b87c23 */ /* 0x100fe200080108cf */
[--C-:B------:R-:W-:Y:S01]  /*4530*/  FFMA.FTZ R165, R24, UR4, -R207.reuse ;  /* 0x0000000418a57c23 */ /* 0x100fe200080108cf */
[----:B------:R-:W-:Y:S01]  /*4540*/  MUFU.EX2 R193, R193 ;  /* 0x000000c100c17308 */ /* 0x000fe20000000800 */
[----:B------:R-:W5:Y:S01]  /*4550*/  LDSM.16.MT88.4 R16, [R223+0x18800] ;  /* 0x01880000df10783b */ /* 0x000f620000004200 */
[----:B----4-:R-:W-:Y:S01]  /*4560*/  F2FP.F16.F32.PACK_AB R128, R194, R195 ;  /* 0x000000c3c280723e */ /* 0x010fe200000000ff */
[--C-:B------:R-:W-:Y:S01]  /*4570*/  FFMA.FTZ R6, R20, UR4, -R207.reuse ;  /* 0x0000000414067c23 */ /* 0x100fe200080108cf */
[----:B------:R-:W4:Y:S01]  /*4580*/  MUFU.EX2 R192, R192 ;  /* 0x000000c000c07308 */ /* 0x000f220000000800 */
[----:B------:R-:W5:Y:S01]  /*4590*/  LDSM.16.MT88.4 R20, [R196+0x18800] ;  /* 0x01880000c414783b */ /* 0x000f620000004200 */
[--C-:B------:R-:W-:Y:S01]  /*45a0*/  FFMA.FTZ R198, R203, UR4, -R210.reuse ;  /* 0x00000004cbc67c23 */ /* 0x100fe200080108d2 */
[--C-:B------:R-:W-:Y:S01]  /*45b0*/  FFMA.FTZ R203, R201, UR4, -R210.reuse ;  /* 0x00000004c9cb7c23 */ /* 0x100fe200080108d2 */
[----:B------:R-:W-:Y:S01]  /*45c0*/  MUFU.EX2 R189, R189 ;  /* 0x000000bd00bd7308 */ /* 0x000fe20000000800 */
[----:B------:R-:W5:Y:S01]  /*45d0*/  LDSM.16.MT88.4 R24, [R197+0x18800] ;  /* 0x01880000c518783b */ /* 0x000f620000004200 */
[----:B-1----:R-:W-:Y:S01]  /*45e0*/  F2FP.F16.F32.PACK_AB R130, R190, R191 ;  /* 0x000000bfbe82723e */ /* 0x002fe200000000ff */
[--C-:B------:R-:W-:Y:S01]  /*45f0*/  FFMA.FTZ R208, R202, UR4, -R207.reuse ;  /* 0x00000004cad07c23 */ /* 0x100fe200080108cf */
[----:B------:R-:W1:Y:S01]  /*4600*/  MUFU.EX2 R188, R188 ;  /* 0x000000bc00bc7308 */ /* 0x000e620000000800 */
[----:B------:R-:W-:Y:S01]  /*4610*/  LDSM.16.MT88.4 R28, [R197+0x1c800] ;  /* 0x01c80000c51c783b */ /* 0x000fe20000004200 */
[--C-:B------:R-:W-:Y:S01]  /*4620*/  FFMA.FTZ R201, R183, UR4, -R210.reuse ;  /* 0x00000004b7c97c23 */ /* 0x100fe200080108d2 */
[--C-:B------:R-:W-:Y:S01]  /*4630*/  FFMA.FTZ R209, R200, UR4, -R207.reuse ;  /* 0x00000004c8d17c23 */ /* 0x100fe200080108cf */
[----:B------:R-:W-:Y:S01]  /*4640*/  MUFU.EX2 R187, R187 ;  /* 0x000000bb00bb7308 */ /* 0x000fe20000000800 */
[----:B------:R-:W-:Y:S01]  /*4650*/  LDSM.16.MT88.4 R176, [R199+0x1a800] ;  /* 0x01a80000c7b0783b */ /* 0x000fe20000004200 */
[----:B----4-:R-:W-:Y:S01]  /*4660*/  F2FP.F16.F32.PACK_AB R129, R192, R193 ;  /* 0x000000c1c081723e */ /* 0x010fe200000000ff */
[--C-:B------:R-:W-:Y:S01]  /*4670*/  FFMA.FTZ R202, R182, UR4, -R207.reuse ;  /* 0x00000004b6ca7c23 */ /* 0x100fe200080108cf */
[----:B------:R-:W4:Y:S01]  /*4680*/  MUFU.EX2 R186, R186 ;  /* 0x000000ba00ba7308 */ /* 0x000f220000000800 */
[----:B------:R-:W-:Y:S01]  /*4690*/  LDSM.16.MT88.4 R172, [R197+0x1a800] ;  /* 0x01a80000c5ac783b */ /* 0x000fe20000004200 */
[--C-:B------:R-:W-:Y:S01]  /*46a0*/  FFMA.FTZ R215, R180, UR4, -R207.reuse ;  /* 0x00000004b4d77c23 */ /* 0x100fe200080108cf */
[--C-:B------:R-:W-:Y:S01]  /*46b0*/  FFMA.FTZ R181, R181, UR4, -R210.reuse ;  /* 0x00000004b5b57c23 */ /* 0x100fe200080108d2 */
[----:B------:R-:W-:Y:S01]  /*46c0*/  MUFU.EX2 R167, R167 ;  /* 0x000000a700a77308 */ /* 0x000fe20000000800 */
[----:B------:R-:W-:Y:S01]  /*46d0*/  LDSM.16.MT88.4 R168, [R223+0x1c800] ;  /* 0x01c80000dfa8783b */ /* 0x000fe20000004200 */
[----:B-1----:R-:W-:Y:S01]  /*46e0*/  F2FP.F16.F32.PACK_AB R131, R188, R189 ;  /* 0x000000bdbc83723e */ /* 0x002fe200000000ff */
        /* <DEDUP_REMOVED lines=28> */
[C---:B--2---:R-:W-:Y:S01]  /*48b0*/  HMMA.16816.F32 R36, R128.reuse, R40, RZ ;  /* 0x000000288024723c */ /* 0x044fe200000018ff */
[----:B---3--:R-:W-:Y:S02]  /*48c0*/  LDSM.16.MT88.4 R180, [R223+0x1b000] ;  /* 0x01b00000dfb4783b */ /* 0x008fe40000004200 */
        /* <DEDUP_REMOVED lines=214> */
[----:B------:R-:W-:Y:S02]  /*5630*/  LOP3.LUT R233, R7, R2, RZ, 0xfc, !PT ;  /* 0x0000000207e97212 */ /* 0x000fe400078efcff */
[----:B------:R-:W-:Y:S01]  /*5640*/  LOP3.LUT R6, R0, 0x2, RZ, 0xc0, !PT ;  /* 0x0000000200067812 */ /* 0x000fe200078ec0ff */
[----:B------:R-:W-:Y:S01]  /*5650*/  USHF.L.U32 UR9, UR14, 0x6, URZ ;  /* 0x000000060e097899 */ /* 0x000fe200080006ff */
[----:B------:R-:W-:Y:S01]  /*5660*/  LEA R233, R233, UR5, 0x1 ;  /* 0x00000005e9e97c11 */ /* 0x000fe2000f8e08ff */
[----:B------:R-:W-:Y:S01]  /*5670*/  UIMAD UR4, UR32, UR7, UR15 ;  /* 0x00000007200472a4 */ /* 0x000fe2000f8e020f */
[----:B------:R-:W-:Y:S01]  /*5680*/  IMAD.U32 R10, RZ, RZ, UR14 ;  /* 0x0000000eff0a7e24 */ /* 0x000fe2000f8e00ff */
[----:B------:R-:W-:Y:S01]  /*5690*/  ULEA UR9, UP0, UR6, UR9, 0x5 ;  /* 0x0000000906097291 */ /* 0x000fe2000f8028ff */
[----:B------:R-:W-:Y:S01]  /*56a0*/  IMAD.U32 R11, RZ, RZ, UR15 ;  /* 0x0000000fff0b7e24 */ /* 0x000fe2000f8e00ff */
[----:B------:R-:W-:-:S02]  /*56b0*/  USHF.L.U64.HI UR8, UR14, 0x6, UR4 ;  /* 0x000000060e087899 */ /* 0x000fc40008010204 */
[----:B------:R-:W-:Y:S01]  /*56c0*/  IMAD.U32 R13, RZ, RZ, UR4 ;  /* 0x00000004ff0d7e24 */ /* 0x000fe2000f8e00ff */
[----:B------:R-:W-:Y:S01]  /*56d0*/  BAR.SYNC.DEFER_BLOCKING 0x0 ;  /* 0x0000000000007b1d */ /* 0x000fe20000010000 */
        /* <DEDUP_REMOVED lines=8> */
[----:B------:R-:W-:Y:S01]  /*5760*/  ISETP.NE.AND P2, PT, R6, RZ, PT ;  /* 0x000000ff0600720c */ /* 0x000fe20003f45270 */
[----:B------:R-:W-:-:S03]  /*5770*/  IMAD.MOV.U32 R6, RZ, RZ, 0x40 ;  /* 0x00000040ff067424 */ /* 0x000fc600078e00ff */
[----:B------:R-:W-:Y:S02]  /*5780*/  SEL R166, R4, 0xffffffe0, !P2 ;  /* 0xffffffe004a67807 */ /* 0x000fe40005000000 */
[----:B------:R-:W-:-:S03]  /*5790*/  SEL R6, R6, 0xffffffc0, !P0 ;  /* 0xffffffc006067807 */ /* 0x000fc60004000000 */
[--C-:B------:R-:W-:Y:S01]  /*57a0*/  IMAD.IADD R232, R166, 0x1, R233.reuse ;  /* 0x00000001a6e87824 */ /* 0x100fe200078e02e9 */
[----:B------:R-:W-:Y:S01]  /*57b0*/  @!PT LDS RZ, [RZ] ;  /* 0x00000000fffff984 */ /* 0x000fe20000000800 */
[----:B------:R-:W-:Y:S01]  /*57c0*/  @!PT LDS RZ, [RZ] ;  /* 0x00000000fffff984 */ /* 0x000fe20000000800 */
[----:B------:R-:W-:Y:S01]  /*57d0*/  @!PT LDS RZ, [RZ] ;  /* 0x00000000fffff984 */ /* 0x000fe20000000800 */
[----:B------:R-:W-:Y:S01]  /*57e0*/  LDGSTS.E.BYPASS.LTC128B.128 [R227+0x18000], desc[UR24][R12.64] ;  /* 0x180000000ce37fae */ /* 0x000fe2000b981a18 */
[C---:B------:R-:W-:Y:S02]  /*57f0*/  IMAD.IADD R165, R5.reuse, 0x1, R166 ;  /* 0x0000000105a57824 */ /* 0x040fe400078e02a6 */
[----:B------:R-:W-:Y:S01]  /*5800*/  IMAD.IADD R231, R6, 0x1, R233 ;  /* 0x0000000106e77824 */ /* 0x000fe200078e02e9 */
[----:B------:R-:W-:Y:S01]  /*5810*/  LDGSTS.E.BYPASS.LTC128B.128 [R227+0x1a000], desc[UR24][R12.64+0x80] ;  /* 0x1a0000800ce37fae */ /* 0x000fe2000b981a18 */
[----:B------:R-:W-:Y:S02]  /*5820*/  IMAD.IADD R6, R5, 0x1, R6 ;  /* 0x0000000105067824 */ /* 0x000fe400078e0206 */
[C---:B------:R-:W-:Y:S01]  /*5830*/  IMAD.IADD R167, R166.reuse, 0x1, R231 ;  /* 0x00000001a6a77824 */ /* 0x040fe200078e02e7 */
[----:B------:R-:W-:Y:S01]  /*5840*/  LDGSTS.E.BYPASS.LTC128B.128 [R227+0x1c000], desc[UR24][R12.64+0x100] ;  /* 0x1c0001000ce37fae */ /* 0x000fe2000b981a18 */
[----:B------:R-:W-:-:S03]  /*5850*/  IMAD.IADD R166, R166, 0x1, R6 ;  /* 0x00000001a6a67824 */ /* 0x000fc600078e0206 */
        /* <DEDUP_REMOVED lines=10> */
[----:B------:R-:W-:Y:S04]  /*5900*/  LDSM.16.M88.4 R192, [R232] ;  /* 0x00000000e8c0783b */ /* 0x000fe80000000200 */
[----:B------:R-:W5:Y:S04]  /*5910*/  LDSM.16.M88.4 R20, [R165+0x10800] ;  /* 0x01080000a514783b */ /* 0x000f680000000200 */
[----:B------:R-:W5:Y:S04]  /*5920*/  LDSM.16.M88.4 R24, [R165+0x10000] ;  /* 0x01000000a518783b */ /* 0x000f680000000200 */
[----:B------:R-:W5:Y:S04]  /*5930*/  LDSM.16.M88.4 R200, [R165+0x11000] ;  /* 0x01100000a5c8783b */ /* 0x000f680000000200 */
[----:B------:R-:W5:Y:S04]  /*5940*/  LDSM.16.M88.4 R196, [R165+0x11800] ;  /* 0x01180000a5c4783b */ /* 0x000f680000000200 */
[----:B-1----:R-:W-:Y:S01]  /*5950*/  LDSM.16.M88.4 R8, [R231] ;  /* 0x00000000e708783b */ /* 0x002fe20000000200 */
[C---:B--2---:R-:W-:Y:S03]  /*5960*/  HMMA.16816.F32 R176, R208.reuse, R172, RZ ;  /* 0x000000acd0b0723c */ /* 0x044fe600000018ff */
[----:B------:R-:W1:Y:S04]  /*5970*/  LDSM.16.M88.4 R16, [R6+0x10000] ;  /* 0x010000000610783b */ /* 0x000e680000000200 */
[----:B------:R-:W2:Y:S01]  /*5980*/  LDSM.16.M88.4 R12, [R6+0x10800] ;  /* 0x01080000060c783b */ /* 0x000ea20000000200 */
[C---:B---3--:R-:W-:Y:S03]  /*5990*/  HMMA.16816.F32 R184, R208.reuse, R180, RZ ;  /* 0x000000b4d0b8723c */ /* 0x048fe600000018ff */
[----:B------:R-:W-:Y:S04]  /*59a0*/  LDSM.16.M88.4 R212, [R167] ;  /* 0x00000000a7d4783b */ /* 0x000fe80000000200 */
[----:B------:R-:W-:Y:S01]  /*59b0*/  LDSM.16.M88.4 R216, [R166+0x11800] ;  /* 0x01180000a6d8783b */ /* 0x000fe20000000200 */
[C---:B------:R-:W-:Y:S03]  /*59c0*/  HMMA.16816.F32 R172, R208.reuse, R174, RZ ;  /* 0x000000aed0ac723c */ /* 0x040fe600000018ff */
[----:B------:R-:W-:Y:S04]  /*59d0*/  LDSM.16.M88.4 R204, [R220+UR5+0x13800] ;  /* 0x01380005dccc783b */ /* 0x000fe80008000200 */
[----:B------:R-:W0:Y:S01]  /*59e0*/  LDGDEPBAR ;  /* 0x00000000000079af */ /* 0x000e220000000000 */
[C---:B------:R-:W-:Y:S08]  /*59f0*/  HMMA.16816.F32 R180, R208.reuse, R182, RZ ;  /* 0x000000b6d0b4723c */ /* 0x040ff000000018ff */
[C---:B----4-:R-:W-:Y:S08]  /*5a00*/  HMMA.16816.F32 R168, R208.reuse, R32, RZ ;  /* 0x00000020d0a8723c */ /* 0x050ff000000018ff */
[C---:B------:R-:W-:Y:S08]  /*5a10*/  HMMA.16816.F32 R32, R208.reuse, R34, RZ ;  /* 0x00000022d020723c */ /* 0x040ff000000018ff */
[C---:B-----5:R-:W-:Y:S08]  /*5a20*/  HMMA.16816.F32 R28, R208.reuse, R188, RZ ;  /* 0x000000bcd01c723c */ /* 0x060ff000000018ff */
[----:B------:R-:W-:Y:S01]  /*5a30*/  HMMA.16816.F32 R208, R208, R190, RZ ;  /* 0x000000bed0d0723c */ /* 0x000fe200000018ff */
        /* <DEDUP_REMOVED lines=12> */
[----:B------:R-:W-:Y:S04]  /*5b00*/  LDSM.16.M88.4 R192, [R220+UR5+0x12000] ;  /* 0x01200005dcc0783b */ /* 0x000fe80008000200 */
[----:B------:R-:W-:Y:S03]  /*5b10*/  LDSM.16.M88.4 R196, [R165+0x12000] ;  /* 0x01200000a5c4783b */ /* 0x000fe60000000200 */
        /* <DEDUP_REMOVED lines=11> */
[----:B------:R-:W3:Y:S04]  /*5bd0*/  LDSM.16.M88.4 R20, [R220+UR5+0x12800] ;  /* 0x01280005dc14783b */ /* 0x000ee80008000200 */
[----:B------:R-:W4:Y:S03]  /*5be0*/  LDSM.16.M88.4 R8, [R220+UR5+0x13000] ;  /* 0x01300005dc08783b */ /* 0x000f260008000200 */
        /* <DEDUP_REMOVED lines=24> */
[----:B------:R-:W-:Y:S04]  /*5d70*/  LDSM.16.M88.4 R204, [R233+0x8000] ;  /* 0x00800000e9cc783b */ /* 0x000fe80000000200 */
[----:B------:R-:W-:Y:S03]  /*5d80*/  LDSM.16.M88.4 R200, [R220+UR5+0x14000] ;  /* 0x01400005dcc8783b */ /* 0x000fe60008000200 */
[C---:B-1----:R-:W-:Y:S08]  /*5d90*/  HMMA.16816.F32 R184, R12.reuse, R196, R184 ;  /* 0x000000c40cb8723c */ /* 0x042ff000000018b8 */
[C---:B------:R-:W-:Y:S01]  /*5da0*/  HMMA.16816.F32 R180, R12.reuse, R198, R180 ;  /* 0x000000c60cb4723c */ /* 0x040fe200000018b4 */
[----:B------:R-:W-:Y:S07]  /*5db0*/  LDSM.16.M88.4 R196, [R220+UR5+0x14800] ;  /* 0x01480005dcc4783b */ /* 0x000fee0008000200 */
[C---:B------:R-:W-:Y:S08]  /*5dc0*/  HMMA.16816.F32 R176, R12.reuse, R188, R176 ;  /* 0x000000bc0cb0723c */ /* 0x040ff000000018b0 */
        /* <DEDUP_REMOVED lines=21> */
[----:B------:R-:W-:Y:S03]  /*5f20*/  LDSM.16.M88.4 R20, [R165+0x14000] ;  /* 0x01400000a514783b */ /* 0x000fe60000000200 */
[C---:B-----5:R-:W-:Y:S08]  /*5f30*/  HMMA.16816.F32 R176, R212.reuse, R12, R176 ;  /* 0x0000000cd4b0723c */ /* 0x060ff000000018b0 */
[C---:B------:R-:W-:Y:S01]  /*5f40*/  HMMA.16816.F32 R172, R212.reuse, R14, R172 ;  /* 0x0000000ed4ac723c */ /* 0x040fe200000018ac */
[----:B------:R-:W2:Y:S07]  /*5f50*/  LDSM.16.M88.4 R12, [R165+0x15000] ;  /* 0x01500000a50c783b */ /* 0x000eae0000000200 */
[C---:B---3--:R-:W-:Y:S08]  /*5f60*/  HMMA.16816.F32 R168, R212.reuse, R8, R168 ;  /* 0x00000008d4a8723c */ /* 0x048ff000000018a8 */
[C---:B------:R-:W-:Y:S01]  /*5f70*/  HMMA.16816.F32 R32, R212.reuse, R10, R32 ;  /* 0x0000000ad420723c */ /* 0x040fe20000001820 */
[----:B------:R-:W-:Y:S07]  /*5f80*/  LDSM.16.M88.4 R8, [R165+0x15800] ;  /* 0x01580000a508783b */ /* 0x000fee0000000200 */
[C---:B------:R-:W-:Y:S08]  /*5f90*/  HMMA.16816.F32 R184, R212.reuse, R16, R184 ;  /* 0x00000010d4b8723c */ /* 0x040ff000000018b8 */
[C---:B------:R-:W-:Y:S01]  /*5fa0*/  HMMA.16816.F32 R180, R212.reuse, R18, R180 ;  /* 0x00000012d4b4723c */ /* 0x040fe200000018b4 */
[----:B------:R-:W3:Y:S07]  /*5fb0*/  LDSM.16.M88.4 R16, [R165+0x14800] ;  /* 0x01480000a510783b */ /* 0x000eee0000000200 */
[C---:B------:R-:W-:Y:S08]  /*5fc0*/  HMMA.16816.F32 R28, R212.reuse, R216, R28 ;  /* 0x000000d8d41c723c */ /* 0x040ff0000000181c */
[----:B------:R-:W-:Y:S08]  /*5fd0*/  HMMA.16816.F32 R208, R212, R218, R208 ;  /* 0x000000dad4d0723c */ /* 0x000ff000000018d0 */
[C---:B------:R-:W-:Y:S08]  /*5fe0*/  HMMA.16816.F32 R176, R204.reuse, R196, R176 ;  /* 0x000000c4ccb0723c */ /* 0x040ff000000018b0 */
[C---:B------:R-:W-:Y:S08]  /*5ff0*/  HMMA.16816.F32 R172, R204.reuse, R198, R172 ;  /* 0x000000c6ccac723c */ /* 0x040ff000000018ac */
[C---:B----4-:R-:W-:Y:S08]  /*6000*/  HMMA.16816.F32 R168, R204.reuse, R192, R168 ;  /* 0x000000c0cca8723c */ /* 0x050ff000000018a8 */
[C---:B------:R-:W-:Y:S01]  /*6010*/  HMMA.16816.F32 R196, R204.reuse, R194, R32 ;  /* 0x000000c2ccc4723c */ /* 0x040fe20000001820 */
[----:B------:R-:W-:Y:S04]  /*6020*/  LDSM.16.M88.4 R192, [R231+0x8000] ;  /* 0x00800000e7c0783b */ /* 0x000fe80000000200 */
[----:B------:R-:W-:Y:S03]  /*6030*/  LDSM.16.M88.4 R32, [R6+0x14000] ;  /* 0x014000000620783b */ /* 0x000fe60000000200 */
[C---:B------:R-:W-:Y:S08]  /*6040*/  HMMA.16816.F32 R184, R204.reuse, R200, R184 ;  /* 0x000000c8ccb8723c */ /* 0x040ff000000018b8 */
[C---:B------:R-:W-:Y:S08]  /*6050*/  HMMA.16816.F32 R180, R204.reuse, R202, R180 ;  /* 0x000000caccb4723c */ /* 0x040ff000000018b4 */
[C---:B-1----:R-:W-:Y:S01]  /*6060*/  HMMA.16816.F32 R200, R204.reuse, R188, R28 ;  /* 0x000000bcccc8723c */ /* 0x042fe2000000181c */
[----:B------:R-:W-:Y:S07]  /*6070*/  LDSM.16.M88.4 R28, [R6+0x14800] ;  /* 0x01480000061c783b */ /* 0x000fee0000000200 */
        /* <DEDUP_REMOVED lines=15> */
[----:B------:R-:W4:Y:S03]  /*6170*/  LDSM.16.M88.4 R24, [R166+0x14800] ;  /* 0x01480000a618783b */ /* 0x000f260000000200 */
[C---:B-1----:R-:W-:Y:S08]  /*6180*/  HMMA.16816.F32 R168, R192.reuse, R12, R168 ;  /* 0x0000000cc0a8723c */ /* 0x042ff000000018a8 */
[C---:B------:R-:W-:Y:S08]  /*6190*/  HMMA.16816.F32 R184, R192.reuse, R32, R184 ;  /* 0x00000020c0b8723c */ /* 0x040ff000000018b8 */
[C---:B------:R-:W-:Y:S01]  /*61a0*/  HMMA.16816.F32 R180, R192.reuse, R34, R180 ;  /* 0x00000022c0b4723c */ /* 0x040fe200000018b4 */
[----:B------:R-:W-:Y:S07]  /*61b0*/  LDSM.16.M88.4 R32, [R233+0xc000] ;  /* 0x00c00000e920783b */ /* 0x000fee0000000200 */
[C---:B------:R-:W-:Y:S01]  /*61c0*/  HMMA.16816.F32 R196, R192.reuse, R14, R196 ;  /* 0x0000000ec0c4723c */ /* 0x040fe200000018c4 */
[----:B------:R-:W1:Y:S07]  /*61d0*/  LDSM.16.M88.4 R12, [R166+0x15800] ;  /* 0x01580000a60c783b */ /* 0x000e6e0000000200 */
[C---:B------:R-:W-:Y:S08]  /*61e0*/  HMMA.16816.F32 R176, R192.reuse, R28, R176 ;  /* 0x0000001cc0b0723c */ /* 0x040ff000000018b0 */
[----:B------:R-:W-:Y:S01]  /*61f0*/  HMMA.16816.F32 R172, R192, R30, R172 ;  /* 0x0000001ec0ac723c */ /* 0x000fe200000018ac */
[----:B------:R-:W5:Y:S07]  /*6200*/  LDSM.16.M88.4 R28, [R220+UR5+0x16000] ;  /* 0x01600005dc1c783b */ /* 0x000f6e0008000200 */
[C---:B--2---:R-:W-:Y:S01]  /*6210*/  HMMA.16816.F32 R212, R16.reuse, R8, R184 ;  /* 0x0000000810d4723c */ /* 0x044fe200000018b8 */
[----:B------:R-:W-:Y:S07]  /*6220*/  LDSM.16.M88.4 R184, [R165+0x16000] ;  /* 0x01600000a5b8783b */ /* 0x000fee0000000200 */
[----:B------:R-:W-:Y:S01]  /*6230*/  HMMA.16816.F32 R180, R16, R10, R180 ;  /* 0x0000000a10b4723c */ /* 0x000fe200000018b4 */
[----:B------:R-:W2:Y:S07]  /*6240*/  LDSM.16.M88.4 R8, [R220+UR5+0x16800] ;  /* 0x01680005dc08783b */ /* 0x000eae0008000200 */
[C---:B---3--:R-:W-:Y:S08]  /*6250*/  HMMA.16816.F32 R200, R192.reuse, R20, R200 ;  /* 0x00000014c0c8723c */ /* 0x048ff000000018c8 */
[----:B------:R-:W-:Y:S01]  /*6260*/  HMMA.16816.F32 R208, R192, R22, R208 ;  /* 0x00000016c0d0723c */ /* 0x000fe200000018d0 */
[----:B------:R-:W-:Y:S07]  /*6270*/  LDSM.16.M88.4 R20, [R6+0x16000] ;  /* 0x016000000614783b */ /* 0x000fee0000000200 */
[C---:B----4-:R-:W-:Y:S08]  /*6280*/  HMMA.16816.F32 R176, R16.reuse, R24, R176 ;  /* 0x0000001810b0723c */ /* 0x050ff000000018b0 */
[C---:B------:R-:W-:Y:S01]  /*6290*/  HMMA.16816.F32 R172, R16.reuse, R26, R172 ;  /* 0x0000001a10ac723c */ /* 0x040fe200000018ac */
[----:B------:R-:W-:Y:S07]  /*62a0*/  LDSM.16.M88.4 R24, [R231+0xc000] ;  /* 0x00c00000e718783b */ /* 0x000fee0000000200 */
[C---:B-1----:R-:W-:Y:S08]  /*62b0*/  HMMA.16816.F32 R200, R16.reuse, R12, R200 ;  /* 0x0000000c10c8723c */ /* 0x042ff000000018c8 */
[----:B------:R-:W-:Y:S01]  /*62c0*/  HMMA.16816.F32 R208, R16, R14, R208 ;  /* 0x0000000e10d0723c */ /* 0x000fe200000018d0 */
[----:B------:R-:W1:Y:S07]  /*62d0*/  LDSM.16.M88.4 R12, [R220+UR5+0x17000] ;  /* 0x01700005dc0c783b */ /* 0x000e6e0008000200 */
        /* <DEDUP_REMOVED lines=8> */
[----:B------:R-:W-:Y:S04]  /*6360*/  LDSM.16.M88.4 R188, [R167+0xc000] ;  /* 0x00c00000a7bc783b */ /* 0x000fe80000000200 */
[----:B------:R-:W3:Y:S03]  /*6370*/  LDSM.16.M88.4 R16, [R166+0x16000] ;  /* 0x01600000a610783b */ /* 0x000ee60000000200 */
[C---:B------:R-:W-:Y:S08]  /*6380*/  HMMA.16816.F32 R212, R204.reuse, R184, R212 ;  /* 0x000000b8ccd4723c */ /* 0x040ff000000018d4 */
[----:B------:R-:W-:Y:S01]  /*6390*/  HMMA.16816.F32 R180, R204, R186, R180 ;  /* 0x000000baccb4723c */ /* 0x000fe200000018b4 */
[----:B------:R-:W-:Y:S07]  /*63a0*/  LDSM.16.M88.4 R184, [R220+UR5+0x17800] ;  /* 0x01780005dcb8783b */ /* 0x000fee0008000200 */
[C---:B-1----:R-:W-:Y:S08]  /*63b0*/  HMMA.16816.F32 R168, R32.reuse, R12, R168 ;  /* 0x0000000c20a8723c */ /* 0x042ff000000018a8 */
[----:B------:R-:W-:Y:S01]  /*63c0*/  HMMA.16816.F32 R196, R32, R14, R196 ;  /* 0x0000000e20c4723c */ /* 0x000fe200000018c4 */
[----:B------:R-:W1:Y:S07]  /*63d0*/  LDSM.16.M88.4 R12, [R165+0x17000] ;  /* 0x01700000a50c783b */ /* 0x000e6e0000000200 */
[C---:B------:R-:W-:Y:S08]  /*63e0*/  HMMA.16816.F32 R212, R24.reuse, R20, R212 ;  /* 0x0000001418d4723c */ /* 0x040ff000000018d4 */
[----:B------:R-:W-:Y:S01]  /*63f0*/  HMMA.16816.F32 R180, R24, R22, R180 ;  /* 0x0000001618b4723c */ /* 0x000fe200000018b4 */
[----:B------:R-:W4:Y:S07]  /*6400*/  LDSM.16.M88.4 R20, [R166+0x16800] ;  /* 0x01680000a614783b */ /* 0x000f2e0000000200 */
[C---:B--2---:R-:W-:Y:S08]  /*6410*/  HMMA.16816.F32 R176, R204.reuse, R8, R176 ;  /* 0x00000008ccb0723c */ /* 0x044ff000000018b0 */
[----:B------:R-:W-:Y:S01]  /*6420*/  HMMA.16816.F32 R172, R204, R10, R172 ;  /* 0x0000000accac723c */ /* 0x000fe200000018ac */
[----:B------:R-:W2:Y:S07]  /*6430*/  LDSM.16.M88.4 R8, [R6+0x17000] ;  /* 0x017000000608783b */ /* 0x000eae0000000200 */
[C---:B---3--:R-:W-:Y:S08]  /*6440*/  HMMA.16816.F32 R212, R188.reuse, R16, R212 ;  /* 0x00000010bcd4723c */ /* 0x048ff000000018d4 */
[----:B------:R-:W-:Y:S01]  /*6450*/  HMMA.16816.F32 R180, R188, R18, R180 ;  /* 0x00000012bcb4723c */ /* 0x000fe200000018b4 */
[----:B------:R3:W5:Y:S07]  /*6460*/  LDSM.16.M88.4 R16, [R165+0x17800] ;  /* 0x01780000a510783b */ /* 0x00076e0000000200 */
[----:B------:R-:W-:Y:S03]  /*6470*/  HMMA.16816.F32 R176, R24, R28, R176 ;  /* 0x0000001c18b0723c */ /* 0x000fe600000018b0 */
[----:B------:R-:W-:Y:S01]  /*6480*/  FMUL.FTZ R167, R212, UR11 ;  /* 0x0000000bd4a77c20 */ /* 0x000fe20008410000 */
[----:B------:R-:W-:Y:S01]  /*6490*/  FMUL.FTZ R193, R214, UR11 ;  /* 0x0000000bd6c17c20 */ /* 0x000fe20008410000 */
[----:B------:R-:W-:-:S03]  /*64a0*/  FMUL.FTZ R192, R213, UR11 ;  /* 0x0000000bd5c07c20 */ /* 0x000fc60008410000 */
[----:B------:R-:W-:Y:S01]  /*64b0*/  HMMA.16816.F32 R172, R24, R30, R172 ;  /* 0x0000001e18ac723c */ /* 0x000fe200000018ac */
[----:B------:R-:W5:Y:S01]  /*64c0*/  LDSM.16.M88.4 R28, [R166+0x17000] ;  /* 0x01700000a61c783b */ /* 0x000f620000000200 */
[----:B------:R-:W-:Y:S01]  /*64d0*/  MUFU.TANH R167, R167 ;  /* 0x000000a700a77308 */ /* 0x000fe20000002400 */
[----:B------:R-:W-:-:S05]  /*64e0*/  FMUL.FTZ R180, R180, UR11 ;  /* 0x0000000bb4b47c20 */ /* 0x000fca0008410000 */
[----:B-1----:R-:W-:Y:S01]  /*64f0*/  HMMA.16816.F32 R168, R204, R12, R168 ;  /* 0x0000000ccca8723c */ /* 0x002fe200000018a8 */
[----:B------:R-:W-:Y:S01]  /*6500*/  IMAD.SHL.U32 R12, R0, 0x2, RZ ;  /* 0x00000002000c7824 */ /* 0x000fe200078e00ff */
[----:B------:R-:W-:Y:S04]  /*6510*/  MUFU.TANH R193, R193 ;  /* 0x000000c100c17308 */ /* 0x000fe80000002400 */
[----:B------:R-:W-:Y:S02]  /*6520*/  LOP3.LUT R12, R12, 0x6, RZ, 0xc0, !PT ;  /* 0x000000060c0c7812 */ /* 0x000fe400078ec0ff */
[----:B------:R-:W-:Y:S01]  /*6530*/  HMMA.16816.F32 R200, R32, R184, R200 ;  /* 0x000000b820c8723c */ /* 0x000fe200000018c8 */
[----:B------:R-:W-:Y:S01]  /*6540*/  FMUL.FTZ R184, R215, UR11 ;  /* 0x0000000bd7b87c20 */ /* 0x000fe20008410000 */
[----:B------:R-:W1:Y:S06]  /*6550*/  MUFU.TANH R192, R192 ;  /* 0x000000c000c07308 */ /* 0x000e6c0000002400 */
[----:B----4-:R-:W-:Y:S01]  /*6560*/  HMMA.16816.F32 R176, R188, R20, R176 ;  /* 0x00000014bcb0723c */ /* 0x010fe200000018b0 */
[----:B------:R-:W-:Y:S01]  /*6570*/  IMAD.U32 R21, RZ, RZ, UR20 ;  /* 0x00000014ff157e24 */ /* 0x000fe2000f8e00ff */
[----:B------:R-:W4:Y:S01]  /*6580*/  MUFU.TANH R184, R184 ;  /* 0x000000b800b87308 */ /* 0x000f220000002400 */
[----:B------:R-:W-:-:S02]  /*6590*/  FMUL.FTZ R20, R181, UR11 ;  /* 0x0000000bb5147c20 */ /* 0x000fc40008410000 */
[----:B------:R-:W-:-:S03]  /*65a0*/  IMAD R21, R21, 0x40, R12 ;  /* 0x0000004015157824 */ /* 0x000fc600078e020c */
[----:B--2---:R-:W-:Y:S01]  /*65b0*/  HMMA.16816.F32 R168, R24, R8, R168 ;  /* 0x0000000818a8723c */ /* 0x004fe200000018a8 */
[C---:B------:R-:W-:Y:S01]  /*65c0*/  VIADD R13, R21.reuse, 0xffffff80 ;  /* 0xffffff80150d7836 */ /* 0x040fe20000000000 */
[----:B------:R-:W2:Y:S01]  /*65d0*/  MUFU.TANH R180, R180 ;  /* 0x000000b400b47308 */ /* 0x000ea20000002400 */
[----:B------:R-:W-:-:S03]  /*65e0*/  VIADD R9, R21, 0xffffff81 ;  /* 0xffffff8115097836 */ /* 0x000fc60000000000 */
[----:B------:R-:W-:Y:S02]  /*65f0*/  ISETP.GT.AND P3, PT, R230, R13, PT ;  /* 0x0000000de600720c */ /* 0x000fe40003f64270 */
[----:B------:R-:W-:Y:S01]  /*6600*/  HMMA.16816.F32 R208, R32, R186, R208 ;  /* 0x000000ba20d0723c */ /* 0x000fe200000018d0 */
[----:B------:R-:W-:Y:S01]  /*6610*/  FMUL.FTZ R34, R182, UR11 ;  /* 0x0000000bb6227c20 */ /* 0x000fe20008410000 */
[C---:B------:R-:W-:Y:S01]  /*6620*/  ISETP.GE.AND P2, PT, R13.reuse, R229, PT ;  /* 0x000000e50d00720c */ /* 0x040fe20003f46270 */
[----:B------:R-:W-:Y:S01]  /*6630*/  FMUL.FTZ R35, R176, UR11 ;  /* 0x0000000bb0237c20 */ /* 0x000fe20008410000 */
[----:B------:R-:W-:Y:S01]  /*6640*/  ISETP.GE.AND P5, PT, R13, R228, PT ;  /* 0x000000e40d00720c */ /* 0x000fe20003fa6270 */
[----:B------:R-:W-:Y:S01]  /*6650*/  MUFU.TANH R20, R20 ;  /* 0x0000001400147308 */ /* 0x000fe20000002400 */
[C---:B------:R-:W-:Y:S01]  /*6660*/  ISETP.GT.AND P6, PT, R230.reuse, R9, PT ;  /* 0x00000009e600720c */ /* 0x040fe20003fc4270 */
[----:B------:R-:W-:Y:S01]  /*6670*/  FMUL.FTZ R32, R183, UR11 ;  /* 0x0000000bb7207c20 */ /* 0x000fe20008410000 */
[----:B------:R-:W-:Y:S01]  /*6680*/  HMMA.16816.F32 R172, R188, R22, R172 ;  /* 0x00000016bcac723c */ /* 0x000fe200000018ac */
[----:B------:R-:W-:Y:S01]  /*6690*/  VIADD R22, R230, 0x8 ;  /* 0x00000008e6167836 */ /* 0x000fe20000000000 */
[----:B-1----:R-:W-:Y:S01]  /*66a0*/  FSEL R33, R192, -INF , !P6 ;  /* 0xff800000c0217808 */ /* 0x002fe20007000000 */
[----:B---3--:R-:W-:Y:S01]  /*66b0*/  FMUL.FTZ R165, R177, UR11 ;  /* 0x0000000bb1a57c20 */ /* 0x008fe20008410000 */
[----:B------:R-:W-:Y:S01]  /*66c0*/  FMUL.FTZ R176, R178, UR11 ;  /* 0x0000000bb2b07c20 */ /* 0x000fe20008410000 */
[----:B------:R-:W1:Y:S01]  /*66d0*/  MUFU.TANH R34, R34 ;  /* 0x0000002200227308 */ /* 0x000e620000002400 */
[----:B------:R-:W-:Y:S01]  /*66e0*/  ISETP.GT.AND P4, PT, R22, R13, PT ;  /* 0x0000000d1600720c */ /* 0x000fe20003f84270 */
[----:B------:R-:W-:Y:S01]  /*66f0*/  FMUL.FTZ R177, R179, UR11 ;  /* 0x0000000bb3b17c20 */ /* 0x000fe20008410000 */
[----:B-----5:R-:W-:Y:S01]  /*6700*/  HMMA.16816.F32 R200, R204, R16, R200 ;  /* 0x00000010ccc8723c */ /* 0x020fe200000018c8 */
[----:B------:R-:W-:-:S02]  /*6710*/  FSEL R17, R167, -INF , !P3 ;  /* 0xff800000a7117808 */ /* 0x000fc40005800000 */
[----:B------:R-:W-:Y:S02]  /*6720*/  FSEL R23, R193, -INF , !P4 ;  /* 0xff800000c1177808 */ /* 0x000fe40006000000 */
[----:B------:R-:W-:Y:S01]  /*6730*/  FSEL R17, R17, -INF , !P2 ;  /* 0xff80000011117808 */ /* 0x000fe20005000000 */
[----:B------:R-:W-:Y:S01]  /*6740*/  MUFU.TANH R35, R35 ;  /* 0x0000002300237308 */ /* 0x000fe20000002400 */
[C---:B------:R-:W-:Y:S01]  /*6750*/  ISETP.GE.AND P3, PT, R9.reuse, R229, PT ;  /* 0x000000e50900720c */ /* 0x040fe20003f66270 */
[----:B------:R-:W-:Y:S01]  /*6760*/  HMMA.16816.F32 R196, R204, R14, R196 ;  /* 0x0000000eccc4723c */ /* 0x000fe200000018c4 */
[----:B------:R3:W5:Y:S01]  /*6770*/  LDSM.16.M88.4 R12, [R6+0x17800] ;  /* 0x01780000060c783b */ /* 0x0007620000000200 */
[----:B------:R-:W-:Y:S01]  /*6780*/  ISETP.GT.AND P2, PT, R22, R9, PT ;  /* 0x000000091600720c */ /* 0x000fe20003f44270 */
[----:B------:R-:W-:Y:S01]  /*6790*/  FMUL.FTZ R16, R172, UR11 ;  /* 0x0000000bac107c20 */ /* 0x000fe20008410000 */
[-C--:B------:R-:W-:Y:S01]  /*67a0*/  ISETP.GE.AND P4, PT, R9, R228.reuse, PT ;  /* 0x000000e40900720c */ /* 0x080fe20003f86270 */
[----:B------:R-:W-:Y:S01]  /*67b0*/  VIADD R9, R21, 0xffffff88 ;  /* 0xffffff8815097836 */ /* 0x000fe20000000000 */
[----:B------:R-:W-:Y:S01]  /*67c0*/  FSEL R23, R23, -INF , !P5 ;  /* 0xff80000017177808 */ /* 0x000fe20006800000 */
[----:B------:R-:W5:Y:S01]  /*67d0*/  MUFU.TANH R32, R32 ;  /* 0x0000002000207308 */ /* 0x000f620000002400 */
[----:B------:R-:W-:Y:S01]  /*67e0*/  HMMA.16816.F32 R168, R188, R28, R168 ;  /* 0x0000001cbca8723c */ /* 0x000fe200000018a8 */
[----:B------:R-:W-:Y:S01]  /*67f0*/  FSEL R33, R33, -INF , !P3 ;  /* 0xff80000021217808 */ /* 0x000fe20005800000 */
[----:B------:R-:W-:Y:S01]  /*6800*/  FMUL.FTZ R173, R173, UR11 ;  /* 0x0000000badad7c20 */ /* 0x000fe20008410000 */
[----:B------:R-:W-:Y:S01]  /*6810*/  ISETP.GT.AND P6, PT, R230, R9, PT ;  /* 0x00000009e600720c */ /* 0x000fe20003fc4270 */
[----:B------:R-:W-:Y:S01]  /*6820*/  FMUL.FTZ R28, R174, UR11 ;  /* 0x0000000bae1c7c20 */ /* 0x000fe20008410000 */
[----:B----4-:R-:W-:Y:S01]  /*6830*/  FSEL R29, R184, -INF , !P2 ;  /* 0xff800000b81d7808 */ /* 0x010fe20005000000 */
[----:B------:R-:W-:Y:S01]  /*6840*/  FMUL.FTZ R172, R175, UR11 ;  /* 0x0000000bafac7c20 */ /* 0x000fe20008410000 */
        /* <DEDUP_REMOVED lines=8> */
[----:B------:R-:W-:Y:S01]  /*68d0*/  FSEL R29, R29, -INF , !P4 ;  /* 0xff8000001d1d7808 */ /* 0x000fe20006000000 */
[----:B------:R-:W-:Y:S01]  /*68e0*/  HMMA.16816.F32 R196, R24, R10, R196 ;  /* 0x0000000a18c4723c */ /* 0x000fe200000018c4 */
[----:B------:R-:W-:Y:S01]  /*68f0*/  FSEL R185, R180, -INF , !P5 ;  /* 0xff800000b4b97808 */ /* 0x000fe20006800000 */
[----:B------:R-:W2:Y:S01]  /*6900*/  MUFU.TANH R176, R176 ;  /* 0x000000b000b07308 */ /* 0x000ea20000002400 */
[----:B-1----:R-:W-:Y:S01]  /*6910*/  FSEL R167, R34, -INF , !P3 ;  /* 0xff80000022a77808 */ /* 0x002fe20005800000 */
[----:B------:R-:W-:Y:S01]  /*6920*/  FMUL.FTZ R34, R168, UR11 ;  /* 0x0000000ba8227c20 */ /* 0x000fe20008410000 */
[----:B------:R-:W-:-:S02]  /*6930*/  ISETP.GT.AND P6, PT, R230, R9, PT ;  /* 0x00000009e600720c */ /* 0x000fc40003fc4270 */
[C---:B------:R-:W-:Y:S02]  /*6940*/  ISETP.GE.AND P4, PT, R9.reuse, R229, PT ;  /* 0x000000e50900720c */ /* 0x040fe40003f86270 */
[----:B------:R-:W-:Y:S01]  /*6950*/  ISETP.GT.AND P5, PT, R22, R9, PT ;  /* 0x000000091600720c */ /* 0x000fe20003fa4270 */
[----:B---3--:R1:W-:Y:S01]  /*6960*/  MUFU.TANH R6, R173 ;  /* 0x000000ad00067308 */ /* 0x0083e20000002400 */
[----:B------:R-:W-:Y:S02]  /*6970*/  ISETP.GE.AND P3, PT, R9, R228, PT ;  /* 0x000000e40900720c */ /* 0x000fe40003f66270 */
[----:B------:R-:W3:Y:S01]  /*6980*/  LDSM.16.M88.4 R8, [R166+0x17800] ;  /* 0x01780000a608783b */ /* 0x000ee20000000200 */
[----:B------:R-:W-:Y:S01]  /*6990*/  FSEL R20, R20, -INF , !P6 ;  /* 0xff80000014147808 */ /* 0x000fe20007000000 */
[----:B------:R-:W-:-:S04]  /*69a0*/  DEPBAR.LE SB0, 0x0 ;  /* 0x000080000000791a */ /* 0x000fc80000000000 */
[----:B-----5:R-:W-:Y:S01]  /*69b0*/  HMMA.16816.F32 R200, R24, R12, R200 ;  /* 0x0000000c18c8723c */ /* 0x020fe200000018c8 */
[----:B------:R-:W4:Y:S01]  /*69c0*/  MUFU.TANH R177, R177 ;  /* 0x000000b100b17308 */ /* 0x000f220000002400 */
[----:B------:R-:W-:Y:S01]  /*69d0*/  FSEL R13, R167, -INF , !P2 ;  /* 0xff800000a70d7808 */ /* 0x000fe20005000000 */
[----:B------:R-:W-:Y:S01]  /*69e0*/  VIADD R167, R21, 0xffffff91 ;  /* 0xffffff9115a77836 */ /* 0x000fe20000000000 */
[----:B------:R-:W-:Y:S01]  /*69f0*/  FSEL R193, R20, -INF , !P4 ;  /* 0xff80000014c17808 */ /* 0x000fe20006000000 */
[----:B------:R-:W-:Y:S01]  /*6a00*/  FMUL.FTZ R12, R169, UR11 ;  /* 0x0000000ba90c7c20 */ /* 0x000fe20008410000 */
[----:B------:R-:W-:Y:S01]  /*6a10*/  FSEL R32, R32, -INF , !P5 ;  /* 0xff80000020207808 */ /* 0x000fe20006800000 */
[----:B------:R-:W-:Y:S01]  /*6a20*/  FMUL.FTZ R20, R170, UR11 ;  /* 0x0000000baa147c20 */ /* 0x000fe20008410000 */
[----:B------:R-:W-:Y:S01]  /*6a30*/  HMMA.16816.F32 R196, R188, R30, R196 ;  /* 0x0000001ebcc4723c */ /* 0x000fe200000018c4 */
[----:B-1----:R-:W-:Y:S01]  /*6a40*/  VIADD R173, R21, 0xffffff90 ;  /* 0xffffff9015ad7836 */ /* 0x002fe20000000000 */
[----:B------:R-:W1:Y:S01]  /*6a50*/  MUFU.TANH R16, R16 ;  /* 0x0000001000107308 */ /* 0x000e620000002400 */
[----:B------:R-:W-:Y:S01]  /*6a60*/  FMUL.FTZ R30, R171, UR11 ;  /* 0x0000000bab1e7c20 */ /* 0x000fe20008410000 */
[----:B------:R-:W-:-:S02]  /*6a70*/  FSEL R31, R32, -INF , !P3 ;  /* 0xff800000201f7808 */ /* 0x000fc40005800000 */
[----:B------:R-:W-:Y:S02]  /*6a80*/  ISETP.GT.AND P6, PT, R230, R173, PT ;  /* 0x000000ade600720c */ /* 0x000fe40003fc4270 */
[----:B------:R-:W-:Y:S01]  /*6a90*/  ISETP.GE.AND P2, PT, R173, R229, PT ;  /* 0x000000e5ad00720c */ /* 0x000fe20003f46270 */
[----:B------:R-:W-:Y:S01]  /*6aa0*/  HMMA.16816.F32 R208, R24, R14, R208 ;  /* 0x0000000e18d0723c */ /* 0x000fe200000018d0 */
[----:B------:R-:W5:Y:S01]  /*6ab0*/  MUFU.TANH R28, R28 ;  /* 0x0000001c001c7308 */ /* 0x000f620000002400 */
[----:B------:R-:W-:Y:S01]  /*6ac0*/  FSEL R35, R35, -INF , !P6 ;  /* 0xff80000023237808 */ /* 0x000fe20007000000 */
[----:B------:R-:W-:Y:S01]  /*6ad0*/  VIADD R15, R21, 0xffffffa0 ;  /* 0xffffffa0150f7836 */ /* 0x000fe20000000000 */
[----:B------:R-:W-:Y:S02]  /*6ae0*/  ISETP.GT.AND P4, PT, R22, R173, PT ;  /* 0x000000ad1600720c */ /* 0x000fe40003f84270 */
[----:B------:R-:W-:Y:S02]  /*6af0*/  ISETP.GT.AND P6, PT, R230, R167, PT ;  /* 0x000000a7e600720c */ /* 0x000fe40003fc4270 */
[----:B------:R-:W-:Y:S01]  /*6b00*/  ISETP.GE.AND P5, PT, R173, R228, PT ;  /* 0x000000e4ad00720c */ /* 0x000fe20003fa6270 */
[----:B------:R-:W5:Y:S01]  /*6b10*/  MUFU.TANH R172, R172 ;  /* 0x000000ac00ac7308 */ /* 0x000f620000002400 */
[----:B------:R-:W-:Y:S01]  /*6b20*/  FSEL R171, R35, -INF , !P2 ;  /* 0xff80000023ab7808 */ /* 0x000fe20005000000 */
[----:B------:R-:W-:Y:S01]  /*6b30*/  FMUL.FTZ R196, R196, UR11 ;  /* 0x0000000bc4c47c20 */ /* 0x000fe20008410000 */
[----:B--2---:R-:W-:Y:S01]  /*6b40*/  FSEL R176, R176, -INF , !P4 ;  /* 0xff800000b0b07808 */ /* 0x004fe20006000000 */
[----:B------:R-:W-:Y:S01]  /*6b50*/  FMUL.FTZ R199, R199, UR11 ;  /* 0x0000000bc7c77c20 */ /* 0x000fe20008410000 */
[----:B------:R-:W-:-:S02]  /*6b60*/  FSEL R175, R165, -INF , !P6 ;  /* 0xff800000a5af7808 */ /* 0x000fc40007000000 */
[----:B------:R-:W-:Y:S01]  /*6b70*/  ISETP.GE.AND P3, PT, R167, R229, PT ;  /* 0x000000e5a700720c */ /* 0x000fe20003f66270 */
[C---:B---3--:R-:W-:Y:S01]  /*6b80*/  HMMA.16816.F32 R200, R188.reuse, R8, R200 ;  /* 0x00000008bcc8723c */ /* 0x048fe200000018c8 */
[----:B------:R-:W-:Y:S01]  /*6b90*/  ISETP.GT.AND P2, PT, R22, R167, PT ;  /* 0x000000a71600720c */ /* 0x000fe20003f44270 */
[----:B------:R-:W-:Y:S01]  /*6ba0*/  VIADD R9, R21, 0xffffff99 ;  /* 0xffffff9915097836 */ /* 0x000fe20000000000 */
[----:B------:R-:W-:Y:S01]  /*6bb0*/  ISETP.GT.AND P6, PT, R230, R19, PT ;  /* 0x00000013e600720c */ /* 0x000fe20003fc4270 */
[----:B------:R-:W2:Y:S01]  /*6bc0*/  MUFU.TANH R34, R34 ;  /* 0x0000002200227308 */ /* 0x000ea20000002400 */
[----:B------:R-:W-:Y:S01]  /*6bd0*/  ISETP.GE.AND P4, PT, R167, R228, PT ;  /* 0x000000e4a700720c */ /* 0x000fe20003f86270 */
[----:B------:R-:W-:Y:S01]  /*6be0*/  FMUL.FTZ R8, R197, UR11 ;  /* 0x0000000bc5087c20 */ /* 0x000fe20008410000 */
[----:B------:R-:W-:Y:S01]  /*6bf0*/  FSEL R165, R176, -INF , !P5 ;  /* 0xff800000b0a57808 */ /* 0x000fe20006800000 */
[----:B------:R-:W-:Y:S01]  /*6c00*/  HMMA.16816.F32 R208, R188, R10, R208 ;  /* 0x0000000abcd0723c */ /* 0x000fe200000018d0 */
[----:B------:R-:W-:Y:S01]  /*6c10*/  ISETP.GE.AND P5, PT, R19, R229, PT ;  /* 0x000000e51300720c */ /* 0x000fe20003fa6270 */
[----:B------:R-:W-:Y:S01]  /*6c20*/  VIADD R11, R21, 0xffffffa8 ;  /* 0xffffffa8150b7836 */ /* 0x000fe20000000000 */
[----:B------:R-:W-:Y:S01]  /*6c30*/  FSEL R175, R175, -INF , !P3 ;  /* 0xff800000afaf7808 */ /* 0x000fe20005800000 */
[----:B------:R-:W-:Y:S01]  /*6c40*/  MUFU.TANH R12, R12 ;  /* 0x0000000c000c7308 */ /* 0x000fe20000002400 */
[----:B----4-:R-:W-:-:S02]  /*6c50*/  FSEL R167, R177, -INF , !P2 ;  /* 0xff800000b1a77808 */ /* 0x010fc40005000000 */
[----:B-1----:R-:W-:Y:S02]  /*6c60*/  FSEL R16, R16, -INF , !P6 ;  /* 0xff80000010107808 */ /* 0x002fe40007000000 */
[----:B------:R-:W-:Y:S02]  /*6c70*/  ISETP.GT.AND P3, PT, R22, R19, PT ;  /* 0x000000131600720c */ /* 0x000fe40003f64270 */
[----:B------:R-:W-:Y:S01]  /*6c80*/  ISETP.GT.AND P6, PT, R230, R9, PT ;  /* 0x00000009e600720c */ /* 0x000fe20003fc4270 */
[----:B------:R-:W1:Y:S01]  /*6c90*/  MUFU.TANH R20, R20 ;  /* 0x0000001400147308 */ /* 0x000e620000002400 */
[----:B------:R-:W-:Y:S01]  /*6ca0*/  FSEL R167, R167, -INF , !P4 ;  /* 0xff800000a7a77808 */ /* 0x000fe20006000000 */
[----:B------:R-:W-:Y:S01]  /*6cb0*/  FMUL.FTZ R14, R200, UR11 ;  /* 0x0000000bc80e7c20 */ /* 0x000fe20008410000 */
[----:B------:R-:W-:Y:S01]  /*6cc0*/  FSEL R177, R16, -INF , !P5 ;  /* 0xff80000010b17808 */ /* 0x000fe20006800000 */
[----:B------:R-:W-:Y:S01]  /*6cd0*/  FMUL.FTZ R10, R201, UR11 ;  /* 0x0000000bc90a7c20 */ /* 0x000fe20008410000 */
[----:B------:R-:W-:Y:S01]  /*6ce0*/  ISETP.GE.AND P2, PT, R19, R228, PT ;  /* 0x000000e41300720c */ /* 0x000fe20003f46270 */
[----:B------:R-:W-:Y:S01]  /*6cf0*/  FMUL.FTZ R202, R202, UR11 ;  /* 0x0000000bcaca7c20 */ /* 0x000fe20008410000 */
[----:B------:R-:W-:Y:S01]  /*6d00*/  ISETP.GE.AND P4, PT, R9, R229, PT ;  /* 0x000000e50900720c */ /* 0x000fe20003f86270 */
[----:B------:R-:W3:Y:S01]  /*6d10*/  MUFU.TANH R19, R196 ;  /* 0x000000c400137308 */ /* 0x000ee20000002400 */
[----:B------:R-:W-:Y:S01]  /*6d20*/  ISETP.GT.AND P5, PT, R22, R9, PT ;  /* 0x000000091600720c */ /* 0x000fe20003fa4270 */
[----:B------:R-:W-:Y:S01]  /*6d30*/  FMUL.FTZ R207, R210, UR11 ;  /* 0x0000000bd2cf7c20 */ /* 0x000fe20008410000 */
[----:B-----5:R-:W-:Y:S01]  /*6d40*/  FSEL R28, R28, -INF , !P3 ;  /* 0xff8000001c1c7808 */ /* 0x020fe20005800000 */
[----:B------:R-:W-:Y:S01]  /*6d50*/  FMUL.FTZ R205, R211, UR11 ;  /* 0x0000000bd3cd7c20 */ /* 0x000fe20008410000 */
[----:B------:R-:W-:-:S02]  /*6d60*/  FSEL R6, R6, -INF , !P6 ;  /* 0xff80000006067808 */ /* 0x000fc40007000000 */
[----:B------:R-:W-:Y:S01]  /*6d70*/  ISETP.GE.AND P3, PT, R9, R228, PT ;  /* 0x000000e40900720c */ /* 0x000fe20003f66270 */
[----:B------:R-:W-:Y:S01]  /*6d80*/  FMUL.FTZ R9, R198, UR11 ;  /* 0x0000000bc6097c20 */ /* 0x000fe20008410000 */
[----:B------:R-:W-:Y:S01]  /*6d90*/  FSEL R173, R28, -INF , !P2 ;  /* 0xff8000001cad7808 */ /* 0x000fe20005000000 */
[----:B------:R-:W4:Y:S01]  /*6da0*/  MUFU.TANH R18, R30 ;  /* 0x0000001e00127308 */ /* 0x000f220000002400 */
[----:B------:R-:W-:Y:S02]  /*6db0*/  FSEL R179, R6, -INF , !P4 ;  /* 0xff80000006b37808 */ /* 0x000fe40006000000 */
[----:B------:R-:W-:Y:S02]  /*6dc0*/  FSEL R169, R172, -INF , !P5 ;  /* 0xff800000aca97808 */ /* 0x000fe40006800000 */
[----:B------:R-:W-:Y:S02]  /*6dd0*/  ISETP.GT.AND P6, PT, R230, R15, PT ;  /* 0x0000000fe600720c */ /* 0x000fe40003fc4270 */
[----:B------:R-:W-:Y:S01]  /*6de0*/  ISETP.GE.AND P2, PT, R15, R229, PT ;  /* 0x000000e50f00720c */ /* 0x000fe20003f46270 */
[----:B------:R-:W5:Y:S01]  /*6df0*/  MUFU.TANH R9, R9 ;  /* 0x0000000900097308 */ /* 0x000f620000002400 */
[----:B------:R-:W-:-:S02]  /*6e00*/  ISETP.GT.AND P4, PT, R22, R15, PT ;  /* 0x0000000f1600720c */ /* 0x000fc40003f84270 */
[----:B------:R-:W-:Y:S01]  /*6e10*/  ISETP.GE.AND P5, PT, R15, R228, PT ;  /* 0x000000e40f00720c */ /* 0x000fe20003fa6270 */
[----:B------:R-:W-:Y:S01]  /*6e20*/  VIADD R15, R21, 0xffffffa1 ;  /* 0xffffffa1150f7836 */ /* 0x000fe20000000000 */
[----:B--2---:R-:W-:Y:S02]  /*6e30*/  FSEL R34, R34, -INF , !P6 ;  /* 0xff80000022227808 */ /* 0x004fe40007000000 */
[----:B-1----:R-:W-:Y:S01]  /*6e40*/  FSEL R20, R20, -INF , !P4 ;  /* 0xff80000014147808 */ /* 0x002fe20006000000 */
[----:B------:R-:W1:Y:S01]  /*6e50*/  MUFU.TANH R6, R199 ;  /* 0x000000c700067308 */ /* 0x000e620000002400 */
[----:B------:R-:W-:Y:S02]  /*6e60*/  ISETP.GT.AND P6, PT, R230, R15, PT ;  /* 0x0000000fe600720c */ /* 0x000fe40003fc4270 */
[----:B------:R-:W-:Y:S02]  /*6e70*/  FSEL R169, R169, -INF , !P3 ;  /* 0xff800000a9a97808 */ /* 0x000fe40005800000 */
[----:B------:R-:W-:-:S02]  /*6e80*/  FSEL R12, R12, -INF , !P6 ;  /* 0xff8000000c0c7808 */ /* 0x000fc40007000000 */
[----:B------:R-:W-:Y:S01]  /*6e90*/  ISETP.GT.AND P6, PT, R230, R11, PT ;  /* 0x0000000be600720c */ /* 0x000fe20003fc4270 */
[----:B------:R-:W2:Y:S01]  /*6ea0*/  MUFU.TANH R8, R8 ;  /* 0x0000000800087308 */ /* 0x000ea20000002400 */
[----:B------:R-:W-:Y:S02]  /*6eb0*/  FSEL R243, R34, -INF , !P2 ;  /* 0xff80000022f37808 */ /* 0x000fe40005000000 */
[C---:B------:R-:W-:Y:S02]  /*6ec0*/  ISETP.GE.AND P3, PT, R15.reuse, R229, PT ;  /* 0x000000e50f00720c */ /* 0x040fe40003f66270 */
[----:B------:R-:W-:Y:S02]  /*6ed0*/  ISETP.GT.AND P2, PT, R22, R15, PT ;  /* 0x0000000f1600720c */ /* 0x000fe40003f44270 */
[----:B------:R-:W-:Y:S01]  /*6ee0*/  ISETP.GE.AND P4, PT, R15, R228, PT ;  /* 0x000000e40f00720c */ /* 0x000fe20003f86270 */
[----:B------:R-:W-:Y:S01]  /*6ef0*/  VIADD R15, R21, 0xffffffa9 ;  /* 0xffffffa9150f7836 */ /* 0x000fe20000000000 */
[----:B------:R-:W-:Y:S01]  /*6f00*/  FSEL R233, R20, -INF , !P5 ;  /* 0xff80000014e97808 */ /* 0x000fe20006800000 */
[----:B------:R-:W2:Y:S01]  /*6f10*/  MUFU.TANH R14, R14 ;  /* 0x0000000e000e7308 */ /* 0x000ea20000002400 */
[----:B------:R-:W-:Y:S01]  /*6f20*/  BAR.SYNC.DEFER_BLOCKING 0x0 ;  /* 0x0000000000007b1d */ /* 0x000fe20000010000 */
[----:B------:R-:W-:-:S02]  /*6f30*/  ISETP.GE.AND P5, PT, R11, R229, PT ;  /* 0x000000e50b00720c */ /* 0x000fc40003fa6270 */
[----:B---3--:R-:W-:Y:S02]  /*6f40*/  FSEL R19, R19, -INF , !P6 ;  /* 0xff80000013137808 */ /* 0x008fe40007000000 */
[----:B------:R-:W-:Y:S01]  /*6f50*/  FSEL R245, R12, -INF , !P3 ;  /* 0xff8000000cf57808 */ /* 0x000fe20005800000 */
[----:B------:R-:W-:Y:S01]  /*6f60*/  FMUL.FTZ R12, R203, UR11 ;  /* 0x0000000bcb0c7c20 */ /* 0x000fe20008410000 */
[C---:B------:R-:W-:Y:S01]  /*6f70*/  ISETP.GT.AND P3, PT, R22.reuse, R11, PT ;  /* 0x0000000b1600720c */ /* 0x040fe20003f64270 */
[----:B------:R-:W-:Y:S01]  /*6f80*/  MUFU.TANH R10, R10 ;  /* 0x0000000a000a7308 */ /* 0x000fe20000002400 */
[----:B------:R-:W-:Y:S02]  /*6f90*/  FSEL R241, R19, -INF , !P5 ;  /* 0xff80000013f17808 */ /* 0x000fe40006800000 */
[----:B------:R-:W-:Y:S02]  /*6fa0*/  ISETP.GT.AND P5, PT, R22, R15, PT ;  /* 0x0000000f1600720c */ /* 0x000fe40003fa4270 */
[----:B----4-:R-:W-:-:S02]  /*6fb0*/  FSEL R18, R18, -INF , !P2 ;  /* 0xff80000012127808 */ /* 0x010fc40005000000 */
[----:B------:R-:W-:Y:S01]  /*6fc0*/  ISETP.GT.AND P6, PT, R230, R15, PT ;  /* 0x0000000fe600720c */ /* 0x000fe20003fc4270 */
[----:B------:R-:W-:Y:S01]  /*6fd0*/  MUFU.TANH R12, R12 ;  /* 0x0000000c000c7308 */ /* 0x000fe20000002400 */
[-C--:B------:R-:W-:Y:S02]  /*6fe0*/  ISETP.GE.AND P2, PT, R11, R228.reuse, PT ;  /* 0x000000e40b00720c */ /* 0x080fe40003f46270 */
[----:B-----5:R-:W-:Y:S01]  /*6ff0*/  FSEL R183, R9, -INF , !P3 ;  /* 0xff80000009b77808 */ /* 0x020fe20005800000 */
[----:B------:R-:W-:Y:S01]  /*7000*/  VIADD R9, R21, 0xffffffb0 ;  /* 0xffffffb015097836 */ /* 0x000fe20000000000 */
[----:B------:R-:W-:Y:S02]  /*7010*/  ISETP.GE.AND P3, PT, R15, R228, PT ;  /* 0x000000e40f00720c */ /* 0x000fe40003f66270 */
[----:B-1----:R-:W-:Y:S01]  /*7020*/  FSEL R6, R6, -INF , !P5 ;  /* 0xff80000006067808 */ /* 0x002fe20006800000 */
[----:B------:R-:W1:Y:S01]  /*7030*/  MUFU.TANH R11, R202 ;  /* 0x000000ca000b7308 */ /* 0x000e620000002400 */
[----:B------:R-:W-:-:S02]  /*7040*/  FSEL R231, R18, -INF , !P4 ;  /* 0xff80000012e77808 */ /* 0x000fc40006000000 */
[----:B------:R-:W-:Y:S02]  /*7050*/  ISETP.GE.AND P4, PT, R15, R229, PT ;  /* 0x000000e50f00720c */ /* 0x000fe40003f86270 */
[----:B--2---:R-:W-:Y:S02]  /*7060*/  FSEL R8, R8, -INF , !P6 ;  /* 0xff80000008087808 */ /* 0x004fe40007000000 */
[----:B------:R-:W-:Y:S01]  /*7070*/  FSEL R181, R6, -INF , !P3 ;  /* 0xff80000006b57808 */ /* 0x000fe20005800000 */
[----:B------:R-:W-:Y:S01]  /*7080*/  FMUL.FTZ R6, R208, UR11 ;  /* 0x0000000bd0067c20 */ /* 0x000fe20008410000 */
[----:B------:R-:W-:Y:S01]  /*7090*/  FSEL R183, R183, -INF , !P2 ;  /* 0xff800000b7b77808 */ /* 0x000fe20005000000 */
[----:B------:R-:W-:Y:S01]  /*70a0*/  MUFU.TANH R207, R207 ;  /* 0x000000cf00cf7308 */ /* 0x000fe20000002400 */
[----:B------:R-:W-:Y:S01]  /*70b0*/  FSEL R239, R8, -INF , !P4 ;  /* 0xff80000008ef7808 */ /* 0x000fe20006000000 */
[----:B------:R-:W-:Y:S01]  /*70c0*/  FMUL.FTZ R8, R209, UR11 ;  /* 0x0000000bd1087c20 */ /* 0x000fe20008410000 */
[----:B------:R-:W-:-:S02]  /*70d0*/  ISETP.GT.AND P6, PT, R230, R9, PT ;  /* 0x00000009e600720c */ /* 0x000fc40003fc4270 */
[C---:B------:R-:W-:Y:S02]  /*70e0*/  ISETP.GE.AND P2, PT, R9.reuse, R229, PT ;  /* 0x000000e50900720c */ /* 0x040fe40003f46270 */
[----:B------:R-:W-:Y:S01]  /*70f0*/  ISETP.GT.AND P4, PT, R22, R9, PT ;  /* 0x000000091600720c */ /* 0x000fe20003f84270 */
[----:B------:R-:W2:Y:S01]  /*7100*/  MUFU.TANH R6, R6 ;  /* 0x0000000600067308 */ /* 0x000ea20000002400 */
[----:B------:R-:W-:Y:S01]  /*7110*/  ISETP.GE.AND P5, PT, R9, R228, PT ;  /* 0x000000e40900720c */ /* 0x000fe20003fa6270 */
[----:B------:R-:W-:Y:S01]  /*7120*/  VIADD R9, R21, 0xffffffb1 ;  /* 0xffffffb115097836 */ /* 0x000fe20000000000 */
[----:B------:R-:W-:Y:S02]  /*7130*/  FSEL R14, R14, -INF , !P6 ;  /* 0xff8000000e0e7808 */ /* 0x000fe40007000000 */
[----:B-1----:R-:W-:Y:S02]  /*7140*/  FSEL R11, R11, -INF , !P4 ;  /* 0xff8000000b0b7808 */ /* 0x002fe40006000000 */
[----:B------:R-:W-:Y:S01]  /*7150*/  ISETP.GT.AND P6, PT, R230, R9, PT ;  /* 0x00000009e600720c */ /* 0x000fe20003fc4270 */
[----:B------:R-:W1:Y:S01]  /*7160*/  MUFU.TANH R8, R8 ;  /* 0x0000000800087308 */ /* 0x000e620000002400 */
[----:B------:R-:W-:-:S02]  /*7170*/  ISETP.GE.AND P3, PT, R9, R229, PT ;  /* 0x000000e50900720c */ /* 0x000fc40003f66270 */
[----:B------:R-:W-:Y:S02]  /*7180*/  FSEL R10, R10, -INF , !P6 ;  /* 0xff8000000a0a7808 */ /* 0x000fe40007000000 */
[----:B------:R-:W-:Y:S02]  /*7190*/  FSEL R219, R14, -INF , !P2 ;  /* 0xff8000000edb7808 */ /* 0x000fe40005000000 */
[----:B------:R-:W-:Y:S01]  /*71a0*/  ISETP.GT.AND P2, PT, R22, R9, PT ;  /* 0x000000091600720c */ /* 0x000fe20003f44270 */
[----:B------:R-:W3:Y:S01]  /*71b0*/  MUFU.TANH R205, R205 ;  /* 0x000000cd00cd7308 */ /* 0x000ee20000002400 */
[----:B------:R-:W-:Y:S01]  /*71c0*/  ISETP.GE.AND P4, PT, R9, R228, PT ;  /* 0x000000e40900720c */ /* 0x000fe20003f86270 */
[C---:B------:R-:W-:Y:S01]  /*71d0*/  VIADD R9, R21.reuse, 0xffffffb8 ;  /* 0xffffffb815097836 */ /* 0x040fe20000000000 */
[----:B------:R-:W-:Y:S01]  /*71e0*/  FSEL R217, R10, -INF , !P3 ;  /* 0xff8000000ad97808 */ /* 0x000fe20005800000 */
[----:B------:R-:W-:Y:S01]  /*71f0*/  VIADD R21, R21, 0xffffffb9 ;  /* 0xffffffb915157836 */ /* 0x000fe20000000000 */
[----:B------:R-:W-:-:S02]  /*7200*/  FMNMX3.FTZ R10, R164, R17, R33, !PT ;  /* 0x00000011a40a7276 */ /* 0x000fc40007810021 */
[----:B------:R-:W-:Y:S02]  /*7210*/  FSEL R12, R12, -INF , !P2 ;  /* 0xff8000000c0c7808 */ /* 0x000fe40005000000 */
[----:B------:R-:W-:Y:S02]  /*7220*/  ISETP.GT.AND P2, PT, R230, R9, PT ;  /* 0x00000009e600720c */ /* 0x000fe40003f44270 */
[----:B------:R-:W-:Y:S02]  /*7230*/  FMNMX3.FTZ R10, R10, R185, R193, !PT ;  /* 0x000000b90a0a7276 */ /* 0x000fe400078100c1 */
[----:B--2---:R-:W-:Y:S02]  /*7240*/  FSEL R215, R6, -INF , !P2 ;  /* 0xff80000006d77808 */ /* 0x004fe40005000000 */
[----:B------:R-:W-:Y:S02]  /*7250*/  FMNMX3.FTZ R6, R3, R23, R29, !PT ;  /* 0x0000001703067276 */ /* 0x000fe4000781001d */
[----:B------:R-:W-:-:S02]  /*7260*/  FMNMX3.FTZ R10, R10, R171, R175, !PT ;  /* 0x000000ab0a0a7276 */ /* 0x000fc400078100af */
[----:B------:R-:W-:Y:S02]  /*7270*/  ISETP.GT.AND P6, PT, R22, R9, PT ;  /* 0x000000091600720c */ /* 0x000fe40003fc4270 */
[----:B------:R-:W-:Y:S02]  /*7280*/  FMNMX3.FTZ R6, R6, R13, R31, !PT ;  /* 0x0000000d06067276 */ /* 0x000fe4000781001f */
[----:B------:R-:W-:Y:S02]  /*7290*/  FMNMX3.FTZ R10, R10, R177, R179, !PT ;  /* 0x000000b10a0a7276 */ /* 0x000fe400078100b3 */
[----:B------:R-:W-:Y:S02]  /*72a0*/  FSEL R207, R207, -INF , !P6 ;  /* 0xff800000cfcf7808 */ /* 0x000fe40007000000 */
[----:B------:R-:W-:Y:S02]  /*72b0*/  ISETP.GE.AND P6, PT, R9, R229, PT ;  /* 0x000000e50900720c */ /* 0x000fe40003fc6270 */
[----:B------:R-:W-:-:S02]  /*72c0*/  ISETP.GT.AND P2, PT, R230, R21, PT ;  /* 0x00000015e600720c */ /* 0x000fc40003f44270 */
[----:B------:R-:W-:Y:S02]  /*72d0*/  FMNMX3.FTZ R6, R6, R165, R167, !PT ;  /* 0x000000a506067276 */ /* 0x000fe400078100a7 */
[----:B------:R-:W-:Y:S02]  /*72e0*/  FMNMX3.FTZ R10, R10, R243, R245, !PT ;  /* 0x000000f30a0a7276 */ /* 0x000fe400078100f5 */
[----:B------:R-:W-:Y:S02]  /*72f0*/  FSEL R215, R215, -INF , !P6 ;  /* 0xff800000d7d77808 */ /* 0x000fe40007000000 */
[----:B------:R-:W-:Y:S02]  /*7300*/  ISETP.GE.AND P6, PT, R21, R229, PT ;  /* 0x000000e51500720c */ /* 0x000fe40003fc6270 */
[----:B-1----:R-:W-:Y:S02]  /*7310*/  FSEL R8, R8, -INF , !P2 ;  /* 0xff80000008087808 */ /* 0x002fe40005000000 */
[----:B------:R-:W-:-:S02]  /*7320*/  FMNMX3.FTZ R6, R6, R173, R169, !PT ;  /* 0x000000ad06067276 */ /* 0x000fc400078100a9 */
[----:B------:R-:W-:Y:S02]  /*7330*/  FMNMX3.FTZ R10, R10, R241, R239, !PT ;  /* 0x000000f10a0a7276 */ /* 0x000fe400078100ef */
[----:B------:R-:W-:Y:S02]  /*7340*/  ISETP.GT.AND P3, PT, R22, R21, PT ;  /* 0x000000151600720c */ /* 0x000fe40003f64270 */
[----:B------:R-:W-:Y:S02]  /*7350*/  FSEL R213, R8, -INF , !P6 ;  /* 0xff80000008d57808 */ /* 0x000fe40007000000 */
[----:B------:R-:W-:Y:S02]  /*7360*/  FMNMX3.FTZ R6, R6, R233, R231, !PT ;  /* 0x000000e906067276 */ /* 0x000fe400078100e7 */
[----:B------:R-:W-:Y:S02]  /*7370*/  FMNMX3.FTZ R8, R10, R219, R217, !PT ;  /* 0x000000db0a087276 */ /* 0x000fe400078100d9 */
[----:B---3--:R-:W-:-:S02]  /*7380*/  FSEL R205, R205, -INF , !P3 ;  /* 0xff800000cdcd7808 */ /* 0x008fc40005800000 */
[-C--:B------:R-:W-:Y:S02]  /*7390*/  ISETP.GE.AND P3, PT, R9, R228.reuse, PT ;  /* 0x000000e40900720c */ /* 0x080fe40003f66270 */
[----:B------:R-:W-:Y:S02]  /*73a0*/  ISETP.GE.AND P2, PT, R21, R228, PT ;  /* 0x000000e41500720c */ /* 0x000fe40003f46270 */
        /* <DEDUP_REMOVED lines=33> */
.L_x_2031:
[----:B------:R-:W2:Y:S01]  /*75c0*/  SHFL.BFLY PT, R11, R8, 0x2, 0x1f ;  /* 0x0c401f00080b7f89 */ /* 0x000ea200000e0000 */
[----:B------:R-:W-:Y:S01]  /*75d0*/  FSEL R207, R207, -INF , !P3 ;  /* 0xff800000cfcf7808 */ /* 0x000fe20005800000 */
[----:B------:R-:W3:Y:S01]  /*75e0*/  LDCU UR4, c[0x0][0x45c] ;  /* 0x00008b80ff0477ac */ /* 0x000ee20008000800 */
[----:B------:R-:W-:Y:S02]  /*75f0*/  FSEL R205, R205, -INF , !P2 ;  /* 0xff800000cdcd7808 */ /* 0x000fe40005000000 */
[----:B------:R-:W-:Y:S01]  /*7600*/  FMNMX3.FTZ R6, R6, R211, R209, !PT ;  /* 0x000000d306067276 */ /* 0x000fe200078100d1 */
[----:B------:R-:W-:Y:S01]  /*7610*/  UISETP.GT.U32.AND UP0, UPT, UR32, UR18, UPT ;  /* 0x000000122000728c */ /* 0x000fe2000bf04070 */
[C---:B-1----:R-:W-:Y:S02]  /*7620*/  IADD3 R20, PT, PT, R223.reuse, 0x18000, RZ ;  /* 0x00018000df147810 */ /* 0x042fe40007ffe0ff */
[----:B------:R-:W-:Y:S02]  /*7630*/  FMNMX3.FTZ R10, R6, R207, R205, !PT ;  /* 0x000000cf060a7276 */ /* 0x000fe400078100cd */
[----:B------:R-:W-:-:S02]  /*7640*/  IADD3 R202, PT, PT, R223, 0x18040, RZ ;  /* 0x00018040dfca7810 */ /* 0x000fc40007ffe0ff */
[----:B------:R-:W-:Y:S01]  /*7650*/  @P0 IADD3 R202, PT, PT, R20, -0x40, RZ ;  /* 0xffffffc014ca0810 */ /* 0x000fe20007ffe0ff */
[----:B------:R-:W1:Y:S01]  /*7660*/  SHFL.BFLY PT, R9, R10, 0x2, 0x1f ;  /* 0x0c401f000a097f89 */ /* 0x000e6200000e0000 */
[----:B--2---:R-:W-:-:S05]  /*7670*/  FMNMX.FTZ R11, R8, R11, !PT ;  /* 0x0000000b080b7209 */ /* 0x004fca0007810000 */
[----:B------:R-:W2:Y:S01]  /*7680*/  SHFL.BFLY PT, R212, R11, 0x1, 0x1f ;  /* 0x0c201f000bd47f89 */ /* 0x000ea200000e0000 */
[----:B-1----:R-:W-:-:S05]  /*7690*/  FMNMX.FTZ R9, R10, R9, !PT ;  /* 0x000000090a097209 */ /* 0x002fca0007810000 */
[----:B------:R-:W1:Y:S01]  /*76a0*/  SHFL.BFLY PT, R6, R9, 0x1, 0x1f ;  /* 0x0c201f0009067f89 */ /* 0x000e6200000e0000 */
[----:B--2---:R-:W-:-:S04]  /*76b0*/  FMNMX.FTZ R212, R11, R212, !PT ;  /* 0x000000d40bd47209 */ /* 0x004fc80007810000 */
[C---:B------:R-:W-:Y:S01]  /*76c0*/  FSETP.NEU.FTZ.AND P3, PT, R212.reuse, -INF , PT ;  /* 0xff800000d400780b */ /* 0x040fe20003f7d000 */
[----:B---3--:R-:W-:-:S05]  /*76d0*/  FMUL.FTZ R206, R212, UR4 ;  /* 0x00000004d4ce7c20 */ /* 0x008fca0008410000 */
[----:B------:R-:W-:Y:S02]  /*76e0*/  FSEL R206, R206, RZ, P3 ;  /* 0x000000ffcece7208 */ /* 0x000fe40001800000 */
[----:B-1----:R-:W-:-:S03]  /*76f0*/  FMNMX.FTZ R6, R9, R6, !PT ;  /* 0x0000000609067209 */ /* 0x002fc60007810000 */
[--C-:B------:R-:W-:Y:S01]  /*7700*/  FFMA.FTZ R188, R185, UR4, -R206.reuse ;  /* 0x00000004b9bc7c23 */ /* 0x100fe200080108ce */
[--C-:B------:R-:W-:Y:S01]  /*7710*/  FFMA.FTZ R185, R193, UR4, -R206.reuse ;  /* 0x00000004c1b97c23 */ /* 0x100fe200080108ce */
[----:B------:R-:W-:Y:S01]  /*7720*/  SEL R193, R4, 0xffffffe0, !P1 ;  /* 0xffffffe004c17807 */ /* 0x000fe20004800000 */
[--C-:B------:R-:W-:Y:S01]  /*7730*/  FFMA.FTZ R187, R33, UR4, -R206.reuse ;  /* 0x0000000421bb7c23 */ /* 0x100fe200080108ce */
[C---:B------:R-:W-:Y:S01]  /*7740*/  FSETP.NEU.FTZ.AND P2, PT, R6.reuse, -INF , PT ;  /* 0xff8000000600780b */ /* 0x040fe20003f5d000 */
[----:B------:R-:W-:Y:S01]  /*7750*/  FMUL.FTZ R204, R6, UR4 ;  /* 0x0000000406cc7c20 */ /* 0x000fe20008410000 */
[----:B------:R-:W-:Y:S01]  /*7760*/  IADD3 R203, PT, PT, R193, R223, RZ ;  /* 0x000000dfc1cb7210 */ /* 0x000fe20007ffe0ff */
[----:B------:R-:W-:Y:S01]  /*7770*/  LDSM.16.MT88.4 R32, [R202] ;  /* 0x00000000ca20783b */ /* 0x000fe20000004200 */
[----:B------:R-:W-:Y:S01]  /*7780*/  FSEL R9, R212, RZ, P3 ;  /* 0x000000ffd4097208 */ /* 0x000fe20001800000 */
[----:B------:R-:W-:Y:S01]  /*7790*/  FFMA.FTZ R190, R17, UR4, -R206 ;  /* 0x0000000411be7c23 */ /* 0x000fe200080108ce */
[----:B------:R-:W-:Y:S01]  /*77a0*/  FSEL R8, R6, RZ, P2 ;  /* 0x000000ff06087208 */ /* 0x000fe20001000000 */
[----:B------:R-:W1:Y:S01]  /*77b0*/  LDSM.16.MT88.4 R24, [R203+0x18000] ;  /* 0x01800000cb18783b */ /* 0x000e620000004200 */
[----:B------:R-:W-:Y:S01]  /*77c0*/  FSEL R204, R204, RZ, P2 ;  /* 0x000000ffcccc7208 */ /* 0x000fe20001000000 */
[----:B------:R-:W-:Y:S01]  /*77d0*/  FADD.FTZ R9, R164, -R9 ;  /* 0x80000009a4097221 */ /* 0x000fe20000010000 */
[----:B------:R-:W-:Y:S01]  /*77e0*/  MUFU.EX2 R187, R187 ;  /* 0x000000bb00bb7308 */ /* 0x000fe20000000800 */
[----:B------:R-:W-:Y:S01]  /*77f0*/  FADD.FTZ R3, R3, -R8 ;  /* 0x8000000803037221 */ /* 0x000fe20000010000 */
[----:B------:R-:W-:Y:S01]  /*7800*/  IADD3 R193, PT, PT, R193, R202, RZ ;  /* 0x000000cac1c17210 */ /* 0x000fe20007ffe0ff */
[--C-:B------:R-:W-:Y:S01]  /*7810*/  FFMA.FTZ R186, R23, UR4, -R204.reuse ;  /* 0x0000000417ba7c23 */ /* 0x100fe200080108cc */
[--C-:B------:R-:W-:Y:S01]  /*7820*/  FFMA.FTZ R184, R29, UR4, -R204.reuse ;  /* 0x000000041db87c23 */ /* 0x100fe200080108cc */
[--C-:B------:R-:W-:Y:S01]  /*7830*/  FFMA.FTZ R189, R13, UR4, -R204.reuse ;  /* 0x000000040dbd7c23 */ /* 0x100fe200080108cc */
[----:B------:R-:W-:Y:S01]  /*7840*/  FFMA.FTZ R192, R31, UR4, -R204 ;  /* 0x000000041fc07c23 */ /* 0x000fe200080108cc */
[----:B------:R-:W-:Y:S01]  /*7850*/  FMUL.FTZ R191, R9, UR4 ;  /* 0x0000000409bf7c20 */ /* 0x000fe20008410000 */
[----:B------:R-:W-:Y:S01]  /*7860*/  FMUL.FTZ R3, R3, UR4 ;  /* 0x0000000403037c20 */ /* 0x000fe20008410000 */
[----:B------:R-:W2:Y:S01]  /*7870*/  MUFU.EX2 R190, R190 ;  /* 0x000000be00be7308 */ /* 0x000ea20000000800 */
[----:B------:R-:W-:Y:S01]  /*7880*/  LDSM.16.MT88.4 R16, [R223+0x18000] ;  /* 0x01800000df10783b */ /* 0x000fe20000004200 */
[--C-:B------:R-:W-:Y:S01]  /*7890*/  FFMA.FTZ R197, R171, UR4, -R206.reuse ;  /* 0x00000004abc57c23 */ /* 0x100fe200080108ce */
[--C-:B------:R-:W-:Y:S01]  /*78a0*/  FFMA.FTZ R196, R175, UR4, -R206.reuse ;  /* 0x00000004afc47c23 */ /* 0x100fe200080108ce */
[----:B------:R-:W-:Y:S01]  /*78b0*/  MUFU.EX2 R188, R188 ;  /* 0x000000bc00bc7308 */ /* 0x000fe20000000800 */
[--C-:B------:R-:W-:Y:S01]  /*78c0*/  FFMA.FTZ R195, R177, UR4, -R206.reuse ;  /* 0x00000004b1c37c23 */ /* 0x100fe200080108ce */
[----:B------:R-:W-:Y:S01]  /*78d0*/  FFMA.FTZ R194, R179, UR4, -R206 ;  /* 0x00000004b3c27c23 */ /* 0x000fe200080108ce */
[--C-:B------:R-:W-:Y:S01]  /*78e0*/  FFMA.FTZ R201, R165, UR4, -R204.reuse ;  /* 0x00000004a5c97c23 */ /* 0x100fe200080108cc */
[----:B------:R-:W3:Y:S01]  /*78f0*/  MUFU.EX2 R185, R185 ;  /* 0x000000b900b97308 */ /* 0x000ee20000000800 */
[--C-:B------:R-:W-:Y:S01]  /*7900*/  FFMA.FTZ R200, R167, UR4, -R204.reuse ;  /* 0x00000004a7c87c23 */ /* 0x100fe200080108cc */
[--C-:B------:R-:W-:Y:S01]  /*7910*/  FFMA.FTZ R199, R173, UR4, -R204.reuse ;  /* 0x00000004adc77c23 */ /* 0x100fe200080108cc */
        /* <DEDUP_REMOVED lines=8> */
[----:B------:R-:W-:Y:S01]  /*79a0*/  FFMA.FTZ R210, R239, UR4, -R206 ;  /* 0x00000004efd27c23 */ /* 0x000fe200080108ce */
[----:B------:R-:W-:Y:S01]  /*79b0*/  MUFU.EX2 R189, R189 ;  /* 0x000000bd00bd7308 */ /* 0x000fe20000000800 */
[----:B------:R-:W-:Y:S01]  /*79c0*/  LDSM.16.MT88.4 R168, [R202+0x2800] ;  /* 0x00280000caa8783b */ /* 0x000fe20000004200 */
[----:B---3--:R-:W-:Y:S01]  /*79d0*/  F2FP.F16.F32.PACK_AB R10, R185, R188 ;  /* 0x000000bcb90a723e */ /* 0x008fe200000000ff */
[--C-:B------:R-:W-:Y:S01]  /*79e0*/  FFMA.FTZ R233, R233, UR4, -R204.reuse ;  /* 0x00000004e9e97c23 */ /* 0x100fe200080108cc */
[----:B------:R-:W3:Y:S01]  /*79f0*/  MUFU.EX2 R192, R192 ;  /* 0x000000c000c07308 */ /* 0x000ee20000000800 */
[----:B------:R-:W-:Y:S01]  /*7a00*/  LDSM.16.MT88.4 R164, [R223+0x1c800] ;  /* 0x01c80000dfa4783b */ /* 0x000fe20000004200 */
[--C-:B------:R-:W-:Y:S01]  /*7a10*/  FFMA.FTZ R216, R183, UR4, -R204.reuse ;  /* 0x00000004b7d87c23 */ /* 0x100fe200080108cc */
[----:B------:R-:W-:Y:S01]  /*7a20*/  FFMA.FTZ R231, R181, UR4, -R204 ;  /* 0x00000004b5e77c23 */ /* 0x000fe200080108cc */
[----:B------:R-:W4:Y:S01]  /*7a30*/  MUFU.EX2 R191, R191 ;  /* 0x000000bf00bf7308 */ /* 0x000f220000000800 */
[----:B------:R-:W-:Y:S01]  /*7a40*/  FFMA.FTZ R245, R245, UR4, -R206 ;  /* 0x00000004f5f57c23 */ /* 0x000fe200080108ce */
[----:B--2---:R-:W-:Y:S01]  /*7a50*/  F2FP.F16.F32.PACK_AB R9, R184, R186 ;  /* 0x000000bab809723e */ /* 0x004fe200000000ff */
[----:B------:R-:W-:Y:S01]  /*7a60*/  LDSM.16.MT88.4 R180, [R223+0x1b000] ;  /* 0x01b00000dfb4783b */ /* 0x000fe20000004200 */
[----:B------:R-:W2:Y:S01]  /*7a70*/  MUFU.EX2 R3, R3 ;  /* 0x0000000300037308 */ /* 0x000ea20000000800 */
[--C-:B------:R-:W-:Y:S01]  /*7a80*/  FFMA.FTZ R205, R205, UR4, -R204.reuse ;  /* 0x00000004cdcd7c23 */ /* 0x100fe200080108cc */
[--C-:B------:R-:W-:Y:S01]  /*7a90*/  FFMA.FTZ R211, R211, UR4, -R204.reuse ;  /* 0x00000004d3d37c23 */ /* 0x100fe200080108cc */
[----:B------:R-:W-:Y:S01]  /*7aa0*/  FFMA.FTZ R207, R207, UR4, -R204 ;  /* 0x00000004cfcf7c23 */ /* 0x000fe200080108cc */
[----:B------:R-:W-:Y:S01]  /*7ab0*/  MUFU.EX2 R197, R197 ;  /* 0x000000c500c57308 */ /* 0x000fe20000000800 */
[----:B---3--:R-:W-:-:S03]  /*7ac0*/  F2FP.F16.F32.PACK_AB R11, R192, R189 ;  /* 0x000000bdc00b723e */ /* 0x008fc600000000ff */
[----:B------:R-:W3:Y:S01]  /*7ad0*/  MUFU.EX2 R196, R196 ;  /* 0x000000c400c47308 */ /* 0x000ee20000000800 */
[-C--:B----4-:R-:W-:Y:S01]  /*7ae0*/  FMUL.FTZ R20, R152, R191.reuse ;  /* 0x000000bf98147220 */ /* 0x090fe20000410000 */
        /* <DEDUP_REMOVED lines=8> */
[----:B------:R-:W2:Y:S01]  /*7b70*/  LDSM.16.MT88.4 R148, [R193] ;  /* 0x00000000c194783b */ /* 0x000ea20000004200 */
        /* <DEDUP_REMOVED lines=106> */
[----:B------:R-:W-:Y:S01]  /*8220*/  LDSM.16.MT88.4 R152, [R223+0x18800] ;  /* 0x01880000df98783b */ /* 0x000fe20000004200 */
        /* <DEDUP_REMOVED lines=14> */
[C---:B----4-:R-:W-:Y:S01]  /*8310*/  HMMA.16816.F32 R68, R8.reuse, R140, R68 ;  /* 0x0000008c0844723c */ /* 0x050fe20000001844 */
        /* <DEDUP_REMOVED lines=8> */
[----:B------:R-:W4:Y:S01]  /*83a0*/  LDSM.16.MT88.4 R140, [R193+0x4000] ;  /* 0x00400000c18c783b */ /* 0x000f220000004200 */
[----:B------:R-:W-:Y:S01]  /*83b0*/  MUFU.EX2 R194, R194 ;  /* 0x000000c200c27308 */ /* 0x000fe20000000800 */
[-C--:B------:R-:W-:Y:S01]  /*83c0*/  FMUL.FTZ R110, R110, R3.reuse ;  /* 0x000000036e6e7220 */ /* 0x080fe20000410000 */
[----:B------:R-:W-:Y:S01]  /*83d0*/  FMUL.FTZ R111, R111, R3 ;  /* 0x000000036f6f7220 */ /* 0x000fe20000410000 */
[-C--:B------:R-:W-:Y:S01]  /*83e0*/  FMUL.FTZ R112, R112, R191.reuse ;  /* 0x000000bf70707220 */ /* 0x080fe20000410000 */
[----:B------:R-:W-:Y:S01]  /*83f0*/  MUFU.EX2 R201, R201 ;  /* 0x000000c900c97308 */ /* 0x000fe20000000800 */
[----:B------:R-:W-:Y:S01]  /*8400*/  FMUL.FTZ R113, R113, R191 ;  /* 0x000000bf71717220 */ /* 0x000fe20000410000 */
[C---:B--2---:R-:W-:Y:S01]  /*8410*/  HMMA.16816.F32 R76, R8.reuse, R148, R76 ;  /* 0x00000094084c723c */ /* 0x044fe2000000184c */
[-C--:B------:R-:W-:Y:S01]  /*8420*/  FMUL.FTZ R114, R114, R3.reuse ;  /* 0x0000000372727220 */ /* 0x080fe20000410000 */
[----:B------:R-:W2:Y:S01]  /*8430*/  MUFU.EX2 R200, R200 ;  /* 0x000000c800c87308 */ /* 0x000ea20000000800 */
[----:B------:R-:W-:Y:S01]  /*8440*/  FMUL.FTZ R115, R115, R3 ;  /* 0x0000000373737220 */ /* 0x000fe20000410000 */
[-C--:B------:R-:W-:Y:S01]  /*8450*/  FMUL.FTZ R124, R124, R191.reuse ;  /* 0x000000bf7c7c7220 */ /* 0x080fe20000410000 */
[----:B------:R-:W-:Y:S01]  /*8460*/  FMUL.FTZ R125, R125, R191 ;  /* 0x000000bf7d7d7220 */ /* 0x000fe20000410000 */
[----:B------:R-:W-:Y:S01]  /*8470*/  MUFU.EX2 R199, R199 ;  /* 0x000000c700c77308 */ /* 0x000fe20000000800 */
[-C--:B------:R-:W-:Y:S01]  /*8480*/  FMUL.FTZ R126, R126, R3.reuse ;  /* 0x000000037e7e7220 */ /* 0x080fe20000410000 */
[C---:B------:R-:W-:Y:S01]  /*8490*/  HMMA.16816.F32 R80, R8.reuse, R150, R80 ;  /* 0x000000960850723c */ /* 0x040fe20000001850 */
[----:B------:R-:W5:Y:S01]  /*84a0*/  LDSM.16.MT88.4 R148, [R223+0x1e000] ;  /* 0x01e00000df94783b */ /* 0x000f620000004200 */
[----:B------:R-:W2:Y:S01]  /*84b0*/  MUFU.EX2 R198, R198 ;  /* 0x000000c600c67308 */ /* 0x000ea20000000800 */
[----:B------:R-:W-:Y:S01]  /*84c0*/  FMUL.FTZ R127, R127, R3 ;  /* 0x000000037f7f7220 */ /* 0x000fe20000410000 */
[-C--:B------:R-:W-:Y:S01]  /*84d0*/  FMUL.FTZ R128, R128, R191.reuse ;  /* 0x000000bf80807220 */ /* 0x080fe20000410000 */
[----:B------:R-:W-:Y:S01]  /*84e0*/  FMUL.FTZ R129, R129, R191 ;  /* 0x000000bf81817220 */ /* 0x000fe20000410000 */
[-C--:B------:R-:W-:Y:S01]  /*84f0*/  FMUL.FTZ R130, R130, R3.reuse ;  /* 0x0000000382827220 */ /* 0x080fe20000410000 */
[----:B------:R-:W-:Y:S01]  /*8500*/  FMUL.FTZ R131, R131, R3 ;  /* 0x0000000383837220 */ /* 0x000fe20000410000 */
[----:B------:R-:W-:Y:S01]  /*8510*/  HMMA.16816.F32 R12, R8, R16, R12 ;  /* 0x00000010080c723c */ /* 0x000fe2000000180c */
[----:B------:R-:W-:Y:S01]  /*8520*/  LDSM.16.MT88.4 R160, [R203+0x1c800] ;  /* 0x01c80000cba0783b */ /* 0x000fe20000004200 */
[----:B------:R-:W-:Y:S01]  /*8530*/  MUFU.EX2 R208, R208 ;  /* 0x000000d000d07308 */ /* 0x000fe20000000800 */
[----:B------:R-:W-:Y:S01]  /*8540*/  FFMA.FTZ R190, R237, R191, R190 ;  /* 0x000000bfedbe7223 */ /* 0x000fe200000100be */
[----:B------:R-:W-:-:S02]  /*8550*/  FFMA.FTZ R3, R235, R3, R186 ;  /* 0x00000003eb037223 */ /* 0x000fc400000100ba */
[----:B------:R-:W-:Y:S01]  /*8560*/  MUFU.EX2 R210, R210 ;  /* 0x000000d200d27308 */ /* 0x000fe20000000800 */
[----:B------:R-:W-:Y:S01]  /*8570*/  FADD.FTZ R187, R187, R190 ;  /* 0x000000bebbbb7221 */ /* 0x000fe20000010000 */
[C---:B------:R-:W-:Y:S01]  /*8580*/  HMMA.16816.F32 R16, R8.reuse, R18, R156 ;  /* 0x000000120810723c */ /* 0x040fe2000000189c */
[----:B------:R-:W3:Y:S01]  /*8590*/  LDSM.16.MT88.4 R156, [R193+0x6000] ;  /* 0x00600000c19c783b */ /* 0x000ee20000004200 */
[----:B------:R-:W-:Y:S01]  /*85a0*/  MUFU.EX2 R233, R233 ;  /* 0x000000e900e97308 */ /* 0x000fe20000000800 */
[----:B------:R-:W-:Y:S01]  /*85b0*/  FADD.FTZ R184, R184, R3 ;  /* 0x00000003b8b87221 */ /* 0x000fe20000010000 */
[----:B------:R-:W-:Y:S01]  /*85c0*/  FADD.FTZ R188, R188, R187 ;  /* 0x000000bbbcbc7221 */ /* 0x000fe20000010000 */
[----:B------:R-:W-:Y:S01]  /*85d0*/  MOV R3, R6 ;  /* 0x0000000600037202 */ /* 0x000fe20000000f00 */
[----:B------:R-:W-:Y:S01]  /*85e0*/  MUFU.EX2 R214, R214 ;  /* 0x000000d600d67308 */ /* 0x000fe20000000800 */
[----:B------:R-:W-:Y:S01]  /*85f0*/  FADD.FTZ R189, R189, R184 ;  /* 0x000000b8bdbd7221 */ /* 0x000fe20000010000 */
[----:B-1----:R-:W-:Y:S01]  /*8600*/  HMMA.16816.F32 R84, R8, R144, R84 ;  /* 0x000000900854723c */ /* 0x002fe20000001854 */
[----:B------:R-:W-:Y:S01]  /*8610*/  FADD.FTZ R188, R185, R188 ;  /* 0x000000bcb9bc7221 */ /* 0x000fe20000010000 */
[----:B------:R-:W-:Y:S01]  /*8620*/  MUFU.EX2 R216, R216 ;  /* 0x000000d800d87308 */ /* 0x000fe20000000800 */
[----:B------:R-:W-:-:S03]  /*8630*/  FADD.FTZ R192, R192, R189 ;  /* 0x000000bdc0c07221 */ /* 0x000fc60000010000 */
[----:B------:R-:W-:Y:S02]  /*8640*/  MUFU.EX2 R231, R231 ;  /* 0x000000e700e77308 */ /* 0x000fe40000000800 */
[C---:B----4-:R-:W-:Y:S02]  /*8650*/  HMMA.16816.F32 R92, R8.reuse, R140, R92 ;  /* 0x0000008c085c723c */ /* 0x050fe4000000185c */
[----:B------:R-:W-:Y:S06]  /*8660*/  MUFU.EX2 R205, R205 ;  /* 0x000000cd00cd7308 */ /* 0x000fec0000000800 */
[C---:B------:R-:W-:Y:S01]  /*8670*/  HMMA.16816.F32 R96, R8.reuse, R142, R96 ;  /* 0x0000008e0860723c */ /* 0x040fe20000001860 */
[----:B------:R-:W1:Y:S07]  /*8680*/  LDSM.16.MT88.4 R140, [R202+0x6000] ;  /* 0x00600000ca8c783b */ /* 0x000e6e0000004200 */
[C---:B------:R-:W-:Y:S01]  /*8690*/  HMMA.16816.F32 R88, R8.reuse, R146, R88 ;  /* 0x000000920858723c */ /* 0x040fe20000001858 */
[----:B------:R-:W4:Y:S07]  /*86a0*/  LDSM.16.MT88.4 R144, [R203+0x1e000] ;  /* 0x01e00000cb90783b */ /* 0x000f2e0000004200 */
[C---:B-----5:R-:W-:Y:S08]  /*86b0*/  HMMA.16816.F32 R100, R8.reuse, R148, R100 ;  /* 0x000000940864723c */ /* 0x060ff00000001864 */
[C---:B------:R-:W-:Y:S01]  /*86c0*/  HMMA.16816.F32 R104, R8.reuse, R150, R104 ;  /* 0x000000960868723c */ /* 0x040fe20000001868 */
[----:B------:R-:W5:Y:S07]  /*86d0*/  LDSM.16.MT88.4 R148, [R203+0x18800] ;  /* 0x01880000cb94783b */ /* 0x000f6e0000004200 */
[C---:B---3--:R-:W-:Y:S08]  /*86e0*/  HMMA.16816.F32 R124, R8.reuse, R156, R124 ;  /* 0x0000009c087c723c */ /* 0x048ff0000000187c */
[C---:B-1----:R-:W-:Y:S08]  /*86f0*/  HMMA.16816.F32 R116, R8.reuse, R140, R116 ;  /* 0x0000008c0874723c */ /* 0x042ff00000001874 */
[C---:B------:R-:W-:Y:S01]  /*8700*/  HMMA.16816.F32 R120, R8.reuse, R142, R120 ;  /* 0x0000008e0878723c */ /* 0x040fe20000001878 */
[----:B------:R-:W1:Y:S07]  /*8710*/  LDSM.16.MT88.4 R140, [R193+0x800] ;  /* 0x00080000c18c783b */ /* 0x000e6e0000004200 */
[C---:B----4-:R-:W-:Y:S08]  /*8720*/  HMMA.16816.F32 R108, R8.reuse, R144, R108 ;  /* 0x00000090086c723c */ /* 0x050ff0000000186c */
[C---:B------:R-:W-:Y:S01]  /*8730*/  HMMA.16816.F32 R112, R8.reuse, R146, R112 ;  /* 0x000000920870723c */ /* 0x040fe20000001870 */
[----:B------:R-:W3:Y:S07]  /*8740*/  LDSM.16.MT88.4 R144, [R202+0x800] ;  /* 0x00080000ca90783b */ /* 0x000eee0000004200 */
[----:B------:R-:W-:Y:S01]  /*8750*/  HMMA.16816.F32 R8, R8, R158, R128 ;  /* 0x0000009e0808723c */ /* 0x000fe20000001880 */
[----:B------:R-:W-:Y:S01]  /*8760*/  F2FP.F16.F32.PACK_AB R128, R196, R197 ;  /* 0x000000c5c480723e */ /* 0x000fe200000000ff */
[----:B------:R-:W4:Y:S01]  /*8770*/  LDSM.16.MT88.4 R156, [R193+0x2800] ;  /* 0x00280000c19c783b */ /* 0x000f220000004200 */
[----:B--2---:R-:W-:Y:S01]  /*8780*/  F2FP.F16.F32.PACK_AB R129, R200, R201 ;  /* 0x000000c9c881723e */ /* 0x004fe200000000ff */
        /* <DEDUP_REMOVED lines=52> */
[C---:B------:R-:W-:Y:S01]  /*8ad0*/  HMMA.16816.F32 R112, R128.reuse, R142, R112 ;  /* 0x0000008e8070723c */ /* 0x040fe20000001870 */
[----:B----4-:R-:W4:Y:S07]  /*8ae0*/  LDSM.16.MT88.4 R140, [R202+0x1000] ;  /* 0x00100000ca8c783b */ /* 0x010f2e0000004200 */
[C---:B------:R-:W-:Y:S08]  /*8af0*/  HMMA.16816.F32 R116, R128.reuse, R156, R116 ;  /* 0x0000009c8074723c */ /* 0x040ff00000001874 */
[C---:B------:R-:W-:Y:S08]  /*8b00*/  HMMA.16816.F32 R120, R128.reuse, R158, R120 ;  /* 0x0000009e8078723c */ /* 0x040ff00000001878 */
[C---:B--2---:R-:W-:Y:S08]  /*8b10*/  HMMA.16816.F32 R124, R128.reuse, R152, R124 ;  /* 0x00000098807c723c */ /* 0x044ff0000000187c */
[----:B------:R-:W-:Y:S01]  /*8b20*/  HMMA.16816.F32 R128, R128, R154, R8 ;  /* 0x0000009a8080723c */ /* 0x000fe20000001808 */
[----:B-1----:R-:W-:Y:S01]  /*8b30*/  F2FP.F16.F32.PACK_AB R8, R241, R208 ;  /* 0x000000d0f108723e */ /* 0x002fe200000000ff */
        /* <DEDUP_REMOVED lines=10> */
[----:B------:R-:W2:Y:S01]  /*8be0*/  LDSM.16.MT88.4 R16, [R223+0x1f000] ;  /* 0x01f00000df10783b */ /* 0x000ea20000004200 */
        /* <DEDUP_REMOVED lines=56> */
[C---:B-1----:R-:W-:Y:S08]  /*8f70*/  HMMA.16816.F32 R116, R8.reuse, R152, R116 ;  /* 0x000000980874723c */ /* 0x042ff00000001874 */
[C---:B------:R-:W-:Y:S08]  /*8f80*/  HMMA.16816.F32 R120, R8.reuse, R154, R120 ;  /* 0x0000009a0878723c */ /* 0x040ff00000001878 */
[C---:B--2---:R-:W-:Y:S08]  /*8f90*/  HMMA.16816.F32 R124, R8.reuse, R16, R124 ;  /* 0x00000010087c723c */ /* 0x044ff0000000187c */
        /* <DEDUP_REMOVED lines=26> */
[C---:B----4-:R-:W-:Y:S01]  /*9140*/  HMMA.16816.F32 R144, R8.reuse, R140, R28 ;  /* 0x0000008c0890723c */ /* 0x050fe2000000181c */
[----:B------:R-:W-:Y:S07]  /*9150*/  LDSM.16.MT88.4 R28, [R223+0x1f800] ;  /* 0x01f80000df1c783b */ /* 0x000fee0000004200 */
        /* <DEDUP_REMOVED lines=33> */
[----:B------:R-:W-:Y:S02]  /*9370*/  IMAD.SHL.U32 R8, R0, 0x20, RZ ;  /* 0x0000002000087824 */ /* 0x000fe400078e00ff */
[----:B------:R-:W-:Y:S01]  /*9380*/  IMAD.MOV.U32 R214, RZ, RZ, 0x40 ;  /* 0x00000040ffd67424 */ /* 0x000fe200078e00ff */
[----:B------:R-:W-:Y:S02]  /*9390*/  LOP3.LUT R7, R7, 0x200, RZ, 0xc0, !PT ;  /* 0x0000020007077812 */ /* 0x000fe400078ec0ff */
[----:B------:R-:W-:Y:S02]  /*93a0*/  LOP3.LUT R2, R221, 0x8, R2, 0x78, !PT ;  /* 0x00000008dd027812 */ /* 0x000fe400078e7802 */
        /* <DEDUP_REMOVED lines=16> */
[----:B------:R-:W1:Y:S02]  /*94b0*/  LDCU UR4, c[0x0][0x50c] ;  /* 0x0000a180ff0477ac */ /* 0x000e640008000800 */
[----:B------:R-:W-:Y:S01]  /*94c0*/  IMAD.U32 R3, RZ, RZ, UR8 ;  /* 0x00000008ff037e24 */ /* 0x000fe2000f8e00ff */
[----:B------:R-:W-:Y:S01]  /*94d0*/  LEA R8, P0, R9, R224, 0x1 ;  /* 0x000000e009087211 */ /* 0x000fe200078008ff */
[----:B------:R-:W-:-:S03]  /*94e0*/  UISETP.GT.U32.AND UP0, UPT, UR32, UR18, UPT ;  /* 0x000000122000728c */ /* 0x000fc6000bf04070 */
        /* <DEDUP_REMOVED lines=12> */
[----:B------:R-:W-:Y:S01]  /*95b0*/  IMAD.IADD R3, R5, 0x1, R168 ;  /* 0x0000000105037824 */ /* 0x000fe200078e02a8 */
        /* <DEDUP_REMOVED lines=11> */
[----:B------:R-:W3:Y:S04]  /*9670*/  LDSM.16.M88.4 R24, [R220+UR5+0x10000] ;  /* 0x01000005dc18783b */ /* 0x000ee80008000200 */
[----:B------:R-:W4:Y:S04]  /*9680*/  LDSM.16.M88.4 R16, [R220+UR5+0x10800] ;  /* 0x01080005dc10783b */ /* 0x000f280008000200 */
[----:B------:R-:W5:Y:S04]  /*9690*/  LDSM.16.M88.4 R188, [R220+UR5+0x11000] ;  /* 0x01100005dcbc783b */ /* 0x000f680008000200 */
[----:B------:R-:W1:Y:S04]  /*96a0*/  LDSM.16.M88.4 R164, [R220+UR5+0x11800] ;  /* 0x01180005dca4783b */ /* 0x000e680008000200 */
        /* <DEDUP_REMOVED lines=8> */
[----:B------:R-:W3:Y:S01]  /*9730*/  LDSM.16.M88.4 R172, [R214+0x10800] ;  /* 0x01080000d6ac783b */ /* 0x000ee20000000200 */
[C---:B------:R-:W-:Y:S03]  /*9740*/  HMMA.16816.F32 R24, R180.reuse, R26, RZ ;  /* 0x0000001ab418723c */ /* 0x040fe600000018ff */
[----:B------:R-:W-:Y:S04]  /*9750*/  LDSM.16.M88.4 R168, [R216] ;  /* 0x00000000d8a8783b */ /* 0x000fe80000000200 */
[----:B------:R-:W-:Y:S01]  /*9760*/  LDSM.16.M88.4 R208, [R214+0x14800] ;  /* 0x01480000d6d0783b */ /* 0x000fe20000000200 */
[C---:B----4-:R-:W-:Y:S03]  /*9770*/  HMMA.16816.F32 R20, R180.reuse, R16, RZ ;  /* 0x00000010b414723c */ /* 0x050fe600000018ff */
[----:B------:R-:W0:Y:S05]  /*9780*/  LDGDEPBAR ;  /* 0x00000000000079af */ /* 0x000e2a0000000000 */
[C---:B-----5:R-:W-:Y:S08]  /*9790*/  HMMA.16816.F32 R192, R180.reuse, R188, RZ ;  /* 0x000000bcb4c0723c */ /* 0x060ff000000018ff */
[C---:B------:R-:W-:Y:S08]  /*97a0*/  HMMA.16816.F32 R16, R180.reuse, R18, RZ ;  /* 0x00000012b410723c */ /* 0x040ff000000018ff */
[C---:B------:R-:W-:Y:S08]  /*97b0*/  HMMA.16816.F32 R188, R180.reuse, R190, RZ ;  /* 0x000000beb4bc723c */ /* 0x040ff000000018ff */
[C---:B-1----:R-:W-:Y:S08]  /*97c0*/  HMMA.16816.F32 R184, R180.reuse, R164, RZ ;  /* 0x000000a4b4b8723c */ /* 0x042ff000000018ff */
[----:B------:R-:W-:Y:S01]  /*97d0*/  HMMA.16816.F32 R180, R180, R166, RZ ;  /* 0x000000a6b4b4723c */ /* 0x000fe200000018ff */
[----:B------:R-:W1:Y:S07]  /*97e0*/  LDSM.16.M88.4 R164, [R214+0x11000] ;  /* 0x01100000d6a4783b */ /* 0x000e6e0000000200 */
[C---:B------:R-:W-:Y:S08]  /*97f0*/  HMMA.16816.F32 R28, R196.reuse, R32, R28 ;  /* 0x00000020c41c723c */ /* 0x040ff0000000181c */
        /* <DEDUP_REMOVED lines=20> */
[----:B------:R-:W-:Y:S07]  /*9940*/  LDSM.16.M88.4 R164, [R220+UR5+0x12000] ;  /* 0x01200005dca4783b */ /* 0x000fee0008000200 */
[C---:B----4-:R-:W-:Y:S08]  /*9950*/  HMMA.16816.F32 R184, R8.reuse, R32, R184 ;  /* 0x0000002008b8723c */ /* 0x050ff000000018b8 */
[----:B------:R-:W-:Y:S01]  /*9960*/  HMMA.16816.F32 R180, R8, R34, R180 ;  /* 0x0000002208b4723c */ /* 0x000fe200000018b4 */
[----:B------:R-:W1:Y:S04]  /*9970*/  LDSM.16.M88.4 R8, [R219+0x4000] ;  /* 0x00400000db08783b */ /* 0x000e680000000200 */
[----:B------:R-:W4:Y:S03]  /*9980*/  LDSM.16.M88.4 R32, [R220+UR5+0x12800] ;  /* 0x01280005dc20783b */ /* 0x000f260008000200 */
[C---:B-----5:R-:W-:Y:S08]  /*9990*/  HMMA.16816.F32 R28, R168.reuse, R12, R28 ;  /* 0x0000000ca81c723c */ /* 0x060ff0000000181c */
[C---:B------:R-:W-:Y:S01]  /*99a0*/  HMMA.16816.F32 R24, R168.reuse, R14, R24 ;  /* 0x0000000ea818723c */ /* 0x040fe20000001818 */
[----:B------:R-:W5:Y:S07]  /*99b0*/  LDSM.16.M88.4 R12, [R220+UR5+0x13000] ;  /* 0x01300005dc0c783b */ /* 0x000f6e0008000200 */
[C---:B--2---:R-:W-:Y:S08]  /*99c0*/  HMMA.16816.F32 R20, R168.reuse, R176, R20 ;  /* 0x000000b0a814723c */ /* 0x044ff00000001814 */
[C---:B------:R-:W-:Y:S01]  /*99d0*/  HMMA.16816.F32 R16, R168.reuse, R178, R16 ;  /* 0x000000b2a810723c */ /* 0x040fe20000001810 */
[----:B------:R-:W-:Y:S07]  /*99e0*/  LDSM.16.M88.4 R176, [R3+0x12000] ;  /* 0x0120000003b0783b */ /* 0x000fee0000000200 */
[C---:B---3--:R-:W-:Y:S08]  /*99f0*/  HMMA.16816.F32 R192, R168.reuse, R172, R192 ;  /* 0x000000aca8c0723c */ /* 0x048ff000000018c0 */
        /* <DEDUP_REMOVED lines=30> */
[----:B------:R-:W2:Y:S04]  /*9be0*/  LDSM.16.M88.4 R196, [R215+0x13000] ;  /* 0x01300000d7c4783b */ /* 0x000ea80000000200 */
[----:B------:R-:W3:Y:S03]  /*9bf0*/  LDSM.16.M88.4 R172, [R215+0x13800] ;  /* 0x01380000d7ac783b */ /* 0x000ee60000000200 */
[C---:B----4-:R-:W-:Y:S08]  /*9c00*/  HMMA.16816.F32 R28, R32.reuse, R12, R28 ;  /* 0x0000000c201c723c */ /* 0x050ff0000000181c */
[C---:B------:R-:W-:Y:S01]  /*9c10*/  HMMA.16816.F32 R24, R32.reuse, R14, R24 ;  /* 0x0000000e2018723c */ /* 0x040fe20000001818 */
[----:B------:R-:W-:Y:S07]  /*9c20*/  LDSM.16.M88.4 R12, [R220+UR5+0x14000] ;  /* 0x01400005dc0c783b */ /* 0x000fee0008000200 */
[C---:B-----5:R-:W-:Y:S08]  /*9c30*/  HMMA.16816.F32 R20, R32.reuse, R8, R20 ;  /* 0x000000082014723c */ /* 0x060ff00000001814 */
[C---:B------:R-:W-:Y:S01]  /*9c40*/  HMMA.16816.F32 R16, R32.reuse, R10, R16 ;  /* 0x0000000a2010723c */ /* 0x040fe20000001810 */
[----:B------:R-:W4:Y:S07]  /*9c50*/  LDSM.16.M88.4 R8, [R219+0x8000] ;  /* 0x00800000db08783b */ /* 0x000f2e0000000200 */
[C---:B------:R-:W-:Y:S08]  /*9c60*/  HMMA.16816.F32 R192, R32.reuse, R204, R192 ;  /* 0x000000cc20c0723c */ /* 0x040ff000000018c0 */
[C---:B------:R-:W-:Y:S01]  /*9c70*/  HMMA.16816.F32 R188, R32.reuse, R206, R188 ;  /* 0x000000ce20bc723c */ /* 0x040fe200000018bc */
[----:B------:R-:W-:Y:S07]  /*9c80*/  LDSM.16.M88.4 R204, [R217+0x8000] ;  /* 0x00800000d9cc783b */ /* 0x000fee0000000200 */
[C---:B-1----:R-:W-:Y:S08]  /*9c90*/  HMMA.16816.F32 R184, R32.reuse, R164, R184 ;  /* 0x000000a420b8723c */ /* 0x042ff000000018b8 */
[----:B------:R-:W-:Y:S01]  /*9ca0*/  HMMA.16816.F32 R180, R32, R166, R180 ;  /* 0x000000a620b4723c */ /* 0x000fe200000018b4 */
[----:B------:R-:W1:Y:S04]  /*9cb0*/  LDSM.16.M88.4 R164, [R220+UR5+0x14800] ;  /* 0x01480005dca4783b */ /* 0x000e680008000200 */
[----:B------:R-:W5:Y:S03]  /*9cc0*/  LDSM.16.M88.4 R32, [R220+UR5+0x15000] ;  /* 0x01500005dc20783b */ /* 0x000f660008000200 */
[C---:B------:R-:W-:Y:S08]  /*9cd0*/  HMMA.16816.F32 R28, R168.reuse, R176, R28 ;  /* 0x000000b0a81c723c */ /* 0x040ff0000000181c */
[C---:B------:R-:W-:Y:S01]  /*9ce0*/  HMMA.16816.F32 R24, R168.reuse, R178, R24 ;  /* 0x000000b2a818723c */ /* 0x040fe20000001818 */
[----:B------:R-:W5:Y:S07]  /*9cf0*/  LDSM.16.M88.4 R176, [R220+UR5+0x15800] ;  /* 0x01580005dcb0783b */ /* 0x000f6e0008000200 */
        /* <DEDUP_REMOVED lines=8> */
[----:B------:R-:W-:Y:S04]  /*9d80*/  LDSM.16.M88.4 R172, [R3+0x14000] ;  /* 0x0140000003ac783b */ /* 0x000fe80000000200 */
[----:B------:R-:W-:Y:S03]  /*9d90*/  LDSM.16.M88.4 R168, [R3+0x14800] ;  /* 0x0148000003a8783b */ /* 0x000fe60000000200 */
[C---:B----4-:R-:W-:Y:S08]  /*9da0*/  HMMA.16816.F32 R28, R8.reuse, R12, R28 ;  /* 0x0000000c081c723c */ /* 0x050ff0000000181c */
[C---:B------:R-:W-:Y:S01]  /*9db0*/  HMMA.16816.F32 R24, R8.reuse, R14, R24 ;  /* 0x0000000e0818723c */ /* 0x040fe20000001818 */
[----:B------:R-:W2:Y:S07]  /*9dc0*/  LDSM.16.M88.4 R12, [R218+0x8000] ;  /* 0x00800000da0c783b */ /* 0x000eae0000000200 */
[C---:B-1----:R-:W-:Y:S08]  /*9dd0*/  HMMA.16816.F32 R20, R8.reuse, R164, R20 ;  /* 0x000000a40814723c */ /* 0x042ff00000001814 */
[C---:B------:R-:W-:Y:S01]  /*9de0*/  HMMA.16816.F32 R16, R8.reuse, R166, R16 ;  /* 0x000000a60810723c */ /* 0x040fe20000001810 */
[----:B------:R-:W1:Y:S07]  /*9df0*/  LDSM.16.M88.4 R164, [R3+0x15000] ;  /* 0x0150000003a4783b */ /* 0x000e6e0000000200 */
[C---:B-----5:R-:W-:Y:S08]  /*9e00*/  HMMA.16816.F32 R192, R8.reuse, R32, R192 ;  /* 0x0000002008c0723c */ /* 0x060ff000000018c0 */
        /* <DEDUP_REMOVED lines=14> */
[----:B------:R-:W1:Y:S07]  /*9ef0*/  LDSM.16.M88.4 R164, [R215+0x15000] ;  /* 0x01500000d7a4783b */ /* 0x000e6e0000000200 */
[C---:B---3--:R-:W-:Y:S08]  /*9f00*/  HMMA.16816.F32 R184, R12.reuse, R32, R184 ;  /* 0x000000200cb8723c */ /* 0x048ff000000018b8 */
[----:B------:R-:W-:Y:S01]  /*9f10*/  HMMA.16816.F32 R180, R12, R34, R180 ;  /* 0x000000220cb4723c */ /* 0x000fe200000018b4 */
[----:B------:R-:W-:Y:S04]  /*9f20*/  LDSM.16.M88.4 R12, [R219+0xc000] ;  /* 0x00c00000db0c783b */ /* 0x000fe80000000200 */
[----:B------:R-:W-:Y:S03]  /*9f30*/  LDSM.16.M88.4 R32, [R215+0x15800] ;  /* 0x01580000d720783b */ /* 0x000fe60000000200 */
[C---:B----4-:R-:W-:Y:S08]  /*9f40*/  HMMA.16816.F32 R28, R204.reuse, R8, R28 ;  /* 0x00000008cc1c723c */ /* 0x050ff0000000181c */
[C---:B------:R-:W-:Y:S01]  /*9f50*/  HMMA.16816.F32 R24, R204.reuse, R10, R24 ;  /* 0x0000000acc18723c */ /* 0x040fe20000001818 */
[----:B------:R-:W3:Y:S07]  /*9f60*/  LDSM.16.M88.4 R8, [R220+UR5+0x16000] ;  /* 0x01600005dc08783b */ /* 0x000eee0008000200 */
[C---:B------:R-:W-:Y:S08]  /*9f70*/  HMMA.16816.F32 R20, R204.reuse, R208, R20 ;  /* 0x000000d0cc14723c */ /* 0x040ff00000001814 */
[C---:B------:R-:W-:Y:S08]  /*9f80*/  HMMA.16816.F32 R184, R204.reuse, R196, R184 ;  /* 0x000000c4ccb8723c */ /* 0x040ff000000018b8 */
[C---:B------:R-:W-:Y:S08]  /*9f90*/  HMMA.16816.F32 R180, R204.reuse, R198, R180 ;  /* 0x000000c6ccb4723c */ /* 0x040ff000000018b4 */
[C---:B------:R-:W-:Y:S08]  /*9fa0*/  HMMA.16816.F32 R16, R204.reuse, R210, R16 ;  /* 0x000000d2cc10723c */ /* 0x040ff00000001810 */
[C---:B------:R-:W-:Y:S08]  /*9fb0*/  HMMA.16816.F32 R192, R204.reuse, R200, R192 ;  /* 0x000000c8ccc0723c */ /* 0x040ff000000018c0 */
[----:B------:R-:W-:Y:S01]  /*9fc0*/  HMMA.16816.F32 R188, R204, R202, R188 ;  /* 0x000000caccbc723c */ /* 0x000fe200000018bc */
[----:B------:R-:W-:Y:S07]  /*9fd0*/  LDSM.16.M88.4 R204, [R3+0x16800] ;  /* 0x0168000003cc783b */ /* 0x000fee0000000200 */
[C---:B--2---:R-:W-:Y:S08]  /*9fe0*/  HMMA.16816.F32 R28, R176.reuse, R172, R28 ;  /* 0x000000acb01c723c */ /* 0x044ff0000000181c */
[C---:B------:R-:W-:Y:S01]  /*9ff0*/  HMMA.16816.F32 R24, R176.reuse, R174, R24 ;  /* 0x000000aeb018723c */ /* 0x040fe20000001818 */
[----:B------:R-:W-:Y:S07]  /*a000*/  LDSM.16.M88.4 R172, [R218+0xc000] ;  /* 0x00c00000daac783b */ /* 0x000fee0000000200 */
[C---:B-----5:R-:W-:Y:S01]  /*a010*/  HMMA.16816.F32 R196, R176.reuse, R168, R20 ;  /* 0x000000a8b0c4723c */ /* 0x060fe20000001814 */
[----:B------:R-:W2:Y:S07]  /*a020*/  LDSM.16.M88.4 R20, [R3+0x16000] ;  /* 0x016000000314783b */ /* 0x000eae0000000200 */
[C---:B------:R-:W-:Y:S01]  /*a030*/  HMMA.16816.F32 R16, R176.reuse, R170, R16 ;  /* 0x000000aab010723c */ /* 0x040fe20000001810 */
[----:B------:R-:W4:Y:S07]  /*a040*/  LDSM.16.M88.4 R168, [R220+UR5+0x16800] ;  /* 0x01680005dca8783b */ /* 0x000f2e0008000200 */
[C---:B-1----:R-:W-:Y:S08]  /*a050*/  HMMA.16816.F32 R192, R176.reuse, R164, R192 ;  /* 0x000000a4b0c0723c */ /* 0x042ff000000018c0 */
[----:B------:R-:W-:Y:S01]  /*a060*/  HMMA.16816.F32 R188, R176, R166, R188 ;  /* 0x000000a6b0bc723c */ /* 0x000fe200000018bc */
[----:B------:R-:W-:Y:S07]  /*a070*/  LDSM.16.M88.4 R164, [R217+0xc000] ;  /* 0x00c00000d9a4783b */ /* 0x000fee0000000200 */
[C---:B---3--:R-:W-:Y:S01]  /*a080*/  HMMA.16816.F32 R200, R12.reuse, R8, R28 ;  /* 0x000000080cc8723c */ /* 0x048fe2000000181c */
[----:B------:R-:W1:Y:S07]  /*a090*/  LDSM.16.M88.4 R28, [R214+0x16000] ;  /* 0x01600000d61c783b */ /* 0x000e6e0000000200 */
[----:B------:R-:W-:Y:S01]  /*a0a0*/  HMMA.16816.F32 R24, R12, R10, R24 ;  /* 0x0000000a0c18723c */ /* 0x000fe20000001818 */
[----:B------:R-:W-:Y:S07]  /*a0b0*/  LDSM.16.M88.4 R8, [R215+0x16000] ;  /* 0x01600000d708783b */ /* 0x000fee0000000200 */
[C---:B------:R-:W-:Y:S08]  /*a0c0*/  HMMA.16816.F32 R184, R176.reuse, R32, R184 ;  /* 0x00000020b0b8723c */ /* 0x040ff000000018b8 */
[----:B------:R-:W-:Y:S01]  /*a0d0*/  HMMA.16816.F32 R180, R176, R34, R180 ;  /* 0x00000022b0b4723c */ /* 0x000fe200000018b4 */
[----:B------:R-:W3:Y:S04]  /*a0e0*/  LDSM.16.M88.4 R32, [R220+UR5+0x17000] ;  /* 0x01700005dc20783b */ /* 0x000ee80008000200 */
[----:B------:R-:W5:Y:S03]  /*a0f0*/  LDSM.16.M88.4 R176, [R216+0xc000] ;  /* 0x00c00000d8b0783b */ /* 0x000f660000000200 */
[C---:B--2---:R-:W-:Y:S08]  /*a100*/  HMMA.16816.F32 R24, R172.reuse, R22, R24 ;  /* 0x00000016ac18723c */ /* 0x044ff00000001818 */
[----:B------:R-:W-:Y:S01]  /*a110*/  HMMA.16816.F32 R200, R172, R20, R200 ;  /* 0x00000014acc8723c */ /* 0x000fe200000018c8 */
[----:B------:R-:W2:Y:S07]  /*a120*/  LDSM.16.M88.4 R20, [R220+UR5+0x17800] ;  /* 0x01780005dc14783b */ /* 0x000eae0008000200 */
[C---:B----4-:R-:W-:Y:S08]  /*a130*/  HMMA.16816.F32 R196, R12.reuse, R168, R196 ;  /* 0x000000a80cc4723c */ /* 0x050ff000000018c4 */
[----:B------:R-:W-:Y:S01]  /*a140*/  HMMA.16816.F32 R16, R12, R170, R16 ;  /* 0x000000aa0c10723c */ /* 0x000fe20000001810 */
[----:B------:R-:W4:Y:S07]  /*a150*/  LDSM.16.M88.4 R168, [R214+0x16800] ;  /* 0x01680000d6a8783b */ /* 0x000f2e0000000200 */
[C---:B-1----:R-:W-:Y:S08]  /*a160*/  HMMA.16816.F32 R24, R164.reuse, R30, R24 ;  /* 0x0000001ea418723c */ /* 0x042ff00000001818 */
[----:B------:R-:W-:Y:S01]  /*a170*/  HMMA.16816.F32 R200, R164, R28, R200 ;  /* 0x0000001ca4c8723c */ /* 0x000fe200000018c8 */
[----:B------:R-:W-:Y:S07]  /*a180*/  LDSM.16.M88.4 R28, [R215+0x16800] ;  /* 0x01680000d71c783b */ /* 0x000fee0000000200 */
[C---:B---3--:R-:W-:Y:S08]  /*a190*/  HMMA.16816.F32 R192, R12.reuse, R32, R192 ;  /* 0x000000200cc0723c */ /* 0x048ff000000018c0 */
[----:B------:R-:W-:Y:S01]  /*a1a0*/  HMMA.16816.F32 R188, R12, R34, R188 ;  /* 0x000000220cbc723c */ /* 0x000fe200000018bc */
[----:B------:R-:W1:Y:S07]  /*a1b0*/  LDSM.16.M88.4 R32, [R3+0x17000] ;  /* 0x017000000320783b */ /* 0x000e6e0000000200 */
[----:B-----5:R-:W-:Y:S08]  /*a1c0*/  HMMA.16816.F32 R24, R176, R10, R24 ;  /* 0x0000000ab018723c */ /* 0x020ff00000001818 */
[----:B------:R-:W-:Y:S08]  /*a1d0*/  HMMA.16816.F32 R196, R172, R204, R196 ;  /* 0x000000ccacc4723c */ /* 0x000ff000000018c4 */
[----:B------:R-:W-:Y:S01]  /*a1e0*/  HMMA.16816.F32 R200, R176, R8, R200 ;  /* 0x00000008b0c8723c */ /* 0x000fe200000018c8 */
[----:B------:R-:W3:Y:S02]  /*a1f0*/  LDSM.16.M88.4 R8, [R214+0x17000] ;  /* 0x01700000d608783b */ /* 0x000ee40000000200 */
[----:B------:R-:W-:Y:S01]  /*a200*/  FMUL.FTZ R25, R25, UR4 ;  /* 0x0000000419197c20 */ /* 0x000fe20008410000 */
[----:B------:R-:W-:Y:S01]  /*a210*/  FMUL.FTZ R24, R24, UR4 ;  /* 0x0000000418187c20 */ /* 0x000fe20008410000 */
[----:B------:R-:W-:Y:S01]  /*a220*/  FMUL.FTZ R26, R26, UR4 ;  /* 0x000000041a1a7c20 */ /* 0x000fe20008410000 */
[----:B------:R-:W-:-:S02]  /*a230*/  FMUL.FTZ R27, R27, UR4 ;  /* 0x000000041b1b7c20 */ /* 0x000fc40008410000 */
[----:B------:R-:W-:Y:S08]  /*a240*/  HMMA.16816.F32 R16, R172, R206, R16 ;  /* 0x000000ceac10723c */ /* 0x000ff00000001810 */
[----:B--2---:R-:W-:Y:S01]  /*a250*/  HMMA.16816.F32 R184, R12, R20, R184 ;  /* 0x000000140cb8723c */ /* 0x004fe200000018b8 */
[----:B------:R-:W-:Y:S02]  /*a260*/  IMAD.SHL.U32 R20, R0, 0x2, RZ ;  /* 0x0000000200147824 */ /* 0x000fe400078e00ff */
[----:B------:R-:W-:Y:S01]  /*a270*/  FMUL.FTZ R204, R200, UR4 ;  /* 0x00000004c8cc7c20 */ /* 0x000fe20008410000 */
[----:B------:R-:W-:-:S02]  /*a280*/  FMUL.FTZ R200, R201, UR4 ;  /* 0x00000004c9c87c20 */ /* 0x000fc40008410000 */
[----:B------:R2:W-:Y:S02]  /*a290*/  MUFU.TANH R201, R24 ;  /* 0x0000001800c97308 */ /* 0x0005e40000002400 */
[----:B------:R-:W-:Y:S01]  /*a2a0*/  HMMA.16816.F32 R180, R12, R22, R180 ;  /* 0x000000160cb4723c */ /* 0x000fe200000018b4 */
[----:B------:R5:W3:Y:S05]  /*a2b0*/  LDSM.16.M88.4 R12, [R3+0x17800] ;  /* 0x01780000030c783b */ /* 0x000aea0000000200 */
[----:B------:R-:W3:Y:S02]  /*a2c0*/  MUFU.TANH R204, R204 ;  /* 0x000000cc00cc7308 */ /* 0x000ee40000002400 */
[----:B----4-:R-:W-:Y:S01]  /*a2d0*/  HMMA.16816.F32 R196, R164, R168, R196 ;  /* 0x000000a8a4c4723c */ /* 0x010fe200000018c4 */
[----:B------:R-:W-:Y:S01]  /*a2e0*/  FMUL.FTZ R168, R202, UR4 ;  /* 0x00000004caa87c20 */ /* 0x000fe20008410000 */
[----:B------:R-:W-:-:S04]  /*a2f0*/  FMUL.FTZ R169, R203, UR4 ;  /* 0x00000004cba97c20 */ /* 0x000fc80008410000 */
[----:B------:R4:W-:Y:S02]  /*a300*/  MUFU.TANH R202, R25 ;  /* 0x0000001900ca7308 */ /* 0x0009e40000002400 */
[----:B------:R-:W-:Y:S01]  /*a310*/  HMMA.16816.F32 R16, R164, R170, R16 ;  /* 0x000000aaa410723c */ /* 0x000fe20000001810 */
[----:B--2---:R-:W-:-:S05]  /*a320*/  IMAD.U32 R24, RZ, RZ, UR20 ;  /* 0x00000014ff187e24 */ /* 0x004fca000f8e00ff */
[----:B------:R-:W2:Y:S02]  /*a330*/  MUFU.TANH R168, R168 ;  /* 0x000000a800a87308 */ /* 0x000ea40000002400 */
[----:B-1----:R-:W-:Y:S06]  /*a340*/  HMMA.16816.F32 R192, R172, R32, R192 ;  /* 0x00000020acc0723c */ /* 0x002fec00000018c0 */
[----:B------:R-:W1:Y:S01]  /*a350*/  MUFU.TANH R200, R200 ;  /* 0x000000c800c87308 */ /* 0x000e620000002400 */
[----:B----4-:R-:W-:Y:S01]  /*a360*/  LOP3.LUT R25, R20, 0x6, RZ, 0xc0, !PT ;  /* 0x0000000614197812 */ /* 0x010fe200078ec0ff */
[----:B------:R-:W-:Y:S01]  /*a370*/  HMMA.16816.F32 R196, R176, R28, R196 ;  /* 0x0000001cb0c4723c */ /* 0x000fe200000018c4 */
[----:B------:R-:W4:Y:S01]  /*a380*/  LDSM.16.M88.4 R20, [R215+0x17000] ;  /* 0x01700000d714783b */ /* 0x000f220000000200 */
[----:B------:R-:W-:-:S02]  /*a390*/  VIADD R28, R230, 0x8 ;  /* 0x00000008e61c7836 */ /* 0x000fc40000000000 */
[----:B-----5:R-:W-:Y:S02]  /*a3a0*/  IMAD R3, R24, 0x40, R25 ;  /* 0x0000004018037824 */ /* 0x020fe400078e0219 */
[----:B------:R-:W5:Y:S02]  /*a3b0*/  MUFU.TANH R169, R169 ;  /* 0x000000a900a97308 */ /* 0x000f640000002400 */
[----:B------:R-:W-:Y:S01]  /*a3c0*/  HMMA.16816.F32 R16, R176, R30, R16 ;  /* 0x0000001eb010723c */ /* 0x000fe20000001810 */
[C---:B------:R-:W-:Y:S02]  /*a3d0*/  VIADD R25, R3.reuse, 0xffffff40 ;  /* 0xffffff4003197836 */ /* 0x040fe40000000000 */
[----:B------:R-:W-:-:S03]  /*a3e0*/  VIADD R171, R3, 0xffffff58 ;  /* 0xffffff5803ab7836 */ /* 0x000fc60000000000 */
[----:B------:R-:W5:Y:S01]  /*a3f0*/  MUFU.TANH R33, R26 ;  /* 0x0000001a00217308 */ /* 0x000f620000002400 */
[----:B------:R-:W-:Y:S01]  /*a400*/  ISETP.GT.AND P0, PT, R230, R25, PT ;  /* 0x00000019e600720c */ /* 0x000fe20003f04270 */
[----:B---3--:R-:W-:Y:S01]  /*a410*/  HMMA.16816.F32 R192, R164, R8, R192 ;  /* 0x00000008a4c0723c */ /* 0x008fe200000018c0 */
[----:B------:R-:W-:Y:S01]  /*a420*/  ISETP.GE.AND P6, PT, R25, R229, PT ;  /* 0x000000e51900720c */ /* 0x000fe20003fc6270 */
[----:B------:R-:W-:Y:S01]  /*a430*/  VIADD R9, R3, 0xffffff48 ;  /* 0xffffff4803097836 */ /* 0x000fe20000000000 */
[----:B------:R-:W-:Y:S01]  /*a440*/  ISETP.GT.AND P1, PT, R28, R25, PT ;  /* 0x000000191c00720c */ /* 0x000fe20003f24270 */
[----:B------:R-:W-:Y:S01]  /*a450*/  FMUL.FTZ R170, R198, UR4 ;  /* 0x00000004c6aa7c20 */ /* 0x000fe20008410000 */
[-C--:B------:R-:W-:Y:S01]  /*a460*/  ISETP.GE.AND P4, PT, R25, R228.reuse, PT ;  /* 0x000000e41900720c */ /* 0x080fe20003f86270 */
[----:B------:R-:W-:Y:S01]  /*a470*/  VIADD R25, R3, 0xffffff41 ;  /* 0xffffff4103197836 */ /* 0x000fe20000000000 */
[----:B------:R-:W-:Y:S01]  /*a480*/  FSEL R31, R204, -INF , !P0 ;  /* 0xff800000cc1f7808 */ /* 0x000fe20004000000 */
[----:B------:R3:W5:Y:S01]  /*a490*/  MUFU.TANH R32, R27 ;  /* 0x0000001b00207308 */ /* 0x0007620000002400 */
[C---:B------:R-:W-:Y:S01]  /*a4a0*/  HMMA.16816.F32 R188, R172.reuse, R34, R188 ;  /* 0x00000022acbc723c */ /* 0x040fe200000018bc */
[----:B--2---:R-:W-:Y:S01]  /*a4b0*/  FSEL R29, R168, -INF , !P1 ;  /* 0xff800000a81d7808 */ /* 0x004fe20004800000 */
[----:B------:R-:W-:Y:S01]  /*a4c0*/  FMUL.FTZ R34, R196, UR4 ;  /* 0x00000004c4227c20 */ /* 0x000fe20008410000 */
[----:B------:R-:W-:Y:S01]  /*a4d0*/  ISETP.GT.AND P2, PT, R230, R25, PT ;  /* 0x00000019e600720c */ /* 0x000fe20003f44270 */
[----:B------:R-:W-:Y:S01]  /*a4e0*/  FMUL.FTZ R197, R197, UR4 ;  /* 0x00000004c5c57c20 */ /* 0x000fe20008410000 */
[----:B------:R-:W-:Y:S01]  /*a4f0*/  ISETP.GE.AND P5, PT, R25, R229, PT ;  /* 0x000000e51900720c */ /* 0x000fe20003fa6270 */
[----:B------:R-:W-:Y:S01]  /*a500*/  FMUL.FTZ R199, R199, UR4 ;  /* 0x00000004c7c77c20 */ /* 0x000fe20008410000 */
[-C--:B------:R-:W-:Y:S01]  /*a510*/  ISETP.GE.AND P3, PT, R25, R228.reuse, PT ;  /* 0x000000e41900720c */ /* 0x080fe20003f66270 */
[----:B------:R-:W-:Y:S01]  /*a520*/  HMMA.16816.F32 R184, R172, R12, R184 ;  /* 0x0000000cacb8723c */ /* 0x000fe200000018b8 */
[----:B------:R-:W-:Y:S01]  /*a530*/  ISETP.GT.AND P0, PT, R28, R25, PT ;  /* 0x000000191c00720c */ /* 0x000fe20003f04270 */
[----:B------:R-:W-:Y:S01]  /*a540*/  FMUL.FTZ R13, R16, UR4 ;  /* 0x00000004100d7c20 */ /* 0x000fe20008410000 */
[----:B------:R-:W-:Y:S01]  /*a550*/  FMUL.FTZ R16, R17, UR4 ;  /* 0x0000000411107c20 */ /* 0x000fe20008410000 */
[----:B------:R-:W-:Y:S01]  /*a560*/  FSEL R31, R31, -INF , !P6 ;  /* 0xff8000001f1f7808 */ /* 0x000fe20007000000 */
[----:B------:R-:W2:Y:S01]  /*a570*/  MUFU.TANH R34, R34 ;  /* 0x0000002200227308 */ /* 0x000ea20000002400 */
[----:B------:R-:W-:Y:S01]  /*a580*/  FSEL R29, R29, -INF , !P4 ;  /* 0xff8000001d1d7808 */ /* 0x000fe20006000000 */
[----:B------:R-:W-:Y:S01]  /*a590*/  FMUL.FTZ R18, R18, UR4 ;  /* 0x0000000412127c20 */ /* 0x000fe20008410000 */
[----:B-1----:R-:W-:Y:S01]  /*a5a0*/  FSEL R17, R200, -INF , !P2 ;  /* 0xff800000c8117808 */ /* 0x002fe20005000000 */
[----:B---3--:R-:W1:Y:S01]  /*a5b0*/  LDSM.16.M88.4 R24, [R214+0x17800] ;  /* 0x01780000d618783b */ /* 0x008e620000000200 */
[----:B------:R-:W-:Y:S01]  /*a5c0*/  ISETP.GT.AND P1, PT, R230, R9, PT ;  /* 0x00000009e600720c */ /* 0x000fe20003f24270 */
[----:B----4-:R-:W-:Y:S01]  /*a5d0*/  HMMA.16816.F32 R192, R176, R20, R192 ;  /* 0x00000014b0c0723c */ /* 0x010fe200000018c0 */
[----:B------:R-:W-:Y:S01]  /*a5e0*/  ISETP.GE.AND P6, PT, R9, R229, PT ;  /* 0x000000e50900720c */ /* 0x000fe20003fc6270 */
[----:B------:R-:W-:Y:S01]  /*a5f0*/  FMUL.FTZ R20, R19, UR4 ;  /* 0x0000000413147c20 */ /* 0x000fe20008410000 */
[----:B------:R-:W-:Y:S01]  /*a600*/  ISETP.GE.AND P4, PT, R9, R228, PT ;  /* 0x000000e40900720c */ /* 0x000fe20003f86270 */
[----:B------:R-:W3:Y:S01]  /*a610*/  MUFU.TANH R170, R170 ;  /* 0x000000aa00aa7308 */ /* 0x000ee20000002400 */
[----:B------:R-:W-:Y:S01]  /*a620*/  ISETP.GT.AND P2, PT, R28, R9, PT ;  /* 0x000000091c00720c */ /* 0x000fe20003f44270 */
[----:B------:R-:W-:Y:S01]  /*a630*/  VIADD R9, R3, 0xffffff49 ;  /* 0xffffff4903097836 */ /* 0x000fe20000000000 */
[----:B-----5:R-:W-:Y:S01]  /*a640*/  FSEL R21, R169, -INF , !P0 ;  /* 0xff800000a9157808 */ /* 0x020fe20004000000 */
[----:B------:R-:W-:Y:S01]  /*a650*/  HMMA.16816.F32 R188, R164, R10, R188 ;  /* 0x0000000aa4bc723c */ /* 0x000fe200000018bc */
[----:B------:R-:W-:Y:S01]  /*a660*/  FSEL R17, R17, -INF , !P5 ;  /* 0xff80000011117808 */ /* 0x000fe20006800000 */
[----:B------:R-:W-:Y:S01]  /*a670*/  VIADD R169, R3, 0xffffff51 ;  /* 0xffffff5103a97836 */ /* 0x000fe20000000000 */
[----:B------:R-:W-:Y:S01]  /*a680*/  FSEL R21, R21, -INF , !P3 ;  /* 0xff80000015157808 */ /* 0x000fe20005800000 */
[----:B------:R-:W4:Y:S01]  /*a690*/  MUFU.TANH R30, R197 ;  /* 0x000000c5001e7308 */ /* 0x000f220000002400 */
[----:B------:R-:W-:-:S02]  /*a6a0*/  FSEL R201, R201, -INF , !P1 ;  /* 0xff800000c9c97808 */ /* 0x000fc40004800000 */
[----:B------:R-:W-:Y:S01]  /*a6b0*/  ISETP.GT.AND P0, PT, R230, R9, PT ;  /* 0x00000009e600720c */ /* 0x000fe20003f04270 */
[----:B------:R-:W-:Y:S01]  /*a6c0*/  HMMA.16816.F32 R180, R172, R14, R180 ;  /* 0x0000000eacb4723c */ /* 0x000fe200000018b4 */
[----:B------:R-:W-:Y:S01]  /*a6d0*/  ISETP.GE.AND P5, PT, R9, R229, PT ;  /* 0x000000e50900720c */ /* 0x000fe20003fa6270 */
[----:B------:R-:W-:Y:S01]  /*a6e0*/  VIADD R15, R3, 0xffffff59 ;  /* 0xffffff59030f7836 */ /* 0x000fe20000000000 */
[----:B------:R-:W-:Y:S01]  /*a6f0*/  ISETP.GE.AND P3, PT, R9, R228, PT ;  /* 0x000000e40900720c */ /* 0x000fe20003f66270 */
[----:B------:R-:W5:Y:S01]  /*a700*/  MUFU.TANH R12, R199 ;  /* 0x000000c7000c7308 */ /* 0x000f620000002400 */
[----:B------:R-:W-:Y:S01]  /*a710*/  ISETP.GT.AND P1, PT, R28, R9, PT ;  /* 0x000000091c00720c */ /* 0x000fe20003f24270 */
[----:B------:R-:W-:Y:S01]  /*a720*/  VIADD R9, R3, 0xffffff50 ;  /* 0xffffff5003097836 */ /* 0x000fe20000000000 */
[----:B------:R-:W-:Y:S01]  /*a730*/  FSEL R33, R33, -INF , !P2 ;  /* 0xff80000021217808 */ /* 0x000fe20005000000 */
[----:B------:R-:W-:Y:S01]  /*a740*/  FMUL.FTZ R192, R192, UR4 ;  /* 0x00000004c0c07c20 */ /* 0x000fe20008410000 */
[----:B------:R-:W-:-:S02]  /*a750*/  FSEL R19, R201, -INF , !P6 ;  /* 0xff800000c9137808 */ /* 0x000fc40007000000 */
[----:B------:R-:W-:Y:S01]  /*a760*/  FSEL R33, R33, -INF , !P4 ;  /* 0xff80000021217808 */ /* 0x000fe20006000000 */
[----:B------:R-:W5:Y:S01]  /*a770*/  MUFU.TANH R13, R13 ;  /* 0x0000000d000d7308 */ /* 0x000f620000002400 */
[----:B------:R-:W-:Y:S01]  /*a780*/  FSEL R35, R202, -INF , !P0 ;  /* 0xff800000ca237808 */ /* 0x000fe20004000000 */
[----:B------:R-:W-:Y:S01]  /*a790*/  HMMA.16816.F32 R188, R176, R22, R188 ;  /* 0x00000016b0bc723c */ /* 0x000fe200000018bc */
[----:B------:R-:W-:Y:S01]  /*a7a0*/  ISETP.GT.AND P2, PT, R230, R9, PT ;  /* 0x00000009e600720c */ /* 0x000fe20003f44270 */
[----:B------:R-:W-:Y:S01]  /*a7b0*/  FMUL.FTZ R22, R194, UR4 ;  /* 0x00000004c2167c20 */ /* 0x000fe20008410000 */
[----:B------:R-:W-:Y:S01]  /*a7c0*/  ISETP.GE.AND P6, PT, R9, R229, PT ;  /* 0x000000e50900720c */ /* 0x000fe20003fc6270 */
[----:B------:R-:W-:Y:S01]  /*a7d0*/  FMUL.FTZ R23, R195, UR4 ;  /* 0x00000004c3177c20 */ /* 0x000fe20008410000 */
[----:B------:R-:W-:Y:S01]  /*a7e0*/  ISETP.GE.AND P4, PT, R9, R228, PT ;  /* 0x000000e40900720c */ /* 0x000fe20003f86270 */
[----:B------:R-:W5:Y:S01]  /*a7f0*/  MUFU.TANH R18, R18 ;  /* 0x0000001200127308 */ /* 0x000f620000002400 */
[----:B------:R-:W-:Y:S01]  /*a800*/  ISETP.GT.AND P0, PT, R28, R9, PT ;  /* 0x000000091c00720c */ /* 0x000fe20003f04270 */
[----:B-1----:R-:W-:Y:S01]  /*a810*/  HMMA.16816.F32 R184, R164, R24, R184 ;  /* 0x00000018a4b8723c */ /* 0x002fe200000018b8 */
[----:B------:R-:W1:Y:S01]  /*a820*/  LDSM.16.M88.4 R8, [R215+0x17800] ;  /* 0x01780000d708783b */ /* 0x000e620000000200 */
[----:B------:R-:W-:Y:S01]  /*a830*/  FSEL R25, R32, -INF , !P1 ;  /* 0xff80000020197808 */ /* 0x000fe20004800000 */
[----:B------:R-:W-:Y:S01]  /*a840*/  FMUL.FTZ R32, R193, UR4 ;  /* 0x00000004c1207c20 */ /* 0x000fe20008410000 */
[----:B--2---:R-:W-:Y:S01]  /*a850*/  FSEL R34, R34, -INF , !P2 ;  /* 0xff80000022227808 */ /* 0x004fe20005000000 */
[----:B------:R-:W-:-:S04]  /*a860*/  DEPBAR.LE SB0, 0x0 ;  /* 0x000080000000791a */ /* 0x000fc80000000000 */
[----:B------:R-:W2:Y:S01]  /*a870*/  MUFU.TANH R16, R16 ;  /* 0x0000001000107308 */ /* 0x000ea20000002400 */
[-C--:B------:R-:W-:Y:S01]  /*a880*/  ISETP.GT.AND P1, PT, R230, R169.reuse, PT ;  /* 0x000000a9e600720c */ /* 0x080fe20003f24270 */
[----:B------:R-:W-:Y:S01]  /*a890*/  HMMA.16816.F32 R180, R164, R26, R180 ;  /* 0x0000001aa4b4723c */ /* 0x000fe200000018b4 */
[----:B------:R-:W-:Y:S01]  /*a8a0*/  ISETP.GT.AND P2, PT, R28, R169, PT ;  /* 0x000000a91c00720c */ /* 0x000fe20003f44270 */
[----:B------:R-:W-:Y:S01]  /*a8b0*/  FMUL.FTZ R190, R190, UR4 ;  /* 0x00000004bebe7c20 */ /* 0x000fe20008410000 */
[----:B------:R-:W-:Y:S01]  /*a8c0*/  FSEL R35, R35, -INF , !P5 ;  /* 0xff80000023237808 */ /* 0x000fe20006800000 */
[----:B------:R-:W-:Y:S01]  /*a8d0*/  FMUL.FTZ R189, R189, UR4 ;  /* 0x00000004bdbd7c20 */ /* 0x000fe20008410000 */
[----:B------:R-:W-:Y:S01]  /*a8e0*/  FSEL R25, R25, -INF , !P3 ;  /* 0xff80000019197808 */ /* 0x000fe20005800000 */
[----:B------:R-:W2:Y:S01]  /*a8f0*/  MUFU.TANH R20, R20 ;  /* 0x0000001400147308 */ /* 0x000ea20000002400 */
[----:B------:R-:W-:Y:S01]  /*a900*/  ISETP.GE.AND P5, PT, R169, R229, PT ;  /* 0x000000e5a900720c */ /* 0x000fe20003fa6270 */
[----:B------:R-:W-:Y:S01]  /*a910*/  FMUL.FTZ R191, R191, UR4 ;  /* 0x00000004bfbf7c20 */ /* 0x000fe20008410000 */
[----:B------:R-:W-:Y:S01]  /*a920*/  ISETP.GE.AND P3, PT, R169, R228, PT ;  /* 0x000000e4a900720c */ /* 0x000fe20003f66270 */
[----:B------:R-:W-:Y:S01]  /*a930*/  VIADD R27, R3, 0xffffff69 ;  /* 0xffffff69031b7836 */ /* 0x000fe20000000000 */
[----:B---3--:R-:W-:-:S02]  /*a940*/  FSEL R169, R170, -INF , !P0 ;  /* 0xff800000aaa97808 */ /* 0x008fc40004000000 */
[-C--:B------:R-:W-:Y:S01]  /*a950*/  ISETP.GT.AND P0, PT, R230, R171.reuse, PT ;  /* 0x000000abe600720c */ /* 0x080fe20003f04270 */
[----:B------:R-:W3:Y:S01]  /*a960*/  MUFU.TANH R24, R192 ;  /* 0x000000c000187308 */ /* 0x000ee20000002400 */
[----:B----4-:R-:W-:Y:S02]  /*a970*/  FSEL R30, R30, -INF , !P1 ;  /* 0xff8000001e1e7808 */ /* 0x010fe40004800000 */
[----:B-----5:R-:W-:Y:S02]  /*a980*/  FSEL R12, R12, -INF , !P2 ;  /* 0xff8000000c0c7808 */ /* 0x020fe40005000000 */
[----:B------:R-:W-:Y:S02]  /*a990*/  ISETP.GT.AND P1, PT, R28, R171, PT ;  /* 0x000000ab1c00720c */ /* 0x000fe40003f24270 */
[----:B------:R-:W-:Y:S01]  /*a9a0*/  FSEL R197, R30, -INF , !P5 ;  /* 0xff8000001ec57808 */ /* 0x000fe20006800000 */
[----:B------:R-:W4:Y:S01]  /*a9b0*/  MUFU.TANH R22, R22 ;  /* 0x0000001600167308 */ /* 0x000f220000002400 */
[----:B------:R-:W-:Y:S01]  /*a9c0*/  FSEL R173, R12, -INF , !P3 ;  /* 0xff8000000cad7808 */ /* 0x000fe20005800000 */
[----:B------:R-:W-:Y:S01]  /*a9d0*/  FMUL.FTZ R30, R188, UR4 ;  /* 0x00000004bc1e7c20 */ /* 0x000fe20008410000 */
[----:B------:R-:W-:-:S02]  /*a9e0*/  FSEL R199, R13, -INF , !P0 ;  /* 0xff8000000dc77808 */ /* 0x000fc40004000000 */
[----:B------:R-:W-:Y:S02]  /*a9f0*/  ISETP.GT.AND P2, PT, R230, R15, PT ;  /* 0x0000000fe600720c */ /* 0x000fe40003f44270 */
[C---:B------:R-:W-:Y:S01]  /*aa00*/  ISETP.GE.AND P5, PT, R15.reuse, R229, PT ;  /* 0x000000e50f00720c */ /* 0x040fe20003fa6270 */
[----:B------:R-:W5:Y:S01]  /*aa10*/  MUFU.TANH R32, R32 ;  /* 0x0000002000207308 */ /* 0x000f620000002400 */
[-C--:B------:R-:W-:Y:S01]  /*aa20*/  ISETP.GE.AND P3, PT, R15, R228.reuse, PT ;  /* 0x000000e40f00720c */ /* 0x080fe20003f66270 */
[----:B------:R-:W-:Y:S01]  /*aa30*/  BAR.SYNC.DEFER_BLOCKING 0x0 ;  /* 0x0000000000007b1d */ /* 0x000fe20000010000 */
[----:B------:R-:W-:Y:S02]  /*aa40*/  ISETP.GT.AND P0, PT, R28, R15, PT ;  /* 0x0000000f1c00720c */ /* 0x000fe40003f04270 */
[----:B------:R-:W-:Y:S01]  /*aa50*/  FSEL R195, R34, -INF , !P6 ;  /* 0xff80000022c37808 */ /* 0x000fe20007000000 */
[----:B-1----:R-:W-:Y:S01]  /*aa60*/  HMMA.16816.F32 R12, R176, R8, R184 ;  /* 0x00000008b00c723c */ /* 0x002fe200000018b8 */
[----:B------:R-:W-:Y:S01]  /*aa70*/  FSEL R169, R169, -INF , !P4 ;  /* 0xff800000a9a97808 */ /* 0x000fe20006000000 */
[----:B------:R-:W-:Y:S01]  /*aa80*/  VIADD R9, R3, 0xffffff60 ;  /* 0xffffff6003097836 */ /* 0x000fe20000000000 */
[C---:B------:R-:W-:Y:S01]  /*aa90*/  ISETP.GE.AND P6, PT, R171.reuse, R229, PT ;  /* 0x000000e5ab00720c */ /* 0x040fe20003fc6270 */
[----:B------:R-:W1:Y:S01]  /*aaa0*/  MUFU.TANH R23, R23 ;  /* 0x0000001700177308 */ /* 0x000e620000002400 */
[----:B------:R-:W-:-:S02]  /*aab0*/  ISETP.GE.AND P4, PT, R171, R228, PT ;  /* 0x000000e4ab00720c */ /* 0x000fc40003f86270 */
[----:B------:R-:W-:Y:S02]  /*aac0*/  FSEL R171, R18, -INF , !P1 ;  /* 0xff80000012ab7808 */ /* 0x000fe40004800000 */
[----:B------:R-:W-:Y:S02]  /*aad0*/  FSEL R199, R199, -INF , !P6 ;  /* 0xff800000c7c77808 */ /* 0x000fe40007000000 */
[----:B------:R-:W-:Y:S01]  /*aae0*/  FSEL R171, R171, -INF , !P4 ;  /* 0xff800000abab7808 */ /* 0x000fe20006000000 */
[----:B------:R-:W1:Y:S01]  /*aaf0*/  MUFU.TANH R30, R30 ;  /* 0x0000001e001e7308 */ /* 0x000e620000002400 */
[----:B--2---:R-:W-:Y:S02]  /*ab00*/  FSEL R16, R16, -INF , !P2 ;  /* 0xff80000010107808 */ /* 0x004fe40005000000 */
[----:B------:R-:W-:Y:S02]  /*ab10*/  ISETP.GT.AND P1, PT, R230, R9, PT ;  /* 0x00000009e600720c */ /* 0x000fe40003f24270 */
[----:B------:R-:W-:-:S02]  /*ab20*/  ISETP.GE.AND P6, PT, R9, R229, PT ;  /* 0x000000e50900720c */ /* 0x000fc40003fc6270 */
[----:B------:R-:W-:Y:S01]  /*ab30*/  ISETP.GE.AND P4, PT, R9, R228, PT ;  /* 0x000000e40900720c */ /* 0x000fe20003f86270 */
[----:B------:R-:W-:Y:S01]  /*ab40*/  FMUL.FTZ R12, R12, UR4 ;  /* 0x000000040c0c7c20 */ /* 0x000fe20008410000 */
[----:B------:R-:W-:Y:S01]  /*ab50*/  ISETP.GT.AND P2, PT, R28, R9, PT ;  /* 0x000000091c00720c */ /* 0x000fe20003f44270 */
[----:B------:R-:W-:Y:S01]  /*ab60*/  VIADD R9, R3, 0xffffff61 ;  /* 0xffffff6103097836 */ /* 0x000fe20000000000 */
[----:B------:R-:W-:Y:S01]  /*ab70*/  FSEL R20, R20, -INF , !P0 ;  /* 0xff80000014147808 */ /* 0x000fe20004000000 */
[----:B------:R-:W2:Y:S01]  /*ab80*/  MUFU.TANH R190, R190 ;  /* 0x000000be00be7308 */ /* 0x000ea20000002400 */
[----:B------:R-:W-:Y:S01]  /*ab90*/  FSEL R201, R16, -INF , !P5 ;  /* 0xff80000010c97808 */ /* 0x000fe20006800000 */
[----:B------:R-:W-:Y:S01]  /*aba0*/  FMUL.FTZ R13, R13, UR4 ;  /* 0x000000040d0d7c20 */ /* 0x000fe20008410000 */
[----:B------:R-:W-:Y:S01]  /*abb0*/  FSEL R175, R20, -INF , !P3 ;  /* 0xff80000014af7808 */ /* 0x000fe20005800000 */
[----:B------:R-:W-:Y:S01]  /*abc0*/  FMUL.FTZ R14, R14, UR4 ;  /* 0x000000040e0e7c20 */ /* 0x000fe20008410000 */
[----:B---3--:R-:W-:Y:S01]  /*abd0*/  FSEL R24, R24, -INF , !P1 ;  /* 0xff80000018187808 */ /* 0x008fe20004800000 */
[----:B------:R-:W-:Y:S01]  /*abe0*/  FMUL.FTZ R15, R15, UR4 ;  /* 0x000000040f0f7c20 */ /* 0x000fe20008410000 */
[----:B------:R-:W-:Y:S01]  /*abf0*/  ISETP.GT.AND P0, PT, R230, R9, PT ;  /* 0x00000009e600720c */ /* 0x000fe20003f04270 */
[----:B------:R-:W3:Y:S01]  /*ac00*/  MUFU.TANH R12, R12 ;  /* 0x0000000c000c7308 */ /* 0x000ee20000002400 */
[----:B------:R-:W-:-:S02]  /*ac10*/  ISETP.GE.AND P5, PT, R9, R229, PT ;  /* 0x000000e50900720c */ /* 0x000fc40003fa6270 */
[----:B------:R-:W-:Y:S02]  /*ac20*/  ISETP.GE.AND P3, PT, R9, R228, PT ;  /* 0x000000e40900720c */ /* 0x000fe40003f66270 */
[----:B------:R-:W-:Y:S01]  /*ac30*/  ISETP.GT.AND P1, PT, R28, R9, PT ;  /* 0x000000091c00720c */ /* 0x000fe20003f24270 */
[----:B------:R-:W-:Y:S01]  /*ac40*/  VIADD R9, R3, 0xffffff68 ;  /* 0xffffff6803097836 */ /* 0x000fe20000000000 */
[----:B----4-:R-:W-:Y:S01]  /*ac50*/  FSEL R22, R22, -INF , !P2 ;  /* 0xff80000016167808 */ /* 0x010fe20005000000 */
[----:B------:R-:W4:Y:S01]  /*ac60*/  MUFU.TANH R18, R189 ;  /* 0x000000bd00127308 */ /* 0x000f220000002400 */
[----:B------:R-:W-:Y:S02]  /*ac70*/  FSEL R231, R24, -INF , !P6 ;  /* 0xff80000018e77808 */ /* 0x000fe40007000000 */
[----:B------:R-:W-:Y:S02]  /*ac80*/  FSEL R185, R22, -INF , !P4 ;  /* 0xff80000016b97808 */ /* 0x000fe40006000000 */
[----:B-----5:R-:W-:-:S02]  /*ac90*/  FSEL R32, R32, -INF , !P0 ;  /* 0xff80000020207808 */ /* 0x020fc40004000000 */
[----:B------:R-:W-:Y:S01]  /*aca0*/  ISETP.GT.AND P2, PT, R230, R9, PT ;  /* 0x00000009e600720c */ /* 0x000fe20003f44270 */
[----:B------:R-:W5:Y:S01]  /*acb0*/  MUFU.TANH R16, R191 ;  /* 0x000000bf00107308 */ /* 0x000f620000002400 */
[C---:B------:R-:W-:Y:S02]  /*acc0*/  ISETP.GE.AND P6, PT, R9.reuse, R229, PT ;  /* 0x000000e50900720c */ /* 0x040fe40003fc6270 */
[----:B------:R-:W-:Y:S02]  /*acd0*/  ISETP.GE.AND P4, PT, R9, R228, PT ;  /* 0x000000e40900720c */ /* 0x000fe40003f86270 */
[----:B------:R-:W-:Y:S02]  /*ace0*/  ISETP.GT.AND P0, PT, R28, R9, PT ;  /* 0x000000091c00720c */ /* 0x000fe40003f04270 */
[----:B------:R-:W-:Y:S01]  /*acf0*/  HMMA.16816.F32 R8, R176, R10, R180 ;  /* 0x0000000ab008723c */ /* 0x000fe200000018b4 */
[----:B-1----:R-:W-:Y:S01]  /*ad00*/  FSEL R23, R23, -INF , !P1 ;  /* 0xff80000017177808 */ /* 0x002fe20004800000 */
[----:B------:R-:W-:Y:S01]  /*ad10*/  MUFU.TANH R13, R13 ;  /* 0x0000000d000d7308 */ /* 0x000fe20000002400 */
[----:B------:R-:W-:-:S02]  /*ad20*/  FSEL R30, R30, -INF , !P2 ;  /* 0xff8000001e1e7808 */ /* 0x000fc40005000000 */
[----:B------:R-:W-:Y:S01]  /*ad30*/  FSEL R187, R23, -INF , !P3 ;  /* 0xff80000017bb7808 */ /* 0x000fe20005800000 */
[----:B------:R-:W-:Y:S01]  /*ad40*/  VIADD R23, R3, 0xffffff70 ;  /* 0xffffff7003177836 */ /* 0x000fe20000000000 */
[----:B--2---:R-:W-:Y:S02]  /*ad50*/  FSEL R183, R190, -INF , !P0 ;  /* 0xff800000beb77808 */ /* 0x004fe40004000000 */
[----:B------:R-:W-:Y:S01]  /*ad60*/  FSEL R221, R30, -INF , !P6 ;  /* 0xff8000001edd7808 */ /* 0x000fe20007000000 */
[----:B------:R-:W1:Y:S01]  /*ad70*/  MUFU.TANH R14, R14 ;  /* 0x0000000e000e7308 */ /* 0x000e620000002400 */
[----:B------:R-:W-:Y:S02]  /*ad80*/  ISETP.GT.AND P0, PT, R230, R23, PT ;  /* 0x00000017e600720c */ /* 0x000fe40003f04270 */
[----:B------:R-:W-:Y:S02]  /*ad90*/  ISETP.GE.AND P6, PT, R23, R229, PT ;  /* 0x000000e51700720c */ /* 0x000fe40003fc6270 */
[----:B---3--:R-:W-:-:S02]  /*ada0*/  FSEL R12, R12, -INF , !P0 ;  /* 0xff8000000c0c7808 */ /* 0x008fc40004000000 */
[----:B------:R-:W-:Y:S01]  /*adb0*/  FSEL R233, R32, -INF , !P5 ;  /* 0xff80000020e97808 */ /* 0x000fe20006800000 */
[----:B------:R-:W-:Y:S01]  /*adc0*/  MUFU.TANH R15, R15 ;  /* 0x0000000f000f7308 */ /* 0x000fe20000002400 */
[----:B------:R-:W-:Y:S01]  /*add0*/  FMUL.FTZ R8, R8, UR4 ;  /* 0x0000000408087c20 */ /* 0x000fe20008410000 */
[----:B------:R-:W-:Y:S01]  /*ade0*/  FMUL.FTZ R9, R9, UR4 ;  /* 0x0000000409097c20 */ /* 0x000fe20008410000 */
[----:B------:R-:W-:Y:S01]  /*adf0*/  FMUL.FTZ R10, R10, UR4 ;  /* 0x000000040a0a7c20 */ /* 0x000fe20008410000 */
[----:B------:R-:W-:Y:S01]  /*ae00*/  FSEL R217, R12, -INF , !P6 ;  /* 0xff8000000cd97808 */ /* 0x000fe20007000000 */
[----:B------:R-:W-:Y:S01]  /*ae10*/  FMUL.FTZ R11, R11, UR4 ;  /* 0x000000040b0b7c20 */ /* 0x000fe20008410000 */
[----:B------:R-:W-:Y:S02]  /*ae20*/  ISETP.GT.AND P1, PT, R230, R27, PT ;  /* 0x0000001be600720c */ /* 0x000fe40003f24270 */
[----:B------:R-:W2:Y:S01]  /*ae30*/  MUFU.TANH R8, R8 ;  /* 0x0000000800087308 */ /* 0x000ea20000002400 */
[----:B------:R-:W-:-:S02]  /*ae40*/  ISETP.GE.AND P5, PT, R27, R229, PT ;  /* 0x000000e51b00720c */ /* 0x000fc40003fa6270 */
[----:B------:R-:W-:Y:S02]  /*ae50*/  ISETP.GE.AND P3, PT, R27, R228, PT ;  /* 0x000000e41b00720c */ /* 0x000fe40003f66270 */
[----:B------:R-:W-:Y:S01]  /*ae60*/  ISETP.GT.AND P2, PT, R28, R27, PT ;  /* 0x0000001b1c00720c */ /* 0x000fe20003f44270 */
[----:B------:R-:W-:Y:S01]  /*ae70*/  VIADD R27, R3, 0xffffff71 ;  /* 0xffffff71031b7836 */ /* 0x000fe20000000000 */
[----:B------:R-:W-:Y:S01]  /*ae80*/  FMNMX3.FTZ R12, R212, R31, R17, !PT ;  /* 0x0000001fd40c7276 */ /* 0x000fe20007810011 */
[----:B------:R3:W2:Y:S01]  /*ae90*/  MUFU.TANH R206, R10 ;  /* 0x0000000a00ce7308 */ /* 0x0006a20000002400 */
[----:B------:R-:W-:Y:S02]  /*aea0*/  FSEL R183, R183, -INF , !P4 ;  /* 0xff800000b7b77808 */ /* 0x000fe40006000000 */
[----:B----4-:R-:W-:Y:S02]  /*aeb0*/  FSEL R18, R18, -INF , !P1 ;  /* 0xff80000012127808 */ /* 0x010fe40004800000 */
[----:B------:R-:W-:-:S02]  /*aec0*/  FMNMX3.FTZ R12, R12, R19, R35, !PT ;  /* 0x000000130c0c7276 */ /* 0x000fc40007810023 */
[----:B------:R-:W-:Y:S01]  /*aed0*/  ISETP.GE.AND P4, PT, R23, R228, PT ;  /* 0x000000e41700720c */ /* 0x000fe20003f86270 */
[----:B------:R-:W4:Y:S01]  /*aee0*/  MUFU.TANH R9, R9 ;  /* 0x0000000900097308 */ /* 0x000f220000002400 */
[----:B------:R-:W-:Y:S01]  /*aef0*/  ISETP.GT.AND P1, PT, R28, R23, PT ;  /* 0x000000171c00720c */ /* 0x000fe20003f24270 */
[C---:B------:R-:W-:Y:S01]  /*af00*/  VIADD R23, R3.reuse, 0xffffff78 ;  /* 0xffffff7803177836 */ /* 0x040fe20000000000 */
[----:B-----5:R-:W-:Y:S01]  /*af10*/  FSEL R16, R16, -INF , !P2 ;  /* 0xff80000010107808 */ /* 0x020fe20005000000 */
[----:B------:R-:W-:Y:S01]  /*af20*/  VIADD R3, R3, 0xffffff79 ;  /* 0xffffff7903037836 */ /* 0x000fe20000000000 */
[----:B------:R-:W-:Y:S02]  /*af30*/  ISETP.GT.AND P2, PT, R230, R27, PT ;  /* 0x0000001be600720c */ /* 0x000fe40003f44270 */
[----:B------:R-:W-:Y:S01]  /*af40*/  FMNMX3.FTZ R12, R12, R195, R197, !PT ;  /* 0x000000c30c0c7276 */ /* 0x000fe200078100c5 */
[----:B------:R-:W5:Y:S01]  /*af50*/  MUFU.TANH R205, R11 ;  /* 0x0000000b00cd7308 */ /* 0x000f620000002400 */
[----:B------:R-:W-:-:S02]  /*af60*/  FSEL R219, R18, -INF , !P5 ;  /* 0xff80000012db7808 */ /* 0x000fc40006800000 */
[----:B---3--:R-:W-:Y:S02]  /*af70*/  FMNMX3.FTZ R10, R6, R29, R21, !PT ;  /* 0x0000001d060a7276 */ /* 0x008fe40007810015 */
[----:B------:R-:W-:Y:S02]  /*af80*/  ISETP.GE.AND P5, PT, R27, R229, PT ;  /* 0x000000e51b00720c */ /* 0x000fe40003fa6270 */
[----:B-1----:R-:W-:Y:S02]  /*af90*/  FSEL R14, R14, -INF , !P1 ;  /* 0xff8000000e0e7808 */ /* 0x002fe40004800000 */
[----:B------:R-:W-:Y:S02]  /*afa0*/  FSEL R13, R13, -INF , !P2 ;  /* 0xff8000000d0d7808 */ /* 0x000fe40005000000 */
[----:B------:R-:W-:Y:S02]  /*afb0*/  FSEL R181, R16, -INF , !P3 ;  /* 0xff80000010b57808 */ /* 0x000fe40005800000 */
[----:B------:R-:W-:-:S02]  /*afc0*/  ISETP.GT.AND P1, PT, R230, R23, PT ;  /* 0x00000017e600720c */ /* 0x000fc40003f24270 */
[----:B------:R-:W-:Y:S02]  /*afd0*/  FMNMX3.FTZ R10, R10, R33, R25, !PT ;  /* 0x000000210a0a7276 */ /* 0x000fe40007810019 */
[----:B------:R-:W-:Y:S02]  /*afe0*/  FMNMX3.FTZ R16, R12, R199, R201, !PT ;  /* 0x000000c70c107276 */ /* 0x000fe400078100c9 */
[----:B------:R-:W-:Y:S02]  /*aff0*/  FSEL R215, R13, -INF , !P5 ;  /* 0xff8000000dd77808 */ /* 0x000fe40006800000 */
[----:B------:R-:W-:Y:S02]  /*b000*/  ISETP.GT.AND P5, PT, R28, R23, PT ;  /* 0x000000171c00720c */ /* 0x000fe40003fa4270 */
[----:B--2---:R-:W-:Y:S02]  /*b010*/  FSEL R8, R8, -INF , !P1 ;  /* 0xff80000008087808 */ /* 0x004fe40004800000 */
[----:B------:R-:W-:-:S02]  /*b020*/  FMNMX3.FTZ R12, R10, R169, R173, !PT ;  /* 0x000000a90a0c7276 */ /* 0x000fc400078100ad */
[----:B------:R-:W-:Y:S02]  /*b030*/  ISETP.GT.AND P1, PT, R230, R3, PT ;  /* 0x00000003e600720c */ /* 0x000fe40003f24270 */
[----:B------:R-:W-:Y:S02]  /*b040*/  FMNMX3.FTZ R10, R16, R231, R233, !PT ;  /* 0x000000e7100a7276 */ /* 0x000fe400078100e9 */
[----:B------:R-:W-:Y:S02]  /*b050*/  ISETP.GT.AND P0, PT, R28, R27, PT ;  /* 0x0000001b1c00720c */ /* 0x000fe40003f04270 */
[-C--:B------:R-:W-:Y:S02]  /*b060*/  ISETP.GE.AND P6, PT, R23, R229.reuse, PT ;  /* 0x000000e51700720c */ /* 0x080fe40003fc6270 */
[----:B------:R-:W-:Y:S02]  /*b070*/  FSEL R206, R206, -INF , !P5 ;  /* 0xff800000cece7808 */ /* 0x000fe40006800000 */
[----:B------:R-:W-:-:S02]  /*b080*/  ISETP.GE.AND P5, PT, R3, R229, PT ;  /* 0x000000e50300720c */ /* 0x000fc40003fa6270 */
[----:B----4-:R-:W-:Y:S02]  /*b090*/  FSEL R9, R9, -INF , !P1 ;  /* 0xff80000009097808 */ /* 0x010fe40004800000 */
[----:B------:R-:W-:Y:S02]  /*b0a0*/  FMNMX3.FTZ R12, R12, R171, R175, !PT ;  /* 0x000000ab0c0c7276 */ /* 0x000fe400078100af */
[----:B------:R-:W-:Y:S02]  /*b0b0*/  FMNMX3.FTZ R10, R10, R221, R219, !PT ;  /* 0x000000dd0a0a7276 */ /* 0x000fe400078100db */
[----:B------:R-:W-:Y:S02]  /*b0c0*/  FSEL R15, R15, -INF , !P0 ;  /* 0xff8000000f0f7808 */ /* 0x000fe40004000000 */
[----:B------:R-:W-:Y:S02]  /*b0d0*/  ISETP.GT.AND P0, PT, R28, R3, PT ;  /* 0x000000031c00720c */ /* 0x000fe40003f04270 */
[----:B------:R-:W-:-:S02]  /*b0e0*/  ISETP.GE.AND P1, PT, R3, R228, PT ;  /* 0x000000e40300720c */ /* 0x000fc40003f26270 */
[----:B------:R-:W-:Y:S02]  /*b0f0*/  FSEL R211, R8, -INF , !P6 ;  /* 0xff80000008d37808 */ /* 0x000fe40007000000 */
[-C--:B------:R-:W-:Y:S02]  /*b100*/  ISETP.GE.AND P3, PT, R27, R228.reuse, PT ;  /* 0x000000e41b00720c */ /* 0x080fe40003f66270 */
[----:B------:R-:W-:Y:S02]  /*b110*/  FSEL R210, R9, -INF , !P5 ;  /* 0xff80000009d27808 */ /* 0x000fe40006800000 */
[----:B------:R-:W-:Y:S02]  /*b120*/  FMNMX3.FTZ R8, R12, R185, R187, !PT ;  /* 0x000000b90c087276 */ /* 0x000fe400078100bb */
[----:B------:R-:W-:Y:S02]  /*b130*/  FMNMX3.FTZ R3, R10, R217, R215, !PT ;  /* 0x000000d90a037276 */ /* 0x000fe400078100d7 */
[----:B------:R-:W-:-:S02]  /*b140*/  ISETP.GE.AND P2, PT, R23, R228, PT ;  /* 0x000000e41700720c */ /* 0x000fc40003f46270 */
        /* <DEDUP_REMOVED lines=34> */
.L_x_2032:
[----:B------:R-:W-:Y:S01]  /*b370*/  FSEL R206, R206, -INF , !P2 ;  /* 0xff800000cece7808 */ /* 0x000fe20005000000 */
[----:B------:R-:W2:Y:S01]  /*b380*/  LDCU UR4, c[0x0][0x45c] ;  /* 0x00008b80ff0477ac */ /* 0x000ea20008000800 */
[----:B------:R-:W-:Y:S02]  /*b390*/  FSEL R205, R205, -INF , !P1 ;  /* 0xff800000cdcd7808 */ /* 0x000fe40004800000 */
[----:B------:R-:W-:Y:S01]  /*b3a0*/  FMNMX3.FTZ R10, R8, R209, R207, !PT ;  /* 0x000000d1080a7276 */ /* 0x000fe200078100cf */
[----:B------:R-:W-:Y:S01]  /*b3b0*/  UISETP.GT.U32.AND UP0, UPT, UR32, UR18, UPT ;  /* 0x000000122000728c */ /* 0x000fe2000bf04070 */
[----:B------:R-:W3:Y:S01]  /*b3c0*/  SHFL.BFLY PT, R8, R3, 0x2, 0x1f ;  /* 0x0c401f0003087f89 */ /* 0x000ee200000e0000 */
[C---:B------:R-:W-:Y:S02]  /*b3d0*/  IADD3 R20, PT, PT, R223.reuse, 0x18000, RZ ;  /* 0x00018000df147810 */ /* 0x040fe40007ffe0ff */
[----:B------:R-:W-:Y:S02]  /*b3e0*/  FMNMX3.FTZ R10, R10, R206, R205, !PT ;  /* 0x000000ce0a0a7276 */ /* 0x000fe400078100cd */
[----:B------:R-:W-:-:S03]  /*b3f0*/  IADD3 R203, PT, PT, R223, 0x18040, RZ ;  /* 0x00018040dfcb7810 */ /* 0x000fc60007ffe0ff */
[----:B------:R-:W4:Y:S02]  /*b400*/  SHFL.BFLY PT, R9, R10, 0x2, 0x1f ;  /* 0x0c401f000a097f89 */ /* 0x000f2400000e0000 */
[----:B------:R-:W-:Y:S01]  /*b410*/  @UP0 UIADD3 UR20, UPT, UPT, UR20, -0x4, URZ ;  /* 0xfffffffc14140890 */ /* 0x000fe2000fffe0ff */
[----:B---3--:R-:W-:-:S05]  /*b420*/  FMNMX.FTZ R11, R3, R8, !PT ;  /* 0x00000008030b7209 */ /* 0x008fca0007810000 */
[----:B------:R-:W3:Y:S01]  /*b430*/  SHFL.BFLY PT, R164, R11, 0x1, 0x1f ;  /* 0x0c201f000ba47f89 */ /* 0x000ee200000e0000 */
[----:B----4-:R-:W-:-:S05]  /*b440*/  FMNMX.FTZ R9, R10, R9, !PT ;  /* 0x000000090a097209 */ /* 0x010fca0007810000 */
[----:B------:R-:W4:Y:S01]  /*b450*/  SHFL.BFLY PT, R8, R9, 0x1, 0x1f ;  /* 0x0c201f0009087f89 */ /* 0x000f2200000e0000 */
[----:B---3--:R-:W-:-:S04]  /*b460*/  FMNMX.FTZ R164, R11, R164, !PT ;  /* 0x000000a40ba47209 */ /* 0x008fc80007810000 */
[C---:B------:R-:W-:Y:S01]  /*b470*/  FSETP.NEU.FTZ.AND P1, PT, R164.reuse, -INF , PT ;  /* 0xff800000a400780b */ /* 0x040fe20003f3d000 */
[C---:B--2---:R-:W-:Y:S01]  /*b480*/  FMUL.FTZ R214, R164.reuse, UR4 ;  /* 0x00000004a4d67c20 */ /* 0x044fe20008410000 */
[----:B----4-:R-:W-:Y:S02]  /*b490*/  FMNMX.FTZ R3, R9, R8, !PT ;  /* 0x0000000809037209 */ /* 0x010fe40007810000 */
[----:B------:R-:W-:Y:S02]  /*b4a0*/  FSEL R11, R164, RZ, P1 ;  /* 0x000000ffa40b7208 */ /* 0x000fe40000800000 */
[C---:B------:R-:W-:Y:S01]  /*b4b0*/  FSETP.NEU.FTZ.AND P0, PT, R3.reuse, -INF , PT ;  /* 0xff8000000300780b */ /* 0x040fe20003f1d000 */
[C---:B------:R-:W-:Y:S01]  /*b4c0*/  FMUL.FTZ R208, R3.reuse, UR4 ;  /* 0x0000000403d07c20 */ /* 0x040fe20008410000 */
[----:B------:R-:W-:Y:S01]  /*b4d0*/  FSEL R214, R214, RZ, P1 ;  /* 0x000000ffd6d67208 */ /* 0x000fe20000800000 */
[----:B------:R-:W-:Y:S01]  /*b4e0*/  FADD.FTZ R8, R212, -R11 ;  /* 0x8000000bd4087221 */ /* 0x000fe20000010000 */
[----:B------:R-:W-:-:S02]  /*b4f0*/  FSEL R9, R3, RZ, P0 ;  /* 0x000000ff03097208 */ /* 0x000fc40000000000 */
[----:B------:R-:W-:Y:S01]  /*b500*/  FSEL R208, R208, RZ, P0 ;  /* 0x000000ffd0d07208 */ /* 0x000fe20000000000 */
[----:B------:R-:W-:Y:S01]  /*b510*/  FMUL.FTZ R193, R8, UR4 ;  /* 0x0000000408c17c20 */ /* 0x000fe20008410000 */
[----:B------:R-:W-:Y:S01]  /*b520*/  LOP3.LUT P0, RZ, R0, 0x2, RZ, 0xc0, !PT ;  /* 0x0000000200ff7812 */ /* 0x000fe2000780c0ff */
[----:B------:R-:W-:Y:S01]  /*b530*/  FADD.FTZ R9, R6, -R9 ;  /* 0x8000000906097221 */ /* 0x000fe20000010000 */
[----:B------:R-:W-:Y:S01]  /*b540*/  FFMA.FTZ R167, R35, UR4, -R214 ;  /* 0x0000000423a77c23 */ /* 0x000fe200080108d6 */
[--C-:B------:R-:W-:Y:S01]  /*b550*/  FFMA.FTZ R11, R25, UR4, -R208.reuse ;  /* 0x00000004190b7c23 */ /* 0x100fe200080108d0 */
[----:B------:R-:W-:Y:S01]  /*b560*/  SEL R196, R4, 0xffffffe0, !P0 ;  /* 0xffffffe004c47807 */ /* 0x000fe20004000000 */
[----:B------:R-:W-:Y:S01]  /*b570*/  FMUL.FTZ R192, R9, UR4 ;  /* 0x0000000409c07c20 */ /* 0x000fe20008410000 */
[----:B------:R-:W-:Y:S01]  /*b580*/  ISETP.NE.AND P0, PT, R213, RZ, PT ;  /* 0x000000ffd500720c */ /* 0x000fe20003f05270 */
[----:B------:R-:W2:Y:S01]  /*b590*/  MUFU.EX2 R193, R193 ;  /* 0x000000c100c17308 */ /* 0x000ea20000000800 */
[----:B------:R-:W-:Y:S01]  /*b5a0*/  IADD3 R204, PT, PT, R223, R196, RZ ;  /* 0x000000c4dfcc7210 */ /* 0x000fe20007ffe0ff */
[----:B------:R-:W-:Y:S01]  /*b5b0*/  FFMA.FTZ R191, R33, UR4, -R208 ;  /* 0x0000000421bf7c23 */ /* 0x000fe200080108d0 */
[--C-:B------:R-:W-:Y:S01]  /*b5c0*/  FFMA.FTZ R190, R31, UR4, -R214.reuse ;  /* 0x000000041fbe7c23 */ /* 0x100fe200080108d6 */
[----:B------:R-:W3:Y:S01]  /*b5d0*/  MUFU.EX2 R192, R192 ;  /* 0x000000c000c07308 */ /* 0x000ee20000000800 */
[--C-:B------:R-:W-:Y:S01]  /*b5e0*/  FFMA.FTZ R189, R17, UR4, -R214.reuse ;  /* 0x0000000411bd7c23 */ /* 0x100fe200080108d6 */
[----:B-1----:R-:W1:Y:S01]  /*b5f0*/  LDSM.16.MT88.4 R24, [R204+0x18000] ;  /* 0x01800000cc18783b */ /* 0x002e620000004200 */
[----:B------:R-:W-:Y:S01]  /*b600*/  FFMA.FTZ R188, R19, UR4, -R214 ;  /* 0x0000000413bc7c23 */ /* 0x000fe200080108d6 */
[--C-:B------:R-:W-:Y:S01]  /*b610*/  FFMA.FTZ R166, R29, UR4, -R208.reuse ;  /* 0x000000041da67c23 */ /* 0x100fe200080108d0 */
[----:B------:R-:W-:Y:S01]  /*b620*/  FFMA.FTZ R165, R21, UR4, -R208 ;  /* 0x0000000415a57c23 */ /* 0x000fe200080108d0 */
[----:B------:R-:W-:Y:S01]  /*b630*/  MUFU.EX2 R190, R190 ;  /* 0x000000be00be7308 */ /* 0x000fe20000000800 */
[----:B------:R-:W-:Y:S01]  /*b640*/  LDSM.16.MT88.4 R16, [R223+0x18000] ;  /* 0x01800000df10783b */ /* 0x000fe20000004200 */
[----:B------:R-:W-:Y:S01]  /*b650*/  @P0 IADD3 R203, PT, PT, R20, -0x40, RZ ;  /* 0xffffffc014cb0810 */ /* 0x000fe20007ffe0ff */
[--C-:B------:R-:W-:Y:S01]  /*b660*/  FFMA.FTZ R194, R201, UR4, -R214.reuse ;  /* 0x00000004c9c27c23 */ /* 0x100fe200080108d6 */
[----:B------:R-:W4:Y:S01]  /*b670*/  MUFU.EX2 R189, R189 ;  /* 0x000000bd00bd7308 */ /* 0x000f220000000800 */
[----:B--2---:R-:W-:Y:S01]  /*b680*/  FMUL.FTZ R28, R148, R193 ;  /* 0x000000c1941c7220 */ /* 0x004fe20000410000 */
[----:B------:R-:W-:Y:S01]  /*b690*/  IADD3 R196, PT, PT, R196, R203, RZ ;  /* 0x000000cbc4c47210 */ /* 0x000fe20007ffe0ff */
[----:B------:R-:W-:Y:S01]  /*b6a0*/  LDSM.16.MT88.4 R32, [R203] ;  /* 0x00000000cb20783b */ /* 0x000fe20000004200 */
[----:B------:R-:W-:Y:S01]  /*b6b0*/  MUFU.EX2 R188, R188 ;  /* 0x000000bc00bc7308 */ /* 0x000fe20000000800 */
[-C--:B------:R-:W-:Y:S01]  /*b6c0*/  FMUL.FTZ R29, R149, R193.reuse ;  /* 0x000000c1951d7220 */ /* 0x080fe20000410000 */
[-C--:B---3--:R-:W-:Y:S01]  /*b6d0*/  FMUL.FTZ R30, R150, R192.reuse ;  /* 0x000000c0961e7220 */ /* 0x088fe20000410000 */
[-C--:B------:R-:W-:Y:S01]  /*b6e0*/  FMUL.FTZ R31, R151, R192.reuse ;  /* 0x000000c0971f7220 */ /* 0x080fe20000410000 */
[----:B------:R-:W2:Y:S01]  /*b6f0*/  MUFU.EX2 R167, R167 ;  /* 0x000000a700a77308 */ /* 0x000ea20000000800 */
[----:B------:R-:W3:Y:S01]  /*b700*/  LDSM.16.MT88.4 R148, [R196] ;  /* 0x00000000c494783b */ /* 0x000ee20000004200 */
        /* <DEDUP_REMOVED lines=10> */
[----:B------:R-:W-:Y:S01]  /*b7b0*/  MUFU.EX2 R191, R191 ;  /* 0x000000bf00bf7308 */ /* 0x000fe20000000800 */
[----:B------:R-:W-:Y:S01]  /*b7c0*/  FMUL.FTZ R143, R143, R192 ;  /* 0x000000c08f8f7220 */ /* 0x000fe20000410000 */
[----:B--2---:R-:W-:Y:S01]  /*b7d0*/  F2FP.F16.F32.PACK_AB R10, R167, R188 ;  /* 0x000000bca70a723e */ /* 0x004fe200000000ff */
[-C--:B------:R-:W-:Y:S01]  /*b7e0*/  FMUL.FTZ R136, R136, R193.reuse ;  /* 0x000000c188887220 */ /* 0x080fe20000410000 */
[----:B------:R-:W2:Y:S01]  /*b7f0*/  MUFU.EX2 R6, R11 ;  /* 0x0000000b00067308 */ /* 0x000ea20000000800 */
        /* <DEDUP_REMOVED lines=13> */
[----:B--2---:R-:W-:Y:S01]  /*b8d0*/  F2FP.F16.F32.PACK_AB R11, R6, R191 ;  /* 0x000000bf060b723e */ /* 0x004fe200000000ff */
        /* <DEDUP_REMOVED lines=56> */
[----:B------:R-:W-:Y:S01]  /*bc60*/  LDSM.16.MT88.4 R152, [R223+0x1a000] ;  /* 0x01a00000df98783b */ /* 0x000fe20000004200 */
        /* <DEDUP_REMOVED lines=44> */
[----:B------:R-:W-:Y:S01]  /*bf30*/  FFMA.FTZ R198, R197, UR4, -R214 ;  /* 0x00000004c5c67c23 */ /* 0x000fe200080108d6 */
[--C-:B------:R-:W-:Y:S01]  /*bf40*/  FFMA.FTZ R200, R169, UR4, -R208.reuse ;  /* 0x00000004a9c87c23 */ /* 0x100fe200080108d0 */
[--C-:B------:R-:W-:Y:S01]  /*bf50*/  FFMA.FTZ R201, R173, UR4, -R208.reuse ;  /* 0x00000004adc97c23 */ /* 0x100fe200080108d0 */
[----:B------:R-:W-:Y:S01]  /*bf60*/  FFMA.FTZ R202, R175, UR4, -R208 ;  /* 0x00000004afca7c23 */ /* 0x000fe200080108d0 */
[----:B------:R-:W-:Y:S01]  /*bf70*/  MUFU.EX2 R194, R194 ;  /* 0x000000c200c27308 */ /* 0x000fe20000000800 */
[-C--:B------:R-:W-:Y:S01]  /*bf80*/  FMUL.FTZ R104, R104, R193.reuse ;  /* 0x000000c168687220 */ /* 0x080fe20000410000 */
[-C--:B------:R-:W-:Y:S01]  /*bf90*/  FMUL.FTZ R105, R105, R193.reuse ;  /* 0x000000c169697220 */ /* 0x080fe20000410000 */
[C---:B------:R-:W-:Y:S01]  /*bfa0*/  HMMA.16816.F32 R56, R8.reuse, R150, R56 ;  /* 0x000000960838723c */ /* 0x040fe20000001838 */
[----:B------:R-:W3:Y:S01]  /*bfb0*/  LDSM.16.MT88.4 R148, [R204+0x1c000] ;  /* 0x01c00000cc94783b */ /* 0x000ee20000004200 */
        /* <DEDUP_REMOVED lines=26> */
[----:B------:R-:W-:Y:S01]  /*c160*/  FMUL.FTZ R131, R131, R192 ;  /* 0x000000c083837220 */ /* 0x000fe20000410000 */
[----:B------:R-:W-:Y:S01]  /*c170*/  LDSM.16.MT88.4 R176, [R204+0x1a800] ;  /* 0x01a80000ccb0783b */ /* 0x000fe20000004200 */
[--C-:B------:R-:W-:Y:S01]  /*c180*/  FFMA.FTZ R212, R231, UR4, -R214.reuse ;  /* 0x00000004e7d47c23 */ /* 0x100fe200080108d6 */
[--C-:B------:R-:W-:Y:S01]  /*c190*/  FFMA.FTZ R216, R219, UR4, -R214.reuse ;  /* 0x00000004dbd87c23 */ /* 0x100fe200080108d6 */
[C---:B--2---:R-:W-:Y:S01]  /*c1a0*/  HMMA.16816.F32 R84, R8.reuse, R140, R84 ;  /* 0x0000008c0854723c */ /* 0x044fe20000001854 */
[----:B------:R-:W-:Y:S01]  /*c1b0*/  LDSM.16.MT88.4 R172, [R203+0x2800] ;  /* 0x00280000cbac783b */ /* 0x000fe20000004200 */
[----:B------:R-:W-:Y:S01]  /*c1c0*/  FFMA.FTZ R213, R221, UR4, -R214 ;  /* 0x00000004ddd57c23 */ /* 0x000fe200080108d6 */
[--C-:B------:R-:W-:Y:S01]  /*c1d0*/  FFMA.FTZ R219, R185, UR4, -R208.reuse ;  /* 0x00000004b9db7c23 */ /* 0x100fe200080108d0 */
[--C-:B------:R-:W-:Y:S01]  /*c1e0*/  FFMA.FTZ R232, R187, UR4, -R208.reuse ;  /* 0x00000004bbe87c23 */ /* 0x100fe200080108d0 */
[----:B------:R-:W-:Y:S01]  /*c1f0*/  LDSM.16.MT88.4 R160, [R204+0x1c800] ;  /* 0x01c80000cca0783b */ /* 0x000fe20000004200 */
[--C-:B------:R-:W-:Y:S01]  /*c200*/  FFMA.FTZ R218, R183, UR4, -R208.reuse ;  /* 0x00000004b7da7c23 */ /* 0x100fe200080108d0 */
[----:B------:R-:W-:Y:S01]  /*c210*/  FFMA.FTZ R231, R181, UR4, -R208 ;  /* 0x00000004b5e77c23 */ /* 0x000fe200080108d0 */
[C---:B------:R-:W-:Y:S01]  /*c220*/  HMMA.16816.F32 R88, R8.reuse, R142, R88 ;  /* 0x0000008e0858723c */ /* 0x040fe20000001858 */
[----:B------:R-:W2:Y:S01]  /*c230*/  LDSM.16.MT88.4 R140, [R204+0x1e000] ;  /* 0x01e00000cc8c783b */ /* 0x000ea20000004200 */
[--C-:B------:R-:W-:Y:S01]  /*c240*/  FFMA.FTZ R233, R233, UR4, -R214.reuse ;  /* 0x00000004e9e97c23 */ /* 0x100fe200080108d6 */
[----:B------:R-:W-:Y:S01]  /*c250*/  MUFU.EX2 R212, R212 ;  /* 0x000000d400d47308 */ /* 0x000fe20000000800 */
[--C-:B------:R-:W-:Y:S01]  /*c260*/  FFMA.FTZ R234, R215, UR4, -R214.reuse ;  /* 0x00000004d7ea7c23 */ /* 0x100fe200080108d6 */
[----:B------:R-:W-:Y:S01]  /*c270*/  LDSM.16.MT88.4 R184, [R196+0x1000] ;  /* 0x00100000c4b8783b */ /* 0x000fe20000004200 */
[--C-:B------:R-:W-:Y:S01]  /*c280*/  FFMA.FTZ R217, R217, UR4, -R214.reuse ;  /* 0x00000004d9d97c23 */ /* 0x100fe200080108d6 */
[----:B------:R-:W-:Y:S01]  /*c290*/  MUFU.EX2 R221, R233 ;  /* 0x000000e900dd7308 */ /* 0x000fe20000000800 */
[----:B---3--:R-:W-:Y:S01]  /*c2a0*/  HMMA.16816.F32 R76, R8, R148, R76 ;  /* 0x00000094084c723c */ /* 0x008fe2000000184c */
[----:B------:R-:W-:Y:S01]  /*c2b0*/  LDSM.16.MT88.4 R180, [R223+0x1b000] ;  /* 0x01b00000dfb4783b */ /* 0x000fe20000004200 */
[----:B------:R-:W-:Y:S01]  /*c2c0*/  FFMA.FTZ R211, R211, UR4, -R214 ;  /* 0x00000004d3d37c23 */ /* 0x000fe200080108d6 */
[----:B------:R-:W-:Y:S01]  /*c2d0*/  MUFU.EX2 R213, R213 ;  /* 0x000000d500d57308 */ /* 0x000fe20000000800 */
[----:B------:R-:W-:-:S03]  /*c2e0*/  FFMA.FTZ R190, R237, R193, R190 ;  /* 0x000000c1edbe7223 */ /* 0x000fc600000100be */
[----:B------:R-:W-:Y:S01]  /*c2f0*/  MUFU.EX2 R216, R216 ;  /* 0x000000d800d87308 */ /* 0x000fe20000000800 */
[C---:B------:R-:W-:Y:S01]  /*c300*/  HMMA.16816.F32 R80, R8.reuse, R150, R80 ;  /* 0x000000960850723c */ /* 0x040fe20000001850 */
[----:B------:R-:W3:Y:S01]  /*c310*/  LDSM.16.MT88.4 R148, [R223+0x1e000] ;  /* 0x01e00000df94783b */ /* 0x000ee20000004200 */
[----:B------:R-:W-:Y:S01]  /*c320*/  FADD.FTZ R189, R189, R190 ;  /* 0x000000bebdbd7221 */ /* 0x000fe20000010000 */
[----:B------:R-:W-:Y:S04]  /*c330*/  MUFU.EX2 R219, R219 ;  /* 0x000000db00db7308 */ /* 0x000fe80000000800 */
[----:B------:R-:W-:Y:S01]  /*c340*/  MUFU.EX2 R232, R232 ;  /* 0x000000e800e87308 */ /* 0x000fe20000000800 */
[C---:B-1----:R-:W-:Y:S03]  /*c350*/  HMMA.16816.F32 R92, R8.reuse, R144, R92 ;  /* 0x00000090085c723c */ /* 0x042fe6000000185c */
[----:B------:R-:W-:Y:S04]  /*c360*/  MUFU.EX2 R218, R218 ;  /* 0x000000da00da7308 */ /* 0x000fe80000000800 */
[----:B------:R-:W-:Y:S01]  /*c370*/  MUFU.EX2 R231, R231 ;  /* 0x000000e700e77308 */ /* 0x000fe20000000800 */
[C---:B------:R-:W-:Y:S01]  /*c380*/  HMMA.16816.F32 R96, R8.reuse, R146, R96 ;  /* 0x000000920860723c */ /* 0x040fe20000001860 */
[----:B------:R-:W1:Y:S02]  /*c390*/  LDSM.16.MT88.4 R144, [R203+0x6000] ;  /* 0x00600000cb90783b */ /* 0x000e640000004200 */
[----:B------:R-:W-:Y:S04]  /*c3a0*/  MUFU.EX2 R215, R217 ;  /* 0x000000d900d77308 */ /* 0x000fe80000000800 */
[----:B------:R-:W-:Y:S01]  /*c3b0*/  MUFU.EX2 R234, R234 ;  /* 0x000000ea00ea7308 */ /* 0x000fe20000000800 */
[C---:B------:R-:W-:Y:S08]  /*c3c0*/  HMMA.16816.F32 R36, R8.reuse, R152, R36 ;  /* 0x000000980824723c */ /* 0x040ff00000001824 */
[C---:B--2---:R-:W-:Y:S08]  /*c3d0*/  HMMA.16816.F32 R108, R8.reuse, R140, R108 ;  /* 0x0000008c086c723c */ /* 0x044ff0000000186c */
[C---:B------:R-:W-:Y:S01]  /*c3e0*/  HMMA.16816.F32 R112, R8.reuse, R142, R112 ;  /* 0x0000008e0870723c */ /* 0x040fe20000001870 */
[----:B------:R-:W2:Y:S07]  /*c3f0*/  LDSM.16.MT88.4 R140, [R223+0x18800] ;  /* 0x01880000df8c783b */ /* 0x000eae0000004200 */
[C---:B---3--:R-:W-:Y:S01]  /*c400*/  HMMA.16816.F32 R100, R8.reuse, R148, R100 ;  /* 0x000000940864723c */ /* 0x048fe20000001864 */
[--C-:B------:R-:W-:Y:S01]  /*c410*/  FFMA.FTZ R148, R195, UR4, -R214.reuse ;  /* 0x00000004c3947c23 */ /* 0x100fe200080108d6 */
[----:B------:R-:W-:Y:S01]  /*c420*/  FFMA.FTZ R195, R199, UR4, -R214 ;  /* 0x00000004c7c37c23 */ /* 0x000fe200080108d6 */
[----:B------:R-:W-:Y:S01]  /*c430*/  FFMA.FTZ R199, R171, UR4, -R208 ;  /* 0x00000004abc77c23 */ /* 0x000fe200080108d0 */
[----:B------:R-:W-:Y:S01]  /*c440*/  FFMA.FTZ R214, R210, UR4, -R214 ;  /* 0x00000004d2d67c23 */ /* 0x000fe200080108d6 */
[----:B------:R3:W4:Y:S01]  /*c450*/  MUFU.EX2 R197, R148 ;  /* 0x0000009400c57308 */ /* 0x0007220000000800 */
[----:B------:R-:W-:Y:S02]  /*c460*/  LDSM.16.MT88.4 R168, [R223+0x1c800] ;  /* 0x01c80000dfa8783b */ /* 0x000fe40000004200 */
[C---:B------:R-:W-:Y:S01]  /*c470*/  HMMA.16816.F32 R40, R8.reuse, R154, R40 ;  /* 0x0000009a0828723c */ /* 0x040fe20000001828 */
[----:B------:R-:W5:Y:S01]  /*c480*/  MUFU.EX2 R195, R195 ;  /* 0x000000c300c37308 */ /* 0x000f620000000800 */
[----:B------:R-:W2:Y:S03]  /*c490*/  LDSM.16.MT88.4 R152, [R204+0x18800] ;  /* 0x01880000cc98783b */ /* 0x000ea60000004200 */
[----:B------:R-:W5:Y:S03]  /*c4a0*/  MUFU.EX2 R199, R199 ;  /* 0x000000c700c77308 */ /* 0x000f660000000800 */
[C---:B------:R-:W-:Y:S01]  /*c4b0*/  HMMA.16816.F32 R104, R8.reuse, R150, R104 ;  /* 0x000000960868723c */ /* 0x040fe20000001868 */
[----:B------:R-:W-:Y:S01]  /*c4c0*/  MUFU.EX2 R210, R211 ;  /* 0x000000d300d27308 */ /* 0x000fe20000000800 */
[----:B---3--:R-:W3:Y:S06]  /*c4d0*/  LDSM.16.MT88.4 R148, [R203+0x800] ;  /* 0x00080000cb94783b */ /* 0x008eec0000004200 */
[C---:B-1----:R-:W-:Y:S08]  /*c4e0*/  HMMA.16816.F32 R116, R8.reuse, R144, R116 ;  /* 0x000000900874723c */ /* 0x042ff00000001874 */
[C---:B------:R-:W-:Y:S01]  /*c4f0*/  HMMA.16816.F32 R120, R8.reuse, R146, R120 ;  /* 0x000000920878723c */ /* 0x040fe20000001878 */
[----:B------:R-:W1:Y:S07]  /*c500*/  LDSM.16.MT88.4 R144, [R196+0x800] ;  /* 0x00080000c490783b */ /* 0x000e6e0000004200 */
[C---:B------:R-:W-:Y:S08]  /*c510*/  HMMA.16816.F32 R124, R8.reuse, R156, R124 ;  /* 0x0000009c087c723c */ /* 0x040ff0000000187c */
[----:B------:R-:W-:Y:S01]  /*c520*/  HMMA.16816.F32 R8, R8, R158, R128 ;  /* 0x0000009e0808723c */ /* 0x000fe20000001880 */
[----:B----4-:R-:W-:Y:S01]  /*c530*/  F2FP.F16.F32.PACK_AB R128, R198, R197 ;  /* 0x000000c5c680723e */ /* 0x010fe200000000ff */
[----:B------:R-:W-:Y:S01]  /*c540*/  LDSM.16.MT88.4 R156, [R196+0x2800] ;  /* 0x00280000c49c783b */ /* 0x000fe20000004200 */
[----:B------:R-:W-:-:S02]  /*c550*/  F2FP.F16.F32.PACK_AB R129, R201, R200 ;  /* 0x000000c8c981723e */ /* 0x000fc400000000ff */
[----:B-----5:R-:W-:Y:S02]  /*c560*/  F2FP.F16.F32.PACK_AB R130, R194, R195 ;  /* 0x000000c3c282723e */ /* 0x020fe400000000ff */
[----:B------:R-:W-:-:S07]  /*c570*/  F2FP.F16.F32.PACK_AB R131, R202, R199 ;  /* 0x000000c7ca83723e */ /* 0x000fce00000000ff */
        /* <DEDUP_REMOVED lines=10> */
[C---:B--2---:R-:W-:Y:S08]  /*c620*/  HMMA.16816.F32 R36, R128.reuse, R140, R36 ;  /* 0x0000008c8024723c */ /* 0x044ff00000001824 */
[C---:B------:R-:W-:Y:S01]  /*c630*/  HMMA.16816.F32 R40, R128.reuse, R142, R40 ;  /* 0x0000008e8028723c */ /* 0x040fe20000001828 */
[----:B------:R-:W1:Y:S07]  /*c640*/  LDSM.16.MT88.4 R140, [R204+0x1e800] ;  /* 0x01e80000cc8c783b */ /* 0x000e6e0000004200 */
        /* <DEDUP_REMOVED lines=27> */
[----:B------:R-:W-:Y:S07]  /*c800*/  LDSM.16.MT88.4 R144, [R204+0x19000] ;  /* 0x01900000cc90783b */ /* 0x000fee0000004200 */
[C---:B---3--:R-:W-:Y:S08]  /*c810*/  HMMA.16816.F32 R116, R128.reuse, R156, R116 ;  /* 0x0000009c8074723c */ /* 0x048ff00000001874 */
[C---:B------:R-:W-:Y:S08]  /*c820*/  HMMA.16816.F32 R120, R128.reuse, R158, R120 ;  /* 0x0000009e8078723c */ /* 0x040ff00000001878 */
[C---:B----4-:R-:W-:Y:S08]  /*c830*/  HMMA.16816.F32 R124, R128.reuse, R152, R124 ;  /* 0x00000098807c723c */ /* 0x050ff0000000187c */
[----:B------:R-:W-:Y:S01]  /*c840*/  HMMA.16816.F32 R128, R128, R154, R8 ;  /* 0x0000009a8080723c */ /* 0x000fe20000001808 */
[----:B------:R-:W2:Y:S01]  /*c850*/  LDSM.16.MT88.4 R152, [R196+0x3000] ;  /* 0x00300000c498783b */ /* 0x000ea20000004200 */
[----:B------:R-:W-:-:S02]  /*c860*/  F2FP.F16.F32.PACK_AB R8, R221, R212 ;  /* 0x000000d4dd08723e */ /* 0x000fc400000000ff */
[----:B------:R-:W-:Y:S02]  /*c870*/  F2FP.F16.F32.PACK_AB R9, R232, R219 ;  /* 0x000000dbe809723e */ /* 0x000fe400000000ff */
[----:B------:R-:W-:Y:S02]  /*c880*/  F2FP.F16.F32.PACK_AB R10, R216, R213 ;  /* 0x000000d5d80a723e */ /* 0x000fe400000000ff */
[----:B------:R-:W-:-:S07]  /*c890*/  F2FP.F16.F32.PACK_AB R11, R231, R218 ;  /* 0x000000dae70b723e */ /* 0x000fce00000000ff */
[C---:B-1----:R-:W-:Y:S08]  /*c8a0*/  HMMA.16816.F32 R28, R8.reuse, R140, R28 ;  /* 0x0000008c081c723c */ /* 0x042ff0000000181c */
[C---:B------:R-:W-:Y:S01]  /*c8b0*/  HMMA.16816.F32 R32, R8.reuse, R142, R32 ;  /* 0x0000008e0820723c */ /* 0x040fe20000001820 */
[----:B------:R-:W1:Y:S07]  /*c8c0*/  LDSM.16.MT88.4 R140, [R196+0x5000] ;  /* 0x00500000c48c783b */ /* 0x000e6e0000004200 */
[C---:B-----5:R-:W-:Y:S01]  /*c8d0*/  HMMA.16816.F32 R160, R8.reuse, R148, R12 ;  /* 0x0000009408a0723c */ /* 0x060fe2000000180c */
        /* <DEDUP_REMOVED lines=22> */
[----:B------:R-:W-:Y:S01]  /*ca40*/  HMMA.16816.F32 R68, R8, R168, R68 ;  /* 0x000000a80844723c */ /* 0x000fe20000001844 */
[----:B------:R-:W-:-:S02]  /*ca50*/  FFMA.FTZ R168, R209, UR4, -R208 ;  /* 0x00000004d1a87c23 */ /* 0x000fc400080108d0 */
[----:B------:R-:W-:Y:S05]  /*ca60*/  MUFU.EX2 R209, R214 ;  /* 0x000000d600d17308 */ /* 0x000fea0000000800 */
[C---:B--2---:R-:W-:Y:S01]  /*ca70*/  HMMA.16816.F32 R116, R8.reuse, R152, R116 ;  /* 0x000000980874723c */ /* 0x044fe20000001874 */
[--C-:B------:R-:W-:Y:S01]  /*ca80*/  FFMA.FTZ R153, R207, UR4, -R208.reuse ;  /* 0x00000004cf997c23 */ /* 0x100fe200080108d0 */
[--C-:B------:R-:W-:Y:S01]  /*ca90*/  FFMA.FTZ R152, R206, UR4, -R208.reuse ;  /* 0x00000004ce987c23 */ /* 0x100fe200080108d0 */
[----:B------:R-:W-:Y:S01]  /*caa0*/  FFMA.FTZ R208, R205, UR4, -R208 ;  /* 0x00000004cdd07c23 */ /* 0x000fe200080108d0 */
[----:B------:R2:W-:Y:S04]  /*cab0*/  MUFU.EX2 R207, R168 ;  /* 0x000000a800cf7308 */ /* 0x0005e80000000800 */
[----:B------:R-:W3:Y:S01]  /*cac0*/  MUFU.EX2 R206, R153 ;  /* 0x0000009900ce7308 */ /* 0x000ee20000000800 */
[C---:B------:R-:W-:Y:S03]  /*cad0*/  HMMA.16816.F32 R136, R8.reuse, R184, R136 ;  /* 0x000000b80888723c */ /* 0x040fe60000001888 */
[----:B------:R-:W-:Y:S04]  /*cae0*/  MUFU.EX2 R205, R152 ;  /* 0x0000009800cd7308 */ /* 0x000fe80000000800 */
[----:B------:R-:W4:Y:S01]  /*caf0*/  MUFU.EX2 R208, R208 ;  /* 0x000000d000d07308 */ /* 0x000f220000000800 */
        /* <DEDUP_REMOVED lines=12> */
[----:B--2---:R-:W-:Y:S07]  /*cbc0*/  LDSM.16.MT88.4 R168, [R196+0x1800] ;  /* 0x00180000c4a8783b */ /* 0x004fee0000004200 */
[C---:B-----5:R-:W-:Y:S08]  /*cbd0*/  HMMA.16816.F32 R84, R8.reuse, R144, R84 ;  /* 0x000000900854723c */ /* 0x060ff00000001854 */
[C---:B------:R-:W-:Y:S01]  /*cbe0*/  HMMA.16816.F32 R88, R8.reuse, R146, R88 ;  /* 0x000000920858723c */ /* 0x040fe20000001858 */
[----:B------:R-:W2:Y:S07]  /*cbf0*/  LDSM.16.MT88.4 R144, [R204+0x1b800] ;  /* 0x01b80000cc90783b */ /* 0x000eae0000004200 */
[C---:B------:R-:W-:Y:S08]  /*cc00*/  HMMA.16816.F32 R120, R8.reuse, R154, R120 ;  /* 0x0000009a0878723c */ /* 0x040ff00000001878 */
[C---:B-1----:R-:W-:Y:S08]  /*cc10*/  HMMA.16816.F32 R124, R8.reuse, R140, R124 ;  /* 0x0000008c087c723c */ /* 0x042ff0000000187c */
[----:B------:R-:W-:Y:S01]  /*cc20*/  HMMA.16816.F32 R128, R8, R142, R128 ;  /* 0x0000008e0880723c */ /* 0x000fe20000001880 */
[----:B------:R-:W-:Y:S01]  /*cc30*/  F2FP.F16.F32.PACK_AB R8, R234, R215 ;  /* 0x000000d7ea08723e */ /* 0x000fe200000000ff */
[----:B------:R-:W-:Y:S01]  /*cc40*/  LDSM.16.MT88.4 R140, [R203+0x1800] ;  /* 0x00180000cb8c783b */ /* 0x000fe20000004200 */
[----:B---3--:R-:W-:-:S02]  /*cc50*/  F2FP.F16.F32.PACK_AB R9, R206, R207 ;  /* 0x000000cfce09723e */ /* 0x008fc400000000ff */
[----:B------:R-:W-:Y:S02]  /*cc60*/  F2FP.F16.F32.PACK_AB R10, R209, R210 ;  /* 0x000000d2d10a723e */ /* 0x000fe400000000ff */
[----:B----4-:R-:W-:-:S07]  /*cc70*/  F2FP.F16.F32.PACK_AB R11, R208, R205 ;  /* 0x000000cdd00b723e */ /* 0x010fce00000000ff */
        /* <DEDUP_REMOVED lines=9> */
[----:B-1----:R-:W-:Y:S01]  /*cd10*/  HMMA.16816.F32 R60, R8, R20, R60 ;  /* 0x00000014083c723c */ /* 0x002fe2000000183c */
[----:B------:R-:W-:-:S04]  /*cd20*/  FFMA.FTZ R20, R235, R192, R166 ;  /* 0x000000c0eb147223 */ /* 0x000fc800000100a6 */
[----:B------:R-:W-:-:S03]  /*cd30*/  FADD.FTZ R20, R165, R20 ;  /* 0x00000014a5147221 */ /* 0x000fc60000010000 */
[C---:B------:R-:W-:Y:S08]  /*cd40*/  HMMA.16816.F32 R48, R8.reuse, R146, R48 ;  /* 0x000000920830723c */ /* 0x040ff00000001830 */
[C---:B------:R-:W-:Y:S01]  /*cd50*/  HMMA.16816.F32 R148, R8.reuse, R150, R24 ;  /* 0x000000960894723c */ /* 0x040fe20000001818 */
[----:B------:R-:W1:Y:S07]  /*cd60*/  LDSM.16.MT88.4 R24, [R223+0x1b800] ;  /* 0x01b80000df18783b */ /* 0x000e6e0000004200 */
[C---:B------:R-:W-:Y:S01]  /*cd70*/  HMMA.16816.F32 R144, R8.reuse, R140, R28 ;  /* 0x0000008c0890723c */ /* 0x040fe2000000181c */
[----:B------:R-:W2:Y:S07]  /*cd80*/  LDSM.16.MT88.4 R28, [R223+0x1f800] ;  /* 0x01f80000df1c783b */ /* 0x000eae0000004200 */
[C---:B---3--:R-:W-:Y:S08]  /*cd90*/  HMMA.16816.F32 R68, R8.reuse, R16, R68 ;  /* 0x000000100844723c */ /* 0x048ff00000001844 */
[C---:B------:R-:W-:Y:S01]  /*cda0*/  HMMA.16816.F32 R72, R8.reuse, R18, R72 ;  /* 0x000000120848723c */ /* 0x040fe20000001848 */
[----:B------:R-:W3:Y:S07]  /*cdb0*/  LDSM.16.MT88.4 R16, [R196+0x7800] ;  /* 0x00780000c410783b */ /* 0x000eee0000004200 */
[----:B----4-:R-:W-:Y:S01]  /*cdc0*/  HMMA.16816.F32 R92, R8, R12, R92 ;  /* 0x0000000c085c723c */ /* 0x010fe2000000185c */
        /* <DEDUP_REMOVED lines=49> */
.L_x_2030:
[----:B------:R-:W-:-:S12]  /*d0e0*/  UIADD3 UR20, UPT, UPT, UR32, -0x1, URZ ;  /* 0xffffffff20147890 */ /* 0x000fd8000fffe0ff */
.L_x_2033:
[----:B------:R-:W-:-:S09]  /*d0f0*/  UISETP.GE.AND UP0, UPT, UR20, UR18, UPT ;  /* 0x000000121400728c */ /* 0x000fd2000bf06270 */
[----:B------:R-:W-:Y:S05]  /*d100*/  BRA.U !UP0, `(.L_x_2034) ;  /* 0x0000003d08547547 */ /* 0x000fea000b800000 */
[----:B------:R-:W1:Y:S01]  /*d110*/  S2R R6, SR_TID.X ;  /* 0x0000000000067919 */ /* 0x000e620000002100 */
[----:B------:R-:W2:Y:S01]  /*d120*/  LDCU UR11, c[0x0][0x3c4] ;  /* 0x00007880ff0b77ac */ /* 0x000ea20008000800 */
[----:B------:R-:W-:Y:S01]  /*d130*/  LOP3.LUT R217, R7, R2, RZ, 0xfc, !PT ;  /* 0x0000000207d97212 */ /* 0x000fe200078efcff */
[----:B------:R-:W-:Y:S01]  /*d140*/  IMAD.MOV.U32 R2, RZ, RZ, R3 ;  /* 0x000000ffff027224 */ /* 0x000fe200078e0003 */
[----:B------:R-:W-:Y:S01]  /*d150*/  LOP3.LUT P0, RZ, R0, 0x2, RZ, 0xc0, !PT ;  /* 0x0000000200ff7812 */ /* 0x000fe2000780c0ff */
[----:B------:R-:W-:Y:S01]  /*d160*/  VIADD R233, R230, 0x8 ;  /* 0x00000008e6e97836 */ /* 0x000fe20000000000 */
[----:B------:R-:W-:Y:S01]  /*d170*/  LOP3.LUT P2, RZ, R0, 0x4, RZ, 0xc0, !PT ;  /* 0x0000000400ff7812 */ /* 0x000fe2000784c0ff */
[----:B------:R-:W-:Y:S01]  /*d180*/  IMAD.MOV.U32 R0, RZ, RZ, R164 ;  /* 0x000000ffff007224 */ /* 0x000fe200078e00a4 */
[----:B------:R-:W-:Y:S01]  /*d190*/  MOV R3, 0x40 ;  /* 0x0000004000037802 */ /* 0x000fe20000000f00 */
[----:B------:R-:W-:Y:S01]  /*d1a0*/  VIADD R232, R223, 0x18040 ;  /* 0x00018040dfe87836 */ /* 0x000fe20000000000 */
[----:B------:R-:W-:Y:S01]  /*d1b0*/  SEL R218, R4, 0xffffffe0, !P0 ;  /* 0xffffffe004da7807 */ /* 0x000fe20004000000 */
[----:B------:R-:W-:Y:S01]  /*d1c0*/  USHF.L.U32 UR8, UR6, 0x5, URZ ;  /* 0x0000000506087899 */ /* 0x000fe200080006ff */
[----:B------:R-:W-:Y:S01]  /*d1d0*/  SEL R4, R3, 0xffffffc0, !P2 ;  /* 0xffffffc003047807 */ /* 0x000fe20005000000 */
[----:B------:R-:W3:Y:S01]  /*d1e0*/  LDCU UR4, c[0x0][0x45c] ;  /* 0x00008b80ff0477ac */ /* 0x000ee20008000800 */
[----:B------:R-:W-:Y:S01]  /*d1f0*/  LEA R217, R217, UR5, 0x1 ;  /* 0x00000005d9d97c11 */ /* 0x000fe2000f8e08ff */
[----:B------:R-:W-:Y:S01]  /*d200*/  IMAD.IADD R214, R5, 0x1, R218 ;  /* 0x0000000105d67824 */ /* 0x000fe200078e02da */
[----:B------:R-:W-:Y:S01]  /*d210*/  IADD3 R231, PT, PT, R223, 0x18000, RZ ;  /* 0x00018000dfe77810 */ /* 0x000fe20007ffe0ff */
[----:B------:R-:W-:Y:S01]  /*d220*/  IMAD.IADD R219, R5, 0x1, R4 ;  /* 0x0000000105db7824 */ /* 0x000fe200078e0204 */
[----:B------:R-:W-:Y:S01]  /*d230*/  IADD3 R221, PT, PT, R217, R4, RZ ;  /* 0x00000004d9dd7210 */ /* 0x000fe20007ffe0ff */
[----:B------:R-:W-:Y:S01]  /*d240*/  IMAD.IADD R216, R223, 0x1, R218 ;  /* 0x00000001dfd87824 */ /* 0x000fe200078e02da */
[----:B------:R-:W-:Y:S01]  /*d250*/  IADD3 R213, PT, PT, R217, R218, RZ ;  /* 0x000000dad9d57210 */ /* 0x000fe20007ffe0ff */
[C---:B------:R-:W-:Y:S01]  /*d260*/  IMAD.IADD R215, R218.reuse, 0x1, R219 ;  /* 0x00000001dad77824 */ /* 0x040fe200078e02db */
[----:B------:R-:W-:Y:S01]  /*d270*/  IADD3 R212, PT, PT, R218, R221, RZ ;  /* 0x000000dddad47210 */ /* 0x000fe20007ffe0ff */
[----:B--2---:R-:W-:Y:S01]  /*d280*/  USHF.L.U64.HI UR11, UR6, 0x5, UR11 ;  /* 0x00000005060b7899 */ /* 0x004fe2000801020b */
[----:B------:R-:W2:Y:S01]  /*d290*/  LDCU UR9, c[0x0][0x50c] ;  /* 0x0000a180ff0977ac */ /* 0x000ea20008000800 */
[----:B------:R-:W4:Y:S01]  /*d2a0*/  LDCU.64 UR6, c[0x0][0x3c0] ;  /* 0x00007800ff0677ac */ /* 0x000f220008000a00 */
[----:B-1----:R-:W-:-:S05]  /*d2b0*/  IMAD.SHL.U32 R6, R6, 0x2, RZ ;  /* 0x0000000206067824 */ /* 0x002fca00078e00ff */
[----:B------:R-:W-:Y:S01]  /*d2c0*/  LOP3.LUT R234, R6, 0x6, RZ, 0xc0, !PT ;  /* 0x0000000606ea7812 */ /* 0x000fe200078ec0ff */
[----:B---3--:R-:W-:Y:S06]  /*d2d0*/  BRA `(.L_x_2035) ;  /* 0x0000000000647947 */ /* 0x008fec0003800000 */
.L_x_2037:
        /* <DEDUP_REMOVED lines=25> */
.L_x_2035:
[----:B------:R-:W-:Y:S04]  /*d470*/  DEPBAR.LE SB0, 0x0 ;  /* 0x000080000000791a */ /* 0x000fe80000000000 */
[----:B------:R-:W-:Y:S01]  /*d480*/  BAR.SYNC.DEFER_BLOCKING 0x0 ;  /* 0x0000000000007b1d */ /* 0x000fe20000010000 */
[----:B----4-:R-:W-:Y:S04]  /*d490*/  UIMAD.WIDE.U32 UR14, UR20, UR6, URZ ;  /* 0x00000006140e72a5 */ /* 0x010fe8000f8e00ff */
        /* <DEDUP_REMOVED lines=18> */
[----:B------:R-:W-:Y:S02]  /*d5c0*/  LDGSTS.E.BYPASS.LTC128B.128 [R227+0x1a000], desc[UR24][R32.64+0x80] ;  /* 0x1a00008020e37fae */ /* 0x000fe4000b981a18 */
[----:B------:R-:W-:Y:S04]  /*d5d0*/  IMAD R3, R3, 0x40, R234 ;  /* 0x0000004003037824 */ /* 0x000fe800078e02ea */
[----:B------:R-:W-:Y:S01]  /*d5e0*/  LDGSTS.E.BYPASS.LTC128B.128 [R227+0x1c000], desc[UR24][R32.64+0x100] ;  /* 0x1c00010020e37fae */ /* 0x000fe2000b981a18 */
[----:B------:R-:W-:Y:S01]  /*d5f0*/  VIADD R243, R3, 0x8 ;  /* 0x0000000803f37836 */ /* 0x000fe20000000000 */
[-C--:B------:R-:W-:Y:S04]  /*d600*/  ISETP.GT.AND P6, PT, R230, R3.reuse, PT ;  /* 0x00000003e600720c */ /* 0x080fe80003fc4270 */
[----:B------:R-:W-:Y:S01]  /*d610*/  LDGSTS.E.BYPASS.LTC128B.128 [R227+0x1e000], desc[UR24][R32.64+0x180] ;  /* 0x1e00018020e37fae */ /* 0x000fe2000b981a18 */
[----:B------:R-:W-:Y:S01]  /*d620*/  ISETP.GT.AND P4, PT, R233, R3, PT ;  /* 0x00000003e900720c */ /* 0x000fe20003f84270 */
[----:B------:R-:W-:Y:S04]  /*d630*/  VIADD R247, R3, 0x10 ;  /* 0x0000001003f77836 */ /* 0x000fe80000000000 */
[----:B------:R-:W-:Y:S06]  /*d640*/  LDGSTS.E.BYPASS.LTC128B.128 [R227+0x19000], desc[UR24][R30.64] ;  /* 0x190000001ee37fae */ /* 0x000fec000b981a18 */
[----:B------:R-:W-:Y:S06]  /*d650*/  LDGSTS.E.BYPASS.LTC128B.128 [R227+0x1b000], desc[UR24][R30.64+0x80] ;  /* 0x1b0000801ee37fae */ /* 0x000fec000b981a18 */
[----:B------:R-:W-:Y:S06]  /*d660*/  LDGSTS.E.BYPASS.LTC128B.128 [R227+0x1d000], desc[UR24][R30.64+0x100] ;  /* 0x1d0001001ee37fae */ /* 0x000fec000b981a18 */
[----:B------:R1:W-:Y:S06]  /*d670*/  LDGSTS.E.BYPASS.LTC128B.128 [R227+0x1f000], desc[UR24][R30.64+0x180] ;  /* 0x1f0001801ee37fae */ /* 0x0003ec000b981a18 */
[----:B------:R-:W-:Y:S06]  /*d680*/  LDSM.16.M88.4 R168, [R217] ;  /* 0x00000000d9a8783b */ /* 0x000fec0000000200 */
[----:B------:R-:W3:Y:S06]  /*d690*/  LDSM.16.M88.4 R172, [R220+UR5+0x10000] ;  /* 0x01000005dcac783b */ /* 0x000eec0008000200 */
[----:B------:R-:W4:Y:S06]  /*d6a0*/  LDSM.16.M88.4 R176, [R220+UR5+0x10800] ;  /* 0x01080005dcb0783b */ /* 0x000f2c0008000200 */
[----:B------:R-:W5:Y:S06]  /*d6b0*/  LDSM.16.M88.4 R180, [R220+UR5+0x11000] ;  /* 0x01100005dcb4783b */ /* 0x000f6c0008000200 */
[----:B------:R-:W0:Y:S06]  /*d6c0*/  LDGDEPBAR ;  /* 0x00000000000079af */ /* 0x000e2c0000000000 */
[----:B------:R-:W1:Y:S06]  /*d6d0*/  LDSM.16.M88.4 R184, [R220+UR5+0x11800] ;  /* 0x01180005dcb8783b */ /* 0x000e6c0008000200 */
[----:B------:R-:W-:Y:S06]  /*d6e0*/  LDSM.16.M88.4 R188, [R213] ;  /* 0x00000000d5bc783b */ /* 0x000fec0000000200 */
[----:B------:R-:W2:Y:S01]  /*d6f0*/  LDSM.16.M88.4 R192, [R214+0x10000] ;  /* 0x01000000d6c0783b */ /* 0x000ea20000000200 */
[C---:B---3--:R-:W-:Y:S05]  /*d700*/  HMMA.16816.F32 R4, R168.reuse, R172, RZ ;  /* 0x000000aca804723c */ /* 0x048fea00000018ff */
[----:B------:R-:W3:Y:S06]  /*d710*/  LDSM.16.M88.4 R196, [R214+0x10800] ;  /* 0x01080000d6c4783b */ /* 0x000eec0000000200 */
[----:B------:R-:W3:Y:S01]  /*d720*/  LDSM.16.M88.4 R200, [R214+0x11000] ;  /* 0x01100000d6c8783b */ /* 0x000ee20000000200 */
[C---:B------:R-:W-:Y:S05]  /*d730*/  HMMA.16816.F32 R8, R168.reuse, R174, RZ ;  /* 0x000000aea808723c */ /* 0x040fea00000018ff */
[----:B------:R-:W3:Y:S03]  /*d740*/  LDSM.16.M88.4 R204, [R214+0x11800] ;  /* 0x01180000d6cc783b */ /* 0x000ee60000000200 */
[C---:B----4-:R-:W-:Y:S03]  /*d750*/  HMMA.16816.F32 R12, R168.reuse, R176, RZ ;  /* 0x000000b0a80c723c */ /* 0x050fe600000018ff */
[----:B------:R-:W-:Y:S05]  /*d760*/  LDSM.16.M88.4 R172, [R221] ;  /* 0x00000000ddac783b */ /* 0x000fea0000000200 */
[C---:B------:R-:W-:Y:S01]  /*d770*/  HMMA.16816.F32 R16, R168.reuse, R178, RZ ;  /* 0x000000b2a810723c */ /* 0x040fe200000018ff */
[----:B------:R-:W4:Y:S06]  /*d780*/  LDSM.16.M88.4 R176, [R219+0x10000] ;  /* 0x01000000dbb0783b */ /* 0x000f2c0000000200 */
[----:B------:R-:W-:Y:S01]  /*d790*/  LDSM.16.M88.4 R164, [R219+0x11000] ;  /* 0x01100000dba4783b */ /* 0x000fe20000000200 */
[C---:B-----5:R-:W-:Y:S05]  /*d7a0*/  HMMA.16816.F32 R20, R168.reuse, R180, RZ ;  /* 0x000000b4a814723c */ /* 0x060fea00000018ff */
[----:B------:R-:W-:Y:S03]  /*d7b0*/  LDSM.16.M88.4 R208, [R219+0x11800] ;  /* 0x01180000dbd0783b */ /* 0x000fe60000000200 */
[C---:B------:R-:W-:Y:S03]  /*d7c0*/  HMMA.16816.F32 R24, R168.reuse, R182, RZ ;  /* 0x000000b6a818723c */ /* 0x040fe600000018ff */
[----:B------:R-:W5:Y:S05]  /*d7d0*/  LDSM.16.M88.4 R180, [R219+0x10800] ;  /* 0x01080000dbb4783b */ /* 0x000f6a0000000200 */
[C---:B-1----:R-:W-:Y:S08]  /*d7e0*/  HMMA.16816.F32 R28, R168.reuse, R184, RZ ;  /* 0x000000b8a81c723c */ /* 0x042ff000000018ff */
[----:B------:R-:W-:Y:S01]  /*d7f0*/  HMMA.16816.F32 R32, R168, R186, RZ ;  /* 0x000000baa820723c */ /* 0x000fe200000018ff */
[----:B------:R-:W-:Y:S06]  /*d800*/  LDSM.16.M88.4 R168, [R212] ;  /* 0x00000000d4a8783b */ /* 0x000fec0000000200 */
[----:B------:R-:W1:Y:S01]  /*d810*/  LDSM.16.M88.4 R184, [R215+0x10000] ;  /* 0x01000000d7b8783b */ /* 0x000e620000000200 */
[C---:B--2---:R-:W-:Y:S08]  /*d820*/  HMMA.16816.F32 R4, R188.reuse, R192, R4 ;  /* 0x000000c0bc04723c */ /* 0x044ff00000001804 */
[C---:B------:R-:W-:Y:S01]  /*d830*/  HMMA.16816.F32 R8, R188.reuse, R194, R8 ;  /* 0x000000c2bc08723c */ /* 0x040fe20000001808 */
[----:B------:R-:W2:Y:S07]  /*d840*/  LDSM.16.M88.4 R192, [R215+0x10800] ;  /* 0x01080000d7c0783b */ /* 0x000eae0000000200 */
[C---:B---3--:R-:W-:Y:S08]  /*d850*/  HMMA.16816.F32 R12, R188.reuse, R196, R12 ;  /* 0x000000c4bc0c723c */ /* 0x048ff0000000180c */
[C---:B------:R-:W-:Y:S01]  /*d860*/  HMMA.16816.F32 R16, R188.reuse, R198, R16 ;  /* 0x000000c6bc10723c */ /* 0x040fe20000001810 */
[----:B------:R-:W-:Y:S07]  /*d870*/  LDSM.16.M88.4 R196, [R220+UR5+0x13800] ;  /* 0x01380005dcc4783b */ /* 0x000fee0008000200 */
[C---:B------:R-:W-:Y:S08]  /*d880*/  HMMA.16816.F32 R20, R188.reuse, R200, R20 ;  /* 0x000000c8bc14723c */ /* 0x040ff00000001814 */
[C---:B------:R-:W-:Y:S01]  /*d890*/  HMMA.16816.F32 R24, R188.reuse, R202, R24 ;  /* 0x000000cabc18723c */ /* 0x040fe20000001818 */
[----:B------:R-:W-:Y:S07]  /*d8a0*/  LDSM.16.M88.4 R200, [R214+0x12000] ;  /* 0x01200000d6c8783b */ /* 0x000fee0000000200 */
[C---:B------:R-:W-:Y:S08]  /*d8b0*/  HMMA.16816.F32 R28, R188.reuse, R204, R28 ;  /* 0x000000ccbc1c723c */ /* 0x040ff0000000181c */
[----:B------:R-:W-:Y:S01]  /*d8c0*/  HMMA.16816.F32 R32, R188, R206, R32 ;  /* 0x000000cebc20723c */ /* 0x000fe20000001820 */
[----:B------:R-:W-:Y:S06]  /*d8d0*/  LDSM.16.M88.4 R188, [R220+UR5+0x12000] ;  /* 0x01200005dcbc783b */ /* 0x000fec0008000200 */
[----:B------:R-:W-:Y:S01]  /*d8e0*/  LDSM.16.M88.4 R204, [R220+UR5+0x14000] ;  /* 0x01400005dccc783b */ /* 0x000fe20008000200 */
        /* <DEDUP_REMOVED lines=10> */
[----:B------:R-:W-:Y:S01]  /*d990*/  HMMA.16816.F32 R32, R172, R210, R32 ;  /* 0x000000d2ac20723c */ /* 0x000fe20000001820 */
[----:B------:R-:W4:Y:S06]  /*d9a0*/  LDSM.16.M88.4 R172, [R220+UR5+0x12800] ;  /* 0x01280005dcac783b */ /* 0x000f2c0008000200 */
[----:B------:R-:W-:Y:S01]  /*d9b0*/  LDSM.16.M88.4 R208, [R215+0x16000] ;  /* 0x01600000d7d0783b */ /* 0x000fe20000000200 */
[C---:B-1----:R-:W-:Y:S08]  /*d9c0*/  HMMA.16816.F32 R4, R168.reuse, R184, R4 ;  /* 0x000000b8a804723c */ /* 0x042ff00000001804 */
[C---:B------:R-:W-:Y:S01]  /*d9d0*/  HMMA.16816.F32 R8, R168.reuse, R186, R8 ;  /* 0x000000baa808723c */ /* 0x040fe20000001808 */
[----:B------:R-:W1:Y:S07]  /*d9e0*/  LDSM.16.M88.4 R184, [R220+UR5+0x13000] ;  /* 0x01300005dcb8783b */ /* 0x000e6e0008000200 */
        /* <DEDUP_REMOVED lines=8> */
[----:B------:R-:W5:Y:S06]  /*da70*/  LDSM.16.M88.4 R168, [R214+0x13000] ;  /* 0x01300000d6a8783b */ /* 0x000f6c0000000200 */
[----:B------:R-:W-:Y:S01]  /*da80*/  LDSM.16.M88.4 R176, [R221+0x4000] ;  /* 0x00400000ddb0783b */ /* 0x000fe20000000200 */
        /* <DEDUP_REMOVED lines=34> */
[----:B------:R-:W2:Y:S07]  /*dcb0*/  LDSM.16.M88.4 R164, [R220+UR5+0x14800] ;  /* 0x01480005dca4783b */ /* 0x000eae0008000200 */
[C---:B---3--:R-:W-:Y:S08]  /*dcc0*/  HMMA.16816.F32 R28, R176.reuse, R168, R28 ;  /* 0x000000a8b01c723c */ /* 0x048ff0000000181c */
[----:B------:R-:W-:Y:S01]  /*dcd0*/  HMMA.16816.F32 R32, R176, R170, R32 ;  /* 0x000000aab020723c */ /* 0x000fe20000001820 */
[----:B------:R-:W3:Y:S06]  /*dce0*/  LDSM.16.M88.4 R168, [R220+UR5+0x15000] ;  /* 0x01500005dca8783b */ /* 0x000eec0008000200 */
[----:B------:R-:W-:Y:S01]  /*dcf0*/  LDSM.16.M88.4 R176, [R213+0x8000] ;  /* 0x00800000d5b0783b */ /* 0x000fe20000000200 */
[C---:B------:R-:W-:Y:S08]  /*dd00*/  HMMA.16816.F32 R4, R188.reuse, R196, R4 ;  /* 0x000000c4bc04723c */ /* 0x040ff00000001804 */
[C---:B------:R-:W-:Y:S01]  /*dd10*/  HMMA.16816.F32 R8, R188.reuse, R198, R8 ;  /* 0x000000c6bc08723c */ /* 0x040fe20000001808 */
[----:B------:R-:W-:Y:S07]  /*dd20*/  LDSM.16.M88.4 R196, [R219+0x14000] ;  /* 0x01400000dbc4783b */ /* 0x000fee0000000200 */
[C---:B----4-:R-:W-:Y:S08]  /*dd30*/  HMMA.16816.F32 R12, R188.reuse, R172, R12 ;  /* 0x000000acbc0c723c */ /* 0x050ff0000000180c */
[C---:B------:R-:W-:Y:S01]  /*dd40*/  HMMA.16816.F32 R16, R188.reuse, R174, R16 ;  /* 0x000000aebc10723c */ /* 0x040fe20000001810 */
[----:B------:R-:W4:Y:S07]  /*dd50*/  LDSM.16.M88.4 R172, [R220+UR5+0x15800] ;  /* 0x01580005dcac783b */ /* 0x000f2e0008000200 */
[C---:B-1----:R-:W-:Y:S08]  /*dd60*/  HMMA.16816.F32 R20, R188.reuse, R180, R20 ;  /* 0x000000b4bc14723c */ /* 0x042ff00000001814 */
[C---:B------:R-:W-:Y:S01]  /*dd70*/  HMMA.16816.F32 R24, R188.reuse, R182, R24 ;  /* 0x000000b6bc18723c */ /* 0x040fe20000001818 */
[----:B------:R-:W1:Y:S07]  /*dd80*/  LDSM.16.M88.4 R180, [R214+0x14000] ;  /* 0x01400000d6b4783b */ /* 0x000e6e0000000200 */
[C---:B------:R-:W-:Y:S08]  /*dd90*/  HMMA.16816.F32 R28, R188.reuse, R192, R28 ;  /* 0x000000c0bc1c723c */ /* 0x040ff0000000181c */
[----:B------:R-:W-:Y:S01]  /*dda0*/  HMMA.16816.F32 R32, R188, R194, R32 ;  /* 0x000000c2bc20723c */ /* 0x000fe20000001820 */
[----:B------:R-:W5:Y:S06]  /*ddb0*/  LDSM.16.M88.4 R188, [R214+0x15000] ;  /* 0x01500000d6bc783b */ /* 0x000f6c0000000200 */
[----:B------:R-:W-:Y:S01]  /*ddc0*/  LDSM.16.M88.4 R192, [R221+0x8000] ;  /* 0x00800000ddc0783b */ /* 0x000fe20000000200 */
        /* <DEDUP_REMOVED lines=12> */
[----:B------:R-:W-:Y:S01]  /*de90*/  LDSM.16.M88.4 R200, [R220+UR5+0x16800] ;  /* 0x01680005dcc8783b */ /* 0x000fe20008000200 */
[C---:B-1----:R-:W-:Y:S08]  /*dea0*/  HMMA.16816.F32 R4, R176.reuse, R180, R4 ;  /* 0x000000b4b004723c */ /* 0x042ff00000001804 */
        /* <DEDUP_REMOVED lines=8> */
[C---:B--2---:R-:W-:Y:S08]  /*df30*/  HMMA.16816.F32 R28, R176.reuse, R164, R28 ;  /* 0x000000a4b01c723c */ /* 0x044ff0000000181c */
[----:B------:R-:W-:Y:S01]  /*df40*/  HMMA.16816.F32 R32, R176, R166, R32 ;  /* 0x000000a6b020723c */ /* 0x000fe20000001820 */
[----:B------:R-:W1:Y:S06]  /*df50*/  LDSM.16.M88.4 R164, [R219+0x15800] ;  /* 0x01580000dba4783b */ /* 0x000e6c0000000200 */
[----:B------:R-:W2:Y:S01]  /*df60*/  LDSM.16.M88.4 R176, [R212+0x8000] ;  /* 0x00800000d4b0783b */ /* 0x000ea20000000200 */
[C---:B------:R-:W-:Y:S08]  /*df70*/  HMMA.16816.F32 R4, R192.reuse, R196, R4 ;  /* 0x000000c4c004723c */ /* 0x040ff00000001804 */
[C---:B------:R-:W-:Y:S01]  /*df80*/  HMMA.16816.F32 R8, R192.reuse, R198, R8 ;  /* 0x000000c6c008723c */ /* 0x040fe20000001808 */
[----:B------:R-:W-:Y:S07]  /*df90*/  LDSM.16.M88.4 R196, [R220+UR5+0x16000] ;  /* 0x01600005dcc4783b */ /* 0x000fee0008000200 */
        /* <DEDUP_REMOVED lines=8> */
[----:B------:R-:W1:Y:S06]  /*e020*/  LDSM.16.M88.4 R164, [R220+UR5+0x17000] ;  /* 0x01700005dca4783b */ /* 0x000e6c0008000200 */
[----:B------:R-:W-:Y:S01]  /*e030*/  LDSM.16.M88.4 R192, [R213+0xc000] ;  /* 0x00c00000d5c0783b */ /* 0x000fe20000000200 */
[C---:B--2---:R-:W-:Y:S08]  /*e040*/  HMMA.16816.F32 R4, R176.reuse, R180, R4 ;  /* 0x000000b4b004723c */ /* 0x044ff00000001804 */
[C---:B------:R-:W-:Y:S01]  /*e050*/  HMMA.16816.F32 R8, R176.reuse, R182, R8 ;  /* 0x000000b6b008723c */ /* 0x040fe20000001808 */
[----:B------:R-:W2:Y:S07]  /*e060*/  LDSM.16.M88.4 R180, [R220+UR5+0x17800] ;  /* 0x01780005dcb4783b */ /* 0x000eae0008000200 */
        /* <DEDUP_REMOVED lines=8> */
[----:B------:R-:W4:Y:S06]  /*e0f0*/  LDSM.16.M88.4 R172, [R214+0x17000] ;  /* 0x01700000d6ac783b */ /* 0x000f2c0000000200 */
[----:B------:R-:W5:Y:S01]  /*e100*/  LDSM.16.M88.4 R176, [R214+0x17800] ;  /* 0x01780000d6b0783b */ /* 0x000f620000000200 */
[C---:B------:R-:W-:Y:S08]  /*e110*/  HMMA.16816.F32 R4, R188.reuse, R196, R4 ;  /* 0x000000c4bc04723c */ /* 0x040ff00000001804 */
[C---:B------:R-:W-:Y:S01]  /*e120*/  HMMA.16816.F32 R8, R188.reuse, R198, R8 ;  /* 0x000000c6bc08723c */ /* 0x040fe20000001808 */
[----:B------:R-:W5:Y:S07]  /*e130*/  LDSM.16.M88.4 R196, [R219+0x16000] ;  /* 0x01600000dbc4783b */ /* 0x000f6e0000000200 */
        /* <DEDUP_REMOVED lines=8> */
[----:B------:R-:W2:Y:S06]  /*e1c0*/  LDSM.16.M88.4 R180, [R219+0x17000] ;  /* 0x01700000dbb4783b */ /* 0x000eac0000000200 */
[----:B------:R-:W2:Y:S01]  /*e1d0*/  LDSM.16.M88.4 R188, [R219+0x17800] ;  /* 0x01780000dbbc783b */ /* 0x000ea20000000200 */
[C---:B------:R-:W-:Y:S08]  /*e1e0*/  HMMA.16816.F32 R4, R192.reuse, R204, R4 ;  /* 0x000000ccc004723c */ /* 0x040ff00000001804 */
[C---:B------:R-:W-:Y:S08]  /*e1f0*/  HMMA.16816.F32 R8, R192.reuse, R206, R8 ;  /* 0x000000cec008723c */ /* 0x040ff00000001808 */
[C---:B---3--:R-:W-:Y:S08]  /*e200*/  HMMA.16816.F32 R12, R192.reuse, R168, R12 ;  /* 0x000000a8c00c723c */ /* 0x048ff0000000180c */
[C---:B------:R-:W-:Y:S01]  /*e210*/  HMMA.16816.F32 R16, R192.reuse, R170, R16 ;  /* 0x000000aac010723c */ /* 0x040fe20000001810 */
[----:B------:R-:W-:Y:S07]  /*e220*/  LDSM.16.M88.4 R168, [R215+0x17000] ;  /* 0x01700000d7a8783b */ /* 0x000fee0000000200 */
[C---:B----4-:R-:W-:Y:S08]  /*e230*/  HMMA.16816.F32 R20, R192.reuse, R172, R20 ;  /* 0x000000acc014723c */ /* 0x050ff00000001814 */
[C---:B------:R-:W-:Y:S08]  /*e240*/  HMMA.16816.F32 R24, R192.reuse, R174, R24 ;  /* 0x000000aec018723c */ /* 0x040ff00000001818 */
[C---:B-----5:R-:W-:Y:S08]  /*e250*/  HMMA.16816.F32 R28, R192.reuse, R176, R28 ;  /* 0x000000b0c01c723c */ /* 0x060ff0000000181c */
[----:B------:R-:W-:Y:S08]  /*e260*/  HMMA.16816.F32 R32, R192, R178, R32 ;  /* 0x000000b2c020723c */ /* 0x000ff00000001820 */
[C---:B------:R-:W-:Y:S08]  /*e270*/  HMMA.16816.F32 R4, R184.reuse, R196, R4 ;  /* 0x000000c4b804723c */ /* 0x040ff00000001804 */
[C---:B------:R-:W-:Y:S08]  /*e280*/  HMMA.16816.F32 R8, R184.reuse, R198, R8 ;  /* 0x000000c6b808723c */ /* 0x040ff00000001808 */
[C---:B-1----:R-:W-:Y:S08]  /*e290*/  HMMA.16816.F32 R12, R184.reuse, R164, R12 ;  /* 0x000000a4b80c723c */ /* 0x042ff0000000180c */
[C---:B------:R-:W-:Y:S01]  /*e2a0*/  HMMA.16816.F32 R16, R184.reuse, R166, R16 ;  /* 0x000000a6b810723c */ /* 0x040fe20000001810 */
[----:B------:R-:W1:Y:S07]  /*e2b0*/  LDSM.16.M88.4 R164, [R215+0x16800] ;  /* 0x01680000d7a4783b */ /* 0x000e6e0000000200 */
[C---:B--2---:R-:W-:Y:S08]  /*e2c0*/  HMMA.16816.F32 R20, R184.reuse, R180, R20 ;  /* 0x000000b4b814723c */ /* 0x044ff00000001814 */
        /* <DEDUP_REMOVED lines=11> */
[----:B------:R-:W1:Y:S02]  /*e380*/  MUFU.TANH R238, R238 ;  /* 0x000000ee00ee7308 */ /* 0x000e640000002400 */
[----:B------:R-:W-:Y:S02]  /*e390*/  VIADD R166, R3, 0x1 ;  /* 0x0000000103a67836 */ /* 0x000fe40000000000 */
[----:B------:R-:W-:Y:S01]  /*e3a0*/  FMUL.FTZ R165, R10, UR9 ;  /* 0x000000090aa57c20 */ /* 0x000fe20008410000 */
[----:B------:R-:W-:Y:S01]  /*e3b0*/  FMUL.FTZ R164, R9, UR9 ;  /* 0x0000000909a47c20 */ /* 0x000fe20008410000 */
[----:B------:R-:W-:Y:S01]  /*e3c0*/  FMUL.FTZ R239, R11, UR9 ;  /* 0x000000090bef7c20 */ /* 0x000fe20008410000 */
[----:B------:R-:W-:Y:S01]  /*e3d0*/  FMUL.FTZ R242, R8, UR9 ;  /* 0x0000000908f27c20 */ /* 0x000fe20008410000 */
[-C--:B------:R-:W-:Y:S02]  /*e3e0*/  ISETP.GT.AND P0, PT, R230, R166.reuse, PT ;  /* 0x000000a6e600720c */ /* 0x080fe40003f04270 */
[----:B------:R-:W2:Y:S01]  /*e3f0*/  MUFU.TANH R209, R209 ;  /* 0x000000d100d17308 */ /* 0x000ea20000002400 */
[----:B------:R-:W-:Y:S01]  /*e400*/  ISETP.GT.AND P5, PT, R233, R166, PT ;  /* 0x000000a6e900720c */ /* 0x000fe20003fa4270 */
[----:B------:R-:W-:Y:S01]  /*e410*/  FMUL.FTZ R210, R12, UR9 ;  /* 0x000000090cd27c20 */ /* 0x000fe20008410000 */
[CC--:B------:R-:W-:Y:S01]  /*e420*/  ISETP.GE.AND P1, PT, R166.reuse, R229.reuse, PT ;  /* 0x000000e5a600720c */ /* 0x0c0fe20003f26270 */
[C---:B------:R-:W-:Y:S03]  /*e430*/  HMMA.16816.F32 R20, R200.reuse, R168, R20 ;  /* 0x000000a8c814723c */ /* 0x040fe60000001814 */
[----:B------:R-:W-:Y:S01]  /*e440*/  ISETP.GE.AND P3, PT, R166, R228, PT ;  /* 0x000000e4a600720c */ /* 0x000fe20003f66270 */
[----:B------:R-:W-:Y:S02]  /*e450*/  VIADD R166, R3, 0x9 ;  /* 0x0000000903a67836 */ /* 0x000fe40000000000 */
[----:B------:R-:W-:Y:S01]  /*e460*/  MUFU.TANH R165, R165 ;  /* 0x000000a500a57308 */ /* 0x000fe20000002400 */
[----:B-1----:R-:W-:Y:S01]  /*e470*/  FSEL R167, R238, -INF , !P5 ;  /* 0xff800000eea77808 */ /* 0x002fe20006800000 */
[----:B------:R-:W-:Y:S01]  /*e480*/  FMUL.FTZ R236, R13, UR9 ;  /* 0x000000090dec7c20 */ /* 0x000fe20008410000 */
[----:B------:R-:W-:Y:S01]  /*e490*/  ISETP.GE.AND P5, PT, R243, R229, PT ;  /* 0x000000e5f300720c */ /* 0x000fe20003fa6270 */
[----:B------:R-:W-:Y:S01]  /*e4a0*/  FMUL.FTZ R240, R14, UR9 ;  /* 0x000000090ef07c20 */ /* 0x000fe20008410000 */
[----:B------:R-:W-:Y:S01]  /*e4b0*/  FSEL R7, R167, -INF , !P3 ;  /* 0xff800000a7077808 */ /* 0x000fe20005800000 */
[----:B------:R-:W-:Y:S01]  /*e4c0*/  FMUL.FTZ R241, R15, UR9 ;  /* 0x000000090ff17c20 */ /* 0x000fe20008410000 */
[C---:B------:R-:W-:Y:S03]  /*e4d0*/  HMMA.16816.F32 R24, R200.reuse, R170, R24 ;  /* 0x000000aac818723c */ /* 0x040fe60000001818 */
[----:B------:R-:W1:Y:S01]  /*e4e0*/  MUFU.TANH R164, R164 ;  /* 0x000000a400a47308 */ /* 0x000e620000002400 */
[----:B--2---:R-:W-:Y:S02]  /*e4f0*/  FSEL R246, R209, -INF , !P0 ;  /* 0xff800000d1f67808 */ /* 0x004fe40004000000 */
[----:B------:R-:W-:Y:S02]  /*e500*/  ISETP.GT.AND P0, PT, R230, R166, PT ;  /* 0x000000a6e600720c */ /* 0x000fe40003f04270 */
[----:B------:R-:W-:Y:S01]  /*e510*/  FSEL R14, R246, -INF , !P1 ;  /* 0xff800000f60e7808 */ /* 0x000fe20004800000 */
[C---:B------:R-:W-:Y:S01]  /*e520*/  VIADD R246, R3.reuse, 0x11 ;  /* 0x0000001103f67836 */ /* 0x040fe20000000000 */
[----:B------:R-:W-:Y:S03]  /*e530*/  ISETP.GE.AND P1, PT, R3, R228, PT ;  /* 0x000000e40300720c */ /* 0x000fe60003f26270 */
[----:B------:R-:W-:Y:S01]  /*e540*/  MUFU.TANH R239, R239 ;  /* 0x000000ef00ef7308 */ /* 0x000fe20000002400 */
[----:B------:R-:W-:Y:S01]  /*e550*/  FMUL.FTZ R248, R20, UR9 ;  /* 0x0000000914f87c20 */ /* 0x000fe20008410000 */
[----:B------:R-:W-:Y:S01]  /*e560*/  FMUL.FTZ R249, R22, UR9 ;  /* 0x0000000916f97c20 */ /* 0x000fe20008410000 */
[----:B------:R-:W-:Y:S07]  /*e570*/  ISETP.GT.AND P3, PT, R230, R246, PT ;  /* 0x000000f6e600720c */ /* 0x000fee0003f64270 */
[----:B------:R-:W-:Y:S01]  /*e580*/  MUFU.TANH R242, R242 ;  /* 0x000000f200f27308 */ /* 0x000fe20000002400 */
[----:B-1----:R-:W-:Y:S01]  /*e590*/  FSEL R238, R164, -INF , !P0 ;  /* 0xff800000a4ee7808 */ /* 0x002fe20004000000 */
[----:B------:R-:W-:Y:S01]  /*e5a0*/  FMUL.FTZ R164, R18, UR9 ;  /* 0x0000000912a47c20 */ /* 0x000fe20008410000 */
[----:B------:R-:W-:Y:S07]  /*e5b0*/  ISETP.GT.AND P0, PT, R233, R166, PT ;  /* 0x000000a6e900720c */ /* 0x000fee0003f04270 */
[----:B------:R-:W1:Y:S10]  /*e5c0*/  MUFU.TANH R208, R208 ;  /* 0x000000d000d07308 */ /* 0x000e740000002400 */
[----:B------:R-:W2:Y:S10]  /*e5d0*/  MUFU.TANH R211, R211 ;  /* 0x000000d300d37308 */ /* 0x000eb40000002400 */
[----:B------:R-:W-:Y:S01]  /*e5e0*/  MUFU.TANH R210, R210 ;  /* 0x000000d200d27308 */ /* 0x000fe20000002400 */
[----:B-1----:R-:W-:Y:S01]  /*e5f0*/  FSEL R244, R208, -INF , !P6 ;  /* 0xff800000d0f47808 */ /* 0x002fe20007000000 */
[----:B------:R-:W-:Y:S01]  /*e600*/  FMUL.FTZ R208, R16, UR9 ;  /* 0x0000000910d07c20 */ /* 0x000fe20008410000 */
[-C--:B------:R-:W-:Y:S04]  /*e610*/  ISETP.GT.AND P6, PT, R230, R243.reuse, PT ;  /* 0x000000f3e600720c */ /* 0x080fe80003fc4270 */
[----:B------:R-:W-:Y:S03]  /*e620*/  FSEL R209, R242, -INF , !P6 ;  /* 0xff800000f2d17808 */ /* 0x000fe60007000000 */
[----:B------:R-:W1:Y:S01]  /*e630*/  MUFU.TANH R236, R236 ;  /* 0x000000ec00ec7308 */ /* 0x000e620000002400 */
[----:B------:R-:W-:Y:S02]  /*e640*/  FSEL R242, R239, -INF , !P0 ;  /* 0xff800000eff27808 */ /* 0x000fe40004000000 */
[----:B--2---:R-:W-:Y:S01]  /*e650*/  FSEL R245, R211, -INF , !P4 ;  /* 0xff800000d3f57808 */ /* 0x004fe20006000000 */
[----:B------:R-:W-:Y:S01]  /*e660*/  FMUL.FTZ R211, R17, UR9 ;  /* 0x0000000911d37c20 */ /* 0x000fe20008410000 */
[----:B------:R-:W-:Y:S02]  /*e670*/  ISETP.GT.AND P4, PT, R233, R243, PT ;  /* 0x000000f3e900720c */ /* 0x000fe40003f84270 */
[-C--:B------:R-:W-:Y:S03]  /*e680*/  ISETP.GE.AND P6, PT, R243, R228.reuse, PT ;  /* 0x000000e4f300720c */ /* 0x080fe60003fc6270 */
[----:B------:R2:W-:Y:S01]  /*e690*/  MUFU.TANH R239, R164 ;  /* 0x000000a400ef7308 */ /* 0x0005e20000002400 */
[----:B------:R-:W-:Y:S02]  /*e6a0*/  FSEL R243, R165, -INF , !P4 ;  /* 0xff800000a5f37808 */ /* 0x000fe40006000000 */
[-C--:B------:R-:W-:Y:S02]  /*e6b0*/  ISETP.GE.AND P4, PT, R3, R229.reuse, PT ;  /* 0x000000e50300720c */ /* 0x080fe40003f86270 */
[----:B------:R-:W-:Y:S02]  /*e6c0*/  ISETP.GE.AND P0, PT, R166, R229, PT ;  /* 0x000000e5a600720c */ /* 0x000fe40003f06270 */
[----:B------:R-:W-:Y:S03]  /*e6d0*/  FSEL R10, R244, -INF , !P4 ;  /* 0xff800000f40a7808 */ /* 0x000fe60006000000 */
[----:B------:R-:W3:Y:S01]  /*e6e0*/  MUFU.TANH R240, R240 ;  /* 0x000000f000f07308 */ /* 0x000ee20000002400 */
[----:B------:R-:W-:Y:S01]  /*e6f0*/  ISETP.GE.AND P4, PT, R166, R228, PT ;  /* 0x000000e4a600720c */ /* 0x000fe20003f86270 */
[----:B------:R-:W-:Y:S01]  /*e700*/  FMUL.FTZ R244, R19, UR9 ;  /* 0x0000000913f47c20 */ /* 0x000fe20008410000 */
[----:B------:R-:W-:Y:S02]  /*e710*/  FSEL R13, R245, -INF , !P1 ;  /* 0xff800000f50d7808 */ /* 0x000fe40004800000 */
[-C--:B------:R-:W-:Y:S02]  /*e720*/  ISETP.GT.AND P1, PT, R230, R247.reuse, PT ;  /* 0x000000f7e600720c */ /* 0x080fe40003f24270 */
[----:B-1----:R-:W-:Y:S03]  /*e730*/  FSEL R245, R236, -INF , !P3 ;  /* 0xff800000ecf57808 */ /* 0x002fe60005800000 */
[----:B------:R-:W1:Y:S01]  /*e740*/  MUFU.TANH R241, R241 ;  /* 0x000000f100f17308 */ /* 0x000e620000002400 */
[----:B------:R-:W-:Y:S01]  /*e750*/  FSEL R252, R210, -INF , !P1 ;  /* 0xff800000d2fc7808 */ /* 0x000fe20004800000 */
[----:B--2---:R-:W2:Y:S01]  /*e760*/  LDSM.16.M88.4 R164, [R215+0x17800] ;  /* 0x01780000d7a4783b */ /* 0x004ea20000000200 */
[C---:B------:R-:W-:Y:S01]  /*e770*/  ISETP.GT.AND P1, PT, R233.reuse, R247, PT ;  /* 0x000000f7e900720c */ /* 0x040fe20003f24270 */
[----:B------:R-:W-:Y:S04]  /*e780*/  DEPBAR.LE SB0, 0x0 ;  /* 0x000080000000791a */ /* 0x000fe80000000000 */
[----:B------:R-:W-:Y:S01]  /*e790*/  ISETP.GT.AND P3, PT, R233, R246, PT ;  /* 0x000000f6e900720c */ /* 0x000fe20003f64270 */
[----:B------:R-:W-:Y:S01]  /*e7a0*/  BAR.SYNC.DEFER_BLOCKING 0x0 ;  /* 0x0000000000007b1d */ /* 0x000fe20000010000 */
[----:B---3--:R-:W-:Y:S01]  /*e7b0*/  FSEL R240, R240, -INF , !P1 ;  /* 0xff800000f0f07808 */ /* 0x008fe20004800000 */
[----:B------:R-:W-:Y:S01]  /*e7c0*/  FMUL.FTZ R236, R21, UR9 ;  /* 0x0000000915ec7c20 */ /* 0x000fe20008410000 */
[----:B------:R-:W-:Y:S02]  /*e7d0*/  FSEL R22, R209, -INF , !P5 ;  /* 0xff800000d1167808 */ /* 0x000fe40006800000 */
[----:B------:R-:W-:Y:S01]  /*e7e0*/  FSEL R18, R238, -INF , !P0 ;  /* 0xff800000ee127808 */ /* 0x000fe20004000000 */
[----:B------:R-:W-:Y:S01]  /*e7f0*/  FMUL.FTZ R238, R23, UR9 ;  /* 0x0000000917ee7c20 */ /* 0x000fe20008410000 */
[-C--:B------:R-:W-:Y:S02]  /*e800*/  ISETP.GE.AND P1, PT, R247, R229.reuse, PT ;  /* 0x000000e5f700720c */ /* 0x080fe40003f26270 */
[----:B-1----:R-:W-:Y:S02]  /*e810*/  FSEL R241, R241, -INF , !P3 ;  /* 0xff800000f1f17808 */ /* 0x002fe40005800000 */
[-C--:B------:R-:W-:Y:S01]  /*e820*/  ISETP.GE.AND P3, PT, R247, R228.reuse, PT ;  /* 0x000000e4f700720c */ /* 0x080fe20003f66270 */
[C---:B------:R-:W-:Y:S01]  /*e830*/  VIADD R247, R3.reuse, 0x18 ;  /* 0x0000001803f77836 */ /* 0x040fe20000000000 */
[C---:B------:R-:W-:Y:S02]  /*e840*/  ISETP.GE.AND P5, PT, R246.reuse, R229, PT ;  /* 0x000000e5f600720c */ /* 0x040fe40003fa6270 */
[----:B------:R-:W-:Y:S01]  /*e850*/  ISETP.GE.AND P0, PT, R246, R228, PT ;  /* 0x000000e4f600720c */ /* 0x000fe20003f06270 */
[----:B------:R-:W-:Y:S01]  /*e860*/  VIADD R246, R3, 0x19 ;  /* 0x0000001903f67836 */ /* 0x000fe20000000000 */
[----:B------:R-:W-:Y:S01]  /*e870*/  FSEL R11, R243, -INF , !P6 ;  /* 0xff800000f30b7808 */ /* 0x000fe20007000000 */
[C---:B------:R-:W-:Y:S01]  /*e880*/  VIADD R243, R3.reuse, 0x20 ;  /* 0x0000002003f37836 */ /* 0x040fe20000000000 */
[----:B------:R-:W-:Y:S01]  /*e890*/  FSEL R9, R242, -INF , !P4 ;  /* 0xff800000f2097808 */ /* 0x000fe20006000000 */
[----:B------:R-:W-:Y:S01]  /*e8a0*/  VIADD R242, R3, 0x21 ;  /* 0x0000002103f27836 */ /* 0x000fe20000000000 */
[C---:B------:R-:W-:Y:S02]  /*e8b0*/  ISETP.GT.AND P6, PT, R230.reuse, R247, PT ;  /* 0x000000f7e600720c */ /* 0x040fe40003fc4270 */
[----:B------:R-:W-:Y:S01]  /*e8c0*/  ISETP.GT.AND P4, PT, R230, R246, PT ;  /* 0x000000f6e600720c */ /* 0x000fe20003f84270 */
[----:B------:R-:W-:Y:S01]  /*e8d0*/  MUFU.TANH R208, R208 ;  /* 0x000000d000d07308 */ /* 0x000fe20000002400 */
[----:B------:R-:W-:Y:S01]  /*e8e0*/  FSEL R195, R240, -INF , !P3 ;  /* 0xff800000f0c37808 */ /* 0x000fe20005800000 */
[----:B------:R-:W-:Y:S01]  /*e8f0*/  FMUL.FTZ R240, R27, UR9 ;  /* 0x000000091bf07c20 */ /* 0x000fe20008410000 */
[----:B------:R-:W-:Y:S02]  /*e900*/  ISETP.GT.AND P3, PT, R230, R243, PT ;  /* 0x000000f3e600720c */ /* 0x000fe40003f64270 */
[----:B------:R-:W-:Y:S02]  /*e910*/  FSEL R194, R245, -INF , !P5 ;  /* 0xff800000f5c27808 */ /* 0x000fe40006800000 */
[----:B------:R-:W-:Y:S03]  /*e920*/  ISETP.GE.AND P5, PT, R246, R228, PT ;  /* 0x000000e4f600720c */ /* 0x000fe60003fa6270 */
[----:B------:R-:W1:Y:S01]  /*e930*/  MUFU.TANH R211, R211 ;  /* 0x000000d300d37308 */ /* 0x000e620000002400 */
[----:B------:R-:W-:Y:S01]  /*e940*/  FSEL R250, R241, -INF , !P0 ;  /* 0xff800000f1fa7808 */ /* 0x000fe20004000000 */
[C---:B--2---:R-:W-:Y:S05]  /*e950*/  HMMA.16816.F32 R28, R200.reuse, R164, R28 ;  /* 0x000000a4c81c723c */ /* 0x044fea000000181c */
[----:B------:R-:W-:Y:S03]  /*e960*/  ISETP.GT.AND P0, PT, R230, R242, PT ;  /* 0x000000f2e600720c */ /* 0x000fe60003f04270 */
[----:B------:R2:W3:Y:S01]  /*e970*/  MUFU.TANH R210, R248 ;  /* 0x000000f800d27308 */ /* 0x0004e20000002400 */
[----:B------:R-:W-:Y:S01]  /*e980*/  FSEL R252, R252, -INF , !P1 ;  /* 0xff800000fcfc7808 */ /* 0x000fe20004800000 */
[----:B------:R-:W-:Y:S01]  /*e990*/  FMUL.FTZ R165, R26, UR9 ;  /* 0x000000091aa57c20 */ /* 0x000fe20008410000 */
[----:B------:R-:W-:Y:S01]  /*e9a0*/  ISETP.GE.AND P1, PT, R246, R229, PT ;  /* 0x000000e5f600720c */ /* 0x000fe20003f26270 */
[----:B------:R-:W-:Y:S03]  /*e9b0*/  HMMA.16816.F32 R32, R200, R166, R32 ;  /* 0x000000a6c820723c */ /* 0x000fe60000001820 */
[C---:B------:R-:W-:Y:S03]  /*e9c0*/  VIADD R167, R3.reuse, 0x28 ;  /* 0x0000002803a77836 */ /* 0x040fe60000000000 */
[----:B------:R-:W4:Y:S01]  /*e9d0*/  MUFU.TANH R244, R244 ;  /* 0x000000f400f47308 */ /* 0x000f220000002400 */
[----:B------:R-:W-:Y:S01]  /*e9e0*/  VIADD R166, R3, 0x29 ;  /* 0x0000002903a67836 */ /* 0x000fe20000000000 */
[----:B-1----:R-:W-:Y:S02]  /*e9f0*/  FSEL R211, R211, -INF , !P4 ;  /* 0xff800000d3d37808 */ /* 0x002fe40006000000 */
[----:B------:R-:W-:Y:S01]  /*ea00*/  ISETP.GT.AND P4, PT, R233, R246, PT ;  /* 0x000000f6e900720c */ /* 0x000fe20003f84270 */
[----:B------:R-:W-:Y:S01]  /*ea10*/  FMUL.FTZ R28, R28, UR9 ;  /* 0x000000091c1c7c20 */ /* 0x000fe20008410000 */
[----:B------:R-:W-:Y:S01]  /*ea20*/  FSEL R246, R211, -INF , !P1 ;  /* 0xff800000d3f67808 */ /* 0x000fe20004800000 */
[----:B------:R-:W-:Y:S01]  /*ea30*/  FMUL.FTZ R30, R30, UR9 ;  /* 0x000000091e1e7c20 */ /* 0x000fe20008410000 */
[-C--:B------:R-:W-:Y:S02]  /*ea40*/  ISETP.GE.AND P1, PT, R242, R228.reuse, PT ;  /* 0x000000e4f200720c */ /* 0x080fe40003f26270 */
[----:B------:R-:W1:Y:S01]  /*ea50*/  MUFU.TANH R209, R249 ;  /* 0x000000f900d17308 */ /* 0x000e620000002400 */
[----:B--2---:R-:W-:Y:S01]  /*ea60*/  FSEL R248, R208, -INF , !P6 ;  /* 0xff800000d0f87808 */ /* 0x004fe20007000000 */
[----:B------:R-:W-:Y:S01]  /*ea70*/  FMUL.FTZ R208, R24, UR9 ;  /* 0x0000000918d07c20 */ /* 0x000fe20008410000 */
[----:B------:R-:W-:Y:S01]  /*ea80*/  ISETP.GT.AND P6, PT, R233, R247, PT ;  /* 0x000000f7e900720c */ /* 0x000fe20003fc4270 */
[----:B------:R-:W-:Y:S01]  /*ea90*/  FMUL.FTZ R211, R31, UR9 ;  /* 0x000000091fd37c20 */ /* 0x000fe20008410000 */
[----:B---3--:R-:W-:Y:S01]  /*eaa0*/  FSEL R210, R210, -INF , !P3 ;  /* 0xff800000d2d27808 */ /* 0x008fe20005800000 */
[----:B------:R-:W-:Y:S01]  /*eab0*/  FMUL.FTZ R29, R29, UR9 ;  /* 0x000000091d1d7c20 */ /* 0x000fe20008410000 */
[----:B------:R-:W-:Y:S03]  /*eac0*/  FSEL R239, R239, -INF , !P6 ;  /* 0xff800000efef7808 */ /* 0x000fe60007000000 */
[----:B------:R-:W2:Y:S01]  /*ead0*/  MUFU.TANH R236, R236 ;  /* 0x000000ec00ec7308 */ /* 0x000ea20000002400 */
[----:B----4-:R-:W-:Y:S01]  /*eae0*/  FSEL R244, R244, -INF , !P4 ;  /* 0xff800000f4f47808 */ /* 0x010fe20006000000 */
[----:B------:R-:W-:Y:S01]  /*eaf0*/  VIADD R31, R3, 0x31 ;  /* 0x00000031031f7836 */ /* 0x000fe20000000000 */
[C---:B------:R-:W-:Y:S01]  /*eb00*/  ISETP.GE.AND P6, PT, R247.reuse, R229, PT ;  /* 0x000000e5f700720c */ /* 0x040fe20003fc6270 */
[----:B------:R-:W-:Y:S01]  /*eb10*/  FMUL.FTZ R32, R32, UR9 ;  /* 0x0000000920207c20 */ /* 0x000fe20008410000 */
[----:B------:R-:W-:Y:S01]  /*eb20*/  ISETP.GE.AND P4, PT, R247, R228, PT ;  /* 0x000000e4f700720c */ /* 0x000fe20003f86270 */
[----:B------:R-:W-:Y:S01]  /*eb30*/  FMUL.FTZ R247, R25, UR9 ;  /* 0x0000000919f77c20 */ /* 0x000fe20008410000 */
[----:B------:R-:W-:Y:S03]  /*eb40*/  ISETP.GT.AND P3, PT, R233, R243, PT ;  /* 0x000000f3e900720c */ /* 0x000fe60003f64270 */
[----:B------:R-:W3:Y:S01]  /*eb50*/  MUFU.TANH R208, R208 ;  /* 0x000000d000d07308 */ /* 0x000ee20000002400 */
[----:B------:R-:W-:Y:S01]  /*eb60*/  FSEL R248, R248, -INF , !P6 ;  /* 0xff800000f8f87808 */ /* 0x000fe20007000000 */
[----:B------:R-:W-:Y:S01]  /*eb70*/  FMUL.FTZ R35, R35, UR9 ;  /* 0x0000000923237c20 */ /* 0x000fe20008410000 */
[----:B-1----:R-:W-:Y:S01]  /*eb80*/  FSEL R209, R209, -INF , !P3 ;  /* 0xff800000d1d17808 */ /* 0x002fe20005800000 */
[----:B------:R-:W-:Y:S01]  /*eb90*/  FMUL.FTZ R33, R33, UR9 ;  /* 0x0000000921217c20 */ /* 0x000fe20008410000 */
[----:B------:R-:W-:Y:S02]  /*eba0*/  FSEL R251, R239, -INF , !P4 ;  /* 0xff800000effb7808 */ /* 0x000fe40006000000 */
[----:B------:R-:W-:Y:S03]  /*ebb0*/  FSEL R249, R244, -INF , !P5 ;  /* 0xff800000f4f97808 */ /* 0x000fe60006800000 */
[----:B------:R-:W1:Y:S01]  /*ebc0*/  MUFU.TANH R164, R247 ;  /* 0x000000f700a47308 */ /* 0x000e620000002400 */
[-C--:B------:R-:W-:Y:S02]  /*ebd0*/  ISETP.GE.AND P3, PT, R243, R229.reuse, PT ;  /* 0x000000e5f300720c */ /* 0x080fe40003f66270 */
[----:B--2---:R-:W-:Y:S02]  /*ebe0*/  FSEL R236, R236, -INF , !P0 ;  /* 0xff800000ecec7808 */ /* 0x004fe40004000000 */
[----:B------:R-:W-:Y:S02]  /*ebf0*/  ISETP.GE.AND P6, PT, R242, R229, PT ;  /* 0x000000e5f200720c */ /* 0x000fe40003fc6270 */
[CC--:B------:R-:W-:Y:S03]  /*ec00*/  ISETP.GT.AND P4, PT, R230.reuse, R167.reuse, PT ;  /* 0x000000a7e600720c */ /* 0x0c0fe60003f84270 */
[----:B------:R-:W2:Y:S01]  /*ec10*/  MUFU.TANH R165, R165 ;  /* 0x000000a500a57308 */ /* 0x000ea20000002400 */
[----:B------:R-:W-:Y:S02]  /*ec20*/  ISETP.GT.AND P5, PT, R230, R166, PT ;  /* 0x000000a6e600720c */ /* 0x000fe40003fa4270 */
[C---:B------:R-:W-:Y:S02]  /*ec30*/  ISETP.GT.AND P0, PT, R233.reuse, R242, PT ;  /* 0x000000f2e900720c */ /* 0x040fe40003f04270 */
[----:B---3--:R-:W-:Y:S02]  /*ec40*/  FSEL R208, R208, -INF , !P4 ;  /* 0xff800000d0d07808 */ /* 0x008fe40006000000 */
[----:B------:R-:W-:Y:S03]  /*ec50*/  FSEL R244, R210, -INF , !P3 ;  /* 0xff800000d2f47808 */ /* 0x000fe60005800000 */
[----:B------:R-:W3:Y:S01]  /*ec60*/  MUFU.TANH R240, R240 ;  /* 0x000000f000f07308 */ /* 0x000ee20000002400 */
[----:B------:R-:W-:Y:S02]  /*ec70*/  FSEL R242, R236, -INF , !P6 ;  /* 0xff800000ecf27808 */ /* 0x000fe40007000000 */
[----:B-1----:R-:W-:Y:S02]  /*ec80*/  FSEL R164, R164, -INF , !P5 ;  /* 0xff800000a4a47808 */ /* 0x002fe40006800000 */
[C---:B------:R-:W-:Y:S02]  /*ec90*/  ISETP.GT.AND P4, PT, R233.reuse, R167, PT ;  /* 0x000000a7e900720c */ /* 0x040fe40003f84270 */
[----:B------:R-:W-:Y:S03]  /*eca0*/  ISETP.GT.AND P5, PT, R233, R166, PT ;  /* 0x000000a6e900720c */ /* 0x000fe60003fa4270 */
[----:B------:R-:W1:Y:S01]  /*ecb0*/  MUFU.TANH R238, R238 ;  /* 0x000000ee00ee7308 */ /* 0x000e620000002400 */
[CC--:B------:R-:W-:Y:S02]  /*ecc0*/  ISETP.GE.AND P3, PT, R166.reuse, R229.reuse, PT ;  /* 0x000000e5a600720c */ /* 0x0c0fe40003f66270 */
[-C--:B------:R-:W-:Y:S02]  /*ecd0*/  ISETP.GE.AND P6, PT, R166, R228.reuse, PT ;  /* 0x000000e4a600720c */ /* 0x080fe40003fc6270 */
[----:B--2---:R-:W-:Y:S02]  /*ece0*/  FSEL R165, R165, -INF , !P4 ;  /* 0xff800000a5a57808 */ /* 0x004fe40006000000 */
[C---:B------:R-:W-:Y:S03]  /*ecf0*/  ISETP.GE.AND P4, PT, R167.reuse, R229, PT ;  /* 0x000000e5a700720c */ /* 0x040fe60003f86270 */
[----:B------:R-:W2:Y:S01]  /*ed00*/  MUFU.TANH R28, R28 ;  /* 0x0000001c001c7308 */ /* 0x000ea20000002400 */
[----:B---3--:R-:W-:Y:S02]  /*ed10*/  FSEL R241, R240, -INF , !P5 ;  /* 0xff800000f0f17808 */ /* 0x008fe40006800000 */
[-C--:B------:R-:W-:Y:S01]  /*ed20*/  ISETP.GE.AND P5, PT, R167, R228.reuse, PT ;  /* 0x000000e4a700720c */ /* 0x080fe20003fa6270 */
[----:B------:R-:W-:Y:S01]  /*ed30*/  VIADD R167, R3, 0x30 ;  /* 0x0000003003a77836 */ /* 0x000fe20000000000 */
[----:B------:R-:W-:Y:S02]  /*ed40*/  FSEL R241, R241, -INF , !P6 ;  /* 0xff800000f1f17808 */ /* 0x000fe40007000000 */
[----:B------:R-:W-:Y:S03]  /*ed50*/  FSEL R240, R208, -INF , !P4 ;  /* 0xff800000d0f07808 */ /* 0x000fe60006000000 */
[----:B------:R-:W3:Y:S01]  /*ed60*/  MUFU.TANH R30, R30 ;  /* 0x0000001e001e7308 */ /* 0x000ee20000002400 */
[----:B-1----:R-:W-:Y:S02]  /*ed70*/  FSEL R238, R238, -INF , !P0 ;  /* 0xff800000eeee7808 */ /* 0x002fe40004000000 */
[-C--:B------:R-:W-:Y:S02]  /*ed80*/  ISETP.GE.AND P0, PT, R243, R228.reuse, PT ;  /* 0x000000e4f300720c */ /* 0x080fe40003f06270 */
[----:B------:R-:W-:Y:S02]  /*ed90*/  FSEL R245, R238, -INF , !P1 ;  /* 0xff800000eef57808 */ /* 0x000fe40004800000 */
[----:B------:R-:W-:Y:S03]  /*eda0*/  FSEL R247, R209, -INF , !P0 ;  /* 0xff800000d1f77808 */ /* 0x000fe60004000000 */
[----:B------:R-:W1:Y:S01]  /*edb0*/  MUFU.TANH R166, R211 ;  /* 0x000000d300a67308 */ /* 0x000e620000002400 */
[-C--:B------:R-:W-:Y:S02]  /*edc0*/  ISETP.GT.AND P0, PT, R230, R167.reuse, PT ;  /* 0x000000a7e600720c */ /* 0x080fe40003f04270 */
[----:B------:R-:W-:Y:S01]  /*edd0*/  FSEL R238, R164, -INF , !P3 ;  /* 0xff800000a4ee7808 */ /* 0x000fe20005800000 */
[----:B------:R-:W-:Y:S01]  /*ede0*/  FMUL.FTZ R164, R34, UR9 ;  /* 0x0000000922a47c20 */ /* 0x000fe20008410000 */
[----:B--2---:R-:W-:Y:S01]  /*edf0*/  FSEL R28, R28, -INF , !P0 ;  /* 0xff8000001c1c7808 */ /* 0x004fe20004000000 */
[----:B------:R-:W-:Y:S01]  /*ee00*/  VIADD R34, R3, 0x38 ;  /* 0x0000003803227836 */ /* 0x000fe20000000000 */
[C---:B------:R-:W-:Y:S03]  /*ee10*/  ISETP.GT.AND P0, PT, R233.reuse, R167, PT ;  /* 0x000000a7e900720c */ /* 0x040fe60003f04270 */
[----:B------:R-:W2:Y:S01]  /*ee20*/  MUFU.TANH R29, R29 ;  /* 0x0000001d001d7308 */ /* 0x000ea20000002400 */
[-C--:B------:R-:W-:Y:S01]  /*ee30*/  ISETP.GT.AND P3, PT, R233, R31.reuse, PT ;  /* 0x0000001fe900720c */ /* 0x080fe20003f64270 */
[----:B------:R-:W-:Y:S01]  /*ee40*/  VIADD R3, R3, 0x39 ;  /* 0x0000003903037836 */ /* 0x000fe20000000000 */
[----:B------:R-:W-:Y:S02]  /*ee50*/  ISETP.GT.AND P1, PT, R230, R31, PT ;  /* 0x0000001fe600720c */ /* 0x000fe40003f24270 */
[----:B---3--:R-:W-:Y:S02]  /*ee60*/  FSEL R30, R30, -INF , !P0 ;  /* 0xff8000001e1e7808 */ /* 0x008fe40004000000 */
[-C--:B------:R-:W-:Y:S03]  /*ee70*/  ISETP.GE.AND P0, PT, R31, R229.reuse, PT ;  /* 0x000000e51f00720c */ /* 0x080fe60003f06270 */
[----:B------:R-:W3:Y:S01]  /*ee80*/  MUFU.TANH R32, R32 ;  /* 0x0000002000207308 */ /* 0x000ee20000002400 */
[----:B------:R-:W-:Y:S02]  /*ee90*/  FSEL R243, R165, -INF , !P5 ;  /* 0xff800000a5f37808 */ /* 0x000fe40006800000 */
[----:B-1----:R-:W-:Y:S02]  /*eea0*/  FSEL R166, R166, -INF , !P3 ;  /* 0xff800000a6a67808 */ /* 0x002fe40005800000 */
[----:B------:R-:W-:Y:S02]  /*eeb0*/  ISETP.GE.AND P3, PT, R31, R228, PT ;  /* 0x000000e41f00720c */ /* 0x000fe40003f66270 */
[----:B------:R-:W-:Y:S03]  /*eec0*/  FMNMX3.FTZ R165, R0, R10, R14, !PT ;  /* 0x0000000a00a57276 */ /* 0x000fe6000781000e */
[----:B------:R-:W1:Y:S01]  /*eed0*/  MUFU.TANH R31, R164 ;  /* 0x000000a4001f7308 */ /* 0x000e620000002400 */
[----:B------:R-:W-:Y:S02]  /*eee0*/  ISETP.GT.AND P5, PT, R230, R34, PT ;  /* 0x00000022e600720c */ /* 0x000fe40003fa4270 */
[----:B--2---:R-:W-:Y:S02]  /*eef0*/  FSEL R29, R29, -INF , !P1 ;  /* 0xff8000001d1d7808 */ /* 0x004fe40004800000 */
[----:B------:R-:W-:Y:S02]  /*ef00*/  ISETP.GE.AND P1, PT, R167, R229, PT ;  /* 0x000000e5a700720c */ /* 0x000fe40003f26270 */
[----:B------:R-:W-:Y:S03]  /*ef10*/  FMNMX3.FTZ R165, R165, R22, R18, !PT ;  /* 0x00000016a5a57276 */ /* 0x000fe60007810012 */
[----:B------:R-:W2:Y:S01]  /*ef20*/  MUFU.TANH R35, R35 ;  /* 0x0000002300237308 */ /* 0x000ea20000002400 */
[----:B------:R-:W-:Y:S02]  /*ef30*/  FSEL R236, R28, -INF , !P1 ;  /* 0xff8000001cec7808 */ /* 0x000fe40004800000 */
[----:B------:R-:W-:Y:S02]  /*ef40*/  FMNMX3.FTZ R28, R2, R13, R7, !PT ;  /* 0x0000000d021c7276 */ /* 0x000fe40007810007 */
[----:B------:R-:W-:Y:S02]  /*ef50*/  FMNMX3.FTZ R165, R165, R252, R194, !PT ;  /* 0x000000fca5a57276 */ /* 0x000fe400078100c2 */
[----:B------:R-:W-:Y:S03]  /*ef60*/  FMNMX3.FTZ R28, R28, R11, R9, !PT ;  /* 0x0000000b1c1c7276 */ /* 0x000fe60007810009 */
[----:B------:R-:W4:Y:S01]  /*ef70*/  MUFU.TANH R33, R33 ;  /* 0x0000002100217308 */ /* 0x000f220000002400 */
[----:B---3--:R-:W-:Y:S02]  /*ef80*/  FSEL R32, R32, -INF , !P5 ;  /* 0xff80000020207808 */ /* 0x008fe40006800000 */
[----:B------:R-:W-:Y:S02]  /*ef90*/  FSEL R210, R29, -INF , !P0 ;  /* 0xff8000001dd27808 */ /* 0x000fe40004000000 */
[C---:B------:R-:W-:Y:S02]  /*efa0*/  ISETP.GT.AND P5, PT, R233.reuse, R34, PT ;  /* 0x00000022e900720c */ /* 0x040fe40003fa4270 */
[----:B------:R-:W-:Y:S02]  /*efb0*/  ISETP.GT.AND P0, PT, R233, R3, PT ;  /* 0x00000003e900720c */ /* 0x000fe40003f04270 */
[----:B------:R-:W-:Y:S02]  /*efc0*/  FMNMX3.FTZ R28, R28, R195, R250, !PT ;  /* 0x000000c31c1c7276 */ /* 0x000fe400078100fa */
[----:B------:R-:W-:Y:S02]  /*efd0*/  FMNMX3.FTZ R165, R165, R248, R246, !PT ;  /* 0x000000f8a5a57276 */ /* 0x000fe400078100f6 */
[----:B-1----:R-:W-:Y:S02]  /*efe0*/  FSEL R31, R31, -INF , !P5 ;  /* 0xff8000001f1f7808 */ /* 0x002fe40006800000 */
[----:B--2---:R-:W-:Y:S02]  /*eff0*/  FSEL R35, R35, -INF , !P0 ;  /* 0xff80000023237808 */ /* 0x004fe40004000000 */
[----:B------:R-:W-:Y:S02]  /*f000*/  ISETP.GT.AND P6, PT, R230, R3, PT ;  /* 0x00000003e600720c */ /* 0x000fe40003fc4270 */
[C---:B------:R-:W-:Y:S02]  /*f010*/  ISETP.GE.AND P5, PT, R3.reuse, R229, PT ;  /* 0x000000e50300720c */ /* 0x040fe40003fa6270 */
[----:B------:R-:W-:Y:S02]  /*f020*/  ISETP.GE.AND P0, PT, R3, R228, PT ;  /* 0x000000e40300720c */ /* 0x000fe40003f06270 */
[----:B------:R-:W-:Y:S02]  /*f030*/  FMNMX3.FTZ R28, R28, R251, R249, !PT ;  /* 0x000000fb1c1c7276 */ /* 0x000fe400078100f9 */
[----:B------:R-:W-:Y:S02]  /*f040*/  FMNMX3.FTZ R3, R165, R244, R242, !PT ;  /* 0x000000f4a5037276 */ /* 0x000fe400078100f2 */
[----:B------:R-:W-:Y:S02]  /*f050*/  ISETP.GE.AND P4, PT, R167, R228, PT ;  /* 0x000000e4a700720c */ /* 0x000fe40003f86270 */
[----:B----4-:R-:W-:Y:S02]  /*f060*/  FSEL R33, R33, -INF , !P6 ;  /* 0xff80000021217808 */ /* 0x010fe40007000000 */
[----:B------:R-:W-:Y:S02]  /*f070*/  FMNMX3.FTZ R28, R28, R247, R245, !PT ;  /* 0x000000f71c1c7276 */ /* 0x000fe400078100f5 */
[----:B------:R-:W-:Y:S02]  /*f080*/  ISETP.GE.AND P6, PT, R34, R229, PT ;  /* 0x000000e52200720c */ /* 0x000fe40003fc6270 */
[----:B------:R-:W-:Y:S02]  /*f090*/  FMNMX3.FTZ R3, R3, R240, R238, !PT ;  /* 0x000000f003037276 */ /* 0x000fe400078100ee */
[----:B------:R-:W-:Y:S02]  /*f0a0*/  FSEL R211, R30, -INF , !P4 ;  /* 0xff8000001ed37808 */ /* 0x000fe40006000000 */
[----:B------:R-:W-:Y:S02]  /*f0b0*/  FSEL R209, R166, -INF , !P3 ;  /* 0xff800000a6d17808 */ /* 0x000fe40005800000 */
[----:B------:R-:W-:Y:S02]  /*f0c0*/  FMNMX3.FTZ R28, R28, R243, R241, !PT ;  /* 0x000000f31c1c7276 */ /* 0x000fe400078100f1 */
[----:B------:R-:W-:Y:S02]  /*f0d0*/  ISETP.GE.AND P1, PT, R34, R228, PT ;  /* 0x000000e42200720c */ /* 0x000fe40003f26270 */
[----:B------:R-:W-:Y:S02]  /*f0e0*/  FSEL R239, R32, -INF , !P6 ;  /* 0xff80000020ef7808 */ /* 0x000fe40007000000 */
[----:B------:R-:W-:Y:S02]  /*f0f0*/  FSEL R208, R33, -INF , !P5 ;  /* 0xff80000021d07808 */ /* 0x000fe40006800000 */
[----:B------:R-:W-:Y:S02]  /*f100*/  FMNMX3.FTZ R3, R3, R236, R210, !PT ;  /* 0x000000ec03037276 */ /* 0x000fe400078100d2 */
[----:B------:R-:W-:Y:S02]  /*f110*/  FMNMX3.FTZ R6, R28, R211, R209, !PT ;  /* 0x000000d31c067276 */ /* 0x000fe400078100d1 */
[----:B------:R-:W-:Y:S02]  /*f120*/  FSEL R166, R31, -INF , !P1 ;  /* 0xff8000001fa67808 */ /* 0x000fe40004800000 */
[----:B------:R-:W-:Y:S02]  /*f130*/  FSEL R165, R35, -INF , !P0 ;  /* 0xff80000023a57808 */ /* 0x000fe40004000000 */
[----:B------:R-:W-:Y:S01]  /*f140*/  FMNMX3.FTZ R28, R3, R239, R208, !PT ;  /* 0x000000ef031c7276 */ /* 0x000fe200078100d0 */
[----:B------:R-:W-:Y:S06]  /*f150*/  BRA.U.ANY UP0, `(.L_x_2037) ;  /* 0xffffffe100607547 */ /* 0x000fec000b93ffff */
.L_x_2036:
[----:B------:R-:W-:Y:S01]  /*f160*/  FMNMX3.FTZ R6, R6, R166, R165, !PT ;  /* 0x000000a606067276 */ /* 0x000fe200078100a5 */
[----:B------:R-:W1:Y:S01]  /*f170*/  SHFL.BFLY PT, R15, R28, 0x2, 0x1f ;  /* 0x0c401f001c0f7f89 */ /* 0x000e6200000e0000 */
[----:B------:R-:W-:Y:S01]  /*f180*/  MOV R167, R232 ;  /* 0x000000e800a77202 */ /* 0x000fe20000000f00 */
[----:B------:R-:W-:Y:S01]  /*f190*/  UISETP.GT.AND UP0, UPT, UR20, UR18, UPT ;  /* 0x000000121400728c */ /* 0x000fe2000bf04270 */
[----:B------:R-:W-:Y:S05]  /*f1a0*/  @P2 IADD3 R167, PT, PT, R231, -0x40, RZ ;  /* 0xffffffc0e7a72810 */ /* 0x000fea0007ffe0ff */
[----:B------:R-:W2:Y:S01]  /*f1b0*/  SHFL.BFLY PT, R3, R6, 0x2, 0x1f ;  /* 0x0c401f0006037f89 */ /* 0x000ea200000e0000 */
[----:B------:R-:W-:Y:S01]  /*f1c0*/  UIADD3 UR20, UPT, UPT, UR20, -0x1, URZ ;  /* 0xffffffff14147890 */ /* 0x000fe2000fffe0ff */
[----:B------:R-:W-:Y:S06]  /*f1d0*/  IADD3 R184, PT, PT, R218, R167, RZ ;  /* 0x000000a7dab87210 */ /* 0x000fec0007ffe0ff */
[----:B------:R-:W-:Y:S08]  /*f1e0*/  LDSM.16.MT88.4 R176, [R216+0x1e800] ;  /* 0x01e80000d8b0783b */ /* 0x000ff00000004200 */
[----:B------:R-:W-:Y:S01]  /*f1f0*/  LDSM.16.MT88.4 R172, [R184+0x4800] ;  /* 0x00480000b8ac783b */ /* 0x000fe20000004200 */
[----:B-1----:R-:W-:Y:S07]  /*f200*/  FMNMX.FTZ R5, R28, R15, !PT ;  /* 0x0000000f1c057209 */ /* 0x002fee0007810000 */
[----:B------:R-:W-:Y:S01]  /*f210*/  LDSM.16.MT88.4 R28, [R167] ;  /* 0x00000000a71c783b */ /* 0x000fe20000004200 */
[----:B--2---:R-:W-:Y:S07]  /*f220*/  FMNMX.FTZ R4, R6, R3, !PT ;  /* 0x0000000306047209 */ /* 0x004fee0007810000 */
[----:B------:R-:W1:Y:S08]  /*f230*/  SHFL.BFLY PT, R3, R4, 0x1, 0x1f ;  /* 0x0c201f0004037f89 */ /* 0x000e7000000e0000 */
[----:B------:R-:W2:Y:S01]  /*f240*/  SHFL.BFLY PT, R164, R5, 0x1, 0x1f ;  /* 0x0c201f0005a47f89 */ /* 0x000ea200000e0000 */
[----:B-1----:R-:W-:Y:S02]  /*f250*/  FMNMX.FTZ R3, R4, R3, !PT ;  /* 0x0000000304037209 */ /* 0x002fe40007810000 */
[----:B--2---:R-:W-:Y:S03]  /*f260*/  FMNMX.FTZ R164, R5, R164, !PT ;  /* 0x000000a405a47209 */ /* 0x004fe60007810000 */
[C---:B------:R-:W-:Y:S01]  /*f270*/  FMUL.FTZ R180, R3.reuse, UR4 ;  /* 0x0000000403b47c20 */ /* 0x040fe20008410000 */
[C---:B------:R-:W-:Y:S02]  /*f280*/  FSETP.NEU.FTZ.AND P0, PT, R3.reuse, -INF , PT ;  /* 0xff8000000300780b */ /* 0x040fe40003f1d000 */
[C---:B------:R-:W-:Y:S01]  /*f290*/  FSETP.NEU.FTZ.AND P1, PT, R164.reuse, -INF , PT ;  /* 0xff800000a400780b */ /* 0x040fe20003f3d000 */
[----:B------:R-:W-:Y:S01]  /*f2a0*/  FMUL.FTZ R181, R164, UR4 ;  /* 0x00000004a4b57c20 */ /* 0x000fe20008410000 */
[----:B------:R-:W-:Y:S02]  /*f2b0*/  FSEL R180, R180, RZ, P0 ;  /* 0x000000ffb4b47208 */ /* 0x000fe40000000000 */
[----:B------:R-:W-:Y:S02]  /*f2c0*/  FSEL R5, R3, RZ, P0 ;  /* 0x000000ff03057208 */ /* 0x000fe40000000000 */
[----:B------:R-:W-:Y:S01]  /*f2d0*/  FSEL R181, R181, RZ, P1 ;  /* 0x000000ffb5b57208 */ /* 0x000fe20000800000 */
[--C-:B------:R-:W-:Y:S01]  /*f2e0*/  FFMA.FTZ R191, R13, UR4, -R180.reuse ;  /* 0x000000040dbf7c23 */ /* 0x100fe200080108b4 */
[----:B------:R-:W-:Y:S01]  /*f2f0*/  FFMA.FTZ R185, R7, UR4, -R180 ;  /* 0x0000000407b97c23 */ /* 0x000fe200080108b4 */
[----:B------:R-:W-:Y:S01]  /*f300*/  FSEL R7, R164, RZ, P1 ;  /* 0x000000ffa4077208 */ /* 0x000fe20000800000 */
[----:B------:R-:W-:Y:S01]  /*f310*/  FADD.FTZ R2, -R5, R2 ;  /* 0x0000000205027221 */ /* 0x000fe20000010100 */
[--C-:B------:R-:W-:Y:S01]  /*f320*/  FFMA.FTZ R188, R14, UR4, -R181.reuse ;  /* 0x000000040ebc7c23 */ /* 0x100fe200080108b5 */
[--C-:B------:R-:W-:Y:S01]  /*f330*/  FFMA.FTZ R187, R22, UR4, -R181.reuse ;  /* 0x0000000416bb7c23 */ /* 0x100fe200080108b5 */
[----:B------:R-:W1:Y:S01]  /*f340*/  LDSM.16.MT88.4 R12, [R223+0x18000] ;  /* 0x01800000df0c783b */ /* 0x000e620000004200 */
        /* <DEDUP_REMOVED lines=27> */
[--C-:B------:R-:W-:Y:S07]  /*f500*/  FFMA.FTZ R241, R241, UR4, -R180.reuse ;  /* 0x00000004f1f17c23 */ /* 0x100fee00080108b4 */
[----:B------:R-:W3:Y:S01]  /*f510*/  MUFU.EX2 R186, R186 ;  /* 0x000000ba00ba7308 */ /* 0x000ee20000000800 */
[--C-:B------:R-:W-:Y:S01]  /*f520*/  FFMA.FTZ R209, R209, UR4, -R180.reuse ;  /* 0x00000004d1d17c23 */ /* 0x100fe200080108b4 */
[--C-:B------:R-:W-:Y:S08]  /*f530*/  FFMA.FTZ R238, R166, UR4, -R180.reuse ;  /* 0x00000004a6ee7c23 */ /* 0x100ff000080108b4 */
        /* <DEDUP_REMOVED lines=8> */
[----:B------:R-:W-:Y:S01]  /*f5c0*/  MUFU.EX2 R197, R197 ;  /* 0x000000c500c57308 */ /* 0x000fe20000000800 */
        /* <DEDUP_REMOVED lines=47> */
[C---:B------:R-:W-:Y:S01]  /*f8c0*/  HMMA.16816.F32 R20, R168.reuse, R28, R20 ;  /* 0x0000001ca814723c */ /* 0x040fe20000001814 */
        /* <DEDUP_REMOVED lines=38> */
[C---:B------:R-:W-:Y:S01]  /*fb30*/  FMUL.FTZ R62, R0.reuse, R62 ;  /* 0x0000003e003e7220 */ /* 0x040fe20000410000 */
[----:B------:R-:W-:Y:S01]  /*fb40*/  FMUL.FTZ R63, R0, R63 ;  /* 0x0000003f003f7220 */ /* 0x000fe20000410000 */
[C---:B------:R-:W-:Y:S06]  /*fb50*/  FMUL.FTZ R64, R2.reuse, R64 ;  /* 0x0000004002407220 */ /* 0x040fec0000410000 */
[----:B------:R1:W2:Y:S01]  /*fb60*/  MUFU.EX2 R195, R144 ;  /* 0x0000009000c37308 */ /* 0x0002a20000000800 */
[C---:B------:R-:W-:Y:S03]  /*fb70*/  HMMA.16816.F32 R40, R168.reuse, R146, R40 ;  /* 0x00000092a828723c */ /* 0x040fe60000001828 */
[----:B------:R-:W-:Y:S01]  /*fb80*/  FMUL.FTZ R65, R2, R65 ;  /* 0x0000004102417220 */ /* 0x000fe20000410000 */
[C---:B------:R-:W-:Y:S01]  /*fb90*/  FMUL.FTZ R66, R0.reuse, R66 ;  /* 0x0000004200427220 */ /* 0x040fe20000410000 */
[----:B------:R-:W-:Y:S01]  /*fba0*/  FMUL.FTZ R67, R0, R67 ;  /* 0x0000004300437220 */ /* 0x000fe20000410000 */
[C---:B------:R-:W-:Y:S01]  /*fbb0*/  FMUL.FTZ R68, R2.reuse, R68 ;  /* 0x0000004402447220 */ /* 0x040fe20000410000 */
[----:B------:R-:W-:Y:S01]  /*fbc0*/  FMUL.FTZ R69, R2, R69 ;  /* 0x0000004502457220 */ /* 0x000fe20000410000 */
[C---:B---3--:R-:W-:Y:S01]  /*fbd0*/  HMMA.16816.F32 R44, R168.reuse, R136, R44 ;  /* 0x00000088a82c723c */ /* 0x048fe2000000182c */
[----:B------:R-:W-:Y:S02]  /*fbe0*/  MUFU.EX2 R204, R204 ;  /* 0x000000cc00cc7308 */ /* 0x000fe40000000800 */
[C---:B------:R-:W-:Y:S01]  /*fbf0*/  FMUL.FTZ R70, R0.reuse, R70 ;  /* 0x0000004600467220 */ /* 0x040fe20000410000 */
[----:B------:R-:W-:Y:S01]  /*fc00*/  FMUL.FTZ R71, R0, R71 ;  /* 0x0000004700477220 */ /* 0x000fe20000410000 */
[----:B-1----:R-:W-:Y:S01]  /*fc10*/  LDSM.16.MT88.4 R144, [R167+0x800] ;  /* 0x00080000a790783b */ /* 0x002fe20000004200 */
[C---:B------:R-:W-:Y:S01]  /*fc20*/  FMUL.FTZ R72, R2.reuse, R72 ;  /* 0x0000004802487220 */ /* 0x040fe20000410000 */
[----:B------:R-:W-:Y:S01]  /*fc30*/  FMUL.FTZ R73, R2, R73 ;  /* 0x0000004902497220 */ /* 0x000fe20000410000 */
[C---:B------:R-:W-:Y:S03]  /*fc40*/  HMMA.16816.F32 R48, R168.reuse, R138, R48 ;  /* 0x0000008aa830723c */ /* 0x040fe60000001830 */
[----:B------:R-:W-:Y:S01]  /*fc50*/  MUFU.EX2 R206, R206 ;  /* 0x000000ce00ce7308 */ /* 0x000fe20000000800 */
[C---:B------:R-:W-:Y:S01]  /*fc60*/  FMUL.FTZ R74, R0.reuse, R74 ;  /* 0x0000004a004a7220 */ /* 0x040fe20000410000 */
[----:B------:R-:W-:Y:S01]  /*fc70*/  FMUL.FTZ R75, R0, R75 ;  /* 0x0000004b004b7220 */ /* 0x000fe20000410000 */
[----:B------:R-:W1:Y:S01]  /*fc80*/  LDSM.16.MT88.4 R136, [R223+0x1c000] ;  /* 0x01c00000df88783b */ /* 0x000e620000004200 */
        /* <DEDUP_REMOVED lines=64> */
[----:B------:R-:W-:Y:S01]  /*10090*/  FFMA.FTZ R194, R250, UR4, -R180 ;  /* 0x00000004fac27c23 */ /* 0x000fe200080108b4 */
[C---:B------:R-:W-:Y:S01]  /*100a0*/  FMUL.FTZ R124, R2.reuse, R124 ;  /* 0x0000007c027c7220 */ /* 0x040fe20000410000 */
[----:B------:R-:W-:Y:S01]  /*100b0*/  FMUL.FTZ R125, R2, R125 ;  /* 0x0000007d027d7220 */ /* 0x000fe20000410000 */
[C---:B------:R-:W-:Y:S01]  /*100c0*/  FMUL.FTZ R126, R0.reuse, R126 ;  /* 0x0000007e007e7220 */ /* 0x040fe20000410000 */
[C---:B------:R-:W-:Y:S01]  /*100d0*/  HMMA.16816.F32 R88, R168.reuse, R142, R88 ;  /* 0x0000008ea858723c */ /* 0x040fe20000001858 */
[----:B------:R-:W4:Y:S01]  /*100e0*/  LDSM.16.MT88.4 R140, [R216+0x1e000] ;  /* 0x01e00000d88c783b */ /* 0x000f220000004200 */
[----:B------:R-:W5:Y:S01]  /*100f0*/  MUFU.EX2 R194, R194 ;  /* 0x000000c200c27308 */ /* 0x000f620000000800 */
[----:B------:R-:W-:Y:S01]  /*10100*/  FMUL.FTZ R127, R0, R127 ;  /* 0x0000007f007f7220 */ /* 0x000fe20000410000 */
[C---:B------:R-:W-:Y:S01]  /*10110*/  FMUL.FTZ R128, R2.reuse, R128 ;  /* 0x0000008002807220 */ /* 0x040fe20000410000 */
[----:B------:R-:W-:Y:S01]  /*10120*/  FMUL.FTZ R129, R2, R129 ;  /* 0x0000008102817220 */ /* 0x000fe20000410000 */
[C---:B------:R-:W-:Y:S01]  /*10130*/  FMUL.FTZ R130, R0.reuse, R130 ;  /* 0x0000008200827220 */ /* 0x040fe20000410000 */
[----:B------:R-:W-:Y:S01]  /*10140*/  FMUL.FTZ R131, R0, R131 ;  /* 0x0000008300837220 */ /* 0x000fe20000410000 */
[----:B------:R-:W-:Y:S01]  /*10150*/  FFMA.FTZ R193, R2, R237, R193 ;  /* 0x000000ed02c17223 */ /* 0x000fe200000100c1 */
[C---:B-1----:R-:W-:Y:S03]  /*10160*/  HMMA.16816.F32 R92, R168.reuse, R136, R92 ;  /* 0x00000088a85c723c */ /* 0x042fe6000000185c */
[----:B------:R-:W-:Y:S01]  /*10170*/  MOV R2, R3 ;  /* 0x0000000300027202 */ /* 0x000fe20000000f00 */
[----:B------:R-:W-:Y:S01]  /*10180*/  FFMA.FTZ R191, R0, R235, R191 ;  /* 0x000000eb00bf7223 */ /* 0x000fe200000100bf */
[----:B------:R-:W-:Y:S03]  /*10190*/  FADD.FTZ R188, R188, R193 ;  /* 0x000000c1bcbc7221 */ /* 0x000fe60000010000 */
[C---:B------:R-:W-:Y:S01]  /*101a0*/  HMMA.16816.F32 R96, R168.reuse, R138, R96 ;  /* 0x0000008aa860723c */ /* 0x040fe20000001860 */
[----:B------:R-:W1:Y:S02]  /*101b0*/  LDSM.16.MT88.4 R136, [R167+0x6000] ;  /* 0x00600000a788783b */ /* 0x000e640000004200 */
[----:B------:R-:W-:Y:S01]  /*101c0*/  FADD.FTZ R0, R185, R191 ;  /* 0x000000bfb9007221 */ /* 0x000fe20000010000 */
[----:B------:R-:W-:Y:S03]  /*101d0*/  FADD.FTZ R187, R187, R188 ;  /* 0x000000bcbbbb7221 */ /* 0x000fe60000010000 */
[----:B------:R-:W-:Y:S01]  /*101e0*/  FADD.FTZ R189, R189, R0 ;  /* 0x00000000bdbd7221 */ /* 0x000fe20000010000 */
[C---:B---3--:R-:W-:Y:S03]  /*101f0*/  HMMA.16816.F32 R100, R168.reuse, R132, R100 ;  /* 0x00000084a864723c */ /* 0x048fe60000001864 */
[----:B------:R-:W-:Y:S01]  /*10200*/  FADD.FTZ R187, R186, R187 ;  /* 0x000000bbbabb7221 */ /* 0x000fe20000010000 */
[----:B------:R-:W-:Y:S01]  /*10210*/  FADD.FTZ R190, R190, R189 ;  /* 0x000000bdbebe7221 */ /* 0x000fe20000010000 */
[----:B------:R-:W-:Y:S03]  /*10220*/  MOV R0, R164 ;  /* 0x000000a400007202 */ /* 0x000fe60000000f00 */
        /* <DEDUP_REMOVED lines=8> */
[C---:B---3--:R-:W-:Y:S03]  /*102b0*/  HMMA.16816.F32 R124, R168.reuse, R132, R124 ;  /* 0x00000084a87c723c */ /* 0x048fe6000000187c */
[----:B--2---:R-:W-:Y:S01]  /*102c0*/  F2FP.F16.F32.PACK_AB R132, R195, R192 ;  /* 0x000000c0c384723e */ /* 0x004fe200000000ff */
[----:B------:R-:W-:Y:S01]  /*102d0*/  FADD.FTZ R192, R192, R187 ;  /* 0x000000bbc0c07221 */ /* 0x000fe20000010000 */
[----:B-----5:R-:W-:Y:S01]  /*102e0*/  F2FP.F16.F32.PACK_AB R133, R194, R197 ;  /* 0x000000c5c285723e */ /* 0x020fe200000000ff */
        /* <DEDUP_REMOVED lines=183> */
.L_x_2034:
        /* <DEDUP_REMOVED lines=332> */
.L_x_2038:
        /* <DEDUP_REMOVED lines=50> */
.L_x_2040:
[----:B------:R-:W-:Y:S05]  /*12640*/  BSYNC.RECONVERGENT B0 ;  /* 0x0000000000007941 */ /* 0x000fea0003800200 */
.L_x_2039:
        /* <DEDUP_REMOVED lines=38> */
.L_x_2042:
[----:B------:R-:W-:Y:S05]  /*128b0*/  BSYNC.RECONVERGENT B0 ;  /* 0x0000000000007941 */ /* 0x000fea0003800200 */
.L_x_2041:
        /* <DEDUP_REMOVED lines=22> */
.L_x_2044:
[----:B------:R-:W-:Y:S05]  /*12a20*/  BSYNC.RECONVERGENT B0 ;  /* 0x0000000000007941 */ /* 0x000fea0003800200 */
.L_x_2043:
        /* <DEDUP_REMOVED lines=22> */
.L_x_2046:
[----:B------:R-:W-:Y:S05]  /*12b90*/  BSYNC.RECONVERGENT B0 ;  /* 0x0000000000007941 */ /* 0x000fea0003800200 */
.L_x_2045:
        /* <DEDUP_REMOVED lines=21> */
.L_x_2047:
        /* <DEDUP_REMOVED lines=9> */
.L_x_2371:


//--------------------- .text._ZN5flash16flash_fwd_kernelI23Flash_fwd_kernel_traitsILi256ELi128ELi64ELi8ELb0ELb0EN7cutlass6half_tE19Flash_kernel_traitsILi256ELi128ELi64ELi8ES3_EELb1ELb0ELb1ELb1ELb0ELb0ELb0ELb0EEEvNS_16Flash_fwd_paramsE --------------------------
	.section	.text._ZN5flash16flash_fwd_kernelI23Flash_fwd_kernel_traitsILi256ELi128ELi64ELi8ELb0ELb0EN7cutlass6half_tE19Flash_kernel_traitsILi256ELi128ELi64ELi8ES3_EELb1ELb0ELb1ELb1ELb0ELb0ELb0ELb0EEEvNS_16Flash_fwd_paramsE,"ax",@progbits
	.align	128
        .global         _ZN5flash16flash_fwd_kernelI23Flash_fwd_kernel_traitsILi256ELi128ELi64ELi8ELb0ELb0EN7cutlass6half_tE19Flash_kernel_traitsILi256ELi128ELi64ELi8ES3_EELb1ELb0ELb1ELb1ELb0ELb0ELb0ELb0EEEvNS_16Flash_fwd_paramsE
        .type           _ZN5flash16flash_fwd_kernelI23Flash_fwd_kernel_traitsILi256ELi128ELi64ELi8ELb0ELb0EN7cutlass6half_tE19Flash_kernel_traitsILi256ELi128ELi64ELi8ES3_EELb1ELb0ELb1ELb1ELb0ELb0ELb0ELb0EEEvNS_16Flash_fwd_paramsE,@function
        .size           _ZN5flash16flash_fwd_kernelI23Flash_fwd_kernel_traitsILi256ELi128ELi64ELi8ELb0ELb0EN7cutlass6half_tE19Flash_kernel_traitsILi256ELi128ELi64ELi8ES3_EELb1ELb0ELb1ELb1ELb0ELb0ELb0ELb0EEEvNS_16Flash_fwd_paramsE,(.L_x_2372 - _ZN5flash16flash_fwd_kernelI23Flash_fwd_kernel_traitsILi256ELi128ELi64ELi8ELb0ELb0EN7cutlass6half_tE19Flash_kernel_traitsILi256ELi128ELi64ELi8ES3_EELb1ELb0ELb1ELb1ELb0ELb0ELb0ELb0EEEvNS_16Flash_fwd_paramsE)
        .other          _ZN5flash16flash_fwd_kernelI23Flash_fwd_kernel_traitsILi256ELi128ELi64ELi8ELb0ELb0EN7cutlass6half_tE19Flash_kernel_traitsILi256ELi128ELi64ELi8ES3_EELb1ELb0ELb1ELb1ELb0ELb0ELb0ELb0EEEvNS_16Flash_fwd_paramsE,@"STO_CUDA_ENTRY STV_DEFAULT"
_ZN5flash16flash_fwd_kernelI23Flash_fwd_kernel_traitsILi256ELi128ELi64ELi8ELb0ELb0EN7cutlass6half_tE19Flash_kernel_traitsILi256ELi128ELi64ELi8ES3_EELb1ELb0ELb1ELb1ELb0ELb0ELb0ELb0EEEvNS_16Flash_fwd_paramsE:
.text._ZN5flash16flash_fwd_kernelI23Flash_fwd_kernel_traitsILi256ELi128ELi64ELi8ELb0ELb0EN7cutlass6half_tE19Flash_kernel_traitsILi256ELi128ELi64ELi8ES3_EELb1ELb0ELb1ELb1ELb0ELb0ELb0ELb0EEEvNS_16Flash_fwd_paramsE:
        /* <DEDUP_REMOVED lines=99> */
.L_x_2048:
        /* <DEDUP_REMOVED lines=54> */
.L_x_2050:
        /* <DEDUP_REMOVED lines=57> */
.L_x_2052:
[----:B------:R-:W-:Y:S05]  /*0d20*/  BSYNC.RECONVERGENT B0 ;  /* 0x0000000000007941 */ /* 0x000fea0003800200 */
.L_x_2051:
        /* <DEDUP_REMOVED lines=25> */
.L_x_2054:
[----:B------:R-:W-:Y:S05]  /*0ec0*/  BSYNC.RECONVERGENT B0 ;  /* 0x0000000000007941 */ /* 0x000fea0003800200 */
.L_x_2053:
        /* <DEDUP_REMOVED lines=24> */
.L_x_2056:
[----:B------:R-:W-:Y:S05]  /*1050*/  BSYNC.RECONVERGENT B0 ;  /* 0x0000000000007941 */ /* 0x000fea0003800200 */
.L_x_2055:
        /* <DEDUP_REMOVED lines=26> */
.L_x_2058:
[----:B------:R-:W-:Y:S05]  /*1200*/  BSYNC.RECONVERGENT B0 ;  /* 0x0000000000007941 */ /* 0x000fea0003800200 */
.L_x_2057:
        /* <DEDUP_REMOVED lines=10> */
.L_x_2060:
[----:B------:R-:W-:Y:S05]  /*12b0*/  BSYNC.RECONVERGENT B0 ;  /* 0x0000000000007941 */ /* 0x000fea0003800200 */
.L_x_2059:
        /* <DEDUP_REMOVED lines=10> */
.L_x_2062:
[----:B------:R-:W-:Y:S05]  /*1360*/  BSYNC.RECONVERGENT B0 ;  /* 0x0000000000007941 */ /* 0x000fea0003800200 */
.L_x_2061:
        /* <DEDUP_REMOVED lines=10> */
.L_x_2064:
[----:B------:R-:W-:Y:S05]  /*1410*/  BSYNC.RECONVERGENT B0 ;  /* 0x0000000000007941 */ /* 0x000fea0003800200 */
.L_x_2063:
        /* <DEDUP_REMOVED lines=10> */
.L_x_2049:
        /* <DEDUP_REMOVED lines=21> */
.L_x_2065:
[----:B------:R-:W1:Y:S01]  /*1610*/  LDCU.64 UR10, c[0x0][0x3b8] ;  /* 0x00007700ff0a77ac */ /* 0x000e620008000a00 */
[----:B------:R-:W-:-:S04]  /*1620*/  UIADD3 UR6, UPT, UPT, UR12, UR13, URZ ;  /* 0x0000000d0c067290 */ /* 0x000fc8000fffe0ff */
[----:B-1----:R-:W-:Y:S02]  /*1630*/  UIMAD.WIDE.U32 UR14, UR6, UR10, URZ ;  /* 0x0000000a060e72a5 */ /* 0x002fe4000f8e00ff */
[----:B------:R-:W-:-:S04]  /*1640*/  UIMAD UR6, UR6, UR11, URZ ;  /* 0x0000000b060672a4 */ /* 0x000fc8000f8e02ff */
[----:B------:R-:W-:Y:S02]  /*1650*/  UIADD3 UR6, UPT, UPT, UR15, UR6, URZ ;  /* 0x000000060f067290 */ /* 0x000fe4000fffe0ff */
.L_x_2066:
        /* <DEDUP_REMOVED lines=39> */
.L_x_2067:
[----:B------:R-:W1:Y:S01]  /*18d0*/  LDCU.64 UR8, c[0x0][0x3c0] ;  /* 0x00007800ff0877ac */ /* 0x000e620008000a00 */
[----:B------:R-:W-:-:S04]  /*18e0*/  UIADD3 UR12, UPT, UPT, UR12, UR13, URZ ;  /* 0x0000000d0c0c7290 */ /* 0x000fc8000fffe0ff */
[----:B-1----:R-:W-:Y:S02]  /*18f0*/  UIMAD.WIDE.U32 UR16, UR12, UR8, URZ ;  /* 0x000000080c1072a5 */ /* 0x002fe4000f8e00ff */
[----:B------:R-:W-:-:S04]  /*1900*/  UIMAD UR5, UR12, UR9, URZ ;  /* 0x000000090c0572a4 */ /* 0x000fc8000f8e02ff */
[----:B------:R-:W-:Y:S01]  /*1910*/  UIADD3 UR5, UPT, UPT, UR17, UR5, URZ ;  /* 0x0000000511057290 */ /* 0x000fe2000fffe0ff */
[----:B------:R-:W-:-:S11]  /*1920*/  UMOV UR4, UR16 ;  /* 0x0000001000047c82 */ /* 0x000fd60008000000 */
.L_x_2068:
[----:B------:R-:W-:Y:S01]  /*1930*/  IMAD.SHL.U32 R241, R212, 0x8, RZ ;  /* 0x00000008d4f17824 */ /* 0x000fe200078e00ff */
[----:B------:R-:W-:Y:S01]  /*1940*/  SHF.R.U32.HI R4, RZ, 0x3, R212 ;  /* 0x00000003ff047819 */ /* 0x000fe200000116d4 */
[----:B------:R-:W1:Y:S01]  /*1950*/  S2UR UR31, SR_CgaCtaId ;  /* 0x00000000001f79c3 */ /* 0x000e620000008800 */
[----:B------:R-:W-:Y:S01]  /*1960*/  SHF.R.S32.HI R231, RZ, 0x1f, R2 ;  /* 0x0000001fffe77819 */ /* 0x000fe20000011402 */
[----:B------:R-:W2:Y:S01]  /*1970*/  LDCU.64 UR16, c[0x0][0x388] ;  /* 0x00007100ff1077ac */ /* 0x000ea20008000a00 */
[C---:B------:R-:W-:Y:S01]  /*1980*/  LOP3.LUT R211, R241.reuse, 0x38, RZ, 0xc0, !PT ;  /* 0x00000038f1d37812 */ /* 0x040fe200078ec0ff */
[C---:B------:R-:W-:Y:S01]  /*1990*/  VIADD R0, R4.reuse, 0x40 ;  /* 0x0000004004007836 */ /* 0x040fe20000000000 */
[----:B------:R-:W-:Y:S01]  /*19a0*/  LOP3.LUT R235, R241, 0x1f8, RZ, 0xc0, !PT ;  /* 0x000001f8f1eb7812 */ /* 0x000fe200078ec0ff */
[----:B------:R-:W3:Y:S01]  /*19b0*/  LDCU.64 UR12, c[0x0][0x3c8] ;  /* 0x00007900ff0c77ac */ /* 0x000ee20008000a00 */
[C---:B------:R-:W-:Y:S01]  /*19c0*/  IADD3 R10, P2, PT, R211.reuse, UR14, RZ ;  /* 0x0000000ed30a7c10 */ /* 0x040fe2000ff5e0ff */
[C---:B------:R-:W-:Y:S01]  /*19d0*/  VIADD R5, R4.reuse, 0x20 ;  /* 0x0000002004057836 */ /* 0x040fe20000000000 */
[----:B------:R-:W-:Y:S01]  /*19e0*/  IADD3 R14, P0, PT, R211, UR4, RZ ;  /* 0x00000004d30e7c10 */ /* 0x000fe2000ff1e0ff */
[----:B------:R-:W4:Y:S01]  /*19f0*/  LDCU.64 UR14, c[0x0][0x390] ;  /* 0x00007200ff0e77ac */ /* 0x000f220008000a00 */
[----:B------:R-:W-:Y:S01]  /*1a00*/  LOP3.LUT R235, R235, 0x38, R212, 0x78, !PT ;  /* 0x00000038ebeb7812 */ /* 0x000fe200078e78d4 */
[----:B------:R-:W-:Y:S01]  /*1a10*/  IMAD.X R11, RZ, RZ, UR6, P2 ;  /* 0x00000006ff0b7e24 */ /* 0x000fe200090e06ff */
[----:B------:R-:W-:Y:S01]  /*1a20*/  BSSY.RECONVERGENT B0, `(.L_x_2069) ;  /* 0x0000050000007945 */ /* 0x000fe20003800200 */
[----:B------:R-:W-:Y:S01]  /*1a30*/  IMAD.X R15, RZ, RZ, UR5, P0 ;  /* 0x00000005ff0f7e24 */ /* 0x000fe200080e06ff */
[----:B------:R-:W5:Y:S01]  /*1a40*/  LDCU.128 UR4, c[0x0][0x3d0] ;  /* 0x00007a00ff0477ac */ /* 0x000f620008000c00 */
[----:B------:R-:W-:Y:S01]  /*1a50*/  IMAD.WIDE.U32 R10, R4, UR10, R10 ;  /* 0x0000000a040a7c25 */ /* 0x000fe2000f8e000a */
[----:B------:R-:W-:Y:S01]  /*1a60*/  IADD3 R12, P0, PT, R211, UR38, RZ ;  /* 0x00000026d30c7c10 */ /* 0x000fe2000ff1e0ff */
[----:B------:R-:W-:-:S02]  /*1a70*/  UIADD3 UR18, UPT, UPT, -UR18, UR21, URZ ;  /* 0x0000001512127290 */ /* 0x000fc4000fffe1ff */
[C---:B------:R-:W-:Y:S01]  /*1a80*/  IMAD.WIDE.U32 R14, R4.reuse, UR8, R14 ;  /* 0x00000008040e7c25 */ /* 0x040fe2000f8e000e */
[----:B------:R-:W-:Y:S01]  /*1a90*/  IADD3.X R13, PT, PT, RZ, UR34, RZ, P0, !PT ;  /* 0x00000022ff0d7c10 */ /* 0x000fe200087fe4ff */
[----:B------:R-:W-:Y:S01]  /*1aa0*/  UMOV UR36, 0x400 ;  /* 0x0000040000247882 */ /* 0x000fe20000000000 */
[----:B------:R-:W-:Y:S01]  /*1ab0*/  UIMAD.WIDE.U32 UR34, UR35, 0x80, URZ ;  /* 0x00000080232278a5 */ /* 0x000fe2000f8e00ff */
[----:B------:R-:W-:Y:S01]  /*1ac0*/  IMAD R11, R4, UR11, R11 ;  /* 0x0000000b040b7c24 */ /* 0x000fe2000f8e020b */
[----:B------:R-:W-:Y:S01]  /*1ad0*/  ISETP.GE.AND P1, PT, R0, UR18, PT ;  /* 0x0000001200007c0c */ /* 0x000fe2000bf26270 */
[----:B------:R-:W-:Y:S01]  /*1ae0*/  IMAD R15, R4, UR9, R15 ;  /* 0x00000009040f7c24 */ /* 0x000fe2000f8e020f */
[----:B------:R-:W-:Y:S01]  /*1af0*/  LOP3.LUT R0, R241, 0x1e00, RZ, 0xc0, !PT ;  /* 0x00001e00f1007812 */ /* 0x000fe200078ec0ff */
[----:B---3--:R-:W-:Y:S01]  /*1b00*/  IMAD.U32 R8, RZ, RZ, UR12 ;  /* 0x0000000cff087e24 */ /* 0x008fe2000f8e00ff */
[----:B------:R-:W-:Y:S02]  /*1b10*/  LOP3.LUT R240, R211, 0x40, RZ, 0xfc, !PT ;  /* 0x00000040d3f07812 */ /* 0x000fe400078efcff */
[----:B------:R-:W-:Y:S01]  /*1b20*/  LOP3.LUT R235, R235, R0, RZ, 0xfc, !PT ;  /* 0x00000000ebeb7212 */ /* 0x000fe200078efcff */
[----:B------:R-:W-:Y:S01]  /*1b30*/  IMAD.WIDE.U32 R8, R8, UR26, R12 ;  /* 0x0000001a08087c25 */ /* 0x000fe2000f8e000c */
[----:B------:R-:W-:-:S02]  /*1b40*/  LOP3.LUT R239, R211, 0x80, RZ, 0xfc, !PT ;  /* 0x00000080d3ef7812 */ /* 0x000fc400078efcff */
[----:B------:R-:W-:Y:S01]  /*1b50*/  LOP3.LUT R238, R211, 0xc0, RZ, 0xfc, !PT ;  /* 0x000000c0d3ee7812 */ /* 0x000fe200078efcff */
[C---:B-----5:R-:W-:Y:S02]  /*1b60*/  IMAD R233, R231.reuse, UR4, RZ ;  /* 0x00000004e7e97c24 */ /* 0x060fe4000f8e02ff */
[----:B------:R-:W-:Y:S02]  /*1b70*/  IMAD R231, R231, UR6, RZ ;  /* 0x00000006e7e77c24 */ /* 0x000fe4000f8e02ff */
[C---:B------:R-:W-:Y:S01]  /*1b80*/  IMAD R233, R2.reuse, UR5, R233 ;  /* 0x0000000502e97c24 */ /* 0x040fe2000f8e02e9 */
[----:B-1----:R-:W-:Y:S01]  /*1b90*/  ULEA UR5, UR31, UR36, 0x18 ;  /* 0x000000241f057291 */ /* 0x002fe2000f8ec0ff */
[C---:B------:R-:W-:Y:S02]  /*1ba0*/  IMAD R231, R2.reuse, UR7, R231 ;  /* 0x0000000702e77c24 */ /* 0x040fe4000f8e02e7 */
[----:B------:R-:W-:Y:S01]  /*1bb0*/  IMAD.WIDE.U32 R10, R2, UR4, R10 ;  /* 0x00000004020a7c25 */ /* 0x000fe2000f8e000a */
[----:B------:R-:W-:-:S02]  /*1bc0*/  USHF.L.U64.HI UR4, UR10, 0x6, UR11 ;  /* 0x000000060a047899 */ /* 0x000fc4000801020b */
[----:B------:R-:W-:Y:S01]  /*1bd0*/  LEA R235, R235, UR5, 0x1 ;  /* 0x00000005ebeb7c11 */ /* 0x000fe2000f8e08ff */
[----:B------:R-:W-:Y:S01]  /*1be0*/  IMAD.WIDE.U32 R2, R2, UR6, R14 ;  /* 0x0000000602027c25 */ /* 0x000fe2000f8e000e */
[----:B--2---:R-:W-:Y:S01]  /*1bf0*/  LEA R234, P2, R10, UR16, 0x1 ;  /* 0x000000100aea7c11 */ /* 0x004fe2000f8408ff */
[----:B------:R-:W-:Y:S02]  /*1c00*/  UIADD3 UR16, UPT, UPT, UR22, -0x1, URZ ;  /* 0xffffffff16107890 */ /* 0x000fe4000fffe0ff */
[----:B------:R-:W-:Y:S01]  /*1c10*/  IMAD.IADD R231, R3, 0x1, R231 ;  /* 0x0000000103e77824 */ /* 0x000fe200078e02e7 */
[----:B----4-:R-:W-:Y:S01]  /*1c20*/  LEA R232, P0, R2, UR14, 0x1 ;  /* 0x0000000e02e87c11 */ /* 0x010fe2000f8008ff */
[----:B------:R-:W-:Y:S01]  /*1c30*/  IMAD.IADD R233, R11, 0x1, R233 ;  /* 0x000000010be97824 */ /* 0x000fe200078e02e9 */
[----:B------:R-:W-:Y:S01]  /*1c40*/  USHF.L.U32 UR14, UR10, 0x6, URZ ;  /* 0x000000060a0e7899 */ /* 0x000fe200080006ff */
[----:B------:R-:W-:Y:S02]  /*1c50*/  LOP3.LUT R3, R4, UR34, RZ, 0xfc, !PT ;  /* 0x0000002204037c12 */ /* 0x000fe4000f8efcff */
[----:B------:R-:W-:Y:S01]  /*1c60*/  LEA.HI.X R231, R2, UR15, R231, 0x1, P0 ;  /* 0x0000000f02e77c11 */ /* 0x000fe200080f0ce7 */
[----:B------:R-:W-:Y:S01]  /*1c70*/  USHF.L.U64.HI UR15, UR10, 0x5, UR11 ;  /* 0x000000050a0f7899 */ /* 0x000fe2000801020b */
[C---:B------:R-:W-:Y:S01]  /*1c80*/  ISETP.GE.AND P0, PT, R4.reuse, UR18, PT ;  /* 0x0000001204007c0c */ /* 0x040fe2000bf06270 */
[----:B------:R-:W-:Y:S01]  /*1c90*/  VIADD R2, R4, 0x60 ;  /* 0x0000006004027836 */ /* 0x000fe20000000000 */
[----:B------:R-:W-:-:S02]  /*1ca0*/  LEA.HI.X R233, R10, UR17, R233, 0x1, P2 ;  /* 0x000000110ae97c11 */ /* 0x000fc400090f0ce9 */
[----:B------:R-:W-:Y:S02]  /*1cb0*/  MOV R10, UR13 ;  /* 0x0000000d000a7c02 */ /* 0x000fe40008000f00 */
[----:B------:R-:W-:-:S03]  /*1cc0*/  ISETP.GE.AND P2, PT, R5, UR18, PT ;  /* 0x0000001205007c0c */ /* 0x000fc6000bf46270 */
[----:B------:R-:W-:-:S04]  /*1cd0*/  IMAD R11, R10, UR26, R9 ;  /* 0x0000001a0a0b7c24 */ /* 0x000fc8000f8e0209 */
[----:B------:R-:W-:Y:S06]  /*1ce0*/  @P0 BRA `(.L_x_2070) ;  /* 0x00000000008c0947 */ /* 0x000fec0003800000 */
        /* <DEDUP_REMOVED lines=35> */
.L_x_2070:
[----:B------:R-:W-:Y:S05]  /*1f20*/  BSYNC.RECONVERGENT B0 ;  /* 0x0000000000007941 */ /* 0x000fea0003800200 */
.L_x_2069:
        /* <DEDUP_REMOVED lines=41> */
.L_x_2072:
[----:B------:R-:W-:Y:S05]  /*21c0*/  BSYNC.RECONVERGENT B0 ;  /* 0x0000000000007941 */ /* 0x000fea0003800200 */
.L_x_2071:
        /* <DEDUP_REMOVED lines=41> */
.L_x_2074:
[----:B------:R-:W-:Y:S05]  /*2460*/  BSYNC.RECONVERGENT B0 ;  /* 0x0000000000007941 */ /* 0x000fea0003800200 */
.L_x_2073:
        /* <DEDUP_REMOVED lines=40> */
.L_x_2076:
[----:B------:R-:W-:Y:S05]  /*26f0*/  BSYNC.RECONVERGENT B0 ;  /* 0x0000000000007941 */ /* 0x000fea0003800200 */
.L_x_2075:
        /* <DEDUP_REMOVED lines=34> */
.L_x_2078:
[----:B------:R-:W-:Y:S05]  /*2920*/  BSYNC.RECONVERGENT B0 ;  /* 0x0000000000007941 */ /* 0x000fea0003800200 */
.L_x_2077:
        /* <DEDUP_REMOVED lines=33> */
.L_x_2080:
[----:B------:R-:W-:Y:S05]  /*2b40*/  BSYNC.RECONVERGENT B0 ;  /* 0x0000000000007941 */ /* 0x000fea0003800200 */
.L_x_2079:
[----:B------:R-:W5:Y:S01]  /*2b50*/  LDCU.64 UR12, c[0x0][0x538] ;  /* 0x0000a700ff0c77ac */ /* 0x000f620008000a00 */
[----:B------:R-:W0:Y:S01]  /*2b60*/  LDGDEPBAR ;  /* 0x00000000000079af */ /* 0x000e220000000000 */
[----:B-----5:R-:W-:-:S04]  /*2b70*/  UISETP.NE.U32.AND UP1, UPT, UR12, URZ, UPT ;  /* 0x000000ff0c00728c */ /* 0x020fc8000bf25070 */
[----:B------:R-:W-:Y:S01]  /*2b80*/  UISETP.NE.AND.EX UP1, UPT, UR13, URZ, UPT, UP1 ;  /* 0x000000ff0d00728c */ /* 0x000fe2000bf25310 */
[C---:B------:R-:W-:Y:S01]  /*2b90*/  IMAD.SHL.U32 R214, R212.reuse, 0x20, RZ ;  /* 0x00000020d4d67824 */ /* 0x040fe200078e00ff */
[----:B------:R-:W-:Y:S01]  /*2ba0*/  SHF.R.U32.HI R215, RZ, 0x1, R212 ;  /* 0x00000001ffd77819 */ /* 0x000fe200000116d4 */
[----:B------:R-:W-:Y:S01]  /*2bb0*/  IMAD.SHL.U32 R166, R212, 0x40, RZ ;  /* 0x00000040d4a67824 */ /* 0x000fe200078e00ff */
[----:B------:R-:W-:-:S04]  /*2bc0*/  DEPBAR.LE SB0, 0x0 ;  /* 0x000080000000791a */ /* 0x000fc80000000000 */
[----:B------:R-:W-:-:S03]  /*2bd0*/  PLOP3.LUT P0, PT, PT, PT, UP1, 0x80, 0x8 ;  /* 0x000000000008781c */ /* 0x000fc60003f0f018 */
        /* <DEDUP_REMOVED lines=8> */
[----:B----4-:R-:W-:-:S03]  /*2c60*/  IMAD.U32 R2, RZ, RZ, UR12 ;  /* 0x0000000cff027e24 */ /* 0x010fc6000f8e00ff */
[----:B------:R-:W4:Y:S01]  /*2c70*/  @UP1 LDCU UR7, c[0x0][0x458] ;  /* 0x00008b00ff0717ac */ /* 0x000f220008000800 */
[----:B------:R-:W-:-:S05]  /*2c80*/  IMAD.U32 R3, RZ, RZ, UR13 ;  /* 0x0000000dff037e24 */ /* 0x000fca000f8e00ff */
[----:B------:R1:W2:Y:S01]  /*2c90*/  @P0 LDG.E R2, desc[UR28][R2.64] ;  /* 0x0000001c02020981 */ /* 0x0002a2000c1e1900 */
[----:B-----5:R-:W-:Y:S01]  /*2ca0*/  UIMAD UR6, UR27, UR6, UR26 ;  /* 0x000000061b0672a4 */ /* 0x020fe2000f8e021a */
[----:B------:R-:W-:Y:S01]  /*2cb0*/  LOP3.LUT R214, R214, 0x7c00, RZ, 0xc0, !PT ;  /* 0x00007c00d6d67812 */ /* 0x000fe200078ec0ff */
[----:B------:R-:W-:Y:S01]  /*2cc0*/  USHF.L.U32 UR26, UR8, 0x6, URZ ;  /* 0x00000006081a7899 */ /* 0x000fe200080006ff */
[----:B------:R-:W-:Y:S01]  /*2cd0*/  BSSY.RECONVERGENT B0, `(.L_x_2081) ;  /* 0x0000039000007945 */ /* 0x000fe20003800200 */
[----:B------:R-:W-:Y:S01]  /*2ce0*/  USHF.L.U32 UR13, UR6, 0x5, URZ ;  /* 0x00000005060d7899 */ /* 0x000fe200080006ff */
[----:B------:R-:W-:Y:S01]  /*2cf0*/  LOP3.LUT R172, R214, 0x200, R166, 0xf8, !PT ;  /* 0x00000200d6ac7812 */ /* 0x000fe200078ef8a6 */
[----:B------:R-:W-:Y:S01]  /*2d00*/  UIMAD.WIDE.U32 UR26, UR26, UR16, URZ ;  /* 0x000000101a1a72a5 */ /* 0x000fe2000f8e00ff */
[----:B------:R-:W-:Y:S01]  /*2d10*/  UMOV UR6, URZ ;  /* 0x000000ff00067c82 */ /* 0x000fe20008000000 */
[----:B----4-:R-:W2:Y:S01]  /*2d20*/  @P0 MUFU.RCP R0, UR7 ;  /* 0x0000000700000d08 */ /* 0x010ea20008001000 */
[----:B------:R-:W-:-:S04]  /*2d30*/  USHF.L.U64.HI UR7, UR8, 0x6, UR9 ;  /* 0x0000000608077899 */ /* 0x000fc80008010209 */
[----:B------:R-:W-:-:S04]  /*2d40*/  UIMAD UR7, UR7, UR16, URZ ;  /* 0x00000010070772a4 */ /* 0x000fc8000f8e02ff */
[----:B------:R-:W-:Y:S01]  /*2d50*/  UIADD3 UR7, UPT, UPT, UR27, UR7, URZ ;  /* 0x000000071b077290 */ /* 0x000fe2000fffe0ff */
[----:B-1----:R-:W-:Y:S01]  /*2d60*/  LOP3.LUT R3, R212, 0x1f, RZ, 0xc0, !PT ;  /* 0x0000001fd4037812 */ /* 0x002fe200078ec0ff */
[----:B------:R-:W-:Y:S03]  /*2d70*/  BAR.SYNC.DEFER_BLOCKING 0x0 ;  /* 0x0000000000007b1d */ /* 0x000fe60000010000 */
[----:B------:R-:W-:Y:S01]  /*2d80*/  IADD3 R3, P2, P1, R6, UR13, R3 ;  /* 0x0000000d06037c10 */ /* 0x000fe2000f95e003 */
[----:B------:R-:W-:Y:S01]  /*2d90*/  USHF.R.S32.HI UR13, URZ, 0x1f, UR13 ;  /* 0x0000001fff0d7899 */ /* 0x000fe2000801140d */
[----:B------:R-:W-:-:S05]  /*2da0*/  LOP3.LUT R6, R211, 0x1c0, R166, 0xf8, !PT ;  /* 0x000001c0d3067812 */ /* 0x000fca00078ef8a6 */
[----:B------:R-:W-:Y:S01]  /*2db0*/  IADD3.X R85, PT, PT, R85, UR13, RZ, P2, P1 ;  /* 0x0000000d55557c10 */ /* 0x000fe200097e24ff */
[----:B--2---:R-:W-:Y:S01]  /*2dc0*/  @P0 FMUL.FTZ R0, R2, R0 ;  /* 0x0000000002000220 */ /* 0x004fe20000410000 */
[----:B------:R-:W-:-:S04]  /*2dd0*/  LOP3.LUT R2, R215, 0x8, RZ, 0xc0, !PT ;  /* 0x00000008d7027812 */ /* 0x000fc800078ec0ff */
[----:B------:R-:W-:Y:S02]  /*2de0*/  @P0 R2UR UR12, R0 ;  /* 0x00000000000c02ca */ /* 0x000fe400000e0000 */
[----:B------:R-:W-:Y:S02]  /*2df0*/  LOP3.LUT R0, R212, 0x4, RZ, 0xc0, !PT ;  /* 0x00000004d4007812 */ /* 0x000fe400078ec0ff */
[----:B------:R-:W-:-:S09]  /*2e00*/  LOP3.LUT R2, R6, R2, RZ, 0x3c, !PT ;  /* 0x0000000206027212 */ /* 0x000fd200078e3cff */
        /* <DEDUP_REMOVED lines=33> */
.L_x_2082:
[----:B------:R2:W-:Y:S04]  /*3020*/  STS.128 [R235+0x18000], RZ ;  /* 0x018000ffeb007388 */ /* 0x0005e80000000c00 */
[----:B------:R2:W-:Y:S04]  /*3030*/  STS.128 [R235+0x1a000], RZ ;  /* 0x01a000ffeb007388 */ /* 0x0005e80000000c00 */
[----:B------:R2:W-:Y:S04]  /*3040*/  STS.128 [R235+0x1c000], RZ ;  /* 0x01c000ffeb007388 */ /* 0x0005e80000000c00 */
[----:B------:R2:W-:Y:S02]  /*3050*/  STS.128 [R235+0x1e000], RZ ;  /* 0x01e000ffeb007388 */ /* 0x0005e40000000c00 */
.L_x_2083:
[----:B------:R-:W-:Y:S05]  /*3060*/  BSYNC.RECONVERGENT B0 ;  /* 0x0000000000007941 */ /* 0x000fea0003800200 */
.L_x_2081:
        /* <DEDUP_REMOVED lines=44> */
.L_x_2085:
[----:B------:R-:W-:Y:S05]  /*3330*/  BSYNC.RECONVERGENT B0 ;  /* 0x0000000000007941 */ /* 0x000fea0003800200 */
.L_x_2084:
[----:B------:R-:W-:Y:S01]  /*3340*/  LDSM.16.M88.4 R72, [R92] ;  /* 0x000000005c48783b */ /* 0x000fe20000000200 */
[----:B------:R-:W-:Y:S01]  /*3350*/  IMAD.MOV.U32 R165, RZ, RZ, 0x20 ;  /* 0x00000020ffa57424 */ /* 0x000fe200078e00ff */
[C---:B------:R-:W-:Y:S01]  /*3360*/  LOP3.LUT P0, R176, R212.reuse, 0x2, RZ, 0xc0, !PT ;  /* 0x00000002d4b07812 */ /* 0x040fe2000780c0ff */
[----:B------:R-:W-:Y:S01]  /*3370*/  VIADD R205, R91, UR5 ;  /* 0x000000055bcd7c36 */ /* 0x000fe20008000000 */
[----:B------:R-:W5:Y:S01]  /*3380*/  LDSM.16.M88.4 R44, [R91+UR5+0x10000] ;  /* 0x010000055b2c783b */ /* 0x000f620008000200 */
[----:B------:R-:W-:Y:S01]  /*3390*/  IMAD.MOV.U32 R167, RZ, RZ, 0x40 ;  /* 0x00000040ffa77424 */ /* 0x000fe200078e00ff */
[----:B------:R-:W-:Y:S01]  /*33a0*/  SEL R84, R165, 0xffffffe0, !P0 ;  /* 0xffffffe0a5547807 */ /* 0x000fe20004000000 */
[----:B------:R-:W-:Y:S01]  /*33b0*/  IMAD.SHL.U32 R184, R212, 0x2, RZ ;  /* 0x00000002d4b87824 */ /* 0x000fe200078e00ff */
[----:B------:R-:W2:Y:S01]  /*33c0*/  LDSM.16.M88.4 R36, [R91+UR5+0x10800] ;  /* 0x010800055b24783b */ /* 0x000ea20008000200 */
[----:B------:R-:W-:Y:S01]  /*33d0*/  ISETP.NE.AND P0, PT, R0, RZ, PT ;  /* 0x000000ff0000720c */ /* 0x000fe20003f05270 */
[----:B------:R-:W-:Y:S01]  /*33e0*/  UIADD3 UR24, UPT, UPT, UR30, UR24, -UR21 ;  /* 0x000000181e187290 */ /* 0x000fe2000fffe815 */
[--C-:B------:R-:W-:Y:S01]  /*33f0*/  IMAD.IADD R90, R92, 0x1, R84.reuse ;  /* 0x000000015c5a7824 */ /* 0x100fe200078e0254 */
[----:B------:R-:W4:Y:S01]  /*3400*/  LDSM.16.M88.4 R28, [R91+UR5+0x11000] ;  /* 0x011000055b1c783b */ /* 0x000f220008000200 */
[----:B------:R-:W-:Y:S01]  /*3410*/  IMAD.IADD R87, R205, 0x1, R84 ;  /* 0x00000001cd577824 */ /* 0x000fe200078e0254 */
[----:B------:R-:W-:Y:S01]  /*3420*/  SEL R167, R167, 0xffffffc0, !P0 ;  /* 0xffffffc0a7a77807 */ /* 0x000fe20004000000 */
[----:B------:R-:W-:Y:S01]  /*3430*/  IMAD.U32 R228, RZ, RZ, UR30 ;  /* 0x0000001effe47e24 */ /* 0x000fe2000f8e00ff */
[----:B---3--:R-:W3:Y:S01]  /*3440*/  LDSM.16.M88.4 R12, [R91+UR5+0x11800] ;  /* 0x011800055b0c783b */ /* 0x008ee20008000200 */
        /* <DEDUP_REMOVED lines=9> */
[----:B------:R-:W1:Y:S04]  /*34e0*/  LDSM.16.M88.4 R16, [R87+0x10800] ;  /* 0x010800005710783b */ /* 0x000e680000000200 */
[----:B------:R-:W1:Y:S04]  /*34f0*/  LDSM.16.M88.4 R56, [R87+0x11000] ;  /* 0x011000005738783b */ /* 0x000e680000000200 */
        /* <DEDUP_REMOVED lines=11> */
[C---:B----4-:R-:W-:Y:S08]  /*35b0*/  HMMA.16816.F32 R32, R72.reuse, R28, RZ ;  /* 0x0000001c4820723c */ /* 0x050ff000000018ff */
[C---:B------:R-:W-:Y:S08]  /*35c0*/  HMMA.16816.F32 R36, R72.reuse, R38, RZ ;  /* 0x000000264824723c */ /* 0x040ff000000018ff */
[C---:B------:R-:W-:Y:S08]  /*35d0*/  HMMA.16816.F32 R28, R72.reuse, R30, RZ ;  /* 0x0000001e481c723c */ /* 0x040ff000000018ff */
[C---:B---3--:R-:W-:Y:S08]  /*35e0*/  HMMA.16816.F32 R24, R72.reuse, R12, RZ ;  /* 0x0000000c4818723c */ /* 0x048ff000000018ff */
[----:B------:R-:W-:Y:S01]  /*35f0*/  HMMA.16816.F32 R72, R72, R14, RZ ;  /* 0x0000000e4848723c */ /* 0x000fe200000018ff */
        /* <DEDUP_REMOVED lines=143> */
[----:B------:R-:W5:Y:S03]  /*3ef0*/  LDSM.16.M88.4 R4, [R87+0x16800] ;  /* 0x016800005704783b */ /* 0x000f660000000200 */
[C---:B---3--:R-:W-:Y:S08]  /*3f00*/  HMMA.16816.F32 R48, R92.reuse, R56, R48 ;  /* 0x000000385c30723c */ /* 0x048ff00000001830 */
[C---:B------:R-:W-:Y:S01]  /*3f10*/  HMMA.16816.F32 R44, R92.reuse, R58, R44 ;  /* 0x0000003a5c2c723c */ /* 0x040fe2000000182c */
[----:B------:R-:W3:Y:S07]  /*3f20*/  LDSM.16.M88.4 R56, [R87+0x17800] ;  /* 0x017800005738783b */ /* 0x000eee0000000200 */
[C---:B--2---:R-:W-:Y:S08]  /*3f30*/  HMMA.16816.F32 R32, R92.reuse, R8, R32 ;  /* 0x000000085c20723c */ /* 0x044ff00000001820 */
[C---:B------:R-:W-:Y:S08]  /*3f40*/  HMMA.16816.F32 R40, R92.reuse, R24, R40 ;  /* 0x000000185c28723c */ /* 0x040ff00000001828 */
[C---:B------:R-:W-:Y:S01]  /*3f50*/  HMMA.16816.F32 R36, R92.reuse, R26, R36 ;  /* 0x0000001a5c24723c */ /* 0x040fe20000001824 */
[----:B------:R-:W-:Y:S07]  /*3f60*/  LDSM.16.M88.4 R24, [R0+0x16800] ;  /* 0x016800000018783b */ /* 0x000fee0000000200 */
[C---:B-1----:R-:W-:Y:S08]  /*3f70*/  HMMA.16816.F32 R60, R92.reuse, R12, R60 ;  /* 0x0000000c5c3c723c */ /* 0x042ff0000000183c */
[C---:B------:R-:W-:Y:S01]  /*3f80*/  HMMA.16816.F32 R72, R92.reuse, R14, R72 ;  /* 0x0000000e5c48723c */ /* 0x040fe20000001848 */
[----:B------:R-:W1:Y:S07]  /*3f90*/  LDSM.16.M88.4 R12, [R0+0x17000] ;  /* 0x01700000000c783b */ /* 0x000e6e0000000200 */
[----:B------:R-:W-:Y:S01]  /*3fa0*/  HMMA.16816.F32 R28, R92, R10, R28 ;  /* 0x0000000a5c1c723c */ /* 0x000fe2000000181c */
[----:B------:R-:W2:Y:S07]  /*3fb0*/  LDSM.16.M88.4 R8, [R0+0x17800] ;  /* 0x017800000008783b */ /* 0x000eae0000000200 */
[C---:B----4-:R-:W-:Y:S08]  /*3fc0*/  HMMA.16816.F32 R48, R52.reuse, R16, R48 ;  /* 0x000000103430723c */ /* 0x050ff00000001830 */
[C---:B------:R-:W-:Y:S01]  /*3fd0*/  HMMA.16816.F32 R44, R52.reuse, R18, R44 ;  /* 0x00000012342c723c */ /* 0x040fe2000000182c */
[----:B------:R-:W4:Y:S07]  /*3fe0*/  LDSM.16.M88.4 R16, [R86+0x16000] ;  /* 0x016000005610783b */ /* 0x000f2e0000000200 */
[C---:B-----5:R-:W-:Y:S01]  /*3ff0*/  HMMA.16816.F32 R32, R52.reuse, R20, R32 ;  /* 0x000000143420723c */ /* 0x060fe20000001820 */
[----:B------:R-:W5:Y:S07]  /*4000*/  S2R R20, SR_CTAID.X ;  /* 0x0000000000147919 */ /* 0x000f6e0000002500 */
[C---:B------:R-:W-:Y:S01]  /*4010*/  HMMA.16816.F32 R76, R52.reuse, R4, R40 ;  /* 0x00000004344c723c */ /* 0x040fe20000001828 */
[----:B------:R-:W-:Y:S07]  /*4020*/  LDSM.16.M88.4 R40, [R86+0x16800] ;  /* 0x016800005628783b */ /* 0x000fee0000000200 */
[C---:B------:R-:W-:Y:S01]  /*4030*/  HMMA.16816.F32 R36, R52.reuse, R6, R36 ;  /* 0x000000063424723c */ /* 0x040fe20000001824 */
[----:B------:R-:W4:Y:S07]  /*4040*/  LDSM.16.M88.4 R4, [R86+0x17000] ;  /* 0x017000005604783b */ /* 0x000f2e0000000200 */
[C---:B---3--:R-:W-:Y:S08]  /*4050*/  HMMA.16816.F32 R60, R52.reuse, R56, R60 ;  /* 0x00000038343c723c */ /* 0x048ff0000000183c */
[----:B------:R-:W-:Y:S01]  /*4060*/  HMMA.16816.F32 R72, R52, R58, R72 ;  /* 0x0000003a3448723c */ /* 0x000fe20000001848 */
[----:B-----5:R-:W-:-:S04]  /*4070*/  IMAD R248, R20, 0x8, R248 ;  /* 0x0000000814f87824 */ /* 0x020fc800078e02f8 */
[----:B------:R-:W-:-:S03]  /*4080*/  IMAD.WIDE.U32 R248, R248, -0x326172a9, RZ ;  /* 0xcd9e8d57f8f87825 */ /* 0x000fc600078e00ff */
[----:B------:R-:W-:Y:S02]  /*4090*/  HMMA.16816.F32 R48, R68, R64, R48 ;  /* 0x000000404430723c */ /* 0x000fe40000001830 */
[----:B------:R-:W-:-:S06]  /*40a0*/  LOP3.LUT R85, R85, UR32, R249, 0x96, !PT ;  /* 0x0000002055557c12 */ /* 0x000fcc000f8e96f9 */
[C---:B-1----:R-:W-:Y:S08]  /*40b0*/  HMMA.16816.F32 R32, R68.reuse, R12, R32 ;  /* 0x0000000c4420723c */ /* 0x042ff00000001820 */
[----:B--2---:R-:W-:Y:S01]  /*40c0*/  HMMA.16816.F32 R60, R68, R8, R60 ;  /* 0x00000008443c723c */ /* 0x004fe2000000183c */
[----:B------:R-:W-:Y:S01]  /*40d0*/  SHF.R.U32.HI R8, RZ, 0x2, R212 ;  /* 0x00000002ff087819 */ /* 0x000fe200000116d4 */
[----:B------:R-:W-:-:S03]  /*40e0*/  IMAD.U32 R9, RZ, RZ, UR16 ;  /* 0x00000010ff097e24 */ /* 0x000fc6000f8e00ff */
[----:B------:R-:W-:Y:S01]  /*40f0*/  LOP3.LUT R8, R8, 0x7, RZ, 0xc0, !PT ;  /* 0x0000000708087812 */ /* 0x000fe200078ec0ff */
[----:B------:R-:W-:Y:S02]  /*4100*/  IMAD R9, R9, 0x40, R185 ;  /* 0x0000004009097824 */ /* 0x000fe400078e02b9 */
[----:B------:R-:W-:Y:S01]  /*4110*/  HMMA.16816.F32 R72, R68, R10, R72 ;  /* 0x0000000a4448723c */ /* 0x000fe20000001848 */
[----:B------:R-:W-:Y:S01]  /*4120*/  LOP3.LUT R10, R215, 0x1f0, RZ, 0xc0, !PT ;  /* 0x000001f0d70a7812 */ /* 0x000fe200078ec0ff */
[C---:B------:R-:W-:Y:S02]  /*4130*/  VIADD R11, R9.reuse, UR21 ;  /* 0x00000015090b7c36 */ /* 0x040fe40008000000 */
[C---:B------:R-:W-:Y:S02]  /*4140*/  VIADD R13, R9.reuse, 0x19 ;  /* 0x00000019090d7836 */ /* 0x040fe40000000000 */
[----:B------:R-:W-:Y:S02]  /*4150*/  IMAD R10, R20, 0x80, R10 ;  /* 0x00000080140a7824 */ /* 0x000fe400078e020a */
[----:B------:R-:W-:Y:S01]  /*4160*/  HMMA.16816.F32 R28, R52, R22, R28 ;  /* 0x00000016341c723c */ /* 0x000fe2000000181c */
[----:B------:R-:W-:-:S02]  /*4170*/  VIADD R23, R9, 0x1 ;  /* 0x0000000109177836 */ /* 0x000fc40000000000 */
[----:B------:R-:W-:Y:S02]  /*4180*/  IMAD.IADD R10, R8, 0x1, R10 ;  /* 0x00000001080a7824 */ /* 0x000fe400078e020a */
[C---:B------:R-:W-:Y:S02]  /*4190*/  VIADD R8, R9.reuse, 0x38 ;  /* 0x0000003809087836 */ /* 0x040fe40000000000 */
[----:B------:R-:W-:Y:S01]  /*41a0*/  VIADD R230, R10, UR30 ;  /* 0x0000001e0ae67c36 */ /* 0x000fe20008000000 */
[----:B------:R-:W-:Y:S01]  /*41b0*/  HMMA.16816.F32 R36, R68, R26, R36 ;  /* 0x0000001a4424723c */ /* 0x000fe20000001824 */
[----:B------:R-:W-:Y:S02]  /*41c0*/  VIADD R12, R8, UR21 ;  /* 0x00000015080c7c36 */ /* 0x000fe40008000000 */
[C---:B------:R-:W-:Y:S02]  /*41d0*/  VIADD R20, R9.reuse, 0x8 ;  /* 0x0000000809147836 */ /* 0x040fe40000000000 */
[C---:B------:R-:W-:Y:S01]  /*41e0*/  VIADD R22, R9.reuse, 0x10 ;  /* 0x0000001009167836 */ /* 0x040fe20000000000 */
[C-C-:B------:R-:W-:Y:S01]  /*41f0*/  IADD3 R27, PT, PT, R230.reuse, 0x30, -R12.reuse ;  /* 0x00000030e61b7810 */ /* 0x140fe20007ffe80c */
[C---:B------:R-:W-:Y:S01]  /*4200*/  VIADD R26, R9.reuse, 0x28 ;  /* 0x00000028091a7836 */ /* 0x040fe20000000000 */
[----:B----4-:R-:W-:Y:S01]  /*4210*/  HMMA.16816.F32 R48, R88, R16, R48 ;  /* 0x000000105830723c */ /* 0x010fe20000001830 */
[----:B------:R-:W-:Y:S01]  /*4220*/  IADD3 R21, PT, PT, R230, 0x37, -R12 ;  /* 0x00000037e6157810 */ /* 0x000fe20007ffe80c */
[C---:B------:R-:W-:Y:S01]  /*4230*/  VIADD R17, R9.reuse, 0x30 ;  /* 0x0000003009117836 */ /* 0x040fe20000000000 */
[----:B------:R-:W-:Y:S01]  /*4240*/  IABS R27, R27 ;  /* 0x0000001b001b7213 */ /* 0x000fe20000000000 */
[----:B------:R-:W-:Y:S01]  /*4250*/  VIADD R16, R9, 0x31 ;  /* 0x0000003109107836 */ /* 0x000fe20000000000 */
[----:B------:R-:W-:-:S02]  /*4260*/  IABS R21, R21 ;  /* 0x0000001500157213 */ /* 0x000fc40000000000 */
[----:B------:R-:W-:Y:S01]  /*4270*/  I2FP.F32.S32 R27, R27 ;  /* 0x0000001b001b7245 */ /* 0x000fe20000201400 */
[----:B------:R-:W-:Y:S01]  /*4280*/  HMMA.16816.F32 R32, R88, R4, R32 ;  /* 0x000000045820723c */ /* 0x000fe20000001820 */
[C---:B------:R-:W-:Y:S01]  /*4290*/  IMAD.IADD R4, R230.reuse, 0x1, -R11 ;  /* 0x00000001e6047824 */ /* 0x040fe200078e0a0b */
[----:B------:R-:W-:Y:S02]  /*42a0*/  IADD3 R213, PT, PT, R230, 0x18, -R12 ;  /* 0x00000018e6d57810 */ /* 0x000fe40007ffe80c */
[----:B------:R-:W-:Y:S02]  /*42b0*/  I2FP.F32.S32 R21, R21 ;  /* 0x0000001500157245 */ /* 0x000fe40000201400 */
[----:B------:R-:W-:Y:S02]  /*42c0*/  IABS R4, R4 ;  /* 0x0000000400047213 */ /* 0x000fe40000000000 */
[----:B------:R-:W-:Y:S01]  /*42d0*/  HMMA.16816.F32 R44, R68, R66, R44 ;  /* 0x00000042442c723c */ /* 0x000fe2000000182c */
[----:B------:R-:W-:-:S02]  /*42e0*/  IABS R213, R213 ;  /* 0x000000d500d57213 */ /* 0x000fc40000000000 */
[----:B------:R-:W-:Y:S01]  /*42f0*/  I2FP.F32.S32 R4, R4 ;  /* 0x0000000400047245 */ /* 0x000fe20000201400 */
[----:B------:R-:W-:Y:S01]  /*4300*/  FFMA.FTZ R21, R21, -UR6, R49 ;  /* 0x8000000615157c23 */ /* 0x000fe20008010031 */
[----:B------:R-:W-:Y:S02]  /*4310*/  I2FP.F32.S32 R213, R213 ;  /* 0x000000d500d57245 */ /* 0x000fe40000201400 */
[----:B------:R-:W-:Y:S01]  /*4320*/  IADD3 R49, PT, PT, R230, 0x17, -R12 ;  /* 0x00000017e6317810 */ /* 0x000fe20007ffe80c */
[----:B------:R-:W-:Y:S01]  /*4330*/  HMMA.16816.F32 R28, R68, R14, R28 ;  /* 0x0000000e441c723c */ /* 0x000fe2000000181c */
[----:B------:R-:W-:Y:S01]  /*4340*/  FFMA.FTZ R48, R4, -UR6, R48 ;  /* 0x8000000604307c23 */ /* 0x000fe20008010030 */
[C---:B------:R-:W-:Y:S01]  /*4350*/  IADD3 R4, PT, PT, R230.reuse, 0x1f, -R12 ;  /* 0x0000001fe6047810 */ /* 0x040fe20007ffe80c */
[----:B------:R-:W-:Y:S02]  /*4360*/  VIADD R14, R9, 0x11 ;  /* 0x00000011090e7836 */ /* 0x000fe40000000000 */
[----:B------:R-:W-:Y:S01]  /*4370*/  FFMA.FTZ R213, R213, -UR6, R32 ;  /* 0x80000006d5d57c23 */ /* 0x000fe20008010020 */
[C---:B------:R-:W-:Y:S01]  /*4380*/  VIADD R15, R9.reuse, 0x18 ;  /* 0x00000018090f7836 */ /* 0x040fe20000000000 */
[----:B------:R-:W-:Y:S01]  /*4390*/  IABS R4, R4 ;  /* 0x0000000400047213 */ /* 0x000fe20000000000 */
[C---:B------:R-:W-:Y:S01]  /*43a0*/  VIADD R32, R9.reuse, 0x21 ;  /* 0x0000002109207836 */ /* 0x040fe20000000000 */
[----:B------:R-:W-:Y:S01]  /*43b0*/  HMMA.16816.F32 R36, R88, R42, R36 ;  /* 0x0000002a5824723c */ /* 0x000fe20000001824 */
[----:B------:R-:W-:Y:S01]  /*43c0*/  IADD3 R42, PT, PT, R230, 0x28, -R12 ;  /* 0x00000028e62a7810 */ /* 0x000fe20007ffe80c */
[----:B------:R-:W-:Y:S01]  /*43d0*/  VIADD R43, R10, UR24 ;  /* 0x000000180a2b7c36 */ /* 0x000fe20008000000 */
[----:B------:R-:W-:Y:S01]  /*43e0*/  I2FP.F32.S32 R4, R4 ;  /* 0x0000000400047245 */ /* 0x000fe20000201400 */
[----:B------:R-:W-:Y:S01]  /*43f0*/  VIADD R10, R9, 0x39 ;  /* 0x00000039090a7836 */ /* 0x000fe20000000000 */
[----:B------:R-:W-:-:S02]  /*4400*/  IABS R42, R42 ;  /* 0x0000002a002a7213 */ /* 0x000fc40000000000 */
[----:B------:R-:W-:Y:S01]  /*4410*/  VIADDMNMX R229, R43, 0x1, R228, PT ;  /* 0x000000012be57846 */ /* 0x000fe200038001e4 */
[----:B------:R-:W-:Y:S01]  /*4420*/  HMMA.16816.F32 R76, R68, R24, R76 ;  /* 0x00000018444c723c */ /* 0x000fe2000000184c */
[----:B------:R-:W-:Y:S01]  /*4430*/  IADD3 R25, PT, PT, R230, 0x2f, -R12 ;  /* 0x0000002fe6197810 */ /* 0x000fe20007ffe80c */
[C---:B------:R-:W-:Y:S01]  /*4440*/  VIADD R24, R9.reuse, 0x29 ;  /* 0x0000002909187836 */ /* 0x040fe20000000000 */
[----:B------:R-:W-:Y:S02]  /*4450*/  I2FP.F32.S32 R42, R42 ;  /* 0x0000002a002a7245 */ /* 0x000fe40000201400 */
[----:B------:R-:W-:Y:S02]  /*4460*/  IABS R25, R25 ;  /* 0x0000001900197213 */ /* 0x000fe40000000000 */
[C---:B------:R-:W-:Y:S01]  /*4470*/  ISETP.GE.AND P0, PT, R9.reuse, R229, PT ;  /* 0x000000e50900720c */ /* 0x040fe20003f06270 */
[----:B------:R-:W-:Y:S01]  /*4480*/  HMMA.16816.F32 R44, R88, R18, R44 ;  /* 0x00000012582c723c */ /* 0x000fe2000000182c */
[----:B------:R-:W-:Y:S01]  /*4490*/  I2FP.F32.S32 R25, R25 ;  /* 0x0000001900197245 */ /* 0x000fe20000201400 */
[----:B------:R-:W-:-:S02]  /*44a0*/  VIADD R19, R9, 0x9 ;  /* 0x0000000909137836 */ /* 0x000fc40000000000 */
[----:B------:R-:W-:Y:S01]  /*44b0*/  FFMA.FTZ R37, R4, -UR6, R37 ;  /* 0x8000000604257c23 */ /* 0x000fe20008010025 */
[----:B------:R-:W-:Y:S02]  /*44c0*/  IABS R49, R49 ;  /* 0x0000003100317213 */ /* 0x000fe40000000000 */
[----:B------:R-:W-:Y:S01]  /*44d0*/  VIADDMNMX R228, R43, 0x9, R228, PT ;  /* 0x000000092be47846 */ /* 0x000fe200038001e4 */
[----:B------:R-:W-:Y:S01]  /*44e0*/  HMMA.16816.F32 R28, R88, R6, R28 ;  /* 0x00000006581c723c */ /* 0x000fe2000000181c */
[----:B------:R-:W1:Y:S01]  /*44f0*/  LDSM.16.M88.4 R4, [R86+0x17800] ;  /* 0x017800005604783b */ /* 0x000e620000000200 */
[----:B------:R-:W-:Y:S01]  /*4500*/  I2FP.F32.S32 R49, R49 ;  /* 0x0000003100317245 */ /* 0x000fe20000201400 */
[----:B------:R-:W-:-:S04]  /*4510*/  DEPBAR.LE SB0, 0x0 ;  /* 0x000080000000791a */ /* 0x000fc80000000000 */
[----:B------:R-:W-:Y:S01]  /*4520*/  FFMA.FTZ R33, R49, -UR6, R33 ;  /* 0x8000000631217c23 */ /* 0x000fe20008010021 */
[----:B------:R-:W-:Y:S01]  /*4530*/  HMMA.16816.F32 R76, R88, R40, R76 ;  /* 0x00000028584c723c */ /* 0x000fe2000000184c */
[C---:B------:R-:W-:Y:S02]  /*4540*/  IADD3 R40, PT, PT, R230.reuse, 0x20, -R12 ;  /* 0x00000020e6287810 */ /* 0x040fe40007ffe80c */
[----:B------:R-:W-:Y:S01]  /*4550*/  FFMA.FTZ R27, R27, -UR6, R44 ;  /* 0x800000061b1b7c23 */ /* 0x000fe2000801002c */
[C---:B------:R-:W-:Y:S01]  /*4560*/  IADD3 R41, PT, PT, R230.reuse, 0x27, -R12 ;  /* 0x00000027e6297810 */ /* 0x040fe20007ffe80c */
[----:B------:R-:W-:Y:S01]  /*4570*/  VIADD R44, R230, -UR23 ;  /* 0x80000017e62c7c36 */ /* 0x000fe20008000000 */
[----:B------:R-:W-:Y:S01]  /*4580*/  IABS R40, R40 ;  /* 0x0000002800287213 */ /* 0x000fe20000000000 */
[----:B------:R-:W-:Y:S01]  /*4590*/  FFMA.FTZ R25, R25, -UR6, R45 ;  /* 0x8000000619197c23 */ /* 0x000fe2000801002d */
[----:B------:R-:W-:Y:S02]  /*45a0*/  IABS R41, R41 ;  /* 0x0000002900297213 */ /* 0x000fe40000000000 */
[----:B------:R-:W-:-:S02]  /*45b0*/  I2FP.F32.S32 R40, R40 ;  /* 0x0000002800287245 */ /* 0x000fc40000201400 */
[----:B------:R-:W-:Y:S02]  /*45c0*/  ISETP.GT.AND P1, PT, R44, R9, PT ;  /* 0x000000092c00720c */ /* 0x000fe40003f24270 */
[----:B------:R-:W-:Y:S01]  /*45d0*/  I2FP.F32.S32 R41, R41 ;  /* 0x0000002900297245 */ /* 0x000fe20000201400 */
[----:B------:R-:W-:Y:S01]  /*45e0*/  FFMA.FTZ R40, R40, -UR6, R36 ;  /* 0x8000000628287c23 */ /* 0x000fe20008010024 */
[----:B------:R-:W-:Y:S01]  /*45f0*/  VIADD R36, R9, 0x20 ;  /* 0x0000002009247836 */ /* 0x000fe20000000000 */
[----:B------:R-:W-:Y:S02]  /*4600*/  ISETP.GT.AND P5, PT, R44, R23, PT ;  /* 0x000000172c00720c */ /* 0x000fe40003fa4270 */
[----:B------:R-:W-:Y:S01]  /*4610*/  FSEL R18, R48, -INF , !P1 ;  /* 0xff80000030127808 */ /* 0x000fe20004800000 */
[----:B------:R-:W-:Y:S01]  /*4620*/  FFMA.FTZ R42, R42, -UR6, R76 ;  /* 0x800000062a2a7c23 */ /* 0x000fe2000801004c */
[----:B------:R-:W-:Y:S01]  /*4630*/  IADD3 R48, PT, PT, R230, 0x10, -R12 ;  /* 0x00000010e6307810 */ /* 0x000fe20007ffe80c */
[----:B------:R-:W-:Y:S01]  /*4640*/  FFMA.FTZ R41, R41, -UR6, R77 ;  /* 0x8000000629297c23 */ /* 0x000fe2000801004d */
[----:B------:R-:W-:-:S02]  /*4650*/  FSEL R18, R18, -INF , !P0 ;  /* 0xff80000012127808 */ /* 0x000fc40004000000 */
[----:B------:R-:W-:Y:S02]  /*4660*/  FSEL R21, R21, -INF , !P5 ;  /* 0xff80000015157808 */ /* 0x000fe40006800000 */
[C---:B------:R-:W-:Y:S02]  /*4670*/  ISETP.GT.AND P3, PT, R44.reuse, R20, PT ;  /* 0x000000142c00720c */ /* 0x040fe40003f64270 */
[C---:B------:R-:W-:Y:S02]  /*4680*/  ISETP.GT.AND P2, PT, R44.reuse, R19, PT ;  /* 0x000000132c00720c */ /* 0x040fe40003f44270 */
[C---:B------:R-:W-:Y:S02]  /*4690*/  ISETP.GT.AND P4, PT, R44.reuse, R22, PT ;  /* 0x000000162c00720c */ /* 0x040fe40003f84270 */
[C---:B------:R-:W-:Y:S01]  /*46a0*/  ISETP.GT.AND P6, PT, R44.reuse, R14, PT ;  /* 0x0000000e2c00720c */ /* 0x040fe20003fc4270 */
[----:B-1----:R-:W-:Y:S01]  /*46b0*/  HMMA.16816.F32 R60, R88, R4, R60 ;  /* 0x00000004583c723c */ /* 0x002fe2000000183c */
[----:B------:R-:W-:-:S02]  /*46c0*/  ISETP.GT.AND P1, PT, R44, R15, PT ;  /* 0x0000000f2c00720c */ /* 0x000fc40003f24270 */
[C---:B------:R-:W-:Y:S02]  /*46d0*/  ISETP.GT.AND P0, PT, R44.reuse, R13, PT ;  /* 0x0000000d2c00720c */ /* 0x040fe40003f04270 */
[----:B------:R-:W-:Y:S02]  /*46e0*/  ISETP.GT.AND P5, PT, R44, R36, PT ;  /* 0x000000242c00720c */ /* 0x000fe40003fa4270 */
[----:B------:R-:W-:Y:S01]  /*46f0*/  IABS R48, R48 ;  /* 0x0000003000307213 */ /* 0x000fe20000000000 */
[----:B------:R-:W-:Y:S01]  /*4700*/  HMMA.16816.F32 R72, R88, R6, R72 ;  /* 0x000000065848723c */ /* 0x000fe20000001848 */
[----:B------:R-:W-:Y:S02]  /*4710*/  IADD3 R45, PT, PT, R230, 0xf, -R12 ;  /* 0x0000000fe62d7810 */ /* 0x000fe40007ffe80c */
[----:B------:R-:W-:Y:S02]  /*4720*/  FSEL R27, R27, -INF , !P3 ;  /* 0xff8000001b1b7808 */ /* 0x000fe40005800000 */
[----:B------:R-:W-:-:S02]  /*4730*/  FSEL R25, R25, -INF , !P2 ;  /* 0xff80000019197808 */ /* 0x000fc40005000000 */
[----:B------:R-:W-:Y:S02]  /*4740*/  FSEL R42, R42, -INF , !P4 ;  /* 0xff8000002a2a7808 */ /* 0x000fe40006000000 */
[----:B------:R-:W-:Y:S02]  /*4750*/  FSEL R41, R41, -INF , !P6 ;  /* 0xff80000029297808 */ /* 0x000fe40007000000 */
[----:B------:R-:W-:Y:S02]  /*4760*/  FSEL R40, R40, -INF , !P1 ;  /* 0xff80000028287808 */ /* 0x000fe40004800000 */
[----:B------:R-:W-:Y:S02]  /*4770*/  FSEL R37, R37, -INF , !P0 ;  /* 0xff80000025257808 */ /* 0x000fe40004000000 */
[----:B------:R-:W-:Y:S02]  /*4780*/  FSEL R213, R213, -INF , !P5 ;  /* 0xff800000d5d57808 */ /* 0x000fe40006800000 */
[----:B------:R-:W-:-:S02]  /*4790*/  I2FP.F32.S32 R48, R48 ;  /* 0x0000003000307245 */ /* 0x000fc40000201400 */
[C---:B------:R-:W-:Y:S02]  /*47a0*/  ISETP.GT.AND P3, PT, R44.reuse, R32, PT ;  /* 0x000000202c00720c */ /* 0x040fe40003f64270 */
[----:B------:R-:W-:Y:S01]  /*47b0*/  ISETP.GT.AND P2, PT, R44, R26, PT ;  /* 0x0000001a2c00720c */ /* 0x000fe20003f44270 */
[----:B------:R-:W-:Y:S01]  /*47c0*/  FFMA.FTZ R48, R48, -UR6, R28 ;  /* 0x8000000630307c23 */ /* 0x000fe2000801001c */
[C---:B------:R-:W-:Y:S02]  /*47d0*/  ISETP.GT.AND P4, PT, R44.reuse, R24, PT ;  /* 0x000000182c00720c */ /* 0x040fe40003f84270 */
[C---:B------:R-:W-:Y:S02]  /*47e0*/  ISETP.GT.AND P6, PT, R44.reuse, R17, PT ;  /* 0x000000112c00720c */ /* 0x040fe40003fc4270 */
[C---:B------:R-:W-:Y:S01]  /*47f0*/  ISETP.GT.AND P1, PT, R44.reuse, R16, PT ;  /* 0x000000102c00720c */ /* 0x040fe20003f24270 */
[----:B------:R-:W-:Y:S01]  /*4800*/  BAR.SYNC.DEFER_BLOCKING 0x0 ;  /* 0x0000000000007b1d */ /* 0x000fe20000010000 */
[----:B------:R-:W-:-:S02]  /*4810*/  ISETP.GT.AND P0, PT, R44, R8, PT ;  /* 0x000000082c00720c */ /* 0x000fc40003f04270 */
[----:B------:R-:W-:Y:S01]  /*4820*/  ISETP.GT.AND P5, PT, R44, R10, PT ;  /* 0x0000000a2c00720c */ /* 0x000fe20003fa4270 */
[----:B------:R-:W-:Y:S01]  /*4830*/  VIADD R44, R230, 0x8 ;  /* 0x00000008e62c7836 */ /* 0x000fe20000000000 */
[----:B------:R-:W-:Y:S02]  /*4840*/  IABS R45, R45 ;  /* 0x0000002d002d7213 */ /* 0x000fe40000000000 */
[----:B------:R-:W-:Y:S01]  /*4850*/  FSEL R206, R33, -INF , !P3 ;  /* 0xff80000021ce7808 */ /* 0x000fe20005800000 */
[C---:B------:R-:W-:Y:S01]  /*4860*/  VIADD R28, R44.reuse, -UR23 ;  /* 0x800000172c1c7c36 */ /* 0x040fe20008000000 */
[----:B------:R-:W-:Y:S01]  /*4870*/  I2FP.F32.S32 R203, R45 ;  /* 0x0000002d00cb7245 */ /* 0x000fe20000201400 */
[----:B------:R-:W-:Y:S01]  /*4880*/  IMAD.IADD R55, R44, 0x1, -R11 ;  /* 0x000000012c377824 */ /* 0x000fe200078e0a0b */
[----:B------:R-:W-:Y:S01]  /*4890*/  FSEL R204, R48, -INF , !P2 ;  /* 0xff80000030cc7808 */ /* 0x000fe20005000000 */
[----:B------:R-:W-:Y:S01]  /*48a0*/  IMAD.IADD R11, R44, 0x1, -R12 ;  /* 0x000000012c0b7824 */ /* 0x000fe200078e0a0c */
[----:B------:R-:W-:Y:S01]  /*48b0*/  ISETP.GT.AND P3, PT, R28, R9, PT ;  /* 0x000000091c00720c */ /* 0x000fe20003f64270 */
[----:B------:R-:W-:Y:S01]  /*48c0*/  FFMA.FTZ R203, R203, -UR6, R29 ;  /* 0x80000006cbcb7c23 */ /* 0x000fe2000801001d */
[----:B------:R-:W-:-:S02]  /*48d0*/  ISETP.GE.AND P2, PT, R9, R228, PT ;  /* 0x000000e40900720c */ /* 0x000fc40003f46270 */
[--C-:B------:R-:W-:Y:S02]  /*48e0*/  IADD3 R57, PT, PT, R230, 0x8, -R12.reuse ;  /* 0x00000008e6397810 */ /* 0x100fe40007ffe80c */
        /* <DEDUP_REMOVED lines=16> */
[----:B------:R-:W-:Y:S02]  /*49f0*/  IADD3 R12, PT, PT, R230, -0x1, -R12 ;  /* 0xffffffffe60c7810 */ /* 0x000fe40007ffe80c */
        /* <DEDUP_REMOVED lines=22> */
[----:B------:R-:W-:Y:S01]  /*4b60*/  ISETP.GT.AND P4, PT, R28, R23, PT ;  /* 0x000000171c00720c */ /* 0x000fe20003f84270 */
[----:B------:R-:W-:Y:S01]  /*4b70*/  FFMA.FTZ R46, R53, -UR6, R46 ;  /* 0x80000006352e7c23 */ /* 0x000fe2000801002e */
[----:B------:R-:W-:Y:S02]  /*4b80*/  IABS R49, R49 ;  /* 0x0000003100317213 */ /* 0x000fe40000000000 */
[----:B------:R-:W-:Y:S02]  /*4b90*/  I2FP.F32.S32 R52, R52 ;  /* 0x0000003400347245 */ /* 0x000fe40000201400 */
[----:B------:R-:W-:-:S02]  /*4ba0*/  FSEL R201, R57, -INF , !P6 ;  /* 0xff80000039c97808 */ /* 0x000fc40007000000 */
[----:B------:R-:W-:Y:S01]  /*4bb0*/  FSEL R50, R50, -INF , !P3 ;  /* 0xff80000032327808 */ /* 0x000fe20005800000 */
[----:B------:R-:W-:Y:S01]  /*4bc0*/  FFMA.FTZ R47, R52, -UR6, R47 ;  /* 0x80000006342f7c23 */ /* 0x000fe2000801002f */
[C---:B------:R-:W-:Y:S02]  /*4bd0*/  ISETP.GE.AND P6, PT, R23.reuse, R229, PT ;  /* 0x000000e51700720c */ /* 0x040fe40003fc6270 */
[----:B------:R-:W-:Y:S02]  /*4be0*/  FSEL R200, R56, -INF , !P1 ;  /* 0xff80000038c87808 */ /* 0x000fe40004800000 */
[----:B------:R-:W-:Y:S02]  /*4bf0*/  FSEL R199, R44, -INF , !P0 ;  /* 0xff8000002cc77808 */ /* 0x000fe40004000000 */
[----:B------:R-:W-:Y:S02]  /*4c00*/  FSEL R198, R12, -INF , !P5 ;  /* 0xff8000000cc67808 */ /* 0x000fe40006800000 */
[----:B------:R-:W-:-:S02]  /*4c10*/  ISETP.GE.AND P1, PT, R23, R228, PT ;  /* 0x000000e41700720c */ /* 0x000fc40003f26270 */
[----:B------:R-:W-:Y:S02]  /*4c20*/  ISETP.GT.AND P0, PT, R28, R20, PT ;  /* 0x000000141c00720c */ /* 0x000fe40003f04270 */
[C---:B------:R-:W-:Y:S02]  /*4c30*/  ISETP.GE.AND P5, PT, R20.reuse, R229, PT ;  /* 0x000000e51400720c */ /* 0x040fe40003fa6270 */
[----:B------:R-:W-:Y:S02]  /*4c40*/  ISETP.GE.AND P3, PT, R20, R228, PT ;  /* 0x000000e41400720c */ /* 0x000fe40003f66270 */
[----:B------:R-:W-:Y:S02]  /*4c50*/  FSEL R51, R51, -INF , !P4 ;  /* 0xff80000033337808 */ /* 0x000fe40006000000 */
[----:B------:R-:W-:Y:S02]  /*4c60*/  I2FP.F32.S32 R49, R49 ;  /* 0x0000003100317245 */ /* 0x000fe40000201400 */
[----:B------:R-:W-:-:S02]  /*4c70*/  FSEL R20, R50, -INF , !P2 ;  /* 0xff80000032147808 */ /* 0x000fc40005000000 */
[----:B------:R-:W-:Y:S01]  /*4c80*/  ISETP.GT.AND P2, PT, R28, R19, PT ;  /* 0x000000131c00720c */ /* 0x000fe20003f44270 */
[----:B------:R-:W-:Y:S01]  /*4c90*/  FFMA.FTZ R49, R49, -UR6, R78 ;  /* 0x8000000631317c23 */ /* 0x000fe2000801004e */
[----:B------:R-:W-:Y:S02]  /*4ca0*/  FSEL R21, R21, -INF , !P6 ;  /* 0xff80000015157808 */ /* 0x000fe40007000000 */
[C---:B------:R-:W-:Y:S02]  /*4cb0*/  ISETP.GE.AND P6, PT, R19.reuse, R229, PT ;  /* 0x000000e51300720c */ /* 0x040fe40003fc6270 */
[----:B------:R-:W-:Y:S02]  /*4cc0*/  ISETP.GE.AND P4, PT, R19, R228, PT ;  /* 0x000000e41300720c */ /* 0x000fe40003f86270 */
[----:B------:R-:W-:Y:S02]  /*4cd0*/  IABS R48, R48 ;  /* 0x0000003000307213 */ /* 0x000fe40000000000 */
[----:B------:R-:W-:-:S02]  /*4ce0*/  FSEL R19, R51, -INF , !P1 ;  /* 0xff80000033137808 */ /* 0x000fc40004800000 */
[----:B------:R-:W-:Y:S02]  /*4cf0*/  FSEL R27, R27, -INF , !P5 ;  /* 0xff8000001b1b7808 */ /* 0x000fe40006800000 */
[----:B------:R-:W-:Y:S02]  /*4d00*/  FSEL R23, R46, -INF , !P0 ;  /* 0xff8000002e177808 */ /* 0x000fe40004000000 */
[----:B------:R-:W-:Y:S02]  /*4d10*/  ISETP.GT.AND P1, PT, R28, R22, PT ;  /* 0x000000161c00720c */ /* 0x000fe40003f24270 */
[C---:B------:R-:W-:Y:S02]  /*4d20*/  ISETP.GE.AND P5, PT, R22.reuse, R229, PT ;  /* 0x000000e51600720c */ /* 0x040fe40003fa6270 */
[----:B------:R-:W-:Y:S02]  /*4d30*/  ISETP.GE.AND P0, PT, R22, R228, PT ;  /* 0x000000e41600720c */ /* 0x000fe40003f06270 */
[----:B------:R-:W-:-:S02]  /*4d40*/  FSEL R22, R47, -INF , !P2 ;  /* 0xff8000002f167808 */ /* 0x000fc40005000000 */
[----:B------:R-:W-:Y:S02]  /*4d50*/  FSEL R25, R25, -INF , !P6 ;  /* 0xff80000019197808 */ /* 0x000fe40007000000 */
[----:B------:R-:W-:Y:S02]  /*4d60*/  IABS R45, R45 ;  /* 0x0000002d002d7213 */ /* 0x000fe40000000000 */
[----:B------:R-:W-:Y:S02]  /*4d70*/  I2FP.F32.S32 R48, R48 ;  /* 0x0000003000307245 */ /* 0x000fe40000201400 */
[----:B------:R-:W-:Y:S02]  /*4d80*/  FSEL R23, R23, -INF , !P3 ;  /* 0xff80000017177808 */ /* 0x000fe40005800000 */
[----:B------:R-:W-:Y:S01]  /*4d90*/  ISETP.GE.AND P6, PT, R14, R229, PT ;  /* 0x000000e50e00720c */ /* 0x000fe20003fc6270 */
[----:B------:R-:W-:Y:S01]  /*4da0*/  FFMA.FTZ R48, R48, -UR6, R79 ;  /* 0x8000000630307c23 */ /* 0x000fe2000801004f */
[----:B------:R-:W-:-:S02]  /*4db0*/  IABS R12, R7 ;  /* 0x00000007000c7213 */ /* 0x000fc40000000000 */
[----:B------:R-:W-:Y:S02]  /*4dc0*/  ISETP.GT.AND P3, PT, R28, R14, PT ;  /* 0x0000000e1c00720c */ /* 0x000fe40003f64270 */
[----:B------:R-:W-:Y:S02]  /*4dd0*/  ISETP.GE.AND P2, PT, R14, R228, PT ;  /* 0x000000e40e00720c */ /* 0x000fe40003f46270 */
[----:B------:R-:W-:Y:S02]  /*4de0*/  FSEL R22, R22, -INF , !P4 ;  /* 0xff80000016167808 */ /* 0x000fe40006000000 */
[----:B------:R-:W-:Y:S02]  /*4df0*/  FSEL R14, R42, -INF , !P5 ;  /* 0xff8000002a0e7808 */ /* 0x000fe40006800000 */
[----:B------:R-:W-:Y:S02]  /*4e00*/  FSEL R49, R49, -INF , !P1 ;  /* 0xff80000031317808 */ /* 0x000fe40004800000 */
[----:B------:R-:W-:-:S02]  /*4e10*/  ISETP.GT.AND P4, PT, R28, R15, PT ;  /* 0x0000000f1c00720c */ /* 0x000fc40003f84270 */
[C---:B------:R-:W-:Y:S02]  /*4e20*/  ISETP.GE.AND P5, PT, R15.reuse, R229, PT ;  /* 0x000000e50f00720c */ /* 0x040fe40003fa6270 */
[----:B------:R-:W-:Y:S02]  /*4e30*/  ISETP.GE.AND P1, PT, R15, R228, PT ;  /* 0x000000e40f00720c */ /* 0x000fe40003f26270 */
[----:B------:R-:W-:Y:S02]  /*4e40*/  I2FP.F32.S32 R45, R45 ;  /* 0x0000002d002d7245 */ /* 0x000fe40000201400 */
[----:B------:R-:W-:Y:S02]  /*4e50*/  FSEL R15, R41, -INF , !P6 ;  /* 0xff800000290f7808 */ /* 0x000fe40007000000 */
[----:B------:R-:W-:Y:S01]  /*4e60*/  I2FP.F32.S32 R12, R12 ;  /* 0x0000000c000c7245 */ /* 0x000fe20000201400 */
[----:B------:R-:W-:Y:S01]  /*4e70*/  FFMA.FTZ R38, R45, -UR6, R38 ;  /* 0x800000062d267c23 */ /* 0x000fe20008010026 */
[----:B------:R-:W-:-:S02]  /*4e80*/  IABS R41, R6 ;  /* 0x0000000600297213 */ /* 0x000fc40000000000 */
[----:B------:R-:W-:Y:S01]  /*4e90*/  IABS R5, R5 ;  /* 0x0000000500057213 */ /* 0x000fe20000000000 */
[----:B------:R-:W-:Y:S01]  /*4ea0*/  FFMA.FTZ R39, R12, -UR6, R39 ;  /* 0x800000060c277c23 */ /* 0x000fe20008010027 */
[----:B------:R-:W-:Y:S02]  /*4eb0*/  FSEL R48, R48, -INF , !P3 ;  /* 0xff80000030307808 */ /* 0x000fe40005800000 */
[----:B------:R-:W-:Y:S01]  /*4ec0*/  I2FP.F32.S32 R41, R41 ;  /* 0x0000002900297245 */ /* 0x000fe20000201400 */
[----:B------:R-:W-:Y:S01]  /*4ed0*/  IMAD.MOV.U32 R12, RZ, RZ, R5 ;  /* 0x000000ffff0c7224 */ /* 0x000fe200078e0005 */
[----:B------:R-:W-:Y:S02]  /*4ee0*/  IABS R43, R43 ;  /* 0x0000002b002b7213 */ /* 0x000fe40000000000 */
[----:B------:R-:W-:Y:S01]  /*4ef0*/  FSEL R7, R49, -INF , !P0 ;  /* 0xff80000031077808 */ /* 0x000fe20004000000 */
[----:B------:R-:W-:Y:S01]  /*4f00*/  FFMA.FTZ R34, R41, -UR6, R34 ;  /* 0x8000000629227c23 */ /* 0x000fe20008010022 */
[----:B------:R-:W-:-:S02]  /*4f10*/  IABS R33, R33 ;  /* 0x0000002100217213 */ /* 0x000fc40000000000 */
[----:B------:R-:W-:Y:S02]  /*4f20*/  ISETP.GT.AND P0, PT, R28, R13, PT ;  /* 0x0000000d1c00720c */ /* 0x000fe40003f04270 */
[C---:B------:R-:W-:Y:S02]  /*4f30*/  ISETP.GE.AND P6, PT, R13.reuse, R229, PT ;  /* 0x000000e50d00720c */ /* 0x040fe40003fc6270 */
[----:B------:R-:W-:Y:S02]  /*4f40*/  ISETP.GE.AND P3, PT, R13, R228, PT ;  /* 0x000000e40d00720c */ /* 0x000fe40003f66270 */
[----:B------:R-:W-:Y:S02]  /*4f50*/  FSEL R6, R48, -INF , !P2 ;  /* 0xff80000030067808 */ /* 0x000fe40005000000 */
[----:B------:R-:W-:Y:S02]  /*4f60*/  FSEL R13, R40, -INF , !P5 ;  /* 0xff800000280d7808 */ /* 0x000fe40006800000 */
[----:B------:R-:W-:-:S02]  /*4f70*/  FSEL R38, R38, -INF , !P4 ;  /* 0xff80000026267808 */ /* 0x000fc40006000000 */
[----:B------:R-:W-:Y:S02]  /*4f80*/  ISETP.GT.AND P2, PT, R28, R36, PT ;  /* 0x000000241c00720c */ /* 0x000fe40003f44270 */
[C---:B------:R-:W-:Y:S02]  /*4f90*/  ISETP.GE.AND P5, PT, R36.reuse, R229, PT ;  /* 0x000000e52400720c */ /* 0x040fe40003fa6270 */
[----:B------:R-:W-:Y:S02]  /*4fa0*/  ISETP.GE.AND P4, PT, R36, R228, PT ;  /* 0x000000e42400720c */ /* 0x000fe40003f86270 */
[----:B------:R-:W-:Y:S02]  /*4fb0*/  I2FP.F32.S32 R43, R43 ;  /* 0x0000002b002b7245 */ /* 0x000fe40000201400 */
[----:B------:R-:W-:Y:S02]  /*4fc0*/  I2FP.F32.S32 R36, R12 ;  /* 0x0000000c00247245 */ /* 0x000fe40000201400 */
[----:B------:R-:W-:Y:S01]  /*4fd0*/  I2FP.F32.S32 R33, R33 ;  /* 0x0000002100217245 */ /* 0x000fe20000201400 */
[----:B------:R-:W-:Y:S01]  /*4fe0*/  FFMA.FTZ R31, R43, -UR6, R31 ;  /* 0x800000062b1f7c23 */ /* 0x000fe2000801001f */
[----:B------:R-:W-:Y:S01]  /*4ff0*/  IABS R11, R11 ;  /* 0x0000000b000b7213 */ /* 0x000fe20000000000 */
[----:B------:R-:W-:Y:S01]  /*5000*/  FFMA.FTZ R35, R36, -UR6, R35 ;  /* 0x8000000624237c23 */ /* 0x000fe20008010023 */
[----:B------:R-:W-:Y:S01]  /*5010*/  FSEL R5, R38, -INF , !P1 ;  /* 0xff80000026057808 */ /* 0x000fe20004800000 */
[----:B------:R-:W-:Y:S01]  /*5020*/  FFMA.FTZ R33, R33, -UR6, R62 ;  /* 0x8000000621217c23 */ /* 0x000fe2000801003e */
[----:B------:R-:W-:-:S02]  /*5030*/  FSEL R12, R37, -INF , !P6 ;  /* 0xff800000250c7808 */ /* 0x000fc40007000000 */
[----:B------:R-:W-:Y:S02]  /*5040*/  FSEL R39, R39, -INF , !P0 ;  /* 0xff80000027277808 */ /* 0x000fe40004000000 */
[----:B------:R-:W-:Y:S02]  /*5050*/  ISETP.GT.AND P1, PT, R28, R32, PT ;  /* 0x000000201c00720c */ /* 0x000fe40003f24270 */
[C---:B------:R-:W-:Y:S02]  /*5060*/  ISETP.GE.AND P6, PT, R32.reuse, R229, PT ;  /* 0x000000e52000720c */ /* 0x040fe40003fc6270 */
[----:B------:R-:W-:Y:S02]  /*5070*/  ISETP.GE.AND P0, PT, R32, R228, PT ;  /* 0x000000e42000720c */ /* 0x000fe40003f06270 */
[----:B------:R-:W-:Y:S02]  /*5080*/  IABS R32, R4 ;  /* 0x0000000400207213 */ /* 0x000fe40000000000 */
[----:B------:R-:W-:-:S02]  /*5090*/  FSEL R34, R34, -INF , !P2 ;  /* 0xff80000022227808 */ /* 0x000fc40005000000 */
[----:B------:R-:W-:Y:S02]  /*50a0*/  FSEL R213, R213, -INF , !P5 ;  /* 0xff800000d5d57808 */ /* 0x000fe40006800000 */
[C---:B------:R-:W-:Y:S02]  /*50b0*/  ISETP.GT.AND P2, PT, R28.reuse, R24, PT ;  /* 0x000000181c00720c */ /* 0x040fe40003f44270 */
[----:B------:R-:W-:Y:S02]  /*50c0*/  I2FP.F32.S32 R11, R11 ;  /* 0x0000000b000b7245 */ /* 0x000fe40000201400 */
[----:B------:R-:W-:Y:S02]  /*50d0*/  ISETP.GT.AND P5, PT, R28, R17, PT ;  /* 0x000000111c00720c */ /* 0x000fe40003fa4270 */
[----:B------:R-:W-:Y:S01]  /*50e0*/  I2FP.F32.S32 R32, R32 ;  /* 0x0000002000207245 */ /* 0x000fe20000201400 */
[----:B------:R-:W-:Y:S01]  /*50f0*/  FFMA.FTZ R11, R11, -UR6, R74 ;  /* 0x800000060b0b7c23 */ /* 0x000fe2000801004a */
[----:B------:R-:W-:-:S02]  /*5100*/  FSEL R31, R31, -INF , !P2 ;  /* 0xff8000001f1f7808 */ /* 0x000fc40005000000 */
[----:B------:R-:W-:Y:S01]  /*5110*/  FSEL R35, R35, -INF , !P1 ;  /* 0xff80000023237808 */ /* 0x000fe20004800000 */
[----:B------:R-:W-:Y:S01]  /*5120*/  FFMA.FTZ R30, R32, -UR6, R30 ;  /* 0x80000006201e7c23 */ /* 0x000fe2000801001e */
[----:B------:R-:W-:Y:S02]  /*5130*/  ISETP.GE.AND P2, PT, R17, R228, PT ;  /* 0x000000e41100720c */ /* 0x000fe40003f46270 */
[----:B------:R-:W-:Y:S02]  /*5140*/  FSEL R33, R33, -INF , !P5 ;  /* 0xff80000021217808 */ /* 0x000fe40006800000 */
[----:B------:R-:W-:Y:S02]  /*5150*/  ISETP.GT.AND P1, PT, R28, R8, PT ;  /* 0x000000081c00720c */ /* 0x000fe40003f24270 */
[----:B------:R-:W-:Y:S02]  /*5160*/  FSEL R206, R206, -INF , !P6 ;  /* 0xff800000cece7808 */ /* 0x000fe40007000000 */
[----:B------:R-:W-:-:S02]  /*5170*/  FSEL R4, R39, -INF , !P3 ;  /* 0xff80000027047808 */ /* 0x000fc40005800000 */
[-C--:B------:R-:W-:Y:S02]  /*5180*/  ISETP.GE.AND P6, PT, R26, R229.reuse, PT ;  /* 0x000000e51a00720c */ /* 0x080fe40003fc6270 */
[----:B------:R-:W-:Y:S02]  /*5190*/  ISETP.GT.AND P3, PT, R28, R26, PT ;  /* 0x0000001a1c00720c */ /* 0x000fe40003f64270 */
[----:B------:R-:W-:Y:S02]  /*51a0*/  FSEL R196, R33, -INF , !P2 ;  /* 0xff80000021c47808 */ /* 0x000fe40005000000 */
[C---:B------:R-:W-:Y:S02]  /*51b0*/  ISETP.GE.AND P5, PT, R8.reuse, R229, PT ;  /* 0x000000e50800720c */ /* 0x040fe40003fa6270 */
[----:B------:R-:W-:Y:S02]  /*51c0*/  ISETP.GE.AND P2, PT, R8, R228, PT ;  /* 0x000000e40800720c */ /* 0x000fe40003f46270 */
[----:B------:R-:W-:-:S02]  /*51d0*/  FSEL R171, R11, -INF , !P1 ;  /* 0xff8000000bab7808 */ /* 0x000fc40004800000 */
[----:B------:R-:W-:Y:S02]  /*51e0*/  FMNMX3.FTZ R11, R18, R21, R27, !PT ;  /* 0x00000015120b7276 */ /* 0x000fe4000781001b */
[----:B------:R-:W-:Y:S02]  /*51f0*/  FMNMX3.FTZ R8, R20, R19, R23, !PT ;  /* 0x0000001314087276 */ /* 0x000fe40007810017 */
[----:B------:R-:W-:Y:S02]  /*5200*/  FSEL R204, R204, -INF , !P6 ;  /* 0xff800000cccc7808 */ /* 0x000fe40007000000 */
[----:B------:R-:W-:Y:S02]  /*5210*/  ISETP.GE.AND P6, PT, R26, R228, PT ;  /* 0x000000e41a00720c */ /* 0x000fe40003fc6270 */
[----:B------:R-:W-:Y:S02]  /*5220*/  FSEL R30, R30, -INF , !P3 ;  /* 0xff8000001e1e7808 */ /* 0x000fe40005800000 */
[----:B------:R-:W-:-:S02]  /*5230*/  IABS R29, R29 ;  /* 0x0000001d001d7213 */ /* 0x000fc40000000000 */
[----:B------:R-:W-:Y:S02]  /*5240*/  FMNMX3.FTZ R11, R11, R25, R14, !PT ;  /* 0x000000190b0b7276 */ /* 0x000fe4000781000e */
[----:B------:R-:W-:Y:S02]  /*5250*/  FMNMX3.FTZ R8, R8, R22, R7, !PT ;  /* 0x0000001608087276 */ /* 0x000fe40007810007 */
[----:B------:R-:W-:Y:S02]  /*5260*/  ISETP.GE.AND P3, PT, R24, R229, PT ;  /* 0x000000e51800720c */ /* 0x000fe40003f66270 */
[----:B------:R-:W-:Y:S02]  /*5270*/  FSEL R210, R30, -INF , !P6 ;  /* 0xff8000001ed27808 */ /* 0x000fe40007000000 */
[----:B------:R-:W-:Y:S02]  /*5280*/  I2FP.F32.S32 R29, R29 ;  /* 0x0000001d001d7245 */ /* 0x000fe40000201400 */
[----:B------:R-:W-:-:S02]  /*5290*/  IABS R9, R9 ;  /* 0x0000000900097213 */ /* 0x000fc40000000000 */
[----:B------:R-:W-:Y:S01]  /*52a0*/  ISETP.GE.AND P6, PT, R24, R228, PT ;  /* 0x000000e41800720c */ /* 0x000fe20003fc6270 */
[----:B------:R-:W-:Y:S01]  /*52b0*/  FFMA.FTZ R29, R29, -UR6, R63 ;  /* 0x800000061d1d7c23 */ /* 0x000fe2000801003f */
[----:B------:R-:W-:Y:S02]  /*52c0*/  FSEL R208, R34, -INF , !P4 ;  /* 0xff80000022d07808 */ /* 0x000fe40006000000 */
[----:B------:R-:W-:Y:S02]  /*52d0*/  FMNMX3.FTZ R26, R11, R15, R13, !PT ;  /* 0x0000000f0b1a7276 */ /* 0x000fe4000781000d */
[----:B------:R-:W-:Y:S02]  /*52e0*/  FMNMX3.FTZ R24, R8, R6, R5, !PT ;  /* 0x0000000608187276 */ /* 0x000fe40007810005 */
[----:B------:R-:W-:Y:S02]  /*52f0*/  FSEL R203, R203, -INF , !P3 ;  /* 0xff800000cbcb7808 */ /* 0x000fe40005800000 */
[----:B------:R-:W-:-:S02]  /*5300*/  I2FP.F32.S32 R9, R9 ;  /* 0x0000000900097245 */ /* 0x000fc40000201400 */
[----:B------:R-:W-:Y:S02]  /*5310*/  ISETP.GE.AND P3, PT, R17, R229, PT ;  /* 0x000000e51100720c */ /* 0x000fe40003f66270 */
[----:B------:R-:W-:Y:S01]  /*5320*/  ISETP.GT.AND P4, PT, R28, R16, PT ;  /* 0x000000101c00720c */ /* 0x000fe20003f84270 */
[----:B------:R-:W-:Y:S01]  /*5330*/  FFMA.FTZ R9, R9, -UR6, R75 ;  /* 0x8000000609097c23 */ /* 0x000fe2000801004b */
[----:B------:R-:W-:Y:S02]  /*5340*/  FSEL R207, R35, -INF , !P0 ;  /* 0xff80000023cf7808 */ /* 0x000fe40004000000 */
[----:B------:R-:W-:Y:S02]  /*5350*/  FMNMX3.FTZ R26, R26, R12, R213, !PT ;  /* 0x0000000c1a1a7276 */ /* 0x000fe400078100d5 */
[----:B------:R-:W-:Y:S02]  /*5360*/  FMNMX3.FTZ R24, R24, R4, R208, !PT ;  /* 0x0000000418187276 */ /* 0x000fe400078100d0 */
[----:B------:R-:W-:-:S02]  /*5370*/  FSEL R209, R31, -INF , !P6 ;  /* 0xff8000001fd17808 */ /* 0x000fc40007000000 */
[----:B------:R-:W-:Y:S02]  /*5380*/  FSEL R201, R201, -INF , !P3 ;  /* 0xff800000c9c97808 */ /* 0x000fe40005800000 */
[----:B------:R-:W-:Y:S02]  /*5390*/  ISETP.GT.AND P0, PT, R28, R10, PT ;  /* 0x0000000a1c00720c */ /* 0x000fe40003f04270 */
[C---:B------:R-:W-:Y:S02]  /*53a0*/  ISETP.GE.AND P6, PT, R16.reuse, R229, PT ;  /* 0x000000e51000720c */ /* 0x040fe40003fc6270 */
[----:B------:R-:W-:Y:S02]  /*53b0*/  ISETP.GE.AND P3, PT, R16, R228, PT ;  /* 0x000000e41000720c */ /* 0x000fe40003f66270 */
[----:B------:R-:W-:Y:S02]  /*53c0*/  FSEL R29, R29, -INF , !P4 ;  /* 0xff8000001d1d7808 */ /* 0x000fe40006000000 */
[----:B------:R-:W-:-:S02]  /*53d0*/  FMNMX3.FTZ R26, R26, R206, R204, !PT ;  /* 0x000000ce1a1a7276 */ /* 0x000fc400078100cc */
[----:B------:R-:W-:Y:S02]  /*53e0*/  FMNMX3.FTZ R24, R24, R207, R210, !PT ;  /* 0x000000cf18187276 */ /* 0x000fe400078100d2 */
[C---:B------:R-:W-:Y:S02]  /*53f0*/  ISETP.GE.AND P4, PT, R10.reuse, R229, PT ;  /* 0x000000e50a00720c */ /* 0x040fe40003f86270 */
[----:B------:R-:W-:Y:S02]  /*5400*/  ISETP.GE.AND P1, PT, R10, R228, PT ;  /* 0x000000e40a00720c */ /* 0x000fe40003f26270 */
[----:B------:R-:W-:Y:S02]  /*5410*/  FSEL R170, R9, -INF , !P0 ;  /* 0xff80000009aa7808 */ /* 0x000fe40004000000 */
[----:B------:R-:W-:Y:S02]  /*5420*/  FSEL R200, R200, -INF , !P6 ;  /* 0xff800000c8c87808 */ /* 0x000fe40007000000 */
[----:B------:R-:W-:-:S02]  /*5430*/  FSEL R195, R29, -INF , !P3 ;  /* 0xff8000001dc37808 */ /* 0x000fc40005800000 */
[----:B------:R-:W-:Y:S02]  /*5440*/  FSEL R199, R199, -INF , !P5 ;  /* 0xff800000c7c77808 */ /* 0x000fe40006800000 */
[----:B------:R-:W-:Y:S02]  /*5450*/  FSEL R171, R171, -INF , !P2 ;  /* 0xff800000abab7808 */ /* 0x000fe40005000000 */
[----:B------:R-:W-:Y:S02]  /*5460*/  FMNMX3.FTZ R26, R26, R203, R201, !PT ;  /* 0x000000cb1a1a7276 */ /* 0x000fe400078100c9 */
[----:B------:R-:W-:Y:S02]  /*5470*/  FMNMX3.FTZ R24, R24, R209, R196, !PT ;  /* 0x000000d118187276 */ /* 0x000fe400078100c4 */
[----:B------:R-:W-:Y:S02]  /*5480*/  FSEL R198, R198, -INF , !P4 ;  /* 0xff800000c6c67808 */ /* 0x000fe40006000000 */
[----:B------:R-:W-:-:S02]  /*5490*/  FSEL R170, R170, -INF , !P1 ;  /* 0xff800000aaaa7808 */ /* 0x000fc40004800000 */
[----:B------:R-:W-:Y:S02]  /*54a0*/  FMNMX3.FTZ R26, R26, R200, R199, !PT ;  /* 0x000000c81a1a7276 */ /* 0x000fe400078100c7 */
[----:B------:R-:W-:Y:S01]  /*54b0*/  FMNMX3.FTZ R24, R24, R195, R171, !PT ;  /* 0x000000c318187276 */ /* 0x000fe200078100ab */
        /* <DEDUP_REMOVED lines=62> */
.L_x_2086:
[----:B------:R-:W-:Y:S01]  /*58a0*/  FMNMX.FTZ R26, R198, R26, !PT ;  /* 0x0000001ac61a7209 */ /* 0x000fe20007810000 */
[----:B------:R-:W-:Y:S01]  /*58b0*/  IMAD.WIDE.U32 R244, R3, -0x2daee0ad, RZ ;  /* 0xd2511f5303f47825 */ /* 0x000fe200078e00ff */
[----:B------:R-:W-:Y:S01]  /*58c0*/  FMNMX.FTZ R24, R170, R24, !PT ;  /* 0x00000018aa187209 */ /* 0x000fe20007810000 */
[----:B------:R-:W-:Y:S01]  /*58d0*/  USHF.L.U32 UR23, UR16, 0x1, URZ ;  /* 0x0000000110177899 */ /* 0x000fe200080006ff */
[----:B------:R-:W2:Y:S01]  /*58e0*/  LDC R168, c[0x0][0x4f8] ;  /* 0x00013e00ffa87b82 */ /* 0x000ea20000000800 */
[----:B------:R-:W3:Y:S01]  /*58f0*/  SHFL.BFLY PT, R8, R26, 0x2, 0x1f ;  /* 0x0c401f001a087f89 */ /* 0x000ee200000e0000 */
[----:B------:R-:W-:Y:S01]  /*5900*/  UIADD3 UR4, UPT, UPT, UR33, -0x4498517b, URZ ;  /* 0xbb67ae8521047890 */ /* 0x000fe2000fffe0ff */
[----:B------:R-:W-:Y:S01]  /*5910*/  IMAD.WIDE.U32 R242, R85, -0x2daee0ad, RZ ;  /* 0xd2511f5355f27825 */ /* 0x000fe200078e00ff */
[----:B------:R-:W-:Y:S01]  /*5920*/  UIADD3 UR15, UPT, UPT, UR32, -0x61c88647, URZ ;  /* 0x9e3779b9200f7890 */ /* 0x000fe2000fffe0ff */
[----:B------:R-:W4:Y:S01]  /*5930*/  SHFL.BFLY PT, R3, R24, 0x2, 0x1f ;  /* 0x0c401f0018037f89 */ /* 0x000f2200000e0000 */
[----:B------:R-:W-:Y:S01]  /*5940*/  UIADD3 UR14, UPT, UPT, UR32, 0x3c6ef372, URZ ;  /* 0x3c6ef372200e7890 */ /* 0x000fe2000fffe0ff */
[----:B------:R-:W-:Y:S01]  /*5950*/  IMAD.U32 R9, RZ, RZ, UR23 ;  /* 0x00000017ff097e24 */ /* 0x000fe2000f8e00ff */
[----:B------:R-:W-:Y:S01]  /*5960*/  LOP3.LUT R236, R244, UR4, R243, 0x96, !PT ;  /* 0x00000004f4ec7c12 */ /* 0x000fe2000f8e96f3 */
[----:B------:R-:W-:Y:S01]  /*5970*/  UIADD3 UR31, UPT, UPT, UR33, 0x76cf5d0a, URZ ;  /* 0x76cf5d0a211f7890 */ /* 0x000fe2000fffe0ff */
[----:B------:R-:W-:Y:S01]  /*5980*/  LOP3.LUT R194, R2, 0x200, R166, 0xf8, !PT ;  /* 0x0000020002c27812 */ /* 0x000fe200078ef8a6 */
[----:B------:R-:W-:Y:S01]  /*5990*/  UIADD3 UR30, UPT, UPT, UR33, 0x32370b8f, URZ ;  /* 0x32370b8f211e7890 */ /* 0x000fe2000fffe0ff */
[----:B------:R-:W-:Y:S01]  /*59a0*/  LOP3.LUT R9, R9, UR33, R245, 0x96, !PT ;  /* 0x0000002109097c12 */ /* 0x000fe2000f8e96f5 */
[----:B------:R-:W-:Y:S01]  /*59b0*/  IMAD.WIDE.U32 R236, R236, -0x326172a9, RZ ;  /* 0xcd9e8d57ecec7825 */ /* 0x000fe200078e00ff */
[----:B------:R-:W5:Y:S01]  /*59c0*/  LDCU UR17, c[0x0][0x45c] ;  /* 0x00008b80ff1177ac */ /* 0x000f620008000800 */
[----:B------:R-:W-:-:S02]  /*59d0*/  LEA R194, R194, UR5, 0x1 ;  /* 0x00000005c2c27c11 */ /* 0x000fc4000f8e08ff */
[----:B-1----:R-:W-:Y:S01]  /*59e0*/  IMAD.WIDE.U32 R28, R9, -0x326172a9, RZ ;  /* 0xcd9e8d57091c7825 */ /* 0x002fe200078e00ff */
[----:B------:R-:W-:Y:S02]  /*59f0*/  UIADD3 UR13, UPT, UPT, UR32, -0x255992d5, URZ ;  /* 0xdaa66d2b200d7890 */ /* 0x000fe4000fffe0ff */
[----:B------:R-:W-:Y:S01]  /*5a00*/  UIADD3 UR12, UPT, UPT, UR32, 0x78dde6e4, URZ ;  /* 0x78dde6e4200c7890 */ /* 0x000fe2000fffe0ff */
[--C-:B------:R-:W-:Y:S01]  /*5a10*/  IMAD.IADD R169, R84, 0x1, R194.reuse ;  /* 0x0000000154a97824 */ /* 0x100fe200078e02c2 */
[----:B------:R-:W-:Y:S01]  /*5a20*/  LOP3.LUT R10, R248, UR15, R29, 0x96, !PT ;  /* 0x0000000ff80a7c12 */ /* 0x000fe2000f8e961d */
[----:B------:R-:W-:Y:S01]  /*5a30*/  UIADD3 UR27, UPT, UPT, UR33, -0x126145ec, URZ ;  /* 0xed9eba14211b7890 */ /* 0x000fe2000fffe0ff */
[----:B------:R-:W-:Y:S01]  /*5a40*/  LOP3.LUT R28, R28, UR14, R237, 0x96, !PT ;  /* 0x0000000e1c1c7c12 */ /* 0x000fe2000f8e96ed */
[----:B------:R-:W-:Y:S01]  /*5a50*/  UIADD3 UR26, UPT, UPT, UR33, -0x56f99767, URZ ;  /* 0xa9066899211a7890 */ /* 0x000fe2000fffe0ff */
[----:B---3--:R-:W-:Y:S01]  /*5a60*/  FMNMX.FTZ R26, R26, R8, !PT ;  /* 0x000000081a1a7209 */ /* 0x008fe20007810000 */
[----:B------:R-:W-:Y:S01]  /*5a70*/  IMAD.WIDE.U32 R10, R10, -0x2daee0ad, RZ ;  /* 0xd2511f530a0a7825 */ /* 0x000fe200078e00ff */
[----:B------:R-:W-:Y:S01]  /*5a80*/  UIADD3 UR4, UPT, UPT, UR32, -0x4ab325aa, URZ ;  /* 0xb54cda5620047890 */ /* 0x000fe2000fffe0ff */
[----:B----4-:R-:W-:Y:S01]  /*5a90*/  FMNMX.FTZ R24, R24, R3, !PT ;  /* 0x0000000318187209 */ /* 0x010fe20007810000 */
[----:B------:R-:W-:Y:S01]  /*5aa0*/  UIADD3 UR7, UPT, UPT, UR32, 0x1715609d, URZ ;  /* 0x1715609d20077890 */ /* 0x000fe2000fffe0ff */
[----:B------:R-:W1:Y:S01]  /*5ab0*/  SHFL.BFLY PT, R164, R26, 0x1, 0x1f ;  /* 0x0c201f001aa47f89 */ /* 0x000e6200000e0000 */
[----:B------:R-:W-:Y:S01]  /*5ac0*/  IMAD.WIDE.U32 R28, R28, -0x2daee0ad, RZ ;  /* 0xd2511f531c1c7825 */ /* 0x000fe200078e00ff */
[----:B------:R-:W-:Y:S01]  /*5ad0*/  LOP3.LUT R8, R242, UR31, R11, 0x96, !PT ;  /* 0x0000001ff2087c12 */ /* 0x000fe2000f8e960b */
[----:B------:R-:W-:Y:S01]  /*5ae0*/  UIADD3 UR24, UPT, UPT, UR33, 0x646e171e, URZ ;  /* 0x646e171e21187890 */ /* 0x000fe2000fffe0ff */
[----:B------:R-:W3:Y:S01]  /*5af0*/  SHFL.BFLY PT, R3, R24, 0x1, 0x1f ;  /* 0x0c201f0018037f89 */ /* 0x000ee200000e0000 */
[----:B--2---:R-:W-:Y:S01]  /*5b00*/  LOP3.LUT R168, R168, 0xff, RZ, 0xc0, !PT ;  /* 0x000000ffa8a87812 */ /* 0x004fe200078ec0ff */
[----:B------:R-:W-:Y:S01]  /*5b10*/  IMAD.IADD R193, R167, 0x1, R194 ;  /* 0x00000001a7c17824 */ /* 0x000fe200078e02c2 */
[----:B------:R-:W-:Y:S01]  /*5b20*/  LOP3.LUT R10, R10, UR30, R29, 0x96, !PT ;  /* 0x0000001e0a0a7c12 */ /* 0x000fe2000f8e961d */
[----:B------:R-:W-:Y:S01]  /*5b30*/  IMAD.WIDE.U32 R16, R8, -0x326172a9, RZ ;  /* 0xcd9e8d5708107825 */ /* 0x000fe200078e00ff */
[----:B------:R-:W2:Y:S01]  /*5b40*/  LDSM.16.MT88.4 R80, [R169+0x1c000] ;  /* 0x01c00000a950783b */ /* 0x000ea20000004200 */
[----:B------:R-:W-:-:S02]  /*5b50*/  UIADD3 UR23, UPT, UPT, UR23, 0x1, URZ ;  /* 0x0000000117177890 */ /* 0x000fc4000fffe0ff */
[----:B------:R-:W-:Y:S01]  /*5b60*/  IMAD.WIDE.U32 R10, R10, -0x326172a9, RZ ;  /* 0xcd9e8d570a0a7825 */ /* 0x000fe200078e00ff */
[----:B------:R-:W-:Y:S01]  /*5b70*/  LOP3.LUT R8, R236, UR13, R17, 0x96, !PT ;  /* 0x0000000dec087c12 */ /* 0x000fe2000f8e9611 */
[----:B------:R-:W4:Y:S01]  /*5b80*/  LDSM.16.MT88.4 R148, [R169+0x18000] ;  /* 0x01800000a994783b */ /* 0x000f220000004200 */
[----:B------:R-:W-:Y:S01]  /*5b90*/  UISETP.GT.U32.AND UP0, UPT, UR16, UR19, UPT ;  /* 0x000000131000728c */ /* 0x000fe2000bf04070 */
[----:B------:R-:W-:Y:S01]  /*5ba0*/  IMAD R168, R168, 0x10000, R168 ;  /* 0x00010000a8a87824 */ /* 0x000fe200078e02a8 */
[----:B------:R-:W-:Y:S01]  /*5bb0*/  LOP3.LUT R16, R16, UR12, R11, 0x96, !PT ;  /* 0x0000000c10107c12 */ /* 0x000fe2000f8e960b */
[----:B------:R-:W-:Y:S01]  /*5bc0*/  IMAD.WIDE.U32 R30, R8, -0x2daee0ad, RZ ;  /* 0xd2511f53081e7825 */ /* 0x000fe200078e00ff */
[----:B------:R-:W4:Y:S03]  /*5bd0*/  LDSM.16.MT88.4 R48, [R169+0x1a000] ;  /* 0x01a00000a930783b */ /* 0x000f260000004200 */
[----:B------:R-:W-:Y:S01]  /*5be0*/  IMAD.WIDE.U32 R16, R16, -0x2daee0ad, RZ ;  /* 0xd2511f5310107825 */ /* 0x000fe200078e00ff */
[----:B------:R-:W-:Y:S01]  /*5bf0*/  LOP3.LUT R8, R28, UR27, R31, 0x96, !PT ;  /* 0x0000001b1c087c12 */ /* 0x000fe2000f8e961f */
[----:B------:R-:W-:Y:S01]  /*5c00*/  LDSM.16.MT88.4 R112, [R169+0x1e000] ;  /* 0x01e00000a970783b */ /* 0x000fe20000004200 */
[----:B-1----:R-:W-:Y:S01]  /*5c10*/  FMNMX.FTZ R164, R26, R164, !PT ;  /* 0x000000a41aa47209 */ /* 0x002fe20007810000 */
[----:B------:R-:W-:Y:S01]  /*5c20*/  IMAD.IADD R192, R84, 0x1, R193 ;  /* 0x0000000154c07824 */ /* 0x000fe200078e02c1 */
[----:B------:R-:W-:Y:S01]  /*5c30*/  LOP3.LUT R28, R30, UR26, R17, 0x96, !PT ;  /* 0x0000001a1e1c7c12 */ /* 0x000fe2000f8e9611 */
[----:B------:R-:W-:Y:S01]  /*5c40*/  IMAD.WIDE.U32 R8, R8, -0x326172a9, RZ ;  /* 0xcd9e8d5708087825 */ /* 0x000fe200078e00ff */
[----:B---3--:R-:W-:-:S03]  /*5c50*/  FMNMX.FTZ R3, R24, R3, !PT ;  /* 0x0000000318037209 */ /* 0x008fc60007810000 */
[C---:B-----5:R-:W-:Y:S01]  /*5c60*/  FMUL.FTZ R202, R164.reuse, UR17 ;  /* 0x00000011a4ca7c20 */ /* 0x060fe20008410000 */
[----:B------:R-:W-:Y:S01]  /*5c70*/  FSETP.NEU.FTZ.AND P0, PT, R164, -INF , PT ;  /* 0xff800000a400780b */ /* 0x000fe20003f1d000 */
[----:B------:R-:W-:Y:S01]  /*5c80*/  IMAD.WIDE.U32 R28, R28, -0x326172a9, RZ ;  /* 0xcd9e8d571c1c7825 */ /* 0x000fe200078e00ff */
[----:B------:R-:W-:Y:S03]  /*5c90*/  LDSM.16.MT88.4 R156, [R194+0x18000] ;  /* 0x01800000c29c783b */ /* 0x000fe60000004200 */
[C---:B------:R-:W-:Y:S01]  /*5ca0*/  FMUL.FTZ R197, R3.reuse, UR17 ;  /* 0x0000001103c57c20 */ /* 0x040fe20008410000 */
[----:B------:R-:W-:Y:S01]  /*5cb0*/  FSEL R202, R202, RZ, P0 ;  /* 0x000000ffcaca7208 */ /* 0x000fe20000000000 */
[----:B------:R-:W-:Y:S01]  /*5cc0*/  IMAD.MOV.U32 R11, RZ, RZ, R28 ;  /* 0x000000ffff0b7224 */ /* 0x000fe200078e001c */
[----:B------:R-:W-:Y:S01]  /*5cd0*/  FSETP.NEU.FTZ.AND P0, PT, R3, -INF , PT ;  /* 0xff8000000300780b */ /* 0x000fe20003f1d000 */
[----:B------:R-:W-:Y:S01]  /*5ce0*/  LDSM.16.MT88.4 R140, [R193+0x18000] ;  /* 0x01800000c18c783b */ /* 0x000fe20000004200 */
[----:B------:R-:W-:Y:S01]  /*5cf0*/  LOP3.LUT R129, R8, UR4, R29, 0x96, !PT ;  /* 0x0000000408817c12 */ /* 0x000fe2000f8e961d */
[--C-:B------:R-:W-:Y:S01]  /*5d00*/  FFMA.FTZ R189, R27, UR17, -R202.reuse ;  /* 0x000000111bbd7c23 */ /* 0x100fe200080108ca */
[----:B------:R-:W-:Y:S01]  /*5d10*/  FSEL R197, R197, RZ, P0 ;  /* 0x000000ffc5c57208 */ /* 0x000fe20000000000 */
[--C-:B------:R-:W-:Y:S01]  /*5d20*/  FFMA.FTZ R183, R25, UR17, -R202.reuse ;  /* 0x0000001119b77c23 */ /* 0x100fe200080108ca */
[----:B------:R-:W-:Y:S01]  /*5d30*/  PRMT R17, R28, 0x7773, RZ ;  /* 0x000077731c117816 */ /* 0x000fe200000000ff */
[--C-:B------:R-:W-:Y:S01]  /*5d40*/  FFMA.FTZ R191, R18, UR17, -R202.reuse ;  /* 0x0000001112bf7c23 */ /* 0x100fe200080108ca */
[----:B------:R-:W-:Y:S01]  /*5d50*/  PRMT R8, R28, 0x7772, RZ ;  /* 0x000077721c087816 */ /* 0x000fe200000000ff */
[--C-:B------:R-:W-:Y:S01]  /*5d60*/  FFMA.FTZ R186, R23, UR17, -R197.reuse ;  /* 0x0000001117ba7c23 */ /* 0x100fe200080108c5 */
[----:B------:R-:W-:Y:S01]  /*5d70*/  FFMA.FTZ R181, R22, UR17, -R197 ;  /* 0x0000001116b57c23 */ /* 0x000fe200080108c5 */
[----:B------:R-:W-:Y:S01]  /*5d80*/  FFMA.FTZ R190, R21, UR17, -R202 ;  /* 0x0000001115be7c23 */ /* 0x000fe200080108ca */
[----:B------:R-:W-:Y:S01]  /*5d90*/  PRMT R8, R8, 0x5410, R17 ;  /* 0x0000541008087816 */ /* 0x000fe20000000011 */
[--C-:B------:R-:W-:Y:S01]  /*5da0*/  FFMA.FTZ R188, R20, UR17, -R197.reuse ;  /* 0x0000001114bc7c23 */ /* 0x100fe200080108c5 */
[----:B------:R-:W-:Y:S01]  /*5db0*/  LOP3.LUT R17, R129, 0xffff, RZ, 0xc0, !PT ;  /* 0x0000ffff81117812 */ /* 0x000fe200078ec0ff */
[----:B------:R-:W-:Y:S01]  /*5dc0*/  FFMA.FTZ R187, R19, UR17, -R197 ;  /* 0x0000001113bb7c23 */ /* 0x000fe200080108c5 */
[----:B------:R-:W-:Y:S01]  /*5dd0*/  MUFU.EX2 R189, R189 ;  /* 0x000000bd00bd7308 */ /* 0x000fe20000000800 */
[----:B------:R-:W-:Y:S01]  /*5de0*/  LOP3.LUT R128, R129, 0xff, RZ, 0xc0, !PT ;  /* 0x000000ff81807812 */ /* 0x000fe200078ec0ff */
[----:B------:R-:W-:Y:S01]  /*5df0*/  LDSM.16.MT88.4 R132, [R192+0x18000] ;  /* 0x01800000c084783b */ /* 0x000fe20000004200 */
[----:B------:R-:W-:Y:S01]  /*5e00*/  SHF.R.U32.HI R17, RZ, 0x8, R17 ;  /* 0x00000008ff117819 */ /* 0x000fe20000011611 */
[----:B------:R-:W1:Y:S01]  /*5e10*/  MUFU.EX2 R183, R183 ;  /* 0x000000b700b77308 */ /* 0x000e620000000800 */
[----:B------:R-:W-:Y:S01]  /*5e20*/  PRMT R130, R28, 0x7771, RZ ;  /* 0x000077711c827816 */ /* 0x000fe200000000ff */
[----:B------:R-:W-:Y:S01]  /*5e30*/  LDSM.16.MT88.4 R40, [R194+0x1a000] ;  /* 0x01a00000c228783b */ /* 0x000fe20000004200 */
[----:B------:R-:W-:Y:S01]  /*5e40*/  LOP3.LUT R11, R11, 0xff, RZ, 0xc0, !PT ;  /* 0x000000ff0b0b7812 */ /* 0x000fe200078ec0ff */
[----:B------:R-:W-:Y:S01]  /*5e50*/  MUFU.EX2 R186, R186 ;  /* 0x000000ba00ba7308 */ /* 0x000fe20000000800 */
[--C-:B------:R-:W-:Y:S01]  /*5e60*/  PRMT R128, R128, 0x5410, R17.reuse ;  /* 0x0000541080807816 */ /* 0x100fe20000000011 */
[----:B------:R-:W-:Y:S01]  /*5e70*/  LDSM.16.MT88.4 R56, [R193+0x1a000] ;  /* 0x01a00000c138783b */ /* 0x000fe20000004200 */
[----:B------:R-:W-:Y:S01]  /*5e80*/  PRMT R17, R129, 0x7632, R17 ;  /* 0x0000763281117816 */ /* 0x000fe20000000011 */
[----:B------:R-:W3:Y:S01]  /*5e90*/  MUFU.EX2 R181, R181 ;  /* 0x000000b500b57308 */ /* 0x000ee20000000800 */
[----:B------:R-:W-:Y:S01]  /*5ea0*/  PRMT R130, R11, 0x5410, R130 ;  /* 0x000054100b827816 */ /* 0x000fe20000000082 */
[----:B------:R-:W-:Y:S01]  /*5eb0*/  LDSM.16.MT88.4 R64, [R192+0x1a000] ;  /* 0x01a00000c040783b */ /* 0x000fe20000004200 */
[----:B------:R-:W-:Y:S01]  /*5ec0*/  LOP3.LUT R8, R8, 0xff00ff, RZ, 0xc0, !PT ;  /* 0x00ff00ff08087812 */ /* 0x000fe200078ec0ff */
[----:B------:R-:W-:Y:S01]  /*5ed0*/  MUFU.EX2 R191, R191 ;  /* 0x000000bf00bf7308 */ /* 0x000fe20000000800 */
[----:B------:R-:W-:Y:S01]  /*5ee0*/  SHF.R.U32.HI R129, RZ, 0x18, R129 ;  /* 0x00000018ff817819 */ /* 0x000fe20000011681 */
[----:B------:R-:W-:Y:S01]  /*5ef0*/  LDSM.16.MT88.4 R72, [R194+0x1c000] ;  /* 0x01c00000c248783b */ /* 0x000fe20000004200 */
[----:B------:R-:W-:Y:S01]  /*5f00*/  LOP3.LUT R17, R17, 0xff, RZ, 0xc0, !PT ;  /* 0x000000ff11117812 */ /* 0x000fe200078ec0ff */
[----:B------:R-:W5:Y:S01]  /*5f10*/  MUFU.EX2 R190, R190 ;  /* 0x000000be00be7308 */ /* 0x000f620000000800 */
[--C-:B------:R-:W-:Y:S01]  /*5f20*/  HSET2.LE.AND R130, R130, R168.reuse, PT ;  /* 0x000000a882827233 */ /* 0x100fe20003803000 */
[----:B------:R-:W-:Y:S01]  /*5f30*/  LDSM.16.MT88.4 R88, [R193+0x1c000] ;  /* 0x01c00000c158783b */ /* 0x000fe20000004200 */
[--C-:B------:R-:W-:Y:S01]  /*5f40*/  HSET2.LE.AND R131, R8, R168.reuse, PT ;  /* 0x000000a808837233 */ /* 0x100fe20003803000 */
[----:B------:R-:W-:Y:S01]  /*5f50*/  MUFU.EX2 R188, R188 ;  /* 0x000000bc00bc7308 */ /* 0x000fe20000000800 */
[----:B-1----:R-:W-:Y:S01]  /*5f60*/  F2FP.F16.F32.PACK_AB R11, R183, R189 ;  /* 0x000000bdb70b723e */ /* 0x002fe200000000ff */
[----:B------:R-:W-:Y:S01]  /*5f70*/  LDSM.16.MT88.4 R96, [R192+0x1c000] ;  /* 0x01c00000c060783b */ /* 0x000fe20000004200 */
[----:B---3--:R-:W-:Y:S01]  /*5f80*/  F2FP.F16.F32.PACK_AB R8, R181, R186 ;  /* 0x000000bab508723e */ /* 0x008fe200000000ff */
[----:B------:R-:W1:Y:S01]  /*5f90*/  MUFU.EX2 R187, R187 ;  /* 0x000000bb00bb7308 */ /* 0x000e620000000800 */
[----:B------:R-:W-:Y:S01]  /*5fa0*/  PRMT R129, R17, 0x5410, R129 ;  /* 0x0000541011817816 */ /* 0x000fe20000000081 */
[----:B------:R-:W-:Y:S01]  /*5fb0*/  LDSM.16.MT88.4 R104, [R194+0x1e000] ;  /* 0x01e00000c268783b */ /* 0x000fe20000004200 */
[----:B------:R-:W-:Y:S01]  /*5fc0*/  LOP3.LUT R130, R11, R130, RZ, 0xc0, !PT ;  /* 0x000000820b827212 */ /* 0x000fe200078ec0ff */
[--C-:B------:R-:W-:Y:S01]  /*5fd0*/  FFMA.FTZ R178, R13, UR17, -R202.reuse ;  /* 0x000000110db27c23 */ /* 0x100fe200080108ca */
[----:B------:R-:W-:Y:S01]  /*5fe0*/  LOP3.LUT R131, R8, R131, RZ, 0xc0, !PT ;  /* 0x0000008308837212 */ /* 0x000fe200078ec0ff */
[----:B------:R-:W-:Y:S01]  /*5ff0*/  LDSM.16.MT88.4 R120, [R193+0x1e000] ;  /* 0x01e00000c178783b */ /* 0x000fe20000004200 */
[--C-:B------:R-:W-:Y:S01]  /*6000*/  HSET2.LE.AND R128, R128, R168.reuse, PT ;  /* 0x000000a880807233 */ /* 0x100fe20003803000 */
[--C-:B------:R-:W-:Y:S01]  /*6010*/  FFMA.FTZ R182, R14, UR17, -R202.reuse ;  /* 0x000000110eb67c23 */ /* 0x100fe200080108ca */
[----:B-----5:R-:W-:Y:S01]  /*6020*/  F2FP.F16.F32.PACK_AB R11, R190, R191 ;  /* 0x000000bfbe0b723e */ /* 0x020fe200000000ff */
[--C-:B------:R-:W-:Y:S01]  /*6030*/  FFMA.FTZ R174, R12, UR17, -R202.reuse ;  /* 0x000000110cae7c23 */ /* 0x100fe200080108ca */
[----:B------:R-:W-:Y:S01]  /*6040*/  HSET2.LE.AND R129, R129, R168, PT ;  /* 0x000000a881817233 */ /* 0x000fe20003803000 */
[----:B------:R-:W-:Y:S01]  /*6050*/  FFMA.FTZ R179, R15, UR17, -R202 ;  /* 0x000000110fb37c23 */ /* 0x000fe200080108ca */
[----:B------:R-:W-:Y:S01]  /*6060*/  LOP3.LUT R18, R10, UR7, R9, 0x96, !PT ;  /* 0x000000070a127c12 */ /* 0x000fe2000f8e9609 */
[--C-:B------:R-:W-:Y:S01]  /*6070*/  FFMA.FTZ R180, R7, UR17, -R197.reuse ;  /* 0x0000001107b47c23 */ /* 0x100fe200080108c5 */
[----:B-1----:R-:W-:Y:S01]  /*6080*/  F2FP.F16.F32.PACK_AB R8, R187, R188 ;  /* 0x000000bcbb08723e */ /* 0x002fe200000000ff */
[----:B------:R-:W-:Y:S01]  /*6090*/  FFMA.FTZ R177, R6, UR17, -R197 ;  /* 0x0000001106b17c23 */ /* 0x000fe200080108c5 */
[----:B------:R-:W-:Y:S01]  /*60a0*/  LOP3.LUT R128, R11, R128, RZ, 0xc0, !PT ;  /* 0x000000800b807212 */ /* 0x000fe200078ec0ff */
[----:B------:R-:W-:Y:S01]  /*60b0*/  IMAD.WIDE.U32 R18, R18, -0x2daee0ad, RZ ;  /* 0xd2511f5312127825 */ /* 0x000fe200078e00ff */
[----:B------:R-:W-:-:S03]  /*60c0*/  LOP3.LUT R129, R8, R129, RZ, 0xc0, !PT ;  /* 0x0000008108817212 */ /* 0x000fc600078ec0ff */
[----:B------:R-:W-:Y:S01]  /*60d0*/  FFMA.FTZ R175, R5, UR17, -R197 ;  /* 0x0000001105af7c23 */ /* 0x000fe200080108c5 */
[----:B------:R-:W1:Y:S01]  /*60e0*/  LDSM.16.MT88.4 R8, [R192+0x1e000] ;  /* 0x01e00000c008783b */ /* 0x000e620000004200 */
[----:B------:R-:W-:Y:S01]  /*60f0*/  IMAD.MOV.U32 R17, RZ, RZ, R18 ;  /* 0x000000ffff117224 */ /* 0x000fe200078e0012 */
[----:B------:R-:W-:Y:S01]  /*6100*/  LOP3.LUT R33, R16, UR24, R19, 0x96, !PT ;  /* 0x0000001810217c12 */ /* 0x000fe2000f8e9613 */
[----:B------:R-:W-:Y:S01]  /*6110*/  FFMA.FTZ R173, R4, UR17, -R197 ;  /* 0x0000001104ad7c23 */ /* 0x000fe200080108c5 */
[C---:B------:R-:W-:Y:S01]  /*6120*/  PRMT R16, R18.reuse, 0x7771, RZ ;  /* 0x0000777112107816 */ /* 0x040fe200000000ff */
[----:B------:R-:W-:Y:S01]  /*6130*/  MUFU.EX2 R182, R182 ;  /* 0x000000b600b67308 */ /* 0x000fe20000000800 */
[----:B------:R-:W-:Y:S01]  /*6140*/  LOP3.LUT R13, R17, 0xff, RZ, 0xc0, !PT ;  /* 0x000000ff110d7812 */ /* 0x000fe200078ec0ff */
[C---:B--2---:R-:W-:Y:S01]  /*6150*/  HMMA.16816.F32 R76, R128.reuse, R80, RZ ;  /* 0x00000050804c723c */ /* 0x044fe200000018ff */
[C---:B------:R-:W-:Y:S01]  /*6160*/  PRMT R32, R18.reuse, 0x7773, RZ ;  /* 0x0000777312207816 */ /* 0x040fe200000000ff */
[----:B------:R-:W2:Y:S01]  /*6170*/  MUFU.EX2 R179, R179 ;  /* 0x000000b300b37308 */ /* 0x000ea20000000800 */
[----:B------:R-:W-:Y:S01]  /*6180*/  PRMT R14, R18, 0x7772, RZ ;  /* 0x00007772120e7816 */ /* 0x000fe200000000ff */
[----:B------:R-:W-:Y:S01]  /*6190*/  LDSM.16.MT88.4 R20, [R169+0x1e800] ;  /* 0x01e80000a914783b */ /* 0x000fe20000004200 */
[----:B------:R-:W-:Y:S01]  /*61a0*/  PRMT R12, R13, 0x5410, R16 ;  /* 0x000054100d0c7816 */ /* 0x000fe20000000010 */
[----:B------:R-:W-:Y:S01]  /*61b0*/  MUFU.EX2 R178, R178 ;  /* 0x000000b200b27308 */ /* 0x000fe20000000800 */
[C---:B------:R-:W-:Y:S01]  /*61c0*/  LOP3.LUT R7, R33.reuse, 0xffff, RZ, 0xc0, !PT ;  /* 0x0000ffff21077812 */ /* 0x040fe200078ec0ff */
[----:B------:R-:W3:Y:S01]  /*61d0*/  LDSM.16.MT88.4 R16, [R169+0x1c800] ;  /* 0x01c80000a910783b */ /* 0x000ee20000004200 */
[C---:B------:R-:W-:Y:S01]  /*61e0*/  PRMT R6, R33.reuse, 0x7632, R6 ;  /* 0x0000763221067816 */ /* 0x040fe20000000006 */
[----:B------:R-:W-:Y:S01]  /*61f0*/  MUFU.EX2 R174, R174 ;  /* 0x000000ae00ae7308 */ /* 0x000fe20000000800 */
[----:B------:R-:W-:Y:S01]  /*6200*/  LOP3.LUT R5, R33, 0xff, RZ, 0xc0, !PT ;  /* 0x000000ff21057812 */ /* 0x000fe200078ec0ff */
[C---:B------:R-:W-:Y:S01]  /*6210*/  HMMA.16816.F32 R80, R128.reuse, R82, RZ ;  /* 0x000000528050723c */ /* 0x040fe200000018ff */
[----:B------:R-:W-:Y:S01]  /*6220*/  SHF.R.U32.HI R7, RZ, 0x8, R7 ;  /* 0x00000008ff077819 */ /* 0x000fe20000011607 */
[----:B------:R-:W-:Y:S01]  /*6230*/  MUFU.EX2 R180, R180 ;  /* 0x000000b400b47308 */ /* 0x000fe20000000800 */
[----:B------:R-:W-:Y:S01]  /*6240*/  PRMT R32, R14, 0x5410, R32 ;  /* 0x000054100e207816 */ /* 0x000fe20000000020 */
[----:B------:R-:W-:Y:S01]  /*6250*/  LDSM.16.MT88.4 R28, [R169+0x18800] ;  /* 0x01880000a91c783b */ /* 0x000fe20000004200 */
[----:B------:R-:W-:Y:S01]  /*6260*/  SHF.R.U32.HI R4, RZ, 0x18, R33 ;  /* 0x00000018ff047819 */ /* 0x000fe20000011621 */
[----:B------:R-:W5:Y:S01]  /*6270*/  MUFU.EX2 R177, R177 ;  /* 0x000000b100b17308 */ /* 0x000f620000000800 */
[----:B------:R-:W-:Y:S01]  /*6280*/  LOP3.LUT R6, R6, 0xff, RZ, 0xc0, !PT ;  /* 0x000000ff06067812 */ /* 0x000fe200078ec0ff */
[C---:B----4-:R-:W-:Y:S01]  /*6290*/  HMMA.16816.F32 R152, R128.reuse, R148, RZ ;  /* 0x000000948098723c */ /* 0x050fe200000018ff */
[----:B------:R-:W-:Y:S01]  /*62a0*/  PRMT R5, R5, 0x5410, R7 ;  /* 0x0000541005057816 */ /* 0x000fe20000000007 */
[----:B------:R-:W-:Y:S01]  /*62b0*/  MUFU.EX2 R175, R175 ;  /* 0x000000af00af7308 */ /* 0x000fe20000000800 */
[----:B------:R-:W-:Y:S01]  /*62c0*/  PRMT R4, R6, 0x5410, R4 ;  /* 0x0000541006047816 */ /* 0x000fe20000000004 */
[----:B------:R-:W-:Y:S01]  /*62d0*/  LDSM.16.MT88.4 R24, [R169+0x1a800] ;  /* 0x01a80000a918783b */ /* 0x000fe20000004200 */
[----:B------:R-:W-:Y:S01]  /*62e0*/  LOP3.LUT R32, R32, 0xff00ff, RZ, 0xc0, !PT ;  /* 0x00ff00ff20207812 */ /* 0x000fe200078ec0ff */
[----:B------:R-:W4:Y:S01]  /*62f0*/  MUFU.EX2 R173, R173 ;  /* 0x000000ad00ad7308 */ /* 0x000f220000000800 */
[--C-:B------:R-:W-:Y:S01]  /*6300*/  HSET2.LE.AND R34, R5, R168.reuse, PT ;  /* 0x000000a805227233 */ /* 0x100fe20003803000 */
[C---:B------:R-:W-:Y:S01]  /*6310*/  HMMA.16816.F32 R44, R128.reuse, R48, RZ ;  /* 0x00000030802c723c */ /* 0x040fe200000018ff */
[--C-:B------:R-:W-:Y:S01]  /*6320*/  HSET2.LE.AND R5, R4, R168.reuse, PT ;  /* 0x000000a804057233 */ /* 0x100fe20003803000 */
[--C-:B------:R-:W-:Y:S01]  /*6330*/  FFMA.FTZ R213, R213, UR17, -R202.reuse ;  /* 0x00000011d5d57c23 */ /* 0x100fe200080108ca */
[--C-:B------:R-:W-:Y:S01]  /*6340*/  HSET2.LE.AND R32, R32, R168.reuse, PT ;  /* 0x000000a820207233 */ /* 0x100fe20003803000 */
[--C-:B------:R-:W-:Y:S01]  /*6350*/  FFMA.FTZ R210, R210, UR17, -R197.reuse ;  /* 0x00000011d2d27c23 */ /* 0x100fe200080108c5 */
[----:B--2---:R-:W-:Y:S01]  /*6360*/  F2FP.F16.F32.PACK_AB R33, R179, R182 ;  /* 0x000000b6b321723e */ /* 0x004fe200000000ff */
[--C-:B------:R-:W-:Y:S01]  /*6370*/  FFMA.FTZ R247, R198, UR17, -R202.reuse ;  /* 0x00000011c6f77c23 */ /* 0x100fe200080108ca */
[----:B-----5:R-:W-:Y:S01]  /*6380*/  F2FP.F16.F32.PACK_AB R35, R177, R180 ;  /* 0x000000b4b123723e */ /* 0x020fe200000000ff */
[C---:B-1----:R-:W-:Y:S01]  /*6390*/  HMMA.16816.F32 R124, R128.reuse, R8, RZ ;  /* 0x00000008807c723c */ /* 0x042fe200000018ff */
[----:B------:R-:W-:Y:S01]  /*63a0*/  HSET2.LE.AND R8, R12, R168, PT ;  /* 0x000000a80c087233 */ /* 0x000fe20003803000 */
[----:B------:R-:W-:Y:S01]  /*63b0*/  FFMA.FTZ R246, R170, UR17, -R197 ;  /* 0x00000011aaf67c23 */ /* 0x000fe200080108c5 */
[----:B------:R-:W-:Y:S01]  /*63c0*/  F2FP.F16.F32.PACK_AB R9, R174, R178 ;  /* 0x000000b2ae09723e */ /* 0x000fe200000000ff */
[----:B------:R-:W1:Y:S01]  /*63d0*/  LDSM.16.MT88.4 R12, [R194+0x18800] ;  /* 0x01880000c20c783b */ /* 0x000e620000004200 */
[----:B----4-:R-:W-:Y:S01]  /*63e0*/  F2FP.F16.F32.PACK_AB R7, R173, R175 ;  /* 0x000000afad07723e */ /* 0x010fe200000000ff */
[----:B------:R-:W-:Y:S01]  /*63f0*/  MUFU.EX2 R247, R247 ;  /* 0x000000f700f77308 */ /* 0x000fe20000000800 */
[----:B------:R-:W-:Y:S01]  /*6400*/  LOP3.LUT R6, R9, R8, RZ, 0xc0, !PT ;  /* 0x0000000809067212 */ /* 0x000fe200078ec0ff */
[C---:B------:R-:W-:Y:S01]  /*6410*/  HMMA.16816.F32 R108, R128.reuse, R112, RZ ;  /* 0x00000070806c723c */ /* 0x040fe200000018ff */
[----:B------:R-:W-:Y:S01]  /*6420*/  LOP3.LUT R7, R7, R32, RZ, 0xc0, !PT ;  /* 0x0000002007077212 */ /* 0x000fe200078ec0ff */
[----:B------:R-:W-:Y:S01]  /*6430*/  FFMA.FTZ R201, R201, UR17, -R202 ;  /* 0x00000011c9c97c23 */ /* 0x000fe200080108ca */
[----:B------:R-:W-:Y:S01]  /*6440*/  LOP3.LUT R4, R33, R34, RZ, 0xc0, !PT ;  /* 0x0000002221047212 */ /* 0x000fe200078ec0ff */
[----:B------:R-:W-:Y:S01]  /*6450*/  MUFU.EX2 R246, R246 ;  /* 0x000000f600f67308 */ /* 0x000fe20000000800 */
[----:B------:R-:W-:Y:S01]  /*6460*/  LOP3.LUT R5, R35, R5, RZ, 0xc0, !PT ;  /* 0x0000000523057212 */ /* 0x000fe200078ec0ff */
[----:B------:R-:W-:Y:S01]  /*6470*/  FADD.FTZ R190, R191, R190 ;  /* 0x000000bebfbe7221 */ /* 0x000fe20000010000 */
[----:B------:R-:W-:Y:S01]  /*6480*/  LDSM.16.MT88.4 R32, [R194+0x1a800] ;  /* 0x01a80000c220783b */ /* 0x000fe20000004200 */
        /* <DEDUP_REMOVED lines=16> */
[----:B------:R-:W-:-:S07]  /*6590*/  FADD.FTZ R175, R173, R175 ;  /* 0x000000afadaf7221 */ /* 0x000fce0000010000 */
        /* <DEDUP_REMOVED lines=43> */
[----:B-1----:R-:W-:Y:S01]  /*6850*/  HMMA.16816.F32 R92, R4, R8, R92 ;  /* 0x00000008045c723c */ /* 0x002fe2000000185c */
[----:B------:R-:W-:Y:S02]  /*6860*/  LOP3.LUT R21, R248, UR15, R21, 0x96, !PT ;  /* 0x0000000ff8157c12 */ /* 0x000fe4000f8e9615 */
[----:B------:R-:W-:-:S03]  /*6870*/  LOP3.LUT R20, R20, UR14, R237, 0x96, !PT ;  /* 0x0000000e14147c12 */ /* 0x000fc6000f8e96ed */
[----:B------:R-:W-:Y:S02]  /*6880*/  IMAD.WIDE.U32 R32, R21, -0x2daee0ad, RZ ;  /* 0xd2511f5315207825 */ /* 0x000fe400078e00ff */
[C---:B------:R-:W-:Y:S01]  /*6890*/  HMMA.16816.F32 R96, R4.reuse, R10, R96 ;  /* 0x0000000a0460723c */ /* 0x040fe20000001860 */
[----:B------:R-:W1:Y:S07]  /*68a0*/  LDSM.16.MT88.4 R8, [R192+0x1e800] ;  /* 0x01e80000c008783b */ /* 0x000e6e0000004200 */
[C---:B--2---:R-:W-:Y:S08]  /*68b0*/  HMMA.16816.F32 R84, R4.reuse, R12, R84 ;  /* 0x0000000c0454723c */ /* 0x044ff00000001854 */
[C---:B------:R-:W-:Y:S01]  /*68c0*/  HMMA.16816.F32 R88, R4.reuse, R14, R88 ;  /* 0x0000000e0458723c */ /* 0x040fe20000001858 */
[----:B------:R-:W2:Y:S07]  /*68d0*/  LDSM.16.MT88.4 R12, [R193+0x1e800] ;  /* 0x01e80000c10c783b */ /* 0x000eae0000004200 */
[----:B---3--:R-:W-:Y:S01]  /*68e0*/  HMMA.16816.F32 R100, R4, R16, R100 ;  /* 0x000000100464723c */ /* 0x008fe20000001864 */
[----:B------:R-:W-:Y:S01]  /*68f0*/  IMAD.WIDE.U32 R16, R20, -0x2daee0ad, RZ ;  /* 0xd2511f5314107825 */ /* 0x000fe200078e00ff */
[----:B------:R-:W-:-:S04]  /*6900*/  LOP3.LUT R20, R242, UR31, R33, 0x96, !PT ;  /* 0x0000001ff2147c12 */ /* 0x000fc8000f8e9621 */
[----:B------:R-:W-:Y:S01]  /*6910*/  LOP3.LUT R32, R32, UR30, R17, 0x96, !PT ;  /* 0x0000001e20207c12 */ /* 0x000fe2000f8e9611 */
[----:B------:R-:W-:Y:S01]  /*6920*/  IMAD.WIDE.U32 R20, R20, -0x326172a9, RZ ;  /* 0xcd9e8d5714147825 */ /* 0x000fe200078e00ff */
[----:B------:R-:W-:Y:S03]  /*6930*/  HMMA.16816.F32 R152, R4, R28, R152 ;  /* 0x0000001c0498723c */ /* 0x000fe60000001898 */
[----:B------:R-:W-:Y:S01]  /*6940*/  IMAD.WIDE.U32 R32, R32, -0x326172a9, RZ ;  /* 0xcd9e8d5720207825 */ /* 0x000fe200078e00ff */
[----:B------:R-:W-:-:S03]  /*6950*/  LOP3.LUT R17, R236, UR13, R21, 0x96, !PT ;  /* 0x0000000dec117c12 */ /* 0x000fc6000f8e9615 */
[----:B------:R-:W-:Y:S02]  /*6960*/  FFMA.FTZ R21, R209, UR17, -R197 ;  /* 0x00000011d1157c23 */ /* 0x000fe400080108c5 */
[----:B------:R3:W-:Y:S01]  /*6970*/  MUFU.EX2 R209, R210 ;  /* 0x000000d200d17308 */ /* 0x0007e20000000800 */
[----:B------:R-:W-:Y:S01]  /*6980*/  LOP3.LUT R216, R20, UR12, R33, 0x96, !PT ;  /* 0x0000000c14d87c12 */ /* 0x000fe2000f8e9621 */
[----:B------:R-:W-:Y:S01]  /*6990*/  HMMA.16816.F32 R148, R4, R30, R148 ;  /* 0x0000001e0494723c */ /* 0x000fe20000001894 */
[----:B------:R-:W4:Y:S03]  /*69a0*/  LDSM.16.MT88.4 R28, [R193+0x1a800] ;  /* 0x01a80000c11c783b */ /* 0x000f260000004200 */
[----:B------:R-:W-:-:S04]  /*69b0*/  IMAD.WIDE.U32 R216, R216, -0x2daee0ad, RZ ;  /* 0xd2511f53d8d87825 */ /* 0x000fc800078e00ff */
[C---:B------:R-:W-:Y:S01]  /*69c0*/  HMMA.16816.F32 R44, R4.reuse, R24, R44 ;  /* 0x00000018042c723c */ /* 0x040fe2000000182c */
[----:B---3--:R-:W-:Y:S02]  /*69d0*/  FFMA.FTZ R210, R207, UR17, -R197 ;  /* 0x00000011cfd27c23 */ /* 0x008fe400080108c5 */
[----:B------:R3:W-:Y:S05]  /*69e0*/  MUFU.EX2 R207, R21 ;  /* 0x0000001500cf7308 */ /* 0x0007ea0000000800 */
[C---:B------:R-:W-:Y:S01]  /*69f0*/  HMMA.16816.F32 R48, R4.reuse, R26, R48 ;  /* 0x0000001a0430723c */ /* 0x040fe20000001830 */
[----:B------:R-:W5:Y:S01]  /*6a00*/  LDSM.16.MT88.4 R24, [R192+0x1a800] ;  /* 0x01a80000c018783b */ /* 0x000f620000004200 */
[----:B------:R-:W-:Y:S06]  /*6a10*/  MUFU.EX2 R210, R210 ;  /* 0x000000d200d27308 */ /* 0x000fec0000000800 */
[----:B------:R-:W-:Y:S01]  /*6a20*/  HMMA.16816.F32 R40, R4, R34, R40 ;  /* 0x000000220428723c */ /* 0x000fe20000001828 */
[----:B------:R-:W-:-:S07]  /*6a30*/  IMAD.WIDE.U32 R34, R17, -0x2daee0ad, RZ ;  /* 0xd2511f5311227825 */ /* 0x000fce00078e00ff */
[----:B------:R-:W-:Y:S01]  /*6a40*/  HMMA.16816.F32 R104, R4, R18, R104 ;  /* 0x000000120468723c */ /* 0x000fe20000001868 */
[----:B------:R-:W-:Y:S02]  /*6a50*/  LOP3.LUT R18, R34, UR26, R217, 0x96, !PT ;  /* 0x0000001a22127c12 */ /* 0x000fe4000f8e96d9 */
[----:B------:R-:W-:-:S03]  /*6a60*/  LOP3.LUT R34, R16, UR27, R35, 0x96, !PT ;  /* 0x0000001b10227c12 */ /* 0x000fc6000f8e9623 */
[----:B------:R-:W-:Y:S02]  /*6a70*/  IMAD.WIDE.U32 R18, R18, -0x326172a9, RZ ;  /* 0xcd9e8d5712127825 */ /* 0x000fe400078e00ff */
[C---:B-1----:R-:W-:Y:S02]  /*6a80*/  HMMA.16816.F32 R124, R4.reuse, R8, R124 ;  /* 0x00000008047c723c */ /* 0x042fe4000000187c */
[----:B------:R-:W-:Y:S01]  /*6a90*/  IMAD.MOV.U32 R9, RZ, RZ, R18 ;  /* 0x000000ffff097224 */ /* 0x000fe200078e0012 */
[----:B------:R-:W-:Y:S01]  /*6aa0*/  PRMT R17, R18, 0x7773, RZ ;  /* 0x0000777312117816 */ /* 0x000fe200000000ff */
[----:B------:R-:W-:Y:S01]  /*6ab0*/  IMAD.WIDE.U32 R34, R34, -0x326172a9, RZ ;  /* 0xcd9e8d5722227825 */ /* 0x000fe200078e00ff */
[----:B------:R-:W-:Y:S02]  /*6ac0*/  PRMT R8, R18, 0x7772, RZ ;  /* 0x0000777212087816 */ /* 0x000fe400000000ff */
[----:B------:R-:W-:Y:S01]  /*6ad0*/  LOP3.LUT R9, R9, 0xff, RZ, 0xc0, !PT ;  /* 0x000000ff09097812 */ /* 0x000fe200078ec0ff */
[----:B--2---:R-:W-:Y:S01]  /*6ae0*/  HMMA.16816.F32 R116, R4, R12, R116 ;  /* 0x0000000c0474723c */ /* 0x004fe20000001874 */
[--C-:B------:R-:W-:Y:S01]  /*6af0*/  FFMA.FTZ R13, R206, UR17, -R202.reuse ;  /* 0x00000011ce0d7c23 */ /* 0x100fe200080108ca */
[--C-:B------:R-:W-:Y:S01]  /*6b00*/  FFMA.FTZ R12, R204, UR17, -R202.reuse ;  /* 0x00000011cc0c7c23 */ /* 0x100fe200080108ca */
[----:B------:R-:W-:Y:S01]  /*6b10*/  PRMT R17, R8, 0x5410, R17 ;  /* 0x0000541008117816 */ /* 0x000fe20000000011 */
[----:B------:R-:W-:Y:S01]  /*6b20*/  FFMA.FTZ R8, R203, UR17, -R202 ;  /* 0x00000011cb087c23 */ /* 0x000fe200080108ca */
[----:B------:R-:W-:Y:S01]  /*6b30*/  MUFU.EX2 R204, R13 ;  /* 0x0000000d00cc7308 */ /* 0x000fe20000000800 */
[----:B------:R-:W-:-:S02]  /*6b40*/  PRMT R16, R18, 0x7771, RZ ;  /* 0x0000777112107816 */ /* 0x000fc400000000ff */
[C---:B------:R-:W-:Y:S01]  /*6b50*/  HMMA.16816.F32 R120, R4.reuse, R14, R120 ;  /* 0x0000000e0478723c */ /* 0x040fe20000001878 */
[----:B------:R1:W-:Y:S01]  /*6b60*/  MUFU.EX2 R203, R12 ;  /* 0x0000000c00cb7308 */ /* 0x0003e20000000800 */
[----:B------:R-:W-:Y:S02]  /*6b70*/  PRMT R16, R9, 0x5410, R16 ;  /* 0x0000541009107816 */ /* 0x000fe40000000010 */
[----:B------:R-:W-:Y:S01]  /*6b80*/  LOP3.LUT R18, R34, UR4, R19, 0x96, !PT ;  /* 0x0000000422127c12 */ /* 0x000fe2000f8e9613 */
[----:B------:R2:W-:Y:S01]  /*6b90*/  MUFU.EX2 R206, R213 ;  /* 0x000000d500ce7308 */ /* 0x0005e20000000800 */
[----:B------:R-:W-:Y:S02]  /*6ba0*/  LOP3.LUT R17, R17, 0xff00ff, RZ, 0xc0, !PT ;  /* 0x00ff00ff11117812 */ /* 0x000fe400078ec0ff */
[----:B------:R-:W-:Y:S01]  /*6bb0*/  HMMA.16816.F32 R128, R4, R10, R128 ;  /* 0x0000000a0480723c */ /* 0x000fe20000001880 */
[C---:B------:R-:W-:Y:S02]  /*6bc0*/  LOP3.LUT R19, R18.reuse, 0xffff, RZ, 0xc0, !PT ;  /* 0x0000ffff12137812 */ /* 0x040fe400078ec0ff */
[----:B---3--:R-:W-:-:S02]  /*6bd0*/  PRMT R21, R18, 0x7632, R21 ;  /* 0x0000763212157816 */ /* 0x008fc40000000015 */
[----:B------:R-:W-:Y:S01]  /*6be0*/  LOP3.LUT R20, R18, 0xff, RZ, 0xc0, !PT ;  /* 0x000000ff12147812 */ /* 0x000fe200078ec0ff */
[----:B-1----:R-:W1:Y:S02]  /*6bf0*/  LDSM.16.MT88.4 R12, [R169+0x19000] ;  /* 0x01900000a90c783b */ /* 0x002e640000004200 */
[----:B----4-:R-:W-:Y:S01]  /*6c00*/  HMMA.16816.F32 R52, R4, R28, R52 ;  /* 0x0000001c0434723c */ /* 0x010fe20000001834 */
[----:B------:R-:W-:Y:S01]  /*6c10*/  SHF.R.U32.HI R18, RZ, 0x18, R18 ;  /* 0x00000018ff127819 */ /* 0x000fe20000011612 */
[----:B--2---:R-:W-:Y:S01]  /*6c20*/  FFMA.FTZ R213, R208, UR17, -R197 ;  /* 0x00000011d0d57c23 */ /* 0x004fe200080108c5 */
[----:B------:R-:W-:Y:S01]  /*6c30*/  SHF.R.U32.HI R19, RZ, 0x8, R19 ;  /* 0x00000008ff137819 */ /* 0x000fe20000011613 */
[----:B------:R2:W3:Y:S01]  /*6c40*/  MUFU.EX2 R208, R8 ;  /* 0x0000000800d07308 */ /* 0x0004e20000000800 */
[----:B------:R-:W-:-:S03]  /*6c50*/  LOP3.LUT R21, R21, 0xff, RZ, 0xc0, !PT ;  /* 0x000000ff15157812 */ /* 0x000fc600078ec0ff */
[C---:B------:R-:W-:Y:S01]  /*6c60*/  HMMA.16816.F32 R56, R4.reuse, R30, R56 ;  /* 0x0000001e0438723c */ /* 0x040fe20000001838 */
[----:B------:R-:W4:Y:S01]  /*6c70*/  MUFU.EX2 R213, R213 ;  /* 0x000000d500d57308 */ /* 0x000f220000000800 */
[--C-:B------:R-:W-:Y:S02]  /*6c80*/  HSET2.LE.AND R16, R16, R168.reuse, PT ;  /* 0x000000a810107233 */ /* 0x100fe40003803000 */
[----:B------:R-:W-:Y:S02]  /*6c90*/  PRMT R19, R20, 0x5410, R19 ;  /* 0x0000541014137816 */ /* 0x000fe40000000013 */
[----:B------:R-:W-:Y:S02]  /*6ca0*/  PRMT R18, R21, 0x5410, R18 ;  /* 0x0000541015127816 */ /* 0x000fe40000000012 */
[----:B-----5:R-:W-:Y:S01]  /*6cb0*/  HMMA.16816.F32 R60, R4, R24, R60 ;  /* 0x00000018043c723c */ /* 0x020fe2000000183c */
[----:B------:R-:W-:Y:S01]  /*6cc0*/  HSET2.LE.AND R17, R17, R168, PT ;  /* 0x000000a811117233 */ /* 0x000fe20003803000 */
[----:B--2---:R-:W2:Y:S01]  /*6cd0*/  LDSM.16.MT88.4 R8, [R169+0x1b000] ;  /* 0x01b00000a908783b */ /* 0x004ea20000004200 */
[----:B---3--:R-:W-:-:S02]  /*6ce0*/  F2FP.F16.F32.PACK_AB R30, R208, R203 ;  /* 0x000000cbd01e723e */ /* 0x008fc400000000ff */
[----:B------:R-:W-:-:S03]  /*6cf0*/  HSET2.LE.AND R19, R19, R168, PT ;  /* 0x000000a813137233 */ /* 0x000fc60003803000 */
[C---:B------:R-:W-:Y:S01]  /*6d00*/  HMMA.16816.F32 R64, R4.reuse, R26, R64 ;  /* 0x0000001a0440723c */ /* 0x040fe20000001840 */
[----:B------:R-:W-:Y:S01]  /*6d10*/  LOP3.LUT R30, R30, R16, RZ, 0xc0, !PT ;  /* 0x000000101e1e7212 */ /* 0x000fe200078ec0ff */
[----:B------:R-:W-:Y:S01]  /*6d20*/  LDSM.16.MT88.4 R24, [R169+0x1f000] ;  /* 0x01f00000a918783b */ /* 0x000fe20000004200 */
[----:B------:R-:W-:Y:S02]  /*6d30*/  HSET2.LE.AND R29, R18, R168, PT ;  /* 0x000000a8121d7233 */ /* 0x000fe40003803000 */
[----:B------:R-:W-:Y:S02]  /*6d40*/  F2FP.F16.F32.PACK_AB R31, R207, R209 ;  /* 0x000000d1cf1f723e */ /* 0x000fe400000000ff */
[----:B------:R-:W-:Y:S01]  /*6d50*/  F2FP.F16.F32.PACK_AB R28, R204, R206 ;  /* 0x000000cecc1c723e */ /* 0x000fe200000000ff */
[----:B------:R-:W-:Y:S01]  /*6d60*/  HMMA.16816.F32 R72, R4, R22, R72 ;  /* 0x000000160448723c */ /* 0x000fe20000001848 */
[----:B------:R-:W3:Y:S01]  /*6d70*/  LDSM.16.MT88.4 R4, [R169+0x1d000] ;  /* 0x01d00000a904783b */ /* 0x000ee20000004200 */
[----:B----4-:R-:W-:Y:S01]  /*6d80*/  F2FP.F16.F32.PACK_AB R16, R210, R213 ;  /* 0x000000d5d210723e */ /* 0x010fe200000000ff */
[----:B------:R-:W-:Y:S01]  /*6d90*/  FADD.FTZ R206, R206, R178 ;  /* 0x000000b2cece7221 */ /* 0x000fe20000010000 */
[----:B------:R-:W-:Y:S01]  /*6da0*/  LOP3.LUT R31, R31, R17, RZ, 0xc0, !PT ;  /* 0x000000111f1f7212 */ /* 0x000fe200078ec0ff */
[----:B------:R-:W-:Y:S01]  /*6db0*/  LDSM.16.MT88.4 R20, [R194+0x19000] ;  /* 0x01900000c214783b */ /* 0x000fe20000004200 */
[----:B------:R-:W-:Y:S01]  /*6dc0*/  LOP3.LUT R28, R28, R19, RZ, 0xc0, !PT ;  /* 0x000000131c1c7212 */ /* 0x000fe200078ec0ff */
[----:B------:R-:W-:Y:S01]  /*6dd0*/  FADD.FTZ R213, R213, R175 ;  /* 0x000000afd5d57221 */ /* 0x000fe20000010000 */
[----:B------:R-:W-:Y:S01]  /*6de0*/  LOP3.LUT R29, R16, R29, RZ, 0xc0, !PT ;  /* 0x0000001d101d7212 */ /* 0x000fe200078ec0ff */
[----:B------:R-:W-:Y:S01]  /*6df0*/  FADD.FTZ R206, R204, R206 ;  /* 0x000000ceccce7221 */ /* 0x000fe20000010000 */
[----:B------:R-:W4:Y:S01]  /*6e00*/  LDSM.16.MT88.4 R16, [R193+0x19000] ;  /* 0x01900000c110783b */ /* 0x000f220000004200 */
[----:B------:R-:W-:-:S02]  /*6e10*/  FADD.FTZ R213, R210, R213 ;  /* 0x000000d5d2d57221 */ /* 0x000fc40000010000 */
[----:B------:R-:W-:Y:S02]  /*6e20*/  FADD.FTZ R203, R203, R206 ;  /* 0x000000cecbcb7221 */ /* 0x000fe40000010000 */
[----:B-1----:R-:W-:Y:S01]  /*6e30*/  HMMA.16816.F32 R152, R28, R12, R152 ;  /* 0x0000000c1c98723c */ /* 0x002fe20000001898 */
[----:B------:R-:W-:Y:S01]  /*6e40*/  FADD.FTZ R209, R209, R213 ;  /* 0x000000d5d1d17221 */ /* 0x000fe20000010000 */
[----:B------:R-:W-:-:S03]  /*6e50*/  FADD.FTZ R203, R208, R203 ;  /* 0x000000cbd0cb7221 */ /* 0x000fc60000010000 */
[----:B------:R-:W-:-:S03]  /*6e60*/  FADD.FTZ R209, R207, R209 ;  /* 0x000000d1cfd17221 */ /* 0x000fc60000010000 */
        /* <DEDUP_REMOVED lines=20> */
[----:B-1----:R-:W-:Y:S01]  /*6fb0*/  HMMA.16816.F32 R92, R28, R12, R92 ;  /* 0x0000000c1c5c723c */ /* 0x002fe2000000185c */
[----:B------:R-:W-:-:S02]  /*6fc0*/  LOP3.LUT R12, R32, UR7, R35, 0x96, !PT ;  /* 0x00000007200c7c12 */ /* 0x000fc4000f8e9623 */
[----:B------:R-:W1:Y:S03]  /*6fd0*/  LDSM.16.MT88.4 R32, [R192+0x1f000] ;  /* 0x01f00000c020783b */ /* 0x000e660000004200 */
[----:B------:R-:W-:Y:S02]  /*6fe0*/  IMAD.WIDE.U32 R12, R12, -0x2daee0ad, RZ ;  /* 0xd2511f530c0c7825 */ /* 0x000fe400078e00ff */
[----:B------:R-:W-:Y:S03]  /*6ff0*/  HMMA.16816.F32 R108, R28, R24, R108 ;  /* 0x000000181c6c723c */ /* 0x000fe6000000186c */
[----:B------:R-:W-:-:S05]  /*7000*/  LOP3.LUT R216, R216, UR24, R13, 0x96, !PT ;  /* 0x00000018d8d87c12 */ /* 0x000fca000f8e960d */
[C---:B--2---:R-:W-:Y:S01]  /*7010*/  HMMA.16816.F32 R100, R28.reuse, R8, R100 ;  /* 0x000000081c64723c */ /* 0x044fe20000001864 */
[--C-:B------:R-:W-:Y:S01]  /*7020*/  FFMA.FTZ R9, R200, UR17, -R202.reuse ;  /* 0x00000011c8097c23 */ /* 0x100fe200080108ca */
[----:B------:R-:W-:Y:S01]  /*7030*/  PRMT R8, R12, 0x7771, RZ ;  /* 0x000077710c087816 */ /* 0x000fe200000000ff */
[----:B------:R-:W-:Y:S02]  /*7040*/  FFMA.FTZ R200, R199, UR17, -R202 ;  /* 0x00000011c7c87c23 */ /* 0x000fe400080108ca */
[----:B------:R2:W-:Y:S03]  /*7050*/  MUFU.EX2 R198, R9 ;  /* 0x0000000900c67308 */ /* 0x0005e60000000800 */
[C---:B------:R-:W-:Y:S01]  /*7060*/  HMMA.16816.F32 R104, R28.reuse, R10, R104 ;  /* 0x0000000a1c68723c */ /* 0x040fe20000001868 */
[----:B------:R-:W-:Y:S01]  /*7070*/  IMAD.MOV.U32 R10, RZ, RZ, R12 ;  /* 0x000000ffff0a7224 */ /* 0x000fe200078e000c */
[----:B------:R-:W-:Y:S04]  /*7080*/  MUFU.EX2 R200, R200 ;  /* 0x000000c800c87308 */ /* 0x000fe80000000800 */
[----:B------:R-:W-:Y:S01]  /*7090*/  LOP3.LUT R10, R10, 0xff, RZ, 0xc0, !PT ;  /* 0x000000ff0a0a7812 */ /* 0x000fe200078ec0ff */
[----:B------:R-:W-:Y:S01]  /*70a0*/  MUFU.EX2 R199, R201 ;  /* 0x000000c900c77308 */ /* 0x000fe20000000800 */
[----:B----4-:R-:W-:Y:S01]  /*70b0*/  HMMA.16816.F32 R84, R28, R16, R84 ;  /* 0x000000101c54723c */ /* 0x010fe20000001854 */
[----:B------:R-:W-:-:S02]  /*70c0*/  PRMT R16, R12, 0x7772, RZ ;  /* 0x000077720c107816 */ /* 0x000fc400000000ff */
[----:B--2---:R-:W-:Y:S02]  /*70d0*/  PRMT R9, R12, 0x7773, RZ ;  /* 0x000077730c097816 */ /* 0x004fe400000000ff */
[----:B------:R-:W-:Y:S02]  /*70e0*/  LOP3.LUT R17, R216, 0xffff, RZ, 0xc0, !PT ;  /* 0x0000ffffd8117812 */ /* 0x000fe400078ec0ff */
[----:B------:R-:W-:Y:S01]  /*70f0*/  PRMT R16, R16, 0x5410, R9 ;  /* 0x0000541010107816 */ /* 0x000fe20000000009 */
[----:B------:R-:W-:Y:S01]  /*7100*/  HMMA.16816.F32 R88, R28, R18, R88 ;  /* 0x000000121c58723c */ /* 0x000fe20000001858 */
[----:B------:R-:W-:Y:S02]  /*7110*/  LOP3.LUT R18, R216, 0xff, RZ, 0xc0, !PT ;  /* 0x000000ffd8127812 */ /* 0x000fe400078ec0ff */
[----:B------:R-:W-:-:S05]  /*7120*/  SHF.R.U32.HI R17, RZ, 0x8, R17 ;  /* 0x00000008ff117819 */ /* 0x000fca0000011611 */
[C---:B---3--:R-:W-:Y:S01]  /*7130*/  HMMA.16816.F32 R116, R28.reuse, R4, R116 ;  /* 0x000000041c74723c */ /* 0x048fe20000001874 */
[--C-:B------:R-:W-:Y:S01]  /*7140*/  FFMA.FTZ R4, R196, UR17, -R197.reuse ;  /* 0x00000011c4047c23 */ /* 0x100fe200080108c5 */
[--C-:B------:R-:W-:Y:S01]  /*7150*/  FFMA.FTZ R5, R195, UR17, -R197.reuse ;  /* 0x00000011c3057c23 */ /* 0x100fe200080108c5 */
[----:B------:R-:W-:Y:S02]  /*7160*/  FFMA.FTZ R196, R171, UR17, -R197 ;  /* 0x00000011abc47c23 */ /* 0x000fe400080108c5 */
[----:B------:R2:W-:Y:S03]  /*7170*/  MUFU.EX2 R195, R4 ;  /* 0x0000000400c37308 */ /* 0x0005e60000000800 */
[----:B------:R-:W-:Y:S01]  /*7180*/  HMMA.16816.F32 R120, R28, R6, R120 ;  /* 0x000000061c78723c */ /* 0x000fe20000001878 */
[----:B------:R3:W-:Y:S01]  /*7190*/  MUFU.EX2 R197, R5 ;  /* 0x0000000500c57308 */ /* 0x0007e20000000800 */
[----:B------:R-:W-:-:S02]  /*71a0*/  LOP3.LUT R7, R16, 0xff00ff, RZ, 0xc0, !PT ;  /* 0x00ff00ff10077812 */ /* 0x000fc400078ec0ff */
[----:B------:R-:W-:Y:S01]  /*71b0*/  PRMT R6, R216, 0x7632, R6 ;  /* 0x00007632d8067816 */ /* 0x000fe20000000006 */
[----:B------:R-:W4:Y:S01]  /*71c0*/  MUFU.EX2 R196, R196 ;  /* 0x000000c400c47308 */ /* 0x000f220000000800 */
[----:B------:R-:W-:Y:S02]  /*71d0*/  SHF.R.U32.HI R216, RZ, 0x18, R216 ;  /* 0x00000018ffd87819 */ /* 0x000fe400000116d8 */
[C---:B------:R-:W-:Y:S01]  /*71e0*/  HMMA.16816.F32 R112, R28.reuse, R26, R112 ;  /* 0x0000001a1c70723c */ /* 0x040fe20000001870 */
[----:B------:R-:W5:Y:S01]  /*71f0*/  LDSM.16.MT88.4 R24, [R192+0x1b000] ;  /* 0x01b00000c018783b */ /* 0x000f620000004200 */
[----:B------:R-:W-:Y:S02]  /*7200*/  LOP3.LUT R6, R6, 0xff, RZ, 0xc0, !PT ;  /* 0x000000ff06067812 */ /* 0x000fe400078ec0ff */
[----:B--2---:R-:W-:Y:S02]  /*7210*/  PRMT R4, R10, 0x5410, R8 ;  /* 0x000054100a047816 */ /* 0x004fe40000000008 */
[----:B------:R-:W-:Y:S01]  /*7220*/  LDSM.16.MT88.4 R8, [R169+0x1d800] ;  /* 0x01d80000a908783b */ /* 0x000fe20000004200 */
[----:B---3--:R-:W-:Y:S01]  /*7230*/  PRMT R5, R18, 0x5410, R17 ;  /* 0x0000541012057816 */ /* 0x008fe20000000011 */
[----:B------:R-:W-:Y:S01]  /*7240*/  HMMA.16816.F32 R160, R28, R20, R160 ;  /* 0x000000141ca0723c */ /* 0x000fe200000018a0 */
[----:B------:R-:W-:Y:S01]  /*7250*/  PRMT R216, R6, 0x5410, R216 ;  /* 0x0000541006d87816 */ /* 0x000fe200000000d8 */
[----:B------:R-:W-:Y:S01]  /*7260*/  LDSM.16.MT88.4 R16, [R194+0x19800] ;  /* 0x01980000c210783b */ /* 0x000fe20000004200 */
[----:B------:R-:W-:-:S02]  /*7270*/  HSET2.LE.AND R6, R4, R168, PT ;  /* 0x000000a804067233 */ /* 0x000fc40003803000 */
[--C-:B------:R-:W-:Y:S02]  /*7280*/  HSET2.LE.AND R4, R5, R168.reuse, PT ;  /* 0x000000a805047233 */ /* 0x100fe40003803000 */
[--C-:B------:R-:W-:Y:S01]  /*7290*/  HSET2.LE.AND R7, R7, R168.reuse, PT ;  /* 0x000000a807077233 */ /* 0x100fe20003803000 */
[----:B------:R-:W-:Y:S01]  /*72a0*/  HMMA.16816.F32 R156, R28, R22, R156 ;  /* 0x000000161c9c723c */ /* 0x000fe2000000189c */
[----:B------:R-:W2:Y:S01]  /*72b0*/  LDSM.16.MT88.4 R20, [R194+0x1d000] ;  /* 0x01d00000c214783b */ /* 0x000ea20000004200 */
[----:B------:R-:W-:Y:S02]  /*72c0*/  HSET2.LE.AND R5, R216, R168, PT ;  /* 0x000000a8d8057233 */ /* 0x000fe40003803000 */
[----:B----4-:R-:W-:-:S04]  /*72d0*/  F2FP.F16.F32.PACK_AB R168, R246, R196 ;  /* 0x000000c4f6a8723e */ /* 0x010fc800000000ff */
[----:B------:R-:W-:Y:S01]  /*72e0*/  HMMA.16816.F32 R96, R28, R14, R96 ;  /* 0x0000000e1c60723c */ /* 0x000fe20000001860 */
[----:B------:R-:W3:Y:S01]  /*72f0*/  LDSM.16.MT88.4 R12, [R169+0x19800] ;  /* 0x01980000a90c783b */ /* 0x000ee20000004200 */
[----:B------:R-:W-:-:S06]  /*7300*/  LOP3.LUT R7, R168, R7, RZ, 0xc0, !PT ;  /* 0x00000007a8077212 */ /* 0x000fcc00078ec0ff */
[C---:B-1----:R-:W-:Y:S01]  /*7310*/  HMMA.16816.F32 R124, R28.reuse, R32, R124 ;  /* 0x000000201c7c723c */ /* 0x042fe2000000187c */
[----:B------:R-:W-:Y:S02]  /*7320*/  F2FP.F16.F32.PACK_AB R32, R247, R200 ;  /* 0x000000c8f720723e */ /* 0x000fe400000000ff */
[----:B------:R-:W-:Y:S01]  /*7330*/  F2FP.F16.F32.PACK_AB R33, R198, R199 ;  /* 0x000000c7c621723e */ /* 0x000fe200000000ff */
[----:B------:R-:W-:Y:S01]  /*7340*/  FADD.FTZ R199, R199, R203 ;  /* 0x000000cbc7c77221 */ /* 0x000fe20000010000 */
[----:B------:R-:W-:Y:S02]  /*7350*/  LOP3.LUT R6, R32, R6, RZ, 0xc0, !PT ;  /* 0x0000000620067212 */ /* 0x000fe400078ec0ff */
[----:B------:R-:W-:Y:S01]  /*7360*/  F2FP.F16.F32.PACK_AB R32, R197, R195 ;  /* 0x000000c3c520723e */ /* 0x000fe200000000ff */
[----:B------:R-:W-:Y:S01]  /*7370*/  HMMA.16816.F32 R128, R28, R34, R128 ;  /* 0x000000221c80723c */ /* 0x000fe20000001880 */
[----:B------:R-:W-:Y:S01]  /*7380*/  LOP3.LUT R4, R33, R4, RZ, 0xc0, !PT ;  /* 0x0000000421047212 */ /* 0x000fe200078ec0ff */
[----:B------:R-:W-:Y:S01]  /*7390*/  FADD.FTZ R195, R195, R209 ;  /* 0x000000d1c3c37221 */ /* 0x000fe20000010000 */
[----:B------:R-:W-:Y:S01]  /*73a0*/  LOP3.LUT R5, R32, R5, RZ, 0xc0, !PT ;  /* 0x0000000520057212 */ /* 0x000fe200078ec0ff */
[----:B------:R-:W-:Y:S01]  /*73b0*/  FADD.FTZ R199, R198, R199 ;  /* 0x000000c7c6c77221 */ /* 0x000fe20000010000 */
[----:B------:R-:W-:Y:S01]  /*73c0*/  LDSM.16.MT88.4 R32, [R194+0x1f800] ;  /* 0x01f80000c220783b */ /* 0x000fe20000004200 */
[----:B------:R-:W-:-:S02]  /*73d0*/  FADD.FTZ R195, R197, R195 ;  /* 0x000000c3c5c37221 */ /* 0x000fc40000010000 */
[----:B-----5:R-:W-:Y:S01]  /*73e0*/  HMMA.16816.F32 R60, R28, R24, R60 ;  /* 0x000000181c3c723c */ /* 0x020fe2000000183c */
[----:B------:R-:W-:Y:S01]  /*73f0*/  FADD.FTZ R199, R200, R199 ;  /* 0x000000c7c8c77221 */ /* 0x000fe20000010000 */
[----:B------:R-:W-:-:S03]  /*7400*/  FADD.FTZ R195, R196, R195 ;  /* 0x000000c3c4c37221 */ /* 0x000fc60000010000 */
[----:B------:R-:W-:Y:S01]  /*7410*/  FADD.FTZ R247, R247, R199 ;  /* 0x000000c7f7f77221 */ /* 0x000fe20000010000 */
[----:B------:R-:W-:Y:S02]  /*7420*/  FADD.FTZ R246, R246, R195 ;  /* 0x000000c3f6f67221 */ /* 0x000fe40000010000 */
[C---:B------:R-:W-:Y:S01]  /*7430*/  HMMA.16816.F32 R64, R28.reuse, R26, R64 ;  /* 0x0000001a1c40723c */ /* 0x040fe20000001840 */
[----:B------:R-:W1:Y:S07]  /*7440*/  LDSM.16.MT88.4 R24, [R169+0x1b800] ;  /* 0x01b80000a918783b */ /* 0x000e6e0000004200 */
[C---:B--2---:R-:W-:Y:S08]  /*7450*/  HMMA.16816.F32 R68, R28.reuse, R20, R68 ;  /* 0x000000141c44723c */ /* 0x044ff00000001844 */
[----:B------:R-:W-:Y:S01]  /*7460*/  HMMA.16816.F32 R72, R28, R22, R72 ;  /* 0x000000161c48723c */ /* 0x000fe20000001848 */
[----:B------:R-:W2:Y:S04]  /*7470*/  LDSM.16.MT88.4 R20, [R169+0x1f800] ;  /* 0x01f80000a914783b */ /* 0x000ea80000004200 */
[----:B------:R-:W-:Y:S03]  /*7480*/  LDSM.16.MT88.4 R168, [R194+0x1d800] ;  /* 0x01d80000c2a8783b */ /* 0x000fe60000004200 */
[C---:B---3--:R-:W-:Y:S01]  /*7490*/  HMMA.16816.F32 R152, R4.reuse, R12, R152 ;  /* 0x0000000c0498723c */ /* 0x048fe20000001898 */
[----:B------:R-:W-:Y:S07]  /*74a0*/  LDSM.16.MT88.4 R28, [R193+0x1b800] ;  /* 0x01b80000c11c783b */ /* 0x000fee0000004200 */
        /* <DEDUP_REMOVED lines=51> */
[----:B------:R-:W-:Y:S01]  /*77e0*/  IMAD.U32 R13, RZ, RZ, UR31 ;  /* 0x0000001fff0d7e24 */ /* 0x000fe2000f8e00ff */
[----:B-1----:R-:W-:Y:S01]  /*77f0*/  ISETP.GE.AND P4, PT, R211, UR17, PT ;  /* 0x00000011d3007c0c */ /* 0x002fe2000bf86270 */
[----:B------:R-:W-:Y:S01]  /*7800*/  IMAD.U32 R6, RZ, RZ, UR24 ;  /* 0x00000018ff067e24 */ /* 0x000fe2000f8e00ff */
[----:B------:R-:W-:Y:S01]  /*7810*/  ULEA UR26, UP0, UR8, UR26, 0x5 ;  /* 0x0000001a081a7291 */ /* 0x000fe2000f8028ff */
[----:B------:R-:W-:Y:S01]  /*7820*/  BAR.SYNC.DEFER_BLOCKING 0x0 ;  /* 0x0000000000007b1d */ /* 0x000fe20000010000 */
[----:B------:R-:W-:Y:S01]  /*7830*/  USHF.L.U64.HI UR23, UR30, 0x6, UR24 ;  /* 0x000000061e177899 */ /* 0x000fe20008010218 */
[-C--:B------:R-:W-:Y:S01]  /*7840*/  LEA R10, P1, R12, R232.reuse, 0x7 ;  /* 0x000000e80c0a7211 */ /* 0x080fe200078238ff */
[----:B------:R-:W-:Y:S01]  /*7850*/  IMAD.IADD R186, R167, 0x1, R206 ;  /* 0x00000001a7ba7824 */ /* 0x000fe200078e02ce */
        /* <DEDUP_REMOVED lines=70> */
[----:B------:R-:W-:Y:S01]  /*7cc0*/  LDSM.16.M88.4 R216, [R187+0x13800] ;  /* 0x01380000bbd8783b */ /* 0x000fe20000000200 */
[C---:B---3--:R-:W-:Y:S03]  /*7cd0*/  HMMA.16816.F32 R176, R24.reuse, R172, RZ ;  /* 0x000000ac18b0723c */ /* 0x048fe600000018ff */
[----:B------:R-:W-:Y:S04]  /*7ce0*/  LDSM.16.M88.4 R220, [R205+0x17800] ;  /* 0x01780000cddc783b */ /* 0x000fe80000000200 */
[----:B------:R-:W0:Y:S01]  /*7cf0*/  LDGDEPBAR ;  /* 0x00000000000079af */ /* 0x000e220000000000 */
[C---:B----4-:R-:W-:Y:S08]  /*7d00*/  HMMA.16816.F32 R168, R24.reuse, R32, RZ ;  /* 0x0000002018a8723c */ /* 0x050ff000000018ff */
[C---:B------:R-:W-:Y:S08]  /*7d10*/  HMMA.16816.F32 R180, R24.reuse, R182, RZ ;  /* 0x000000b618b4723c */ /* 0x040ff000000018ff */
[C---:B------:R-:W-:Y:S08]  /*7d20*/  HMMA.16816.F32 R172, R24.reuse, R174, RZ ;  /* 0x000000ae18ac723c */ /* 0x040ff000000018ff */
        /* <DEDUP_REMOVED lines=15> */
[----:B------:R-:W5:Y:S04]  /*7e20*/  LDSM.16.M88.4 R16, [R208] ;  /* 0x00000000d010783b */ /* 0x000f680000000200 */
[----:B------:R-:W5:Y:S03]  /*7e30*/  LDSM.16.M88.4 R192, [R167+0x10800] ;  /* 0x01080000a7c0783b */ /* 0x000f660000000200 */
        /* <DEDUP_REMOVED lines=9> */
[C---:B-1----:R-:W-:Y:S08]  /*7ed0*/  HMMA.16816.F32 R28, R4.reuse, R8, R28 ;  /* 0x00000008041c723c */ /* 0x042ff0000000181c */
[----:B------:R-:W-:Y:S01]  /*7ee0*/  HMMA.16816.F32 R24, R4, R10, R24 ;  /* 0x0000000a0418723c */ /* 0x000fe20000001818 */
[----:B------:R-:W-:Y:S04]  /*7ef0*/  LDSM.16.M88.4 R4, [R206+0x4000] ;  /* 0x00400000ce04783b */ /* 0x000fe80000000200 */
[----:B------:R-:W1:Y:S03]  /*7f00*/  LDSM.16.M88.4 R8, [R205+0x12000] ;  /* 0x01200000cd08783b */ /* 0x000e660000000200 */
        /* <DEDUP_REMOVED lines=21> */
[----:B------:R-:W-:Y:S07]  /*8060*/  LDSM.16.M88.4 R192, [R0+0x12800] ;  /* 0x0128000000c0783b */ /* 0x000fee0000000200 */
[C---:B--2---:R-:W-:Y:S08]  /*8070*/  HMMA.16816.F32 R28, R4.reuse, R188, R28 ;  /* 0x000000bc041c723c */ /* 0x044ff0000000181c */
        /* <DEDUP_REMOVED lines=14> */
[----:B------:R-:W5:Y:S04]  /*8160*/  LDSM.16.M88.4 R200, [R167+0x12800] ;  /* 0x01280000a7c8783b */ /* 0x000f680000000200 */
[----:B------:R-:W-:Y:S03]  /*8170*/  LDSM.16.M88.4 R216, [R205+0x15800] ;  /* 0x01580000cdd8783b */ /* 0x000fe60000000200 */
[C---:B--2---:R-:W-:Y:S08]  /*8180*/  HMMA.16816.F32 R12, R4.reuse, R196, R12 ;  /* 0x000000c4040c723c */ /* 0x044ff0000000180c */
[C---:B------:R-:W-:Y:S01]  /*8190*/  HMMA.16816.F32 R180, R4.reuse, R198, R180 ;  /* 0x000000c604b4723c */ /* 0x040fe200000018b4 */
[----:B------:R-:W-:Y:S07]  /*81a0*/  LDSM.16.M88.4 R196, [R167+0x13000] ;  /* 0x01300000a7c4783b */ /* 0x000fee0000000200 */
[C---:B------:R-:W-:Y:S08]  /*81b0*/  HMMA.16816.F32 R176, R4.reuse, R192, R176 ;  /* 0x000000c004b0723c */ /* 0x040ff000000018b0 */
[C---:B------:R-:W-:Y:S01]  /*81c0*/  HMMA.16816.F32 R172, R4.reuse, R194, R172 ;  /* 0x000000c204ac723c */ /* 0x040fe200000018ac */
[----:B------:R-:W-:Y:S07]  /*81d0*/  LDSM.16.M88.4 R192, [R206+0x8000] ;  /* 0x00800000cec0783b */ /* 0x000fee0000000200 */
[C---:B----4-:R-:W-:Y:S08]  /*81e0*/  HMMA.16816.F32 R168, R4.reuse, R188, R168 ;  /* 0x000000bc04a8723c */ /* 0x050ff000000018a8 */
[C---:B------:R-:W-:Y:S01]  /*81f0*/  HMMA.16816.F32 R32, R4.reuse, R190, R32 ;  /* 0x000000be0420723c */ /* 0x040fe20000001820 */
[----:B------:R-:W2:Y:S07]  /*8200*/  LDSM.16.M88.4 R188, [R167+0x13800] ;  /* 0x01380000a7bc783b */ /* 0x000eae0000000200 */
[C---:B---3--:R-:W-:Y:S08]  /*8210*/  HMMA.16816.F32 R28, R4.reuse, R16, R28 ;  /* 0x00000010041c723c */ /* 0x048ff0000000181c */
[----:B------:R-:W-:Y:S01]  /*8220*/  HMMA.16816.F32 R24, R4, R18, R24 ;  /* 0x000000120418723c */ /* 0x000fe20000001818 */
[----:B------:R-:W3:Y:S04]  /*8230*/  LDSM.16.M88.4 R16, [R205+0x14000] ;  /* 0x01400000cd10783b */ /* 0x000ee80000000200 */
[----:B------:R-:W4:Y:S03]  /*8240*/  LDSM.16.M88.4 R4, [R205+0x14800] ;  /* 0x01480000cd04783b */ /* 0x000f260000000200 */
        /* <DEDUP_REMOVED lines=8> */
[----:B------:R-:W-:Y:S07]  /*82d0*/  LDSM.16.M88.4 R188, [R187+0x14800] ;  /* 0x01480000bbbc783b */ /* 0x000fee0000000200 */
[C---:B---3--:R-:W-:Y:S08]  /*82e0*/  HMMA.16816.F32 R12, R192.reuse, R16, R12 ;  /* 0x00000010c00c723c */ /* 0x048ff0000000180c */
[C---:B------:R-:W-:Y:S01]  /*82f0*/  HMMA.16816.F32 R180, R192.reuse, R18, R180 ;  /* 0x00000012c0b4723c */ /* 0x040fe200000018b4 */
[----:B------:R-:W-:Y:S07]  /*8300*/  LDSM.16.M88.4 R16, [R187+0x15800] ;  /* 0x01580000bb10783b */ /* 0x000fee0000000200 */
[C---:B----4-:R-:W-:Y:S08]  /*8310*/  HMMA.16816.F32 R176, R192.reuse, R4, R176 ;  /* 0x00000004c0b0723c */ /* 0x050ff000000018b0 */
[----:B------:R-:W-:Y:S01]  /*8320*/  HMMA.16816.F32 R172, R192, R6, R172 ;  /* 0x00000006c0ac723c */ /* 0x000fe200000018ac */
[----:B------:R-:W2:Y:S07]  /*8330*/  LDSM.16.M88.4 R4, [R204+0x8000] ;  /* 0x00800000cc04783b */ /* 0x000eae0000000200 */
[C---:B------:R-:W-:Y:S08]  /*8340*/  HMMA.16816.F32 R168, R20.reuse, R196, R168 ;  /* 0x000000c414a8723c */ /* 0x040ff000000018a8 */
[----:B------:R-:W-:Y:S01]  /*8350*/  HMMA.16816.F32 R32, R20, R198, R32 ;  /* 0x000000c61420723c */ /* 0x000fe20000001820 */
[----:B------:R-:W3:Y:S04]  /*8360*/  LDSM.16.M88.4 R20, [R187+0x15000] ;  /* 0x01500000bb14783b */ /* 0x000ee80000000200 */
[----:B------:R-:W-:Y:S03]  /*8370*/  LDSM.16.M88.4 R196, [R0+0x14000] ;  /* 0x0140000000c4783b */ /* 0x000fe60000000200 */
[C---:B------:R-:W-:Y:S08]  /*8380*/  HMMA.16816.F32 R28, R192.reuse, R216, R28 ;  /* 0x000000d8c01c723c */ /* 0x040ff0000000181c */
[C---:B------:R-:W-:Y:S01]  /*8390*/  HMMA.16816.F32 R24, R192.reuse, R218, R24 ;  /* 0x000000dac018723c */ /* 0x040fe20000001818 */
[----:B------:R-:W-:Y:S07]  /*83a0*/  LDSM.16.M88.4 R216, [R187+0x16000] ;  /* 0x01600000bbd8783b */ /* 0x000fee0000000200 */
        /* <DEDUP_REMOVED lines=20> */
[C---:B----4-:R-:W-:Y:S08]  /*84f0*/  HMMA.16816.F32 R176, R8.reuse, R192, R176 ;  /* 0x000000c008b0723c */ /* 0x050ff000000018b0 */
[C---:B------:R-:W-:Y:S01]  /*8500*/  HMMA.16816.F32 R172, R8.reuse, R194, R172 ;  /* 0x000000c208ac723c */ /* 0x040fe200000018ac */
[----:B------:R-:W4:Y:S07]  /*8510*/  LDSM.16.M88.4 R192, [R167+0x15800] ;  /* 0x01580000a7c0783b */ /* 0x000f2e0000000200 */
[C---:B--2---:R-:W-:Y:S08]  /*8520*/  HMMA.16816.F32 R168, R8.reuse, R188, R168 ;  /* 0x000000bc08a8723c */ /* 0x044ff000000018a8 */
[C---:B------:R-:W-:Y:S01]  /*8530*/  HMMA.16816.F32 R32, R8.reuse, R190, R32 ;  /* 0x000000be0820723c */ /* 0x040fe20000001820 */
[----:B------:R-:W-:Y:S07]  /*8540*/  LDSM.16.M88.4 R188, [R206+0xc000] ;  /* 0x00c00000cebc783b */ /* 0x000fee0000000200 */
[C---:B-----5:R-:W-:Y:S08]  /*8550*/  HMMA.16816.F32 R28, R8.reuse, R16, R28 ;  /* 0x00000010081c723c */ /* 0x060ff0000000181c */
        /* <DEDUP_REMOVED lines=9> */
[C---:B-1----:R-:W-:Y:S08]  /*85f0*/  HMMA.16816.F32 R168, R20.reuse, R196, R168 ;  /* 0x000000c414a8723c */ /* 0x042ff000000018a8 */
[C---:B------:R-:W-:Y:S01]  /*8600*/  HMMA.16816.F32 R32, R20.reuse, R198, R32 ;  /* 0x000000c61420723c */ /* 0x040fe20000001820 */
[----:B------:R-:W-:Y:S07]  /*8610*/  LDSM.16.M88.4 R196, [R187+0x16800] ;  /* 0x01680000bbc4783b */ /* 0x000fee0000000200 */
[C---:B----4-:R-:W-:Y:S08]  /*8620*/  HMMA.16816.F32 R28, R20.reuse, R192, R28 ;  /* 0x000000c0141c723c */ /* 0x050ff0000000181c */
[----:B------:R-:W-:Y:S01]  /*8630*/  HMMA.16816.F32 R24, R20, R194, R24 ;  /* 0x000000c21418723c */ /* 0x000fe20000001818 */
[----:B------:R1:W-:Y:S04]  /*8640*/  LDSM.16.M88.4 R20, [R186+0xc000] ;  /* 0x00c00000ba14783b */ /* 0x0003e80000000200 */
[----:B------:R-:W-:Y:S03]  /*8650*/  LDSM.16.M88.4 R192, [R187+0x17000] ;  /* 0x01700000bbc0783b */ /* 0x000fe60000000200 */
[C---:B--2---:R-:W-:Y:S08]  /*8660*/  HMMA.16816.F32 R12, R188.reuse, R16, R12 ;  /* 0x00000010bc0c723c */ /* 0x044ff0000000180c */
[C---:B------:R-:W-:Y:S01]  /*8670*/  HMMA.16816.F32 R180, R188.reuse, R18, R180 ;  /* 0x00000012bcb4723c */ /* 0x040fe200000018b4 */
[----:B------:R-:W2:Y:S07]  /*8680*/  LDSM.16.M88.4 R16, [R0+0x16000] ;  /* 0x016000000010783b */ /* 0x000eae0000000200 */
[----:B-----5:R-:W-:Y:S01]  /*8690*/  HMMA.16816.F32 R176, R188, R8, R176 ;  /* 0x00000008bcb0723c */ /* 0x020fe200000018b0 */
[----:B-1----:R-:W-:-:S04]  /*86a0*/  IMAD.U32 R186, RZ, RZ, UR5 ;  /* 0x00000005ffba7e24 */ /* 0x002fc8000f8e00ff */
[----:B------:R-:W-:-:S03]  /*86b0*/  IMAD R186, R186, 0x40, R185 ;  /* 0x00000040baba7824 */ /* 0x000fc600078e02b9 */
[C---:B------:R-:W-:Y:S01]  /*86c0*/  HMMA.16816.F32 R172, R188.reuse, R10, R172 ;  /* 0x0000000abcac723c */ /* 0x040fe200000018ac */
[----:B------:R1:W-:Y:S07]  /*86d0*/  LDSM.16.M88.4 R8, [R208+0xc000] ;  /* 0x00c00000d008783b */ /* 0x0003ee0000000200 */
[C---:B---3--:R-:W-:Y:S08]  /*86e0*/  HMMA.16816.F32 R168, R188.reuse, R4, R168 ;  /* 0x00000004bca8723c */ /* 0x048ff000000018a8 */
[----:B------:R-:W-:Y:S01]  /*86f0*/  HMMA.16816.F32 R32, R188, R6, R32 ;  /* 0x00000006bc20723c */ /* 0x000fe20000001820 */
[----:B------:R-:W3:Y:S07]  /*8700*/  LDSM.16.M88.4 R4, [R167+0x16000] ;  /* 0x01600000a704783b */ /* 0x000eee0000000200 */
[----:B------:R-:W-:Y:S08]  /*8710*/  HMMA.16816.F32 R12, R200, R216, R12 ;  /* 0x000000d8c80c723c */ /* 0x000ff0000000180c */
[C---:B------:R-:W-:Y:S08]  /*8720*/  HMMA.16816.F32 R28, R188.reuse, R220, R28 ;  /* 0x000000dcbc1c723c */ /* 0x040ff0000000181c */
[----:B------:R-:W-:Y:S01]  /*8730*/  HMMA.16816.F32 R24, R188, R222, R24 ;  /* 0x000000debc18723c */ /* 0x000fe20000001818 */
[----:B------:R-:W4:Y:S07]  /*8740*/  LDSM.16.M88.4 R188, [R187+0x17800] ;  /* 0x01780000bbbc783b */ /* 0x000f2e0000000200 */
[----:B--2---:R-:W-:Y:S08]  /*8750*/  HMMA.16816.F32 R12, R20, R16, R12 ;  /* 0x00000010140c723c */ /* 0x004ff0000000180c */
[C---:B------:R-:W-:Y:S08]  /*8760*/  HMMA.16816.F32 R180, R200.reuse, R218, R180 ;  /* 0x000000dac8b4723c */ /* 0x040ff000000018b4 */
[----:B------:R-:W-:Y:S01]  /*8770*/  HMMA.16816.F32 R168, R200, R192, R168 ;  /* 0x000000c0c8a8723c */ /* 0x000fe200000018a8 */
[----:B------:R-:W-:-:S02]  /*8780*/  VIADD R192, R186, UR21 ;  /* 0x00000015bac07c36 */ /* 0x000fc40008000000 */
[----:B------:R-:W-:-:S03]  /*8790*/  VIADD R193, R186, 0xffffffc1 ;  /* 0xffffffc1bac17836 */ /* 0x000fc60000000000 */
[C-C-:B-1----:R-:W-:Y:S02]  /*87a0*/  IADD3 R208, PT, PT, R230.reuse, 0x20, -R192.reuse ;  /* 0x00000020e6d07810 */ /* 0x142fe40007ffe8c0 */
[----:B---3--:R-:W-:Y:S01]  /*87b0*/  HMMA.16816.F32 R12, R8, R4, R12 ;  /* 0x00000004080c723c */ /* 0x008fe2000000180c */
[----:B------:R-:W-:Y:S02]  /*87c0*/  IADD3 R4, PT, PT, R230, 0x40, -R192 ;  /* 0x00000040e6047810 */ /* 0x000fe40007ffe8c0 */
[----:B------:R-:W-:Y:S02]  /*87d0*/  IABS R208, R208 ;  /* 0x000000d000d07213 */ /* 0x000fe40000000000 */
[----:B------:R-:W-:Y:S02]  /*87e0*/  IABS R4, R4 ;  /* 0x0000000400047213 */ /* 0x000fe40000000000 */
[----:B------:R-:W-:Y:S01]  /*87f0*/  I2FP.F32.S32 R208, R208 ;  /* 0x000000d000d07245 */ /* 0x000fe20000201400 */
[----:B------:R-:W-:Y:S01]  /*8800*/  HMMA.16816.F32 R180, R20, R18, R180 ;  /* 0x0000001214b4723c */ /* 0x000fe200000018b4 */
[----:B------:R-:W1:Y:S01]  /*8810*/  LDSM.16.M88.4 R16, [R0+0x16800] ;  /* 0x016800000010783b */ /* 0x000e620000000200 */
[----:B------:R-:W-:Y:S01]  /*8820*/  I2FP.F32.S32 R224, R4 ;  /* 0x0000000400e07245 */ /* 0x000fe20000201400 */
[----:B------:R-:W-:-:S05]  /*8830*/  VIADD R4, R186, 0xffffffc0 ;  /* 0xffffffc0ba047836 */ /* 0x000fca0000000000 */
[C---:B----4-:R-:W-:Y:S01]  /*8840*/  HMMA.16816.F32 R24, R200.reuse, R190, R24 ;  /* 0x000000bec818723c */ /* 0x050fe20000001818 */
[----:B------:R-:W-:Y:S01]  /*8850*/  IMAD.U32 R190, RZ, RZ, UR21 ;  /* 0x00000015ffbe7e24 */ /* 0x000fe2000f8e00ff */
[----:B------:R-:W-:Y:S01]  /*8860*/  ISETP.GE.AND P6, PT, R4, R229, PT ;  /* 0x000000e50400720c */ /* 0x000fe20003fc6270 */
[----:B------:R-:W-:Y:S01]  /*8870*/  FFMA.FTZ R224, R224, -UR6, R12 ;  /* 0x80000006e0e07c23 */ /* 0x000fe2000801000c */
[C---:B------:R-:W-:Y:S02]  /*8880*/  IADD3 R191, PT, PT, R230.reuse, 0x3f, -R192 ;  /* 0x0000003fe6bf7810 */ /* 0x040fe40007ffe8c0 */
[C---:B------:R-:W-:Y:S02]  /*8890*/  IADD3 R190, PT, PT, R230.reuse, -UR25, -R190 ;  /* 0x80000019e6be7c10 */ /* 0x040fe4000fffe8be */
[----:B------:R-:W-:Y:S01]  /*88a0*/  HMMA.16816.F32 R28, R200, R188, R28 ;  /* 0x000000bcc81c723c */ /* 0x000fe2000000181c */
[----:B------:R-:W-:Y:S01]  /*88b0*/  VIADD R189, R230, 0x8 ;  /* 0x00000008e6bd7836 */ /* 0x000fe20000000000 */
[----:B------:R-:W-:Y:S01]  /*88c0*/  ISETP.GT.AND P0, PT, R190, R4, PT ;  /* 0x00000004be00720c */ /* 0x000fe20003f04270 */
[----:B------:R-:W-:Y:S01]  /*88d0*/  IMAD.U32 R188, RZ, RZ, UR21 ;  /* 0x00000015ffbc7e24 */ /* 0x000fe2000f8e00ff */
[----:B------:R-:W-:-:S02]  /*88e0*/  IABS R191, R191 ;  /* 0x000000bf00bf7213 */ /* 0x000fc40000000000 */
[----:B------:R-:W-:Y:S02]  /*88f0*/  FSEL R224, R224, -INF , !P0 ;  /* 0xff800000e0e07808 */ /* 0x000fe40004000000 */
[C---:B------:R-:W-:Y:S01]  /*8900*/  IADD3 R188, PT, PT, R189.reuse, -UR25, -R188 ;  /* 0x80000019bdbc7c10 */ /* 0x040fe2000fffe8bc */
[----:B------:R-:W-:Y:S01]  /*8910*/  HMMA.16816.F32 R176, R200, R196, R176 ;  /* 0x000000c4c8b0723c */ /* 0x000fe200000018b0 */
[----:B------:R-:W-:Y:S02]  /*8920*/  ISETP.GE.AND P0, PT, R4, R228, PT ;  /* 0x000000e40400720c */ /* 0x000fe40003f06270 */
[----:B------:R-:W-:Y:S02]  /*8930*/  ISETP.GT.AND P5, PT, R188, R4, PT ;  /* 0x00000004bc00720c */ /* 0x000fe40003fa4270 */
[----:B------:R-:W-:Y:S02]  /*8940*/  IADD3 R12, PT, PT, R189, 0x40, -R192 ;  /* 0x00000040bd0c7810 */ /* 0x000fe40007ffe8c0 */
[----:B------:R-:W-:Y:S01]  /*8950*/  I2FP.F32.S32 R191, R191 ;  /* 0x000000bf00bf7245 */ /* 0x000fe20000201400 */
[----:B------:R-:W-:Y:S01]  /*8960*/  HMMA.16816.F32 R4, R8, R6, R180 ;  /* 0x000000060804723c */ /* 0x000fe200000018b4 */
[----:B------:R-:W2:Y:S01]  /*8970*/  LDSM.16.M88.4 R180, [R167+0x16800] ;  /* 0x01680000a7b4783b */ /* 0x000ea20000000200 */
[----:B------:R-:W-:-:S02]  /*8980*/  IABS R12, R12 ;  /* 0x0000000c000c7213 */ /* 0x000fc40000000000 */
[----:B------:R-:W-:Y:S01]  /*8990*/  FFMA.FTZ R191, R191, -UR6, R13 ;  /* 0x80000006bfbf7c23 */ /* 0x000fe2000801000d */
[----:B------:R-:W-:Y:S02]  /*89a0*/  IADD3 R13, PT, PT, R230, 0x38, -R192 ;  /* 0x00000038e60d7810 */ /* 0x000fe40007ffe8c0 */
[----:B------:R-:W-:Y:S01]  /*89b0*/  I2FP.F32.S32 R12, R12 ;  /* 0x0000000c000c7245 */ /* 0x000fe20000201400 */
[----:B------:R-:W-:Y:S01]  /*89c0*/  HMMA.16816.F32 R172, R200, R198, R172 ;  /* 0x000000c6c8ac723c */ /* 0x000fe200000018ac */
[----:B------:R-:W-:Y:S02]  /*89d0*/  IABS R13, R13 ;  /* 0x0000000d000d7213 */ /* 0x000fe40000000000 */
[----:B------:R-:W-:Y:S01]  /*89e0*/  FSEL R224, R224, -INF , !P6 ;  /* 0xff800000e0e07808 */ /* 0x000fe20007000000 */
[----:B------:R-:W-:Y:S01]  /*89f0*/  FFMA.FTZ R14, R12, -UR6, R14 ;  /* 0x800000060c0e7c23 */ /* 0x000fe2000801000e */
[----:B------:R-:W-:Y:S02]  /*8a00*/  IADD3 R12, PT, PT, R189, 0x3f, -R192 ;  /* 0x0000003fbd0c7810 */ /* 0x000fe40007ffe8c0 */
[----:B------:R-:W-:Y:S01]  /*8a10*/  I2FP.F32.S32 R13, R13 ;  /* 0x0000000d000d7245 */ /* 0x000fe20000201400 */
[----:B-1----:R-:W-:Y:S01]  /*8a20*/  HMMA.16816.F32 R176, R20, R16, R176 ;  /* 0x0000001014b0723c */ /* 0x002fe200000018b0 */
[----:B------:R-:W-:-:S02]  /*8a30*/  IABS R12, R12 ;  /* 0x0000000c000c7213 */ /* 0x000fc40000000000 */
[----:B------:R-:W-:Y:S01]  /*8a40*/  ISETP.GT.AND P6, PT, R190, R193, PT ;  /* 0x000000c1be00720c */ /* 0x000fe20003fc4270 */
[----:B------:R-:W-:Y:S01]  /*8a50*/  FFMA.FTZ R13, R13, -UR6, R4 ;  /* 0x800000060d0d7c23 */ /* 0x000fe20008010004 */
[----:B------:R-:W-:Y:S02]  /*8a60*/  I2FP.F32.S32 R12, R12 ;  /* 0x0000000c000c7245 */ /* 0x000fe40000201400 */
[----:B------:R-:W-:Y:S01]  /*8a70*/  IADD3 R4, PT, PT, R189, 0x38, -R192 ;  /* 0x00000038bd047810 */ /* 0x000fe20007ffe8c0 */
[----:B------:R-:W-:Y:S01]  /*8a80*/  HMMA.16816.F32 R32, R200, R194, R32 ;  /* 0x000000c2c820723c */ /* 0x000fe20000001820 */
[----:B------:R-:W-:Y:S01]  /*8a90*/  FSEL R198, R14, -INF , !P5 ;  /* 0xff8000000ec67808 */ /* 0x000fe20006800000 */
[----:B------:R-:W-:Y:S01]  /*8aa0*/  FFMA.FTZ R16, R12, -UR6, R15 ;  /* 0x800000060c107c23 */ /* 0x000fe2000801000f */
[----:B------:R-:W-:Y:S01]  /*8ab0*/  ISETP.GE.AND P5, PT, R193, R229, PT ;  /* 0x000000e5c100720c */ /* 0x000fe20003fa6270 */
[----:B------:R-:W-:Y:S01]  /*8ac0*/  VIADD R15, R186, 0xffffffc8 ;  /* 0xffffffc8ba0f7836 */ /* 0x000fe20000000000 */
[----:B------:R-:W-:-:S02]  /*8ad0*/  FSEL R14, R191, -INF , !P6 ;  /* 0xff800000bf0e7808 */ /* 0x000fc40007000000 */
[----:B------:R-:W-:Y:S01]  /*8ae0*/  IABS R4, R4 ;  /* 0x0000000400047213 */ /* 0x000fe20000000000 */
[----:B------:R-:W-:Y:S01]  /*8af0*/  HMMA.16816.F32 R172, R20, R18, R172 ;  /* 0x0000001214ac723c */ /* 0x000fe200000018ac */
[----:B------:R-:W-:Y:S02]  /*8b00*/  IADD3 R12, PT, PT, R230, 0x37, -R192 ;  /* 0x00000037e60c7810 */ /* 0x000fe40007ffe8c0 */
[----:B------:R-:W-:Y:S02]  /*8b10*/  FSEL R198, R198, -INF , !P0 ;  /* 0xff800000c6c67808 */ /* 0x000fe40004000000 */
[----:B------:R-:W-:Y:S02]  /*8b20*/  FSEL R17, R14, -INF , !P5 ;  /* 0xff8000000e117808 */ /* 0x000fe40006800000 */
[----:B------:R-:W-:Y:S02]  /*8b30*/  I2FP.F32.S32 R4, R4 ;  /* 0x0000000400047245 */ /* 0x000fe40000201400 */
[----:B------:R-:W-:Y:S01]  /*8b40*/  ISETP.GT.AND P0, PT, R188, R193, PT ;  /* 0x000000c1bc00720c */ /* 0x000fe20003f04270 */
[----:B--2---:R-:W-:Y:S01]  /*8b50*/  HMMA.16816.F32 R176, R8, R180, R176 ;  /* 0x000000b408b0723c */ /* 0x004fe200000018b0 */
[----:B------:R-:W-:Y:S01]  /*8b60*/  ISETP.GT.AND P5, PT, R190, R15, PT ;  /* 0x0000000fbe00720c */ /* 0x000fe20003fa4270 */
[----:B------:R-:W-:Y:S01]  /*8b70*/  FFMA.FTZ R180, R4, -UR6, R6 ;  /* 0x8000000604b47c23 */ /* 0x000fe20008010006 */
[----:B------:R-:W-:Y:S01]  /*8b80*/  IABS R12, R12 ;  /* 0x0000000c000c7213 */ /* 0x000fe20000000000 */
[----:B------:R-:W-:Y:S01]  /*8b90*/  VIADD R6, R186, 0xffffffc9 ;  /* 0xffffffc9ba067836 */ /* 0x000fe20000000000 */
[----:B------:R-:W-:-:S02]  /*8ba0*/  ISETP.GE.AND P6, PT, R193, R228, PT ;  /* 0x000000e4c100720c */ /* 0x000fc40003fc6270 */
[----:B------:R-:W-:Y:S02]  /*8bb0*/  FSEL R16, R16, -INF , !P0 ;  /* 0xff80000010107808 */ /* 0x000fe40004000000 */
[----:B------:R-:W-:Y:S01]  /*8bc0*/  I2FP.F32.S32 R12, R12 ;  /* 0x0000000c000c7245 */ /* 0x000fe20000201400 */
[----:B------:R-:W-:Y:S01]  /*8bd0*/  HMMA.16816.F32 R172, R8, R182, R172 ;  /* 0x000000b608ac723c */ /* 0x000fe200000018ac */
[----:B------:R-:W-:Y:S02]  /*8be0*/  FSEL R13, R13, -INF , !P5 ;  /* 0xff8000000d0d7808 */ /* 0x000fe40006800000 */
[----:B------:R-:W-:Y:S01]  /*8bf0*/  ISETP.GE.AND P0, PT, R15, R229, PT ;  /* 0x000000e50f00720c */ /* 0x000fe20003f06270 */
[----:B------:R-:W-:Y:S01]  /*8c00*/  FFMA.FTZ R5, R12, -UR6, R5 ;  /* 0x800000060c057c23 */ /* 0x000fe20008010005 */
[----:B------:R-:W-:Y:S02]  /*8c10*/  IADD3 R4, PT, PT, R189, 0x37, -R192 ;  /* 0x00000037bd047810 */ /* 0x000fe40007ffe8c0 */
[----:B------:R-:W-:-:S02]  /*8c20*/  FSEL R16, R16, -INF , !P6 ;  /* 0xff80000010107808 */ /* 0x000fc40007000000 */
[----:B------:R-:W-:Y:S02]  /*8c30*/  ISETP.GT.AND P6, PT, R188, R15, PT ;  /* 0x0000000fbc00720c */ /* 0x000fe40003fc4270 */
[----:B------:R-:W-:Y:S02]  /*8c40*/  ISETP.GE.AND P5, PT, R15, R228, PT ;  /* 0x000000e40f00720c */ /* 0x000fe40003fa6270 */
[----:B------:R-:W-:Y:S02]  /*8c50*/  FSEL R181, R13, -INF , !P0 ;  /* 0xff8000000db57808 */ /* 0x000fe40004000000 */
[----:B------:R-:W-:Y:S01]  /*8c60*/  IABS R4, R4 ;  /* 0x0000000400047213 */ /* 0x000fe20000000000 */
[----:B------:R-:W1:Y:S01]  /*8c70*/  LDSM.16.M88.4 R12, [R0+0x17000] ;  /* 0x01700000000c783b */ /* 0x000e620000000200 */
[----:B------:R-:W-:Y:S02]  /*8c80*/  IADD3 R193, PT, PT, R230, 0x30, -R192 ;  /* 0x00000030e6c17810 */ /* 0x000fe40007ffe8c0 */
[----:B------:R-:W-:-:S02]  /*8c90*/  I2FP.F32.S32 R4, R4 ;  /* 0x0000000400047245 */ /* 0x000fc40000201400 */
[----:B------:R-:W-:Y:S02]  /*8ca0*/  IABS R193, R193 ;  /* 0x000000c100c17213 */ /* 0x000fe40000000000 */
[----:B------:R-:W-:Y:S01]  /*8cb0*/  ISETP.GT.AND P0, PT, R190, R6, PT ;  /* 0x00000006be00720c */ /* 0x000fe20003f04270 */
[----:B------:R-:W-:Y:S01]  /*8cc0*/  FFMA.FTZ R7, R4, -UR6, R7 ;  /* 0x8000000604077c23 */ /* 0x000fe20008010007 */
[----:B------:R-:W-:Y:S01]  /*8cd0*/  FSEL R180, R180, -INF , !P6 ;  /* 0xff800000b4b47808 */ /* 0x000fe20007000000 */
[----:B------:R-:W-:Y:S01]  /*8ce0*/  VIADD R4, R186, 0xffffffd0 ;  /* 0xffffffd0ba047836 */ /* 0x000fe20000000000 */
[----:B------:R-:W-:Y:S02]  /*8cf0*/  I2FP.F32.S32 R193, R193 ;  /* 0x000000c100c17245 */ /* 0x000fe40000201400 */
[----:B------:R-:W-:Y:S02]  /*8d00*/  ISETP.GE.AND P6, PT, R6, R229, PT ;  /* 0x000000e50600720c */ /* 0x000fe40003fc6270 */
[----:B------:R-:W-:Y:S01]  /*8d10*/  FSEL R180, R180, -INF , !P5 ;  /* 0xff800000b4b47808 */ /* 0x000fe20006800000 */
[----:B------:R-:W-:Y:S01]  /*8d20*/  FFMA.FTZ R193, R193, -UR6, R176 ;  /* 0x80000006c1c17c23 */ /* 0x000fe200080100b0 */
[----:B------:R-:W-:-:S02]  /*8d30*/  FSEL R5, R5, -INF , !P0 ;  /* 0xff80000005057808 */ /* 0x000fc40004000000 */
[----:B------:R-:W-:Y:S02]  /*8d40*/  ISETP.GT.AND P5, PT, R188, R6, PT ;  /* 0x00000006bc00720c */ /* 0x000fe40003fa4270 */
[----:B------:R-:W-:Y:S02]  /*8d50*/  FSEL R19, R5, -INF , !P6 ;  /* 0xff80000005137808 */ /* 0x000fe40007000000 */
[----:B------:R-:W-:Y:S02]  /*8d60*/  ISETP.GE.AND P0, PT, R6, R228, PT ;  /* 0x000000e40600720c */ /* 0x000fe40003f06270 */
[----:B------:R-:W-:Y:S02]  /*8d70*/  ISETP.GT.AND P6, PT, R190, R4, PT ;  /* 0x00000004be00720c */ /* 0x000fe40003fc4270 */
[----:B------:R-:W-:Y:S02]  /*8d80*/  FSEL R18, R7, -INF , !P5 ;  /* 0xff80000007127808 */ /* 0x000fe40006800000 */
[----:B------:R-:W-:-:S02]  /*8d90*/  FSEL R193, R193, -INF , !P6 ;  /* 0xff800000c1c17808 */ /* 0x000fc40007000000 */
[----:B------:R-:W-:Y:S02]  /*8da0*/  FSEL R18, R18, -INF , !P0 ;  /* 0xff80000012127808 */ /* 0x000fe40004000000 */
[----:B------:R-:W-:Y:S02]  /*8db0*/  ISETP.GE.AND P5, PT, R4, R229, PT ;  /* 0x000000e50400720c */ /* 0x000fe40003fa6270 */
[----:B------:R-:W-:Y:S02]  /*8dc0*/  ISETP.GT.AND P0, PT, R188, R4, PT ;  /* 0x00000004bc00720c */ /* 0x000fe40003f04270 */
[----:B------:R-:W-:Y:S02]  /*8dd0*/  ISETP.GE.AND P6, PT, R4, R228, PT ;  /* 0x000000e40400720c */ /* 0x000fe40003fc6270 */
[----:B------:R-:W2:Y:S01]  /*8de0*/  LDSM.16.M88.4 R4, [R167+0x17000] ;  /* 0x01700000a704783b */ /* 0x000ea20000000200 */
[--C-:B------:R-:W-:Y:S01]  /*8df0*/  IADD3 R176, PT, PT, R189, 0x30, -R192.reuse ;  /* 0x00000030bdb07810 */ /* 0x100fe20007ffe8c0 */
[----:B-1----:R-:W-:Y:S01]  /*8e00*/  HMMA.16816.F32 R168, R20, R12, R168 ;  /* 0x0000000c14a8723c */ /* 0x002fe200000018a8 */
[----:B------:R-:W-:-:S02]  /*8e10*/  IADD3 R191, PT, PT, R230, 0x2f, -R192 ;  /* 0x0000002fe6bf7810 */ /* 0x000fc40007ffe8c0 */
[----:B------:R-:W-:Y:S02]  /*8e20*/  IABS R176, R176 ;  /* 0x000000b000b07213 */ /* 0x000fe40000000000 */
[----:B------:R-:W-:Y:S02]  /*8e30*/  IABS R191, R191 ;  /* 0x000000bf00bf7213 */ /* 0x000fe40000000000 */
[----:B------:R-:W-:Y:S01]  /*8e40*/  I2FP.F32.S32 R176, R176 ;  /* 0x000000b000b07245 */ /* 0x000fe20000201400 */
[----:B------:R-:W-:Y:S01]  /*8e50*/  HMMA.16816.F32 R32, R20, R14, R32 ;  /* 0x0000000e1420723c */ /* 0x000fe20000001820 */
[----:B------:R-:W-:Y:S02]  /*8e60*/  I2FP.F32.S32 R191, R191 ;  /* 0x000000bf00bf7245 */ /* 0x000fe40000201400 */
[----:B------:R-:W-:Y:S01]  /*8e70*/  FSEL R193, R193, -INF , !P5 ;  /* 0xff800000c1c17808 */ /* 0x000fe20006800000 */
[----:B------:R-:W-:Y:S01]  /*8e80*/  FFMA.FTZ R197, R176, -UR6, R178 ;  /* 0x80000006b0c57c23 */ /* 0x000fe200080100b2 */
[--C-:B------:R-:W-:Y:S01]  /*8e90*/  IADD3 R176, PT, PT, R189, 0x2f, -R192.reuse ;  /* 0x0000002fbdb07810 */ /* 0x100fe20007ffe8c0 */
[----:B------:R-:W-:Y:S01]  /*8ea0*/  FFMA.FTZ R191, R191, -UR6, R177 ;  /* 0x80000006bfbf7c23 */ /* 0x000fe200080100b1 */
[----:B------:R-:W-:Y:S01]  /*8eb0*/  VIADD R178, R186, 0xffffffd1 ;  /* 0xffffffd1bab27836 */ /* 0x000fe20000000000 */
[----:B------:R-:W-:-:S02]  /*8ec0*/  IADD3 R177, PT, PT, R230, 0x28, -R192 ;  /* 0x00000028e6b17810 */ /* 0x000fc40007ffe8c0 */
[----:B------:R-:W-:Y:S02]  /*8ed0*/  IABS R176, R176 ;  /* 0x000000b000b07213 */ /* 0x000fe40000000000 */
[----:B------:R-:W-:Y:S02]  /*8ee0*/  IABS R177, R177 ;  /* 0x000000b100b17213 */ /* 0x000fe40000000000 */
[----:B------:R-:W-:Y:S02]  /*8ef0*/  I2FP.F32.S32 R176, R176 ;  /* 0x000000b000b07245 */ /* 0x000fe40000201400 */
[----:B------:R-:W-:Y:S02]  /*8f00*/  ISETP.GT.AND P5, PT, R190, R178, PT ;  /* 0x000000b2be00720c */ /* 0x000fe40003fa4270 */
[----:B------:R-:W-:Y:S01]  /*8f10*/  FSEL R197, R197, -INF , !P0 ;  /* 0xff800000c5c57808 */ /* 0x000fe20004000000 */
[----:B------:R-:W-:Y:S01]  /*8f20*/  FFMA.FTZ R179, R176, -UR6, R179 ;  /* 0x80000006b0b37c23 */ /* 0x000fe200080100b3 */
[----:B------:R-:W-:Y:S01]  /*8f30*/  I2FP.F32.S32 R177, R177 ;  /* 0x000000b100b17245 */ /* 0x000fe20000201400 */
[----:B------:R-:W-:Y:S01]  /*8f40*/  VIADD R176, R186, 0xffffffd8 ;  /* 0xffffffd8bab07836 */ /* 0x000fe20000000000 */
[----:B------:R-:W-:-:S02]  /*8f50*/  ISETP.GE.AND P0, PT, R178, R229, PT ;  /* 0x000000e5b200720c */ /* 0x000fc40003f06270 */
[----:B------:R-:W-:Y:S01]  /*8f60*/  FSEL R194, R191, -INF , !P5 ;  /* 0xff800000bfc27808 */ /* 0x000fe20006800000 */
[----:B------:R-:W-:Y:S01]  /*8f70*/  FFMA.FTZ R172, R177, -UR6, R172 ;  /* 0x80000006b1ac7c23 */ /* 0x000fe200080100ac */
[--C-:B------:R-:W-:Y:S02]  /*8f80*/  IADD3 R13, PT, PT, R230, 0x27, -R192.reuse ;  /* 0x00000027e60d7810 */ /* 0x100fe40007ffe8c0 */
[----:B------:R-:W-:Y:S02]  /*8f90*/  IADD3 R12, PT, PT, R189, 0x28, -R192 ;  /* 0x00000028bd0c7810 */ /* 0x000fe40007ffe8c0 */
[----:B------:R-:W-:Y:S01]  /*8fa0*/  FSEL R197, R197, -INF , !P6 ;  /* 0xff800000c5c57808 */ /* 0x000fe20007000000 */
[----:B--2---:R-:W-:Y:S01]  /*8fb0*/  HMMA.16816.F32 R168, R8, R4, R168 ;  /* 0x0000000408a8723c */ /* 0x004fe200000018a8 */
[----:B------:R-:W-:Y:S01]  /*8fc0*/  ISETP.GT.AND P6, PT, R188, R178, PT ;  /* 0x000000b2bc00720c */ /* 0x000fe20003fc4270 */
[----:B------:R-:W-:Y:S01]  /*8fd0*/  VIADD R5, R186, 0xffffffd9 ;  /* 0xffffffd9ba057836 */ /* 0x000fe20000000000 */
[----:B------:R-:W-:-:S02]  /*8fe0*/  FSEL R194, R194, -INF , !P0 ;  /* 0xff800000c2c27808 */ /* 0x000fc40004000000 */
[----:B------:R-:W-:Y:S02]  /*8ff0*/  IABS R13, R13 ;  /* 0x0000000d000d7213 */ /* 0x000fe40000000000 */
[----:B------:R-:W-:Y:S01]  /*9000*/  IABS R12, R12 ;  /* 0x0000000c000c7213 */ /* 0x000fe20000000000 */
[----:B------:R-:W-:Y:S01]  /*9010*/  HMMA.16816.F32 R32, R8, R6, R32 ;  /* 0x000000060820723c */ /* 0x000fe20000001820 */
[----:B------:R-:W-:Y:S02]  /*9020*/  ISETP.GT.AND P0, PT, R190, R176, PT ;  /* 0x000000b0be00720c */ /* 0x000fe40003f04270 */
[----:B------:R-:W-:Y:S02]  /*9030*/  FSEL R199, R179, -INF , !P6 ;  /* 0xff800000b3c77808 */ /* 0x000fe40007000000 */
[----:B------:R-:W-:Y:S02]  /*9040*/  I2FP.F32.S32 R13, R13 ;  /* 0x0000000d000d7245 */ /* 0x000fe40000201400 */
[----:B------:R-:W-:-:S02]  /*9050*/  I2FP.F32.S32 R12, R12 ;  /* 0x0000000c000c7245 */ /* 0x000fc40000201400 */
[----:B------:R-:W-:Y:S01]  /*9060*/  ISETP.GE.AND P5, PT, R178, R228, PT ;  /* 0x000000e4b200720c */ /* 0x000fe20003fa6270 */
[----:B------:R-:W-:Y:S01]  /*9070*/  FFMA.FTZ R13, R13, -UR6, R173 ;  /* 0x800000060d0d7c23 */ /* 0x000fe200080100ad */
[----:B------:R-:W-:Y:S01]  /*9080*/  ISETP.GE.AND P6, PT, R176, R229, PT ;  /* 0x000000e5b000720c */ /* 0x000fe20003fc6270 */
[----:B------:R-:W-:Y:S01]  /*9090*/  FFMA.FTZ R12, R12, -UR6, R174 ;  /* 0x800000060c0c7c23 */ /* 0x000fe200080100ae */
[----:B------:R-:W-:Y:S01]  /*90a0*/  FSEL R196, R172, -INF , !P0 ;  /* 0xff800000acc47808 */ /* 0x000fe20004000000 */
[----:B------:R-:W-:Y:S01]  /*90b0*/  FFMA.FTZ R208, R208, -UR6, R168 ;  /* 0x80000006d0d07c23 */ /* 0x000fe200080100a8 */
[----:B------:R-:W-:Y:S02]  /*90c0*/  FSEL R199, R199, -INF , !P5 ;  /* 0xff800000c7c77808 */ /* 0x000fe40006800000 */
[----:B------:R-:W-:Y:S02]  /*90d0*/  FSEL R196, R196, -INF , !P6 ;  /* 0xff800000c4c47808 */ /* 0x000fe40007000000 */
[----:B------:R-:W-:-:S02]  /*90e0*/  ISETP.GT.AND P5, PT, R188, R176, PT ;  /* 0x000000b0bc00720c */ /* 0x000fc40003fa4270 */
[----:B------:R-:W-:Y:S02]  /*90f0*/  IADD3 R4, PT, PT, R189, 0x27, -R192 ;  /* 0x00000027bd047810 */ /* 0x000fe40007ffe8c0 */
[----:B------:R-:W-:Y:S02]  /*9100*/  ISETP.GT.AND P6, PT, R190, R5, PT ;  /* 0x00000005be00720c */ /* 0x000fe40003fc4270 */
[----:B------:R-:W-:Y:S02]  /*9110*/  IABS R4, R4 ;  /* 0x0000000400047213 */ /* 0x000fe40000000000 */
[----:B------:R-:W-:Y:S02]  /*9120*/  FSEL R195, R12, -INF , !P5 ;  /* 0xff8000000cc37808 */ /* 0x000fe40006800000 */
[----:B------:R-:W-:Y:S02]  /*9130*/  FSEL R217, R13, -INF , !P6 ;  /* 0xff8000000dd97808 */ /* 0x000fe40007000000 */
[----:B------:R1:W2:Y:S01]  /*9140*/  LDSM.16.M88.4 R12, [R0+0x17800] ;  /* 0x01780000000c783b */ /* 0x0002a20000000200 */
[----:B------:R-:W-:-:S02]  /*9150*/  I2FP.F32.S32 R4, R4 ;  /* 0x0000000400047245 */ /* 0x000fc40000201400 */
[-C--:B------:R-:W-:Y:S02]  /*9160*/  ISETP.GE.AND P0, PT, R176, R228.reuse, PT ;  /* 0x000000e4b000720c */ /* 0x080fe40003f06270 */
[----:B------:R-:W-:Y:S01]  /*9170*/  ISETP.GE.AND P5, PT, R5, R229, PT ;  /* 0x000000e50500720c */ /* 0x000fe20003fa6270 */
[----:B------:R-:W-:Y:S01]  /*9180*/  FFMA.FTZ R175, R4, -UR6, R175 ;  /* 0x8000000604af7c23 */ /* 0x000fe200080100af */
[----:B------:R-:W-:Y:S01]  /*9190*/  FSEL R195, R195, -INF , !P0 ;  /* 0xff800000c3c37808 */ /* 0x000fe20004000000 */
[----:B------:R-:W-:Y:S01]  /*91a0*/  VIADD R4, R186, 0xffffffe0 ;  /* 0xffffffe0ba047836 */ /* 0x000fe20000000000 */
[----:B------:R-:W-:Y:S02]  /*91b0*/  ISETP.GT.AND P0, PT, R188, R5, PT ;  /* 0x00000005bc00720c */ /* 0x000fe40003f04270 */
[----:B------:R-:W-:Y:S02]  /*91c0*/  FSEL R217, R217, -INF , !P5 ;  /* 0xff800000d9d97808 */ /* 0x000fe40006800000 */
[----:B------:R-:W-:-:S02]  /*91d0*/  ISETP.GE.AND P6, PT, R5, R228, PT ;  /* 0x000000e40500720c */ /* 0x000fc40003fc6270 */
[----:B------:R-:W-:Y:S02]  /*91e0*/  ISETP.GT.AND P5, PT, R190, R4, PT ;  /* 0x00000004be00720c */ /* 0x000fe40003fa4270 */
[----:B------:R-:W-:Y:S02]  /*91f0*/  FSEL R200, R175, -INF , !P0 ;  /* 0xff800000afc87808 */ /* 0x000fe40004000000 */
[----:B------:R-:W-:Y:S02]  /*9200*/  FSEL R208, R208, -INF , !P5 ;  /* 0xff800000d0d07808 */ /* 0x000fe40006800000 */
[----:B------:R-:W-:Y:S02]  /*9210*/  FSEL R200, R200, -INF , !P6 ;  /* 0xff800000c8c87808 */ /* 0x000fe40007000000 */
[----:B-1----:R-:W-:Y:S02]  /*9220*/  IADD3 R0, PT, PT, R189, 0x20, -R192 ;  /* 0x00000020bd007810 */ /* 0x002fe40007ffe8c0 */
[----:B------:R-:W-:-:S02]  /*9230*/  ISETP.GE.AND P0, PT, R4, R229, PT ;  /* 0x000000e50400720c */ /* 0x000fc40003f06270 */
[----:B------:R-:W-:Y:S02]  /*9240*/  ISETP.GT.AND P6, PT, R188, R4, PT ;  /* 0x00000004bc00720c */ /* 0x000fe40003fc4270 */
[----:B------:R-:W-:Y:S02]  /*9250*/  ISETP.GE.AND P5, PT, R4, R228, PT ;  /* 0x000000e40400720c */ /* 0x000fe40003fa6270 */
[----:B------:R1:W3:Y:S01]  /*9260*/  LDSM.16.M88.4 R4, [R167+0x17800] ;  /* 0x01780000a704783b */ /* 0x0002e20000000200 */
[----:B------:R-:W-:Y:S01]  /*9270*/  IABS R0, R0 ;  /* 0x0000000000007213 */ /* 0x000fe20000000000 */
[----:B------:R-:W-:-:S04]  /*9280*/  DEPBAR.LE SB0, 0x0 ;  /* 0x000080000000791a */ /* 0x000fc80000000000 */
[----:B------:R-:W-:Y:S02]  /*9290*/  I2FP.F32.S32 R0, R0 ;  /* 0x0000000000007245 */ /* 0x000fe40000201400 */
[----:B------:R-:W-:Y:S01]  /*92a0*/  IADD3 R168, PT, PT, R230, 0x1f, -R192 ;  /* 0x0000001fe6a87810 */ /* 0x000fe20007ffe8c0 */
[C---:B--2---:R-:W-:Y:S01]  /*92b0*/  HMMA.16816.F32 R28, R20.reuse, R12, R28 ;  /* 0x0000000c141c723c */ /* 0x044fe2000000181c */
[----:B------:R-:W-:Y:S01]  /*92c0*/  FSEL R208, R208, -INF , !P0 ;  /* 0xff800000d0d07808 */ /* 0x000fe20004000000 */
[----:B------:R-:W-:Y:S01]  /*92d0*/  FFMA.FTZ R170, R0, -UR6, R170 ;  /* 0x8000000600aa7c23 */ /* 0x000fe200080100aa */
[----:B------:R-:W-:Y:S01]  /*92e0*/  IADD3 R0, PT, PT, R189, 0x1f, -R192 ;  /* 0x0000001fbd007810 */ /* 0x000fe20007ffe8c0 */
[----:B------:R-:W-:Y:S01]  /*92f0*/  VIADD R13, R186, 0xffffffe8 ;  /* 0xffffffe8ba0d7836 */ /* 0x000fe20000000000 */
[----:B------:R-:W-:Y:S02]  /*9300*/  IABS R168, R168 ;  /* 0x000000a800a87213 */ /* 0x000fe40000000000 */
[----:B------:R-:W-:Y:S01]  /*9310*/  IABS R0, R0 ;  /* 0x0000000000007213 */ /* 0x000fe20000000000 */
[----:B------:R-:W-:Y:S01]  /*9320*/  HMMA.16816.F32 R24, R20, R14, R24 ;  /* 0x0000000e1418723c */ /* 0x000fe20000001818 */
[----:B------:R-:W-:-:S02]  /*9330*/  I2FP.F32.S32 R168, R168 ;  /* 0x000000a800a87245 */ /* 0x000fc40000201400 */
[----:B------:R-:W-:Y:S02]  /*9340*/  I2FP.F32.S32 R0, R0 ;  /* 0x0000000000007245 */ /* 0x000fe40000201400 */
[----:B------:R-:W-:Y:S01]  /*9350*/  FSEL R202, R170, -INF , !P6 ;  /* 0xff800000aaca7808 */ /* 0x000fe20007000000 */
[----:B------:R-:W-:Y:S01]  /*9360*/  FFMA.FTZ R168, R168, -UR6, R169 ;  /* 0x80000006a8a87c23 */ /* 0x000fe200080100a9 */
[----:B------:R-:W-:Y:S02]  /*9370*/  VIADD R169, R186, 0xffffffe1 ;  /* 0xffffffe1baa97836 */ /* 0x000fe40000000000 */
[----:B------:R-:W-:Y:S01]  /*9380*/  FFMA.FTZ R171, R0, -UR6, R171 ;  /* 0x8000000600ab7c23 */ /* 0x000fe200080100ab */
[--C-:B------:R-:W-:Y:S02]  /*9390*/  IADD3 R0, PT, PT, R189, 0x18, -R192.reuse ;  /* 0x00000018bd007810 */ /* 0x100fe40007ffe8c0 */
[----:B-1----:R-:W-:Y:S02]  /*93a0*/  IADD3 R167, PT, PT, R230, 0x18, -R192 ;  /* 0x00000018e6a77810 */ /* 0x002fe40007ffe8c0 */
[----:B------:R-:W-:-:S02]  /*93b0*/  IABS R0, R0 ;  /* 0x0000000000007213 */ /* 0x000fc40000000000 */
[----:B------:R-:W-:Y:S02]  /*93c0*/  IABS R167, R167 ;  /* 0x000000a700a77213 */ /* 0x000fe40000000000 */
[----:B------:R-:W-:Y:S02]  /*93d0*/  I2FP.F32.S32 R0, R0 ;  /* 0x0000000000007245 */ /* 0x000fe40000201400 */
[-C--:B------:R-:W-:Y:S02]  /*93e0*/  ISETP.GT.AND P0, PT, R190, R169.reuse, PT ;  /* 0x000000a9be00720c */ /* 0x080fe40003f04270 */
[----:B------:R-:W-:Y:S01]  /*93f0*/  FSEL R202, R202, -INF , !P5 ;  /* 0xff800000caca7808 */ /* 0x000fe20006800000 */
[----:B------:R-:W-:Y:S01]  /*9400*/  FFMA.FTZ R34, R0, -UR6, R34 ;  /* 0x8000000600227c23 */ /* 0x000fe20008010022 */
[----:B------:R-:W-:Y:S01]  /*9410*/  IADD3 R0, PT, PT, R189, 0x17, -R192 ;  /* 0x00000017bd007810 */ /* 0x000fe20007ffe8c0 */
[----:B---3--:R-:W-:Y:S01]  /*9420*/  HMMA.16816.F32 R28, R8, R4, R28 ;  /* 0x00000004081c723c */ /* 0x008fe2000000181c */
[----:B------:R-:W-:Y:S01]  /*9430*/  ISETP.GT.AND P5, PT, R188, R169, PT ;  /* 0x000000a9bc00720c */ /* 0x000fe20003fa4270 */
[----:B------:R-:W-:Y:S01]  /*9440*/  VIADD R5, R186, 0xffffffe9 ;  /* 0xffffffe9ba057836 */ /* 0x000fe20000000000 */
[----:B------:R-:W-:-:S02]  /*9450*/  I2FP.F32.S32 R167, R167 ;  /* 0x000000a700a77245 */ /* 0x000fc40000201400 */
[----:B------:R-:W-:Y:S02]  /*9460*/  ISETP.GE.AND P6, PT, R169, R229, PT ;  /* 0x000000e5a900720c */ /* 0x000fe40003fc6270 */
[----:B------:R-:W-:Y:S01]  /*9470*/  FSEL R209, R168, -INF , !P0 ;  /* 0xff800000a8d17808 */ /* 0x000fe20004000000 */
[----:B------:R-:W-:Y:S01]  /*9480*/  FFMA.FTZ R32, R167, -UR6, R32 ;  /* 0x80000006a7207c23 */ /* 0x000fe20008010020 */
[----:B------:R-:W-:Y:S01]  /*9490*/  IADD3 R12, PT, PT, R230, 0x17, -R192 ;  /* 0x00000017e60c7810 */ /* 0x000fe20007ffe8c0 */
[----:B------:R-:W-:Y:S01]  /*94a0*/  HMMA.16816.F32 R24, R8, R6, R24 ;  /* 0x000000060818723c */ /* 0x000fe20000001818 */
[----:B------:R-:W-:Y:S01]  /*94b0*/  IABS R0, R0 ;  /* 0x0000000000007213 */ /* 0x000fe20000000000 */
[----:B------:R-:W-:Y:S01]  /*94c0*/  VIADD R6, R186, 0xfffffff1 ;  /* 0xfffffff1ba067836 */ /* 0x000fe20000000000 */
[----:B------:R-:W-:Y:S01]  /*94d0*/  ISETP.GE.AND P0, PT, R169, R228, PT ;  /* 0x000000e4a900720c */ /* 0x000fe20003f06270 */
[----:B------:R-:W-:Y:S01]  /*94e0*/  IMAD.U32 R10, RZ, RZ, UR30 ;  /* 0x0000001eff0a7e24 */ /* 0x000fe2000f8e00ff */
[----:B------:R-:W-:-:S02]  /*94f0*/  FSEL R201, R171, -INF , !P5 ;  /* 0xff800000abc97808 */ /* 0x000fc40006800000 */
[----:B------:R-:W-:Y:S02]  /*9500*/  FSEL R209, R209, -INF , !P6 ;  /* 0xff800000d1d17808 */ /* 0x000fe40007000000 */
[----:B------:R-:W-:Y:S02]  /*9510*/  IABS R12, R12 ;  /* 0x0000000c000c7213 */ /* 0x000fe40000000000 */
[----:B------:R-:W-:Y:S02]  /*9520*/  ISETP.GT.AND P6, PT, R190, R13, PT ;  /* 0x0000000dbe00720c */ /* 0x000fe40003fc4270 */
[----:B------:R-:W-:Y:S02]  /*9530*/  IADD3 R4, PT, PT, R230, 0x10, -R192 ;  /* 0x00000010e6047810 */ /* 0x000fe40007ffe8c0 */
[----:B------:R-:W-:Y:S02]  /*9540*/  I2FP.F32.S32 R0, R0 ;  /* 0x0000000000007245 */ /* 0x000fe40000201400 */
[----:B------:R-:W-:-:S02]  /*9550*/  FSEL R201, R201, -INF , !P0 ;  /* 0xff800000c9c97808 */ /* 0x000fc40004000000 */
[----:B------:R-:W-:Y:S01]  /*9560*/  ISETP.GT.AND P0, PT, R188, R13, PT ;  /* 0x0000000dbc00720c */ /* 0x000fe20003f04270 */
[----:B------:R-:W-:Y:S01]  /*9570*/  FFMA.FTZ R35, R0, -UR6, R35 ;  /* 0x8000000600237c23 */ /* 0x000fe20008010023 */
[----:B------:R-:W-:Y:S02]  /*9580*/  I2FP.F32.S32 R12, R12 ;  /* 0x0000000c000c7245 */ /* 0x000fe40000201400 */
[C---:B------:R-:W-:Y:S02]  /*9590*/  ISETP.GE.AND P5, PT, R13.reuse, R229, PT ;  /* 0x000000e50d00720c */ /* 0x040fe40003fa6270 */
[----:B------:R-:W-:Y:S01]  /*95a0*/  FSEL R213, R32, -INF , !P6 ;  /* 0xff80000020d57808 */ /* 0x000fe20007000000 */
[----:B------:R-:W-:Y:S01]  /*95b0*/  FFMA.FTZ R12, R12, -UR6, R33 ;  /* 0x800000060c0c7c23 */ /* 0x000fe20008010021 */
[----:B------:R-:W-:Y:S02]  /*95c0*/  IABS R4, R4 ;  /* 0x0000000400047213 */ /* 0x000fe40000000000 */
[----:B------:R-:W-:-:S02]  /*95d0*/  ISETP.GE.AND P6, PT, R13, R228, PT ;  /* 0x000000e40d00720c */ /* 0x000fc40003fc6270 */
[----:B------:R-:W-:Y:S02]  /*95e0*/  FSEL R203, R34, -INF , !P0 ;  /* 0xff80000022cb7808 */ /* 0x000fe40004000000 */
[----:B------:R-:W-:Y:S02]  /*95f0*/  IADD3 R0, PT, PT, R189, 0x10, -R192 ;  /* 0x00000010bd007810 */ /* 0x000fe40007ffe8c0 */
[----:B------:R-:W-:Y:S02]  /*9600*/  FSEL R213, R213, -INF , !P5 ;  /* 0xff800000d5d57808 */ /* 0x000fe40006800000 */
[----:B------:R-:W-:Y:S02]  /*9610*/  I2FP.F32.S32 R4, R4 ;  /* 0x0000000400047245 */ /* 0x000fe40000201400 */
[----:B------:R-:W-:Y:S02]  /*9620*/  ISETP.GT.AND P5, PT, R190, R5, PT ;  /* 0x00000005be00720c */ /* 0x000fe40003fa4270 */
[----:B------:R-:W-:Y:S01]  /*9630*/  FSEL R203, R203, -INF , !P6 ;  /* 0xff800000cbcb7808 */ /* 0x000fe20007000000 */
[----:B------:R-:W-:Y:S01]  /*9640*/  FFMA.FTZ R28, R4, -UR6, R28 ;  /* 0x80000006041c7c23 */ /* 0x000fe2000801001c */
[----:B------:R-:W-:-:S02]  /*9650*/  IABS R0, R0 ;  /* 0x0000000000007213 */ /* 0x000fc40000000000 */
[----:B------:R-:W-:Y:S02]  /*9660*/  ISETP.GT.AND P6, PT, R188, R5, PT ;  /* 0x00000005bc00720c */ /* 0x000fe40003fc4270 */
[----:B------:R-:W-:Y:S02]  /*9670*/  FSEL R216, R12, -INF , !P5 ;  /* 0xff8000000cd87808 */ /* 0x000fe40006800000 */
[C---:B------:R-:W-:Y:S02]  /*9680*/  ISETP.GE.AND P0, PT, R5.reuse, R229, PT ;  /* 0x000000e50500720c */ /* 0x040fe40003f06270 */
[----:B------:R-:W-:Y:S01]  /*9690*/  ISETP.GE.AND P5, PT, R5, R228, PT ;  /* 0x000000e40500720c */ /* 0x000fe20003fa6270 */
[----:B------:R-:W-:Y:S01]  /*96a0*/  VIADD R5, R186, 0xfffffff0 ;  /* 0xfffffff0ba057836 */ /* 0x000fe20000000000 */
[----:B------:R-:W-:Y:S02]  /*96b0*/  IADD3 R4, PT, PT, R230, 0xf, -R192 ;  /* 0x0000000fe6047810 */ /* 0x000fe40007ffe8c0 */
[----:B------:R-:W-:-:S02]  /*96c0*/  I2FP.F32.S32 R0, R0 ;  /* 0x0000000000007245 */ /* 0x000fc40000201400 */
[----:B------:R-:W-:Y:S02]  /*96d0*/  FSEL R210, R35, -INF , !P6 ;  /* 0xff80000023d27808 */ /* 0x000fe40007000000 */
[----:B------:R-:W-:Y:S01]  /*96e0*/  IADD3 R8, PT, PT, R189, 0xf, -R192 ;  /* 0x0000000fbd087810 */ /* 0x000fe20007ffe8c0 */
[----:B------:R-:W-:Y:S01]  /*96f0*/  FFMA.FTZ R30, R0, -UR6, R30 ;  /* 0x80000006001e7c23 */ /* 0x000fe2000801001e */
[----:B------:R-:W-:Y:S02]  /*9700*/  IABS R4, R4 ;  /* 0x0000000400047213 */ /* 0x000fe40000000000 */
[----:B------:R-:W-:Y:S02]  /*9710*/  FSEL R216, R216, -INF , !P0 ;  /* 0xff800000d8d87808 */ /* 0x000fe40004000000 */
[----:B------:R-:W-:Y:S02]  /*9720*/  ISETP.GT.AND P0, PT, R190, R5, PT ;  /* 0x00000005be00720c */ /* 0x000fe40003f04270 */
[----:B------:R-:W-:-:S02]  /*9730*/  FSEL R210, R210, -INF , !P5 ;  /* 0xff800000d2d27808 */ /* 0x000fc40006800000 */
[----:B------:R-:W-:Y:S02]  /*9740*/  IABS R8, R8 ;  /* 0x0000000800087213 */ /* 0x000fe40000000000 */
[----:B------:R-:W-:Y:S02]  /*9750*/  ISETP.GT.AND P5, PT, R188, R5, PT ;  /* 0x00000005bc00720c */ /* 0x000fe40003fa4270 */
[----:B------:R-:W-:Y:S02]  /*9760*/  I2FP.F32.S32 R4, R4 ;  /* 0x0000000400047245 */ /* 0x000fe40000201400 */
[----:B------:R-:W-:Y:S02]  /*9770*/  FSEL R191, R28, -INF , !P0 ;  /* 0xff8000001cbf7808 */ /* 0x000fe40004000000 */
[----:B------:R-:W-:Y:S01]  /*9780*/  I2FP.F32.S32 R8, R8 ;  /* 0x0000000800087245 */ /* 0x000fe20000201400 */
[----:B------:R-:W-:Y:S01]  /*9790*/  FFMA.FTZ R4, R4, -UR6, R29 ;  /* 0x8000000604047c23 */ /* 0x000fe2000801001d */
[----:B------:R-:W-:Y:S01]  /*97a0*/  BAR.SYNC.DEFER_BLOCKING 0x0 ;  /* 0x0000000000007b1d */ /* 0x000fe20000010000 */
[----:B------:R-:W-:-:S02]  /*97b0*/  ISETP.GE.AND P0, PT, R5, R228, PT ;  /* 0x000000e40500720c */ /* 0x000fc40003f06270 */
[----:B------:R-:W-:Y:S01]  /*97c0*/  IADD3 R0, PT, PT, R189, 0x8, -R192 ;  /* 0x00000008bd007810 */ /* 0x000fe20007ffe8c0 */
[----:B------:R-:W-:Y:S01]  /*97d0*/  FFMA.FTZ R8, R8, -UR6, R31 ;  /* 0x8000000608087c23 */ /* 0x000fe2000801001f */
[----:B------:R-:W-:Y:S02]  /*97e0*/  FSEL R30, R30, -INF , !P5 ;  /* 0xff8000001e1e7808 */ /* 0x000fe40006800000 */
[----:B------:R-:W-:Y:S02]  /*97f0*/  ISETP.GE.AND P6, PT, R5, R229, PT ;  /* 0x000000e50500720c */ /* 0x000fe40003fc6270 */
[----:B------:R-:W-:Y:S02]  /*9800*/  ISETP.GT.AND P5, PT, R190, R6, PT ;  /* 0x00000006be00720c */ /* 0x000fe40003fa4270 */
[----:B------:R-:W-:Y:S02]  /*9810*/  FSEL R170, R30, -INF , !P0 ;  /* 0xff8000001eaa7808 */ /* 0x000fe40004000000 */
[----:B------:R-:W-:-:S02]  /*9820*/  IABS R0, R0 ;  /* 0x0000000000007213 */ /* 0x000fc40000000000 */
[----:B------:R-:W-:Y:S02]  /*9830*/  ISETP.GT.AND P0, PT, R188, R6, PT ;  /* 0x00000006bc00720c */ /* 0x000fe40003f04270 */
[----:B------:R-:W-:Y:S02]  /*9840*/  FSEL R191, R191, -INF , !P6 ;  /* 0xff800000bfbf7808 */ /* 0x000fe40007000000 */
[----:B------:R-:W-:Y:S02]  /*9850*/  FSEL R4, R4, -INF , !P5 ;  /* 0xff80000004047808 */ /* 0x000fe40006800000 */
[C---:B------:R-:W-:Y:S02]  /*9860*/  ISETP.GE.AND P6, PT, R6.reuse, R229, PT ;  /* 0x000000e50600720c */ /* 0x040fe40003fc6270 */
[----:B------:R-:W-:Y:S01]  /*9870*/  ISETP.GE.AND P5, PT, R6, R228, PT ;  /* 0x000000e40600720c */ /* 0x000fe20003fa6270 */
[C---:B------:R-:W-:Y:S01]  /*9880*/  VIADD R6, R186.reuse, 0xfffffff8 ;  /* 0xfffffff8ba067836 */ /* 0x040fe20000000000 */
[----:B------:R-:W-:Y:S01]  /*9890*/  I2FP.F32.S32 R0, R0 ;  /* 0x0000000000007245 */ /* 0x000fe20000201400 */
[----:B------:R-:W-:Y:S01]  /*98a0*/  VIADD R186, R186, 0xfffffff9 ;  /* 0xfffffff9baba7836 */ /* 0x000fe20000000000 */
[----:B------:R-:W-:-:S02]  /*98b0*/  FSEL R8, R8, -INF , !P0 ;  /* 0xff80000008087808 */ /* 0x000fc40004000000 */
[----:B------:R-:W-:Y:S01]  /*98c0*/  IADD3 R5, PT, PT, R189, 0x7, -R192 ;  /* 0x00000007bd057810 */ /* 0x000fe20007ffe8c0 */
[----:B------:R-:W-:Y:S01]  /*98d0*/  FFMA.FTZ R0, R0, -UR6, R26 ;  /* 0x8000000600007c23 */ /* 0x000fe2000801001a */
[----:B------:R-:W-:Y:S02]  /*98e0*/  FSEL R169, R8, -INF , !P5 ;  /* 0xff80000008a97808 */ /* 0x000fe40006800000 */
[--C-:B------:R-:W-:Y:S02]  /*98f0*/  IADD3 R7, PT, PT, R230, 0x8, -R192.reuse ;  /* 0x00000008e6077810 */ /* 0x100fe40007ffe8c0 */
[----:B------:R-:W-:Y:S02]  /*9900*/  ISETP.GT.AND P5, PT, R188, R6, PT ;  /* 0x00000006bc00720c */ /* 0x000fe40003fa4270 */
[----:B------:R-:W-:Y:S02]  /*9910*/  IADD3 R192, PT, PT, R230, 0x7, -R192 ;  /* 0x00000007e6c07810 */ /* 0x000fe40007ffe8c0 */
[----:B------:R-:W-:-:S02]  /*9920*/  FSEL R189, R4, -INF , !P6 ;  /* 0xff80000004bd7808 */ /* 0x000fc40007000000 */
[----:B------:R-:W-:Y:S02]  /*9930*/  FSEL R168, R0, -INF , !P5 ;  /* 0xff80000000a87808 */ /* 0x000fe40006800000 */
[----:B------:R-:W-:Y:S02]  /*9940*/  FMNMX3.FTZ R4, R164, R224, R17, !PT ;  /* 0x000000e0a4047276 */ /* 0x000fe40007810011 */
[----:B------:R-:W-:Y:S02]  /*9950*/  IABS R7, R7 ;  /* 0x0000000700077213 */ /* 0x000fe40000000000 */
[----:B------:R-:W-:Y:S02]  /*9960*/  IABS R192, R192 ;  /* 0x000000c000c07213 */ /* 0x000fe40000000000 */
[----:B------:R-:W-:Y:S02]  /*9970*/  FMNMX3.FTZ R0, R3, R198, R16, !PT ;  /* 0x000000c603007276 */ /* 0x000fe40007810010 */
[----:B------:R-:W-:-:S02]  /*9980*/  FMNMX3.FTZ R4, R4, R181, R19, !PT ;  /* 0x000000b504047276 */ /* 0x000fc40007810013 */
[----:B------:R-:W-:Y:S02]  /*9990*/  I2FP.F32.S32 R7, R7 ;  /* 0x0000000700077245 */ /* 0x000fe40000201400 */
[----:B------:R-:W-:Y:S02]  /*99a0*/  I2FP.F32.S32 R192, R192 ;  /* 0x000000c000c07245 */ /* 0x000fe40000201400 */
[----:B------:R-:W-:Y:S01]  /*99b0*/  FMNMX3.FTZ R0, R0, R180, R18, !PT ;  /* 0x000000b400007276 */ /* 0x000fe20007810012 */
[----:B------:R-:W-:Y:S01]  /*99c0*/  FFMA.FTZ R7, R7, -UR6, R24 ;  /* 0x8000000607077c23 */ /* 0x000fe20008010018 */
[----:B------:R-:W-:Y:S01]  /*99d0*/  IABS R5, R5 ;  /* 0x0000000500057213 */ /* 0x000fe20000000000 */
[----:B------:R-:W-:Y:S01]  /*99e0*/  FFMA.FTZ R25, R192, -UR6, R25 ;  /* 0x80000006c0197c23 */ /* 0x000fe20008010019 */
[----:B------:R-:W-:Y:S02]  /*99f0*/  FMNMX3.FTZ R4, R4, R193, R194, !PT ;  /* 0x000000c104047276 */ /* 0x000fe400078100c2 */
[----:B------:R-:W-:-:S02]  /*9a00*/  FMNMX3.FTZ R0, R0, R197, R199, !PT ;  /* 0x000000c500007276 */ /* 0x000fc400078100c7 */
[----:B------:R-:W-:Y:S02]  /*9a10*/  I2FP.F32.S32 R5, R5 ;  /* 0x0000000500057245 */ /* 0x000fe40000201400 */
[C---:B------:R-:W-:Y:S02]  /*9a20*/  ISETP.GT.AND P6, PT, R190.reuse, R6, PT ;  /* 0x00000006be00720c */ /* 0x040fe40003fc4270 */
[----:B------:R-:W-:Y:S01]  /*9a30*/  ISETP.GT.AND P0, PT, R190, R186, PT ;  /* 0x000000babe00720c */ /* 0x000fe20003f04270 */
[----:B------:R-:W-:Y:S01]  /*9a40*/  FFMA.FTZ R5, R5, -UR6, R27 ;  /* 0x8000000605057c23 */ /* 0x000fe2000801001b */
[----:B------:R-:W-:Y:S02]  /*9a50*/  FMNMX3.FTZ R4, R4, R196, R217, !PT ;  /* 0x000000c404047276 */ /* 0x000fe400078100d9 */
[----:B------:R-:W-:Y:S02]  /*9a60*/  FMNMX3.FTZ R0, R0, R195, R200, !PT ;  /* 0x000000c300007276 */ /* 0x000fe400078100c8 */
[----:B------:R-:W-:-:S02]  /*9a70*/  FSEL R7, R7, -INF , !P6 ;  /* 0xff80000007077808 */ /* 0x000fc40007000000 */
[----:B------:R-:W-:Y:S02]  /*9a80*/  FSEL R25, R25, -INF , !P0 ;  /* 0xff80000019197808 */ /* 0x000fe40004000000 */
[----:B------:R-:W-:Y:S02]  /*9a90*/  ISETP.GT.AND P6, PT, R188, R186, PT ;  /* 0x000000babc00720c */ /* 0x000fe40003fc4270 */
[----:B------:R-:W-:Y:S02]  /*9aa0*/  ISETP.GE.AND P0, PT, R6, R229, PT ;  /* 0x000000e50600720c */ /* 0x000fe40003f06270 */
[----:B------:R-:W-:Y:S02]  /*9ab0*/  FMNMX3.FTZ R4, R4, R208, R209, !PT ;  /* 0x000000d004047276 */ /* 0x000fe400078100d1 */
[----:B------:R-:W-:Y:S02]  /*9ac0*/  FMNMX3.FTZ R0, R0, R202, R201, !PT ;  /* 0x000000ca00007276 */ /* 0x000fe400078100c9 */
[----:B------:R-:W-:-:S02]  /*9ad0*/  FSEL R167, R5, -INF , !P6 ;  /* 0xff80000005a77808 */ /* 0x000fc40007000000 */
[----:B------:R-:W-:Y:S02]  /*9ae0*/  FSEL R188, R7, -INF , !P0 ;  /* 0xff80000007bc7808 */ /* 0x000fe40004000000 */
[----:B------:R-:W-:Y:S02]  /*9af0*/  FMNMX3.FTZ R4, R4, R213, R216, !PT ;  /* 0x000000d504047276 */ /* 0x000fe400078100d8 */
[-C--:B------:R-:W-:Y:S02]  /*9b00*/  ISETP.GE.AND P5, PT, R6, R228.reuse, PT ;  /* 0x000000e40600720c */ /* 0x080fe40003fa6270 */
[C---:B------:R-:W-:Y:S02]  /*9b10*/  ISETP.GE.AND P6, PT, R186.reuse, R229, PT ;  /* 0x000000e5ba00720c */ /* 0x040fe40003fc6270 */
[----:B------:R-:W-:Y:S02]  /*9b20*/  ISETP.GE.AND P0, PT, R186, R228, PT ;  /* 0x000000e4ba00720c */ /* 0x000fe40003f06270 */
[----:B------:R-:W-:-:S02]  /*9b30*/  FMNMX3.FTZ R0, R0, R203, R210, !PT ;  /* 0x000000cb00007276 */ /* 0x000fc400078100d2 */
[----:B------:R-:W-:Y:S02]  /*9b40*/  LOP3.LUT R10, R10, UR33, R245, 0x96, !PT ;  /* 0x000000210a0a7c12 */ /* 0x000fe4000f8e96f5 */
[----:B------:R-:W-:Y:S02]  /*9b50*/  FMNMX3.FTZ R5, R4, R191, R189, !PT ;  /* 0x000000bf04057276 */ /* 0x000fe400078100bd */
[----:B------:R-:W-:Y:S01]  /*9b60*/  FSEL R168, R168, -INF , !P5 ;  /* 0xff800000a8a87808 */ /* 0x000fe20006800000 */
[----:B------:R-:W-:Y:S01]  /*9b70*/  IMAD.WIDE.U32 R10, R10, -0x326172a9, RZ ;  /* 0xcd9e8d570a0a7825 */ /* 0x000fe200078e00ff */
[----:B------:R-:W-:Y:S02]  /*9b80*/  FSEL R183, R25, -INF , !P6 ;  /* 0xff80000019b77808 */ /* 0x000fe40007000000 */
[----:B------:R-:W-:Y:S02]  /*9b90*/  FSEL R167, R167, -INF , !P0 ;  /* 0xff800000a7a77808 */ /* 0x000fe40004000000 */
[----:B------:R-:W-:-:S02]  /*9ba0*/  FMNMX3.FTZ R4, R0, R170, R169, !PT ;  /* 0x000000aa00047276 */ /* 0x000fc400078100a9 */
        /* <DEDUP_REMOVED lines=65> */
.L_x_2088:
[----:B------:R-:W2:Y:S01]  /*9fc0*/  SHFL.BFLY PT, R9, R0, 0x2, 0x1f ;  /* 0x0c401f0000097f89 */ /* 0x000ea200000e0000 */
[----:B------:R-:W-:Y:S01]  /*9fd0*/  LOP3.LUT R5, R248, UR15, R11, 0x96, !PT ;  /* 0x0000000ff8057c12 */ /* 0x000fe2000f8e960b */
[----:B------:R-:W-:Y:S01]  /*9fe0*/  UIADD3 UR26, UPT, UPT, UR33, 0x76cf5d0a, URZ ;  /* 0x76cf5d0a211a7890 */ /* 0x000fe2000fffe0ff */
[----:B------:R-:W-:Y:S01]  /*9ff0*/  LOP3.LUT R220, R10, UR14, R237, 0x96, !PT ;  /* 0x0000000e0adc7c12 */ /* 0x000fe2000f8e96ed */
[----:B------:R-:W3:Y:S01]  /*a000*/  SHFL.BFLY PT, R8, R4, 0x2, 0x1f ;  /* 0x0c401f0004087f89 */ /* 0x000ee200000e0000 */
[----:B------:R-:W-:Y:S01]  /*a010*/  UIADD3 UR25, UPT, UPT, UR33, 0x32370b8f, URZ ;  /* 0x32370b8f21197890 */ /* 0x000fe2000fffe0ff */
[----:B------:R-:W-:Y:S01]  /*a020*/  IMAD.WIDE.U32 R222, R5, -0x2daee0ad, RZ ;  /* 0xd2511f5305de7825 */ /* 0x000fe200078e00ff */
[----:B------:R-:W-:Y:S01]  /*a030*/  UIADD3 UR23, UPT, UPT, UR33, -0x56f99767, URZ ;  /* 0xa906689921177890 */ /* 0x000fe2000fffe0ff */
[----:B------:R-:W4:Y:S01]  /*a040*/  S2UR UR5, SR_CgaCtaId ;  /* 0x00000000000579c3 */ /* 0x000f220000008800 */
[----:B------:R-:W5:Y:S01]  /*a050*/  LDCU UR27, c[0x0][0x45c] ;  /* 0x00008b80ff1b77ac */ /* 0x000f620008000800 */
[----:B------:R-:W-:Y:S01]  /*a060*/  IMAD.WIDE.U32 R220, R220, -0x2daee0ad, RZ ;  /* 0xd2511f53dcdc7825 */ /* 0x000fe200078e00ff */
[----:B------:R-:W-:Y:S01]  /*a070*/  LOP3.LUT R5, R242, UR26, R223, 0x96, !PT ;  /* 0x0000001af2057c12 */ /* 0x000fe2000f8e96df */
[----:B------:R-:W-:Y:S01]  /*a080*/  UMOV UR17, 0x400 ;  /* 0x0000040000117882 */ /* 0x000fe20000000000 */
[----:B------:R-:W-:-:S02]  /*a090*/  UIADD3 UR24, UPT, UPT, UR33, -0x126145ec, URZ ;  /* 0xed9eba1421187890 */ /* 0x000fc4000fffe0ff */
[----:B------:R-:W-:Y:S01]  /*a0a0*/  LOP3.LUT R222, R222, UR25, R221, 0x96, !PT ;  /* 0x00000019dede7c12 */ /* 0x000fe2000f8e96dd */
[----:B------:R-:W-:Y:S01]  /*a0b0*/  IMAD.WIDE.U32 R218, R5, -0x326172a9, RZ ;  /* 0xcd9e8d5705da7825 */ /* 0x000fe200078e00ff */
[----:B------:R-:W-:-:S03]  /*a0c0*/  UIADD3 UR30, UPT, UPT, UR30, 0x1, URZ ;  /* 0x000000011e1e7890 */ /* 0x000fc6000fffe0ff */
[----:B------:R-:W-:Y:S01]  /*a0d0*/  IMAD.WIDE.U32 R222, R222, -0x326172a9, RZ ;  /* 0xcd9e8d57dede7825 */ /* 0x000fe200078e00ff */
[----:B--2---:R-:W-:Y:S02]  /*a0e0*/  FMNMX.FTZ R9, R0, R9, !PT ;  /* 0x0000000900097209 */ /* 0x004fe40007810000 */
[----:B------:R-:W-:Y:S02]  /*a0f0*/  LOP3.LUT R0, R236, UR13, R219, 0x96, !PT ;  /* 0x0000000dec007c12 */ /* 0x000fe4000f8e96db */
[----:B---3--:R-:W-:Y:S01]  /*a100*/  FMNMX.FTZ R8, R4, R8, !PT ;  /* 0x0000000804087209 */ /* 0x008fe20007810000 */
[----:B------:R-:W2:Y:S01]  /*a110*/  SHFL.BFLY PT, R186, R9, 0x1, 0x1f ;  /* 0x0c201f0009ba7f89 */ /* 0x000ea200000e0000 */
[----:B------:R-:W-:Y:S01]  /*a120*/  LOP3.LUT R218, R218, UR12, R223, 0x96, !PT ;  /* 0x0000000cdada7c12 */ /* 0x000fe2000f8e96df */
[----:B------:R-:W-:Y:S01]  /*a130*/  IMAD.WIDE.U32 R6, R0, -0x2daee0ad, RZ ;  /* 0xd2511f5300067825 */ /* 0x000fe200078e00ff */
[----:B------:R-:W-:Y:S01]  /*a140*/  LOP3.LUT R0, R2, 0x200, R166, 0xf8, !PT ;  /* 0x0000020002007812 */ /* 0x000fe200078ef8a6 */
[----:B------:R-:W3:Y:S01]  /*a150*/  SHFL.BFLY PT, R4, R8, 0x1, 0x1f ;  /* 0x0c201f0008047f89 */ /* 0x000ee200000e0000 */
[----:B----4-:R-:W-:Y:S01]  /*a160*/  ULEA UR5, UR5, UR17, 0x18 ;  /* 0x0000001105057291 */ /* 0x010fe2000f8ec0ff */
[----:B------:R-:W-:Y:S01]  /*a170*/  IMAD.WIDE.U32 R218, R218, -0x2daee0ad, RZ ;  /* 0xd2511f53dada7825 */ /* 0x000fe200078e00ff */
[----:B------:R-:W-:Y:S01]  /*a180*/  LOP3.LUT R220, R220, UR24, R7, 0x96, !PT ;  /* 0x00000018dcdc7c12 */ /* 0x000fe2000f8e9607 */
[----:B------:R-:W-:-:S03]  /*a190*/  UIADD3 UR17, UPT, UPT, UR33, 0x646e171e, URZ ;  /* 0x646e171e21117890 */ /* 0x000fc6000fffe0ff */
[----:B------:R-:W-:Y:S01]  /*a1a0*/  LOP3.LUT R10, R6, UR23, R219, 0x96, !PT ;  /* 0x00000017060a7c12 */ /* 0x000fe2000f8e96db */
[----:B------:R-:W-:Y:S01]  /*a1b0*/  IMAD.WIDE.U32 R220, R220, -0x326172a9, RZ ;  /* 0xcd9e8d57dcdc7825 */ /* 0x000fe200078e00ff */
[----:B------:R-:W-:-:S03]  /*a1c0*/  LEA R166, R0, UR5, 0x1 ;  /* 0x0000000500a67c11 */ /* 0x000fc6000f8e08ff */
[----:B------:R-:W-:Y:S01]  /*a1d0*/  IMAD.WIDE.U32 R10, R10, -0x326172a9, RZ ;  /* 0xcd9e8d570a0a7825 */ /* 0x000fe200078e00ff */
[----:B------:R-:W-:Y:S02]  /*a1e0*/  IADD3 R182, PT, PT, R166, 0x18040, RZ ;  /* 0x00018040a6b67810 */ /* 0x000fe40007ffe0ff */
[C---:B------:R-:W-:Y:S02]  /*a1f0*/  PRMT R2, R10.reuse, 0x7773, RZ ;  /* 0x000077730a027816 */ /* 0x040fe400000000ff */
[----:B------:R-:W-:Y:S02]  /*a200*/  PRMT R6, R10, 0x7772, RZ ;  /* 0x000077720a067816 */ /* 0x000fe400000000ff */
[----:B--2---:R-:W-:Y:S02]  /*a210*/  FMNMX.FTZ R186, R9, R186, !PT ;  /* 0x000000ba09ba7209 */ /* 0x004fe40007810000 */
[----:B------:R-:W-:Y:S02]  /*a220*/  PRMT R6, R6, 0x5410, R2 ;  /* 0x0000541006067816 */ /* 0x000fe40000000002 */
[----:B---3--:R-:W-:Y:S01]  /*a230*/  FMNMX.FTZ R2, R8, R4, !PT ;  /* 0x0000000408027209 */ /* 0x008fe20007810000 */
[C---:B-----5:R-:W-:Y:S01]  /*a240*/  FMUL.FTZ R190, R186.reuse, UR27 ;  /* 0x0000001bbabe7c20 */ /* 0x060fe20008410000 */
[----:B------:R-:W-:-:S02]  /*a250*/  FSETP.NEU.FTZ.AND P5, PT, R186, -INF , PT ;  /* 0xff800000ba00780b */ /* 0x000fc40003fbd000 */
[C---:B------:R-:W-:Y:S01]  /*a260*/  FSETP.NEU.FTZ.AND P0, PT, R2.reuse, -INF , PT ;  /* 0xff8000000200780b */ /* 0x040fe20003f1d000 */
[----:B------:R-:W-:Y:S01]  /*a270*/  FMUL.FTZ R171, R2, UR27 ;  /* 0x0000001b02ab7c20 */ /* 0x000fe20008410000 */
[----:B------:R-:W-:Y:S02]  /*a280*/  FSEL R190, R190, RZ, P5 ;  /* 0x000000ffbebe7208 */ /* 0x000fe40002800000 */
[----:B------:R-:W-:Y:S02]  /*a290*/  FSEL R8, R2, RZ, P0 ;  /* 0x000000ff02087208 */ /* 0x000fe40000000000 */
[----:B------:R-:W-:Y:S01]  /*a2a0*/  FSEL R171, R171, RZ, P0 ;  /* 0x000000ffabab7208 */ /* 0x000fe20000000000 */
[----:B------:R-:W-:Y:S01]  /*a2b0*/  FFMA.FTZ R172, R181, UR27, -R190 ;  /* 0x0000001bb5ac7c23 */ /* 0x000fe200080108be */
[----:B------:R-:W-:Y:S01]  /*a2c0*/  LOP3.LUT P0, RZ, R212, 0x2, RZ, 0xc0, !PT ;  /* 0x00000002d4ff7812 */ /* 0x000fe2000780c0ff */
[----:B------:R-:W-:Y:S01]  /*a2d0*/  FADD.FTZ R8, R3, -R8 ;  /* 0x8000000803087221 */ /* 0x000fe20000010000 */
[----:B-1----:R-:W-:Y:S01]  /*a2e0*/  MOV R12, R10 ;  /* 0x0000000a000c7202 */ /* 0x002fe20000000f00 */
[----:B------:R-:W-:Y:S01]  /*a2f0*/  FFMA.FTZ R177, R16, UR27, -R171 ;  /* 0x0000001b10b17c23 */ /* 0x000fe200080108ab */
[----:B------:R-:W-:Y:S01]  /*a300*/  PRMT R5, R10, 0x7771, RZ ;  /* 0x000077710a057816 */ /* 0x000fe200000000ff */
[--C-:B------:R-:W-:Y:S01]  /*a310*/  FFMA.FTZ R3, R19, UR27, -R190.reuse ;  /* 0x0000001b13037c23 */ /* 0x100fe200080108be */
        /* <DEDUP_REMOVED lines=8> */
[--C-:B------:R-:W-:Y:S01]  /*a3a0*/  FFMA.FTZ R178, R198, UR27, -R171.reuse ;  /* 0x0000001bc6b27c23 */ /* 0x100fe200080108ab */
[----:B------:R-:W-:Y:S01]  /*a3b0*/  IADD3 R16, PT, PT, R166, 0x18000, RZ ;  /* 0x00018000a6107810 */ /* 0x000fe20007ffe0ff */
[----:B------:R-:W-:Y:S01]  /*a3c0*/  FFMA.FTZ R176, R180, UR27, -R171 ;  /* 0x0000001bb4b07c23 */ /* 0x000fe200080108ab */
[----:B------:R-:W-:Y:S01]  /*a3d0*/  LOP3.LUT R7, R220, UR4, R11, 0x96, !PT ;  /* 0x00000004dc077c12 */ /* 0x000fe2000f8e960b */
[----:B------:R-:W2:Y:S01]  /*a3e0*/  LDSM.16.MT88.4 R20, [R164+0x18000] ;  /* 0x01800000a414783b */ /* 0x000ea20000004200 */
[----:B------:R-:W-:Y:S01]  /*a3f0*/  FFMA.FTZ R175, R18, UR27, -R171 ;  /* 0x0000001b12af7c23 */ /* 0x000fe200080108ab */
[----:B------:R-:W-:Y:S01]  /*a400*/  MUFU.EX2 R172, R172 ;  /* 0x000000ac00ac7308 */ /* 0x000fe20000000800 */
[----:B------:R-:W-:Y:S01]  /*a410*/  LOP3.LUT R4, R7, 0xffff, RZ, 0xc0, !PT ;  /* 0x0000ffff07047812 */ /* 0x000fe200078ec0ff */
[----:B------:R-:W-:Y:S01]  /*a420*/  FMUL.FTZ R180, R9, UR27 ;  /* 0x0000001b09b47c20 */ /* 0x000fe20008410000 */
[----:B------:R-:W-:Y:S01]  /*a430*/  LOP3.LUT R11, R7, 0xff, RZ, 0xc0, !PT ;  /* 0x000000ff070b7812 */ /* 0x000fe200078ec0ff */
[----:B------:R-:W3:Y:S01]  /*a440*/  MUFU.EX2 R3, R3 ;  /* 0x0000000300037308 */ /* 0x000ee20000000800 */
[----:B------:R-:W-:Y:S01]  /*a450*/  @P0 IADD3 R182, PT, PT, R16, -0x40, RZ ;  /* 0xffffffc010b60810 */ /* 0x000fe20007ffe0ff */
[----:B------:R-:W-:Y:S01]  /*a460*/  FMUL.FTZ R8, R8, UR27 ;  /* 0x0000001b08087c20 */ /* 0x000fe20008410000 */
[----:B------:R-:W-:Y:S01]  /*a470*/  SHF.R.U32.HI R4, RZ, 0x8, R4 ;  /* 0x00000008ff047819 */ /* 0x000fe20000011604 */
[----:B------:R-:W-:Y:S01]  /*a480*/  MUFU.EX2 R174, R174 ;  /* 0x000000ae00ae7308 */ /* 0x000fe20000000800 */
[----:B------:R-:W-:Y:S01]  /*a490*/  LOP3.LUT R12, R12, 0xff, RZ, 0xc0, !PT ;  /* 0x000000ff0c0c7812 */ /* 0x000fe200078ec0ff */
[----:B------:R-:W4:Y:S01]  /*a4a0*/  LDSM.16.MT88.4 R28, [R182] ;  /* 0x00000000b61c783b */ /* 0x000f220000004200 */
[----:B-1----:R-:W-:Y:S01]  /*a4b0*/  LOP3.LUT R10, R10, 0xff, RZ, 0xc0, !PT ;  /* 0x000000ff0a0a7812 */ /* 0x002fe200078ec0ff */
[----:B------:R-:W-:Y:S01]  /*a4c0*/  MUFU.EX2 R173, R173 ;  /* 0x000000ad00ad7308 */ /* 0x000fe20000000800 */
[----:B------:R-:W-:Y:S01]  /*a4d0*/  PRMT R4, R11, 0x5410, R4 ;  /* 0x000054100b047816 */ /* 0x000fe20000000004 */
[--C-:B------:R-:W-:Y:S01]  /*a4e0*/  FFMA.FTZ R198, R193, UR27, -R190.reuse ;  /* 0x0000001bc1c67c23 */ /* 0x100fe200080108be */
[----:B------:R-:W-:Y:S01]  /*a4f0*/  PRMT R11, R7, 0x7632, R11 ;  /* 0x00007632070b7816 */ /* 0x000fe2000000000b */
[----:B------:R-:W-:Y:S01]  /*a500*/  MUFU.EX2 R178, R178 ;  /* 0x000000b200b27308 */ /* 0x000fe20000000800 */
[----:B------:R-:W-:Y:S01]  /*a510*/  LEA R165, R10, R10, 0x10 ;  /* 0x0000000a0aa57211 */ /* 0x000fe200078e80ff */
[--C-:B------:R-:W-:Y:S01]  /*a520*/  FFMA.FTZ R196, R196, UR27, -R190.reuse ;  /* 0x0000001bc4c47c23 */ /* 0x100fe200080108be */
[----:B------:R-:W-:Y:S01]  /*a530*/  PRMT R5, R12, 0x5410, R5 ;  /* 0x000054100c057816 */ /* 0x000fe20000000005 */
[----:B------:R-:W-:Y:S01]  /*a540*/  MUFU.EX2 R176, R176 ;  /* 0x000000b000b07308 */ /* 0x000fe20000000800 */
[----:B------:R-:W-:Y:S01]  /*a550*/  SHF.R.U32.HI R10, RZ, 0x18, R7 ;  /* 0x00000018ff0a7819 */ /* 0x000fe20000011607 */
[----:B------:R-:W-:Y:S01]  /*a560*/  LDSM.16.MT88.4 R12, [R166+0x18000] ;  /* 0x01800000a60c783b */ /* 0x000fe20000004200 */
[----:B------:R-:W-:Y:S01]  /*a570*/  LOP3.LUT R7, R6, 0xff00ff, RZ, 0xc0, !PT ;  /* 0x00ff00ff06077812 */ /* 0x000fe200078ec0ff */
[----:B------:R-:W1:Y:S01]  /*a580*/  MUFU.EX2 R175, R175 ;  /* 0x000000af00af7308 */ /* 0x000e620000000800 */
[----:B------:R-:W-:Y:S01]  /*a590*/  LOP3.LUT R6, R11, 0xff, RZ, 0xc0, !PT ;  /* 0x000000ff0b067812 */ /* 0x000fe200078ec0ff */
[----:B------:R-:W-:Y:S01]  /*a5a0*/  FFMA.FTZ R193, R217, UR27, -R190 ;  /* 0x0000001bd9c17c23 */ /* 0x000fe200080108be */
[--C-:B------:R-:W-:Y:S01]  /*a5b0*/  HSET2.LE.AND R9, R5, R165.reuse, PT ;  /* 0x000000a505097233 */ /* 0x100fe20003803000 */
[----:B------:R-:W-:Y:S01]  /*a5c0*/  MUFU.EX2 R177, R177 ;  /* 0x000000b100b17308 */ /* 0x000fe20000000800 */
[----:B------:R-:W-:Y:S01]  /*a5d0*/  PRMT R5, R6, 0x5410, R10 ;  /* 0x0000541006057816 */ /* 0x000fe2000000000a */
[--C-:B------:R-:W-:Y:S01]  /*a5e0*/  FFMA.FTZ R195, R195, UR27, -R171.reuse ;  /* 0x0000001bc3c37c23 */ /* 0x100fe200080108ab */
[----:B---3--:R-:W-:Y:S01]  /*a5f0*/  F2FP.F16.F32.PACK_AB R11, R3, R172 ;  /* 0x000000ac030b723e */ /* 0x008fe200000000ff */
[----:B------:R-:W3:Y:S01]  /*a600*/  MUFU.EX2 R180, R180 ;  /* 0x000000b400b47308 */ /* 0x000ee20000000800 */
[--C-:B------:R-:W-:Y:S01]  /*a610*/  HSET2.LE.AND R7, R7, R165.reuse, PT ;  /* 0x000000a507077233 */ /* 0x100fe20003803000 */
[----:B------:R-:W-:Y:S01]  /*a620*/  FFMA.FTZ R199, R199, UR27, -R171 ;  /* 0x0000001bc7c77c23 */ /* 0x000fe200080108ab */
[----:B------:R-:W-:Y:S01]  /*a630*/  LOP3.LUT R6, R11, R9, RZ, 0xc0, !PT ;  /* 0x000000090b067212 */ /* 0x000fe200078ec0ff */
[----:B------:R5:W2:Y:S01]  /*a640*/  MUFU.EX2 R179, R8 ;  /* 0x0000000800b37308 */ /* 0x000aa20000000800 */
[--C-:B------:R-:W-:Y:S01]  /*a650*/  HSET2.LE.AND R4, R4, R165.reuse, PT ;  /* 0x000000a504047233 */ /* 0x100fe20003803000 */
[--C-:B------:R-:W-:Y:S01]  /*a660*/  FFMA.FTZ R217, R208, UR27, -R190.reuse ;  /* 0x0000001bd0d97c23 */ /* 0x100fe200080108be */
[----:B------:R-:W-:Y:S01]  /*a670*/  HSET2.LE.AND R5, R5, R165, PT ;  /* 0x000000a505057233 */ /* 0x000fe20003803000 */
[----:B------:R-:W-:Y:S01]  /*a680*/  MUFU.EX2 R198, R198 ;  /* 0x000000c600c67308 */ /* 0x000fe20000000800 */
[----:B-1----:R-:W-:Y:S01]  /*a690*/  F2FP.F16.F32.PACK_AB R10, R175, R176 ;  /* 0x000000b0af0a723e */ /* 0x002fe200000000ff */
[----:B------:R-:W-:Y:S01]  /*a6a0*/  FFMA.FTZ R208, R209, UR27, -R190 ;  /* 0x0000001bd1d07c23 */ /* 0x000fe200080108be */
[----:B------:R-:W-:Y:S01]  /*a6b0*/  F2FP.F16.F32.PACK_AB R9, R173, R174 ;  /* 0x000000aead09723e */ /* 0x000fe200000000ff */
[----:B------:R-:W-:Y:S01]  /*a6c0*/  MUFU.EX2 R196, R196 ;  /* 0x000000c400c47308 */ /* 0x000fe20000000800 */
[----:B------:R-:W-:Y:S01]  /*a6d0*/  LOP3.LUT R7, R10, R7, RZ, 0xc0, !PT ;  /* 0x000000070a077212 */ /* 0x000fe200078ec0ff */
[----:B---3--:R-:W-:Y:S01]  /*a6e0*/  FMUL.FTZ R16, R152, R180 ;  /* 0x000000b498107220 */ /* 0x008fe20000410000 */
[----:B------:R-:W-:Y:S01]  /*a6f0*/  LOP3.LUT R4, R9, R4, RZ, 0xc0, !PT ;  /* 0x0000000409047212 */ /* 0x000fe200078ec0ff */
[-C--:B------:R-:W-:Y:S01]  /*a700*/  FMUL.FTZ R17, R153, R180.reuse ;  /* 0x000000b499117220 */ /* 0x080fe20000410000 */
[----:B------:R-:W-:Y:S01]  /*a710*/  FMUL.FTZ R24, R148, R180 ;  /* 0x000000b494187220 */ /* 0x000fe20000410000 */
[----:B-----5:R-:W-:Y:S01]  /*a720*/  F2FP.F16.F32.PACK_AB R8, R177, R178 ;  /* 0x000000b2b108723e */ /* 0x020fe200000000ff */
[-C--:B--2---:R-:W-:Y:S01]  /*a730*/  FMUL.FTZ R18, R154, R179.reuse ;  /* 0x000000b39a127220 */ /* 0x084fe20000410000 */
[----:B------:R-:W-:Y:S01]  /*a740*/  FMUL.FTZ R19, R155, R179 ;  /* 0x000000b39b137220 */ /* 0x000fe20000410000 */
        /* <DEDUP_REMOVED lines=34> */
[----:B------:R-:W-:Y:S01]  /*a970*/  FMUL.FTZ R41, R41, R180 ;  /* 0x000000b429297220 */ /* 0x000fe20000410000 */
[C---:B------:R-:W-:Y:S01]  /*a980*/  HMMA.16816.F32 R28, R4.reuse, R30, R140 ;  /* 0x0000001e041c723c */ /* 0x040fe2000000188c */
[----:B------:R-:W3:Y:S01]  /*a990*/  LDSM.16.MT88.4 R140, [R164+0x1a000] ;  /* 0x01a00000a48c783b */ /* 0x000ee20000004200 */
[-C--:B------:R-:W-:Y:S01]  /*a9a0*/  FMUL.FTZ R42, R42, R179.reuse ;  /* 0x000000b32a2a7220 */ /* 0x080fe20000410000 */
[-C--:B------:R-:W-:Y:S01]  /*a9b0*/  FMUL.FTZ R43, R43, R179.reuse ;  /* 0x000000b32b2b7220 */ /* 0x080fe20000410000 */
[----:B------:R-:W-:Y:S01]  /*a9c0*/  IADD3 R181, PT, PT, R181, R182, RZ ;  /* 0x000000b6b5b57210 */ /* 0x000fe20007ffe0ff */
        /* <DEDUP_REMOVED lines=65> */
[----:B------:R-:W-:Y:S01]  /*ade0*/  LDSM.16.MT88.4 R148, [R181] ;  /* 0x00000000b594783b */ /* 0x000fe20000004200 */
[----:B------:R-:W-:Y:S01]  /*adf0*/  LOP3.LUT R220, R222, UR7, R221, 0x96, !PT ;  /* 0x00000007dedc7c12 */ /* 0x000fe2000f8e96dd */
[-C--:B------:R-:W-:Y:S01]  /*ae00*/  FMUL.FTZ R116, R116, R180.reuse ;  /* 0x000000b474747220 */ /* 0x080fe20000410000 */
[----:B------:R-:W-:Y:S01]  /*ae10*/  FMUL.FTZ R117, R117, R180 ;  /* 0x000000b475757220 */ /* 0x000fe20000410000 */
[-C--:B------:R-:W-:Y:S01]  /*ae20*/  FMUL.FTZ R118, R118, R179.reuse ;  /* 0x000000b376767220 */ /* 0x080fe20000410000 */
[----:B------:R-:W-:Y:S01]  /*ae30*/  FMUL.FTZ R119, R119, R179 ;  /* 0x000000b377777220 */ /* 0x000fe20000410000 */
[----:B-1----:R-:W-:Y:S01]  /*ae40*/  HMMA.16816.F32 R60, R4, R144, R60 ;  /* 0x00000090043c723c */ /* 0x002fe2000000183c */
[----:B------:R-:W-:-:S04]  /*ae50*/  IMAD.WIDE.U32 R220, R220, -0x2daee0ad, RZ ;  /* 0xd2511f53dcdc7825 */ /* 0x000fc800078e00ff */
        /* <DEDUP_REMOVED lines=20> */
[----:B------:R-:W-:Y:S01]  /*afa0*/  LOP3.LUT R160, R218, UR17, R221, 0x96, !PT ;  /* 0x00000011daa07c12 */ /* 0x000fe2000f8e96dd */
        /* <DEDUP_REMOVED lines=20> */
[----:B------:R-:W4:Y:S01]  /*b0f0*/  MUFU.EX2 R193, R193 ;  /* 0x000000c100c17308 */ /* 0x000f220000000800 */
[--C-:B------:R-:W-:Y:S01]  /*b100*/  FFMA.FTZ R209, R213, UR27, -R190.reuse ;  /* 0x0000001bd5d17c23 */ /* 0x100fe200080108be */
[----:B------:R-:W-:Y:S01]  /*b110*/  LDSM.16.MT88.4 R152, [R164+0x18800] ;  /* 0x01880000a498783b */ /* 0x000fe20000004200 */
[--C-:B------:R-:W-:Y:S01]  /*b120*/  FFMA.FTZ R213, R202, UR27, -R171.reuse ;  /* 0x0000001bcad57c23 */ /* 0x100fe200080108ab */
[----:B------:R-:W-:Y:S01]  /*b130*/  MUFU.EX2 R195, R195 ;  /* 0x000000c300c37308 */ /* 0x000fe20000000800 */
[C---:B------:R-:W-:Y:S01]  /*b140*/  HMMA.16816.F32 R8, R4.reuse, R12, R8 ;  /* 0x0000000c0408723c */ /* 0x040fe20000001808 */
[----:B------:R-:W-:Y:S01]  /*b150*/  FFMA.FTZ R203, R203, UR27, -R171 ;  /* 0x0000001bcbcb7c23 */ /* 0x000fe200080108ab */
[--C-:B------:R-:W-:Y:S01]  /*b160*/  FFMA.FTZ R216, R216, UR27, -R190.reuse ;  /* 0x0000001bd8d87c23 */ /* 0x100fe200080108be */
[----:B------:R-:W-:Y:S01]  /*b170*/  MUFU.EX2 R199, R199 ;  /* 0x000000c700c77308 */ /* 0x000fe20000000800 */
[----:B------:R-:W-:Y:S01]  /*b180*/  FFMA.FTZ R191, R191, UR27, -R190 ;  /* 0x0000001bbfbf7c23 */ /* 0x000fe200080108be */
[----:B------:R-:W-:Y:S01]  /*b190*/  FFMA.FTZ R174, R247, R180, R174 ;  /* 0x000000b4f7ae7223 */ /* 0x000fe200000100ae */
[----:B------:R-:W-:Y:S01]  /*b1a0*/  FFMA.FTZ R178, R246, R179, R178 ;  /* 0x000000b3f6b27223 */ /* 0x000fe200000100b2 */
[----:B------:R-:W-:Y:S01]  /*b1b0*/  MUFU.EX2 R217, R217 ;  /* 0x000000d900d97308 */ /* 0x000fe20000000800 */
[C---:B-1----:R-:W-:Y:S01]  /*b1c0*/  HMMA.16816.F32 R84, R4.reuse, R144, R84 ;  /* 0x000000900454723c */ /* 0x042fe20000001854 */
[----:B------:R-:W-:Y:S01]  /*b1d0*/  FADD.FTZ R174, R173, R174 ;  /* 0x000000aeadae7221 */ /* 0x000fe20000010000 */
[----:B------:R-:W-:Y:S01]  /*b1e0*/  FADD.FTZ R178, R177, R178 ;  /* 0x000000b2b1b27221 */ /* 0x000fe20000010000 */
[----:B------:R-:W-:Y:S02]  /*b1f0*/  MUFU.EX2 R208, R208 ;  /* 0x000000d000d07308 */ /* 0x000fe40000000800 */
[----:B------:R-:W-:Y:S01]  /*b200*/  FADD.FTZ R172, R172, R174 ;  /* 0x000000aeacac7221 */ /* 0x000fe20000010000 */
[----:B------:R-:W-:Y:S01]  /*b210*/  FADD.FTZ R176, R176, R178 ;  /* 0x000000b2b0b07221 */ /* 0x000fe20000010000 */
[----:B------:R-:W-:Y:S01]  /*b220*/  MUFU.EX2 R209, R209 ;  /* 0x000000d100d17308 */ /* 0x000fe20000000800 */
[----:B------:R-:W-:Y:S01]  /*b230*/  HMMA.16816.F32 R88, R4, R146, R88 ;  /* 0x000000920458723c */ /* 0x000fe20000001858 */
[----:B------:R-:W1:Y:S01]  /*b240*/  LDSM.16.MT88.4 R144, [R164+0x1e000] ;  /* 0x01e00000a490783b */ /* 0x000e620000004200 */
[----:B------:R-:W-:Y:S01]  /*b250*/  FADD.FTZ R172, R3, R172 ;  /* 0x000000ac03ac7221 */ /* 0x000fe20000010000 */
[----:B------:R5:W-:Y:S01]  /*b260*/  MUFU.EX2 R202, R216 ;  /* 0x000000d800ca7308 */ /* 0x000be20000000800 */
[----:B------:R-:W-:Y:S01]  /*b270*/  FADD.FTZ R176, R175, R176 ;  /* 0x000000b0afb07221 */ /* 0x000fe20000010000 */
[----:B------:R-:W-:-:S02]  /*b280*/  MOV R3, R2 ;  /* 0x0000000200037202 */ /* 0x000fc40000000f00 */
[----:B------:R-:W-:Y:S01]  /*b290*/  MUFU.EX2 R213, R213 ;  /* 0x000000d500d57308 */ /* 0x000fe20000000800 */
[C---:B--2---:R-:W-:Y:S03]  /*b2a0*/  HMMA.16816.F32 R92, R4.reuse, R140, R92 ;  /* 0x0000008c045c723c */ /* 0x044fe6000000185c */
[----:B------:R-:W-:Y:S05]  /*b2b0*/  MUFU.EX2 R203, R203 ;  /* 0x000000cb00cb7308 */ /* 0x000fea0000000800 */
[----:B------:R-:W-:Y:S01]  /*b2c0*/  HMMA.16816.F32 R96, R4, R142, R96 ;  /* 0x0000008e0460723c */ /* 0x000fe20000001860 */
[----:B------:R-:W2:Y:S01]  /*b2d0*/  LDSM.16.MT88.4 R140, [R182+0x6000] ;  /* 0x00600000b68c783b */ /* 0x000ea20000004200 */
[----:B-----5:R-:W-:-:S06]  /*b2e0*/  FFMA.FTZ R216, R169, UR27, -R171 ;  /* 0x0000001ba9d87c23 */ /* 0x020fcc00080108ab */
[C---:B---3--:R-:W-:Y:S01]  /*b2f0*/  HMMA.16816.F32 R100, R4.reuse, R136, R100 ;  /* 0x000000880464723c */ /* 0x048fe20000001864 */
[----:B------:R-:W-:Y:S07]  /*b300*/  MUFU.EX2 R216, R216 ;  /* 0x000000d800d87308 */ /* 0x000fee0000000800 */
[C---:B------:R-:W-:Y:S01]  /*b310*/  HMMA.16816.F32 R104, R4.reuse, R138, R104 ;  /* 0x0000008a0468723c */ /* 0x040fe20000001868 */
[----:B------:R-:W3:Y:S07]  /*b320*/  LDSM.16.MT88.4 R136, [R181+0x6000] ;  /* 0x00600000b588783b */ /* 0x000eee0000004200 */
[C---:B------:R-:W-:Y:S01]  /*b330*/  HMMA.16816.F32 R12, R4.reuse, R14, R156 ;  /* 0x0000000e040c723c */ /* 0x040fe2000000189c */
[----:B------:R-:W-:Y:S07]  /*b340*/  LDSM.16.MT88.4 R156, [R166+0x18800] ;  /* 0x01880000a69c783b */ /* 0x000fee0000004200 */
[----:B-1----:R-:W-:Y:S01]  /*b350*/  HMMA.16816.F32 R108, R4, R144, R108 ;  /* 0x00000090046c723c */ /* 0x002fe2000000186c */
[----:B------:R-:W-:-:S02]  /*b360*/  PRMT R144, R220, 0x7771, RZ ;  /* 0x00007771dc907816 */ /* 0x000fc400000000ff */
[----:B------:R-:W-:-:S05]  /*b370*/  PRMT R145, R220, 0x7772, RZ ;  /* 0x00007772dc917816 */ /* 0x000fca00000000ff */
[C---:B------:R-:W-:Y:S01]  /*b380*/  HMMA.16816.F32 R112, R4.reuse, R146, R112 ;  /* 0x000000920470723c */ /* 0x040fe20000001870 */
[----:B------:R-:W-:Y:S01]  /*b390*/  FFMA.FTZ R147, R194, UR27, -R190 ;  /* 0x0000001bc2937c23 */ /* 0x000fe200080108be */
[--C-:B------:R-:W-:Y:S01]  /*b3a0*/  FFMA.FTZ R194, R200, UR27, -R171.reuse ;  /* 0x0000001bc8c27c23 */ /* 0x100fe200080108ab */
[----:B------:R-:W-:Y:S01]  /*b3b0*/  FFMA.FTZ R200, R197, UR27, -R171 ;  /* 0x0000001bc5c87c23 */ /* 0x000fe200080108ab */
[----:B------:R-:W-:Y:S01]  /*b3c0*/  LOP3.LUT R146, R160, 0xffff, RZ, 0xc0, !PT ;  /* 0x0000ffffa0927812 */ /* 0x000fe200078ec0ff */
[----:B------:R-:W1:Y:S03]  /*b3d0*/  MUFU.EX2 R197, R147 ;  /* 0x0000009300c57308 */ /* 0x000e660000000800 */
[----:B--2---:R-:W-:Y:S01]  /*b3e0*/  HMMA.16816.F32 R116, R4, R140, R116 ;  /* 0x0000008c0474723c */ /* 0x004fe20000001874 */
[----:B------:R-:W-:Y:S01]  /*b3f0*/  MOV R141, R220 ;  /* 0x000000dc008d7202 */ /* 0x000fe20000000f00 */
[----:B------:R-:W2:Y:S01]  /*b400*/  MUFU.EX2 R194, R194 ;  /* 0x000000c200c27308 */ /* 0x000ea20000000800 */
[----:B------:R-:W-:-:S02]  /*b410*/  PRMT R140, R220, 0x7773, RZ ;  /* 0x00007773dc8c7816 */ /* 0x000fc400000000ff */
[----:B------:R-:W-:Y:S01]  /*b420*/  LOP3.LUT R141, R141, 0xff, RZ, 0xc0, !PT ;  /* 0x000000ff8d8d7812 */ /* 0x000fe200078ec0ff */
[----:B------:R-:W5:Y:S01]  /*b430*/  MUFU.EX2 R200, R200 ;  /* 0x000000c800c87308 */ /* 0x000f620000000800 */
[----:B------:R-:W-:Y:S01]  /*b440*/  PRMT R145, R145, 0x5410, R140 ;  /* 0x0000541091917816 */ /* 0x000fe2000000008c */
[----:B------:R-:W-:Y:S01]  /*b450*/  HMMA.16816.F32 R120, R4, R142, R120 ;  /* 0x0000008e0478723c */ /* 0x000fe20000001878 */
[----:B------:R-:W-:Y:S02]  /*b460*/  PRMT R144, R141, 0x5410, R144 ;  /* 0x000054108d907816 */ /* 0x000fe40000000090 */
[----:B------:R-:W5:Y:S01]  /*b470*/  LDSM.16.MT88.4 R140, [R182+0x800] ;  /* 0x00080000b68c783b */ /* 0x000f620000004200 */
[----:B------:R-:W-:-:S04]  /*b480*/  SHF.R.U32.HI R146, RZ, 0x8, R146 ;  /* 0x00000008ff927819 */ /* 0x000fc80000011692 */
[C---:B---3--:R-:W-:Y:S01]  /*b490*/  HMMA.16816.F32 R124, R4.reuse, R136, R124 ;  /* 0x00000088047c723c */ /* 0x048fe2000000187c */
[C---:B------:R-:W-:Y:S02]  /*b4a0*/  LOP3.LUT R136, R160.reuse, 0xff, RZ, 0xc0, !PT ;  /* 0x000000ffa0887812 */ /* 0x040fe400078ec0ff */
[----:B------:R-:W-:Y:S02]  /*b4b0*/  PRMT R137, R160, 0x7632, R137 ;  /* 0x00007632a0897816 */ /* 0x000fe40000000089 */
[----:B------:R-:W-:Y:S02]  /*b4c0*/  PRMT R136, R136, 0x5410, R146 ;  /* 0x0000541088887816 */ /* 0x000fe40000000092 */
[----:B------:R-:W-:Y:S01]  /*b4d0*/  SHF.R.U32.HI R160, RZ, 0x18, R160 ;  /* 0x00000018ffa07819 */ /* 0x000fe200000116a0 */
[----:B------:R-:W-:Y:S01]  /*b4e0*/  HMMA.16816.F32 R32, R4, R148, R32 ;  /* 0x000000940420723c */ /* 0x000fe20000001820 */
[----:B------:R-:W-:-:S04]  /*b4f0*/  LOP3.LUT R137, R137, 0xff, RZ, 0xc0, !PT ;  /* 0x000000ff89897812 */ /* 0x000fc800078ec0ff */
[----:B------:R-:W-:Y:S02]  /*b500*/  PRMT R160, R137, 0x5410, R160 ;  /* 0x0000541089a07816 */ /* 0x000fe400000000a0 */
[----:B----4-:R-:W-:Y:S01]  /*b510*/  F2FP.F16.F32.PACK_AB R137, R193, R196 ;  /* 0x000000c4c189723e */ /* 0x010fe200000000ff */
[C---:B------:R-:W-:Y:S01]  /*b520*/  HMMA.16816.F32 R132, R4.reuse, R150, R132 ;  /* 0x000000960484723c */ /* 0x040fe20000001884 */
[----:B------:R-:W3:Y:S07]  /*b530*/  LDSM.16.MT88.4 R148, [R181+0x800] ;  /* 0x00080000b594783b */ /* 0x000eee0000004200 */
[----:B------:R-:W-:Y:S01]  /*b540*/  HMMA.16816.F32 R4, R4, R138, R128 ;  /* 0x0000008a0404723c */ /* 0x000fe20000001880 */
[----:B------:R-:W-:-:S02]  /*b550*/  HSET2.LE.AND R128, R136, R165, PT ;  /* 0x000000a588807233 */ /* 0x000fc40003803000 */
[----:B------:R-:W-:Y:S02]  /*b560*/  LOP3.LUT R131, R145, 0xff00ff, RZ, 0xc0, !PT ;  /* 0x00ff00ff91837812 */ /* 0x000fe400078ec0ff */
[----:B-1----:R-:W-:Y:S01]  /*b570*/  F2FP.F16.F32.PACK_AB R129, R197, R198 ;  /* 0x000000c6c581723e */ /* 0x002fe200000000ff */
[----:B------:R-:W-:Y:S01]  /*b580*/  FADD.FTZ R198, R198, R172 ;  /* 0x000000acc6c67221 */ /* 0x000fe20000010000 */
[--C-:B------:R-:W-:Y:S02]  /*b590*/  HSET2.LE.AND R130, R144, R165.reuse, PT ;  /* 0x000000a590827233 */ /* 0x100fe40003803000 */
[----:B------:R-:W-:Y:S01]  /*b5a0*/  LOP3.LUT R128, R129, R128, RZ, 0xc0, !PT ;  /* 0x0000008081807212 */ /* 0x000fe200078ec0ff */
[----:B------:R-:W1:Y:S01]  /*b5b0*/  LDSM.16.MT88.4 R144, [R166+0x1a800] ;  /* 0x01a80000a690783b */ /* 0x000e620000004200 */
[--C-:B------:R-:W-:Y:S01]  /*b5c0*/  HSET2.LE.AND R131, R131, R165.reuse, PT ;  /* 0x000000a583837233 */ /* 0x100fe20003803000 */
[----:B------:R-:W-:Y:S01]  /*b5d0*/  FADD.FTZ R198, R197, R198 ;  /* 0x000000c6c5c67221 */ /* 0x000fe20000010000 */
[----:B------:R-:W-:-:S02]  /*b5e0*/  HSET2.LE.AND R129, R160, R165, PT ;  /* 0x000000a5a0817233 */ /* 0x000fc40003803000 */
[----:B--2---:R-:W-:Y:S01]  /*b5f0*/  F2FP.F16.F32.PACK_AB R136, R194, R195 ;  /* 0x000000c3c288723e */ /* 0x004fe200000000ff */
[----:B------:R-:W-:Y:S01]  /*b600*/  FADD.FTZ R196, R196, R198 ;  /* 0x000000c6c4c47221 */ /* 0x000fe20000010000 */
[----:B-----5:R-:W-:Y:S01]  /*b610*/  F2FP.F16.F32.PACK_AB R160, R199, R200 ;  /* 0x000000c8c7a0723e */ /* 0x020fe200000000ff */
        /* <DEDUP_REMOVED lines=9> */
[----:B------:R-:W-:Y:S01]  /*b6b0*/  HMMA.16816.F32 R24, R128, R140, R24 ;  /* 0x0000008c8018723c */ /* 0x000fe20000001818 */
[----:B------:R-:W-:-:S07]  /*b6c0*/  FADD.FTZ R195, R194, R195 ;  /* 0x000000c3c2c37221 */ /* 0x000fce0000010000 */
        /* <DEDUP_REMOVED lines=26> */
[C---:B-1----:R-:W-:Y:S08]  /*b870*/  HMMA.16816.F32 R92, R128.reuse, R144, R92 ;  /* 0x00000090805c723c */ /* 0x042ff0000000185c */
[C---:B------:R-:W-:Y:S01]  /*b880*/  HMMA.16816.F32 R96, R128.reuse, R146, R96 ;  /* 0x000000928060723c */ /* 0x040fe20000001860 */
[----:B------:R-:W1:Y:S07]  /*b890*/  LDSM.16.MT88.4 R144, [R182+0x6800] ;  /* 0x00680000b690783b */ /* 0x000e6e0000004200 */
[C---:B--2---:R-:W-:Y:S08]  /*b8a0*/  HMMA.16816.F32 R100, R128.reuse, R140, R100 ;  /* 0x0000008c8064723c */ /* 0x044ff00000001864 */
[C---:B------:R-:W-:Y:S01]  /*b8b0*/  HMMA.16816.F32 R104, R128.reuse, R142, R104 ;  /* 0x0000008e8068723c */ /* 0x040fe20000001868 */
[----:B------:R-:W2:Y:S07]  /*b8c0*/  LDSM.16.MT88.4 R140, [R181+0x6800] ;  /* 0x00680000b58c783b */ /* 0x000eae0000004200 */
        /* <DEDUP_REMOVED lines=19> */
[C---:B------:R-:W-:Y:S01]  /*ba00*/  HMMA.16816.F32 R64, R128.reuse, R162, R64 ;  /* 0x000000a28040723c */ /* 0x040fe20000001840 */
[----:B------:R-:W-:Y:S02]  /*ba10*/  LOP3.LUT R156, R156, UR7, R219, 0x96, !PT ;  /* 0x000000079c9c7c12 */ /* 0x000fe4000f8e96db */
[----:B------:R-:W-:Y:S01]  /*ba20*/  FFMA.FTZ R219, R170, UR27, -R171 ;  /* 0x0000001baadb7c23 */ /* 0x000fe200080108ab */
[----:B------:R-:W-:Y:S01]  /*ba30*/  LOP3.LUT R148, R218, UR4, R139, 0x96, !PT ;  /* 0x00000004da947c12 */ /* 0x000fe2000f8e968b */
[----:B------:R-:W-:Y:S01]  /*ba40*/  FFMA.FTZ R218, R167, UR27, -R171 ;  /* 0x0000001ba7da7c23 */ /* 0x000fe200080108ab */
[----:B------:R-:W-:Y:S01]  /*ba50*/  MOV R136, R138 ;  /* 0x0000008a00887202 */ /* 0x000fe20000000f00 */
[----:B------:R-:W-:Y:S01]  /*ba60*/  IMAD.WIDE.U32 R156, R156, -0x2daee0ad, RZ ;  /* 0xd2511f539c9c7825 */ /* 0x000fe200078e00ff */
[----:B---3--:R-:W-:Y:S01]  /*ba70*/  HMMA.16816.F32 R76, R128, R152, R76 ;  /* 0x00000098804c723c */ /* 0x008fe2000000184c */
[C---:B------:R-:W-:Y:S01]  /*ba80*/  PRMT R137, R138.reuse, 0x7772, RZ ;  /* 0x000077728a897816 */ /* 0x040fe200000000ff */
[----:B------:R-:W-:Y:S01]  /*ba90*/  MUFU.EX2 R219, R219 ;  /* 0x000000db00db7308 */ /* 0x000fe20000000800 */
[----:B------:R-:W-:-:S03]  /*baa0*/  PRMT R149, R138, 0x7771, RZ ;  /* 0x000077718a957816 */ /* 0x000fc600000000ff */
[----:B------:R-:W-:Y:S02]  /*bab0*/  MUFU.EX2 R218, R218 ;  /* 0x000000da00da7308 */ /* 0x000fe40000000800 */
[C---:B------:R-:W-:Y:S01]  /*bac0*/  HMMA.16816.F32 R80, R128.reuse, R154, R80 ;  /* 0x0000009a8050723c */ /* 0x040fe20000001850 */
[----:B------:R-:W-:Y:S07]  /*bad0*/  LDSM.16.MT88.4 R152, [R181+0x1000] ;  /* 0x00100000b598783b */ /* 0x000fee0000004200 */
[----:B------:R-:W-:Y:S01]  /*bae0*/  HMMA.16816.F32 R88, R128, R150, R88 ;  /* 0x000000968058723c */ /* 0x000fe20000001858 */
[----:B------:R-:W-:-:S02]  /*baf0*/  PRMT R150, R138, 0x7773, RZ ;  /* 0x000077738a967816 */ /* 0x000fc400000000ff */
[----:B------:R-:W-:Y:S02]  /*bb00*/  F2FP.F16.F32.PACK_AB R151, R202, R209 ;  /* 0x000000d1ca97723e */ /* 0x000fe400000000ff */
[----:B------:R-:W-:-:S03]  /*bb10*/  PRMT R150, R137, 0x5410, R150 ;  /* 0x0000541089967816 */ /* 0x000fc60000000096 */
[----:B-1----:R-:W-:Y:S01]  /*bb20*/  HMMA.16816.F32 R116, R128, R144, R116 ;  /* 0x000000908074723c */ /* 0x002fe20000001874 */
[----:B------:R-:W-:-:S07]  /*bb30*/  LOP3.LUT R150, R150, 0xff00ff, RZ, 0xc0, !PT ;  /* 0x00ff00ff96967812 */ /* 0x000fce00078ec0ff */
[C---:B------:R-:W-:Y:S01]  /*bb40*/  HMMA.16816.F32 R120, R128.reuse, R146, R120 ;  /* 0x000000928078723c */ /* 0x040fe20000001878 */
[----:B------:R-:W1:Y:S07]  /*bb50*/  LDSM.16.MT88.4 R144, [R166+0x19000] ;  /* 0x01900000a690783b */ /* 0x000e6e0000004200 */
[C---:B--2---:R-:W-:Y:S08]  /*bb60*/  HMMA.16816.F32 R124, R128.reuse, R140, R124 ;  /* 0x0000008c807c723c */ /* 0x044ff0000000187c */
[----:B------:R-:W-:Y:S01]  /*bb70*/  HMMA.16816.F32 R4, R128, R142, R4 ;  /* 0x0000008e8004723c */ /* 0x000fe20000001804 */
[--C-:B------:R-:W-:Y:S01]  /*bb80*/  FFMA.FTZ R131, R210, UR27, -R171.reuse ;  /* 0x0000001bd2837c23 */ /* 0x100fe200080108ab */
[----:B------:R-:W-:Y:S01]  /*bb90*/  FFMA.FTZ R210, R201, UR27, -R171 ;  /* 0x0000001bc9d27c23 */ /* 0x000fe200080108ab */
[----:B------:R-:W-:Y:S01]  /*bba0*/  LOP3.LUT R129, R148, 0xffff, RZ, 0xc0, !PT ;  /* 0x0000ffff94817812 */ /* 0x000fe200078ec0ff */
[----:B------:R-:W2:Y:S01]  /*bbb0*/  LDSM.16.MT88.4 R140, [R164+0x19000] ;  /* 0x01900000a48c783b */ /* 0x000ea20000004200 */
[----:B------:R3:W4:Y:S01]  /*bbc0*/  MUFU.EX2 R201, R131 ;  /* 0x0000008300c97308 */ /* 0x0007220000000800 */
[----:B------:R-:W-:-:S02]  /*bbd0*/  LOP3.LUT R128, R136, 0xff, RZ, 0xc0, !PT ;  /* 0x000000ff88807812 */ /* 0x000fc400078ec0ff */
[----:B------:R-:W-:Y:S01]  /*bbe0*/  LOP3.LUT R130, R148, 0xff, RZ, 0xc0, !PT ;  /* 0x000000ff94827812 */ /* 0x000fe200078ec0ff */
[----:B------:R-:W5:Y:S01]  /*bbf0*/  MUFU.EX2 R210, R210 ;  /* 0x000000d200d27308 */ /* 0x000f620000000800 */
[----:B------:R-:W-:Y:S01]  /*bc00*/  SHF.R.U32.HI R129, RZ, 0x8, R129 ;  /* 0x00000008ff817819 */ /* 0x000fe20000011681 */
[----:B------:R-:W2:Y:S01]  /*bc10*/  LDSM.16.MT88.4 R136, [R182+0x1000] ;  /* 0x00100000b688783b */ /* 0x000ea20000004200 */
        /* <DEDUP_REMOVED lines=26> */
[C---:B-1----:R-:W-:Y:S01]  /*bdc0*/  HMMA.16816.F32 R160, R128.reuse, R144, R8 ;  /* 0x0000009080a0723c */ /* 0x042fe20000001808 */
[----:B------:R-:W-:Y:S07]  /*bdd0*/  LDSM.16.MT88.4 R8, [R166+0x1d000] ;  /* 0x01d00000a608783b */ /* 0x000fee0000004200 */
        /* <DEDUP_REMOVED lines=32> */
[----:B-----5:R-:W-:Y:S01]  /*bfe0*/  HMMA.16816.F32 R112, R128, R10, R112 ;  /* 0x0000000a8070723c */ /* 0x020fe20000001870 */
[--C-:B------:R-:W-:Y:S01]  /*bff0*/  FFMA.FTZ R11, R189, UR27, -R190.reuse ;  /* 0x0000001bbd0b7c23 */ /* 0x100fe200080108be */
[--C-:B------:R-:W-:Y:S01]  /*c000*/  FFMA.FTZ R10, R188, UR27, -R190.reuse ;  /* 0x0000001bbc0a7c23 */ /* 0x100fe200080108be */
[----:B------:R5:W-:Y:S01]  /*c010*/  MUFU.EX2 R189, R191 ;  /* 0x000000bf00bd7308 */ /* 0x000be20000000800 */
[----:B------:R-:W-:-:S03]  /*c020*/  FFMA.FTZ R190, R183, UR27, -R190 ;  /* 0x0000001bb7be7c23 */ /* 0x000fc600080108be */
[----:B------:R3:W1:Y:S01]  /*c030*/  MUFU.EX2 R188, R11 ;  /* 0x0000000b00bc7308 */ /* 0x0006620000000800 */
[C---:B----4-:R-:W-:Y:S01]  /*c040*/  HMMA.16816.F32 R100, R128.reuse, R136, R100 ;  /* 0x000000888064723c */ /* 0x050fe20000001864 */
[----:B------:R-:W-:Y:S02]  /*c050*/  LOP3.LUT R136, R158, UR17, R157, 0x96, !PT ;  /* 0x000000119e887c12 */ /* 0x000fe4000f8e969d */
[----:B------:R-:W-:Y:S01]  /*c060*/  PRMT R137, R156, 0x7773, RZ ;  /* 0x000077739c897816 */ /* 0x000fe200000000ff */
[----:B------:R4:W-:Y:S04]  /*c070*/  MUFU.EX2 R183, R10 ;  /* 0x0000000a00b77308 */ /* 0x0009e80000000800 */
[----:B------:R-:W-:Y:S01]  /*c080*/  HMMA.16816.F32 R104, R128, R138, R104 ;  /* 0x0000008a8068723c */ /* 0x000fe20000001868 */
[----:B-----5:R-:W-:Y:S01]  /*c090*/  FFMA.FTZ R191, R168, UR27, -R171 ;  /* 0x0000001ba8bf7c23 */ /* 0x020fe200080108ab */
[----:B------:R-:W-:Y:S01]  /*c0a0*/  MOV R138, R156 ;  /* 0x0000009c008a7202 */ /* 0x000fe20000000f00 */
[----:B------:R-:W5:Y:S01]  /*c0b0*/  MUFU.EX2 R190, R190 ;  /* 0x000000be00be7308 */ /* 0x000f620000000800 */
[----:B------:R-:W-:Y:S01]  /*c0c0*/  LDSM.16.MT88.4 R168, [R164+0x1d800] ;  /* 0x01d80000a4a8783b */ /* 0x000fe20000004200 */
[----:B---3--:R-:W-:-:S02]  /*c0d0*/  SHF.R.U32.HI R11, RZ, 0x18, R136 ;  /* 0x00000018ff0b7819 */ /* 0x008fc40000011688 */
[----:B------:R-:W3:Y:S01]  /*c0e0*/  MUFU.EX2 R191, R191 ;  /* 0x000000bf00bf7308 */ /* 0x000ee20000000800 */
[C---:B------:R-:W-:Y:S01]  /*c0f0*/  HMMA.16816.F32 R108, R128.reuse, R8, R108 ;  /* 0x00000008806c723c */ /* 0x040fe2000000186c */
[C---:B------:R-:W-:Y:S02]  /*c100*/  PRMT R9, R156.reuse, 0x7772, RZ ;  /* 0x000077729c097816 */ /* 0x040fe400000000ff */
[----:B------:R-:W-:Y:S02]  /*c110*/  PRMT R8, R156, 0x7771, RZ ;  /* 0x000077719c087816 */ /* 0x000fe400000000ff */
[----:B------:R-:W-:Y:S01]  /*c120*/  LOP3.LUT R138, R138, 0xff, RZ, 0xc0, !PT ;  /* 0x000000ff8a8a7812 */ /* 0x000fe200078ec0ff */
[----:B------:R-:W2:Y:S01]  /*c130*/  LDSM.16.MT88.4 R156, [R166+0x19800] ;  /* 0x01980000a69c783b */ /* 0x000ea20000004200 */
[----:B------:R-:W-:Y:S01]  /*c140*/  PRMT R9, R9, 0x5410, R137 ;  /* 0x0000541009097816 */ /* 0x000fe20000000089 */
[----:B------:R-:W-:Y:S01]  /*c150*/  HMMA.16816.F32 R116, R128, R148, R116 ;  /* 0x000000948074723c */ /* 0x000fe20000001874 */
[----:B------:R-:W-:-:S02]  /*c160*/  LOP3.LUT R149, R136, 0xffff, RZ, 0xc0, !PT ;  /* 0x0000ffff88957812 */ /* 0x000fc400078ec0ff */
[C---:B------:R-:W-:Y:S02]  /*c170*/  PRMT R148, R136.reuse, 0x7632, R148 ;  /* 0x0000763288947816 */ /* 0x040fe40000000094 */
[----:B----4-:R-:W-:Y:S02]  /*c180*/  LOP3.LUT R10, R136, 0xff, RZ, 0xc0, !PT ;  /* 0x000000ff880a7812 */ /* 0x010fe400078ec0ff */
[----:B------:R-:W-:Y:S01]  /*c190*/  SHF.R.U32.HI R149, RZ, 0x8, R149 ;  /* 0x00000008ff957819 */ /* 0x000fe20000011695 */
[C---:B------:R-:W-:Y:S01]  /*c1a0*/  HMMA.16816.F32 R120, R128.reuse, R150, R120 ;  /* 0x000000968078723c */ /* 0x040fe20000001878 */
[----:B------:R-:W-:Y:S02]  /*c1b0*/  LOP3.LUT R148, R148, 0xff, RZ, 0xc0, !PT ;  /* 0x000000ff94947812 */ /* 0x000fe400078ec0ff */
[----:B------:R-:W-:Y:S02]  /*c1c0*/  PRMT R8, R138, 0x5410, R8 ;  /* 0x000054108a087816 */ /* 0x000fe40000000008 */
[----:B------:R-:W-:Y:S01]  /*c1d0*/  LOP3.LUT R9, R9, 0xff00ff, RZ, 0xc0, !PT ;  /* 0x00ff00ff09097812 */ /* 0x000fe200078ec0ff */
[----:B------:R-:W4:Y:S01]  /*c1e0*/  LDSM.16.MT88.4 R136, [R166+0x1f800] ;  /* 0x01f80000a688783b */ /* 0x000f220000004200 */
[----:B------:R-:W-:Y:S01]  /*c1f0*/  PRMT R150, R10, 0x5410, R149 ;  /* 0x000054100a967816 */ /* 0x000fe20000000095 */
[----:B-1----:R-:W-:Y:S01]  /*c200*/  HMMA.16816.F32 R124, R128, R144, R124 ;  /* 0x00000090807c723c */ /* 0x002fe2000000187c */
[----:B------:R-:W-:-:S02]  /*c210*/  PRMT R149, R148, 0x5410, R11 ;  /* 0x0000541094957816 */ /* 0x000fc4000000000b */
[--C-:B------:R-:W-:Y:S02]  /*c220*/  HSET2.LE.AND R10, R8, R165.reuse, PT ;  /* 0x000000a5080a7233 */ /* 0x100fe40003803000 */
[--C-:B------:R-:W-:Y:S02]  /*c230*/  HSET2.LE.AND R11, R9, R165.reuse, PT ;  /* 0x000000a5090b7233 */ /* 0x100fe40003803000 */
[--C-:B------:R-:W-:Y:S01]  /*c240*/  HSET2.LE.AND R8, R150, R165.reuse, PT ;  /* 0x000000a596087233 */ /* 0x100fe20003803000 */
[C---:B------:R-:W-:Y:S01]  /*c250*/  HMMA.16816.F32 R32, R128.reuse, R152, R32 ;  /* 0x000000988020723c */ /* 0x040fe20000001820 */
[----:B------:R-:W-:Y:S02]  /*c260*/  HSET2.LE.AND R9, R149, R165, PT ;  /* 0x000000a595097233 */ /* 0x000fe40003803000 */
[----:B------:R-:W-:Y:S01]  /*c270*/  F2FP.F16.F32.PACK_AB R148, R188, R189 ;  /* 0x000000bdbc94723e */ /* 0x000fe200000000ff */
[----:B------:R-:W-:Y:S01]  /*c280*/  FADD.FTZ R189, R189, R209 ;  /* 0x000000d1bdbd7221 */ /* 0x000fe20000010000 */
[----:B------:R-:W-:Y:S01]  /*c290*/  F2FP.F16.F32.PACK_AB R145, R216, R219 ;  /* 0x000000dbd891723e */ /* 0x000fe200000000ff */
[----:B------:R-:W-:Y:S01]  /*c2a0*/  FADD.FTZ R219, R219, R203 ;  /* 0x000000cbdbdb7221 */ /* 0x000fe20000010000 */
[----:B-----5:R-:W-:Y:S01]  /*c2b0*/  F2FP.F16.F32.PACK_AB R144, R190, R183 ;  /* 0x000000b7be90723e */ /* 0x020fe200000000ff */
[C---:B------:R-:W-:Y:S01]  /*c2c0*/  HMMA.16816.F32 R132, R128.reuse, R154, R132 ;  /* 0x0000009a8084723c */ /* 0x040fe20000001884 */
[----:B---3--:R-:W-:Y:S01]  /*c2d0*/  F2FP.F16.F32.PACK_AB R165, R218, R191 ;  /* 0x000000bfdaa5723e */ /* 0x008fe200000000ff */
[----:B------:R-:W1:Y:S01]  /*c2e0*/  LDSM.16.MT88.4 R152, [R166+0x1b800] ;  /* 0x01b80000a698783b */ /* 0x000e620000004200 */
[----:B------:R-:W-:Y:S01]  /*c2f0*/  LOP3.LUT R8, R148, R8, RZ, 0xc0, !PT ;  /* 0x0000000894087212 */ /* 0x000fe200078ec0ff */
[----:B------:R-:W-:Y:S01]  /*c300*/  FADD.FTZ R189, R188, R189 ;  /* 0x000000bdbcbd7221 */ /* 0x000fe20000010000 */
[----:B------:R-:W-:Y:S01]  /*c310*/  LOP3.LUT R9, R145, R9, RZ, 0xc0, !PT ;  /* 0x0000000991097212 */ /* 0x000fe200078ec0ff */
[----:B------:R-:W3:Y:S01]  /*c320*/  LDSM.16.MT88.4 R148, [R164+0x19800] ;  /* 0x01980000a494783b */ /* 0x000ee20000004200 */
[----:B------:R-:W-:Y:S01]  /*c330*/  LOP3.LUT R10, R144, R10, RZ, 0xc0, !PT ;  /* 0x0000000a900a7212 */ /* 0x000fe200078ec0ff */
[----:B------:R-:W-:Y:S01]  /*c340*/  HMMA.16816.F32 R4, R128, R146, R4 ;  /* 0x000000928004723c */ /* 0x000fe20000001804 */
[----:B------:R-:W-:Y:S01]  /*c350*/  LOP3.LUT R11, R165, R11, RZ, 0xc0, !PT ;  /* 0x0000000ba50b7212 */ /* 0x000fe200078ec0ff */
[----:B------:R-:W5:Y:S01]  /*c360*/  LDSM.16.MT88.4 R144, [R164+0x1b800] ;  /* 0x01b80000a490783b */ /* 0x000f620000004200 */
[----:B------:R-:W-:Y:S01]  /*c370*/  FADD.FTZ R219, R216, R219 ;  /* 0x000000dbd8db7221 */ /* 0x000fe20000010000 */
[----:B------:R-:W-:-:S02]  /*c380*/  FADD.FTZ R189, R183, R189 ;  /* 0x000000bdb7bd7221 */ /* 0x000fc40000010000 */
[----:B------:R-:W5:Y:S01]  /*c390*/  LDSM.16.MT88.4 R128, [R182+0x5800] ;  /* 0x00580000b680783b */ /* 0x000f620000004200 */
[----:B------:R-:W-:Y:S01]  /*c3a0*/  FADD.FTZ R219, R191, R219 ;  /* 0x000000dbbfdb7221 */ /* 0x000fe20000010000 */
[----:B--2---:R-:W-:Y:S01]  /*c3b0*/  HMMA.16816.F32 R68, R8, R140, R68 ;  /* 0x0000008c0844723c */ /* 0x004fe20000001844 */
[----:B------:R-:W-:Y:S01]  /*c3c0*/  FADD.FTZ R247, R190, R189 ;  /* 0x000000bdbef77221 */ /* 0x000fe20000010000 */
[----:B------:R-:W-:Y:S01]  /*c3d0*/  LDSM.16.MT88.4 R164, [R164+0x1f800] ;  /* 0x01f80000a4a4783b */ /* 0x000fe20000004200 */
[----:B------:R-:W-:-:S05]  /*c3e0*/  FADD.FTZ R246, R218, R219 ;  /* 0x000000dbdaf67221 */ /* 0x000fca0000010000 */
[C---:B------:R-:W-:Y:S01]  /*c3f0*/  HMMA.16816.F32 R72, R8.reuse, R142, R72 ;  /* 0x0000008e0848723c */ /* 0x040fe20000001848 */
[----:B------:R-:W2:Y:S07]  /*c400*/  LDSM.16.MT88.4 R140, [R182+0x1800] ;  /* 0x00180000b68c783b */ /* 0x000eae0000004200 */
[C---:B------:R-:W-:Y:S08]  /*c410*/  HMMA.16816.F32 R160, R8.reuse, R156, R160 ;  /* 0x0000009c08a0723c */ /* 0x040ff000000018a0 */
[C---:B----4-:R-:W-:Y:S08]  /*c420*/  HMMA.16816.F32 R100, R8.reuse, R136, R100 ;  /* 0x000000880864723c */ /* 0x050ff00000001864 */
[C---:B-1----:R-:W-:Y:S08]  /*c430*/  HMMA.16816.F32 R36, R8.reuse, R152, R36 ;  /* 0x000000980824723c */ /* 0x042ff00000001824 */
[C---:B------:R-:W-:Y:S08]  /*c440*/  HMMA.16816.F32 R40, R8.reuse, R154, R40 ;  /* 0x0000009a0828723c */ /* 0x040ff00000001828 */
[C---:B------:R-:W-:Y:S01]  /*c450*/  HMMA.16816.F32 R104, R8.reuse, R138, R104 ;  /* 0x0000008a0868723c */ /* 0x040fe20000001868 */
[----:B------:R-:W1:Y:S07]  /*c460*/  LDSM.16.MT88.4 R136, [R182+0x3800] ;  /* 0x00380000b688783b */ /* 0x000e6e0000004200 */
[C---:B---3--:R-:W-:Y:S01]  /*c470*/  HMMA.16816.F32 R152, R8.reuse, R148, R16 ;  /* 0x000000940898723c */ /* 0x048fe20000001810 */
[----:B------:R-:W-:Y:S07]  /*c480*/  LDSM.16.MT88.4 R16, [R181+0x1800] ;  /* 0x00180000b510783b */ /* 0x000fee0000004200 */
[C---:B-----5:R-:W-:Y:S08]  /*c490*/  HMMA.16816.F32 R44, R8.reuse, R144, R44 ;  /* 0x00000090082c723c */ /* 0x060ff0000000182c */
        /* <DEDUP_REMOVED lines=8> */
[C---:B--2---:R-:W-:Y:S01]  /*c520*/  HMMA.16816.F32 R144, R8.reuse, R140, R24 ;  /* 0x0000008c0890723c */ /* 0x044fe20000001818 */
[----:B------:R-:W2:Y:S07]  /*c530*/  LDSM.16.MT88.4 R24, [R181+0x5800] ;  /* 0x00580000b518783b */ /* 0x000eae0000004200 */
[C---:B-1----:R-:W-:Y:S08]  /*c540*/  HMMA.16816.F32 R52, R8.reuse, R136, R52 ;  /* 0x000000880834723c */ /* 0x042ff00000001834 */
        /* <DEDUP_REMOVED lines=32> */
[C---:B------:R-:W-:Y:S01]  /*c750*/  LEA R6, P0, R8.reuse, R232, 0x7 ;  /* 0x000000e808067211 */ /* 0x040fe200078038ff */
[----:B------:R-:W-:Y:S01]  /*c760*/  ULEA.HI.X UR7, UR8, UR7, UR9, 0x5, UP0 ;  /* 0x0000000708077291 */ /* 0x000fe200080f2c09 */
[----:B------:R-:W-:Y:S01]  /*c770*/  IMAD.U32 R4, RZ, RZ, UR4 ;  /* 0x00000004ff047e24 */ /* 0x000fe2000f8e00ff */
[----:B------:R-:W-:Y:S01]  /*c780*/  UISETP.GT.U32.AND UP0, UPT, UR16, UR19, UPT ;  /* 0x000000131000728c */ /* 0x000fe2000bf04070 */
[----:B------:R-:W-:-:S03]  /*c790*/  LEA.HI.X R7, R8, R231, R3, 0x7, P0 ;  /* 0x000000e708077211 */ /* 0x000fc600000f3c03 */
        /* <DEDUP_REMOVED lines=58> */
[----:B------:R-:W2:Y:S04]  /*cb40*/  LDSM.16.M88.4 R180, [R187+0x10800] ;  /* 0x01080000bbb4783b */ /* 0x000ea80000000200 */
[----:B------:R-:W2:Y:S04]  /*cb50*/  LDSM.16.M88.4 R16, [R187+0x11000] ;  /* 0x01100000bb10783b */ /* 0x000ea80000000200 */
[----:B---3--:R-:W3:Y:S04]  /*cb60*/  LDSM.16.M88.4 R12, [R187+0x11800] ;  /* 0x01180000bb0c783b */ /* 0x008ee80000000200 */
        /* <DEDUP_REMOVED lines=8> */
[C---:B-1----:R-:W-:Y:S08]  /*cbf0*/  HMMA.16816.F32 R32, R20.reuse, R28, RZ ;  /* 0x0000001c1420723c */ /* 0x042ff000000018ff */
[C---:B------:R-:W-:Y:S08]  /*cc00*/  HMMA.16816.F32 R28, R20.reuse, R30, RZ ;  /* 0x0000001e141c723c */ /* 0x040ff000000018ff */
[C---:B--2---:R-:W-:Y:S08]  /*cc10*/  HMMA.16816.F32 R24, R20.reuse, R4, RZ ;  /* 0x000000041418723c */ /* 0x044ff000000018ff */
[----:B------:R-:W-:Y:S01]  /*cc20*/  HMMA.16816.F32 R20, R20, R6, RZ ;  /* 0x000000061414723c */ /* 0x000fe200000018ff */
[----:B------:R-:W1:Y:S07]  /*cc30*/  LDSM.16.M88.4 R4, [R210] ;  /* 0x00000000d204783b */ /* 0x000e6e0000000200 */
[C---:B------:R-:W-:Y:S08]  /*cc40*/  HMMA.16816.F32 R176, R8.reuse, R188, R176 ;  /* 0x000000bc08b0723c */ /* 0x040ff000000018b0 */
[C---:B------:R-:W-:Y:S01]  /*cc50*/  HMMA.16816.F32 R172, R8.reuse, R190, R172 ;  /* 0x000000be08ac723c */ /* 0x040fe200000018ac */
[----:B------:R-:W2:Y:S07]  /*cc60*/  LDSM.16.M88.4 R188, [R208+0x11000] ;  /* 0x01100000d0bc783b */ /* 0x000eae0000000200 */
[C---:B------:R-:W-:Y:S08]  /*cc70*/  HMMA.16816.F32 R168, R8.reuse, R180, R168 ;  /* 0x000000b408a8723c */ /* 0x040ff000000018a8 */
[C---:B------:R-:W-:Y:S01]  /*cc80*/  HMMA.16816.F32 R164, R8.reuse, R182, R164 ;  /* 0x000000b608a4723c */ /* 0x040fe200000018a4 */
[----:B------:R-:W4:Y:S07]  /*cc90*/  LDSM.16.M88.4 R180, [R208+0x11800] ;  /* 0x01180000d0b4783b */ /* 0x000f2e0000000200 */
[C---:B------:R-:W-:Y:S08]  /*cca0*/  HMMA.16816.F32 R32, R8.reuse, R16, R32 ;  /* 0x000000100820723c */ /* 0x040ff00000001820 */
[C---:B------:R-:W-:Y:S01]  /*ccb0*/  HMMA.16816.F32 R28, R8.reuse, R18, R28 ;  /* 0x00000012081c723c */ /* 0x040fe2000000181c */
[----:B------:R-:W5:Y:S07]  /*ccc0*/  LDSM.16.M88.4 R16, [R209] ;  /* 0x00000000d110783b */ /* 0x000f6e0000000200 */
        /* <DEDUP_REMOVED lines=13> */
[C---:B----4-:R-:W-:Y:S08]  /*cda0*/  HMMA.16816.F32 R24, R4.reuse, R180, R24 ;  /* 0x000000b40418723c */ /* 0x050ff00000001818 */
[----:B------:R-:W-:Y:S01]  /*cdb0*/  HMMA.16816.F32 R20, R4, R182, R20 ;  /* 0x000000b60414723c */ /* 0x000fe20000001814 */
[----:B------:R-:W2:Y:S04]  /*cdc0*/  LDSM.16.M88.4 R4, [R205+0x12000] ;  /* 0x01200000cd04783b */ /* 0x000ea80000000200 */
[----:B------:R-:W4:Y:S03]  /*cdd0*/  LDSM.16.M88.4 R180, [R205+0x12800] ;  /* 0x01280000cdb4783b */ /* 0x000f260000000200 */
[C---:B-----5:R-:W-:Y:S08]  /*cde0*/  HMMA.16816.F32 R176, R16.reuse, R192, R176 ;  /* 0x000000c010b0723c */ /* 0x060ff000000018b0 */
[C---:B------:R-:W-:Y:S01]  /*cdf0*/  HMMA.16816.F32 R172, R16.reuse, R194, R172 ;  /* 0x000000c210ac723c */ /* 0x040fe200000018ac */
[----:B------:R-:W5:Y:S07]  /*ce00*/  LDSM.16.M88.4 R192, [R205+0x13800] ;  /* 0x01380000cdc0783b */ /* 0x000f6e0000000200 */
[C---:B---3--:R-:W-:Y:S08]  /*ce10*/  HMMA.16816.F32 R168, R16.reuse, R12, R168 ;  /* 0x0000000c10a8723c */ /* 0x048ff000000018a8 */
[C---:B------:R-:W-:Y:S01]  /*ce20*/  HMMA.16816.F32 R164, R16.reuse, R14, R164 ;  /* 0x0000000e10a4723c */ /* 0x040fe200000018a4 */
[----:B------:R-:W-:Y:S07]  /*ce30*/  LDSM.16.M88.4 R12, [R204+0x4000] ;  /* 0x00400000cc0c783b */ /* 0x000fee0000000200 */
[C---:B------:R-:W-:Y:S08]  /*ce40*/  HMMA.16816.F32 R32, R16.reuse, R8, R32 ;  /* 0x000000081020723c */ /* 0x040ff00000001820 */
        /* <DEDUP_REMOVED lines=14> */
[----:B------:R-:W-:Y:S07]  /*cf30*/  LDSM.16.M88.4 R196, [R208+0x12800] ;  /* 0x01280000d0c4783b */ /* 0x000fee0000000200 */
[C---:B-----5:R-:W-:Y:S08]  /*cf40*/  HMMA.16816.F32 R24, R188.reuse, R192, R24 ;  /* 0x000000c0bc18723c */ /* 0x060ff00000001818 */
        /* <DEDUP_REMOVED lines=8> */
[----:B------:R-:W-:Y:S07]  /*cfd0*/  LDSM.16.M88.4 R16, [R3+0x12000] ;  /* 0x012000000310783b */ /* 0x000fee0000000200 */
[C---:B--2---:R-:W-:Y:S08]  /*cfe0*/  HMMA.16816.F32 R32, R12.reuse, R4, R32 ;  /* 0x000000040c20723c */ /* 0x044ff00000001820 */
[C---:B------:R-:W-:Y:S01]  /*cff0*/  HMMA.16816.F32 R28, R12.reuse, R6, R28 ;  /* 0x000000060c1c723c */ /* 0x040fe2000000181c */
[----:B------:R-:W1:Y:S07]  /*d000*/  LDSM.16.M88.4 R4, [R209+0x4000] ;  /* 0x00400000d104783b */ /* 0x000e6e0000000200 */
[C---:B----4-:R-:W-:Y:S08]  /*d010*/  HMMA.16816.F32 R24, R12.reuse, R180, R24 ;  /* 0x000000b40c18723c */ /* 0x050ff00000001818 */
        /* <DEDUP_REMOVED lines=45> */
[C---:B------:R-:W-:Y:S08]  /*d2f0*/  HMMA.16816.F32 R168, R4.reuse, R180, R168 ;  /* 0x000000b404a8723c */ /* 0x040ff000000018a8 */
[C---:B------:R-:W-:Y:S01]  /*d300*/  HMMA.16816.F32 R164, R4.reuse, R182, R164 ;  /* 0x000000b604a4723c */ /* 0x040fe200000018a4 */
[----:B------:R-:W-:Y:S07]  /*d310*/  LDSM.16.M88.4 R180, [R3+0x14000] ;  /* 0x0140000003b4783b */ /* 0x000fee0000000200 */
[C---:B----4-:R-:W-:Y:S08]  /*d320*/  HMMA.16816.F32 R32, R4.reuse, R8, R32 ;  /* 0x000000080420723c */ /* 0x050ff00000001820 */
[C---:B------:R-:W-:Y:S01]  /*d330*/  HMMA.16816.F32 R28, R4.reuse, R10, R28 ;  /* 0x0000000a041c723c */ /* 0x040fe2000000181c */
[----:B------:R-:W4:Y:S07]  /*d340*/  LDSM.16.M88.4 R8, [R209+0x8000] ;  /* 0x00800000d108783b */ /* 0x000f2e0000000200 */
[C---:B-1----:R-:W-:Y:S08]  /*d350*/  HMMA.16816.F32 R24, R4.reuse, R16, R24 ;  /* 0x000000100418723c */ /* 0x042ff00000001818 */
[----:B------:R-:W-:Y:S01]  /*d360*/  HMMA.16816.F32 R20, R4, R18, R20 ;  /* 0x000000120414723c */ /* 0x000fe20000001814 */
[----:B------:R-:W1:Y:S04]  /*d370*/  LDSM.16.M88.4 R4, [R3+0x15000] ;  /* 0x015000000304783b */ /* 0x000e680000000200 */
[----:B------:R-:W1:Y:S03]  /*d380*/  LDSM.16.M88.4 R16, [R3+0x14800] ;  /* 0x014800000310783b */ /* 0x000e660000000200 */
[C---:B--2---:R-:W-:Y:S08]  /*d390*/  HMMA.16816.F32 R176, R12.reuse, R200, R176 ;  /* 0x000000c80cb0723c */ /* 0x044ff000000018b0 */
        /* <DEDUP_REMOVED lines=15> */
[C---:B-1----:R-:W-:Y:S08]  /*d490*/  HMMA.16816.F32 R32, R8.reuse, R4, R32 ;  /* 0x000000040820723c */ /* 0x042ff00000001820 */
[C---:B------:R-:W-:Y:S01]  /*d4a0*/  HMMA.16816.F32 R28, R8.reuse, R6, R28 ;  /* 0x00000006081c723c */ /* 0x040fe2000000181c */
[----:B------:R-:W-:Y:S04]  /*d4b0*/  LDSM.16.M88.4 R4, [R204+0xc000] ;  /* 0x00c00000cc04783b */ /* 0x000fe80000000200 */
[----:B------:R-:W-:Y:S03]  /*d4c0*/  LDSM.16.M88.4 R204, [R187+0x17800] ;  /* 0x01780000bbcc783b */ /* 0x000fe60000000200 */
[C---:B------:R-:W-:Y:S08]  /*d4d0*/  HMMA.16816.F32 R168, R8.reuse, R16, R168 ;  /* 0x0000001008a8723c */ /* 0x040ff000000018a8 */
[C---:B--2---:R-:W-:Y:S08]  /*d4e0*/  HMMA.16816.F32 R24, R8.reuse, R12, R24 ;  /* 0x0000000c0818723c */ /* 0x044ff00000001818 */
[C---:B------:R-:W-:Y:S01]  /*d4f0*/  HMMA.16816.F32 R20, R8.reuse, R14, R20 ;  /* 0x0000000e0814723c */ /* 0x040fe20000001814 */
[----:B------:R-:W1:Y:S07]  /*d500*/  LDSM.16.M88.4 R12, [R187+0x16800] ;  /* 0x01680000bb0c783b */ /* 0x000e6e0000000200 */
[----:B------:R-:W-:Y:S01]  /*d510*/  HMMA.16816.F32 R164, R8, R18, R164 ;  /* 0x0000001208a4723c */ /* 0x000fe200000018a4 */
[----:B------:R-:W2:Y:S04]  /*d520*/  LDSM.16.M88.4 R16, [R187+0x16000] ;  /* 0x01600000bb10783b */ /* 0x000ea80000000200 */
[----:B------:R-:W-:Y:S03]  /*d530*/  LDSM.16.M88.4 R8, [R187+0x17000] ;  /* 0x01700000bb08783b */ /* 0x000fe60000000200 */
        /* <DEDUP_REMOVED lines=23> */
[C---:B------:R-:W-:Y:S08]  /*d6b0*/  HMMA.16816.F32 R20, R4.reuse, R206, R20 ;  /* 0x000000ce0414723c */ /* 0x040ff00000001814 */
[C---:B------:R-:W-:Y:S08]  /*d6c0*/  HMMA.16816.F32 R32, R4.reuse, R8, R32 ;  /* 0x000000080420723c */ /* 0x040ff00000001820 */
[----:B------:R-:W-:Y:S01]  /*d6d0*/  HMMA.16816.F32 R28, R4, R10, R28 ;  /* 0x0000000a041c723c */ /* 0x000fe2000000181c */
[----:B------:R-:W3:Y:S04]  /*d6e0*/  LDSM.16.M88.4 R4, [R3+0x17000] ;  /* 0x017000000304783b */ /* 0x000ee80000000200 */
[----:B------:R2:W3:Y:S01]  /*d6f0*/  LDSM.16.M88.4 R8, [R3+0x16800] ;  /* 0x016800000308783b */ /* 0x0004e20000000200 */
[----:B------:R-:W-:-:S04]  /*d700*/  DEPBAR.LE SB0, 0x0 ;  /* 0x000080000000791a */ /* 0x000fc80000000000 */
[C---:B----4-:R-:W-:Y:S08]  /*d710*/  HMMA.16816.F32 R176, R200.reuse, R196, R176 ;  /* 0x000000c4c8b0723c */ /* 0x050ff000000018b0 */
[C---:B-----5:R-:W-:Y:S08]  /*d720*/  HMMA.16816.F32 R24, R200.reuse, R180, R24 ;  /* 0x000000b4c818723c */ /* 0x060ff00000001818 */
[C---:B------:R-:W-:Y:S08]  /*d730*/  HMMA.16816.F32 R20, R200.reuse, R182, R20 ;  /* 0x000000b6c814723c */ /* 0x040ff00000001814 */
[C---:B------:R-:W-:Y:S08]  /*d740*/  HMMA.16816.F32 R32, R200.reuse, R188, R32 ;  /* 0x000000bcc820723c */ /* 0x040ff00000001820 */
[----:B------:R-:W-:Y:S08]  /*d750*/  HMMA.16816.F32 R172, R200, R198, R172 ;  /* 0x000000c6c8ac723c */ /* 0x000ff000000018ac */
[----:B-1----:R-:W-:Y:S01]  /*d760*/  HMMA.16816.F32 R176, R16, R12, R176 ;  /* 0x0000000c10b0723c */ /* 0x002fe200000018b0 */
[----:B------:R-:W-:-:S02]  /*d770*/  IMAD.U32 R12, RZ, RZ, UR22 ;  /* 0x00000016ff0c7e24 */ /* 0x000fc4000f8e00ff */
[----:B------:R-:W-:Y:S02]  /*d780*/  IMAD.U32 R13, RZ, RZ, UR4 ;  /* 0x00000004ff0d7e24 */ /* 0x000fe4000f8e00ff */
[----:B------:R-:W-:-:S03]  /*d790*/  IMAD R12, R12, 0x40, R185 ;  /* 0x000000400c0c7824 */ /* 0x000fc600078e02b9 */
[----:B------:R-:W-:Y:S01]  /*d7a0*/  HMMA.16816.F32 R28, R200, R190, R28 ;  /* 0x000000bec81c723c */ /* 0x000fe2000000181c */
[----:B--2---:R-:W-:-:S07]  /*d7b0*/  VIADD R3, R12, UR21 ;  /* 0x000000150c037c36 */ /* 0x004fce0008000000 */
[C---:B------:R-:W-:Y:S08]  /*d7c0*/  HMMA.16816.F32 R24, R16.reuse, R192, R24 ;  /* 0x000000c01018723c */ /* 0x040ff00000001818 */
[C---:B------:R-:W-:Y:S08]  /*d7d0*/  HMMA.16816.F32 R20, R16.reuse, R194, R20 ;  /* 0x000000c21014723c */ /* 0x040ff00000001814 */
[----:B---3--:R-:W-:Y:S01]  /*d7e0*/  HMMA.16816.F32 R32, R16, R4, R32 ;  /* 0x000000041020723c */ /* 0x008fe20000001820 */
[----:B------:R-:W-:Y:S01]  /*d7f0*/  VIADD R4, R12, 0xffffff40 ;  /* 0xffffff400c047836 */ /* 0x000fe20000000000 */
[----:B------:R-:W-:Y:S04]  /*d800*/  BAR.SYNC.DEFER_BLOCKING 0x0 ;  /* 0x0000000000007b1d */ /* 0x000fe80000010000 */
[----:B------:R-:W-:-:S02]  /*d810*/  ISETP.GE.AND P0, PT, R4, R229, PT ;  /* 0x000000e50400720c */ /* 0x000fc40003f06270 */
[C---:B------:R-:W-:Y:S01]  /*d820*/  HMMA.16816.F32 R168, R16.reuse, R8, R168 ;  /* 0x0000000810a8723c */ /* 0x040fe200000018a8 */
[--C-:B------:R-:W-:Y:S02]  /*d830*/  IADD3 R9, PT, PT, R230, 0xc0, -R3.reuse ;  /* 0x000000c0e6097810 */ /* 0x100fe40007ffe803 */
[----:B------:R-:W-:Y:S02]  /*d840*/  ISETP.GE.AND P5, PT, R4, R228, PT ;  /* 0x000000e40400720c */ /* 0x000fe40003fa6270 */
[----:B------:R-:W-:Y:S02]  /*d850*/  IABS R9, R9 ;  /* 0x0000000900097213 */ /* 0x000fe40000000000 */
[C---:B------:R-:W-:Y:S01]  /*d860*/  IADD3 R8, PT, PT, R230.reuse, 0xbf, -R3 ;  /* 0x000000bfe6087810 */ /* 0x040fe20007ffe803 */
[----:B------:R-:W-:Y:S01]  /*d870*/  HMMA.16816.F32 R172, R16, R14, R172 ;  /* 0x0000000e10ac723c */ /* 0x000fe200000018ac */
[C---:B------:R-:W-:Y:S01]  /*d880*/  VIADD R14, R230.reuse, 0x8 ;  /* 0x00000008e60e7836 */ /* 0x040fe20000000000 */
[----:B------:R-:W-:-:S02]  /*d890*/  IADD3 R15, PT, PT, R230, -UR21, -R13 ;  /* 0x80000015e60f7c10 */ /* 0x000fc4000fffe80d */
[----:B------:R-:W-:Y:S02]  /*d8a0*/  I2FP.F32.S32 R9, R9 ;  /* 0x0000000900097245 */ /* 0x000fe40000201400 */
[----:B------:R-:W-:Y:S02]  /*d8b0*/  IADD3 R13, PT, PT, R14, -UR21, -R13 ;  /* 0x800000150e0d7c10 */ /* 0x000fe4000fffe80d */
[----:B------:R-:W-:Y:S01]  /*d8c0*/  HMMA.16816.F32 R164, R16, R10, R164 ;  /* 0x0000000a10a4723c */ /* 0x000fe200000018a4 */
[----:B------:R-:W-:Y:S02]  /*d8d0*/  ISETP.GT.AND P6, PT, R15, R4, PT ;  /* 0x000000040f00720c */ /* 0x000fe40003fc4270 */
[----:B------:R-:W-:-:S05]  /*d8e0*/  P2R R10, PR, RZ, 0x1 ;  /* 0x00000001ff0a7803 */ /* 0x000fca0000000000 */
[----:B------:R-:W-:Y:S01]  /*d8f0*/  HMMA.16816.F32 R28, R16, R6, R28 ;  /* 0x00000006101c723c */ /* 0x000fe2000000181c */
[----:B------:R-:W-:Y:S01]  /*d900*/  IADD3 R7, PT, PT, R14, 0xc0, -R3 ;  /* 0x000000c00e077810 */ /* 0x000fe20007ffe803 */
[----:B------:R-:W-:-:S03]  /*d910*/  NOP ;  /* 0x0000000000007918 */ /* 0x000fc60000000000 */
[----:B------:R-:W-:-:S15]  /*d920*/  BRA.U !UP0, `(.L_x_2089) ;  /* 0x0000000108f87547 */ /* 0x000fde000b800000 */
        /* <DEDUP_REMOVED lines=62> */
.L_x_2089:
[----:B------:R-:W-:Y:S01]  /*dd10*/  IABS R7, R7 ;  /* 0x0000000700077213 */ /* 0x000fe20000000000 */
[----:B------:R-:W-:Y:S01]  /*dd20*/  FFMA.FTZ R9, R9, -UR6, R176 ;  /* 0x8000000609097c23 */ /* 0x000fe200080100b0 */
[----:B------:R-:W-:Y:S01]  /*dd30*/  IABS R8, R8 ;  /* 0x0000000800087213 */ /* 0x000fe20000000000 */
[C---:B------:R-:W-:Y:S01]  /*dd40*/  VIADD R5, R12.reuse, 0xffffff48 ;  /* 0xffffff480c057836 */ /* 0x040fe20000000000 */
[----:B------:R-:W-:Y:S01]  /*dd50*/  I2FP.F32.S32 R7, R7 ;  /* 0x0000000700077245 */ /* 0x000fe20000201400 */
[----:B-1----:R-:W-:Y:S01]  /*dd60*/  VIADD R17, R12, 0xffffff50 ;  /* 0xffffff500c117836 */ /* 0x002fe20000000000 */
[--C-:B------:R-:W-:Y:S01]  /*dd70*/  IADD3 R11, PT, PT, R230, 0xb8, -R3.reuse ;  /* 0x000000b8e60b7810 */ /* 0x100fe20007ffe803 */
[----:B------:R-:W-:Y:S01]  /*dd80*/  VIADD R18, R12, 0xffffff51 ;  /* 0xffffff510c127836 */ /* 0x000fe20000000000 */
[----:B------:R-:W-:Y:S01]  /*dd90*/  ISETP.GT.AND P1, PT, R13, R4, PT ;  /* 0x000000040d00720c */ /* 0x000fe20003f24270 */
[----:B------:R-:W-:Y:S01]  /*dda0*/  FFMA.FTZ R6, R7, -UR6, R178 ;  /* 0x8000000607067c23 */ /* 0x000fe200080100b2 */
[----:B------:R-:W-:Y:S01]  /*ddb0*/  IADD3 R7, PT, PT, R14, 0xb8, -R3 ;  /* 0x000000b80e077810 */ /* 0x000fe20007ffe803 */
[----:B------:R-:W-:Y:S01]  /*ddc0*/  VIADD R4, R12, 0xffffff41 ;  /* 0xffffff410c047836 */ /* 0x000fe20000000000 */
[----:B------:R-:W-:Y:S01]  /*ddd0*/  I2FP.F32.S32 R8, R8 ;  /* 0x0000000800087245 */ /* 0x000fe20000201400 */
[----:B------:R-:W-:Y:S01]  /*dde0*/  USHF.L.U32 UR24, UR16, 0x1, URZ ;  /* 0x0000000110187899 */ /* 0x000fe200080006ff */
[----:B------:R-:W-:Y:S01]  /*ddf0*/  FSEL R9, R9, -INF , !P6 ;  /* 0xff80000009097808 */ /* 0x000fe20007000000 */
[----:B------:R-:W-:Y:S01]  /*de00*/  UIADD3 UR11, UPT, UPT, UR32, -0x61c88647, URZ ;  /* 0x9e3779b9200b7890 */ /* 0x000fe2000fffe0ff */
[----:B------:R-:W-:Y:S01]  /*de10*/  ISETP.NE.AND P6, PT, R10, RZ, PT ;  /* 0x000000ff0a00720c */ /* 0x000fe20003fc5270 */
[----:B------:R-:W-:Y:S01]  /*de20*/  FFMA.FTZ R177, R8, -UR6, R177 ;  /* 0x8000000608b17c23 */ /* 0x000fe200080100b1 */
[----:B------:R-:W-:Y:S01]  /*de30*/  IABS R11, R11 ;  /* 0x0000000b000b7213 */ /* 0x000fe20000000000 */
[----:B------:R-:W-:Y:S01]  /*de40*/  UIADD3 UR10, UPT, UPT, UR32, 0x3c6ef372, URZ ;  /* 0x3c6ef372200a7890 */ /* 0x000fe2000fffe0ff */
[--C-:B------:R-:W-:Y:S01]  /*de50*/  IADD3 R10, PT, PT, R230, 0xb7, -R3.reuse ;  /* 0x000000b7e60a7810 */ /* 0x100fe20007ffe803 */
[----:B------:R-:W-:Y:S01]  /*de60*/  UIADD3 UR17, UPT, UPT, UR33, 0x76cf5d0a, URZ ;  /* 0x76cf5d0a21117890 */ /* 0x000fe2000fffe0ff */
[----:B------:R-:W-:Y:S01]  /*de70*/  IABS R7, R7 ;  /* 0x0000000700077213 */ /* 0x000fe20000000000 */
[----:B------:R-:W-:Y:S01]  /*de80*/  UIADD3 UR15, UPT, UPT, UR33, 0x32370b8f, URZ ;  /* 0x32370b8f210f7890 */ /* 0x000fe2000fffe0ff */
[----:B------:R-:W-:Y:S01]  /*de90*/  ISETP.GT.AND P2, PT, R15, R4, PT ;  /* 0x000000040f00720c */ /* 0x000fe20003f44270 */
[----:B------:R-:W-:Y:S01]  /*dea0*/  UIADD3 UR9, UPT, UPT, UR32, -0x255992d5, URZ ;  /* 0xdaa66d2b20097890 */ /* 0x000fe2000fffe0ff */
[----:B------:R-:W-:Y:S01]  /*deb0*/  FSEL R6, R6, -INF , !P1 ;  /* 0xff80000006067808 */ /* 0x000fe20004800000 */
[----:B------:R-:W-:Y:S01]  /*dec0*/  UIADD3 UR8, UPT, UPT, UR32, 0x78dde6e4, URZ ;  /* 0x78dde6e420087890 */ /* 0x000fe2000fffe0ff */
[----:B------:R-:W-:Y:S01]  /*ded0*/  I2FP.F32.S32 R11, R11 ;  /* 0x0000000b000b7245 */ /* 0x000fe20000201400 */
[----:B------:R-:W-:Y:S01]  /*dee0*/  UIADD3 UR14, UPT, UPT, UR33, -0x126145ec, URZ ;  /* 0xed9eba14210e7890 */ /* 0x000fe2000fffe0ff */
[----:B------:R-:W-:Y:S01]  /*def0*/  IABS R10, R10 ;  /* 0x0000000a000a7213 */ /* 0x000fe20000000000 */
[----:B------:R-:W-:Y:S01]  /*df00*/  UIADD3 UR13, UPT, UPT, UR33, -0x56f99767, URZ ;  /* 0xa9066899210d7890 */ /* 0x000fe2000fffe0ff */
[----:B------:R-:W-:Y:S01]  /*df10*/  I2FP.F32.S32 R7, R7 ;  /* 0x0000000700077245 */ /* 0x000fe20000201400 */
[----:B------:R-:W-:Y:S01]  /*df20*/  FFMA.FTZ R11, R11, -UR6, R172 ;  /* 0x800000060b0b7c23 */ /* 0x000fe200080100ac */
[----:B------:R-:W-:Y:S01]  /*df30*/  FSEL R8, R9, -INF , !P6 ;  /* 0xff80000009087808 */ /* 0x000fe20007000000 */
[----:B------:R-:W-:Y:S01]  /*df40*/  UIADD3 UR4, UPT, UPT, UR32, -0x4ab325aa, URZ ;  /* 0xb54cda5620047890 */ /* 0x000fe2000fffe0ff */
[----:B------:R-:W-:Y:S01]  /*df50*/  IADD3 R16, PT, PT, R230, 0xb0, -R3 ;  /* 0x000000b0e6107810 */ /* 0x000fe20007ffe803 */
[----:B------:R-:W-:Y:S01]  /*df60*/  FFMA.FTZ R7, R7, -UR6, R174 ;  /* 0x8000000607077c23 */ /* 0x000fe200080100ae */
[----:B------:R-:W-:Y:S01]  /*df70*/  FSEL R6, R6, -INF , !P5 ;  /* 0xff80000006067808 */ /* 0x000fe20006800000 */
[----:B------:R-:W1:Y:S01]  /*df80*/  LDCU UR23, c[0x0][0x45c] ;  /* 0x00008b80ff1777ac */ /* 0x000e620008000800 */
[----:B------:R-:W-:Y:S01]  /*df90*/  FSEL R9, R177, -INF , !P2 ;  /* 0xff800000b1097808 */ /* 0x000fe20005000000 */
[----:B------:R-:W-:Y:S01]  /*dfa0*/  IMAD.MOV.U32 R187, RZ, RZ, 0x20 ;  /* 0x00000020ffbb7424 */ /* 0x000fe200078e00ff */
[----:B------:R-:W-:Y:S01]  /*dfb0*/  ISETP.GT.AND P6, PT, R15, R5, PT ;  /* 0x000000050f00720c */ /* 0x000fe20003fc4270 */
[----:B------:R-:W-:Y:S01]  /*dfc0*/  UIADD3 UR7, UPT, UPT, UR32, 0x1715609d, URZ ;  /* 0x1715609d20077890 */ /* 0x000fe2000fffe0ff */
[C---:B------:R-:W-:Y:S01]  /*dfd0*/  ISETP.GE.AND P1, PT, R5.reuse, R229, PT ;  /* 0x000000e50500720c */ /* 0x040fe20003f26270 */
[----:B------:R-:W-:Y:S01]  /*dfe0*/  UIADD3 UR12, UPT, UPT, UR33, 0x646e171e, URZ ;  /* 0x646e171e210c7890 */ /* 0x000fe2000fffe0ff */
[----:B------:R-:W-:Y:S01]  /*dff0*/  ISETP.GE.AND P5, PT, R5, R228, PT ;  /* 0x000000e40500720c */ /* 0x000fe20003fa6270 */
[----:B------:R-:W-:Y:S01]  /*e000*/  UISETP.GT.U32.AND UP0, UPT, UR16, UR19, UPT ;  /* 0x000000131000728c */ /* 0x000fe2000bf04070 */
[----:B------:R-:W-:Y:S01]  /*e010*/  ISETP.GT.AND P2, PT, R13, R5, PT ;  /* 0x000000050d00720c */ /* 0x000fe20003f44270 */
[----:B------:R-:W-:Y:S01]  /*e020*/  VIADD R5, R12, 0xffffff49 ;  /* 0xffffff490c057836 */ /* 0x000fe20000000000 */
[----:B------:R-:W-:-:S02]  /*e030*/  I2FP.F32.S32 R10, R10 ;  /* 0x0000000a000a7245 */ /* 0x000fc40000201400 */
[----:B------:R-:W-:Y:S02]  /*e040*/  ISETP.GE.AND P3, PT, R4, R229, PT ;  /* 0x000000e50400720c */ /* 0x000fe40003f66270 */
[----:B------:R-:W-:Y:S01]  /*e050*/  IABS R16, R16 ;  /* 0x0000001000107213 */ /* 0x000fe20000000000 */
[----:B------:R-:W-:Y:S01]  /*e060*/  FFMA.FTZ R10, R10, -UR6, R173 ;  /* 0x800000060a0a7c23 */ /* 0x000fe200080100ad */
[----:B------:R-:W-:Y:S02]  /*e070*/  FSEL R9, R9, -INF , !P3 ;  /* 0xff80000009097808 */ /* 0x000fe40005800000 */
[----:B------:R-:W-:Y:S01]  /*e080*/  ISETP.GT.AND P3, PT, R15, R5, PT ;  /* 0x000000050f00720c */ /* 0x000fe20003f64270 */
[----:B------:R-:W-:Y:S01]  /*e090*/  @UP0 UIADD3 UR22, UPT, UPT, UR22, -0x4, URZ ;  /* 0xfffffffc16160890 */ /* 0x000fe2000fffe0ff */
[----:B------:R-:W-:Y:S02]  /*e0a0*/  FSEL R11, R11, -INF , !P6 ;  /* 0xff8000000b0b7808 */ /* 0x000fe40007000000 */
[----:B------:R-:W-:-:S02]  /*e0b0*/  FSEL R7, R7, -INF , !P2 ;  /* 0xff80000007077808 */ /* 0x000fc40005000000 */
[----:B------:R-:W-:Y:S02]  /*e0c0*/  I2FP.F32.S32 R16, R16 ;  /* 0x0000001000107245 */ /* 0x000fe40000201400 */
[----:B------:R-:W-:Y:S02]  /*e0d0*/  FSEL R11, R11, -INF , !P1 ;  /* 0xff8000000b0b7808 */ /* 0x000fe40004800000 */
[----:B------:R-:W-:Y:S01]  /*e0e0*/  FSEL R7, R7, -INF , !P5 ;  /* 0xff80000007077808 */ /* 0x000fe20006800000 */
[----:B------:R-:W-:Y:S01]  /*e0f0*/  FFMA.FTZ R168, R16, -UR6, R168 ;  /* 0x8000000610a87c23 */ /* 0x000fe200080100a8 */
[----:B------:R-:W-:Y:S02]  /*e100*/  FSEL R10, R10, -INF , !P3 ;  /* 0xff8000000a0a7808 */ /* 0x000fe40005800000 */
[----:B------:R-:W-:Y:S02]  /*e110*/  ISETP.GT.AND P1, PT, R15, R17, PT ;  /* 0x000000110f00720c */ /* 0x000fe40003f24270 */
[----:B------:R-:W-:-:S02]  /*e120*/  ISETP.GE.AND P2, PT, R17, R229, PT ;  /* 0x000000e51100720c */ /* 0x000fc40003f46270 */
[----:B------:R-:W-:Y:S02]  /*e130*/  ISETP.GE.AND P5, PT, R17, R228, PT ;  /* 0x000000e41100720c */ /* 0x000fe40003fa6270 */
[----:B------:R-:W-:Y:S02]  /*e140*/  ISETP.GT.AND P3, PT, R13, R17, PT ;  /* 0x000000110d00720c */ /* 0x000fe40003f64270 */
[--C-:B------:R-:W-:Y:S02]  /*e150*/  IADD3 R16, PT, PT, R230, 0xaf, -R3.reuse ;  /* 0x000000afe6107810 */ /* 0x100fe40007ffe803 */
[----:B------:R-:W-:Y:S02]  /*e160*/  IADD3 R17, PT, PT, R14, 0xb0, -R3 ;  /* 0x000000b00e117810 */ /* 0x000fe40007ffe803 */
[----:B------:R-:W-:Y:S02]  /*e170*/  IABS R16, R16 ;  /* 0x0000001000107213 */ /* 0x000fe40000000000 */
[----:B------:R-:W-:-:S02]  /*e180*/  IABS R17, R17 ;  /* 0x0000001100117213 */ /* 0x000fc40000000000 */
[----:B------:R-:W-:Y:S02]  /*e190*/  I2FP.F32.S32 R16, R16 ;  /* 0x0000001000107245 */ /* 0x000fe40000201400 */
[----:B------:R-:W-:Y:S02]  /*e1a0*/  I2FP.F32.S32 R17, R17 ;  /* 0x0000001100117245 */ /* 0x000fe40000201400 */
[----:B------:R-:W-:Y:S01]  /*e1b0*/  ISETP.GE.AND P0, PT, R4, R228, PT ;  /* 0x000000e40400720c */ /* 0x000fe20003f06270 */
[----:B------:R-:W-:Y:S01]  /*e1c0*/  FFMA.FTZ R169, R16, -UR6, R169 ;  /* 0x8000000610a97c23 */ /* 0x000fe200080100a9 */
[--C-:B------:R-:W-:Y:S01]  /*e1d0*/  IADD3 R16, PT, PT, R230, 0xa8, -R3.reuse ;  /* 0x000000a8e6107810 */ /* 0x100fe20007ffe803 */
[----:B------:R-:W-:Y:S01]  /*e1e0*/  FFMA.FTZ R170, R17, -UR6, R170 ;  /* 0x8000000611aa7c23 */ /* 0x000fe200080100aa */
[----:B------:R-:W-:Y:S02]  /*e1f0*/  IADD3 R17, PT, PT, R14, 0xaf, -R3 ;  /* 0x000000af0e117810 */ /* 0x000fe40007ffe803 */
[----:B------:R-:W-:-:S02]  /*e200*/  ISETP.GT.AND P4, PT, R13, R4, PT ;  /* 0x000000040d00720c */ /* 0x000fc40003f84270 */
[----:B------:R-:W-:Y:S02]  /*e210*/  IADD3 R4, PT, PT, R14, 0xbf, -R3 ;  /* 0x000000bf0e047810 */ /* 0x000fe40007ffe803 */
[----:B------:R-:W-:Y:S02]  /*e220*/  IABS R16, R16 ;  /* 0x0000001000107213 */ /* 0x000fe40000000000 */
[----:B------:R-:W-:Y:S02]  /*e230*/  IABS R17, R17 ;  /* 0x0000001100117213 */ /* 0x000fe40000000000 */
[----:B------:R-:W-:Y:S02]  /*e240*/  IABS R4, R4 ;  /* 0x0000000400047213 */ /* 0x000fe40000000000 */
[----:B------:R-:W-:Y:S02]  /*e250*/  I2FP.F32.S32 R16, R16 ;  /* 0x0000001000107245 */ /* 0x000fe40000201400 */
[----:B------:R-:W-:-:S02]  /*e260*/  I2FP.F32.S32 R17, R17 ;  /* 0x0000001100117245 */ /* 0x000fc40000201400 */
[----:B------:R-:W-:Y:S01]  /*e270*/  I2FP.F32.S32 R4, R4 ;  /* 0x0000000400047245 */ /* 0x000fe20000201400 */
[----:B------:R-:W-:Y:S01]  /*e280*/  FFMA.FTZ R164, R16, -UR6, R164 ;  /* 0x8000000610a47c23 */ /* 0x000fe200080100a4 */
[----:B------:R-:W-:Y:S01]  /*e290*/  IADD3 R16, PT, PT, R230, 0xa7, -R3 ;  /* 0x000000a7e6107810 */ /* 0x000fe20007ffe803 */
[----:B------:R-:W-:Y:S01]  /*e2a0*/  FFMA.FTZ R171, R17, -UR6, R171 ;  /* 0x8000000611ab7c23 */ /* 0x000fe200080100ab */
[----:B------:R-:W-:Y:S01]  /*e2b0*/  IADD3 R17, PT, PT, R14, 0xa8, -R3 ;  /* 0x000000a80e117810 */ /* 0x000fe20007ffe803 */
[----:B------:R-:W-:Y:S01]  /*e2c0*/  FFMA.FTZ R4, R4, -UR6, R179 ;  /* 0x8000000604047c23 */ /* 0x000fe200080100b3 */
[----:B------:R-:W-:Y:S02]  /*e2d0*/  IABS R16, R16 ;  /* 0x0000001000107213 */ /* 0x000fe40000000000 */
[----:B------:R-:W-:Y:S02]  /*e2e0*/  IABS R17, R17 ;  /* 0x0000001100117213 */ /* 0x000fe40000000000 */
[----:B------:R-:W-:-:S02]  /*e2f0*/  FSEL R4, R4, -INF , !P4 ;  /* 0xff80000004047808 */ /* 0x000fc40006000000 */
[----:B------:R-:W-:Y:S02]  /*e300*/  I2FP.F32.S32 R16, R16 ;  /* 0x0000001000107245 */ /* 0x000fe40000201400 */
[----:B------:R-:W-:Y:S02]  /*e310*/  I2FP.F32.S32 R17, R17 ;  /* 0x0000001100117245 */ /* 0x000fe40000201400 */
[----:B------:R-:W-:Y:S01]  /*e320*/  FSEL R4, R4, -INF , !P0 ;  /* 0xff80000004047808 */ /* 0x000fe20004000000 */
[----:B------:R-:W-:Y:S01]  /*e330*/  FFMA.FTZ R165, R16, -UR6, R165 ;  /* 0x8000000610a57c23 */ /* 0x000fe200080100a5 */
[----:B------:R-:W-:Y:S01]  /*e340*/  ISETP.GE.AND P4, PT, R5, R229, PT ;  /* 0x000000e50500720c */ /* 0x000fe20003f86270 */
[----:B------:R-:W-:Y:S01]  /*e350*/  FFMA.FTZ R166, R17, -UR6, R166 ;  /* 0x8000000611a67c23 */ /* 0x000fe200080100a6 */
[----:B------:R-:W-:Y:S02]  /*e360*/  ISETP.GE.AND P0, PT, R5, R228, PT ;  /* 0x000000e40500720c */ /* 0x000fe40003f06270 */
[----:B------:R-:W-:-:S02]  /*e370*/  ISETP.GT.AND P6, PT, R13, R5, PT ;  /* 0x000000050d00720c */ /* 0x000fc40003fc4270 */
[--C-:B------:R-:W-:Y:S02]  /*e380*/  IADD3 R5, PT, PT, R14, 0xb7, -R3.reuse ;  /* 0x000000b70e057810 */ /* 0x100fe40007ffe803 */
[--C-:B------:R-:W-:Y:S02]  /*e390*/  IADD3 R16, PT, PT, R230, 0xa0, -R3.reuse ;  /* 0x000000a0e6107810 */ /* 0x100fe40007ffe803 */
[----:B------:R-:W-:Y:S02]  /*e3a0*/  IADD3 R17, PT, PT, R14, 0xa7, -R3 ;  /* 0x000000a70e117810 */ /* 0x000fe40007ffe803 */
[----:B------:R-:W-:Y:S02]  /*e3b0*/  IABS R5, R5 ;  /* 0x0000000500057213 */ /* 0x000fe40000000000 */
[----:B------:R-:W-:Y:S02]  /*e3c0*/  IABS R16, R16 ;  /* 0x0000001000107213 */ /* 0x000fe40000000000 */
[----:B------:R-:W-:-:S02]  /*e3d0*/  IABS R17, R17 ;  /* 0x0000001100117213 */ /* 0x000fc40000000000 */
[----:B------:R-:W-:Y:S02]  /*e3e0*/  I2FP.F32.S32 R5, R5 ;  /* 0x0000000500057245 */ /* 0x000fe40000201400 */
[----:B------:R-:W-:Y:S02]  /*e3f0*/  I2FP.F32.S32 R16, R16 ;  /* 0x0000001000107245 */ /* 0x000fe40000201400 */
[----:B------:R-:W-:Y:S01]  /*e400*/  I2FP.F32.S32 R17, R17 ;  /* 0x0000001100117245 */ /* 0x000fe20000201400 */
[----:B------:R-:W-:Y:S01]  /*e410*/  FFMA.FTZ R5, R5, -UR6, R175 ;  /* 0x8000000605057c23 */ /* 0x000fe200080100af */
[----:B------:R-:W-:Y:S01]  /*e420*/  FSEL R10, R10, -INF , !P4 ;  /* 0xff8000000a0a7808 */ /* 0x000fe20006000000 */
[----:B------:R-:W-:Y:S01]  /*e430*/  FFMA.FTZ R32, R16, -UR6, R32 ;  /* 0x8000000610207c23 */ /* 0x000fe20008010020 */
[----:B------:R-:W-:Y:S01]  /*e440*/  IADD3 R16, PT, PT, R230, 0x9f, -R3 ;  /* 0x0000009fe6107810 */ /* 0x000fe20007ffe803 */
[----:B------:R-:W-:Y:S01]  /*e450*/  FFMA.FTZ R167, R17, -UR6, R167 ;  /* 0x8000000611a77c23 */ /* 0x000fe200080100a7 */
[----:B------:R-:W-:-:S02]  /*e460*/  IADD3 R17, PT, PT, R14, 0xa0, -R3 ;  /* 0x000000a00e117810 */ /* 0x000fc40007ffe803 */
[----:B------:R-:W-:Y:S02]  /*e470*/  FSEL R5, R5, -INF , !P6 ;  /* 0xff80000005057808 */ /* 0x000fe40007000000 */
[----:B------:R-:W-:Y:S02]  /*e480*/  IABS R16, R16 ;  /* 0x0000001000107213 */ /* 0x000fe40000000000 */
[----:B------:R-:W-:Y:S02]  /*e490*/  IABS R17, R17 ;  /* 0x0000001100117213 */ /* 0x000fe40000000000 */
[----:B------:R-:W-:Y:S02]  /*e4a0*/  FSEL R5, R5, -INF , !P0 ;  /* 0xff80000005057808 */ /* 0x000fe40004000000 */
[----:B------:R-:W-:Y:S02]  /*e4b0*/  FSEL R196, R168, -INF , !P1 ;  /* 0xff800000a8c47808 */ /* 0x000fe40004800000 */
[----:B------:R-:W-:-:S02]  /*e4c0*/  I2FP.F32.S32 R16, R16 ;  /* 0x0000001000107245 */ /* 0x000fc40000201400 */
[----:B------:R-:W-:Y:S02]  /*e4d0*/  I2FP.F32.S32 R17, R17 ;  /* 0x0000001100117245 */ /* 0x000fe40000201400 */
[----:B------:R-:W-:Y:S01]  /*e4e0*/  ISETP.GT.AND P4, PT, R15, R18, PT ;  /* 0x000000120f00720c */ /* 0x000fe20003f84270 */
[----:B------:R-:W-:Y:S01]  /*e4f0*/  FFMA.FTZ R33, R16, -UR6, R33 ;  /* 0x8000000610217c23 */ /* 0x000fe20008010021 */
[C---:B------:R-:W-:Y:S01]  /*e500*/  ISETP.GE.AND P6, PT, R18.reuse, R229, PT ;  /* 0x000000e51200720c */ /* 0x040fe20003fc6270 */
[----:B------:R-:W-:Y:S01]  /*e510*/  FFMA.FTZ R34, R17, -UR6, R34 ;  /* 0x8000000611227c23 */ /* 0x000fe20008010022 */
[----:B------:R-:W-:Y:S02]  /*e520*/  ISETP.GE.AND P0, PT, R18, R228, PT ;  /* 0x000000e41200720c */ /* 0x000fe40003f06270 */
[----:B------:R-:W-:Y:S01]  /*e530*/  ISETP.GT.AND P1, PT, R13, R18, PT ;  /* 0x000000120d00720c */ /* 0x000fe20003f24270 */
[----:B------:R-:W-:Y:S01]  /*e540*/  VIADD R18, R12, 0xffffff58 ;  /* 0xffffff580c127836 */ /* 0x000fe20000000000 */
[----:B------:R-:W-:-:S02]  /*e550*/  FSEL R190, R170, -INF , !P3 ;  /* 0xff800000aabe7808 */ /* 0x000fc40005800000 */
[----:B------:R-:W-:Y:S02]  /*e560*/  FSEL R196, R196, -INF , !P2 ;  /* 0xff800000c4c47808 */ /* 0x000fe40005000000 */
[----:B------:R-:W-:Y:S02]  /*e570*/  FSEL R190, R190, -INF , !P5 ;  /* 0xff800000bebe7808 */ /* 0x000fe40006800000 */
[----:B------:R-:W-:Y:S02]  /*e580*/  FSEL R197, R169, -INF , !P4 ;  /* 0xff800000a9c57808 */ /* 0x000fe40006000000 */
[--C-:B------:R-:W-:Y:S02]  /*e590*/  IADD3 R16, PT, PT, R230, 0x98, -R3.reuse ;  /* 0x00000098e6107810 */ /* 0x100fe40007ffe803 */
[----:B------:R-:W-:Y:S02]  /*e5a0*/  IADD3 R17, PT, PT, R14, 0x9f, -R3 ;  /* 0x0000009f0e117810 */ /* 0x000fe40007ffe803 */
[----:B------:R-:W-:-:S02]  /*e5b0*/  ISETP.GT.AND P2, PT, R15, R18, PT ;  /* 0x000000120f00720c */ /* 0x000fc40003f44270 */
[C---:B------:R-:W-:Y:S02]  /*e5c0*/  ISETP.GE.AND P3, PT, R18.reuse, R229, PT ;  /* 0x000000e51200720c */ /* 0x040fe40003f66270 */
[----:B------:R-:W-:Y:S02]  /*e5d0*/  ISETP.GE.AND P5, PT, R18, R228, PT ;  /* 0x000000e41200720c */ /* 0x000fe40003fa6270 */
[----:B------:R-:W-:Y:S01]  /*e5e0*/  ISETP.GT.AND P4, PT, R13, R18, PT ;  /* 0x000000120d00720c */ /* 0x000fe20003f84270 */
[----:B------:R-:W-:Y:S01]  /*e5f0*/  VIADD R18, R12, 0xffffff59 ;  /* 0xffffff590c127836 */ /* 0x000fe20000000000 */
[----:B------:R-:W-:Y:S02]  /*e600*/  FSEL R194, R171, -INF , !P1 ;  /* 0xff800000abc27808 */ /* 0x000fe40004800000 */
[----:B------:R-:W-:Y:S02]  /*e610*/  IABS R16, R16 ;  /* 0x0000001000107213 */ /* 0x000fe40000000000 */
[----:B------:R-:W-:-:S02]  /*e620*/  IABS R17, R17 ;  /* 0x0000001100117213 */ /* 0x000fc40000000000 */
        /* <DEDUP_REMOVED lines=9> */
[----:B------:R-:W-:Y:S02]  /*e6c0*/  I2FP.F32.S32 R16, R16 ;  /* 0x0000001000107245 */ /* 0x000fe40000201400 */
[----:B------:R-:W-:Y:S02]  /*e6d0*/  I2FP.F32.S32 R17, R17 ;  /* 0x0000001100117245 */ /* 0x000fe40000201400 */
[----:B------:R-:W-:Y:S01]  /*e6e0*/  FSEL R192, R192, -INF , !P3 ;  /* 0xff800000c0c07808 */ /* 0x000fe20005800000 */
[----:B------:R-:W-:Y:S01]  /*e6f0*/  FFMA.FTZ R28, R16, -UR6, R28 ;  /* 0x80000006101c7c23 */ /* 0x000fe2000801001c */
        /* <DEDUP_REMOVED lines=10> */
[----:B------:R-:W-:Y:S02]  /*e7a0*/  IADD3 R17, PT, PT, R14, 0x98, -R3 ;  /* 0x000000980e117810 */ /* 0x000fe40007ffe803 */
[----:B------:R-:W-:Y:S02]  /*e7b0*/  FSEL R195, R195, -INF , !P1 ;  /* 0xff800000c3c37808 */ /* 0x000fe40004800000 */
[----:B------:R-:W-:Y:S02]  /*e7c0*/  FSEL R193, R193, -INF , !P0 ;  /* 0xff800000c1c17808 */ /* 0x000fe40004000000 */
[----:B------:R-:W-:Y:S02]  /*e7d0*/  FSEL R202, R32, -INF , !P3 ;  /* 0xff80000020ca7808 */ /* 0x000fe40005800000 */
[----:B------:R-:W-:Y:S02]  /*e7e0*/  IABS R16, R16 ;  /* 0x0000001000107213 */ /* 0x000fe40000000000 */
[----:B------:R-:W-:-:S02]  /*e7f0*/  IABS R17, R17 ;  /* 0x0000001100117213 */ /* 0x000fc40000000000 */
[----:B------:R-:W-:Y:S02]  /*e800*/  ISETP.GT.AND P1, PT, R15, R18, PT ;  /* 0x000000120f00720c */ /* 0x000fe40003f24270 */
[C---:B------:R-:W-:Y:S02]  /*e810*/  ISETP.GE.AND P2, PT, R18.reuse, R229, PT ;  /* 0x000000e51200720c */ /* 0x040fe40003f46270 */
[----:B------:R-:W-:Y:S02]  /*e820*/  ISETP.GE.AND P0, PT, R18, R228, PT ;  /* 0x000000e41200720c */ /* 0x000fe40003f06270 */
[----:B------:R-:W-:Y:S01]  /*e830*/  ISETP.GT.AND P3, PT, R13, R18, PT ;  /* 0x000000120d00720c */ /* 0x000fe20003f64270 */
[----:B------:R-:W-:Y:S01]  /*e840*/  VIADD R18, R12, 0xffffff68 ;  /* 0xffffff680c127836 */ /* 0x000fe20000000000 */
[----:B------:R-:W-:Y:S02]  /*e850*/  FSEL R199, R34, -INF , !P6 ;  /* 0xff80000022c77808 */ /* 0x000fe40007000000 */
[----:B------:R-:W-:-:S02]  /*e860*/  I2FP.F32.S32 R16, R16 ;  /* 0x0000001000107245 */ /* 0x000fc40000201400 */
[----:B------:R-:W-:Y:S02]  /*e870*/  I2FP.F32.S32 R17, R17 ;  /* 0x0000001100117245 */ /* 0x000fe40000201400 */
[----:B------:R-:W-:Y:S01]  /*e880*/  FSEL R202, R202, -INF , !P4 ;  /* 0xff800000caca7808 */ /* 0x000fe20006000000 */
[----:B------:R-:W-:Y:S01]  /*e890*/  FFMA.FTZ R29, R16, -UR6, R29 ;  /* 0x80000006101d7c23 */ /* 0x000fe2000801001d */
[----:B------:R-:W-:Y:S01]  /*e8a0*/  FSEL R199, R199, -INF , !P5 ;  /* 0xff800000c7c77808 */ /* 0x000fe20006800000 */
[----:B------:R-:W-:Y:S01]  /*e8b0*/  FFMA.FTZ R30, R17, -UR6, R30 ;  /* 0x80000006111e7c23 */ /* 0x000fe2000801001e */
[----:B------:R-:W-:Y:S01]  /*e8c0*/  FSEL R200, R33, -INF , !P1 ;  /* 0xff80000021c87808 */ /* 0x000fe20004800000 */
[----:B------:R-:W-:Y:S01]  /*e8d0*/  VIADD R17, R12, 0xffffff70 ;  /* 0xffffff700c117836 */ /* 0x000fe20000000000 */
[----:B------:R-:W-:Y:S02]  /*e8e0*/  ISETP.GT.AND P4, PT, R15, R18, PT ;  /* 0x000000120f00720c */ /* 0x000fe40003f84270 */
[----:B------:R-:W-:-:S02]  /*e8f0*/  ISETP.GE.AND P6, PT, R18, R229, PT ;  /* 0x000000e51200720c */ /* 0x000fc40003fc6270 */
[----:B------:R-:W-:Y:S02]  /*e900*/  ISETP.GE.AND P5, PT, R18, R228, PT ;  /* 0x000000e41200720c */ /* 0x000fe40003fa6270 */
[----:B------:R-:W-:Y:S01]  /*e910*/  ISETP.GT.AND P1, PT, R13, R18, PT ;  /* 0x000000120d00720c */ /* 0x000fe20003f24270 */
[----:B------:R-:W-:Y:S01]  /*e920*/  VIADD R18, R12, 0xffffff69 ;  /* 0xffffff690c127836 */ /* 0x000fe20000000000 */
[----:B------:R-:W-:Y:S02]  /*e930*/  FSEL R198, R35, -INF , !P3 ;  /* 0xff80000023c67808 */ /* 0x000fe40005800000 */
        /* <DEDUP_REMOVED lines=9> */
[----:B------:R-:W-:Y:S02]  /*e9d0*/  IABS R16, R16 ;  /* 0x0000001000107213 */ /* 0x000fe40000000000 */
[----:B------:R-:W-:Y:S02]  /*e9e0*/  FSEL R201, R30, -INF , !P1 ;  /* 0xff8000001ec97808 */ /* 0x000fe40004800000 */
[----:B------:R-:W-:Y:S02]  /*e9f0*/  FSEL R203, R203, -INF , !P6 ;  /* 0xff800000cbcb7808 */ /* 0x000fe40007000000 */
[----:B------:R-:W-:Y:S02]  /*ea00*/  IABS R18, R18 ;  /* 0x0000001200127213 */ /* 0x000fe40000000000 */
[----:B------:R-:W-:Y:S02]  /*ea10*/  I2FP.F32.S32 R16, R16 ;  /* 0x0000001000107245 */ /* 0x000fe40000201400 */
[----:B------:R-:W-:-:S02]  /*ea20*/  FSEL R201, R201, -INF , !P5 ;  /* 0xff800000c9c97808 */ /* 0x000fc40006800000 */
[----:B------:R-:W-:Y:S01]  /*ea30*/  FSEL R204, R29, -INF , !P2 ;  /* 0xff8000001dcc7808 */ /* 0x000fe20005000000 */
[----:B------:R-:W-:Y:S01]  /*ea40*/  FFMA.FTZ R24, R16, -UR6, R24 ;  /* 0x8000000610187c23 */ /* 0x000fe20008010018 */
[----:B------:R-:W-:Y:S02]  /*ea50*/  ISETP.GT.AND P6, PT, R15, R17, PT ;  /* 0x000000110f00720c */ /* 0x000fe40003fc4270 */
[C---:B------:R-:W-:Y:S02]  /*ea60*/  ISETP.GE.AND P1, PT, R17.reuse, R229, PT ;  /* 0x000000e51100720c */ /* 0x040fe40003f26270 */
[----:B------:R-:W-:Y:S02]  /*ea70*/  ISETP.GE.AND P5, PT, R17, R228, PT ;  /* 0x000000e41100720c */ /* 0x000fe40003fa6270 */
[----:B------:R-:W-:Y:S02]  /*ea80*/  ISETP.GT.AND P2, PT, R13, R17, PT ;  /* 0x000000110d00720c */ /* 0x000fe40003f44270 */
[----:B------:R-:W-:-:S02]  /*ea90*/  IADD3 R17, PT, PT, R230, 0x8f, -R3 ;  /* 0x0000008fe6117810 */ /* 0x000fc40007ffe803 */
[----:B------:R-:W-:Y:S02]  /*eaa0*/  I2FP.F32.S32 R18, R18 ;  /* 0x0000001200127245 */ /* 0x000fe40000201400 */
[----:B------:R-:W-:Y:S02]  /*eab0*/  IABS R17, R17 ;  /* 0x0000001100117213 */ /* 0x000fe40000000000 */
[----:B------:R-:W-:Y:S01]  /*eac0*/  IADD3 R16, PT, PT, R14, 0x90, -R3 ;  /* 0x000000900e107810 */ /* 0x000fe20007ffe803 */
[----:B------:R-:W-:Y:S01]  /*ead0*/  FFMA.FTZ R31, R18, -UR6, R31 ;  /* 0x80000006121f7c23 */ /* 0x000fe2000801001f */
[----:B------:R-:W-:Y:S01]  /*eae0*/  VIADD R18, R12, 0xffffff71 ;  /* 0xffffff710c127836 */ /* 0x000fe20000000000 */
[----:B------:R-:W-:Y:S02]  /*eaf0*/  FSEL R189, R24, -INF , !P6 ;  /* 0xff80000018bd7808 */ /* 0x000fe40007000000 */
[----:B------:R-:W-:Y:S02]  /*eb00*/  I2FP.F32.S32 R17, R17 ;  /* 0x0000001100117245 */ /* 0x000fe40000201400 */
[----:B------:R-:W-:-:S02]  /*eb10*/  IABS R16, R16 ;  /* 0x0000001000107213 */ /* 0x000fc40000000000 */
[----:B------:R-:W-:Y:S01]  /*eb20*/  FSEL R204, R204, -INF , !P3 ;  /* 0xff800000cccc7808 */ /* 0x000fe20005800000 */
[----:B------:R-:W-:Y:S01]  /*eb30*/  FFMA.FTZ R25, R17, -UR6, R25 ;  /* 0x8000000611197c23 */ /* 0x000fe20008010019 */
[----:B------:R-:W-:Y:S02]  /*eb40*/  FSEL R205, R31, -INF , !P4 ;  /* 0xff8000001fcd7808 */ /* 0x000fe40006000000 */
[----:B------:R-:W-:Y:S02]  /*eb50*/  FSEL R189, R189, -INF , !P1 ;  /* 0xff800000bdbd7808 */ /* 0x000fe40004800000 */
[----:B------:R-:W-:Y:S02]  /*eb60*/  ISETP.GT.AND P3, PT, R15, R18, PT ;  /* 0x000000120f00720c */ /* 0x000fe40003f64270 */
[C---:B------:R-:W-:Y:S02]  /*eb70*/  ISETP.GE.AND P4, PT, R18.reuse, R229, PT ;  /* 0x000000e51200720c */ /* 0x040fe40003f86270 */
[----:B------:R-:W-:-:S02]  /*eb80*/  ISETP.GE.AND P6, PT, R18, R228, PT ;  /* 0x000000e41200720c */ /* 0x000fc40003fc6270 */
[----:B------:R-:W-:Y:S02]  /*eb90*/  ISETP.GT.AND P1, PT, R13, R18, PT ;  /* 0x000000120d00720c */ /* 0x000fe40003f24270 */
[--C-:B------:R-:W-:Y:S02]  /*eba0*/  IADD3 R18, PT, PT, R230, 0x88, -R3.reuse ;  /* 0x00000088e6127810 */ /* 0x100fe40007ffe803 */
[--C-:B------:R-:W-:Y:S02]  /*ebb0*/  IADD3 R17, PT, PT, R14, 0x8f, -R3.reuse ;  /* 0x0000008f0e117810 */ /* 0x100fe40007ffe803 */
[----:B------:R-:W-:Y:S02]  /*ebc0*/  I2FP.F32.S32 R16, R16 ;  /* 0x0000001000107245 */ /* 0x000fe40000201400 */
[----:B------:R-:W-:Y:S02]  /*ebd0*/  IABS R18, R18 ;  /* 0x0000001200127213 */ /* 0x000fe40000000000 */
[----:B------:R-:W-:Y:S01]  /*ebe0*/  IABS R17, R17 ;  /* 0x0000001100117213 */ /* 0x000fe20000000000 */
[----:B------:R-:W-:Y:S01]  /*ebf0*/  FFMA.FTZ R26, R16, -UR6, R26 ;  /* 0x80000006101a7c23 */ /* 0x000fe2000801001a */
[----:B------:R-:W-:-:S02]  /*ec00*/  IADD3 R16, PT, PT, R14, 0x88, -R3 ;  /* 0x000000880e107810 */ /* 0x000fc40007ffe803 */
[--C-:B------:R-:W-:Y:S02]  /*ec10*/  IADD3 R14, PT, PT, R14, 0x87, -R3.reuse ;  /* 0x000000870e0e7810 */ /* 0x100fe40007ffe803 */
[----:B------:R-:W-:Y:S01]  /*ec20*/  IADD3 R19, PT, PT, R230, 0x87, -R3 ;  /* 0x00000087e6137810 */ /* 0x000fe20007ffe803 */
[C---:B------:R-:W-:Y:S01]  /*ec30*/  VIADD R3, R12.reuse, 0xffffff78 ;  /* 0xffffff780c037836 */ /* 0x040fe20000000000 */
[----:B------:R-:W-:Y:S01]  /*ec40*/  I2FP.F32.S32 R17, R17 ;  /* 0x0000001100117245 */ /* 0x000fe20000201400 */
[----:B------:R-:W-:Y:S01]  /*ec50*/  VIADD R12, R12, 0xffffff79 ;  /* 0xffffff790c0c7836 */ /* 0x000fe20000000000 */
[----:B------:R-:W-:Y:S02]  /*ec60*/  I2FP.F32.S32 R18, R18 ;  /* 0x0000001200127245 */ /* 0x000fe40000201400 */
[----:B------:R-:W-:Y:S01]  /*ec70*/  FSEL R26, R26, -INF , !P2 ;  /* 0xff8000001a1a7808 */ /* 0x000fe20005000000 */
[----:B------:R-:W-:Y:S01]  /*ec80*/  FFMA.FTZ R17, R17, -UR6, R27 ;  /* 0x8000000611117c23 */ /* 0x000fe2000801001b */
[----:B------:R-:W-:Y:S01]  /*ec90*/  ISETP.GT.AND P2, PT, R15, R3, PT ;  /* 0x000000030f00720c */ /* 0x000fe20003f44270 */
[----:B------:R-:W-:Y:S01]  /*eca0*/  FFMA.FTZ R18, R18, -UR6, R20 ;  /* 0x8000000612127c23 */ /* 0x000fe20008010014 */
[----:B------:R-:W-:-:S02]  /*ecb0*/  FSEL R25, R25, -INF , !P3 ;  /* 0xff80000019197808 */ /* 0x000fc40005800000 */
[----:B------:R-:W-:Y:S02]  /*ecc0*/  IABS R19, R19 ;  /* 0x0000001300137213 */ /* 0x000fe40000000000 */
[----:B------:R-:W-:Y:S02]  /*ecd0*/  FSEL R179, R25, -INF , !P4 ;  /* 0xff80000019b37808 */ /* 0x000fe40006000000 */
[----:B------:R-:W-:Y:S02]  /*ece0*/  FSEL R173, R17, -INF , !P1 ;  /* 0xff80000011ad7808 */ /* 0x000fe40004800000 */
[----:B------:R-:W-:Y:S02]  /*ecf0*/  FSEL R18, R18, -INF , !P2 ;  /* 0xff80000012127808 */ /* 0x000fe40005000000 */
[----:B------:R-:W-:Y:S02]  /*ed00*/  I2FP.F32.S32 R19, R19 ;  /* 0x0000001300137245 */ /* 0x000fe40000201400 */
[----:B------:R-:W-:-:S02]  /*ed10*/  ISETP.GE.AND P4, PT, R3, R229, PT ;  /* 0x000000e50300720c */ /* 0x000fc40003f86270 */
[----:B------:R-:W-:Y:S01]  /*ed20*/  ISETP.GE.AND P1, PT, R3, R228, PT ;  /* 0x000000e40300720c */ /* 0x000fe20003f26270 */
[----:B------:R-:W-:Y:S01]  /*ed30*/  FFMA.FTZ R19, R19, -UR6, R21 ;  /* 0x8000000613137c23 */ /* 0x000fe20008010015 */
[----:B------:R-:W-:Y:S02]  /*ed40*/  ISETP.GT.AND P2, PT, R13, R3, PT ;  /* 0x000000030d00720c */ /* 0x000fe40003f44270 */
[----:B------:R-:W-:Y:S02]  /*ed50*/  FMNMX3.FTZ R3, R186, R8, R9, !PT ;  /* 0x00000008ba037276 */ /* 0x000fe40007810009 */
[----:B------:R-:W-:Y:S02]  /*ed60*/  ISETP.GT.AND P3, PT, R15, R12, PT ;  /* 0x0000000c0f00720c */ /* 0x000fe40003f64270 */
[----:B------:R-:W-:Y:S02]  /*ed70*/  FMNMX3.FTZ R3, R3, R11, R10, !PT ;  /* 0x0000000b03037276 */ /* 0x000fe4000781000a */
[----:B------:R-:W-:-:S02]  /*ed80*/  FSEL R176, R18, -INF , !P4 ;  /* 0xff80000012b07808 */ /* 0x000fc40006000000 */
[----:B------:R-:W-:Y:S02]  /*ed90*/  FMNMX3.FTZ R3, R3, R196, R197, !PT ;  /* 0x000000c403037276 */ /* 0x000fe400078100c5 */
[----:B------:R-:W-:Y:S02]  /*eda0*/  FSEL R19, R19, -INF , !P3 ;  /* 0xff80000013137808 */ /* 0x000fe40005800000 */
[----:B------:R-:W-:Y:S02]  /*edb0*/  ISETP.GE.AND P4, PT, R12, R229, PT ;  /* 0x000000e50c00720c */ /* 0x000fe40003f86270 */
[----:B------:R-:W-:Y:S02]  /*edc0*/  FMNMX3.FTZ R3, R3, R192, R195, !PT ;  /* 0x000000c003037276 */ /* 0x000fe400078100c3 */
[----:B------:R-:W-:Y:S02]  /*edd0*/  FSEL R175, R19, -INF , !P4 ;  /* 0xff80000013af7808 */ /* 0x000fe40006000000 */
[----:B------:R-:W-:-:S02]  /*ede0*/  ISETP.GT.AND P3, PT, R13, R12, PT ;  /* 0x0000000c0d00720c */ /* 0x000fc40003f64270 */
[----:B------:R-:W-:Y:S02]  /*edf0*/  IABS R14, R14 ;  /* 0x0000000e000e7213 */ /* 0x000fe40000000000 */
[----:B------:R-:W-:Y:S02]  /*ee00*/  ISETP.GE.AND P4, PT, R12, R228, PT ;  /* 0x000000e40c00720c */ /* 0x000fe40003f86270 */
[----:B------:R-:W-:Y:S02]  /*ee10*/  FMNMX3.FTZ R12, R2, R6, R4, !PT ;  /* 0x00000006020c7276 */ /* 0x000fe40007810004 */
[----:B------:R-:W-:Y:S02]  /*ee20*/  FMNMX3.FTZ R3, R3, R202, R200, !PT ;  /* 0x000000ca03037276 */ /* 0x000fe400078100c8 */
[----:B------:R-:W-:Y:S02]  /*ee30*/  I2FP.F32.S32 R14, R14 ;  /* 0x0000000e000e7245 */ /* 0x000fe40000201400 */
[----:B------:R-:W-:-:S02]  /*ee40*/  FMNMX3.FTZ R12, R12, R7, R5, !PT ;  /* 0x000000070c0c7276 */ /* 0x000fc40007810005 */
[----:B------:R-:W-:Y:S01]  /*ee50*/  FMNMX3.FTZ R3, R3, R203, R204, !PT ;  /* 0x000000cb03037276 */ /* 0x000fe200078100cc */
[----:B------:R-:W-:Y:S01]  /*ee60*/  FFMA.FTZ R23, R14, -UR6, R23 ;  /* 0x800000060e177c23 */ /* 0x000fe20008010017 */
[----:B------:R-:W-:Y:S02]  /*ee70*/  FMNMX3.FTZ R12, R12, R190, R194, !PT ;  /* 0x000000be0c0c7276 */ /* 0x000fe400078100c2 */
[----:B------:R-:W-:Y:S01]  /*ee80*/  FMNMX3.FTZ R14, R3, R189, R179, !PT ;  /* 0x000000bd030e7276 */ /* 0x000fe200078100b3 */
[----:B------:R-:W-:Y:S01]  /*ee90*/  IMAD.U32 R3, RZ, RZ, UR24 ;  /* 0x00000018ff037e24 */ /* 0x000fe2000f8e00ff */
[----:B------:R-:W-:Y:S01]  /*eea0*/  IABS R16, R16 ;  /* 0x0000001000107213 */ /* 0x000fe20000000000 */
[----:B------:R-:W-:Y:S01]  /*eeb0*/  UIADD3 UR24, UPT, UPT, UR24, 0x1, URZ ;  /* 0x0000000118187890 */ /* 0x000fe2000fffe0ff */
[----:B------:R-:W-:Y:S02]  /*eec0*/  FMNMX3.FTZ R12, R12, R191, R193, !PT ;  /* 0x000000bf0c0c7276 */ /* 0x000fe400078100c1 */
[----:B------:R-:W-:-:S02]  /*eed0*/  I2FP.F32.S32 R16, R16 ;  /* 0x0000001000107245 */ /* 0x000fc40000201400 */
[----:B------:R-:W-:Y:S02]  /*eee0*/  LOP3.LUT R3, R3, UR33, R245, 0x96, !PT ;  /* 0x0000002103037c12 */ /* 0x000fe4000f8e96f5 */
[----:B------:R-:W-:Y:S01]  /*eef0*/  FSEL R205, R205, -INF , !P0 ;  /* 0xff800000cdcd7808 */ /* 0x000fe20004000000 */
[----:B------:R-:W-:Y:S01]  /*ef00*/  FFMA.FTZ R16, R16, -UR6, R22 ;  /* 0x8000000610107c23 */ /* 0x000fe20008010016 */
[----:B------:R-:W-:Y:S01]  /*ef10*/  FMNMX3.FTZ R12, R12, R199, R198, !PT ;  /* 0x000000c70c0c7276 */ /* 0x000fe200078100c6 */
[----:B------:R-:W-:Y:S01]  /*ef20*/  IMAD.WIDE.U32 R208, R3, -0x326172a9, RZ ;  /* 0xcd9e8d5703d07825 */ /* 0x000fe200078e00ff */
[----:B------:R-:W-:Y:S02]  /*ef30*/  FSEL R174, R26, -INF , !P5 ;  /* 0xff8000001aae7808 */ /* 0x000fe40006800000 */
[----:B------:R-:W-:Y:S02]  /*ef40*/  FSEL R173, R173, -INF , !P6 ;  /* 0xff800000adad7808 */ /* 0x000fe40007000000 */
[----:B------:R-:W-:-:S02]  /*ef50*/  FMNMX3.FTZ R12, R12, R201, R205, !PT ;  /* 0x000000c90c0c7276 */ /* 0x000fc400078100cd */
[----:B------:R-:W-:Y:S02]  /*ef60*/  FMNMX3.FTZ R14, R14, R176, R175, !PT ;  /* 0x000000b00e0e7276 */ /* 0x000fe400078100af */
[----:B------:R-:W-:Y:S02]  /*ef70*/  FSEL R172, R16, -INF , !P2 ;  /* 0xff80000010ac7808 */ /* 0x000fe40005000000 */
[----:B------:R-:W-:Y:S01]  /*ef80*/  FSEL R171, R23, -INF , !P3 ;  /* 0xff80000017ab7808 */ /* 0x000fe20005800000 */
[----:B------:R-:W2:Y:S01]  /*ef90*/  SHFL.BFLY PT, R15, R14, 0x2, 0x1f ;  /* 0x0c401f000e0f7f89 */ /* 0x000ea200000e0000 */
[----:B------:R-:W-:Y:S02]  /*efa0*/  FMNMX3.FTZ R3, R12, R174, R173, !PT ;  /* 0x000000ae0c037276 */ /* 0x000fe400078100ad */
[----:B------:R-:W-:Y:S02]  /*efb0*/  LOP3.LUT R12, R248, UR11, R209, 0x96, !PT ;  /* 0x0000000bf80c7c12 */ /* 0x000fe4000f8e96d1 */
[----:B------:R-:W-:-:S02]  /*efc0*/  LOP3.LUT R208, R208, UR10, R237, 0x96, !PT ;  /* 0x0000000ad0d07c12 */ /* 0x000fc4000f8e96ed */
[----:B------:R-:W-:Y:S01]  /*efd0*/  FSEL R172, R172, -INF , !P1 ;  /* 0xff800000acac7808 */ /* 0x000fe20004800000 */
[----:B------:R-:W-:Y:S01]  /*efe0*/  IMAD.WIDE.U32 R216, R12, -0x2daee0ad, RZ ;  /* 0xd2511f530cd87825 */ /* 0x000fe200078e00ff */
[----:B------:R-:W-:Y:S02]  /*eff0*/  FSEL R171, R171, -INF , !P4 ;  /* 0xff800000abab7808 */ /* 0x000fe40006000000 */
        /* <DEDUP_REMOVED lines=10> */
[----:B--2---:R-:W-:Y:S02]  /*f0a0*/  FMNMX.FTZ R14, R14, R15, !PT ;  /* 0x0000000f0e0e7209 */ /* 0x004fe40007810000 */
[----:B------:R-:W-:Y:S01]  /*f0b0*/  LOP3.LUT R206, R206, UR8, R217, 0x96, !PT ;  /* 0x00000008cece7c12 */ /* 0x000fe2000f8e96d9 */
[----:B------:R-:W-:Y:S02]  /*f0c0*/  IMAD.WIDE.U32 R16, R12, -0x2daee0ad, RZ ;  /* 0xd2511f530c107825 */ /* 0x000fe400078e00ff */
[----:B------:R-:W2:Y:S02]  /*f0d0*/  SHFL.BFLY PT, R164, R14, 0x1, 0x1f ;  /* 0x0c201f000ea47f89 */ /* 0x000ea400000e0000 */
        /* <DEDUP_REMOVED lines=12> */
[----:B--2---:R-:W-:Y:S02]  /*f1a0*/  FMNMX.FTZ R164, R14, R164, !PT ;  /* 0x000000a40ea47209 */ /* 0x004fe40007810000 */
[----:B------:R-:W-:Y:S02]  /*f1b0*/  PRMT R18, R18, 0x5410, R19 ;  /* 0x0000541012127816 */ /* 0x000fe40000000013 */
[----:B------:R-:W2:Y:S01]  /*f1c0*/  LDC R19, c[0x0][0x4f8] ;  /* 0x00013e00ff137b82 */ /* 0x000ea20000000800 */
[C---:B-1----:R-:W-:Y:S01]  /*f1d0*/  FMUL.FTZ R178, R164.reuse, UR23 ;  /* 0x00000017a4b27c20 */ /* 0x042fe20008410000 */
        /* <DEDUP_REMOVED lines=18> */
[----:B--2---:R-:W-:Y:S01]  /*f300*/  LOP3.LUT R19, R19, 0xff, RZ, 0xc0, !PT ;  /* 0x000000ff13137812 */ /* 0x004fe200078ec0ff */
        /* <DEDUP_REMOVED lines=33> */
[----:B------:R-:W-:Y:S01]  /*f520*/  FFMA.FTZ R204, R204, UR23, -R178 ;  /* 0x00000017cccc7c23 */ /* 0x000fe200080108b2 */
[----:B------:R-:W-:Y:S01]  /*f530*/  SEL R187, R187, 0xffffffe0, !P1 ;  /* 0xffffffe0bbbb7807 */ /* 0x000fe20004800000 */
[----:B------:R-:W4:Y:S01]  /*f540*/  MUFU.EX2 R182, R182 ;  /* 0x000000b600b67308 */ /* 0x000f220000000800 */
[--C-:B------:R-:W-:Y:S01]  /*f550*/  FFMA.FTZ R205, R205, UR23, -R177.reuse ;  /* 0x00000017cdcd7c23 */ /* 0x100fe200080108b1 */
[----:B-1----:R-:W-:Y:S01]  /*f560*/  F2FP.F16.F32.PACK_AB R11, R165, R166 ;  /* 0x000000a6a50b723e */ /* 0x002fe200000000ff */
[----:B------:R-:W-:Y:S01]  /*f570*/  FFMA.FTZ R198, R198, UR23, -R177 ;  /* 0x00000017c6c67c23 */ /* 0x000fe200080108b1 */
[----:B------:R1:W5:Y:S01]  /*f580*/  MUFU.EX2 R186, R9 ;  /* 0x0000000900ba7308 */ /* 0x0003620000000800 */
[----:B------:R-:W-:Y:S01]  /*f590*/  IMAD.IADD R168, R169, 0x1, R187 ;  /* 0x00000001a9a87824 */ /* 0x000fe200078e02bb */
[----:B------:R-:W-:Y:S01]  /*f5a0*/  LOP3.LUT R6, R11, R6, RZ, 0xc0, !PT ;  /* 0x000000060b067212 */ /* 0x000fe200078ec0ff */
[----:B------:R-:W-:Y:S01]  /*f5b0*/  IMAD.IADD R187, R187, 0x1, R188 ;  /* 0x00000001bbbb7824 */ /* 0x000fe200078e02bc */
[----:B------:R-:W2:Y:S01]  /*f5c0*/  MUFU.EX2 R183, R183 ;  /* 0x000000b700b77308 */ /* 0x000ea20000000800 */
[----:B------:R-:W-:Y:S01]  /*f5d0*/  FFMA.FTZ R189, R189, UR23, -R178 ;  /* 0x00000017bdbd7c23 */ /* 0x000fe200080108b2 */
[----:B---3--:R-:W-:Y:S01]  /*f5e0*/  F2FP.F16.F32.PACK_AB R10, R2, R181 ;  /* 0x000000b5020a723e */ /* 0x008fe200000000ff */
[----:B------:R-:W-:Y:S01]  /*f5f0*/  LDSM.16.MT88.4 R20, [R168+0x18000] ;  /* 0x01800000a814783b */ /* 0x000fe20000004200 */
[----:B------:R-:W-:Y:S01]  /*f600*/  MUFU.EX2 R196, R196 ;  /* 0x000000c400c47308 */ /* 0x000fe20000000800 */
[--C-:B------:R-:W-:Y:S01]  /*f610*/  FFMA.FTZ R213, R174, UR23, -R177.reuse ;  /* 0x00000017aed57c23 */ /* 0x100fe200080108b1 */
        /* <DEDUP_REMOVED lines=162> */
[----:B------:R-:W-:Y:S01]  /*10040*/  MUFU.EX2 R198, R198 ;  /* 0x000000c600c67308 */ /* 0x000fe20000000800 */
        /* <DEDUP_REMOVED lines=12> */
[----:B--2---:R-:W-:Y:S01]  /*10110*/  HMMA.16816.F32 R92, R4, R140, R92 ;  /* 0x0000008c045c723c */ /* 0x004fe2000000185c */
[----:B------:R-:W-:Y:S01]  /*10120*/  MUFU.EX2 R210, R210 ;  /* 0x000000d200d27308 */ /* 0x000fe20000000800 */
[----:B------:R-:W-:Y:S01]  /*10130*/  FADD.FTZ R166, R165, R166 ;  /* 0x000000a6a5a67221 */ /* 0x000fe20000010000 */
[----:B------:R-:W-:-:S05]  /*10140*/  FADD.FTZ R181, R2, R181 ;  /* 0x000000b502b57221 */ /* 0x000fca0000010000 */
[C---:B------:R-:W-:Y:S01]  /*10150*/  HMMA.16816.F32 R96, R4.reuse, R142, R96 ;  /* 0x0000008e0460723c */ /* 0x040fe20000001860 */
[----:B------:R-:W1:Y:S07]  /*10160*/  LDSM.16.MT88.4 R140, [R188+0x6000] ;  /* 0x00600000bc8c783b */ /* 0x000e6e0000004200 */
        /* <DEDUP_REMOVED lines=39> */
[----:B------:R-:W-:Y:S01]  /*103e0*/  FADD.FTZ R196, R196, R166 ;  /* 0x000000a6c4c47221 */ /* 0x000fe20000010000 */
[----:B------:R-:W-:Y:S02]  /*103f0*/  PRMT R137, R137, 0x5410, R142 ;  /* 0x0000541089897816 */ /* 0x000fe4000000008e */
[----:B------:R-:W-:Y:S01]  /*10400*/  PRMT R136, R140, 0x5410, R136 ;  /* 0x000054108c887816 */ /* 0x000fe20000000088 */
[----:B------:R-:W-:Y:S01]  /*10410*/  FADD.FTZ R196, R192, R196 ;  /* 0x000000c4c0c47221 */ /* 0x000fe20000010000 */
[----:B--2---:R-:W-:Y:S01]  /*10420*/  F2FP.F16.F32.PACK_AB R141, R191, R195 ;  /* 0x000000c3bf8d723e */ /* 0x004fe200000000ff */
[----:B------:R-:W-:Y:S01]  /*10430*/  HMMA.16816.F32 R132, R4, R154, R132 ;  /* 0x0000009a0484723c */ /* 0x000fe20000001884 */
[----:B------:R-:W-:Y:S01]  /*10440*/  F2FP.F16.F32.PACK_AB R143, R190, R193 ;  /* 0x000000c1be8f723e */ /* 0x000fe200000000ff */
[----:B------:R-:W-:Y:S01]  /*10450*/  LDSM.16.MT88.4 R152, [R169+0x18800] ;  /* 0x01880000a998783b */ /* 0x000fe20000004200 */
[----:B------:R-:W-:Y:S01]  /*10460*/  LOP3.LUT R138, R141, R138, RZ, 0xc0, !PT ;  /* 0x0000008a8d8a7212 */ /* 0x000fe200078ec0ff */
[----:B------:R-:W-:Y:S01]  /*10470*/  FADD.FTZ R195, R195, R196 ;  /* 0x000000c4c3c37221 */ /* 0x000fe20000010000 */
[----:B------:R-:W-:-:S02]  /*10480*/  LOP3.LUT R139, R143, R139, RZ, 0xc0, !PT ;  /* 0x0000008b8f8b7212 */ /* 0x000fc400078ec0ff */
[----:B------:R-:W2:Y:S01]  /*10490*/  LDSM.16.MT88.4 R140, [R187+0x800] ;  /* 0x00080000bb8c783b */ /* 0x000ea20000004200 */
[----:B------:R-:W-:Y:S01]  /*104a0*/  HMMA.16816.F32 R36, R4, R148, R36 ;  /* 0x000000940424723c */ /* 0x000fe20000001824 */
[----:B------:R-:W-:-:S07]  /*104b0*/  FADD.FTZ R195, R191, R195 ;  /* 0x000000c3bfc37221 */ /* 0x000fce0000010000 */
[C---:B------:R-:W-:Y:S01]  /*104c0*/  HMMA.16816.F32 R40, R4.reuse, R150, R40 ;  /* 0x000000960428723c */ /* 0x040fe20000001828 */
[----:B------:R-:W3:Y:S07]  /*104d0*/  LDSM.16.MT88.4 R148, [R188+0x800] ;  /* 0x00080000bc94783b */ /* 0x000eee0000004200 */
[----:B------:R-:W-:Y:S01]  /*104e0*/  HMMA.16816.F32 R124, R4, R156, R124 ;  /* 0x0000009c047c723c */ /* 0x000fe2000000187c */
[--C-:B------:R-:W-:Y:S02]  /*104f0*/  HSET2.LE.AND R157, R137, R170.reuse, PT ;  /* 0x000000aa899d7233 */ /* 0x100fe40003803000 */
[----:B------:R-:W-:-:S02]  /*10500*/  HSET2.LE.AND R137, R136, R170, PT ;  /* 0x000000aa88897233 */ /* 0x000fc40003803000 */
        /* <DEDUP_REMOVED lines=27> */
[----:B------:R-:W-:-:S07]  /*106c0*/  IMAD.U32 R140, RZ, RZ, UR24 ;  /* 0x00000018ff8c7e24 */ /* 0x000fce000f8e00ff */
[C---:B---3--:R-:W-:Y:S08]  /*106d0*/  HMMA.16816.F32 R76, R136.reuse, R148, R76 ;  /* 0x00000094884c723c */ /* 0x048ff0000000184c */
[C---:B------:R-:W-:Y:S01]  /*106e0*/  HMMA.16816.F32 R80, R136.reuse, R150, R80 ;  /* 0x000000968850723c */ /* 0x040fe20000001850 */
[----:B------:R-:W2:Y:S07]  /*106f0*/  LDSM.16.MT88.4 R148, [R168+0x1e800] ;  /* 0x01e80000a894783b */ /* 0x000eae0000004200 */
        /* <DEDUP_REMOVED lines=20> */
[--C-:B------:R-:W-:Y:S01]  /*10840*/  FFMA.FTZ R207, R176, UR23, -R178.reuse ;  /* 0x00000017b0cf7c23 */ /* 0x100fe200080108b2 */
[----:B------:R-:W-:Y:S01]  /*10850*/  IMAD.WIDE.U32 R208, R208, -0x2daee0ad, RZ ;  /* 0xd2511f53d0d07825 */ /* 0x000fe200078e00ff */
[C---:B--2---:R-:W-:Y:S04]  /*10860*/  HMMA.16816.F32 R108, R136.reuse, R148, R108 ;  /* 0x00000094886c723c */ /* 0x044fe8000000186c */
[----:B------:R-:W-:Y:S01]  /*10870*/  MUFU.EX2 R207, R207 ;  /* 0x000000cf00cf7308 */ /* 0x000fe20000000800 */
[----:B------:R-:W-:Y:S01]  /*10880*/  LOP3.LUT R148, R216, UR13, R209, 0x96, !PT ;  /* 0x0000000dd8947c12 */ /* 0x000fe2000f8e96d1 */
[----:B------:R-:W-:Y:S01]  /*10890*/  FFMA.FTZ R209, R172, UR23, -R177 ;  /* 0x00000017acd17c23 */ /* 0x000fe200080108b1 */
[----:B------:R-:W-:Y:S01]  /*108a0*/  LOP3.LUT R216, R128, UR14, R217, 0x96, !PT ;  /* 0x0000000e80d87c12 */ /* 0x000fe2000f8e96d9 */
[C---:B---3--:R-:W-:Y:S01]  /*108b0*/  HMMA.16816.F32 R116, R136.reuse, R140, R116 ;  /* 0x0000008c8874723c */ /* 0x048fe20000001874 */
[--C-:B------:R-:W-:Y:S01]  /*108c0*/  FFMA.FTZ R141, R202, UR23, -R178.reuse ;  /* 0x00000017ca8d7c23 */ /* 0x100fe200080108b2 */
[----:B------:R-:W-:Y:S01]  /*108d0*/  FFMA.FTZ R202, R203, UR23, -R178 ;  /* 0x00000017cbca7c23 */ /* 0x000fe200080108b2 */
[----:B------:R-:W-:Y:S01]  /*108e0*/  IMAD.WIDE.U32 R148, R148, -0x326172a9, RZ ;  /* 0xcd9e8d5794947825 */ /* 0x000fe200078e00ff */
[----:B------:R-:W-:Y:S03]  /*108f0*/  MUFU.EX2 R209, R209 ;  /* 0x000000d100d17308 */ /* 0x000fe60000000800 */
[----:B------:R-:W-:Y:S01]  /*10900*/  IMAD.MOV.U32 R130, RZ, RZ, R148 ;  /* 0x000000ffff827224 */ /* 0x000fe200078e0094 */
[----:B------:R-:W-:Y:S01]  /*10910*/  HMMA.16816.F32 R120, R136, R142, R120 ;  /* 0x0000008e8878723c */ /* 0x000fe20000001878 */
[----:B------:R-:W-:Y:S01]  /*10920*/  FFMA.FTZ R142, R201, UR23, -R177 ;  /* 0x00000017c98e7c23 */ /* 0x000fe200080108b1 */
[----:B------:R-:W-:Y:S01]  /*10930*/  MUFU.EX2 R202, R202 ;  /* 0x000000ca00ca7308 */ /* 0x000fe20000000800 */
[----:B------:R-:W-:Y:S01]  /*10940*/  IMAD.WIDE.U32 R216, R216, -0x326172a9, RZ ;  /* 0xcd9e8d57d8d87825 */ /* 0x000fe200078e00ff */
[----:B------:R-:W-:-:S02]  /*10950*/  PRMT R128, R148, 0x7771, RZ ;  /* 0x0000777194807816 */ /* 0x000fc400000000ff */
[----:B------:R-:W2:Y:S01]  /*10960*/  MUFU.EX2 R201, R204 ;  /* 0x000000cc00c97308 */ /* 0x000ea20000000800 */
[----:B------:R-:W-:Y:S01]  /*10970*/  LOP3.LUT R140, R130, 0xff, RZ, 0xc0, !PT ;  /* 0x000000ff828c7812 */ /* 0x000fe200078ec0ff */
[C---:B------:R-:W-:Y:S01]  /*10980*/  HMMA.16816.F32 R8, R136.reuse, R152, R8 ;  /* 0x000000988808723c */ /* 0x040fe20000001808 */
[----:B------:R-:W-:Y:S01]  /*10990*/  LOP3.LUT R130, R216, UR4, R149, 0x96, !PT ;  /* 0x00000004d8827c12 */ /* 0x000fe2000f8e9695 */
[----:B------:R3:W-:Y:S01]  /*109a0*/  MUFU.EX2 R204, R142 ;  /* 0x0000008e00cc7308 */ /* 0x0007e20000000800 */
[C---:B------:R-:W-:Y:S01]  /*109b0*/  PRMT R129, R148.reuse, 0x7773, RZ ;  /* 0x0000777394817816 */ /* 0x040fe200000000ff */
[----:B------:R-:W-:Y:S01]  /*109c0*/  FFMA.FTZ R216, R175, UR23, -R178 ;  /* 0x00000017afd87c23 */ /* 0x000fe200080108b2 */
[----:B------:R-:W-:Y:S01]  /*109d0*/  PRMT R131, R148, 0x7772, RZ ;  /* 0x0000777294837816 */ /* 0x000fe200000000ff */
[----:B------:R4:W-:Y:S01]  /*109e0*/  MUFU.EX2 R203, R141 ;  /* 0x0000008d00cb7308 */ /* 0x0009e20000000800 */
[----:B------:R-:W-:Y:S01]  /*109f0*/  PRMT R128, R140, 0x5410, R128 ;  /* 0x000054108c807816 */ /* 0x000fe20000000080 */
[----:B------:R-:W-:Y:S01]  /*10a00*/  HMMA.16816.F32 R12, R136, R154, R12 ;  /* 0x0000009a880c723c */ /* 0x000fe2000000180c */
[----:B------:R-:W5:Y:S01]  /*10a10*/  LDSM.16.MT88.4 R152, [R169+0x1c800] ;  /* 0x01c80000a998783b */ /* 0x000f620000004200 */
[C---:B------:R-:W-:Y:S01]  /*10a20*/  PRMT R140, R130.reuse, 0x7632, R140 ;  /* 0x00007632828c7816 */ /* 0x040fe2000000008c */
[----:B------:R-:W-:Y:S01]  /*10a30*/  MUFU.EX2 R216, R216 ;  /* 0x000000d800d87308 */ /* 0x000fe20000000800 */
[----:B------:R-:W-:Y:S01]  /*10a40*/  PRMT R131, R131, 0x5410, R129 ;  /* 0x0000541083837816 */ /* 0x000fe20000000081 */
[----:B------:R-:W-:Y:S01]  /*10a50*/  LDSM.16.MT88.4 R172, [R168+0x1d800] ;  /* 0x01d80000a8ac783b */ /* 0x000fe20000004200 */
[----:B------:R-:W-:-:S02]  /*10a60*/  LOP3.LUT R129, R130, 0xff, RZ, 0xc0, !PT ;  /* 0x000000ff82817812 */ /* 0x000fc400078ec0ff */
[C---:B------:R-:W-:Y:S01]  /*10a70*/  HMMA.16816.F32 R60, R136.reuse, R156, R60 ;  /* 0x0000009c883c723c */ /* 0x040fe2000000183c */
[----:B---3--:R-:W-:Y:S01]  /*10a80*/  FFMA.FTZ R142, R200, UR23, -R178 ;  /* 0x00000017c88e7c23 */ /* 0x008fe200080108b2 */
[----:B------:R-:W-:Y:S01]  /*10a90*/  LOP3.LUT R140, R140, 0xff, RZ, 0xc0, !PT ;  /* 0x000000ff8c8c7812 */ /* 0x000fe200078ec0ff */
[----:B------:R3:W2:Y:S01]  /*10aa0*/  MUFU.EX2 R200, R205 ;  /* 0x000000cd00c87308 */ /* 0x0006a20000000800 */
[----:B----4-:R-:W-:Y:S02]  /*10ab0*/  LOP3.LUT R141, R130, 0xffff, RZ, 0xc0, !PT ;  /* 0x0000ffff828d7812 */ /* 0x010fe400078ec0ff */
[----:B------:R-:W-:Y:S02]  /*10ac0*/  SHF.R.U32.HI R130, RZ, 0x18, R130 ;  /* 0x00000018ff827819 */ /* 0x000fe40000011682 */
[----:B------:R-:W-:Y:S01]  /*10ad0*/  HMMA.16816.F32 R64, R136, R158, R64 ;  /* 0x0000009e8840723c */ /* 0x000fe20000001840 */
[----:B------:R-:W4:Y:S01]  /*10ae0*/  LDSM.16.MT88.4 R156, [R169+0x19000] ;  /* 0x01900000a99c783b */ /* 0x000f220000004200 */
[----:B------:R-:W-:-:S02]  /*10af0*/  HSET2.LE.AND R143, R128, R170, PT ;  /* 0x000000aa808f7233 */ /* 0x000fc40003803000 */
[----:B------:R-:W-:Y:S02]  /*10b00*/  PRMT R128, R140, 0x5410, R130 ;  /* 0x000054108c807816 */ /* 0x000fe40000000082 */
[----:B------:R-:W-:Y:S02]  /*10b10*/  SHF.R.U32.HI R141, RZ, 0x8, R141 ;  /* 0x00000008ff8d7819 */ /* 0x000fe4000001168d */
[C---:B-1----:R-:W-:Y:S01]  /*10b20*/  HMMA.16816.F32 R124, R136.reuse, R144, R124 ;  /* 0x00000090887c723c */ /* 0x042fe2000000187c */
[----:B---3--:R-:W-:Y:S01]  /*10b30*/  FFMA.FTZ R205, R199, UR23, -R177 ;  /* 0x00000017c7cd7c23 */ /* 0x008fe200080108b1 */
[----:B--2---:R-:W-:Y:S01]  /*10b40*/  F2FP.F16.F32.PACK_AB R144, R201, R202 ;  /* 0x000000cac990723e */ /* 0x004fe200000000ff */
[----:B------:R1:W2:Y:S01]  /*10b50*/  MUFU.EX2 R199, R142 ;  /* 0x0000008e00c77308 */ /* 0x0002a20000000800 */
[----:B------:R-:W-:Y:S02]  /*10b60*/  PRMT R129, R129, 0x5410, R141 ;  /* 0x0000541081817816 */ /* 0x000fe4000000008d */
[----:B------:R-:W-:Y:S01]  /*10b70*/  LOP3.LUT R130, R144, R143, RZ, 0xc0, !PT ;  /* 0x0000008f90827212 */ /* 0x000fe200078ec0ff */
[----:B------:R-:W3:Y:S01]  /*10b80*/  MUFU.EX2 R205, R205 ;  /* 0x000000cd00cd7308 */ /* 0x000ee20000000800 */
[----:B------:R-:W-:Y:S01]  /*10b90*/  HMMA.16816.F32 R112, R136, R150, R112 ;  /* 0x000000968870723c */ /* 0x000fe20000001870 */
[----:B------:R-:W4:Y:S01]  /*10ba0*/  LDSM.16.MT88.4 R148, [R188+0x1000] ;  /* 0x00100000bc94783b */ /* 0x000f220000004200 */
[----:B------:R-:W-:-:S02]  /*10bb0*/  LOP3.LUT R131, R131, 0xff00ff, RZ, 0xc0, !PT ;  /* 0x00ff00ff83837812 */ /* 0x000fc400078ec0ff */
[----:B------:R-:W-:-:S03]  /*10bc0*/  LOP3.LUT R206, R206, UR7, R217, 0x96, !PT ;  /* 0x00000007cece7c12 */ /* 0x000fc6000f8e96d9 */
[----:B------:R-:W-:Y:S01]  /*10bd0*/  HSET2.LE.AND R131, R131, R170, PT ;  /* 0x000000aa83837233 */ /* 0x000fe20003803000 */
[----:B------:R-:W-:Y:S01]  /*10be0*/  HMMA.16816.F32 R4, R136, R146, R4 ;  /* 0x000000928804723c */ /* 0x000fe20000001804 */
[----:B------:R-:W4:Y:S01]  /*10bf0*/  LDSM.16.MT88.4 R144, [R187+0x1000] ;  /* 0x00100000bb90783b */ /* 0x000f220000004200 */
[----:B-1----:R-:W-:-:S04]  /*10c00*/  F2FP.F16.F32.PACK_AB R142, R200, R204 ;  /* 0x000000ccc88e723e */ /* 0x002fc800000000ff */
[----:B------:R-:W-:Y:S02]  /*10c10*/  LOP3.LUT R131, R142, R131, RZ, 0xc0, !PT ;  /* 0x000000838e837212 */ /* 0x000fe400078ec0ff */
[C---:B------:R-:W-:Y:S01]  /*10c20*/  HMMA.16816.F32 R44, R136.reuse, R160, R44 ;  /* 0x000000a0882c723c */ /* 0x040fe2000000182c */
[--C-:B------:R-:W-:Y:S01]  /*10c30*/  HSET2.LE.AND R160, R129, R170.reuse, PT ;  /* 0x000000aa81a07233 */ /* 0x100fe20003803000 */
[----:B------:R-:W-:Y:S01]  /*10c40*/  LDSM.16.MT88.4 R140, [R169+0x1b000] ;  /* 0x01b00000a98c783b */ /* 0x000fe20000004200 */
[----:B------:R-:W-:Y:S02]  /*10c50*/  HSET2.LE.AND R129, R128, R170, PT ;  /* 0x000000aa80817233 */ /* 0x000fe40003803000 */
[----:B--2---:R-:W-:Y:S01]  /*10c60*/  F2FP.F16.F32.PACK_AB R128, R199, R203 ;  /* 0x000000cbc780723e */ /* 0x004fe200000000ff */
[----:B------:R-:W-:Y:S01]  /*10c70*/  FADD.FTZ R203, R203, R195 ;  /* 0x000000c3cbcb7221 */ /* 0x000fe20000010000 */
[----:B---3--:R-:W-:Y:S01]  /*10c80*/  F2FP.F16.F32.PACK_AB R161, R198, R205 ;  /* 0x000000cdc6a1723e */ /* 0x008fe200000000ff */
[----:B------:R-:W-:Y:S01]  /*10c90*/  HMMA.16816.F32 R48, R136, R162, R48 ;  /* 0x000000a28830723c */ /* 0x000fe20000001830 */
[----:B------:R-:W-:Y:S01]  /*10ca0*/  LOP3.LUT R128, R128, R160, RZ, 0xc0, !PT ;  /* 0x000000a080807212 */ /* 0x000fe200078ec0ff */
[----:B------:R-:W-:Y:S01]  /*10cb0*/  FADD.FTZ R205, R205, R193 ;  /* 0x000000c1cdcd7221 */ /* 0x000fe20000010000 */
[----:B------:R-:W-:Y:S01]  /*10cc0*/  LOP3.LUT R129, R161, R129, RZ, 0xc0, !PT ;  /* 0x00000081a1817212 */ /* 0x000fe200078ec0ff */
[----:B------:R-:W-:-:S02]  /*10cd0*/  FADD.FTZ R203, R199, R203 ;  /* 0x000000cbc7cb7221 */ /* 0x000fc40000010000 */
[----:B------:R-:W-:Y:S02]  /*10ce0*/  FADD.FTZ R205, R198, R205 ;  /* 0x000000cdc6cd7221 */ /* 0x000fe40000010000 */
[----:B-----5:R-:W-:Y:S01]  /*10cf0*/  HMMA.16816.F32 R68, R136, R152, R68 ;  /* 0x000000988844723c */ /* 0x020fe20000001844 */
[----:B------:R-:W-:Y:S01]  /*10d00*/  FADD.FTZ R202, R202, R203 ;  /* 0x000000cbcaca7221 */ /* 0x000fe20000010000 */
[----:B------:R-:W-:-:S03]  /*10d10*/  FADD.FTZ R204, R204, R205 ;  /* 0x000000cdcccc7221 */ /* 0x000fc60000010000 */
[----:B------:R-:W-:Y:S01]  /*10d20*/  FADD.FTZ R202, R201, R202 ;  /* 0x000000cac9ca7221 */ /* 0x000fe20000010000 */
[----:B------:R-:W-:Y:S02]  /*10d30*/  FADD.FTZ R204, R200, R204 ;  /* 0x000000ccc8cc7221 */ /* 0x000fe40000010000 */
[----:B------:R-:W-:Y:S01]  /*10d40*/  HMMA.16816.F32 R72, R136, R154, R72 ;  /* 0x0000009a8848723c */ /* 0x000fe20000001848 */
[----:B------:R-:W1:Y:S01]  /*10d50*/  LDSM.16.MT88.4 R136, [R168+0x1b000] ;  /* 0x01b00000a888783b */ /* 0x000e620000004200 */
[----:B------:R-:W-:-:S03]  /*10d60*/  FADD.FTZ R204, R213, R204 ;  /* 0x000000ccd5cc7221 */ /* 0x000fc60000010000 */
[----:B------:R-:W-:Y:S01]  /*10d70*/  LDSM.16.MT88.4 R152, [R168+0x19000] ;  /* 0x01900000a898783b */ /* 0x000fe20000004200 */
[----:B------:R-:W-:Y:S02]  /*10d80*/  FADD.FTZ R204, R210, R204 ;  /* 0x000000ccd2cc7221 */ /* 0x000fe40000010000 */
[----:B----4-:R-:W-:Y:S01]  /*10d90*/  HMMA.16816.F32 R160, R128, R156, R8 ;  /* 0x0000009c80a0723c */ /* 0x010fe20000001808 */
[----:B------:R-:W2:Y:S01]  /*10da0*/  LDSM.16.MT88.4 R8, [R188+0x3000] ;  /* 0x00300000bc08783b */ /* 0x000ea20000004200 */
[----:B------:R-:W-:-:S06]  /*10db0*/  FADD.FTZ R204, R209, R204 ;  /* 0x000000ccd1cc7221 */ /* 0x000fcc0000010000 */
        /* <DEDUP_REMOVED lines=20> */
[C---:B---3--:R-:W-:Y:S08]  /*10f00*/  HMMA.16816.F32 R60, R128.reuse, R148, R60 ;  /* 0x00000094803c723c */ /* 0x048ff0000000183c */
[C---:B------:R-:W-:Y:S01]  /*10f10*/  HMMA.16816.F32 R64, R128.reuse, R150, R64 ;  /* 0x000000968040723c */ /* 0x040fe20000001840 */
[----:B------:R-:W-:Y:S07]  /*10f20*/  LDSM.16.MT88.4 R148, [R187+0x7000] ;  /* 0x00700000bb94783b */ /* 0x000fee0000004200 */
[C---:B----4-:R-:W-:Y:S08]  /*10f30*/  HMMA.16816.F32 R84, R128.reuse, R144, R84 ;  /* 0x000000908054723c */ /* 0x050ff00000001854 */
[C---:B------:R-:W-:Y:S01]  /*10f40*/  HMMA.16816.F32 R88, R128.reuse, R146, R88 ;  /* 0x000000928058723c */ /* 0x040fe20000001858 */
[----:B------:R-:W3:Y:S07]  /*10f50*/  LDSM.16.MT88.4 R144, [R188+0x7000] ;  /* 0x00700000bc90783b */ /* 0x000eee0000004200 */
[----:B-1----:R-:W-:Y:S01]  /*10f60*/  HMMA.16816.F32 R104, R128, R138, R104 ;  /* 0x0000008a8068723c */ /* 0x002fe20000001868 */
[----:B------:R-:W-:-:S04]  /*10f70*/  IMAD.WIDE.U32 R138, R206, -0x2daee0ad, RZ ;  /* 0xd2511f53ce8a7825 */ /* 0x000fc800078e00ff */
[----:B------:R-:W-:Y:S02]  /*10f80*/  FFMA.FTZ R206, R179, UR23, -R178 ;  /* 0x00000017b3ce7c23 */ /* 0x000fe400080108b2 */
[----:B------:R-:W-:Y:S01]  /*10f90*/  LDSM.16.MT88.4 R176, [R168+0x1b800] ;  /* 0x01b80000a8b0783b */ /* 0x000fe20000004200 */
[----:B------:R-:W-:Y:S01]  /*10fa0*/  LOP3.LUT R208, R208, UR12, R139, 0x96, !PT ;  /* 0x0000000cd0d07c12 */ /* 0x000fe2000f8e968b */
[C---:B------:R-:W-:Y:S01]  /*10fb0*/  HMMA.16816.F32 R100, R128.reuse, R136, R100 ;  /* 0x000000888064723c */ /* 0x040fe20000001864 */
[C---:B------:R-:W-:Y:S01]  /*10fc0*/  PRMT R137, R138.reuse, 0x7773, RZ ;  /* 0x000077738a897816 */ /* 0x040fe200000000ff */
[----:B------:R-:W-:Y:S01]  /*10fd0*/  IMAD.MOV.U32 R136, RZ, RZ, R138 ;  /* 0x000000ffff887224 */ /* 0x000fe200078e008a */
[----:B------:R-:W-:Y:S05]  /*10fe0*/  MUFU.EX2 R206, R206 ;  /* 0x000000ce00ce7308 */ /* 0x000fea0000000800 */
[----:B--2---:R-:W-:Y:S01]  /*10ff0*/  HMMA.16816.F32 R108, R128, R8, R108 ;  /* 0x00000008806c723c */ /* 0x004fe2000000186c */
[----:B------:R-:W-:-:S02]  /*11000*/  PRMT R8, R138, 0x7772, RZ ;  /* 0x000077728a087816 */ /* 0x000fc400000000ff */
[----:B------:R-:W-:Y:S02]  /*11010*/  PRMT R9, R138, 0x7771, RZ ;  /* 0x000077718a097816 */ /* 0x000fe400000000ff */
[----:B------:R-:W-:Y:S02]  /*11020*/  PRMT R8, R8, 0x5410, R137 ;  /* 0x0000541008087816 */ /* 0x000fe40000000089 */
[C---:B------:R-:W-:Y:S01]  /*11030*/  LOP3.LUT R137, R208.reuse, 0xffff, RZ, 0xc0, !PT ;  /* 0x0000ffffd0897812 */ /* 0x040fe200078ec0ff */
[----:B------:R-:W-:Y:S01]  /*11040*/  HMMA.16816.F32 R112, R128, R10, R112 ;  /* 0x0000000a8070723c */ /* 0x000fe20000001870 */
[----:B------:R-:W-:Y:S02]  /*11050*/  PRMT R138, R208, 0x7632, R138 ;  /* 0x00007632d08a7816 */ /* 0x000fe4000000008a */
[----:B------:R-:W-:Y:S02]  /*11060*/  LOP3.LUT R10, R136, 0xff, RZ, 0xc0, !PT ;  /* 0x000000ff880a7812 */ /* 0x000fe400078ec0ff */
[----:B------:R-:W-:-:S02]  /*11070*/  LOP3.LUT R11, R208, 0xff, RZ, 0xc0, !PT ;  /* 0x000000ffd00b7812 */ /* 0x000fc400078ec0ff */
        /* <DEDUP_REMOVED lines=9> */
[----:B------:R-:W2:Y:S01]  /*11110*/  MUFU.EX2 R208, R171 ;  /* 0x000000ab00d07308 */ /* 0x000ea20000000800 */
[----:B------:R-:W-:-:S02]  /*11120*/  HSET2.LE.AND R10, R10, R170, PT ;  /* 0x000000aa0a0a7233 */ /* 0x000fc40003803000 */
[----:B------:R-:W-:Y:S01]  /*11130*/  LDSM.16.MT88.4 R136, [R169+0x1d800] ;  /* 0x01d80000a988783b */ /* 0x000fe20000004200 */
[----:B------:R-:W-:Y:S01]  /*11140*/  HSET2.LE.AND R9, R9, R170, PT ;  /* 0x000000aa09097233 */ /* 0x000fe20003803000 */
[C---:B------:R-:W-:Y:S08]  /*11150*/  HMMA.16816.F32 R68, R128.reuse, R156, R68 ;  /* 0x0000009c8044723c */ /* 0x040ff00000001844 */
[----:B------:R-:W-:Y:S01]  /*11160*/  HMMA.16816.F32 R72, R128, R158, R72 ;  /* 0x0000009e8048723c */ /* 0x000fe20000001848 */
[----:B------:R-:W4:Y:S01]  /*11170*/  LDSM.16.MT88.4 R156, [R169+0x19800] ;  /* 0x01980000a99c783b */ /* 0x000f220000004200 */
[----:B--2---:R-:W-:-:S06]  /*11180*/  FADD.FTZ R246, R208, R204 ;  /* 0x000000ccd0f67221 */ /* 0x004fcc0000010000 */
[C---:B------:R-:W-:Y:S08]  /*11190*/  HMMA.16816.F32 R92, R128.reuse, R140, R92 ;  /* 0x0000008c805c723c */ /* 0x040ff0000000185c */
[C---:B------:R-:W-:Y:S01]  /*111a0*/  HMMA.16816.F32 R96, R128.reuse, R142, R96 ;  /* 0x0000008e8060723c */ /* 0x040fe20000001860 */
[----:B------:R-:W2:Y:S07]  /*111b0*/  LDSM.16.MT88.4 R140, [R169+0x1b800] ;  /* 0x01b80000a98c783b */ /* 0x000eae0000004200 */
[----:B---3--:R-:W-:Y:S01]  /*111c0*/  HMMA.16816.F32 R116, R128, R144, R116 ;  /* 0x000000908074723c */ /* 0x008fe20000001874 */
        /* <DEDUP_REMOVED lines=19> */
[----:B------:R-:W3:Y:S04]  /*11300*/  LDSM.16.MT88.4 R148, [R168+0x19800] ;  /* 0x01980000a894783b */ /* 0x000ee80000004200 */
[----:B------:R-:W5:Y:S01]  /*11310*/  LDSM.16.MT88.4 R128, [R188+0x7800] ;  /* 0x00780000bc80783b */ /* 0x000f620000004200 */
[C---:B-1----:R-:W-:Y:S03]  /*11320*/  HMMA.16816.F32 R100, R8.reuse, R152, R100 ;  /* 0x000000980864723c */ /* 0x042fe60000001864 */
[----:B------:R-:W-:Y:S05]  /*11330*/  LDSM.16.MT88.4 R168, [R188+0x3800] ;  /* 0x00380000bca8783b */ /* 0x000fea0000004200 */
[C---:B------:R-:W-:Y:S08]  /*11340*/  HMMA.16816.F32 R104, R8.reuse, R154, R104 ;  /* 0x0000009a0868723c */ /* 0x040ff00000001868 */
[C---:B----4-:R-:W-:Y:S08]  /*11350*/  HMMA.16816.F32 R160, R8.reuse, R156, R160 ;  /* 0x0000009c08a0723c */ /* 0x050ff000000018a0 */
[C---:B--2---:R-:W-:Y:S08]  /*11360*/  HMMA.16816.F32 R36, R8.reuse, R140, R36 ;  /* 0x0000008c0824723c */ /* 0x044ff00000001824 */
[C---:B------:R-:W-:Y:S01]  /*11370*/  HMMA.16816.F32 R40, R8.reuse, R142, R40 ;  /* 0x0000008e0828723c */ /* 0x040fe20000001828 */
[----:B------:R-:W1:Y:S07]  /*11380*/  LDSM.16.MT88.4 R140, [R188+0x1800] ;  /* 0x00180000bc8c783b */ /* 0x000e6e0000004200 */
[C---:B------:R-:W-:Y:S08]  /*11390*/  HMMA.16816.F32 R68, R8.reuse, R136, R68 ;  /* 0x000000880844723c */ /* 0x040ff00000001844 */
[C---:B------:R-:W-:Y:S01]  /*113a0*/  HMMA.16816.F32 R72, R8.reuse, R138, R72 ;  /* 0x0000008a0848723c */ /* 0x040fe20000001848 */
[----:B------:R-:W2:Y:S07]  /*113b0*/  LDSM.16.MT88.4 R136, [R188+0x5800] ;  /* 0x00580000bc88783b */ /* 0x000eae0000004200 */
[C---:B---3--:R-:W-:Y:S01]  /*113c0*/  HMMA.16816.F32 R152, R8.reuse, R148, R16 ;  /* 0x000000940898723c */ /* 0x048fe20000001810 */
[----:B------:R-:W-:Y:S07]  /*113d0*/  LDSM.16.MT88.4 R16, [R187+0x3800] ;  /* 0x00380000bb10783b */ /* 0x000fee0000004200 */
[C---:B-----5:R-:W-:Y:S08]  /*113e0*/  HMMA.16816.F32 R116, R8.reuse, R128, R116 ;  /* 0x000000800874723c */ /* 0x060ff00000001874 */
[C---:B------:R-:W-:Y:S01]  /*113f0*/  HMMA.16816.F32 R120, R8.reuse, R130, R120 ;  /* 0x000000820878723c */ /* 0x040fe20000001878 */
[----:B------:R-:W3:Y:S07]  /*11400*/  LDSM.16.MT88.4 R128, [R187+0x7800] ;  /* 0x00780000bb80783b */ /* 0x000eee0000004200 */
[C---:B------:R-:W-:Y:S01]  /*11410*/  HMMA.16816.F32 R156, R8.reuse, R158, R12 ;  /* 0x0000009e089c723c */ /* 0x040fe2000000180c */
[----:B------:R-:W4:Y:S07]  /*11420*/  LDSM.16.MT88.4 R12, [R187+0x1800] ;  /* 0x00180000bb0c783b */ /* 0x000f2e0000004200 */
[C---:B------:R-:W-:Y:S01]  /*11430*/  HMMA.16816.F32 R148, R8.reuse, R150, R20 ;  /* 0x000000960894723c */ /* 0x040fe20000001814 */
[----:B------:R-:W5:Y:S07]  /*11440*/  LDSM.16.MT88.4 R20, [R187+0x5800] ;  /* 0x00580000bb14783b */ /* 0x000f6e0000004200 */
[C---:B------:R-:W-:Y:S08]  /*11450*/  HMMA.16816.F32 R108, R8.reuse, R144, R108 ;  /* 0x00000090086c723c */ /* 0x040ff0000000186c */
[C---:B------:R-:W-:Y:S08]  /*11460*/  HMMA.16816.F32 R112, R8.reuse, R146, R112 ;  /* 0x000000920870723c */ /* 0x040ff00000001870 */
[C---:B-1----:R-:W-:Y:S08]  /*11470*/  HMMA.16816.F32 R144, R8.reuse, R140, R24 ;  /* 0x0000008c0890723c */ /* 0x042ff00000001818 */
[C---:B--2---:R-:W-:Y:S08]  /*11480*/  HMMA.16816.F32 R84, R8.reuse, R136, R84 ;  /* 0x000000880854723c */ /* 0x044ff00000001854 */
        /* <DEDUP_REMOVED lines=18> */
.L_x_2087:
[----:B------:R-:W-:-:S12]  /*115b0*/  UIADD3 UR22, UPT, UPT, UR16, -0x1, URZ ;  /* 0xffffffff10167890 */ /* 0x000fd8000fffe0ff */
.L_x_2090:
        /* <DEDUP_REMOVED lines=8> */
[----:B------:R-:W4:Y:S01]  /*11640*/  LDCU UR24, c[0x0][0x440] ;  /* 0x00008800ff1877ac */ /* 0x000f220008000800 */
[----:B------:R-:W-:Y:S02]  /*11650*/  IMAD.MOV.U32 R0, RZ, RZ, R164 ;  /* 0x000000ffff007224 */ /* 0x000fe400078e00a4 */
[----:B------:R-:W4:Y:S01]  /*11660*/  LDC.64 R224, c[0x0][0x3c0] ;  /* 0x0000f000ffe07b82 */ /* 0x000f220000000a00 */
[----:B------:R-:W-:Y:S01]  /*11670*/  VIADD R226, R230, 0x8 ;  /* 0x00000008e6e27836 */ /* 0x000fe20000000000 */
[----:B------:R-:W1:Y:S01]  /*11680*/  LDCU UR4, c[0x0][0x45c] ;  /* 0x00008b80ff0477ac */ /* 0x000e620008000800 */
[----:B------:R-:W1:Y:S01]  /*11690*/  LDCU UR23, c[0x0][0x504] ;  /* 0x0000a080ff1777ac */ /* 0x000e620008000800 */
[----:B---3--:R-:W-:Y:S01]  /*116a0*/  ISETP.GE.AND P3, PT, R211, UR7, PT ;  /* 0x00000007d3007c0c */ /* 0x008fe2000bf66270 */
[----:B------:R-:W-:-:S02]  /*116b0*/  UMOV UR7, 0x400 ;  /* 0x0000040000077882 */ /* 0x000fc40000000000 */
[----:B--2---:R-:W-:Y:S01]  /*116c0*/  ULEA UR5, UR5, UR7, 0x18 ;  /* 0x0000000705057291 */ /* 0x004fe2000f8ec0ff */
[C---:B-1----:R-:W-:Y:S01]  /*116d0*/  IMAD.SHL.U32 R210, R212.reuse, 0x40, RZ ;  /* 0x00000040d4d27824 */ /* 0x042fe200078e00ff */
[C---:B------:R-:W-:Y:S02]  /*116e0*/  LOP3.LUT P2, RZ, R212.reuse, 0x4, RZ, 0xc0, !PT ;  /* 0x00000004d4ff7812 */ /* 0x040fe4000784c0ff */
[C---:B------:R-:W-:Y:S02]  /*116f0*/  LOP3.LUT P0, RZ, R212.reuse, 0x2, RZ, 0xc0, !PT ;  /* 0x00000002d4ff7812 */ /* 0x040fe4000780c0ff */
[----:B------:R-:W-:Y:S02]  /*11700*/  SHF.L.U32 R227, R212, 0x5, RZ ;  /* 0x00000005d4e37819 */ /* 0x000fe400000006ff */
[----:B------:R-:W-:Y:S02]  /*11710*/  SEL R213, R213, 0xffffffc0, !P2 ;  /* 0xffffffc0d5d57807 */ /* 0x000fe40005000000 */
[----:B------:R-:W-:-:S02]  /*11720*/  SEL R208, R208, 0xffffffe0, !P0 ;  /* 0xffffffe0d0d07807 */ /* 0x000fc40004000000 */
[----:B------:R-:W-:Y:S01]  /*11730*/  LOP3.LUT R209, R210, 0x400, RZ, 0xc0, !PT ;  /* 0x00000400d2d17812 */ /* 0x000fe200078ec0ff */
[----:B------:R-:W-:Y:S06]  /*11740*/  BRA `(.L_x_2092) ;  /* 0x0000000400047947 */ /* 0x000fec0003800000 */
.L_x_2094:
[----:B------:R-:W1:Y:S01]  /*11750*/  LDC.64 R164, c[0x0][0x3b8] ;  /* 0x0000ee00ffa47b82 */ /* 0x000e620000000a00 */
[----:B------:R-:W-:Y:S06]  /*11760*/  UIADD3 UR7, UPT, UPT, UR22, -0x1, URZ ;  /* 0xffffffff16077890 */ /* 0x000fec000fffe0ff */
[----:B-1----:R-:W-:Y:S04]  /*11770*/  IMAD.WIDE.U32 R178, R164, UR7, RZ ;  /* 0x00000007a4b27c25 */ /* 0x002fe8000f8e00ff */
[----:B------:R-:W-:Y:S01]  /*11780*/  IMAD R176, R165, UR7, R179 ;  /* 0x00000007a5b07c24 */ /* 0x000fe2000f8e02b3 */
[C---:B------:R-:W-:Y:S01]  /*11790*/  LEA R180, P0, R178.reuse, R234, 0x7 ;  /* 0x000000eab2b47211 */ /* 0x040fe200078038ff */
[C---:B------:R-:W-:Y:S03]  /*117a0*/  IMAD.SHL.U32 R171, R178.reuse, 0x40, RZ ;  /* 0x00000040b2ab7824 */ /* 0x040fe600078e00ff */
[C-C-:B------:R-:W-:Y:S02]  /*117b0*/  LEA.HI.X R181, R178.reuse, R233, R176.reuse, 0x7, P0 ;  /* 0x000000e9b2b57211 */ /* 0x140fe400000f3cb0 */
[----:B------:R-:W-:Y:S02]  /*117c0*/  SHF.L.U64.HI R172, R178, 0x6, R176 ;  /* 0x00000006b2ac7819 */ /* 0x000fe400000102b0 */
[C---:B------:R-:W-:Y:S02]  /*117d0*/  LEA R173, P3, R164.reuse, R171, 0x5 ;  /* 0x000000aba4ad7211 */ /* 0x040fe400078628ff */
[----:B------:R-:W-:Y:S02]  /*117e0*/  LOP3.LUT R176, R241, 0x1f8, RZ, 0xc0, !PT ;  /* 0x000001f8f1b07812 */ /* 0x000fe400078ec0ff */
[----:B------:R-:W-:Y:S02]  /*117f0*/  LEA.HI.X R164, R164, R172, R165, 0x5, P3 ;  /* 0x000000aca4a47211 */ /* 0x000fe400018f2ca5 */
[----:B------:R-:W-:Y:S02]  /*11800*/  ISETP.GE.AND P3, PT, R211, UR24, PT ;  /* 0x00000018d3007c0c */ /* 0x000fe4000bf66270 */
[----:B------:R-:W-:Y:S02]  /*11810*/  LOP3.LUT R176, R176, 0x38, R212, 0x78, !PT ;  /* 0x00000038b0b07812 */ /* 0x000fe400078e78d4 */
[CC--:B------:R-:W-:Y:S02]  /*11820*/  @!P5 LEA R178, P0, R171.reuse, R234.reuse, 0x1 ;  /* 0x000000eaabb2d211 */ /* 0x0c0fe400078008ff */
[----:B------:R-:W-:Y:S02]  /*11830*/  LOP3.LUT R235, R176, 0x1e00, R241, 0xf8, !PT ;  /* 0x00001e00b0eb7812 */ /* 0x000fe400078ef8f1 */
[-CC-:B------:R-:W-:Y:S02]  /*11840*/  @!P5 LEA.HI.X R179, R171, R233.reuse, R172.reuse, 0x1, P0 ;  /* 0x000000e9abb3d211 */ /* 0x180fe400000f0cac */
[----:B------:R-:W-:Y:S02]  /*11850*/  LEA R235, R235, UR5, 0x1 ;  /* 0x00000005ebeb7c11 */ /* 0x000fe4000f8e08ff */
[CC--:B------:R-:W-:Y:S03]  /*11860*/  @!P4 LEA R182, P0, R171.reuse, R234.reuse, 0x1 ;  /* 0x000000eaabb6c211 */ /* 0x0c0fe600078008ff */
[----:B------:R-:W-:Y:S01]  /*11870*/  @!PT LDS RZ, [RZ] ;  /* 0x00000000fffff984 */ /* 0x000fe20000000800 */
[----:B------:R-:W-:Y:S01]  /*11880*/  @!PT LDS RZ, [RZ] ;  /* 0x00000000fffff984 */ /* 0x000fe20000000800 */
[----:B------:R-:W-:Y:S01]  /*11890*/  @!PT LDS RZ, [RZ] ;  /* 0x00000000fffff984 */ /* 0x000fe20000000800 */
[----:B------:R1:W-:Y:S01]  /*118a0*/  @!P3 LDGSTS.E.BYPASS.LTC128B.128 [R235+0x10000], desc[UR28][R180.64] ;  /* 0x10000000b4ebbfae */ /* 0x0003e2000b981a1c */
[CCC-:B------:R-:W-:Y:S02]  /*118b0*/  @!P4 LEA.HI.X R183, R171.reuse, R233.reuse, R172.reuse, 0x1, P0 ;  /* 0x000000e9abb7c211 */ /* 0x1c0fe400000f0cac */
[CC--:B------:R-:W-:Y:S01]  /*118c0*/  @!P1 LEA R176, P0, R171.reuse, R234.reuse, 0x1 ;  /* 0x000000eaabb09211 */ /* 0x0c0fe200078008ff */
[----:B------:R1:W-:Y:S03]  /*118d0*/  @P3 STS.128 [R235+0x10000], RZ ;  /* 0x010000ffeb003388 */ /* 0x0003e60000000c00 */
[-C--:B------:R-:W-:Y:S01]  /*118e0*/  @!P1 LEA.HI.X R177, R171, R233.reuse, R172, 0x1, P0 ;  /* 0x000000e9abb19211 */ /* 0x080fe200000f0cac */
        /* <DEDUP_REMOVED lines=39> */
.L_x_2092:
        /* <DEDUP_REMOVED lines=15> */
[C---:B------:R-:W-:Y:S02]  /*11c50*/  LOP3.LUT R239, R211.reuse, 0x80, RZ, 0xfc, !PT ;  /* 0x00000080d3ef7812 */ /* 0x040fe400078efcff */
[----:B------:R-:W-:Y:S02]  /*11c60*/  LOP3.LUT R238, R211, 0xc0, RZ, 0xfc, !PT ;  /* 0x000000c0d3ee7812 */ /* 0x000fe400078efcff */
[----:B------:R-:W-:Y:S01]  /*11c70*/  ISETP.GE.AND P4, PT, R239, UR24, PT ;  /* 0x00000018ef007c0c */ /* 0x000fe2000bf86270 */
[----:B------:R-:W-:Y:S01]  /*11c80*/  @!PT LDS RZ, [RZ] ;  /* 0x00000000fffff984 */ /* 0x000fe20000000800 */
[----:B------:R-:W-:Y:S01]  /*11c90*/  @!PT LDS RZ, [RZ] ;  /* 0x00000000fffff984 */ /* 0x000fe20000000800 */
[----:B------:R-:W-:Y:S01]  /*11ca0*/  @!PT LDS RZ, [RZ] ;  /* 0x00000000fffff984 */ /* 0x000fe20000000800 */
[----:B------:R-:W-:Y:S01]  /*11cb0*/  @!P3 LDGSTS.E.BYPASS.LTC128B.128 [R235+0x18000], desc[UR28][R6.64] ;  /* 0x1800000006ebbfae */ /* 0x000fe2000b981a1c */
[----:B------:R-:W-:Y:S02]  /*11cc0*/  ISETP.GE.AND P1, PT, R238, UR24, PT ;  /* 0x00000018ee007c0c */ /* 0x000fe4000bf26270 */
        /* <DEDUP_REMOVED lines=9> */
[----:B------:R-:W-:Y:S02]  /*11d60*/  LOP3.LUT R216, R215, 0x8, RZ, 0xc0, !PT ;  /* 0x00000008d7d87812 */ /* 0x000fe400078ec0ff */
[----:B------:R-:W-:Y:S01]  /*11d70*/  @P5 STS.128 [R235+0x1a000], RZ ;  /* 0x01a000ffeb005388 */ /* 0x000fe20000000c00 */
[----:B------:R-:W-:Y:S02]  /*11d80*/  LEA.HI.X R5, R5, R231, R3, 0x1, P0 ;  /* 0x000000e705057211 */ /* 0x000fe400000f0c03 */
        /* <DEDUP_REMOVED lines=57> */
[----:B------:R-:W-:Y:S02]  /*12120*/  LDSM.16.M88.4 R192, [R217+0x10800] ;  /* 0x01080000d9c0783b */ /* 0x000fe40000000200 */
[C---:B--2---:R-:W-:Y:S03]  /*12130*/  HMMA.16816.F32 R12, R32.reuse, R16, RZ ;  /* 0x00000010200c723c */ /* 0x044fe600000018ff */
[----:B------:R-:W-:Y:S05]  /*12140*/  LDSM.16.M88.4 R196, [R217+0x11800] ;  /* 0x01180000d9c4783b */ /* 0x000fea0000000200 */
[C---:B------:R-:W-:Y:S01]  /*12150*/  HMMA.16816.F32 R16, R32.reuse, R18, RZ ;  /* 0x000000122010723c */ /* 0x040fe200000018ff */
[----:B------:R-:W-:Y:S05]  /*12160*/  LDSM.16.M88.4 R200, [R3+0x10000] ;  /* 0x0100000003c8783b */ /* 0x000fea0000000200 */
[----:B------:R-:W-:Y:S02]  /*12170*/  LDSM.16.M88.4 R204, [R217+0x14800] ;  /* 0x01480000d9cc783b */ /* 0x000fe40000000200 */
        /* <DEDUP_REMOVED lines=16> */
[----:B------:R-:W1:Y:S05]  /*12280*/  LDSM.16.M88.4 R164, [R3+0x11000] ;  /* 0x0110000003a4783b */ /* 0x000e6a0000000200 */
[----:B------:R-:W5:Y:S02]  /*12290*/  LDSM.16.M88.4 R168, [R3+0x11800] ;  /* 0x0118000003a8783b */ /* 0x000f640000000200 */
        /* <DEDUP_REMOVED lines=11> */
[----:B------:R-:W2:Y:S05]  /*12350*/  LDSM.16.M88.4 R184, [R222+UR5+0x12000] ;  /* 0x01200005deb8783b */ /* 0x000eaa0008000200 */
[----:B------:R-:W-:Y:S02]  /*12360*/  LDSM.16.M88.4 R196, [R221+0x4000] ;  /* 0x00400000ddc4783b */ /* 0x000fe40000000200 */
        /* <DEDUP_REMOVED lines=11> */
[----:B------:R-:W4:Y:S05]  /*12420*/  LDSM.16.M88.4 R168, [R219+0x13000] ;  /* 0x01300000dba8783b */ /* 0x000f2a0000000200 */
        /* <DEDUP_REMOVED lines=25> */
[----:B------:R-:W4:Y:S05]  /*125c0*/  LDSM.16.M88.4 R176, [R3+0x13000] ;  /* 0x0130000003b0783b */ /* 0x000f2a0000000200 */
[----:B------:R-:W-:Y:S02]  /*125d0*/  LDSM.16.M88.4 R196, [R222+UR5+0x14800] ;  /* 0x01480005dec4783b */ /* 0x000fe40008000200 */
        /* <DEDUP_REMOVED lines=11> */
[----:B------:R-:W5:Y:S05]  /*12690*/  LDSM.16.M88.4 R180, [R222+UR5+0x15000] ;  /* 0x01500005deb4783b */ /* 0x000f6a0008000200 */
[----:B------:R-:W-:Y:S02]  /*126a0*/  LDSM.16.M88.4 R184, [R219+0x14000] ;  /* 0x01400000dbb8783b */ /* 0x000fe40000000200 */
        /* <DEDUP_REMOVED lines=24> */
[----:B------:R-:W1:Y:S05]  /*12830*/  LDSM.16.M88.4 R168, [R217+0x15000] ;  /* 0x01500000d9a8783b */ /* 0x000e6a0000000200 */
[----:B------:R-:W5:Y:S02]  /*12840*/  LDSM.16.M88.4 R172, [R217+0x15800] ;  /* 0x01580000d9ac783b */ /* 0x000f640000000200 */
        /* <DEDUP_REMOVED lines=11> */
[----:B------:R-:W4:Y:S05]  /*12900*/  LDSM.16.M88.4 R176, [R3+0x14800] ;  /* 0x0148000003b0783b */ /* 0x000f2a0000000200 */
[----:B------:R-:W4:Y:S02]  /*12910*/  LDSM.16.M88.4 R188, [R3+0x15800] ;  /* 0x0158000003bc783b */ /* 0x000f240000000200 */
        /* <DEDUP_REMOVED lines=11> */
[----:B------:R-:W5:Y:S05]  /*129d0*/  LDSM.16.M88.4 R172, [R222+UR5+0x17000] ;  /* 0x01700005deac783b */ /* 0x000f6a0008000200 */
[----:B------:R-:W-:Y:S02]  /*129e0*/  LDSM.16.M88.4 R192, [R217+0x16000] ;  /* 0x01600000d9c0783b */ /* 0x000fe40000000200 */
        /* <DEDUP_REMOVED lines=11> */
[----:B------:R-:W4:Y:S05]  /*12aa0*/  LDSM.16.M88.4 R164, [R221+0xc000] ;  /* 0x00c00000dda4783b */ /* 0x000f2a0000000200 */
[----:B------:R-:W-:Y:S02]  /*12ab0*/  LDSM.16.M88.4 R188, [R220+0xc000] ;  /* 0x00c00000dcbc783b */ /* 0x000fe40000000200 */
        /* <DEDUP_REMOVED lines=11> */
[----:B------:R-:W2:Y:S05]  /*12b70*/  LDSM.16.M88.4 R176, [R217+0x16800] ;  /* 0x01680000d9b0783b */ /* 0x000eaa0000000200 */
[----:B------:R-:W5:Y:S02]  /*12b80*/  LDSM.16.M88.4 R196, [R217+0x17000] ;  /* 0x01700000d9c4783b */ /* 0x000f640000000200 */
        /* <DEDUP_REMOVED lines=32> */
[----:B------:R-:W-:Y:S01]  /*12d90*/  VIADD R170, R3, 0x1 ;  /* 0x0000000103aa7836 */ /* 0x000fe20000000000 */
[C---:B------:R-:W-:Y:S04]  /*12da0*/  HMMA.16816.F32 R16, R180.reuse, R202, R16 ;  /* 0x000000cab410723c */ /* 0x040fe80000001810 */
[----:B------:R-:W-:Y:S04]  /*12db0*/  ISETP.GT.AND P6, PT, R169, R170, PT ;  /* 0x000000aaa900720c */ /* 0x000fe80003fc4270 */
[C---:B------:R-:W-:Y:S08]  /*12dc0*/  HMMA.16816.F32 R20, R180.reuse, R204, R20 ;  /* 0x000000ccb414723c */ /* 0x040ff00000001814 */
[C---:B------:R-:W-:Y:S08]  /*12dd0*/  HMMA.16816.F32 R24, R180.reuse, R206, R24 ;  /* 0x000000ceb418723c */ /* 0x040ff00000001818 */
[C---:B------:R-:W-:Y:S03]  /*12de0*/  HMMA.16816.F32 R28, R180.reuse, R164, R28 ;  /* 0x000000a4b41c723c */ /* 0x040fe6000000181c */
[C---:B------:R-:W-:Y:S04]  /*12df0*/  VIADD R164, R3.reuse, UR21 ;  /* 0x0000001503a47c36 */ /* 0x040fe80008000000 */
[--C-:B------:R-:W-:Y:S01]  /*12e00*/  IMAD.IADD R165, R230, 0x1, -R164.reuse ;  /* 0x00000001e6a57824 */ /* 0x100fe200078e0aa4 */
[----:B------:R-:W-:Y:S03]  /*12e10*/  HMMA.16816.F32 R32, R180, R166, R32 ;  /* 0x000000a6b420723c */ /* 0x000fe60000001820 */
[----:B------:R-:W-:Y:S01]  /*12e20*/  VIADD R166, R3, 0x38 ;  /* 0x0000003803a67836 */ /* 0x000fe20000000000 */
[----:B------:R-:W-:Y:S01]  /*12e30*/  IABS R175, R165 ;  /* 0x000000a500af7213 */ /* 0x000fe20000000000 */
[----:B------:R-:W-:Y:S02]  /*12e40*/  IMAD.IADD R174, R226, 0x1, -R164 ;  /* 0x00000001e2ae7824 */ /* 0x000fe400078e0aa4 */
[----:B------:R-:W-:Y:S01]  /*12e50*/  VIADD R167, R166, UR21 ;  /* 0x00000015a6a77c36 */ /* 0x000fe20008000000 */
[----:B------:R-:W-:Y:S01]  /*12e60*/  I2FP.F32.S32 R175, R175 ;  /* 0x000000af00af7245 */ /* 0x000fe20000201400 */
[----:B------:R-:W-:Y:S11]  /*12e70*/  BRA.U.ANY UP0, `(.L_x_2094) ;  /* 0xffffffe900347547 */ /* 0x000ff6000b93ffff */
.L_x_2093:
[C-C-:B-1----:R-:W-:Y:S01]  /*12e80*/  IADD3 R172, PT, PT, R230.reuse, 0x37, -R167.reuse ;  /* 0x00000037e6ac7810 */ /* 0x142fe20007ffe8a7 */
[----:B------:R-:W-:Y:S01]  /*12e90*/  FFMA.FTZ R4, R175, -UR6, R4 ;  /* 0x80000006af047c23 */ /* 0x000fe20008010004 */
[--C-:B------:R-:W-:Y:S01]  /*12ea0*/  IADD3 R164, PT, PT, R230, 0x2f, -R167.reuse ;  /* 0x0000002fe6a47810 */ /* 0x100fe20007ffe8a7 */
[----:B------:R-:W-:Y:S01]  /*12eb0*/  USHF.L.U32 UR25, UR22, 0x1, URZ ;  /* 0x0000000116197899 */ /* 0x000fe200080006ff */
[----:B------:R-:W-:Y:S01]  /*12ec0*/  ISETP.GT.AND P0, PT, R168, R170, PT ;  /* 0x000000aaa800720c */ /* 0x000fe20003f04270 */
[----:B------:R-:W-:Y:S01]  /*12ed0*/  UIADD3 UR8, UPT, UPT, UR32, -0x61c88647, URZ ;  /* 0x9e3779b920087890 */ /* 0x000fe2000fffe0ff */
[C---:B------:R-:W-:Y:S01]  /*12ee0*/  ISETP.GE.AND P5, PT, R170.reuse, R229, PT ;  /* 0x000000e5aa00720c */ /* 0x040fe20003fa6270 */
[----:B------:R-:W-:Y:S01]  /*12ef0*/  UIADD3 UR9, UPT, UPT, UR32, 0x3c6ef372, URZ ;  /* 0x3c6ef37220097890 */ /* 0x000fe2000fffe0ff */
[----:B------:R-:W-:Y:S01]  /*12f00*/  ISETP.GE.AND P1, PT, R170, R228, PT ;  /* 0x000000e4aa00720c */ /* 0x000fe20003f26270 */
[----:B------:R-:W-:Y:S01]  /*12f10*/  UIADD3 UR17, UPT, UPT, UR33, 0x76cf5d0a, URZ ;  /* 0x76cf5d0a21117890 */ /* 0x000fe2000fffe0ff */
[----:B------:R-:W-:Y:S01]  /*12f20*/  IABS R172, R172 ;  /* 0x000000ac00ac7213 */ /* 0x000fe20000000000 */
[----:B------:R-:W-:Y:S01]  /*12f30*/  UIADD3 UR16, UPT, UPT, UR33, 0x32370b8f, URZ ;  /* 0x32370b8f21107890 */ /* 0x000fe2000fffe0ff */
[----:B------:R-:W-:Y:S01]  /*12f40*/  IABS R164, R164 ;  /* 0x000000a400a47213 */ /* 0x000fe20000000000 */
[----:B------:R-:W-:Y:S01]  /*12f50*/  UIADD3 UR11, UPT, UPT, UR32, -0x255992d5, URZ ;  /* 0xdaa66d2b200b7890 */ /* 0x000fe2000fffe0ff */
[----:B------:R-:W-:Y:S01]  /*12f60*/  IADD3 R170, PT, PT, R226, 0x37, -R167 ;  /* 0x00000037e2aa7810 */ /* 0x000fe20007ffe8a7 */
[----:B------:R-:W-:Y:S01]  /*12f70*/  UIADD3 UR7, UPT, UPT, UR32, 0x78dde6e4, URZ ;  /* 0x78dde6e420077890 */ /* 0x000fe2000fffe0ff */
[----:B------:R-:W-:Y:S01]  /*12f80*/  I2FP.F32.S32 R172, R172 ;  /* 0x000000ac00ac7245 */ /* 0x000fe20000201400 */
[----:B------:R-:W-:Y:S01]  /*12f90*/  UIADD3 UR14, UPT, UPT, UR33, -0x56f99767, URZ ;  /* 0xa9066899210e7890 */ /* 0x000fe2000fffe0ff */
[----:B------:R-:W-:Y:S01]  /*12fa0*/  I2FP.F32.S32 R164, R164 ;  /* 0x000000a400a47245 */ /* 0x000fe20000201400 */
[----:B------:R-:W-:Y:S01]  /*12fb0*/  UIADD3 UR15, UPT, UPT, UR33, -0x126145ec, URZ ;  /* 0xed9eba14210f7890 */ /* 0x000fe2000fffe0ff */
[----:B------:R-:W-:Y:S01]  /*12fc0*/  IABS R170, R170 ;  /* 0x000000aa00aa7213 */ /* 0x000fe20000000000 */
[----:B------:R-:W-:Y:S01]  /*12fd0*/  FFMA.FTZ R5, R172, -UR6, R5 ;  /* 0x80000006ac057c23 */ /* 0x000fe20008010005 */
[----:B------:R-:W-:Y:S01]  /*12fe0*/  ISETP.GT.AND P4, PT, R169, R3, PT ;  /* 0x00000003a900720c */ /* 0x000fe20003f84270 */
[----:B------:R-:W-:Y:S01]  /*12ff0*/  FFMA.FTZ R9, R164, -UR6, R9 ;  /* 0x80000006a4097c23 */ /* 0x000fe20008010009 */
[----:B------:R-:W-:Y:S01]  /*13000*/  IABS R171, R174 ;  /* 0x000000ae00ab7213 */ /* 0x000fe20000000000 */
[----:B------:R-:W-:Y:S01]  /*13010*/  VIADD R174, R3, 0x8 ;  /* 0x0000000803ae7836 */ /* 0x000fe20000000000 */
[----:B------:R-:W-:Y:S01]  /*13020*/  I2FP.F32.S32 R170, R170 ;  /* 0x000000aa00aa7245 */ /* 0x000fe20000201400 */
[----:B------:R-:W-:Y:S01]  /*13030*/  UIADD3 UR10, UPT, UPT, UR32, -0x4ab325aa, URZ ;  /* 0xb54cda56200a7890 */ /* 0x000fe2000fffe0ff */
[----:B------:R-:W-:Y:S01]  /*13040*/  FSEL R164, R4, -INF , !P4 ;  /* 0xff80000004a47808 */ /* 0x000fe20006000000 */
[----:B------:R-:W-:Y:S01]  /*13050*/  UIADD3 UR12, UPT, UPT, UR32, 0x1715609d, URZ ;  /* 0x1715609d200c7890 */ /* 0x000fe2000fffe0ff */
[----:B------:R-:W-:Y:S01]  /*13060*/  IADD3 R4, PT, PT, R226, 0x30, -R167 ;  /* 0x00000030e2047810 */ /* 0x000fe20007ffe8a7 */
[----:B------:R-:W-:Y:S01]  /*13070*/  FFMA.FTZ R7, R170, -UR6, R7 ;  /* 0x80000006aa077c23 */ /* 0x000fe20008010007 */
        /* <DEDUP_REMOVED lines=152> */
[----:B------:R-:W-:Y:S01]  /*13a00*/  ISETP.GT.AND P4, PT, R168, R13, PT ;  /* 0x0000000da800720c */ /* 0x000fe20003f84270 */
[----:B------:R-:W1:Y:S01]  /*13a10*/  LDC R17, c[0x0][0x4f8] ;  /* 0x00013e00ff117b82 */ /* 0x000e620000000800 */
        /* <DEDUP_REMOVED lines=98> */
[----:B------:R-:W-:Y:S02]  /*14040*/  ISETP.GE.AND P1, PT, R3, R228, PT ;  /* 0x000000e40300720c */ /* 0x000fe40003f26270 */
[----:B------:R-:W-:Y:S02]  /*14050*/  FMNMX3.FTZ R3, R13, R206, R217, !PT ;  /* 0x000000ce0d037276 */ /* 0x000fe400078100d9 */
[----:B------:R-:W-:Y:S02]  /*14060*/  FMNMX3.FTZ R13, R14, R193, R179, !PT ;  /* 0x000000c10e0d7276 */ /* 0x000fe400078100b3 */
[----:B------:R-:W-:Y:S02]  /*14070*/  FSEL R34, R34, -INF , !P6 ;  /* 0xff80000022227808 */ /* 0x000fe40007000000 */
[----:B------:R-:W-:Y:S01]  /*14080*/  FSEL R178, R30, -INF , !P5 ;  /* 0xff8000001eb27808 */ /* 0x000fe20006800000 */
[----:B------:R-:W2:Y:S01]  /*14090*/  SHFL.BFLY PT, R15, R13, 0x2, 0x1f ;  /* 0x0c401f000d0f7f89 */ /* 0x000ea200000e0000 */
        /* <DEDUP_REMOVED lines=22> */
[----:B------:R-:W-:Y:S04]  /*14200*/  IMAD.WIDE.U32 R202, R14, -0x326172a9, RZ ;  /* 0xcd9e8d570eca7825 */ /* 0x000fe800078e00ff */
[----:B------:R-:W-:Y:S01]  /*14210*/  IMAD.WIDE.U32 R204, R204, -0x326172a9, RZ ;  /* 0xcd9e8d57cccc7825 */ /* 0x000fe200078e00ff */
[----:B------:R-:W-:Y:S04]  /*14220*/  LOP3.LUT R14, R236, UR11, R203, 0x96, !PT ;  /* 0x0000000bec0e7c12 */ /* 0x000fe8000f8e96cb */
[----:B------:R-:W-:Y:S05]  /*14230*/  LOP3.LUT R202, R202, UR7, R205, 0x96, !PT ;  /* 0x00000007caca7c12 */ /* 0x000fea000f8e96cd */
[----:B------:R-:W-:Y:S01]  /*14240*/  IMAD.WIDE.U32 R202, R202, -0x2daee0ad, RZ ;  /* 0xd2511f53caca7825 */ /* 0x000fe200078e00ff */
[----:B--2---:R-:W-:Y:S02]  /*14250*/  FMNMX.FTZ R13, R13, R15, !PT ;  /* 0x0000000f0d0d7209 */ /* 0x004fe40007810000 */
[----:B---3--:R-:W-:Y:S01]  /*14260*/  FMNMX.FTZ R4, R3, R4, !PT ;  /* 0x0000000403047209 */ /* 0x008fe20007810000 */
[----:B------:R-:W-:Y:S01]  /*14270*/  IMAD.WIDE.U32 R14, R14, -0x2daee0ad, RZ ;  /* 0xd2511f530e0e7825 */ /* 0x000fe200078e00ff */
[----:B-1----:R-:W-:Y:S01]  /*14280*/  LOP3.LUT R17, R17, 0xff, RZ, 0xc0, !PT ;  /* 0x000000ff11117812 */ /* 0x002fe200078ec0ff */
[----:B------:R-:W1:Y:S01]  /*14290*/  SHFL.BFLY PT, R164, R13, 0x1, 0x1f ;  /* 0x0c201f000da47f89 */ /* 0x000e6200000e0000 */
[----:B------:R-:W-:Y:S07]  /*142a0*/  LOP3.LUT R18, R14, UR14, R203, 0x96, !PT ;  /* 0x0000000e0e127c12 */ /* 0x000fee000f8e96cb */
[----:B------:R-:W2:Y:S01]  /*142b0*/  SHFL.BFLY PT, R3, R4, 0x1, 0x1f ;  /* 0x0c201f0004037f89 */ /* 0x000ea200000e0000 */
[----:B------:R-:W-:Y:S01]  /*142c0*/  LOP3.LUT R250, R250, UR15, R15, 0x96, !PT ;  /* 0x0000000ffafa7c12 */ /* 0x000fe2000f8e960f */
[----:B------:R-:W-:Y:S02]  /*142d0*/  IMAD R176, R17, 0x10000, R17 ;  /* 0x0001000011b07824 */ /* 0x000fe400078e0211 */
[----:B------:R-:W-:Y:S04]  /*142e0*/  IMAD.WIDE.U32 R18, R18, -0x326172a9, RZ ;  /* 0xcd9e8d5712127825 */ /* 0x000fe800078e00ff */
[----:B------:R-:W-:Y:S01]  /*142f0*/  IMAD.WIDE.U32 R250, R250, -0x326172a9, RZ ;  /* 0xcd9e8d57fafa7825 */ /* 0x000fe200078e00ff */
[C---:B------:R-:W-:Y:S02]  /*14300*/  PRMT R15, R18.reuse, 0x7773, RZ ;  /* 0x00007773120f7816 */ /* 0x040fe400000000ff */
[C---:B------:R-:W-:Y:S01]  /*14310*/  PRMT R16, R18.reuse, 0x7772, RZ ;  /* 0x0000777212107816 */ /* 0x040fe200000000ff */
[----:B------:R-:W-:Y:S01]  /*14320*/  IMAD.MOV.U32 R14, RZ, RZ, R18 ;  /* 0x000000ffff0e7224 */ /* 0x000fe200078e0012 */
[----:B------:R-:W-:Y:S02]  /*14330*/  PRMT R170, R18, 0x7771, RZ ;  /* 0x0000777112aa7816 */ /* 0x000fe400000000ff */
        /* <DEDUP_REMOVED lines=55> */
[--C-:B------:R-:W-:Y:S01]  /*146b0*/  FFMA.FTZ R178, R178, UR4, -R196.reuse ;  /* 0x00000004b2b27c23 */ /* 0x100fe200080108c4 */
        /* <DEDUP_REMOVED lines=14> */
[C---:B------:R-:W-:Y:S01]  /*147a0*/  FMUL.FTZ R33, R2.reuse, R133 ;  /* 0x0000008502217220 */ /* 0x040fe20000410000 */
[----:B------:R-:W-:Y:S01]  /*147b0*/  FMUL.FTZ R36, R2, R36 ;  /* 0x0000002402247220 */ /* 0x000fe20000410000 */
[----:B---3--:R-:W-:Y:S01]  /*147c0*/  F2FP.F16.F32.PACK_AB R4, R190, R192 ;  /* 0x000000c0be04723e */ /* 0x008fe200000000ff */
[C---:B------:R-:W-:Y:S01]  /*147d0*/  FMUL.FTZ R37, R2.reuse, R37 ;  /* 0x0000002502257220 */ /* 0x040fe20000410000 */
[--C-:B------:R-:W-:Y:S01]  /*147e0*/  FFMA.FTZ R177, R177, UR4, -R196.reuse ;  /* 0x00000004b1b17c23 */ /* 0x100fe200080108c4 */
        /* <DEDUP_REMOVED lines=18> */
[C---:B------:R-:W-:Y:S01]  /*14910*/  FMUL.FTZ R14, R0.reuse, R154 ;  /* 0x0000009a000e7220 */ /* 0x040fe20000410000 */
[C---:B------:R-:W-:Y:S01]  /*14920*/  FMUL.FTZ R15, R0.reuse, R155 ;  /* 0x0000009b000f7220 */ /* 0x040fe20000410000 */
[----:B------:R-:W-:Y:S01]  /*14930*/  LDSM.16.MT88.4 R156, [R167+0x1a800] ;  /* 0x01a80000a79c783b */ /* 0x000fe20000004200 */
[C---:B------:R-:W-:Y:S01]  /*14940*/  FMUL.FTZ R35, R0.reuse, R135 ;  /* 0x0000008700237220 */ /* 0x040fe20000410000 */
[C---:B------:R-:W-:Y:S01]  /*14950*/  FMUL.FTZ R18, R0.reuse, R150 ;  /* 0x0000009600127220 */ /* 0x040fe20000410000 */
[C---:B------:R-:W-:Y:S01]  /*14960*/  FMUL.FTZ R38, R0.reuse, R38 ;  /* 0x0000002600267220 */ /* 0x040fe20000410000 */
[----:B------:R-:W-:Y:S01]  /*14970*/  FMUL.FTZ R39, R0, R39 ;  /* 0x0000002700277220 */ /* 0x000fe20000410000 */
[C---:B------:R-:W-:Y:S01]  /*14980*/  FMUL.FTZ R41, R2.reuse, R41 ;  /* 0x0000002902297220 */ /* 0x040fe20000410000 */
[C---:B------:R-:W-:Y:S02]  /*14990*/  HMMA.16816.F32 R12, R168.reuse, R20, R12 ;  /* 0x00000014a80c723c */ /* 0x040fe4000000180c */
[----:B------:R-:W1:Y:S01]  /*149a0*/  LDSM.16.MT88.4 R152, [R182] ;  /* 0x00000000b698783b */ /* 0x000e620000004200 */
[C---:B------:R-:W-:Y:S01]  /*149b0*/  FMUL.FTZ R20, R2.reuse, R144 ;  /* 0x0000009002147220 */ /* 0x040fe20000410000 */
[----:B------:R-:W-:Y:S01]  /*149c0*/  FMUL.FTZ R21, R2, R145 ;  /* 0x0000009102157220 */ /* 0x000fe20000410000 */
[C---:B------:R-:W-:Y:S01]  /*149d0*/  FMUL.FTZ R42, R0.reuse, R42 ;  /* 0x0000002a002a7220 */ /* 0x040fe20000410000 */
[----:B------:R-:W-:Y:S01]  /*149e0*/  FMUL.FTZ R43, R0, R43 ;  /* 0x0000002b002b7220 */ /* 0x000fe20000410000 */
[----:B------:R-:W-:Y:S01]  /*149f0*/  FMUL.FTZ R44, R2, R44 ;  /* 0x0000002c022c7220 */ /* 0x000fe20000410000 */
[C---:B------:R-:W-:Y:S02]  /*14a00*/  HMMA.16816.F32 R16, R168.reuse, R22, R16 ;  /* 0x00000016a810723c */ /* 0x040fe40000001810 */
[----:B------:R-:W-:Y:S01]  /*14a10*/  LDSM.16.MT88.4 R132, [R180+0x2000] ;  /* 0x00200000b484783b */ /* 0x000fe20000004200 */
[C---:B------:R-:W-:Y:S01]  /*14a20*/  FMUL.FTZ R22, R0.reuse, R146 ;  /* 0x0000009200167220 */ /* 0x040fe20000410000 */
[----:B------:R-:W-:Y:S01]  /*14a30*/  FMUL.FTZ R23, R0, R147 ;  /* 0x0000009300177220 */ /* 0x000fe20000410000 */
[----:B------:R-:W-:Y:S01]  /*14a40*/  FMUL.FTZ R45, R2, R45 ;  /* 0x0000002d022d7220 */ /* 0x000fe20000410000 */
[C---:B------:R-:W-:Y:S01]  /*14a50*/  FMUL.FTZ R46, R0.reuse, R46 ;  /* 0x0000002e002e7220 */ /* 0x040fe20000410000 */
[----:B------:R-:W-:Y:S01]  /*14a60*/  FMUL.FTZ R47, R0, R47 ;  /* 0x0000002f002f7220 */ /* 0x000fe20000410000 */
[C---:B------:R-:W-:Y:S01]  /*14a70*/  FMUL.FTZ R48, R2.reuse, R48 ;  /* 0x0000003002307220 */ /* 0x040fe20000410000 */
[C---:B------:R-:W-:Y:S01]  /*14a80*/  FMUL.FTZ R49, R2.reuse, R49 ;  /* 0x0000003102317220 */ /* 0x040fe20000410000 */
[----:B------:R-:W2:Y:S01]  /*14a90*/  LDSM.16.MT88.4 R144, [R167+0x1a000] ;  /* 0x01a00000a790783b */ /* 0x000ea20000004200 */
[C---:B-----5:R-:W-:Y:S03]  /*14aa0*/  HMMA.16816.F32 R20, R168.reuse, R28, R20 ;  /* 0x0000001ca814723c */ /* 0x060fe60000001814 */
[C---:B------:R-:W-:Y:S01]  /*14ab0*/  FMUL.FTZ R28, R2.reuse, R136 ;  /* 0x00000088021c7220 */ /* 0x040fe20000410000 */
[----:B------:R-:W-:Y:S01]  /*14ac0*/  FMUL.FTZ R29, R2, R137 ;  /* 0x00000089021d7220 */ /* 0x000fe20000410000 */
[C---:B------:R-:W-:Y:S01]  /*14ad0*/  FMUL.FTZ R50, R0.reuse, R50 ;  /* 0x0000003200327220 */ /* 0x040fe20000410000 */
[----:B------:R-:W-:Y:S01]  /*14ae0*/  FMUL.FTZ R51, R0, R51 ;  /* 0x0000003300337220 */ /* 0x000fe20000410000 */
[----:B------:R-:W-:Y:S01]  /*14af0*/  FMUL.FTZ R52, R2, R52 ;  /* 0x0000003402347220 */ /* 0x000fe20000410000 */
[C---:B------:R-:W-:Y:S03]  /*14b00*/  HMMA.16816.F32 R24, R168.reuse, R30, R24 ;  /* 0x0000001ea818723c */ /* 0x040fe60000001818 */
[C---:B------:R-:W-:Y:S01]  /*14b10*/  FMUL.FTZ R30, R0.reuse, R138 ;  /* 0x0000008a001e7220 */ /* 0x040fe20000410000 */
[----:B------:R-:W-:Y:S01]  /*14b20*/  FMUL.FTZ R31, R0, R139 ;  /* 0x0000008b001f7220 */ /* 0x000fe20000410000 */
        /* <DEDUP_REMOVED lines=86> */
[--C-:B------:R-:W-:Y:S01]  /*15090*/  FFMA.FTZ R201, R201, UR4, -R195.reuse ;  /* 0x00000004c9c97c23 */ /* 0x100fe200080108c3 */
        /* <DEDUP_REMOVED lines=15> */
[C---:B---3--:R-:W-:Y:S01]  /*15190*/  HMMA.16816.F32 R84, R168.reuse, R140, R84 ;  /* 0x0000008ca854723c */ /* 0x048fe20000001854 */
[----:B------:R-:W-:Y:S02]  /*151a0*/  MUFU.EX2 R199, R199 ;  /* 0x000000c700c77308 */ /* 0x000fe40000000800 */
[----:B------:R-:W-:Y:S01]  /*151b0*/  FMUL.FTZ R131, R0, R131 ;  /* 0x0000008300837220 */ /* 0x000fe20000410000 */
[--C-:B------:R-:W-:Y:S01]  /*151c0*/  FFMA.FTZ R221, R221, UR4, -R195.reuse ;  /* 0x00000004dddd7c23 */ /* 0x100fe200080108c3 */
[--C-:B------:R-:W-:Y:S01]  /*151d0*/  FFMA.FTZ R207, R207, UR4, -R195.reuse ;  /* 0x00000004cfcf7c23 */ /* 0x100fe200080108c3 */
[----:B------:R-:W-:Y:S01]  /*151e0*/  FFMA.FTZ R216, R220, UR4, -R195 ;  /* 0x00000004dcd87c23 */ /* 0x000fe200080108c3 */
[----:B------:R-:W-:Y:S01]  /*151f0*/  LOP3.LUT R204, R204, UR12, R251, 0x96, !PT ;  /* 0x0000000ccccc7c12 */ /* 0x000fe2000f8e96fb */
[C---:B------:R-:W-:Y:S01]  /*15200*/  HMMA.16816.F32 R88, R168.reuse, R142, R88 ;  /* 0x0000008ea858723c */ /* 0x040fe20000001858 */
[----:B------:R-:W3:Y:S02]  /*15210*/  LDSM.16.MT88.4 R140, [R181+0x1e000] ;  /* 0x01e00000b58c783b */ /* 0x000ee40000004200 */
[----:B------:R4:W-:Y:S01]  /*15220*/  MUFU.EX2 R220, R221 ;  /* 0x000000dd00dc7308 */ /* 0x0009e20000000800 */
[--C-:B------:R-:W-:Y:S01]  /*15230*/  FFMA.FTZ R200, R200, UR4, -R196.reuse ;  /* 0x00000004c8c87c23 */ /* 0x100fe200080108c4 */
[----:B------:R-:W-:Y:S04]  /*15240*/  IMAD.WIDE.U32 R204, R204, -0x2daee0ad, RZ ;  /* 0xd2511f53cccc7825 */ /* 0x000fe800078e00ff */
[--C-:B------:R-:W-:Y:S04]  /*15250*/  FFMA.FTZ R219, R219, UR4, -R196.reuse ;  /* 0x00000004dbdb7c23 */ /* 0x100fe800080108c4 */
[----:B------:R-:W-:Y:S01]  /*15260*/  MUFU.EX2 R216, R216 ;  /* 0x000000d800d87308 */ /* 0x000fe20000000800 */
[----:B------:R-:W-:Y:S01]  /*15270*/  FFMA.FTZ R222, R222, UR4, -R196 ;  /* 0x00000004dede7c23 */ /* 0x000fe200080108c4 */
[----:B------:R-:W-:Y:S01]  /*15280*/  FFMA.FTZ R191, R2, R247, R191 ;  /* 0x000000f702bf7223 */ /* 0x000fe200000100bf */
[C---:B-1----:R-:W-:Y:S07]  /*15290*/  HMMA.16816.F32 R92, R168.reuse, R136, R92 ;  /* 0x00000088a85c723c */ /* 0x042fee000000185c */
[----:B------:R-:W-:Y:S01]  /*152a0*/  MUFU.EX2 R200, R200 ;  /* 0x000000c800c87308 */ /* 0x000fe20000000800 */
[----:B------:R-:W-:Y:S01]  /*152b0*/  LOP3.LUT R149, R202, UR13, R205, 0x96, !PT ;  /* 0x0000000dca957c12 */ /* 0x000fe2000f8e96cd */
[--C-:B------:R-:W-:Y:S01]  /*152c0*/  FFMA.FTZ R205, R174, UR4, -R195.reuse ;  /* 0x00000004aecd7c23 */ /* 0x100fe200080108c3 */
[--C-:B------:R-:W-:Y:S07]  /*152d0*/  FFMA.FTZ R202, R175, UR4, -R195.reuse ;  /* 0x00000004afca7c23 */ /* 0x100fee00080108c3 */
[----:B------:R-:W-:Y:S01]  /*152e0*/  MUFU.EX2 R219, R219 ;  /* 0x000000db00db7308 */ /* 0x000fe20000000800 */
[C---:B------:R-:W-:Y:S01]  /*152f0*/  PRMT R150, R149.reuse, 0x7632, R150 ;  /* 0x0000763295967816 */ /* 0x040fe20000000096 */
[C---:B------:R-:W-:Y:S01]  /*15300*/  HMMA.16816.F32 R96, R168.reuse, R138, R96 ;  /* 0x0000008aa860723c */ /* 0x040fe20000001860 */
[----:B------:R-:W1:Y:S07]  /*15310*/  LDSM.16.MT88.4 R136, [R180+0x6000] ;  /* 0x00600000b488783b */ /* 0x000e6e0000004200 */
[----:B------:R-:W-:Y:S01]  /*15320*/  MUFU.EX2 R205, R205 ;  /* 0x000000cd00cd7308 */ /* 0x000fe20000000800 */
[----:B------:R-:W-:Y:S01]  /*15330*/  LOP3.LUT R150, R150, 0xff, RZ, 0xc0, !PT ;  /* 0x000000ff96967812 */ /* 0x000fe200078ec0ff */
[----:B----4-:R-:W-:Y:S01]  /*15340*/  FFMA.FTZ R221, R218, UR4, -R195 ;  /* 0x00000004dadd7c23 */ /* 0x010fe200080108c3 */
[----:B------:R-:W-:Y:S07]  /*15350*/  LOP3.LUT R148, R149, 0xffff, RZ, 0xc0, !PT ;  /* 0x0000ffff95947812 */ /* 0x000fee00078ec0ff */
[----:B------:R-:W-:Y:S01]  /*15360*/  MUFU.EX2 R202, R202 ;  /* 0x000000ca00ca7308 */ /* 0x000fe20000000800 */
[----:B------:R-:W-:Y:S01]  /*15370*/  FFMA.FTZ R192, R0, R246, R192 ;  /* 0x000000f600c07223 */ /* 0x000fe200000100c0 */
[C---:B--2---:R-:W-:Y:S08]  /*15380*/  HMMA.16816.F32 R100, R168.reuse, R132, R100 ;  /* 0x00000084a864723c */ /* 0x044ff00000001864 */
[----:B------:R2:W-:Y:S01]  /*15390*/  MUFU.EX2 R218, R222 ;  /* 0x000000de00da7308 */ /* 0x0005e20000000800 */
[----:B------:R-:W-:Y:S01]  /*153a0*/  IMAD.MOV.U32 R132, RZ, RZ, R204 ;  /* 0x000000ffff847224 */ /* 0x000fe200078e00cc */
[----:B------:R-:W-:Y:S01]  /*153b0*/  SHF.R.U32.HI R148, RZ, 0x8, R148 ;  /* 0x00000008ff947819 */ /* 0x000fe20000011694 */
[----:B------:R-:W-:Y:S07]  /*153c0*/  IMAD.MOV.U32 R2, RZ, RZ, R3 ;  /* 0x000000ffff027224 */ /* 0x000fee00078e0003 */
        /* <DEDUP_REMOVED lines=8> */
[----:B--2---:R-:W-:Y:S01]  /*15450*/  FFMA.FTZ R222, R193, UR4, -R195 ;  /* 0x00000004c1de7c23 */ /* 0x004fe200080108c3 */
[C---:B------:R-:W-:Y:S01]  /*15460*/  PRMT R141, R204.reuse, 0x7773, RZ ;  /* 0x00007773cc8d7816 */ /* 0x040fe200000000ff */
[----:B------:R-:W-:Y:S01]  /*15470*/  MUFU.EX2 R193, R178 ;  /* 0x000000b200c17308 */ /* 0x000fe20000000800 */
[----:B------:R-:W-:Y:S01]  /*15480*/  PRMT R140, R204, 0x7772, RZ ;  /* 0x00007772cc8c7816 */ /* 0x000fe200000000ff */
[----:B------:R-:W-:Y:S01]  /*15490*/  FADD.FTZ R187, R186, R187 ;  /* 0x000000bbbabb7221 */ /* 0x000fe20000010000 */
[C---:B------:R-:W-:Y:S07]  /*154a0*/  HMMA.16816.F32 R112, R168.reuse, R142, R112 ;  /* 0x0000008ea870723c */ /* 0x040fee0000001870 */
[----:B------:R-:W-:Y:S01]  /*154b0*/  MUFU.EX2 R222, R222 ;  /* 0x000000de00de7308 */ /* 0x000fe20000000800 */
[----:B------:R-:W-:Y:S01]  /*154c0*/  PRMT R140, R140, 0x5410, R141 ;  /* 0x000054108c8c7816 */ /* 0x000fe2000000008d */
[--C-:B------:R-:W-:Y:S01]  /*154d0*/  FFMA.FTZ R141, R198, UR4, -R196.reuse ;  /* 0x00000004c68d7c23 */ /* 0x100fe200080108c4 */
[----:B------:R-:W-:Y:S01]  /*154e0*/  PRMT R142, R204, 0x7771, RZ ;  /* 0x00007771cc8e7816 */ /* 0x000fe200000000ff */
[----:B------:R-:W-:Y:S06]  /*154f0*/  FFMA.FTZ R204, R173, UR4, -R196 ;  /* 0x00000004adcc7c23 */ /* 0x000fec00080108c4 */
[----:B------:R-:W2:Y:S01]  /*15500*/  MUFU.EX2 R198, R201 ;  /* 0x000000c900c67308 */ /* 0x000ea20000000800 */
[----:B------:R-:W-:Y:S01]  /*15510*/  LDSM.16.MT88.4 R172, [R181+0x1c800] ;  /* 0x01c80000b5ac783b */ /* 0x000fe20000004200 */
[C---:B-1----:R-:W-:Y:S08]  /*15520*/  HMMA.16816.F32 R116, R168.reuse, R136, R116 ;  /* 0x00000088a874723c */ /* 0x042ff00000001874 */
[----:B------:R1:W3:Y:S01]  /*15530*/  MUFU.EX2 R201, R141 ;  /* 0x0000008d00c97308 */ /* 0x0002e20000000800 */
[----:B------:R-:W-:Y:S01]  /*15540*/  LOP3.LUT R136, R132, 0xff, RZ, 0xc0, !PT ;  /* 0x000000ff84887812 */ /* 0x000fe200078ec0ff */
[----:B------:R-:W-:Y:S01]  /*15550*/  FADD.FTZ R183, R188, R183 ;  /* 0x000000b7bcb77221 */ /* 0x000fe20000010000 */
        /* <DEDUP_REMOVED lines=81> */
[----:B------:R-:W-:Y:S03]  /*15a70*/  LOP3.LUT R174, R146, UR7, R173, 0x96, !PT ;  /* 0x0000000792ae7c12 */ /* 0x000fe6000f8e96ad */
[C---:B------:R-:W-:Y:S03]  /*15a80*/  HMMA.16816.F32 R104, R136.reuse, R154, R104 ;  /* 0x0000009a8868723c */ /* 0x040fe60000001868 */
[----:B------:R-:W-:Y:S04]  /*15a90*/  IMAD.WIDE.U32 R174, R174, -0x2daee0ad, RZ ;  /* 0xd2511f53aeae7825 */ /* 0x000fe800078e00ff */
[----:B------:R-:W-:Y:S01]  /*15aa0*/  IMAD.WIDE.U32 R250, R145, -0x2daee0ad, RZ ;  /* 0xd2511f5391fa7825 */ /* 0x000fe200078e00ff */
[C---:B---3--:R-:W-:Y:S03]  /*15ab0*/  HMMA.16816.F32 R108, R136.reuse, R132, R108 ;  /* 0x00000084886c723c */ /* 0x048fe6000000186c */
[----:B------:R-:W-:Y:S02]  /*15ac0*/  LOP3.LUT R152, R250, UR14, R175, 0x96, !PT ;  /* 0x0000000efa987c12 */ /* 0x000fe4000f8e96af */
[----:B------:R-:W-:Y:S03]  /*15ad0*/  LOP3.LUT R250, R144, UR15, R251, 0x96, !PT ;  /* 0x0000000f90fa7c12 */ /* 0x000fe6000f8e96fb */
[C---:B------:R-:W-:Y:S01]  /*15ae0*/  HMMA.16816.F32 R112, R136.reuse, R134, R112 ;  /* 0x000000868870723c */ /* 0x040fe20000001870 */
[----:B------:R-:W2:Y:S02]  /*15af0*/  LDSM.16.MT88.4 R132, [R182+0x6800] ;  /* 0x00680000b684783b */ /* 0x000ea40000004200 */
[----:B------:R-:W-:Y:S04]  /*15b00*/  IMAD.WIDE.U32 R152, R152, -0x326172a9, RZ ;  /* 0xcd9e8d5798987825 */ /* 0x000fe800078e00ff */
[----:B------:R-:W-:Y:S01]  /*15b10*/  IMAD.WIDE.U32 R250, R250, -0x326172a9, RZ ;  /* 0xcd9e8d57fafa7825 */ /* 0x000fe200078e00ff */
[C---:B-1----:R-:W-:Y:S03]  /*15b20*/  HMMA.16816.F32 R116, R136.reuse, R140, R116 ;  /* 0x0000008c8874723c */ /* 0x042fe60000001874 */
[----:B------:R-:W-:Y:S01]  /*15b30*/  IMAD.MOV.U32 R144, RZ, RZ, R152 ;  /* 0x000000ffff907224 */ /* 0x000fe200078e0098 */
[C---:B------:R-:W-:Y:S02]  /*15b40*/  PRMT R145, R152.reuse, 0x7772, RZ ;  /* 0x0000777298917816 */ /* 0x040fe400000000ff */
[C---:B------:R-:W-:Y:S02]  /*15b50*/  PRMT R141, R152.reuse, 0x7773, RZ ;  /* 0x00007773988d7816 */ /* 0x040fe400000000ff */
[C---:B------:R-:W-:Y:S03]  /*15b60*/  HMMA.16816.F32 R120, R136.reuse, R142, R120 ;  /* 0x0000008e8878723c */ /* 0x040fe60000001878 */
[----:B------:R-:W-:Y:S02]  /*15b70*/  PRMT R140, R152, 0x7771, RZ ;  /* 0x00007771988c7816 */ /* 0x000fe400000000ff */
[----:B------:R-:W-:Y:S01]  /*15b80*/  LOP3.LUT R152, R250, UR10, R153, 0x96, !PT ;  /* 0x0000000afa987c12 */ /* 0x000fe2000f8e9699 */
[----:B------:R-:W-:Y:S01]  /*15b90*/  FFMA.FTZ R153, R206, UR4, -R196 ;  /* 0x00000004ce997c23 */ /* 0x000fe200080108c4 */
[----:B------:R-:W-:Y:S01]  /*15ba0*/  LOP3.LUT R144, R144, 0xff, RZ, 0xc0, !PT ;  /* 0x000000ff90907812 */ /* 0x000fe200078ec0ff */
[----:B------:R1:W3:Y:S01]  /*15bb0*/  MUFU.EX2 R206, R207 ;  /* 0x000000cf00ce7308 */ /* 0x0002e20000000800 */
[----:B------:R-:W-:Y:S02]  /*15bc0*/  PRMT R141, R145, 0x5410, R141 ;  /* 0x00005410918d7816 */ /* 0x000fe4000000008d */
[----:B------:R-:W-:Y:S02]  /*15bd0*/  PRMT R140, R144, 0x5410, R140 ;  /* 0x00005410908c7816 */ /* 0x000fe4000000008c */
[----:B------:R-:W4:Y:S01]  /*15be0*/  LDSM.16.MT88.4 R144, [R167+0x19000] ;  /* 0x01900000a790783b */ /* 0x000f220000004200 */
[C---:B------:R-:W-:Y:S02]  /*15bf0*/  LOP3.LUT R143, R152.reuse, 0xffff, RZ, 0xc0, !PT ;  /* 0x0000ffff988f7812 */ /* 0x040fe400078ec0ff */
[C---:B------:R-:W-:Y:S02]  /*15c00*/  PRMT R161, R152.reuse, 0x7632, R161 ;  /* 0x0000763298a17816 */ /* 0x040fe400000000a1 */
[----:B------:R-:W-:Y:S02]  /*15c10*/  LOP3.LUT R160, R152, 0xff, RZ, 0xc0, !PT ;  /* 0x000000ff98a07812 */ /* 0x000fe400078ec0ff */
[----:B------:R-:W-:Y:S01]  /*15c20*/  SHF.R.U32.HI R143, RZ, 0x8, R143 ;  /* 0x00000008ff8f7819 */ /* 0x000fe2000001168f */
[----:B-1----:R-:W-:Y:S01]  /*15c30*/  FFMA.FTZ R207, R217, UR4, -R196 ;  /* 0x00000004d9cf7c23 */ /* 0x002fe200080108c4 */
[----:B------:R-:W-:Y:S01]  /*15c40*/  SHF.R.U32.HI R142, RZ, 0x18, R152 ;  /* 0x00000018ff8e7819 */ /* 0x000fe20000011698 */
[----:B------:R1:W-:Y:S01]  /*15c50*/  MUFU.EX2 R217, R153 ;  /* 0x0000009900d97308 */ /* 0x0003e20000000800 */
[C---:B--2---:R-:W-:Y:S09]  /*15c60*/  HMMA.16816.F32 R124, R136.reuse, R132, R124 ;  /* 0x00000084887c723c */ /* 0x044ff2000000187c */
[----:B------:R-:W2:Y:S01]  /*15c70*/  MUFU.EX2 R207, R207 ;  /* 0x000000cf00cf7308 */ /* 0x000ea20000000800 */
[----:B------:R-:W-:Y:S02]  /*15c80*/  LOP3.LUT R161, R161, 0xff, RZ, 0xc0, !PT ;  /* 0x000000ffa1a17812 */ /* 0x000fe400078ec0ff */
[----:B------:R-:W-:Y:S01]  /*15c90*/  PRMT R160, R160, 0x5410, R143 ;  /* 0x00005410a0a07816 */ /* 0x000fe2000000008f */
[----:B------:R-:W-:Y:S01]  /*15ca0*/  HMMA.16816.F32 R128, R136, R134, R128 ;  /* 0x000000868880723c */ /* 0x000fe20000001880 */
[----:B------:R-:W-:Y:S02]  /*15cb0*/  LDSM.16.MT88.4 R136, [R181+0x1b000] ;  /* 0x01b00000b588783b */ /* 0x000fe40000004200 */
[----:B------:R-:W-:Y:S02]  /*15cc0*/  LOP3.LUT R143, R141, 0xff00ff, RZ, 0xc0, !PT ;  /* 0x00ff00ff8d8f7812 */ /* 0x000fe400078ec0ff */
[----:B------:R-:W-:Y:S02]  /*15cd0*/  PRMT R141, R161, 0x5410, R142 ;  /* 0x00005410a18d7816 */ /* 0x000fe4000000008e */
[--C-:B------:R-:W-:Y:S02]  /*15ce0*/  HSET2.LE.AND R142, R140, R176.reuse, PT ;  /* 0x000000b08c8e7233 */ /* 0x100fe40003803000 */
[----:B------:R-:W-:Y:S01]  /*15cf0*/  F2FP.F16.F32.PACK_AB R140, R216, R220 ;  /* 0x000000dcd88c723e */ /* 0x000fe200000000ff */
[----:B-1----:R-:W1:Y:S01]  /*15d00*/  LDSM.16.MT88.4 R152, [R180+0x1000] ;  /* 0x00100000b498783b */ /* 0x002e620000004200 */
[--C-:B------:R-:W-:Y:S02]  /*15d10*/  HSET2.LE.AND R143, R143, R176.reuse, PT ;  /* 0x000000b08f8f7233 */ /* 0x100fe40003803000 */
[----:B------:R-:W-:Y:S02]  /*15d20*/  LOP3.LUT R142, R140, R142, RZ, 0xc0, !PT ;  /* 0x0000008e8c8e7212 */ /* 0x000fe400078ec0ff */
[--C-:B------:R-:W-:Y:S02]  /*15d30*/  HSET2.LE.AND R140, R160, R176.reuse, PT ;  /* 0x000000b0a08c7233 */ /* 0x100fe40003803000 */
[--C-:B------:R-:W-:Y:S02]  /*15d40*/  HSET2.LE.AND R141, R141, R176.reuse, PT ;  /* 0x000000b08d8d7233 */ /* 0x100fe40003803000 */
[----:B------:R-:W-:Y:S02]  /*15d50*/  F2FP.F16.F32.PACK_AB R133, R218, R219 ;  /* 0x000000dbda85723e */ /* 0x000fe400000000ff */
[C---:B---3--:R-:W-:Y:S01]  /*15d60*/  F2FP.F16.F32.PACK_AB R132, R206.reuse, R221 ;  /* 0x000000ddce84723e */ /* 0x048fe200000000ff */
        /* <DEDUP_REMOVED lines=12> */
[C---:B----4-:R-:W-:Y:S02]  /*15e30*/  HMMA.16816.F32 R4, R140.reuse, R144, R4 ;  /* 0x000000908c04723c */ /* 0x050fe40000001804 */
[----:B------:R-:W-:Y:S03]  /*15e40*/  LDSM.16.MT88.4 R160, [R181+0x1d000] ;  /* 0x01d00000b5a0783b */ /* 0x000fe60000004200 */
[----:B------:R-:W-:Y:S03]  /*15e50*/  FADD.FTZ R219, R218, R219 ;  /* 0x000000dbdadb7221 */ /* 0x000fe60000010000 */
[C---:B------:R-:W-:Y:S02]  /*15e60*/  HMMA.16816.F32 R8, R140.reuse, R146, R8 ;  /* 0x000000928c08723c */ /* 0x040fe40000001808 */
[----:B------:R-:W3:Y:S06]  /*15e70*/  LDSM.16.MT88.4 R144, [R180+0x3000] ;  /* 0x00300000b490783b */ /* 0x000eec0000004200 */
        /* <DEDUP_REMOVED lines=43> */
[C---:B--2---:R-:W-:Y:S08]  /*16130*/  HMMA.16816.F32 R100, R140.reuse, R132, R100 ;  /* 0x000000848c64723c */ /* 0x044ff00000001864 */
[C---:B------:R-:W-:Y:S01]  /*16140*/  HMMA.16816.F32 R104, R140.reuse, R134, R104 ;  /* 0x000000868c68723c */ /* 0x040fe20000001868 */
[----:B------:R-:W2:Y:S07]  /*16150*/  LDSM.16.MT88.4 R132, [R182+0x7000] ;  /* 0x00700000b684783b */ /* 0x000eae0000004200 */
        /* <DEDUP_REMOVED lines=11> */
[C---:B---3--:R-:W-:Y:S07]  /*16210*/  HMMA.16816.F32 R116, R140.reuse, R144, R116 ;  /* 0x000000908c74723c */ /* 0x048fee0000001874 */
        /* <DEDUP_REMOVED lines=9> */
[C---:B--2---:R-:W-:Y:S03]  /*162b0*/  HMMA.16816.F32 R124, R140.reuse, R132, R124 ;  /* 0x000000848c7c723c */ /* 0x044fe6000000187c */
[----:B------:R-:W-:Y:S02]  /*162c0*/  PRMT R169, R139, 0x5410, R169 ;  /* 0x000054108ba97816 */ /* 0x000fe400000000a9 */
[--C-:B------:R-:W-:Y:S01]  /*162d0*/  HSET2.LE.AND R168, R168, R176.reuse, PT ;  /* 0x000000b0a8a87233 */ /* 0x100fe20003803000 */
[----:B---3--:R-:W2:Y:S01]  /*162e0*/  LDSM.16.MT88.4 R136, [R180+0x1800] ;  /* 0x00180000b488783b */ /* 0x008ea20000004200 */
        /* <DEDUP_REMOVED lines=66> */
.L_x_2091:
        /* <DEDUP_REMOVED lines=330> */
.L_x_2095:
        /* <DEDUP_REMOVED lines=45> */
.L_x_2097:
[----:B------:R-:W-:Y:S05]  /*17e80*/  BSYNC.RECONVERGENT B0 ;  /* 0x0000000000007941 */ /* 0x000fea0003800200 */
.L_x_2096:
        /* <DEDUP_REMOVED lines=42> */
.L_x_2099:
[----:B------:R-:W-:Y:S05]  /*18130*/  BSYNC.RECONVERGENT B0 ;  /* 0x0000000000007941 */ /* 0x000fea0003800200 */
.L_x_2098:
        /* <DEDUP_REMOVED lines=27> */
.L_x_2101:
[----:B------:R-:W-:Y:S05]  /*182f0*/  BSYNC.RECONVERGENT B0 ;  /* 0x0000000000007941 */ /* 0x000fea0003800200 */
.L_x_2100:
        /* <DEDUP_REMOVED lines=27> */
.L_x_2103:
[----:B------:R-:W-:Y:S05]  /*184b0*/  BSYNC.RECONVERGENT B0 ;  /* 0x0000000000007941 */ /* 0x000fea0003800200 */
.L_x_2102:
        /* <DEDUP_REMOVED lines=27> */
.L_x_2104:
        /* <DEDUP_REMOVED lines=9> */
.L_x_2372:


//--------------------- .text._ZN5flash16flash_fwd_kernelI23Flash_fwd_kernel_traitsILi256ELi128ELi64ELi8ELb0ELb0EN7cutlass6half_tE19Flash_kernel_traitsILi256ELi128ELi64ELi8ES3_EELb1ELb0ELb1ELb0ELb0ELb0ELb0ELb1EEEvNS_16Flash_fwd_paramsE --------------------------
	.section	.text._ZN5flash16flash_fwd_kernelI23Flash_fwd_kernel_traitsILi256ELi128ELi64ELi8ELb0ELb0EN7cutlass6half_tE19Flash_kernel_traitsILi256ELi128ELi64ELi8ES3_EELb1ELb0ELb1ELb0ELb0ELb0ELb0ELb1EEEvNS_16Flash_fwd_paramsE,"ax",@progbits
	.align	128
        .global         _ZN5flash16flash_fwd_kernelI23Flash_fwd_kernel_traitsILi256ELi128ELi64ELi8ELb0ELb0EN7cutlass6half_tE19Flash_kernel_traitsILi256ELi128ELi64ELi8ES3_EELb1ELb0ELb1ELb0ELb0ELb0ELb0ELb1EEEvNS_16Flash_fwd_paramsE
        .type           _ZN5flash16flash_fwd_kernelI23Flash_fwd_kernel_traitsILi256ELi128ELi64ELi8ELb0ELb0EN7cutlass6half_tE19Flash_kernel_traitsILi256ELi128ELi64ELi8ES3_EELb1ELb0ELb1ELb0ELb0ELb0ELb0ELb1EEEvNS_16Flash_fwd_paramsE,@function
        .size           _ZN5flash16flash_fwd_kernelI23Flash_fwd_kernel_traitsILi256ELi128ELi64ELi8ELb0ELb0EN7cutlass6half_tE19Flash_kernel_traitsILi256ELi128ELi64ELi8ES3_EELb1ELb0ELb1ELb0ELb0ELb0ELb0ELb1EEEvNS_16Flash_fwd_paramsE,(.L_x_2373 - _ZN5flash16flash_fwd_kernelI23Flash_fwd_kernel_traitsILi256ELi128ELi64ELi8ELb0ELb0EN7cutlass6half_tE19Flash_kernel_traitsILi256ELi128ELi64ELi8ES3_EELb1ELb0ELb1ELb0ELb0ELb0ELb0ELb1EEEvNS_16Flash_fwd_paramsE)
        .other          _ZN5flash16flash_fwd_kernelI23Flash_fwd_kernel_traitsILi256ELi128ELi64ELi8ELb0ELb0EN7cutlass6half_tE19Flash_kernel_traitsILi256ELi128ELi64ELi8ES3_EELb1ELb0ELb1ELb0ELb0ELb0ELb0ELb1EEEvNS_16Flash_fwd_paramsE,@"STO_CUDA_ENTRY STV_DEFAULT"
_ZN5flash16flash_fwd_kernelI23Flash_fwd_kernel_traitsILi256ELi128ELi64ELi8ELb0ELb0EN7cutlass6half_tE19Flash_kernel_traitsILi256ELi128ELi64ELi8ES3_EELb1ELb0ELb1ELb0ELb0ELb0ELb0ELb1EEEvNS_16Flash_fwd_paramsE:
.text._ZN5flash16flash_fwd_kernelI23Flash_fwd_kernel_traitsILi256ELi128ELi64ELi8ELb0ELb0EN7cutlass6half_tE19Flash_kernel_traitsILi256ELi128ELi64ELi8ES3_EELb1ELb0ELb1ELb0ELb0ELb0ELb0ELb1EEEvNS_16Flash_fwd_paramsE:
        /* <DEDUP_REMOVED lines=15> */
[----:B------:R-:W2:Y:S08]  /*00f0*/  S2UR UR12, SR_CTAID.Y ;  /* 0x00000000000c79c3 */ /* 0x000eb00000002600 */
[----:B------:R-:W1:Y:S01]  /*0100*/  S2UR UR38, SR_CTAID.Z ;  /* 0x00000000002679c3 */ /* 0x000e620000002700 */
[----:B----4-:R-:W4:Y:S01]  /*0110*/  @P1 LDG.E.64 R10, desc[UR28][R10.64] ;  /* 0x0000001c0a0a1981 */ /* 0x010f22000c1e1b00 */
[----:B---3--:R-:W-:Y:S01]  /*0120*/  @P1 IMAD.MOV.U32 R2, RZ, RZ, R7 ;  /* 0x000000ffff021224 */ /* 0x008fe200078e0007 */
[----:B------:R-:W3:Y:S01]  /*0130*/  LDCU.U8 UR13, c[0x0][0x532] ;  /* 0x0000a640ff0d77ac */ /* 0x000ee20008000000 */
[----:B------:R-:W-:Y:S01]  /*0140*/  @P1 IMAD.MOV.U32 R3, RZ, RZ, R0 ;  /* 0x000000ffff031224 */ /* 0x000fe200078e0000 */
[----:B------:R-:W3:Y:S04]  /*0150*/  LDCU.64 UR6, c[0x0][0x468] ;  /* 0x00008d00ff0677ac */ /* 0x000ee80008000a00 */
[----:B------:R3:W4:Y:S01]  /*0160*/  @P1 LDG.E.64 R8, desc[UR28][R2.64] ;  /* 0x0000001c02081981 */ /* 0x000722000c1e1b00 */
[----:B------:R-:W-:Y:S01]  /*0170*/  ISETP.NE.U32.AND P4, PT, RZ, UR10, PT ;  /* 0x0000000aff007c0c */ /* 0x000fe2000bf85070 */
[----:B------:R-:W-:-:S02]  /*0180*/  UISETP.NE.U32.AND UP4, UPT, UR10, URZ, UPT ;  /* 0x000000ff0a00728c */ /* 0x000fc4000bf85070 */
[----:B------:R-:W-:Y:S01]  /*0190*/  UISETP.NE.U32.AND UP3, UPT, UR8, URZ, UPT ;  /* 0x000000ff0800728c */ /* 0x000fe2000bf65070 */
[----:B------:R-:W-:Y:S01]  /*01a0*/  ISETP.NE.AND.EX P4, PT, RZ, UR11, PT, P4 ;  /* 0x0000000bff007c0c */ /* 0x000fe2000bf85340 */
[----:B------:R-:W-:Y:S02]  /*01b0*/  UISETP.NE.AND.EX UP4, UPT, UR11, URZ, UPT, UP4 ;  /* 0x000000ff0b00728c */ /* 0x000fe4000bf85340 */
[----:B------:R-:W-:Y:S02]  /*01c0*/  UISETP.NE.AND.EX UP3, UPT, UR9, URZ, UPT, UP3 ;  /* 0x000000ff0900728c */ /* 0x000fe4000bf65330 */
[----:B--2---:R-:W-:Y:S02]  /*01d0*/  UIMAD.WIDE.U32 UR14, UR12, 0x4, UR14 ;  /* 0x000000040c0e78a5 */ /* 0x004fe4000f8e000e */
[----:B------:R-:W-:Y:S01]  /*01e0*/  PLOP3.LUT P2, PT, PT, PT, UP4, 0x80, 0x8 ;  /* 0x000000000008781c */ /* 0x000fe20003f4f048 */
[----:B------:R-:W-:Y:S02]  /*01f0*/  USHF.L.U32 UR11, UR12, 0x2, URZ ;  /* 0x000000020c0b7899 */ /* 0x000fe400080006ff */
[----:B-1----:R-:W-:-:S02]  /*0200*/  ULOP3.LUT UR4, UR38, UR36, UR12, 0xfe, !UPT ;  /* 0x0000002426047292 */ /* 0x002fc4000f8efe0c */
[----:B---3--:R-:W-:Y:S02]  /*0210*/  UISETP.NE.AND UP5, UPT, UR13, URZ, UPT ;  /* 0x000000ff0d00728c */ /* 0x008fe4000bfa5270 */
[----:B------:R-:W-:Y:S02]  /*0220*/  UISETP.EQ.U32.AND UP2, UPT, UR6, URZ, UPT ;  /* 0x000000ff0600728c */ /* 0x000fe4000bf42070 */
[----:B------:R-:W-:Y:S01]  /*0230*/  LOP3.LUT P3, RZ, R203, UR4, RZ, 0xfc, !PT ;  /* 0x00000004cbff7c12 */ /* 0x000fe2000f86fcff */
[----:B------:R-:W-:Y:S01]  /*0240*/  USHF.R.U32.HI UR10, URZ, 0x1e, UR12 ;  /* 0x0000001eff0a7899 */ /* 0x000fe2000801160c */
[----:B------:R-:W1:Y:S03]  /*0250*/  @P1 LDC R2, c[0x0][0x520] ;  /* 0x00014800ff021b82 */ /* 0x000e660000000800 */
[----:B------:R-:W2:Y:S08]  /*0260*/  LDCU.64 UR4, c[0x0][0x478] ;  /* 0x00008f00ff0477ac */ /* 0x000eb00008000a00 */
[----:B------:R-:W3:Y:S01]  /*0270*/  @!P3 LDC.64 R4, c[0x0][0x528] ;  /* 0x00014a00ff04bb82 */ /* 0x000ee20000000a00 */
[----:B------:R-:W-:-:S02]  /*0280*/  UISETP.EQ.OR.EX UP2, UPT, UR7, URZ, !UP5, UP2 ;  /* 0x000000ff0700728c */ /* 0x000fc4000ef42720 */
[----:B--2---:R-:W-:-:S04]  /*0290*/  UISETP.NE.U32.AND UP0, UPT, UR4, URZ, UPT ;  /* 0x000000ff0400728c */ /* 0x004fc8000bf05070 */
[----:B------:R-:W-:Y:S01]  /*02a0*/  UISETP.NE.AND.EX UP0, UPT, UR5, URZ, UPT, UP0 ;  /* 0x000000ff0500728c */ /* 0x000fe2000bf05300 */
[----:B----4-:R-:W-:Y:S02]  /*02b0*/  @P1 R2UR UR34, R10 ;  /* 0x000000000a2212ca */ /* 0x010fe400000e0000 */
[----:B------:R-:W-:Y:S02]  /*02c0*/  @P1 R2UR UR35, R11 ;  /* 0x000000000b2312ca */ /* 0x000fe400000e0000 */
[----:B-1----:R-:W-:-:S09]  /*02d0*/  @P1 IADD3 R7, P0, PT, R8, R2, RZ ;  /* 0x0000000208071210 */ /* 0x002fd20007f1e0ff */
[----:B------:R-:W-:Y:S02]  /*02e0*/  IMAD.U32 R2, RZ, RZ, UR34 ;  /* 0x00000022ff027e24 */ /* 0x000fe4000f8e00ff */
[----:B------:R-:W-:Y:S02]  /*02f0*/  IMAD.U32 R3, RZ, RZ, UR35 ;  /* 0x00000023ff037e24 */ /* 0x000fe4000f8e00ff */
[----:B------:R-:W-:Y:S02]  /*0300*/  @P1 IMAD.X R0, RZ, RZ, R9, P0 ;  /* 0x000000ffff001224 */ /* 0x000fe400000e0609 */
[----:B------:R-:W-:Y:S01]  /*0310*/  @!P3 IMAD.MOV.U32 R8, RZ, RZ, R7 ;  /* 0x000000ffff08b224 */ /* 0x000fe200078e0007 */
[----:B---3--:R1:W-:Y:S01]  /*0320*/  @!P3 STG.E.64 desc[UR28][R4.64], R2 ;  /* 0x000000020400b986 */ /* 0x0083e2000c101b1c */
        /* <DEDUP_REMOVED lines=9> */
[----:B------:R-:W3:Y:S03]  /*03c0*/  @P4 LDG.E R6, desc[UR28][R2.64] ;  /* 0x0000001c02064981 */ /* 0x000ee6000c1e1900 */
[----:B------:R-:W-:Y:S01]  /*03d0*/  UIADD3.X UR8, UPT, UPT, UR10, UR7, URZ, UP1, !UPT ;  /* 0x000000070a087290 */ /* 0x000fe20008ffe4ff */
[----:B--2---:R-:W-:Y:S01]  /*03e0*/  IMAD.U32 R4, RZ, RZ, UR14 ;  /* 0x0000000eff047e24 */ /* 0x004fe2000f8e00ff */
[----:B------:R-:W-:Y:S01]  /*03f0*/  MOV R8, UR9 ;  /* 0x0000000900087c02 */ /* 0x000fe20008000f00 */
[----:B------:R-:W-:-:S03]  /*0400*/  IMAD.U32 R5, RZ, RZ, UR15 ;  /* 0x0000000fff057e24 */ /* 0x000fc6000f8e00ff */
[----:B------:R-:W-:Y:S01]  /*0410*/  IMAD.U32 R9, RZ, RZ, UR8 ;  /* 0x00000008ff097e24 */ /* 0x000fe2000f8e00ff */
[----:B------:R-:W-:Y:S01]  /*0420*/  @UP0 UIADD3 UR4, UP1, UPT, UR11, UR4, URZ ;  /* 0x000000040b040290 */ /* 0x000fe2000ff3e0ff */
[----:B------:R-:W2:Y:S01]  /*0430*/  @P1 LDG.E R4, desc[UR28][R4.64] ;  /* 0x0000001c04041981 */ /* 0x000ea2000c1e1900 */
[----:B------:R-:W-:-:S03]  /*0440*/  PLOP3.LUT P0, PT, PT, PT, UP0, 0x80, 0x8 ;  /* 0x000000000008781c */ /* 0x000fc60003f0f008 */
[----:B------:R-:W4:Y:S01]  /*0450*/  @P2 LDG.E R3, desc[UR28][R2.64+0x4] ;  /* 0x0000041c02032981 */ /* 0x000f22000c1e1900 */
[----:B------:R-:W-:Y:S01]  /*0460*/  @UP0 UIADD3.X UR5, UPT, UPT, UR10, UR5, URZ, UP1, !UPT ;  /* 0x000000050a050290 */ /* 0x000fe20008ffe4ff */
[----:B------:R-:W-:Y:S02]  /*0470*/  IMAD.U32 R10, RZ, RZ, UR4 ;  /* 0x00000004ff0a7e24 */ /* 0x000fe4000f8e00ff */
[----:B------:R-:W2:Y:S03]  /*0480*/  @!P3 LDG.E R5, desc[UR28][R8.64] ;  /* 0x0000001c0805b981 */ /* 0x000ea6000c1e1900 */
[----:B------:R-:W-:Y:S01]  /*0490*/  IMAD.U32 R11, RZ, RZ, UR5 ;  /* 0x00000005ff0b7e24 */ /* 0x000fe2000f8e00ff */
[----:B------:R-:W1:Y:S01]  /*04a0*/  @!UP4 LDCU UR32, c[0x0][0x434] ;  /* 0x00008680ff20c7ac */ /* 0x000e620008000800 */
[----:B------:R-:W-:-:S03]  /*04b0*/  UMOV UR22, 0xffffffff ;  /* 0xffffffff00167882 */ /* 0x000fc60000000000 */
[----:B------:R-:W1:Y:S01]  /*04c0*/  @!UP0 LDCU.64 UR4, c[0x0][0x488] ;  /* 0x00009100ff0487ac */ /* 0x000e620008000a00 */
[----:B------:R1:W5:Y:S01]  /*04d0*/  @P0 LDG.E R2, desc[UR28][R10.64] ;  /* 0x0000001c0a020981 */ /* 0x000362000c1e1900 */
[----:B------:R-:W-:Y:S01]  /*04e0*/  UISETP.NE.U32.AND UP1, UPT, UR6, URZ, UPT ;  /* 0x000000ff0600728c */ /* 0x000fe2000bf25070 */
[----:B------:R-:W-:Y:S01]  /*04f0*/  UMOV UR14, 0xffffffff ;  /* 0xffffffff000e7882 */ /* 0x000fe20000000000 */
[----:B------:R-:W-:Y:S02]  /*0500*/  USHF.L.U32 UR30, UR36, 0x7, URZ ;  /* 0x00000007241e7899 */ /* 0x000fe400080006ff */
[----:B------:R-:W-:Y:S01]  /*0510*/  UISETP.NE.AND.EX UP1, UPT, UR7, URZ, UPT, UP1 ;  /* 0x000000ff0700728c */ /* 0x000fe2000bf25310 */
[----:B------:R-:W-:Y:S01]  /*0520*/  UMOV UR13, URZ ;  /* 0x000000ff000d7c82 */ /* 0x000fe20008000000 */
[----:B------:R-:W1:Y:S01]  /*0530*/  @!UP0 LDCU UR6, c[0x0][0x43c] ;  /* 0x00008780ff0687ac */ /* 0x000e620008000800 */
[----:B---3--:R-:W-:Y:S02]  /*0540*/  @P4 R2UR UR22, R6 ;  /* 0x00000000061642ca */ /* 0x008fe400000e0000 */
[----:B----4-:R-:W-:-:S02]  /*0550*/  @P2 R2UR UR8, R3 ;  /* 0x00000000030822ca */ /* 0x010fc400000e0000 */
[----:B--2---:R-:W-:Y:S02]  /*0560*/  @P1 R2UR UR13, R4 ;  /* 0x00000000040d12ca */ /* 0x004fe400000e0000 */
[----:B------:R-:W-:-:S09]  /*0570*/  @!P3 R2UR UR14, R5 ;  /* 0x00000000050eb2ca */ /* 0x000fd200000e0000 */
[----:B-1----:R-:W-:-:S04]  /*0580*/  @UP4 UIADD3 UR32, UPT, UPT, UR8, -UR22, URZ ;  /* 0x8000001608204290 */ /* 0x002fc8000fffe0ff */
[----:B------:R-:W-:-:S06]  /*0590*/  UISETP.GT.AND UP2, UPT, UR32, UR30, UPT ;  /* 0x0000001e2000728c */ /* 0x000fcc000bf44270 */
[----:B------:R-:W-:Y:S01]  /*05a0*/  PLOP3.LUT P1, PT, PT, PT, UP2, 0x80, 0x8 ;  /* 0x000000000008781c */ /* 0x000fe20003f2f028 */
[----:B------:R-:W-:Y:S01]  /*05b0*/  @!UP0 UISETP.NE.U32.AND UP2, UPT, UR4, URZ, UPT ;  /* 0x000000ff0400828c */ /* 0x000fe2000bf45070 */
[----:B------:R-:W1:Y:S01]  /*05c0*/  @!UP1 LDCU UR4, c[0x0][0x438] ;  /* 0x00008700ff0497ac */ /* 0x000e620008000800 */
[----:B------:R-:W-:Y:S10]  /*05d0*/  BRA.U !UP1, `(.L_x_2105) ;  /* 0x0000000109187547 */ /* 0x000ff4000b800000 */
[----:B------:R-:W-:-:S13]  /*05e0*/  PLOP3.LUT P2, PT, PT, PT, UP5, 0x80, 0x8 ;  /* 0x000000000008781c */ /* 0x000fda0003f4f058 */
[----:B------:R-:W1:Y:S04]  /*05f0*/  @P2 LDG.E R3, desc[UR28][R8.64+0x4] ;  /* 0x0000041c08032981 */ /* 0x000e68000c1e1900 */
[----:B------:R-:W2:Y:S01]  /*0600*/  @!P2 LDG.E R8, desc[UR28][R8.64] ;  /* 0x0000001c0808a981 */ /* 0x000ea2000c1e1900 */
[----:B-1----:R-:W-:-:S13]  /*0610*/  @P2 R2UR UR4, R3 ;  /* 0x00000000030422ca */ /* 0x002fda00000e0000 */
[----:B------:R-:W-:-:S07]  /*0620*/  @UP5 UIADD3 UR4, UPT, UPT, UR4, -UR14, URZ ;  /* 0x8000000e04045290 */ /* 0x000fce000fffe0ff */
[----:B--2---:R-:W-:Y:S02]  /*0630*/  @!P2 R2UR UR4, R8 ;  /* 0x000000000804a2ca */ /* 0x004fe400000e0000 */
.L_x_2105:
[----:B-----5:R-:W-:Y:S01]  /*0640*/  @P0 R2UR UR31, R2 ;  /* 0x00000000021f02ca */ /* 0x020fe200000e0000 */
[----:B------:R-:W-:Y:S01]  /*0650*/  @!UP0 UISETP.NE.AND.EX UP2, UPT, UR5, URZ, UPT, UP2 ;  /* 0x000000ff0500828c */ /* 0x000fe2000bf45320 */
[----:B-1----:R-:W-:-:S13]  /*0660*/  @!P1 EXIT ;  /* 0x000000000000994d */ /* 0x002fda0003800000 */
        /* <DEDUP_REMOVED lines=52> */
.L_x_2107:
        /* <DEDUP_REMOVED lines=24> */
[----:B------:R-:W-:Y:S01]  /*0b30*/  IMAD.U32 R16, RZ, RZ, UR5 ;  /* 0x00000005ff107e24 */ /* 0x000fe2000f8e00ff */
[----:B------:R-:W-:Y:S01]  /*0b40*/  USHF.R.S32.HI UR4, URZ, 0x1f, UR7 ;  /* 0x0000001fff047899 */ /* 0x000fe20008011407 */
[----:B------:R-:W-:Y:S01]  /*0b50*/  IMAD.WIDE.U32 R2, R2, UR38, R4 ;  /* 0x0000002602027c25 */ /* 0x000fe2000f8e0004 */
[----:B------:R-:W-:Y:S01]  /*0b60*/  USEL UR7, UR7, URZ, UP1 ;  /* 0x000000ff07077287 */ /* 0x000fe20008800000 */
[----:B------:R-:W-:Y:S01]  /*0b70*/  LOP3.LUT R12, R0, 0x40, RZ, 0xfc, !PT ;  /* 0x00000040000c7812 */ /* 0x000fe200078efcff */
[----:B------:R-:W-:Y:S01]  /*0b80*/  USEL UR4, UR4, URZ, UP1 ;  /* 0x000000ff04047287 */ /* 0x000fe20008800000 */
[----:B------:R-:W-:Y:S01]  /*0b90*/  IMAD R17, R16, UR38, R3 ;  /* 0x0000002610117c24 */ /* 0x000fe2000f8e0203 */
[----:B------:R-:W-:Y:S01]  /*0ba0*/  USHF.R.S32.HI UR5, URZ, 0x1f, UR8 ;  /* 0x0000001fff057899 */ /* 0x000fe20008011408 */
[C---:B------:R-:W-:Y:S01]  /*0bb0*/  LOP3.LUT R11, R0.reuse, 0x80, RZ, 0xfc, !PT ;  /* 0x00000080000b7812 */ /* 0x040fe200078efcff */
[----:B------:R-:W-:Y:S01]  /*0bc0*/  UIADD3 UR7, UP1, UP0, UR30, UR7, UR8 ;  /* 0x000000071e077290 */ /* 0x000fe2000f83e008 */
[----:B------:R-:W-:Y:S01]  /*0bd0*/  LOP3.LUT R10, R0, 0xc0, RZ, 0xfc, !PT ;  /* 0x000000c0000a7812 */ /* 0x000fe200078efcff */
        /* <DEDUP_REMOVED lines=23> */
.L_x_2109:
[----:B------:R-:W-:Y:S05]  /*0d50*/  BSYNC.RECONVERGENT B0 ;  /* 0x0000000000007941 */ /* 0x000fea0003800200 */
.L_x_2108:
        /* <DEDUP_REMOVED lines=24> */
.L_x_2111:
[----:B------:R-:W-:Y:S05]  /*0ee0*/  BSYNC.RECONVERGENT B0 ;  /* 0x0000000000007941 */ /* 0x000fea0003800200 */
.L_x_2110:
        /* <DEDUP_REMOVED lines=24> */
.L_x_2113:
[----:B------:R-:W-:Y:S05]  /*1070*/  BSYNC.RECONVERGENT B0 ;  /* 0x0000000000007941 */ /* 0x000fea0003800200 */
.L_x_2112:
        /* <DEDUP_REMOVED lines=26> */
.L_x_2115:
[----:B------:R-:W-:Y:S05]  /*1220*/  BSYNC.RECONVERGENT B0 ;  /* 0x0000000000007941 */ /* 0x000fea0003800200 */
.L_x_2114:
        /* <DEDUP_REMOVED lines=10> */
.L_x_2117:
[----:B------:R-:W-:Y:S05]  /*12d0*/  BSYNC.RECONVERGENT B0 ;  /* 0x0000000000007941 */ /* 0x000fea0003800200 */
.L_x_2116:
        /* <DEDUP_REMOVED lines=10> */
.L_x_2119:
[----:B------:R-:W-:Y:S05]  /*1380*/  BSYNC.RECONVERGENT B0 ;  /* 0x0000000000007941 */ /* 0x000fea0003800200 */
.L_x_2118:
        /* <DEDUP_REMOVED lines=10> */
.L_x_2121:
[----:B------:R-:W-:Y:S05]  /*1430*/  BSYNC.RECONVERGENT B0 ;  /* 0x0000000000007941 */ /* 0x000fea0003800200 */
.L_x_2120:
        /* <DEDUP_REMOVED lines=10> */
.L_x_2106:
[----:B------:R-:W-:Y:S02]  /*14e0*/  UISETP.NE.AND UP0, UPT, UR22, -0x1, UPT ;  /* 0xffffffff1600788c */ /* 0x000fe4000bf05270 */
[----:B------:R-:W-:Y:S02]  /*14f0*/  UISETP.NE.AND UP1, UPT, UR14, -0x1, UPT ;  /* 0xffffffff0e00788c */ /* 0x000fe4000bf25270 */
[----:B------:R-:W-:-:S07]  /*1500*/  UIADD3 UR23, UPT, UPT, UR24, -0x1, URZ ;  /* 0xffffffff18177890 */ /* 0x000fce000fffe0ff */
        /* <DEDUP_REMOVED lines=20> */
.L_x_2122:
[----:B------:R-:W1:Y:S01]  /*1650*/  LDCU.64 UR10, c[0x0][0x3b8] ;  /* 0x00007700ff0a77ac */ /* 0x000e620008000a00 */
[----:B------:R-:W-:-:S04]  /*1660*/  UIADD3 UR15, UPT, UPT, UR13, UR14, URZ ;  /* 0x0000000e0d0f7290 */ /* 0x000fc8000fffe0ff */
[----:B-1----:R-:W-:Y:S02]  /*1670*/  UIMAD.WIDE.U32 UR16, UR15, UR10, URZ ;  /* 0x0000000a0f1072a5 */ /* 0x002fe4000f8e00ff */
[----:B------:R-:W-:-:S04]  /*1680*/  UIMAD UR15, UR15, UR11, URZ ;  /* 0x0000000b0f0f72a4 */ /* 0x000fc8000f8e02ff */
[----:B------:R-:W-:Y:S02]  /*1690*/  UIADD3 UR15, UPT, UPT, UR17, UR15, URZ ;  /* 0x0000000f110f7290 */ /* 0x000fe4000fffe0ff */
.L_x_2123:
[----:B------:R-:W1:Y:S01]  /*16a0*/  LDC R2, c[0x0][0x3e8] ;  /* 0x0000fa00ff027b82 */ /* 0x000e620000000800 */
[----:B------:R-:W2:Y:S01]  /*16b0*/  S2R R3, SR_CTAID.Z ;  /* 0x0000000000037919 */ /* 0x000ea20000002700 */
[----:B------:R-:W3:Y:S01]  /*16c0*/  LDCU UR4, c[0x0][0x444] ;  /* 0x00008880ff0477ac */ /* 0x000ee20008000800 */
        /* <DEDUP_REMOVED lines=13> */
[----:B------:R-:W-:Y:S01]  /*17a0*/  IMAD.HI.U32 R6, R9, R4, R8 ;  /* 0x0000000409067227 */ /* 0x000fe200078e0008 */
[----:B------:R-:W-:-:S03]  /*17b0*/  LOP3.LUT R8, R203, 0x1f, RZ, 0xc0, !PT ;  /* 0x0000001fcb087812 */ /* 0x000fc600078ec0ff */
        /* <DEDUP_REMOVED lines=27> */
.L_x_2124:
[----:B------:R-:W1:Y:S01]  /*1970*/  LDCU.64 UR8, c[0x0][0x3c0] ;  /* 0x00007800ff0877ac */ /* 0x000e620008000a00 */
[----:B------:R-:W-:-:S04]  /*1980*/  UIADD3 UR13, UPT, UPT, UR13, UR14, URZ ;  /* 0x0000000e0d0d7290 */ /* 0x000fc8000fffe0ff */
[----:B-1----:R-:W-:Y:S02]  /*1990*/  UIMAD.WIDE.U32 UR18, UR13, UR8, URZ ;  /* 0x000000080d1272a5 */ /* 0x002fe4000f8e00ff */
[----:B------:R-:W-:-:S04]  /*19a0*/  UIMAD UR5, UR13, UR9, URZ ;  /* 0x000000090d0572a4 */ /* 0x000fc8000f8e02ff */
[----:B------:R-:W-:Y:S01]  /*19b0*/  UIADD3 UR5, UPT, UPT, UR19, UR5, URZ ;  /* 0x0000000513057290 */ /* 0x000fe2000fffe0ff */
[----:B------:R-:W-:-:S11]  /*19c0*/  UMOV UR4, UR18 ;  /* 0x0000001200047c82 */ /* 0x000fd60008000000 */
.L_x_2125:
[C---:B------:R-:W-:Y:S01]  /*19d0*/  IMAD.SHL.U32 R2, R203.reuse, 0x8, RZ ;  /* 0x00000008cb027824 */ /* 0x040fe200078e00ff */
[----:B------:R-:W1:Y:S01]  /*19e0*/  LDCU.64 UR18, c[0x0][0x3c8] ;  /* 0x00007900ff1277ac */ /* 0x000e620008000a00 */
[--C-:B------:R-:W-:Y:S01]  /*19f0*/  SHF.R.U32.HI R3, RZ, 0x3, R203.reuse ;  /* 0x00000003ff037819 */ /* 0x100fe200000116cb */
[----:B------:R-:W-:Y:S01]  /*1a00*/  IMAD.SHL.U32 R184, R203, 0x2, RZ ;  /* 0x00000002cbb87824 */ /* 0x000fe200078e00ff */
[--C-:B------:R-:W-:Y:S01]  /*1a10*/  SHF.R.U32.HI R205, RZ, 0x1, R203.reuse ;  /* 0x00000001ffcd7819 */ /* 0x100fe200000116cb */
[----:B------:R2:W-:Y:S01]  /*1a20*/  STL [R1+0x1c], R2 ;  /* 0x00001c0201007387 */ /* 0x0005e20000100800 */
[C---:B------:R-:W-:Y:S01]  /*1a30*/  LOP3.LUT R201, R2.reuse, 0x38, RZ, 0xc0, !PT ;  /* 0x0000003802c97812 */ /* 0x040fe200078ec0ff */
[----:B------:R-:W3:Y:S01]  /*1a40*/  LDCU.64 UR12, c[0x0][0x418] ;  /* 0x00008300ff0c77ac */ /* 0x000ee20008000a00 */
[----:B------:R-:W-:Y:S01]  /*1a50*/  LOP3.LUT R252, R2, 0x1f8, RZ, 0xc0, !PT ;  /* 0x000001f802fc7812 */ /* 0x000fe200078ec0ff */
[----:B------:R-:W-:Y:S01]  /*1a60*/  VIADD R5, R3, 0x40 ;  /* 0x0000004003057836 */ /* 0x000fe20000000000 */
[C---:B------:R-:W-:Y:S01]  /*1a70*/  IADD3 R10, P0, PT, R201.reuse, UR6, RZ ;  /* 0x00000006c90a7c10 */ /* 0x040fe2000ff1e0ff */
[----:B------:R-:W-:Y:S01]  /*1a80*/  UIADD3 UR20, UPT, UPT, -UR30, UR32, URZ ;  /* 0x000000201e147290 */ /* 0x000fe2000fffe1ff */
[C---:B------:R-:W-:Y:S01]  /*1a90*/  IADD3 R14, P2, PT, R201.reuse, UR16, RZ ;  /* 0x00000010c90e7c10 */ /* 0x040fe2000ff5e0ff */
[----:B------:R-:W4:Y:S01]  /*1aa0*/  LDCU.64 UR16, c[0x0][0x388] ;  /* 0x00007100ff1077ac */ /* 0x000f220008000a00 */
[----:B------:R-:W-:Y:S01]  /*1ab0*/  LOP3.LUT R252, R252, 0x38, R203, 0x78, !PT ;  /* 0x00000038fcfc7812 */ /* 0x000fe200078e78cb */
[----:B------:R-:W-:Y:S01]  /*1ac0*/  IMAD.X R11, RZ, RZ, UR7, P0 ;  /* 0x00000007ff0b7e24 */ /* 0x000fe200080e06ff */
[----:B------:R-:W-:Y:S01]  /*1ad0*/  IADD3 R16, P0, PT, R201, UR4, RZ ;  /* 0x00000004c9107c10 */ /* 0x000fe2000ff1e0ff */
[----:B------:R-:W-:Y:S01]  /*1ae0*/  IMAD.X R15, RZ, RZ, UR15, P2 ;  /* 0x0000000fff0f7e24 */ /* 0x000fe200090e06ff */
[----:B------:R-:W-:Y:S01]  /*1af0*/  SHF.R.S32.HI R248, RZ, 0x1f, R4 ;  /* 0x0000001ffff87819 */ /* 0x000fe20000011404 */
[----:B-1----:R-:W-:Y:S01]  /*1b00*/  IMAD.U32 R12, RZ, RZ, UR18 ;  /* 0x00000012ff0c7e24 */ /* 0x002fe2000f8e00ff */
[----:B------:R-:W1:Y:S01]  /*1b10*/  S2UR UR18, SR_CgaCtaId ;  /* 0x00000000001279c3 */ /* 0x000e620000008800 */
[----:B------:R-:W-:Y:S01]  /*1b20*/  IMAD.X R17, RZ, RZ, UR5, P0 ;  /* 0x00000005ff117e24 */ /* 0x000fe200080e06ff */
[----:B------:R-:W5:Y:S01]  /*1b30*/  LDCU.128 UR4, c[0x0][0x3d0] ;  /* 0x00007a00ff0477ac */ /* 0x000f620008000c00 */
[----:B------:R-:W-:Y:S01]  /*1b40*/  IMAD.WIDE.U32 R14, R3, UR10, R14 ;  /* 0x0000000a030e7c25 */ /* 0x000fe2000f8e000e */
[----:B------:R-:W-:Y:S01]  /*1b50*/  LOP3.LUT R185, R184, 0x6, RZ, 0xc0, !PT ;  /* 0x00000006b8b97812 */ /* 0x000fe200078ec0ff */
[----:B------:R-:W-:Y:S01]  /*1b60*/  BSSY.RECONVERGENT B0, `(.L_x_2126) ;  /* 0x0000056000007945 */ /* 0x000fe20003800200 */
[----:B------:R-:W-:Y:S01]  /*1b70*/  LOP3.LUT R95, R201, 0x40, RZ, 0xfc, !PT ;  /* 0x00000040c95f7812 */ /* 0x000fe200078efcff */
[----:B------:R-:W-:Y:S01]  /*1b80*/  IMAD R15, R3, UR11, R15 ;  /* 0x0000000b030f7c24 */ /* 0x000fe2000f8e020f */
[----:B------:R-:W3:Y:S01]  /*1b90*/  LDCU.64 UR14, c[0x0][0x390] ;  /* 0x00007200ff0e77ac */ /* 0x000ee20008000a00 */
[----:B------:R-:W-:Y:S01]  /*1ba0*/  LOP3.LUT R94, R201, 0x80, RZ, 0xfc, !PT ;  /* 0x00000080c95e7812 */ /* 0x000fe200078efcff */
[----:B------:R-:W-:Y:S01]  /*1bb0*/  IMAD.WIDE.U32 R16, R3, UR8, R16 ;  /* 0x0000000803107c25 */ /* 0x000fe2000f8e0010 */
[----:B--2---:R-:W-:Y:S01]  /*1bc0*/  LOP3.LUT R2, R2, 0x1e00, RZ, 0xc0, !PT ;  /* 0x00001e0002027812 */ /* 0x004fe200078ec0ff */
[----:B------:R2:W-:Y:S01]  /*1bd0*/  STL [R1+0x28], R95 ;  /* 0x0000285f01007387 */ /* 0x0005e20000100800 */
[----:B------:R-:W-:Y:S01]  /*1be0*/  LOP3.LUT R93, R201, 0xc0, RZ, 0xfc, !PT ;  /* 0x000000c0c95d7812 */ /* 0x000fe200078efcff */
[----:B------:R-:W-:Y:S01]  /*1bf0*/  USHF.R.S32.HI UR40, URZ, 0x1f, UR37 ;  /* 0x0000001fff287899 */ /* 0x000fe20008011425 */
[----:B------:R-:W-:Y:S01]  /*1c00*/  LOP3.LUT R252, R252, R2, RZ, 0xfc, !PT ;  /* 0x00000002fcfc7212 */ /* 0x000fe200078efcff */
[----:B------:R2:W-:Y:S01]  /*1c10*/  STL [R1+0x24], R94 ;  /* 0x0000245e01007387 */ /* 0x0005e20000100800 */
[----:B------:R-:W-:Y:S01]  /*1c20*/  LOP3.LUT R2, R205, 0x70, RZ, 0xc0, !PT ;  /* 0x00000070cd027812 */ /* 0x000fe200078ec0ff */
[----:B------:R-:W-:Y:S01]  /*1c30*/  IMAD R17, R3, UR9, R17 ;  /* 0x0000000903117c24 */ /* 0x000fe2000f8e0211 */
[----:B------:R-:W-:Y:S01]  /*1c40*/  ISETP.GE.AND P1, PT, R5, UR20, PT ;  /* 0x0000001405007c0c */ /* 0x000fe2000bf26270 */
[----:B-----5:R-:W-:Y:S01]  /*1c50*/  IMAD R250, R248, UR4, RZ ;  /* 0x00000004f8fa7c24 */ /* 0x020fe2000f8e02ff */
[----:B------:R-:W-:Y:S01]  /*1c60*/  LEA.HI R2, R8, R2, RZ, 0x1e ;  /* 0x0000000208027211 */ /* 0x000fe200078ff0ff */
[C---:B------:R-:W-:Y:S01]  /*1c70*/  IMAD.WIDE.U32 R14, R4.reuse, UR4, R14 ;  /* 0x00000004040e7c25 */ /* 0x040fe2000f8e000e */
[----:B------:R2:W-:Y:S01]  /*1c80*/  STL [R1+0x20], R93 ;  /* 0x0000205d01007387 */ /* 0x0005e20000100800 */
[----:B------:R-:W-:Y:S01]  /*1c90*/  UMOV UR39, 0x400 ;  /* 0x0000040000277882 */ /* 0x000fe20000000000 */
[----:B------:R-:W-:Y:S01]  /*1ca0*/  USHF.L.U64.HI UR4, UR10, 0x6, UR11 ;  /* 0x000000060a047899 */ /* 0x000fe2000801020b */
[----:B------:R-:W-:Y:S01]  /*1cb0*/  IMAD R250, R4, UR5, R250 ;  /* 0x0000000504fa7c24 */ /* 0x000fe2000f8e02fa */
[----:B----4-:R-:W-:Y:S01]  /*1cc0*/  LEA R251, P2, R14, UR16, 0x1 ;  /* 0x000000100efb7c11 */ /* 0x010fe2000f8408ff */
[----:B------:R-:W-:Y:S01]  /*1cd0*/  IMAD R2, R2, UR26, R185 ;  /* 0x0000001a02027c24 */ /* 0x000fe2000f8e02b9 */
[----:B-1----:R-:W-:Y:S01]  /*1ce0*/  ULEA UR5, UR18, UR39, 0x18 ;  /* 0x0000002712057291 */ /* 0x002fe2000f8ec0ff */
[----:B------:R-:W-:Y:S01]  /*1cf0*/  IMAD.IADD R250, R15, 0x1, R250 ;  /* 0x000000010ffa7824 */ /* 0x000fe200078e02fa */
[----:B------:R-:W-:Y:S01]  /*1d00*/  UIMAD UR16, UR23, -0x40, UR31 ;  /* 0xffffffc0171078a4 */ /* 0x000fe2000f8e021f */
[----:B------:R-:W-:Y:S01]  /*1d10*/  IMAD R248, R248, UR6, RZ ;  /* 0x00000006f8f87c24 */ /* 0x000fe2000f8e02ff */
[----:B------:R-:W-:Y:S01]  /*1d20*/  IADD3 R6, P0, PT, R2, UR37, RZ ;  /* 0x0000002502067c10 */ /* 0x000fe2000ff1e0ff */
[----:B------:R-:W-:Y:S01]  /*1d30*/  IMAD.WIDE.U32 R12, R12, UR38, R10 ;  /* 0x000000260c0c7c25 */ /* 0x000fe2000f8e000a */
[----:B------:R-:W-:Y:S01]  /*1d40*/  LEA.HI.X R250, R14, UR17, R250, 0x1, P2 ;  /* 0x000000110efa7c11 */ /* 0x000fe200090f0cfa */
[----:B------:R-:W-:Y:S01]  /*1d50*/  UIMAD.WIDE.U32 UR36, UR36, 0x80, URZ ;  /* 0x00000080242478a5 */ /* 0x000fe2000f8e00ff */
[----:B------:R-:W-:Y:S01]  /*1d60*/  ISETP.GE.AND P2, PT, R3, UR20, PT ;  /* 0x0000001403007c0c */ /* 0x000fe2000bf46270 */
[----:B------:R-:W-:Y:S01]  /*1d70*/  IMAD R248, R4, UR7, R248 ;  /* 0x0000000704f87c24 */ /* 0x000fe2000f8e02f8 */
[----:B------:R-:W-:Y:S01]  /*1d80*/  LEA.HI.X.SX32 R2, R2, UR40, 0x1, P0 ;  /* 0x0000002802027c11 */ /* 0x000fe200080f0eff */
[----:B------:R-:W-:Y:S01]  /*1d90*/  IMAD.WIDE.U32 R4, R4, UR6, R16 ;  /* 0x0000000604047c25 */ /* 0x000fe2000f8e0010 */
[----:B---3--:R-:W-:Y:S01]  /*1da0*/  LEA R10, P0, R6, UR12, 0x1 ;  /* 0x0000000c060a7c11 */ /* 0x008fe2000f8008ff */
[----:B------:R-:W-:Y:S01]  /*1db0*/  USHF.L.U32 UR17, UR10, 0x5, URZ ;  /* 0x000000050a117899 */ /* 0x000fe200080006ff */
[----:B------:R-:W-:Y:S01]  /*1dc0*/  LEA R252, R252, UR5, 0x1 ;  /* 0x00000005fcfc7c11 */ /* 0x000fe2000f8e08ff */
[----:B------:R-:W-:Y:S01]  /*1dd0*/  IMAD.IADD R248, R5, 0x1, R248 ;  /* 0x0000000105f87824 */ /* 0x000fe200078e02f8 */
[----:B------:R-:W-:Y:S01]  /*1de0*/  LEA.HI.X R11, R6, UR13, R2, 0x1, P0 ;  /* 0x0000000d060b7c11 */ /* 0x000fe200080f0c02 */
[----:B------:R-:W-:Y:S01]  /*1df0*/  IMAD.U32 R14, RZ, RZ, UR19 ;  /* 0x00000013ff0e7e24 */ /* 0x000fe2000f8e00ff */
[----:B------:R-:W-:Y:S01]  /*1e00*/  LEA R249, P0, R4, UR14, 0x1 ;  /* 0x0000000e04f97c11 */ /* 0x000fe2000f8008ff */
[----:B------:R-:W-:Y:S01]  /*1e10*/  VIADD R5, R3, 0x20 ;  /* 0x0000002003057836 */ /* 0x000fe20000000000 */
[----:B------:R-:W-:Y:S01]  /*1e20*/  USHF.L.U32 UR14, UR10, 0x6, URZ ;  /* 0x000000060a0e7899 */ /* 0x000fe200080006ff */
[----:B------:R-:W-:Y:S01]  /*1e30*/  IMAD R15, R14, UR38, R13 ;  /* 0x000000260e0f7c24 */ /* 0x000fe2000f8e020d */
[----:B------:R-:W-:Y:S01]  /*1e40*/  LEA.HI.X R248, R4, UR15, R248, 0x1, P0 ;  /* 0x0000000f04f87c11 */ /* 0x000fe200080f0cf8 */
[----:B------:R-:W-:Y:S01]  /*1e50*/  USHF.L.U64.HI UR15, UR10, 0x5, UR11 ;  /* 0x000000050a0f7899 */ /* 0x000fe2000801020b */
[----:B------:R-:W-:-:S02]  /*1e60*/  ISETP.GE.AND P0, PT, R5, UR20, PT ;  /* 0x0000001405007c0c */ /* 0x000fc4000bf06270 */
[----:B------:R-:W-:Y:S01]  /*1e70*/  LOP3.LUT R6, R3, UR36, RZ, 0xfc, !PT ;  /* 0x0000002403067c12 */ /* 0x000fe2000f8efcff */
[----:B--2---:R-:W-:Y:S10]  /*1e80*/  @P2 BRA `(.L_x_2127) ;  /* 0x00000000008c2947 */ /* 0x004ff40003800000 */
        /* <DEDUP_REMOVED lines=35> */
.L_x_2127:
[----:B------:R-:W-:Y:S05]  /*20c0*/  BSYNC.RECONVERGENT B0 ;  /* 0x0000000000007941 */ /* 0x000fea0003800200 */
.L_x_2126:
        /* <DEDUP_REMOVED lines=42> */
.L_x_2129:
[----:B------:R-:W-:Y:S05]  /*2370*/  BSYNC.RECONVERGENT B0 ;  /* 0x0000000000007941 */ /* 0x000fea0003800200 */
.L_x_2128:
        /* <DEDUP_REMOVED lines=41> */
.L_x_2131:
[----:B------:R-:W-:Y:S05]  /*2610*/  BSYNC.RECONVERGENT B0 ;  /* 0x0000000000007941 */ /* 0x000fea0003800200 */
.L_x_2130:
        /* <DEDUP_REMOVED lines=40> */
.L_x_2133:
[----:B------:R-:W-:Y:S05]  /*28a0*/  BSYNC.RECONVERGENT B0 ;  /* 0x0000000000007941 */ /* 0x000fea0003800200 */
.L_x_2132:
        /* <DEDUP_REMOVED lines=34> */
.L_x_2135:
[----:B------:R-:W-:Y:S05]  /*2ad0*/  BSYNC.RECONVERGENT B0 ;  /* 0x0000000000007941 */ /* 0x000fea0003800200 */
.L_x_2134:
        /* <DEDUP_REMOVED lines=33> */
.L_x_2137:
[----:B------:R-:W-:Y:S05]  /*2cf0*/  BSYNC.RECONVERGENT B0 ;  /* 0x0000000000007941 */ /* 0x000fea0003800200 */
.L_x_2136:
[----:B------:R-:W5:Y:S01]  /*2d00*/  S2R R9, SR_CTAID.X ;  /* 0x0000000000097919 */ /* 0x000f620000002500 */
[----:B------:R-:W-:Y:S01]  /*2d10*/  USHF.L.U32 UR33, UR33, 0x5, URZ ;  /* 0x0000000521217899 */ /* 0x000fe200080006ff */
[----:B------:R-:W-:Y:S01]  /*2d20*/  IMAD.SHL.U32 R202, R203, 0x20, RZ ;  /* 0x00000020cbca7824 */ /* 0x000fe200078e00ff */
[----:B------:R-:W-:Y:S01]  /*2d30*/  UIMAD.WIDE.U32 UR12, UR19, UR23, URZ ;  /* 0x00000017130c72a5 */ /* 0x000fe2000f8e00ff */
[----:B------:R-:W0:Y:S01]  /*2d40*/  LDGDEPBAR ;  /* 0x00000000000079af */ /* 0x000e220000000000 */
[----:B------:R-:W-:Y:S01]  /*2d50*/  UIMAD UR6, UR18, UR23, URZ ;  /* 0x00000017120672a4 */ /* 0x000fe2000f8e02ff */
[----:B------:R-:W-:Y:S01]  /*2d60*/  SHF.R.U32.HI R4, RZ, 0x5, R203 ;  /* 0x00000005ff047819 */ /* 0x000fe200000116cb */
[----:B------:R-:W-:Y:S01]  /*2d70*/  UIADD3 UR27, UPT, UPT, UR31, UR27, -UR32 ;  /* 0x0000001b1f1b7290 */ /* 0x000fe2000fffe820 */
[----:B------:R-:W-:Y:S01]  /*2d80*/  IADD3 R2, P1, P0, R7, UR33, R8 ;  /* 0x0000002107027c10 */ /* 0x000fe2000f83e008 */
[----:B------:R-:W-:Y:S01]  /*2d90*/  IMAD.SHL.U32 R8, R203, 0x40, RZ ;  /* 0x00000040cb087824 */ /* 0x000fe200078e00ff */
[----:B------:R-:W-:Y:S01]  /*2da0*/  USHF.R.S32.HI UR33, URZ, 0x1f, UR33 ;  /* 0x0000001fff217899 */ /* 0x000fe20008011421 */
[----:B------:R-:W-:Y:S01]  /*2db0*/  LOP3.LUT R202, R202, 0x7c00, RZ, 0xc0, !PT ;  /* 0x00007c00caca7812 */ /* 0x000fe200078ec0ff */
[----:B------:R-:W-:Y:S01]  /*2dc0*/  UIADD3 UR6, UPT, UPT, UR13, UR6, URZ ;  /* 0x000000060d067290 */ /* 0x000fe2000fffe0ff */
[----:B------:R-:W-:Y:S01]  /*2dd0*/  LOP3.LUT R164, R205, 0x8, RZ, 0xc0, !PT ;  /* 0x00000008cda47812 */ /* 0x000fe200078ec0ff */
[----:B------:R-:W-:Y:S01]  /*2de0*/  BSSY.RECONVERGENT B0, `(.L_x_2138) ;  /* 0x000002d000007945 */ /* 0x000fe20003800200 */
[----:B------:R-:W-:-:S02]  /*2df0*/  LOP3.LUT R3, R201, 0x1c0, R8, 0xf8, !PT ;  /* 0x000001c0c9037812 */ /* 0x000fc400078ef808 */
[----:B------:R-:W-:Y:S02]  /*2e00*/  IADD3.X R0, PT, PT, R0, UR33, RZ, P1, P0 ;  /* 0x0000002100007c10 */ /* 0x000fe40008fe04ff */
[----:B------:R-:W-:Y:S02]  /*2e10*/  LOP3.LUT R32, R205, 0x1f0, RZ, 0xc0, !PT ;  /* 0x000001f0cd207812 */ /* 0x000fe400078ec0ff */
[----:B------:R-:W-:Y:S02]  /*2e20*/  LOP3.LUT R33, R202, 0x200, R8, 0xf8, !PT ;  /* 0x00000200ca217812 */ /* 0x000fe400078ef808 */
[----:B------:R-:W-:Y:S01]  /*2e30*/  LOP3.LUT R164, R3, R164, RZ, 0x3c, !PT ;  /* 0x000000a403a47212 */ /* 0x000fe200078e3cff */
[----:B------:R-:W-:-:S04]  /*2e40*/  DEPBAR.LE SB0, 0x0 ;  /* 0x000080000000791a */ /* 0x000fc80000000000 */
[----:B-----5:R-:W-:Y:S01]  /*2e50*/  IMAD R9, R9, 0x8, R4 ;  /* 0x0000000809097824 */ /* 0x020fe200078e0204 */
[----:B------:R-:W-:Y:S06]  /*2e60*/  BAR.SYNC.DEFER_BLOCKING 0x0 ;  /* 0x0000000000007b1d */ /* 0x000fec0000010000 */
[----:B------:R-:W-:Y:S05]  /*2e70*/  @P6 BRA `(.L_x_2139) ;  /* 0x00000000007c6947 */ /* 0x000fea0003800000 */
[----:B------:R-:W5:Y:S01]  /*2e80*/  LDCU UR7, c[0x0][0x440] ;  /* 0x00008800ff0777ac */ /* 0x000f620008000800 */
[----:B------:R-:W-:Y:S02]  /*2e90*/  IMAD.U32 R6, RZ, RZ, UR12 ;  /* 0x0000000cff067e24 */ /* 0x000fe4000f8e00ff */
[----:B------:R-:W-:Y:S02]  /*2ea0*/  IMAD.U32 R4, RZ, RZ, UR6 ;  /* 0x00000006ff047e24 */ /* 0x000fe4000f8e00ff */
[----:B------:R-:W-:Y:S01]  /*2eb0*/  IMAD.U32 R7, RZ, RZ, UR13 ;  /* 0x0000000dff077e24 */ /* 0x000fe2000f8e00ff */
[----:B-1----:R-:W-:-:S04]  /*2ec0*/  LEA R12, P4, R6, R249, 0x1 ;  /* 0x000000f9060c7211 */ /* 0x002fc800078808ff */
        /* <DEDUP_REMOVED lines=26> */
.L_x_2139:
[----:B------:R1:W-:Y:S04]  /*3070*/  STS.128 [R252+0x18000], RZ ;  /* 0x018000fffc007388 */ /* 0x0003e80000000c00 */
[----:B------:R1:W-:Y:S04]  /*3080*/  STS.128 [R252+0x1a000], RZ ;  /* 0x01a000fffc007388 */ /* 0x0003e80000000c00 */
[----:B------:R1:W-:Y:S04]  /*3090*/  STS.128 [R252+0x1c000], RZ ;  /* 0x01c000fffc007388 */ /* 0x0003e80000000c00 */
[----:B------:R1:W-:Y:S02]  /*30a0*/  STS.128 [R252+0x1e000], RZ ;  /* 0x01e000fffc007388 */ /* 0x0003e40000000c00 */
.L_x_2140:
[----:B------:R-:W-:Y:S05]  /*30b0*/  BSYNC.RECONVERGENT B0 ;  /* 0x0000000000007941 */ /* 0x000fea0003800200 */
.L_x_2138:
        /* <DEDUP_REMOVED lines=44> */
.L_x_2142:
[----:B------:R-:W-:Y:S05]  /*3380*/  BSYNC.RECONVERGENT B0 ;  /* 0x0000000000007941 */ /* 0x000fea0003800200 */
.L_x_2141:
[----:B------:R-:W-:Y:S01]  /*3390*/  LDSM.16.M88.4 R76, [R92] ;  /* 0x000000005c4c783b */ /* 0x000fe20000000200 */
[----:B------:R-:W-:Y:S01]  /*33a0*/  IMAD.MOV.U32 R224, RZ, RZ, 0x20 ;  /* 0x00000020ffe07424 */ /* 0x000fe200078e00ff */
[----:B------:R-:W-:Y:S01]  /*33b0*/  LOP3.LUT P0, R34, R203, 0x2, RZ, 0xc0, !PT ;  /* 0x00000002cb227812 */ /* 0x000fe2000780c0ff */
[----:B------:R-:W-:Y:S01]  /*33c0*/  VIADD R35, R31, UR5 ;  /* 0x000000051f237c36 */ /* 0x000fe20008000000 */
[----:B------:R-:W5:Y:S01]  /*33d0*/  LDSM.16.M88.4 R48, [R31+UR5+0x10000] ;  /* 0x010000051f30783b */ /* 0x000f620008000200 */
[----:B-1----:R-:W-:Y:S01]  /*33e0*/  LOP3.LUT R12, R203, 0x4, RZ, 0xc0, !PT ;  /* 0x00000004cb0c7812 */ /* 0x002fe200078ec0ff */
[----:B------:R-:W-:Y:S01]  /*33f0*/  IMAD.MOV.U32 R186, RZ, RZ, 0x40 ;  /* 0x00000040ffba7424 */ /* 0x000fe200078e00ff */
[----:B------:R-:W-:Y:S01]  /*3400*/  SEL R24, R224, 0xffffffe0, !P0 ;  /* 0xffffffe0e0187807 */ /* 0x000fe20004000000 */
[----:B------:R-:W1:Y:S01]  /*3410*/  LDSM.16.M88.4 R40, [R31+UR5+0x10800] ;  /* 0x010800051f28783b */ /* 0x000e620008000200 */
[----:B------:R-:W-:Y:S01]  /*3420*/  ISETP.NE.AND P0, PT, R12, RZ, PT ;  /* 0x000000ff0c00720c */ /* 0x000fe20003f05270 */
[----:B------:R-:W-:Y:S01]  /*3430*/  UISETP.GT.U32.AND UP0, UPT, UR23, UR21, UPT ;  /* 0x000000151700728c */ /* 0x000fe2000bf04070 */
[----:B------:R-:W-:Y:S01]  /*3440*/  MOV R246, UR27 ;  /* 0x0000001b00f67c02 */ /* 0x000fe20008000f00 */
[----:B------:R-:W1:Y:S01]  /*3450*/  LDSM.16.M88.4 R20, [R31+UR5+0x11000] ;  /* 0x011000051f14783b */ /* 0x000e620008000200 */
[--C-:B------:R-:W-:Y:S01]  /*3460*/  IMAD.IADD R30, R92, 0x1, R24.reuse ;  /* 0x000000015c1e7824 */ /* 0x100fe200078e0218 */
[----:B------:R-:W-:Y:S01]  /*3470*/  SEL R186, R186, 0xffffffc0, !P0 ;  /* 0xffffffc0baba7807 */ /* 0x000fe20004000000 */
[C---:B------:R-:W-:Y:S01]  /*3480*/  IMAD.IADD R26, R35.reuse, 0x1, R24 ;  /* 0x00000001231a7824 */ /* 0x040fe200078e0218 */
[----:B------:R-:W1:Y:S01]  /*3490*/  LDSM.16.M88.4 R4, [R31+UR5+0x11800] ;  /* 0x011800051f04783b */ /* 0x000e620008000200 */
[----:B------:R-:W-:Y:S01]  /*34a0*/  IMAD.U32 R247, RZ, RZ, UR25 ;  /* 0x00000019fff77e24 */ /* 0x000fe2000f8e00ff */
[----:B------:R-:W-:Y:S01]  /*34b0*/  IADD3 R29, PT, PT, R92, R186, RZ ;  /* 0x000000ba5c1d7210 */ /* 0x000fe20007ffe0ff */
[----:B------:R-:W-:Y:S01]  /*34c0*/  IMAD.IADD R28, R35, 0x1, R186 ;  /* 0x00000001231c7824 */ /* 0x000fe200078e02ba */
[----:B------:R-:W-:Y:S01]  /*34d0*/  LDSM.16.M88.4 R56, [R30] ;  /* 0x000000001e38783b */ /* 0x000fe20000000200 */
[----:B------:R-:W-:Y:S01]  /*34e0*/  IMAD.U32 R245, RZ, RZ, UR31 ;  /* 0x0000001ffff57e24 */ /* 0x000fe2000f8e00ff */
[----:B------:R-:W1:Y:S01]  /*34f0*/  LDCU.U8 UR6, c[0x0][0x4f8] ;  /* 0x00009f00ff0677ac */ /* 0x000e620008000000 */
[C---:B------:R-:W-:Y:S01]  /*3500*/  IMAD.IADD R27, R24.reuse, 0x1, R29 ;  /* 0x00000001181b7824 */ /* 0x040fe200078e021d */
[----:B------:R-:W1:Y:S01]  /*3510*/  LDSM.16.M88.4 R68, [R26+0x10000] ;  /* 0x010000001a44783b */ /* 0x000e620000000200 */
[----:B------:R-:W-:-:S03]  /*3520*/  IMAD.IADD R25, R24, 0x1, R28 ;  /* 0x0000000118197824 */ /* 0x000fc600078e021c */
[----:B------:R-:W1:Y:S04]  /*3530*/  LDSM.16.M88.4 R64, [R26+0x10800] ;  /* 0x010800001a40783b */ /* 0x000e680000000200 */
[----:B------:R-:W1:Y:S04]  /*3540*/  LDSM.16.M88.4 R72, [R26+0x11000] ;  /* 0x011000001a48783b */ /* 0x000e680000000200 */
[----:B----4-:R-:W-:Y:S04]  /*3550*/  LDSM.16.M88.4 R12, [R29] ;  /* 0x000000001d0c783b */ /* 0x010fe80000000200 */
[----:B------:R-:W4:Y:S01]  /*3560*/  LDSM.16.M88.4 R60, [R26+0x11800] ;  /* 0x011800001a3c783b */ /* 0x000f220000000200 */
[C---:B-----5:R-:W-:Y:S03]  /*3570*/  HMMA.16816.F32 R52, R76.reuse, R48, RZ ;  /* 0x000000304c34723c */ /* 0x060fe600000018ff */
[----:B--23--:R-:W2:Y:S04]  /*3580*/  LDSM.16.M88.4 R16, [R28+0x10000] ;  /* 0x010000001c10783b */ /* 0x00cea80000000200 */
[----:B------:R-:W-:Y:S01]  /*3590*/  LDSM.16.M88.4 R88, [R25+0x11800] ;  /* 0x011800001958783b */ /* 0x000fe20000000200 */
[C---:B-1----:R-:W-:Y:S03]  /*35a0*/  HMMA.16816.F32 R44, R76.reuse, R40, RZ ;  /* 0x000000284c2c723c */ /* 0x042fe600000018ff */
[----:B------:R-:W-:Y:S04]  /*35b0*/  LDSM.16.M88.4 R84, [R31+UR5+0x12800] ;  /* 0x012800051f54783b */ /* 0x000fe80008000200 */
[----:B------:R-:W0:Y:S01]  /*35c0*/  LDGDEPBAR ;  /* 0x00000000000079af */ /* 0x000e220000000000 */
[C---:B------:R-:W-:Y:S08]  /*35d0*/  HMMA.16816.F32 R36, R76.reuse, R20, RZ ;  /* 0x000000144c24723c */ /* 0x040ff000000018ff */
        /* <DEDUP_REMOVED lines=11> */
[----:B------:R-:W5:Y:S07]  /*3690*/  LDSM.16.M88.4 R64, [R28+0x11800] ;  /* 0x011800001c40783b */ /* 0x000f6e0000000200 */
[C---:B------:R-:W-:Y:S08]  /*36a0*/  HMMA.16816.F32 R36, R56.reuse, R72, R36 ;  /* 0x000000483824723c */ /* 0x040ff00000001824 */
[C---:B------:R-:W-:Y:S01]  /*36b0*/  HMMA.16816.F32 R20, R56.reuse, R74, R20 ;  /* 0x0000004a3814723c */ /* 0x040fe20000001814 */
[----:B------:R-:W-:Y:S07]  /*36c0*/  LDSM.16.M88.4 R72, [R31+UR5+0x13000] ;  /* 0x013000051f48783b */ /* 0x000fee0008000200 */
[C---:B----4-:R-:W-:Y:S08]  /*36d0*/  HMMA.16816.F32 R80, R56.reuse, R60, R80 ;  /* 0x0000003c3850723c */ /* 0x050ff00000001850 */
        /* <DEDUP_REMOVED lines=12> */
[C---:B-----5:R-:W-:Y:S08]  /*37a0*/  HMMA.16816.F32 R80, R12.reuse, R64, R80 ;  /* 0x000000400c50723c */ /* 0x060ff00000001850 */
        /* <DEDUP_REMOVED lines=149> */
[C---:B--2---:R-:W-:Y:S08]  /*4100*/  HMMA.16816.F32 R36, R60.reuse, R56, R36 ;  /* 0x000000383c24723c */ /* 0x044ff00000001824 */
[C---:B------:R-:W-:Y:S08]  /*4110*/  HMMA.16816.F32 R44, R60.reuse, R64, R44 ;  /* 0x000000403c2c723c */ /* 0x040ff0000000182c */
[----:B------:R-:W-:Y:S01]  /*4120*/  HMMA.16816.F32 R40, R60, R66, R40 ;  /* 0x000000423c28723c */ /* 0x000fe20000001828 */
[----:B----4-:R-:W-:-:S04]  /*4130*/  IMAD.U32 R25, RZ, RZ, UR23 ;  /* 0x00000017ff197e24 */ /* 0x010fc8000f8e00ff */
[----:B------:R-:W-:-:S03]  /*4140*/  IMAD R25, R25, 0x40, R185 ;  /* 0x0000004019197824 */ /* 0x000fc600078e02b9 */
[C---:B------:R-:W-:Y:S08]  /*4150*/  HMMA.16816.F32 R20, R60.reuse, R58, R20 ;  /* 0x0000003a3c14723c */ /* 0x040ff00000001814 */
[C---:B---3--:R-:W-:Y:S08]  /*4160*/  HMMA.16816.F32 R80, R60.reuse, R12, R80 ;  /* 0x0000000c3c50723c */ /* 0x048ff00000001850 */
[----:B------:R-:W-:Y:S08]  /*4170*/  HMMA.16816.F32 R76, R60, R14, R76 ;  /* 0x0000000e3c4c723c */ /* 0x000ff0000000184c */
[----:B-1----:R-:W-:Y:S01]  /*4180*/  HMMA.16816.F32 R36, R68, R4, R36 ;  /* 0x000000044424723c */ /* 0x002fe20000001824 */
[----:B------:R-:W-:Y:S01]  /*4190*/  SHF.R.U32.HI R4, RZ, 0x2, R203 ;  /* 0x00000002ff047819 */ /* 0x000fe200000116cb */
[----:B------:R-:W-:-:S03]  /*41a0*/  VIADD R5, R25, 0x8 ;  /* 0x0000000819057836 */ /* 0x000fc60000000000 */
[----:B------:R-:W-:-:S03]  /*41b0*/  LOP3.LUT R4, R4, 0x7, RZ, 0xc0, !PT ;  /* 0x0000000704047812 */ /* 0x000fc600078ec0ff */
[C---:B------:R-:W-:Y:S01]  /*41c0*/  HMMA.16816.F32 R52, R68.reuse, R84, R52 ;  /* 0x000000544434723c */ /* 0x040fe20000001834 */
[----:B------:R-:W-:Y:S02]  /*41d0*/  IADD3 R32, PT, PT, R4, UR30, R32 ;  /* 0x0000001e04207c10 */ /* 0x000fe4000fffe020 */
[----:B------:R-:W-:Y:S02]  /*41e0*/  IADD3 R4, PT, PT, R25, 0x1, RZ ;  /* 0x0000000119047810 */ /* 0x000fe40007ffe0ff */
[C---:B------:R-:W-:Y:S02]  /*41f0*/  IADD3 R246, PT, PT, R32.reuse, 0x1, R246 ;  /* 0x0000000120f67810 */ /* 0x040fe40007ffe0f6 */
[----:B------:R-:W-:Y:S01]  /*4200*/  IADD3 R247, PT, PT, R32, UR31, -R247 ;  /* 0x0000001f20f77c10 */ /* 0x000fe2000fffe8f7 */
[----:B------:R-:W-:Y:S01]  /*4210*/  HMMA.16816.F32 R48, R68, R86, R48 ;  /* 0x000000564430723c */ /* 0x000fe20000001830 */
[C---:B------:R-:W-:Y:S02]  /*4220*/  VIADDMNMX R245, R246.reuse, 0x8, R245, PT ;  /* 0x00000008f6f57846 */ /* 0x040fe400038001f5 */
[----:B------:R-:W-:Y:S01]  /*4230*/  VIMNMX R246, PT, PT, R246, UR31, PT ;  /* 0x0000001ff6f67c48 */ /* 0x000fe2000bfe0100 */
[C---:B------:R-:W-:Y:S01]  /*4240*/  VIADD R26, R247.reuse, 0x8 ;  /* 0x00000008f71a7836 */ /* 0x040fe20000000000 */
[----:B------:R-:W-:Y:S01]  /*4250*/  BAR.SYNC.DEFER_BLOCKING 0x0 ;  /* 0x0000000000007b1d */ /* 0x000fe20000010000 */
[----:B------:R-:W-:-:S02]  /*4260*/  ISETP.GT.AND P6, PT, R247, R4, PT ;  /* 0x00000004f700720c */ /* 0x000fc40003fc4270 */
[----:B------:R-:W-:Y:S01]  /*4270*/  HMMA.16816.F32 R44, R68, R72, R44 ;  /* 0x00000048442c723c */ /* 0x000fe2000000182c */
[----:B------:R-:W-:-:S07]  /*4280*/  ISETP.GE.AND P5, PT, R4, R246, PT ;  /* 0x000000f60400720c */ /* 0x000fce0003fa6270 */
[C---:B------:R-:W-:Y:S08]  /*4290*/  HMMA.16816.F32 R40, R68.reuse, R74, R40 ;  /* 0x0000004a4428723c */ /* 0x040ff00000001828 */
[C---:B------:R-:W-:Y:S08]  /*42a0*/  HMMA.16816.F32 R20, R68.reuse, R6, R20 ;  /* 0x000000064414723c */ /* 0x040ff00000001814 */
[C---:B-----5:R-:W-:Y:S08]  /*42b0*/  HMMA.16816.F32 R80, R68.reuse, R16, R80 ;  /* 0x000000104450723c */ /* 0x060ff00000001850 */
[----:B------:R-:W-:Y:S01]  /*42c0*/  HMMA.16816.F32 R76, R68, R18, R76 ;  /* 0x00000012444c723c */ /* 0x000fe2000000184c */
[----:B------:R-:W-:-:S04]  /*42d0*/  NOP ;  /* 0x0000000000007918 */ /* 0x000fc80000000000 */
[----:B------:R-:W-:-:S15]  /*42e0*/  BRA.U !UP0, `(.L_x_2143) ;  /* 0x0000000108f47547 */ /* 0x000fde000b800000 */
        /* <DEDUP_REMOVED lines=61> */
.L_x_2143:
[----:B------:R-:W-:Y:S01]  /*46c0*/  ISETP.GT.AND P1, PT, R26, R4, PT ;  /* 0x000000041a00720c */ /* 0x000fe20003f24270 */
[C---:B------:R-:W-:Y:S01]  /*46d0*/  VIADD R6, R25.reuse, 0x18 ;  /* 0x0000001819067836 */ /* 0x040fe20000000000 */
[----:B------:R-:W-:Y:S01]  /*46e0*/  ISETP.GE.AND P0, PT, R4, R245, PT ;  /* 0x000000f50400720c */ /* 0x000fe20003f06270 */
[----:B------:R-:W-:Y:S01]  /*46f0*/  VIADD R4, R25, 0x9 ;  /* 0x0000000919047836 */ /* 0x000fe20000000000 */
[-C--:B------:R-:W-:Y:S01]  /*4700*/  ISETP.GT.AND P3, PT, R247, R5.reuse, PT ;  /* 0x00000005f700720c */ /* 0x080fe20003f64270 */
[----:B------:R-:W-:Y:S01]  /*4710*/  IMAD.WIDE.U32 R110, R9, -0x326172a9, RZ ;  /* 0xcd9e8d57096e7825 */ /* 0x000fe200078e00ff */
[----:B-1----:R-:W-:Y:S01]  /*4720*/  FSEL R18, R53, -INF , !P6 ;  /* 0xff80000035127808 */ /* 0x002fe20007000000 */
[----:B------:R-:W-:Y:S01]  /*4730*/  UIADD3 UR4, UPT, UPT, UR35, -0x4498517b, URZ ;  /* 0xbb67ae8523047890 */ /* 0x000fe2000fffe0ff */
[----:B------:R-:W-:Y:S01]  /*4740*/  FSEL R14, R55, -INF , !P1 ;  /* 0xff800000370e7808 */ /* 0x000fe20004800000 */
[----:B------:R-:W-:Y:S01]  /*4750*/  IMAD.WIDE.U32 R134, R2, -0x2daee0ad, RZ ;  /* 0xd2511f5302867825 */ /* 0x000fe200078e00ff */
[----:B------:R-:W-:Y:S01]  /*4760*/  ISETP.GT.AND P6, PT, R26, R5, PT ;  /* 0x000000051a00720c */ /* 0x000fe20003fc4270 */
[----:B------:R-:W-:Y:S01]  /*4770*/  USHF.L.U32 UR27, UR23, 0x1, URZ ;  /* 0x00000001171b7899 */ /* 0x000fe200080006ff */
[----:B------:R-:W-:Y:S01]  /*4780*/  FSEL R18, R18, -INF , !P5 ;  /* 0xff80000012127808 */ /* 0x000fe20006800000 */
[----:B------:R-:W1:Y:S01]  /*4790*/  LDCU UR30, c[0x0][0x45c] ;  /* 0x00008b80ff1e77ac */ /* 0x000e620008000800 */
[----:B------:R-:W-:Y:S01]  /*47a0*/  FSEL R14, R14, -INF , !P0 ;  /* 0xff8000000e0e7808 */ /* 0x000fe20004000000 */
[----:B------:R-:W-:Y:S01]  /*47b0*/  STL.64 [R1+0x10], R134 ;  /* 0x0000108601007387 */ /* 0x000fe20000100a00 */
[----:B------:R-:W-:Y:S01]  /*47c0*/  FSEL R17, R48, -INF , !P3 ;  /* 0xff80000030117808 */ /* 0x000fe20005800000 */
[----:B------:R-:W-:Y:S01]  /*47d0*/  IMAD.U32 R48, RZ, RZ, UR27 ;  /* 0x0000001bff307e24 */ /* 0x000fe2000f8e00ff */
[----:B------:R-:W-:Y:S01]  /*47e0*/  ISETP.GT.AND P5, PT, R247, R4, PT ;  /* 0x00000004f700720c */ /* 0x000fe20003fa4270 */
[----:B------:R-:W-:Y:S01]  /*47f0*/  UIADD3 UR25, UPT, UPT, UR34, -0x61c88647, URZ ;  /* 0x9e3779b922197890 */ /* 0x000fe2000fffe0ff */
[----:B------:R-:W-:Y:S01]  /*4800*/  ISETP.GE.AND P1, PT, R4, R246, PT ;  /* 0x000000f60400720c */ /* 0x000fe20003f26270 */
[----:B------:R-:W-:Y:S01]  /*4810*/  UIADD3 UR19, UPT, UPT, UR34, 0x3c6ef372, URZ ;  /* 0x3c6ef37222137890 */ /* 0x000fe2000fffe0ff */
[----:B------:R-:W-:Y:S01]  /*4820*/  ISETP.GT.AND P0, PT, R26, R4, PT ;  /* 0x000000041a00720c */ /* 0x000fe20003f04270 */
[----:B------:R-:W-:Y:S01]  /*4830*/  UIADD3 UR18, UPT, UPT, UR35, 0x76cf5d0a, URZ ;  /* 0x76cf5d0a23127890 */ /* 0x000fe2000fffe0ff */
[-C--:B------:R-:W-:Y:S01]  /*4840*/  ISETP.GE.AND P3, PT, R4, R245.reuse, PT ;  /* 0x000000f50400720c */ /* 0x080fe20003f66270 */
[----:B------:R-:W-:Y:S01]  /*4850*/  VIADD R4, R25, 0x10 ;  /* 0x0000001019047836 */ /* 0x000fe20000000000 */
[C---:B------:R-:W-:Y:S01]  /*4860*/  ISETP.GE.AND P2, PT, R5.reuse, R246, PT ;  /* 0x000000f60500720c */ /* 0x040fe20003f46270 */
[----:B------:R-:W-:Y:S01]  /*4870*/  UIADD3 UR16, UPT, UPT, UR35, 0x32370b8f, URZ ;  /* 0x32370b8f23107890 */ /* 0x000fe2000fffe0ff */
[-C--:B------:R-:W-:Y:S01]  /*4880*/  ISETP.GE.AND P4, PT, R5, R245.reuse, PT ;  /* 0x000000f50500720c */ /* 0x080fe20003f86270 */
[----:B------:R-:W-:Y:S01]  /*4890*/  VIADD R5, R25, 0x11 ;  /* 0x0000001119057836 */ /* 0x000fe20000000000 */
[----:B------:R-:W-:Y:S01]  /*48a0*/  FSEL R15, R50, -INF , !P6 ;  /* 0xff800000320f7808 */ /* 0x000fe20007000000 */
[----:B------:R-:W-:Y:S01]  /*48b0*/  UIADD3 UR17, UPT, UPT, UR34, -0x255992d5, URZ ;  /* 0xdaa66d2b22117890 */ /* 0x000fe2000fffe0ff */
[----:B------:R-:W-:Y:S01]  /*48c0*/  FSEL R17, R17, -INF , !P2 ;  /* 0xff80000011117808 */ /* 0x000fe20005000000 */
[----:B------:R-:W-:Y:S01]  /*48d0*/  UIADD3 UR15, UPT, UPT, UR34, 0x78dde6e4, URZ ;  /* 0x78dde6e4220f7890 */ /* 0x000fe2000fffe0ff */
[----:B------:R-:W-:Y:S01]  /*48e0*/  FSEL R19, R49, -INF , !P5 ;  /* 0xff80000031137808 */ /* 0x000fe20006800000 */
[----:B------:R-:W-:Y:S01]  /*48f0*/  UIADD3 UR14, UPT, UPT, UR35, -0x126145ec, URZ ;  /* 0xed9eba14230e7890 */ /* 0x000fe2000fffe0ff */
[----:B------:R-:W-:Y:S01]  /*4900*/  FSEL R15, R15, -INF , !P4 ;  /* 0xff8000000f0f7808 */ /* 0x000fe20006000000 */
[----:B------:R-:W-:Y:S01]  /*4910*/  UIADD3 UR12, UPT, UPT, UR35, -0x56f99767, URZ ;  /* 0xa9066899230c7890 */ /* 0x000fe2000fffe0ff */
[----:B------:R-:W-:Y:S01]  /*4920*/  ISETP.GT.AND P6, PT, R247, R4, PT ;  /* 0x00000004f700720c */ /* 0x000fe20003fc4270 */
[----:B------:R-:W-:Y:S01]  /*4930*/  UIADD3 UR7, UPT, UPT, UR34, -0x4ab325aa, URZ ;  /* 0xb54cda5622077890 */ /* 0x000fe2000fffe0ff */
[----:B------:R-:W-:Y:S01]  /*4940*/  ISETP.GE.AND P2, PT, R4, R246, PT ;  /* 0x000000f60400720c */ /* 0x000fe20003f46270 */
[----:B------:R-:W-:Y:S01]  /*4950*/  UIADD3 UR13, UPT, UPT, UR34, 0x1715609d, URZ ;  /* 0x1715609d220d7890 */ /* 0x000fe2000fffe0ff */
[----:B------:R-:W-:Y:S01]  /*4960*/  ISETP.GT.AND P5, PT, R26, R4, PT ;  /* 0x000000041a00720c */ /* 0x000fe20003fa4270 */
[----:B------:R-:W-:Y:S01]  /*4970*/  UIADD3 UR27, UPT, UPT, UR27, 0x1, URZ ;  /* 0x000000011b1b7890 */ /* 0x000fe2000fffe0ff */
[----:B------:R-:W-:Y:S01]  /*4980*/  ISETP.GE.AND P4, PT, R4, R245, PT ;  /* 0x000000f50400720c */ /* 0x000fe20003f86270 */
[----:B------:R-:W-:Y:S01]  /*4990*/  USHF.L.U32 UR26, UR26, 0x3, URZ ;  /* 0x000000031a1a7899 */ /* 0x000fe200080006ff */
[----:B------:R-:W-:Y:S01]  /*49a0*/  FSEL R4, R51, -INF , !P0 ;  /* 0xff80000033047808 */ /* 0x000fe20004000000 */
[----:B------:R-:W-:Y:S01]  /*49b0*/  UISETP.GT.U32.AND UP0, UPT, UR23, UR21, UPT ;  /* 0x000000151700728c */ /* 0x000fe2000bf04070 */
[----:B------:R-:W-:-:S02]  /*49c0*/  FSEL R19, R19, -INF , !P1 ;  /* 0xff80000013137808 */ /* 0x000fc40004800000 */
[----:B------:R-:W-:Y:S02]  /*49d0*/  FSEL R4, R4, -INF , !P3 ;  /* 0xff80000004047808 */ /* 0x000fe40005800000 */
[----:B------:R-:W-:Y:S02]  /*49e0*/  FSEL R44, R44, -INF , !P6 ;  /* 0xff8000002c2c7808 */ /* 0x000fe40007000000 */
[-C--:B------:R-:W-:Y:S02]  /*49f0*/  ISETP.GT.AND P1, PT, R247, R5.reuse, PT ;  /* 0x00000005f700720c */ /* 0x080fe40003f24270 */
[----:B------:R-:W-:Y:S02]  /*4a00*/  ISETP.GT.AND P3, PT, R26, R5, PT ;  /* 0x000000051a00720c */ /* 0x000fe40003f64270 */
[----:B------:R-:W-:Y:S02]  /*4a10*/  FSEL R12, R46, -INF , !P5 ;  /* 0xff8000002e0c7808 */ /* 0x000fe40006800000 */
[----:B------:R-:W-:-:S02]  /*4a20*/  ISETP.GE.AND P0, PT, R5, R246, PT ;  /* 0x000000f60500720c */ /* 0x000fc40003f06270 */
[----:B------:R-:W-:Y:S01]  /*4a30*/  ISETP.GE.AND P6, PT, R5, R245, PT ;  /* 0x000000f50500720c */ /* 0x000fe20003fc6270 */
[----:B------:R-:W-:Y:S01]  /*4a40*/  VIADD R5, R25, 0x19 ;  /* 0x0000001919057836 */ /* 0x000fe20000000000 */
[----:B------:R-:W-:Y:S02]  /*4a50*/  FSEL R46, R44, -INF , !P2 ;  /* 0xff8000002c2e7808 */ /* 0x000fe40005000000 */
[----:B------:R-:W-:Y:S02]  /*4a60*/  ISETP.GT.AND P5, PT, R247, R6, PT ;  /* 0x00000006f700720c */ /* 0x000fe40003fa4270 */
[----:B------:R-:W-:Y:S02]  /*4a70*/  FSEL R44, R45, -INF , !P1 ;  /* 0xff8000002d2c7808 */ /* 0x000fe40004800000 */
[----:B------:R-:W-:Y:S01]  /*4a80*/  FSEL R7, R47, -INF , !P3 ;  /* 0xff8000002f077808 */ /* 0x000fe20005800000 */
[----:B------:R-:W-:Y:S01]  /*4a90*/  VIADD R47, R25, 0x30 ;  /* 0x00000030192f7836 */ /* 0x000fe20000000000 */
[----:B------:R-:W-:-:S02]  /*4aa0*/  FSEL R12, R12, -INF , !P4 ;  /* 0xff8000000c0c7808 */ /* 0x000fc40006000000 */
[----:B------:R-:W-:Y:S02]  /*4ab0*/  ISETP.GT.AND P4, PT, R26, R6, PT ;  /* 0x000000061a00720c */ /* 0x000fe40003f84270 */
[----:B------:R-:W-:Y:S02]  /*4ac0*/  FSEL R44, R44, -INF , !P0 ;  /* 0xff8000002c2c7808 */ /* 0x000fe40004000000 */
[----:B------:R-:W-:Y:S02]  /*4ad0*/  FSEL R7, R7, -INF , !P6 ;  /* 0xff80000007077808 */ /* 0x000fe40007000000 */
[----:B------:R-:W-:Y:S01]  /*4ae0*/  FSEL R16, R40, -INF , !P5 ;  /* 0xff80000028107808 */ /* 0x000fe20006800000 */
[C---:B------:R-:W-:Y:S01]  /*4af0*/  VIADD R40, R25.reuse, 0x21 ;  /* 0x0000002119287836 */ /* 0x040fe20000000000 */
[C---:B------:R-:W-:Y:S02]  /*4b00*/  ISETP.GE.AND P2, PT, R6.reuse, R246, PT ;  /* 0x000000f60600720c */ /* 0x040fe40003f46270 */
[----:B------:R-:W-:Y:S01]  /*4b10*/  ISETP.GE.AND P1, PT, R6, R245, PT ;  /* 0x000000f50600720c */ /* 0x000fe20003f26270 */
[----:B------:R-:W-:Y:S01]  /*4b20*/  VIADD R6, R25, 0x20 ;  /* 0x0000002019067836 */ /* 0x000fe20000000000 */
[----:B------:R-:W-:-:S02]  /*4b30*/  ISETP.GT.AND P3, PT, R247, R5, PT ;  /* 0x00000005f700720c */ /* 0x000fc40003f64270 */
[C---:B------:R-:W-:Y:S02]  /*4b40*/  ISETP.GE.AND P0, PT, R5.reuse, R246, PT ;  /* 0x000000f60500720c */ /* 0x040fe40003f06270 */
[----:B------:R-:W-:Y:S02]  /*4b50*/  ISETP.GT.AND P6, PT, R26, R5, PT ;  /* 0x000000051a00720c */ /* 0x000fe40003fc4270 */
[----:B------:R-:W-:Y:S02]  /*4b60*/  ISETP.GE.AND P5, PT, R5, R245, PT ;  /* 0x000000f50500720c */ /* 0x000fe40003fa6270 */
[----:B------:R-:W-:Y:S01]  /*4b70*/  FSEL R5, R42, -INF , !P4 ;  /* 0xff8000002a057808 */ /* 0x000fe20006000000 */
[----:B------:R-:W-:Y:S01]  /*4b80*/  VIADD R42, R25, 0x38 ;  /* 0x00000038192a7836 */ /* 0x000fe20000000000 */
[----:B------:R-:W-:Y:S02]  /*4b90*/  FSEL R16, R16, -INF , !P2 ;  /* 0xff80000010107808 */ /* 0x000fe40005000000 */
[----:B------:R-:W-:-:S02]  /*4ba0*/  FSEL R5, R5, -INF , !P1 ;  /* 0xff80000005057808 */ /* 0x000fc40004800000 */
[----:B------:R-:W-:Y:S01]  /*4bb0*/  FSEL R13, R41, -INF , !P3 ;  /* 0xff800000290d7808 */ /* 0x000fe20005800000 */
[----:B------:R-:W-:Y:S01]  /*4bc0*/  VIADD R41, R25, 0x29 ;  /* 0x0000002919297836 */ /* 0x000fe20000000000 */
[----:B------:R-:W-:Y:S02]  /*4bd0*/  ISETP.GT.AND P4, PT, R247, R6, PT ;  /* 0x00000006f700720c */ /* 0x000fe40003f84270 */
[----:B------:R-:W-:Y:S02]  /*4be0*/  ISETP.GE.AND P2, PT, R6, R246, PT ;  /* 0x000000f60600720c */ /* 0x000fe40003f46270 */
[----:B------:R-:W-:Y:S02]  /*4bf0*/  ISETP.GT.AND P1, PT, R26, R6, PT ;  /* 0x000000061a00720c */ /* 0x000fe40003f24270 */
[----:B------:R-:W-:Y:S02]  /*4c00*/  ISETP.GE.AND P3, PT, R6, R245, PT ;  /* 0x000000f50600720c */ /* 0x000fe40003f66270 */
[----:B------:R-:W-:-:S02]  /*4c10*/  FSEL R6, R43, -INF , !P6 ;  /* 0xff8000002b067808 */ /* 0x000fc40007000000 */
[----:B------:R-:W-:Y:S02]  /*4c20*/  ISETP.GT.AND P6, PT, R247, R40, PT ;  /* 0x00000028f700720c */ /* 0x000fe40003fc4270 */
[----:B------:R-:W-:Y:S02]  /*4c30*/  FSEL R45, R36, -INF , !P4 ;  /* 0xff800000242d7808 */ /* 0x000fe40006000000 */
        /* <DEDUP_REMOVED lines=11> */
[-C--:B------:R-:W-:Y:S02]  /*4cf0*/  ISETP.GT.AND P5, PT, R247, R41.reuse, PT ;  /* 0x00000029f700720c */ /* 0x080fe40003fa4270 */
[----:B------:R-:W-:Y:S02]  /*4d00*/  FSEL R36, R20, -INF , !P0 ;  /* 0xff80000014247808 */ /* 0x000fe40004000000 */
[----:B------:R-:W-:Y:S02]  /*4d10*/  ISETP.GT.AND P0, PT, R26, R41, PT ;  /* 0x000000291a00720c */ /* 0x000fe40003f04270 */
[----:B------:R-:W-:Y:S02]  /*4d20*/  FSEL R20, R22, -INF , !P1 ;  /* 0xff80000016147808 */ /* 0x000fe40004800000 */
[----:B------:R-:W-:Y:S02]  /*4d30*/  FSEL R22, R21, -INF , !P5 ;  /* 0xff80000015167808 */ /* 0x000fe40006800000 */
[----:B------:R-:W-:-:S02]  /*4d40*/  ISETP.GE.AND P1, PT, R40, R246, PT ;  /* 0x000000f62800720c */ /* 0x000fc40003f26270 */
[----:B------:R-:W-:Y:S01]  /*4d50*/  ISETP.GE.AND P5, PT, R40, R245, PT ;  /* 0x000000f52800720c */ /* 0x000fe20003fa6270 */
[----:B------:R-:W-:Y:S01]  /*4d60*/  VIADD R40, R25, 0x31 ;  /* 0x0000003119287836 */ /* 0x000fe20000000000 */
[----:B------:R-:W-:Y:S02]  /*4d70*/  FSEL R21, R23, -INF , !P0 ;  /* 0xff80000017157808 */ /* 0x000fe40004000000 */
[----:B------:R-:W-:Y:S02]  /*4d80*/  ISETP.GT.AND P0, PT, R247, R47, PT ;  /* 0x0000002ff700720c */ /* 0x000fe40003f04270 */
[----:B------:R-:W-:Y:S02]  /*4d90*/  FSEL R39, R45, -INF , !P2 ;  /* 0xff8000002d277808 */ /* 0x000fe40005000000 */
[----:B------:R-:W-:Y:S02]  /*4da0*/  FSEL R23, R38, -INF , !P3 ;  /* 0xff80000026177808 */ /* 0x000fe40005800000 */
[----:B------:R-:W-:-:S02]  /*4db0*/  ISETP.GT.AND P2, PT, R247, R40, PT ;  /* 0x00000028f700720c */ /* 0x000fc40003f44270 */
[----:B------:R-:W-:Y:S01]  /*4dc0*/  FSEL R38, R43, -INF , !P4 ;  /* 0xff8000002b267808 */ /* 0x000fe20006000000 */
[----:B------:R-:W-:Y:S01]  /*4dd0*/  VIADD R43, R25, 0x39 ;  /* 0x00000039192b7836 */ /* 0x000fe20000000000 */
[----:B------:R-:W-:Y:S02]  /*4de0*/  ISETP.GT.AND P3, PT, R26, R47, PT ;  /* 0x0000002f1a00720c */ /* 0x000fe40003f64270 */
[C---:B------:R-:W-:Y:S02]  /*4df0*/  ISETP.GT.AND P4, PT, R247.reuse, R42, PT ;  /* 0x0000002af700720c */ /* 0x040fe40003f84270 */
[----:B------:R-:W-:Y:S02]  /*4e00*/  FSEL R80, R80, -INF , !P0 ;  /* 0xff80000050507808 */ /* 0x000fe40004000000 */
[----:B------:R-:W-:Y:S02]  /*4e10*/  ISETP.GT.AND P0, PT, R247, R25, PT ;  /* 0x00000019f700720c */ /* 0x000fe40003f04270 */
[----:B------:R-:W-:-:S02]  /*4e20*/  FSEL R57, R82, -INF , !P3 ;  /* 0xff80000052397808 */ /* 0x000fc40005800000 */
[----:B------:R-:W-:Y:S02]  /*4e30*/  FSEL R81, R81, -INF , !P2 ;  /* 0xff80000051517808 */ /* 0x000fe40005000000 */
[CC--:B------:R-:W-:Y:S02]  /*4e40*/  ISETP.GE.AND P3, PT, R41.reuse, R246.reuse, PT ;  /* 0x000000f62900720c */ /* 0x0c0fe40003f66270 */
[----:B------:R-:W-:Y:S02]  /*4e50*/  ISETP.GE.AND P2, PT, R41, R245, PT ;  /* 0x000000f52900720c */ /* 0x000fe40003f46270 */
[----:B------:R-:W-:Y:S02]  /*4e60*/  FSEL R76, R76, -INF , !P4 ;  /* 0xff8000004c4c7808 */ /* 0x000fe40006000000 */
[----:B------:R-:W-:Y:S02]  /*4e70*/  ISETP.GE.AND P4, PT, R25, R246, PT ;  /* 0x000000f61900720c */ /* 0x000fe40003f86270 */
[----:B------:R-:W-:-:S02]  /*4e80*/  FSEL R41, R52, -INF , !P0 ;  /* 0xff80000034297808 */ /* 0x000fc40004000000 */
[----:B------:R-:W-:Y:S02]  /*4e90*/  ISETP.GT.AND P0, PT, R26, R25, PT ;  /* 0x000000191a00720c */ /* 0x000fe40003f04270 */
[----:B------:R-:W-:Y:S02]  /*4ea0*/  FSEL R41, R41, -INF , !P4 ;  /* 0xff80000029297808 */ /* 0x000fe40006000000 */
[----:B------:R-:W-:Y:S02]  /*4eb0*/  FSEL R36, R36, -INF , !P1 ;  /* 0xff80000024247808 */ /* 0x000fe40004800000 */
[----:B------:R-:W-:Y:S02]  /*4ec0*/  FMNMX3.FTZ R45, R41, R18, R17, !PT ;  /* 0x00000012292d7276 */ /* 0x000fe40007810011 */
[----:B------:R-:W-:Y:S02]  /*4ed0*/  FSEL R22, R22, -INF , !P3 ;  /* 0xff80000016167808 */ /* 0x000fe40005800000 */
[----:B------:R-:W-:-:S02]  /*4ee0*/  FMNMX3.FTZ R45, R45, R19, R46, !PT ;  /* 0x000000132d2d7276 */ /* 0x000fc4000781002e */
[-C--:B------:R-:W-:Y:S02]  /*4ef0*/  ISETP.GE.AND P3, PT, R40, R246.reuse, PT ;  /* 0x000000f62800720c */ /* 0x080fe40003f66270 */
[----:B------:R-:W-:Y:S02]  /*4f00*/  ISETP.GE.AND P1, PT, R42, R246, PT ;  /* 0x000000f62a00720c */ /* 0x000fe40003f26270 */
[----:B------:R-:W-:Y:S02]  /*4f10*/  FSEL R54, R54, -INF , !P0 ;  /* 0xff80000036367808 */ /* 0x000fe40004000000 */
[----:B------:R-:W-:Y:S02]  /*4f20*/  FMNMX3.FTZ R45, R45, R44, R16, !PT ;  /* 0x0000002c2d2d7276 */ /* 0x000fe40007810010 */
[----:B------:R-:W-:Y:S02]  /*4f30*/  ISETP.GE.AND P0, PT, R25, R245, PT ;  /* 0x000000f51900720c */ /* 0x000fe40003f06270 */
[----:B------:R-:W-:-:S02]  /*4f40*/  FSEL R132, R81, -INF , !P3 ;  /* 0xff80000051847808 */ /* 0x000fc40005800000 */
[----:B------:R-:W-:Y:S02]  /*4f50*/  FSEL R123, R76, -INF , !P1 ;  /* 0xff8000004c7b7808 */ /* 0x000fe40004800000 */
[----:B------:R-:W-:Y:S02]  /*4f60*/  ISETP.GT.AND P3, PT, R26, R40, PT ;  /* 0x000000281a00720c */ /* 0x000fe40003f64270 */
[----:B------:R-:W-:Y:S02]  /*4f70*/  FMNMX3.FTZ R45, R45, R13, R39, !PT ;  /* 0x0000000d2d2d7276 */ /* 0x000fe40007810027 */
[----:B------:R-:W-:Y:S02]  /*4f80*/  ISETP.GE.AND P1, PT, R40, R245, PT ;  /* 0x000000f52800720c */ /* 0x000fe40003f26270 */
[----:B------:R-:W-:Y:S02]  /*4f90*/  FSEL R40, R54, -INF , !P0 ;  /* 0xff80000036287808 */ /* 0x000fe40004000000 */
[----:B------:R-:W-:-:S02]  /*4fa0*/  FSEL R37, R37, -INF , !P6 ;  /* 0xff80000025257808 */ /* 0x000fc40007000000 */
[C---:B------:R-:W-:Y:S02]  /*4fb0*/  ISETP.GE.AND P6, PT, R47.reuse, R246, PT ;  /* 0x000000f62f00720c */ /* 0x040fe40003fc6270 */
[----:B------:R-:W-:Y:S02]  /*4fc0*/  ISETP.GE.AND P4, PT, R47, R245, PT ;  /* 0x000000f52f00720c */ /* 0x000fe40003f86270 */
[----:B------:R-:W-:Y:S02]  /*4fd0*/  FMNMX3.FTZ R47, R45, R38, R36, !PT ;  /* 0x000000262d2f7276 */ /* 0x000fe40007810024 */
[----:B------:R-:W-:Y:S02]  /*4fe0*/  FMNMX3.FTZ R45, R40, R14, R15, !PT ;  /* 0x0000000e282d7276 */ /* 0x000fe4000781000f */
[----:B------:R-:W-:Y:S02]  /*4ff0*/  FSEL R133, R80, -INF , !P6 ;  /* 0xff80000050857808 */ /* 0x000fe40007000000 */
[----:B------:R-:W-:-:S02]  /*5000*/  FMNMX3.FTZ R45, R45, R4, R12, !PT ;  /* 0x000000042d2d7276 */ /* 0x000fc4000781000c */
[----:B------:R-:W-:Y:S02]  /*5010*/  ISETP.GT.AND P6, PT, R247, R43, PT ;  /* 0x0000002bf700720c */ /* 0x000fe40003fc4270 */
[----:B------:R-:W-:Y:S02]  /*5020*/  FMNMX3.FTZ R45, R45, R7, R5, !PT ;  /* 0x000000072d2d7276 */ /* 0x000fe40007810005 */
[----:B------:R-:W-:Y:S02]  /*5030*/  ISETP.GE.AND P0, PT, R43, R246, PT ;  /* 0x000000f62b00720c */ /* 0x000fe40003f06270 */
[----:B------:R-:W-:Y:S02]  /*5040*/  FSEL R58, R77, -INF , !P6 ;  /* 0xff8000004d3a7808 */ /* 0x000fe40007000000 */
[----:B------:R-:W-:Y:S02]  /*5050*/  ISETP.GT.AND P6, PT, R26, R42, PT ;  /* 0x0000002a1a00720c */ /* 0x000fe40003fc4270 */
[----:B------:R-:W-:-:S02]  /*5060*/  FSEL R20, R20, -INF , !P5 ;  /* 0xff80000014147808 */ /* 0x000fc40006800000 */
[----:B------:R-:W-:Y:S02]  /*5070*/  FMNMX3.FTZ R45, R45, R6, R23, !PT ;  /* 0x000000062d2d7276 */ /* 0x000fe40007810017 */
[----:B------:R-:W-:Y:S02]  /*5080*/  FMNMX3.FTZ R47, R47, R22, R133, !PT ;  /* 0x000000162f2f7276 */ /* 0x000fe40007810085 */
[----:B------:R-:W-:Y:S02]  /*5090*/  FSEL R58, R58, -INF , !P0 ;  /* 0xff8000003a3a7808 */ /* 0x000fe40004000000 */
[----:B------:R-:W-:Y:S02]  /*50a0*/  ISETP.GE.AND P5, PT, R42, R245, PT ;  /* 0x000000f52a00720c */ /* 0x000fe40003fa6270 */
[----:B------:R-:W-:Y:S02]  /*50b0*/  ISETP.GT.AND P0, PT, R26, R43, PT ;  /* 0x0000002b1a00720c */ /* 0x000fe40003f04270 */
[----:B------:R-:W-:-:S02]  /*50c0*/  FSEL R56, R83, -INF , !P3 ;  /* 0xff80000053387808 */ /* 0x000fc40005800000 */
        /* <DEDUP_REMOVED lines=10> */
[----:B------:R-:W-:Y:S02]  /*5170*/  FMNMX.FTZ R42, R58, R47, !PT ;  /* 0x0000002f3a2a7209 */ /* 0x000fe40007810000 */
[----:B------:R-:W-:-:S02]  /*5180*/  FSEL R53, R53, -INF , !P3 ;  /* 0xff80000035357808 */ /* 0x000fc40005800000 */
[----:B------:R-:W-:Y:S01]  /*5190*/  FMNMX3.FTZ R45, R45, R56, R55, !PT ;  /* 0x000000382d2d7276 */ /* 0x000fe20007810037 */
[----:B------:R-:W2:Y:S01]  /*51a0*/  SHFL.BFLY PT, R47, R42, 0x2, 0x1f ;  /* 0x0c401f002a2f7f89 */ /* 0x000ea200000e0000 */
[----:B------:R-:W-:Y:S02]  /*51b0*/  LOP3.LUT R0, R0, UR34, R111, 0x96, !PT ;  /* 0x0000002200007c12 */ /* 0x000fe4000f8e966f */
[----:B------:R-:W-:Y:S02]  /*51c0*/  FMNMX.FTZ R45, R53, R45, !PT ;  /* 0x0000002d352d7209 */ /* 0x000fe40007810000 */
[----:B------:R-:W-:Y:S01]  /*51d0*/  LOP3.LUT R48, R48, UR35, R135, 0x96, !PT ;  /* 0x0000002330307c12 */ /* 0x000fe2000f8e9687 */
[----:B------:R-:W-:Y:S02]  /*51e0*/  IMAD.WIDE.U32 R108, R0, -0x2daee0ad, RZ ;  /* 0xd2511f53006c7825 */ /* 0x000fe400078e00ff */
[----:B------:R-:W3:Y:S02]  /*51f0*/  SHFL.BFLY PT, R43, R45, 0x2, 0x1f ;  /* 0x0c401f002d2b7f89 */ /* 0x000ee400000e0000 */
[----:B------:R-:W-:Y:S01]  /*5200*/  IMAD.WIDE.U32 R48, R48, -0x326172a9, RZ ;  /* 0xcd9e8d5730307825 */ /* 0x000fe200078e00ff */
[----:B------:R-:W-:Y:S01]  /*5210*/  LOP3.LUT R0, R134, UR4, R109, 0x96, !PT ;  /* 0x0000000486007c12 */ /* 0x000fe2000f8e966d */
[----:B------:R-:W-:Y:S01]  /*5220*/  UIADD3 UR4, UPT, UPT, UR35, 0x646e171e, URZ ;  /* 0x646e171e23047890 */ /* 0x000fe2000fffe0ff */
[----:B------:R-:W-:Y:S02]  /*5230*/  STL.64 [R1+0x8], R108 ;  /* 0x0000086c01007387 */ /* 0x000fe40000100a00 */
[----:B------:R-:W-:Y:S01]  /*5240*/  LOP3.LUT R74, R110, UR25, R49, 0x96, !PT ;  /* 0x000000196e4a7c12 */ /* 0x000fe2000f8e9631 */
[----:B------:R-:W-:-:S04]  /*5250*/  IMAD.WIDE.U32 R106, R0, -0x326172a9, RZ ;  /* 0xcd9e8d57006a7825 */ /* 0x000fc800078e00ff */
[----:B------:R-:W-:Y:S01]  /*5260*/  IMAD.WIDE.U32 R74, R74, -0x2daee0ad, RZ ;  /* 0xd2511f534a4a7825 */ /* 0x000fe200078e00ff */
[----:B------:R-:W-:Y:S01]  /*5270*/  STL.64 [R1], R106 ;  /* 0x0000006a01007387 */ /* 0x000fe20000100a00 */
[----:B--2---:R-:W-:-:S05]  /*5280*/  FMNMX.FTZ R42, R42, R47, !PT ;  /* 0x0000002f2a2a7209 */ /* 0x004fca0007810000 */
[----:B------:R-:W2:Y:S01]  /*5290*/  SHFL.BFLY PT, R2, R42, 0x1, 0x1f ;  /* 0x0c201f002a027f89 */ /* 0x000ea200000e0000 */
[----:B---3--:R-:W-:Y:S02]  /*52a0*/  FMNMX.FTZ R9, R45, R43, !PT ;  /* 0x0000002b2d097209 */ /* 0x008fe40007810000 */
[----:B------:R-:W-:Y:S02]  /*52b0*/  LOP3.LUT R43, R48, UR19, R107, 0x96, !PT ;  /* 0x00000013302b7c12 */ /* 0x000fe4000f8e966b */
[----:B------:R-:W-:Y:S01]  /*52c0*/  LOP3.LUT R48, R108, UR18, R75, 0x96, !PT ;  /* 0x000000126c307c12 */ /* 0x000fe2000f8e964b */
[----:B------:R-:W3:Y:S04]  /*52d0*/  SHFL.BFLY PT, R0, R9, 0x1, 0x1f ;  /* 0x0c201f0009007f89 */ /* 0x000ee800000e0000 */
[----:B------:R-:W-:-:S05]  /*52e0*/  IMAD.WIDE.U32 R48, R48, -0x326172a9, RZ ;  /* 0xcd9e8d5730307825 */ /* 0x000fca00078e00ff */
[----:B------:R-:W-:-:S05]  /*52f0*/  LOP3.LUT R66, R106, UR17, R49, 0x96, !PT ;  /* 0x000000116a427c12 */ /* 0x000fca000f8e9631 */
[----:B------:R-:W-:Y:S01]  /*5300*/  IMAD.WIDE.U32 R66, R66, -0x2daee0ad, RZ ;  /* 0xd2511f5342427825 */ /* 0x000fe200078e00ff */
[----:B--2---:R-:W-:-:S03]  /*5310*/  FMNMX.FTZ R2, R42, R2, !PT ;  /* 0x000000022a027209 */ /* 0x004fc60007810000 */
[----:B------:R-:W-:Y:S01]  /*5320*/  IMAD.WIDE.U32 R42, R43, -0x2daee0ad, RZ ;  /* 0xd2511f532b2a7825 */ /* 0x000fe200078e00ff */
[----:B------:R-:W-:-:S03]  /*5330*/  FSETP.NEU.FTZ.AND P0, PT, R2, -INF , PT ;  /* 0xff8000000200780b */ /* 0x000fc60003f1d000 */
[----:B-1----:R-:W-:Y:S01]  /*5340*/  FMUL.FTZ R59, R2, UR30 ;  /* 0x0000001e023b7c20 */ /* 0x002fe20008410000 */
[----:B------:R-:W-:Y:S02]  /*5350*/  LOP3.LUT R74, R74, UR16, R43, 0x96, !PT ;  /* 0x000000104a4a7c12 */ /* 0x000fe4000f8e962b */
[----:B---3--:R-:W-:Y:S02]  /*5360*/  FMNMX.FTZ R0, R9, R0, !PT ;  /* 0x0000000009007209 */ /* 0x008fe40007810000 */
[----:B------:R-:W-:Y:S01]  /*5370*/  FSEL R59, R59, RZ, P0 ;  /* 0x000000ff3b3b7208 */ /* 0x000fe20000000000 */
[----:B------:R-:W-:Y:S01]  /*5380*/  IMAD.WIDE.U32 R74, R74, -0x326172a9, RZ ;  /* 0xcd9e8d574a4a7825 */ /* 0x000fe200078e00ff */
[----:B------:R-:W-:-:S03]  /*5390*/  FSETP.NEU.FTZ.AND P0, PT, R0, -INF , PT ;  /* 0xff8000000000780b */ /* 0x000fc60003f1d000 */
[----:B------:R-:W-:Y:S01]  /*53a0*/  FMUL.FTZ R54, R0, UR30 ;  /* 0x0000001e00367c20 */ /* 0x000fe20008410000 */
[----:B------:R-:W-:Y:S01]  /*53b0*/  LOP3.LUT R42, R42, UR14, R67, 0x96, !PT ;  /* 0x0000000e2a2a7c12 */ /* 0x000fe2000f8e9643 */
[----:B------:R-:W-:Y:S01]  /*53c0*/  FFMA.FTZ R104, R18, UR30, -R59 ;  /* 0x0000001e12687c23 */ /* 0x000fe2000801083b */
[----:B------:R-:W-:Y:S01]  /*53d0*/  LOP3.LUT R18, R48, UR15, R75, 0x96, !PT ;  /* 0x0000000f30127c12 */ /* 0x000fe2000f8e964b */
[--C-:B------:R-:W-:Y:S01]  /*53e0*/  FFMA.FTZ R118, R19, UR30, -R59.reuse ;  /* 0x0000001e13767c23 */ /* 0x100fe2000801083b */
[----:B------:R-:W-:Y:S01]  /*53f0*/  FSEL R54, R54, RZ, P0 ;  /* 0x000000ff36367208 */ /* 0x000fe20000000000 */
[----:B------:R-:W-:Y:S01]  /*5400*/  FFMA.FTZ R105, R41, UR30, -R59 ;  /* 0x0000001e29697c23 */ /* 0x000fe2000801083b */
[----:B------:R-:W-:Y:S01]  /*5410*/  LOP3.LUT R9, R164, 0x200, R8, 0xf8, !PT ;  /* 0x00000200a4097812 */ /* 0x000fe200078ef808 */
[----:B------:R-:W-:Y:S01]  /*5420*/  IMAD.WIDE.U32 R18, R18, -0x2daee0ad, RZ ;  /* 0xd2511f5312127825 */ /* 0x000fe200078e00ff */
[----:B------:R-:W-:Y:S03]  /*5430*/  MUFU.EX2 R104, R104 ;  /* 0x0000006800687308 */ /* 0x000fe60000000800 */
[--C-:B------:R-:W-:Y:S01]  /*5440*/  FFMA.FTZ R226, R7, UR30, -R54.reuse ;  /* 0x0000001e07e27c23 */ /* 0x100fe20008010836 */
[--C-:B------:R-:W-:Y:S01]  /*5450*/  FFMA.FTZ R122, R40, UR30, -R54.reuse ;  /* 0x0000001e287a7c23 */ /* 0x100fe20008010836 */
[----:B------:R-:W1:Y:S01]  /*5460*/  LDC R7, c[0x0][0x4f8] ;  /* 0x00013e00ff077b82 */ /* 0x000e620000000800 */
[----:B------:R-:W-:Y:S01]  /*5470*/  LOP3.LUT R66, R66, UR12, R19, 0x96, !PT ;  /* 0x0000000c42427c12 */ /* 0x000fe2000f8e9613 */
[----:B------:R-:W-:Y:S01]  /*5480*/  FFMA.FTZ R121, R14, UR30, -R54 ;  /* 0x0000001e0e797c23 */ /* 0x000fe20008010836 */
[----:B------:R-:W-:Y:S01]  /*5490*/  IMAD.WIDE.U32 R42, R42, -0x326172a9, RZ ;  /* 0xcd9e8d572a2a7825 */ /* 0x000fe200078e00ff */
[----:B------:R-:W-:-:S03]  /*54a0*/  LEA R229, R9, UR5, 0x1 ;  /* 0x0000000509e57c11 */ /* 0x000fc6000f8e08ff */
[----:B------:R-:W-:Y:S01]  /*54b0*/  FFMA.FTZ R127, R4, UR30, -R54 ;  /* 0x0000001e047f7c23 */ /* 0x000fe20008010836 */
[----:B------:R-:W2:Y:S01]  /*54c0*/  MUFU.EX2 R105, R105 ;  /* 0x0000006900697308 */ /* 0x000ea20000000800 */
[----:B------:R-:W-:Y:S01]  /*54d0*/  IMAD.WIDE.U32 R66, R66, -0x326172a9, RZ ;  /* 0xcd9e8d5742427825 */ /* 0x000fe200078e00ff */
[----:B------:R-:W-:-:S03]  /*54e0*/  LOP3.LUT R74, R74, UR13, R43, 0x96, !PT ;  /* 0x0000000d4a4a7c12 */ /* 0x000fc6000f8e962b */
[--C-:B------:R-:W-:Y:S01]  /*54f0*/  FFMA.FTZ R120, R17, UR30, -R59.reuse ;  /* 0x0000001e11787c23 */ /* 0x100fe2000801083b */
[----:B------:R-:W-:Y:S01]  /*5500*/  MUFU.EX2 R122, R122 ;  /* 0x0000007a007a7308 */ /* 0x000fe20000000800 */
[----:B------:R-:W-:Y:S01]  /*5510*/  FFMA.FTZ R231, R46, UR30, -R59 ;  /* 0x0000001e2ee77c23 */ /* 0x000fe2000801083b */
[----:B------:R-:W-:Y:S01]  /*5520*/  LOP3.LUT R4, R42, UR7, R67, 0x96, !PT ;  /* 0x000000072a047c12 */ /* 0x000fe2000f8e9643 */
[----:B------:R-:W-:Y:S01]  /*5530*/  IMAD.IADD R67, R24, 0x1, R229 ;  /* 0x0000000118437824 */ /* 0x000fe200078e02e5 */
[----:B------:R-:W3:Y:S01]  /*5540*/  MUFU.EX2 R121, R121 ;  /* 0x0000007900797308 */ /* 0x000ee20000000800 */
[----:B------:R-:W-:Y:S01]  /*5550*/  FFMA.FTZ R227, R44, UR30, -R59 ;  /* 0x0000001e2ce37c23 */ /* 0x000fe2000801083b */
[--C-:B------:R-:W-:Y:S01]  /*5560*/  FFMA.FTZ R119, R15, UR30, -R54.reuse ;  /* 0x0000001e0f777c23 */ /* 0x100fe20008010836 */
[----:B------:R-:W-:Y:S01]  /*5570*/  IMAD.WIDE.U32 R74, R74, -0x2daee0ad, RZ ;  /* 0xd2511f534a4a7825 */ /* 0x000fe200078e00ff */
[----:B------:R-:W4:Y:S01]  /*5580*/  LDSM.16.MT88.4 R144, [R67+0x18000] ;  /* 0x018000004390783b */ /* 0x000f220000004200 */
[C---:B------:R-:W-:Y:S01]  /*5590*/  LOP3.LUT R62, R4.reuse, 0xffff, RZ, 0xc0, !PT ;  /* 0x0000ffff043e7812 */ /* 0x040fe200078ec0ff */
[----:B------:R-:W-:Y:S01]  /*55a0*/  MUFU.EX2 R120, R120 ;  /* 0x0000007800787308 */ /* 0x000fe20000000800 */
[----:B------:R-:W-:Y:S01]  /*55b0*/  PRMT R61, R4, 0x7632, R61 ;  /* 0x00007632043d7816 */ /* 0x000fe2000000003d */
[--C-:B------:R-:W-:Y:S01]  /*55c0*/  FFMA.FTZ R220, R5, UR30, -R54.reuse ;  /* 0x0000001e05dc7c23 */ /* 0x100fe20008010836 */
[----:B------:R-:W-:Y:S01]  /*55d0*/  LOP3.LUT R89, R18, UR4, R75, 0x96, !PT ;  /* 0x0000000412597c12 */ /* 0x000fe2000f8e964b */
[----:B------:R-:W5:Y:S01]  /*55e0*/  MUFU.EX2 R118, R118 ;  /* 0x0000007600767308 */ /* 0x000f620000000800 */
[----:B-1----:R-:W-:Y:S01]  /*55f0*/  LOP3.LUT R7, R7, 0xff, RZ, 0xc0, !PT ;  /* 0x000000ff07077812 */ /* 0x002fe200078ec0ff */
[----:B------:R-:W-:Y:S01]  /*5600*/  FFMA.FTZ R230, R12, UR30, -R54 ;  /* 0x0000001e0ce67c23 */ /* 0x000fe20008010836 */
[----:B------:R-:W-:Y:S01]  /*5610*/  LOP3.LUT R65, R4, 0xff, RZ, 0xc0, !PT ;  /* 0x000000ff04417812 */ /* 0x000fe200078ec0ff */
[----:B------:R-:W-:Y:S01]  /*5620*/  MUFU.EX2 R231, R231 ;  /* 0x000000e700e77308 */ /* 0x000fe20000000800 */
[----:B------:R-:W-:Y:S01]  /*5630*/  SHF.R.U32.HI R62, RZ, 0x8, R62 ;  /* 0x00000008ff3e7819 */ /* 0x000fe2000001163e */
[----:B------:R-:W-:Y:S01]  /*5640*/  IMAD R52, R7, 0x10000, R7 ;  /* 0x0001000007347824 */ /* 0x000fe200078e0207 */
[----:B------:R-:W-:Y:S01]  /*5650*/  SHF.R.U32.HI R75, RZ, 0x18, R4 ;  /* 0x00000018ff4b7819 */ /* 0x000fe20000011604 */
[----:B------:R-:W-:Y:S01]  /*5660*/  MUFU.EX2 R227, R227 ;  /* 0x000000e300e37308 */ /* 0x000fe20000000800 */
[----:B------:R-:W-:Y:S01]  /*5670*/  LOP3.LUT R61, R61, 0xff, RZ, 0xc0, !PT ;  /* 0x000000ff3d3d7812 */ /* 0x000fe200078ec0ff */
[----:B------:R-:W-:Y:S01]  /*5680*/  IMAD.MOV.U32 R12, RZ, RZ, R66 ;  /* 0x000000ffff0c7224 */ /* 0x000fe200078e0042 */
[----:B--2---:R-:W-:Y:S01]  /*5690*/  F2FP.F16.F32.PACK_AB R225, R104, R105 ;  /* 0x0000006968e1723e */ /* 0x004fe200000000ff */
[----:B------:R-:W-:Y:S01]  /*56a0*/  MUFU.EX2 R119, R119 ;  /* 0x0000007700777308 */ /* 0x000fe20000000800 */
[----:B---3--:R-:W-:Y:S01]  /*56b0*/  F2FP.F16.F32.PACK_AB R217, R121, R122 ;  /* 0x0000007a79d9723e */ /* 0x008fe200000000ff */
[----:B------:R-:W1:Y:S01]  /*56c0*/  LDSM.16.MT88.4 R48, [R67+0x1a000] ;  /* 0x01a000004330783b */ /* 0x000e620000004200 */
[----:B------:R-:W-:Y:S01]  /*56d0*/  PRMT R5, R65, 0x5410, R62 ;  /* 0x0000541041057816 */ /* 0x000fe2000000003e */
[----:B------:R-:W2:Y:S01]  /*56e0*/  MUFU.EX2 R127, R127 ;  /* 0x0000007f007f7308 */ /* 0x000ea20000000800 */
[----:B------:R-:W-:Y:S01]  /*56f0*/  PRMT R4, R61, 0x5410, R75 ;  /* 0x000054103d047816 */ /* 0x000fe2000000004b */
[----:B------:R-:W-:Y:S01]  /*5700*/  FFMA.FTZ R219, R13, UR30, -R59 ;  /* 0x0000001e0ddb7c23 */ /* 0x000fe2000801083b */
[----:B------:R-:W-:Y:S01]  /*5710*/  PRMT R223, R225, 0x7632, R223 ;  /* 0x00007632e1df7816 */ /* 0x000fe200000000df */
[----:B------:R-:W-:Y:S01]  /*5720*/  FFMA.FTZ R221, R16, UR30, -R59 ;  /* 0x0000001e10dd7c23 */ /* 0x000fe2000801083b */
[----:B------:R-:W-:Y:S01]  /*5730*/  PRMT R216, R217, 0x7632, R216 ;  /* 0x00007632d9d87816 */ /* 0x000fe200000000d8 */
[----:B------:R-:W-:Y:S01]  /*5740*/  MUFU.EX2 R230, R230 ;  /* 0x000000e600e67308 */ /* 0x000fe20000000800 */
[----:B------:R-:W-:Y:S01]  /*5750*/  PRMT R73, R66, 0x7773, RZ ;  /* 0x0000777342497816 */ /* 0x000fe200000000ff */
[----:B------:R-:W-:Y:S01]  /*5760*/  FFMA.FTZ R218, R6, UR30, -R54 ;  /* 0x0000001e06da7c23 */ /* 0x000fe20008010836 */
[C---:B------:R-:W-:Y:S01]  /*5770*/  PRMT R63, R66.reuse, 0x7772, RZ ;  /* 0x00007772423f7816 */ /* 0x040fe200000000ff */
[----:B------:R-:W3:Y:S01]  /*5780*/  MUFU.EX2 R226, R226 ;  /* 0x000000e200e27308 */ /* 0x000ee20000000800 */
[----:B------:R-:W-:Y:S01]  /*5790*/  LOP3.LUT R126, R89, 0xffff, RZ, 0xc0, !PT ;  /* 0x0000ffff597e7812 */ /* 0x000fe200078ec0ff */
[----:B------:R-:W-:Y:S01]  /*57a0*/  IMAD.MOV.U32 R17, RZ, RZ, R74 ;  /* 0x000000ffff117224 */ /* 0x000fe200078e004a */
[--C-:B------:R-:W-:Y:S01]  /*57b0*/  HSET2.LE.AND R5, R5, R52.reuse, PT ;  /* 0x0000003405057233 */ /* 0x100fe20003803000 */
[----:B------:R-:W-:Y:S01]  /*57c0*/  MUFU.EX2 R221, R221 ;  /* 0x000000dd00dd7308 */ /* 0x000fe20000000800 */
[--C-:B------:R-:W-:Y:S01]  /*57d0*/  HSET2.LE.AND R4, R4, R52.reuse, PT ;  /* 0x0000003404047233 */ /* 0x100fe20003803000 */
[----:B------:R-:W1:Y:S01]  /*57e0*/  LDSM.16.MT88.4 R80, [R67+0x1c000] ;  /* 0x01c000004350783b */ /* 0x000e620000004200 */
[----:B------:R-:W-:Y:S01]  /*57f0*/  PRMT R128, R225, 0x5410, R223 ;  /* 0x00005410e1807816 */ /* 0x000fe200000000df */
[----:B------:R-:W4:Y:S01]  /*5800*/  MUFU.EX2 R219, R219 ;  /* 0x000000db00db7308 */ /* 0x000f220000000800 */
[----:B------:R-:W-:Y:S01]  /*5810*/  PRMT R129, R217, 0x5410, R216 ;  /* 0x00005410d9817816 */ /* 0x000fe200000000d8 */
[----:B------:R-:W-:Y:S01]  /*5820*/  LDSM.16.MT88.4 R112, [R67+0x1e000] ;  /* 0x01e000004370783b */ /* 0x000fe20000004200 */
[----:B------:R-:W-:Y:S01]  /*5830*/  PRMT R13, R63, 0x5410, R73 ;  /* 0x000054103f0d7816 */ /* 0x000fe20000000049 */
[----:B------:R-:W-:Y:S01]  /*5840*/  MUFU.EX2 R220, R220 ;  /* 0x000000dc00dc7308 */ /* 0x000fe20000000800 */
[----:B------:R-:W-:Y:S01]  /*5850*/  PRMT R64, R66, 0x7771, RZ ;  /* 0x0000777142407816 */ /* 0x000fe200000000ff */
[--C-:B------:R-:W-:Y:S01]  /*5860*/  FFMA.FTZ R214, R23, UR30, -R54.reuse ;  /* 0x0000001e17d67c23 */ /* 0x100fe20008010836 */
[----:B------:R-:W-:Y:S01]  /*5870*/  LOP3.LUT R14, R12, 0xff, RZ, 0xc0, !PT ;  /* 0x000000ff0c0e7812 */ /* 0x000fe200078ec0ff */
[----:B------:R-:W1:Y:S01]  /*5880*/  MUFU.EX2 R218, R218 ;  /* 0x000000da00da7308 */ /* 0x000e620000000800 */
[----:B------:R-:W-:Y:S01]  /*5890*/  LOP3.LUT R91, R89, 0xff, RZ, 0xc0, !PT ;  /* 0x000000ff595b7812 */ /* 0x000fe200078ec0ff */
[----:B------:R-:W-:Y:S01]  /*58a0*/  FFMA.FTZ R209, R37, UR30, -R54 ;  /* 0x0000001e25d17c23 */ /* 0x000fe20008010836 */
[----:B------:R-:W-:Y:S01]  /*58b0*/  SHF.R.U32.HI R126, RZ, 0x8, R126 ;  /* 0x00000008ff7e7819 */ /* 0x000fe2000001167e */
[--C-:B------:R-:W-:Y:S01]  /*58c0*/  FFMA.FTZ R215, R39, UR30, -R59.reuse ;  /* 0x0000001e27d77c23 */ /* 0x100fe2000801083b */
[----:B-----5:R-:W-:Y:S01]  /*58d0*/  F2FP.F16.F32.PACK_AB R213, R118, R120 ;  /* 0x0000007876d5723e */ /* 0x020fe200000000ff */
[--C-:B------:R-:W-:Y:S01]  /*58e0*/  FFMA.FTZ R211, R38, UR30, -R59.reuse ;  /* 0x0000001e26d37c23 */ /* 0x100fe2000801083b */
[----:B--2---:R-:W-:Y:S01]  /*58f0*/  F2FP.F16.F32.PACK_AB R208, R127, R119 ;  /* 0x000000777fd0723e */ /* 0x004fe200000000ff */
[--C-:B------:R-:W-:Y:S01]  /*5900*/  FFMA.FTZ R210, R36, UR30, -R59.reuse ;  /* 0x0000001e24d27c23 */ /* 0x100fe2000801083b */
[----:B------:R-:W-:Y:S01]  /*5910*/  F2FP.F16.F32.PACK_AB R206, R227, R231 ;  /* 0x000000e7e3ce723e */ /* 0x000fe200000000ff */
[----:B------:R-:W-:Y:S01]  /*5920*/  FFMA.FTZ R200, R22, UR30, -R59 ;  /* 0x0000001e16c87c23 */ /* 0x000fe2000801083b */
[----:B------:R-:W-:Y:S01]  /*5930*/  LOP3.LUT R128, R128, R5, RZ, 0xc0, !PT ;  /* 0x0000000580807212 */ /* 0x000fe200078ec0ff */
[----:B------:R-:W-:Y:S01]  /*5940*/  MUFU.EX2 R214, R214 ;  /* 0x000000d600d67308 */ /* 0x000fe20000000800 */
[----:B------:R-:W-:Y:S01]  /*5950*/  LOP3.LUT R129, R129, R4, RZ, 0xc0, !PT ;  /* 0x0000000481817212 */ /* 0x000fe200078ec0ff */
[----:B------:R-:W-:Y:S01]  /*5960*/  FFMA.FTZ R199, R20, UR30, -R54 ;  /* 0x0000001e14c77c23 */ /* 0x000fe20008010836 */
[----:B------:R-:W2:Y:S01]  /*5970*/  LDSM.16.MT88.4 R4, [R67+0x18800] ;  /* 0x018800004304783b */ /* 0x000ea20000004200 */
[----:B------:R-:W-:Y:S01]  /*5980*/  LOP3.LUT R13, R13, 0xff00ff, RZ, 0xc0, !PT ;  /* 0x00ff00ff0d0d7812 */ /* 0x000fe200078ec0ff */
[----:B------:R-:W5:Y:S01]  /*5990*/  MUFU.EX2 R209, R209 ;  /* 0x000000d100d17308 */ /* 0x000f620000000800 */
[----:B------:R-:W-:Y:S01]  /*59a0*/  PRMT R14, R14, 0x5410, R64 ;  /* 0x000054100e0e7816 */ /* 0x000fe20000000040 */
[----:B------:R-:W-:Y:S01]  /*59b0*/  FFMA.FTZ R198, R21, UR30, -R54 ;  /* 0x0000001e15c67c23 */ /* 0x000fe20008010836 */
[----:B------:R-:W-:Y:S01]  /*59c0*/  PRMT R12, R91, 0x5410, R126 ;  /* 0x000054105b0c7816 */ /* 0x000fe2000000007e */
[----:B------:R-:W-:Y:S01]  /*59d0*/  MUFU.EX2 R215, R215 ;  /* 0x000000d700d77308 */ /* 0x000fe20000000800 */
[----:B------:R-:W-:Y:S01]  /*59e0*/  PRMT R212, R213, 0x7632, R212 ;  /* 0x00007632d5d47816 */ /* 0x000fe200000000d4 */
[----:B------:R-:W-:Y:S01]  /*59f0*/  LDSM.16.MT88.4 R20, [R67+0x1b000] ;  /* 0x01b000004314783b */ /* 0x000fe20000004200 */
[----:B------:R-:W-:Y:S01]  /*5a00*/  PRMT R207, R208, 0x7632, R207 ;  /* 0x00007632d0cf7816 */ /* 0x000fe200000000cf */
[----:B------:R-:W5:Y:S01]  /*5a10*/  MUFU.EX2 R211, R211 ;  /* 0x000000d300d37308 */ /* 0x000f620000000800 */
[----:B------:R-:W-:Y:S01]  /*5a20*/  PRMT R204, R206, 0x7632, R204 ;  /* 0x00007632cecc7816 */ /* 0x000fe200000000cc */
[--C-:B------:R-:W-:Y:S01]  /*5a30*/  FFMA.FTZ R169, R123, UR30, -R59.reuse ;  /* 0x0000001e7ba97c23 */ /* 0x100fe2000801083b */
[----:B------:R-:W-:Y:S01]  /*5a40*/  PRMT R90, R89, 0x7632, R90 ;  /* 0x00007632595a7816 */ /* 0x000fe2000000005a */
[----:B------:R-:W-:Y:S01]  /*5a50*/  MUFU.EX2 R210, R210 ;  /* 0x000000d200d27308 */ /* 0x000fe20000000800 */
[--C-:B------:R-:W-:Y:S01]  /*5a60*/  HSET2.LE.AND R14, R14, R52.reuse, PT ;  /* 0x000000340e0e7233 */ /* 0x100fe20003803000 */
[----:B------:R-:W-:Y:S01]  /*5a70*/  FFMA.FTZ R167, R58, UR30, -R59 ;  /* 0x0000001e3aa77c23 */ /* 0x000fe2000801083b */
[--C-:B------:R-:W-:Y:S01]  /*5a80*/  HSET2.LE.AND R13, R13, R52.reuse, PT ;  /* 0x000000340d0d7233 */ /* 0x100fe20003803000 */
[----:B------:R-:W2:Y:S01]  /*5a90*/  MUFU.EX2 R200, R200 ;  /* 0x000000c800c87308 */ /* 0x000ea20000000800 */
[--C-:B------:R-:W-:Y:S01]  /*5aa0*/  HSET2.LE.AND R12, R12, R52.reuse, PT ;  /* 0x000000340c0c7233 */ /* 0x100fe20003803000 */
[----:B------:R-:W-:Y:S01]  /*5ab0*/  FFMA.FTZ R166, R55, UR30, -R54 ;  /* 0x0000001e37a67c23 */ /* 0x000fe20008010836 */
[----:B------:R-:W-:Y:S01]  /*5ac0*/  PRMT R130, R213, 0x5410, R212 ;  /* 0x00005410d5827816 */ /* 0x000fe200000000d4 */
[----:B------:R-:W-:Y:S01]  /*5ad0*/  MUFU.EX2 R199, R199 ;  /* 0x000000c700c77308 */ /* 0x000fe20000000800 */
[----:B------:R-:W-:Y:S01]  /*5ae0*/  PRMT R131, R208, 0x5410, R207 ;  /* 0x00005410d0837816 */ /* 0x000fe200000000cf */
[----:B------:R-:W-:Y:S01]  /*5af0*/  FFMA.FTZ R165, R53, UR30, -R54 ;  /* 0x0000001e35a57c23 */ /* 0x000fe20008010836 */
[----:B------:R-:W-:Y:S01]  /*5b00*/  PRMT R16, R206, 0x5410, R204 ;  /* 0x00005410ce107816 */ /* 0x000fe200000000cc */
[----:B------:R-:W2:Y:S01]  /*5b10*/  MUFU.EX2 R198, R198 ;  /* 0x000000c600c67308 */ /* 0x000ea20000000800 */
[C---:B------:R-:W-:Y:S01]  /*5b20*/  PRMT R98, R74.reuse, 0x7772, RZ ;  /* 0x000077724a627816 */ /* 0x040fe200000000ff */
[----:B------:R-:W-:Y:S01]  /*5b30*/  LDSM.16.MT88.4 R36, [R67+0x19000] ;  /* 0x019000004324783b */ /* 0x000fe20000004200 */
[----:B------:R-:W-:Y:S01]  /*5b40*/  PRMT R97, R74, 0x7773, RZ ;  /* 0x000077734a617816 */ /* 0x000fe200000000ff */
[----:B------:R-:W-:Y:S01]  /*5b50*/  MUFU.EX2 R169, R169 ;  /* 0x000000a900a97308 */ /* 0x000fe20000000800 */
[----:B------:R-:W-:Y:S01]  /*5b60*/  SHF.R.U32.HI R89, RZ, 0x18, R89 ;  /* 0x00000018ff597819 */ /* 0x000fe20000011659 */
[--C-:B------:R-:W-:Y:S01]  /*5b70*/  FFMA.FTZ R176, R133, UR30, -R59.reuse ;  /* 0x0000001e85b07c23 */ /* 0x100fe2000801083b */
[----:B------:R-:W-:Y:S01]  /*5b80*/  LOP3.LUT R90, R90, 0xff, RZ, 0xc0, !PT ;  /* 0x000000ff5a5a7812 */ /* 0x000fe200078ec0ff */
[----:B------:R-:W2:Y:S01]  /*5b90*/  MUFU.EX2 R167, R167 ;  /* 0x000000a700a77308 */ /* 0x000ea20000000800 */
[----:B---3--:R-:W-:Y:S01]  /*5ba0*/  F2FP.F16.F32.PACK_AB R197, R226, R230 ;  /* 0x000000e6e2c5723e */ /* 0x008fe200000000ff */
[----:B------:R-:W-:Y:S01]  /*5bb0*/  FFMA.FTZ R170, R132, UR30, -R59 ;  /* 0x0000001e84aa7c23 */ /* 0x000fe2000801083b */
[----:B------:R-:W-:Y:S01]  /*5bc0*/  LOP3.LUT R130, R130, R14, RZ, 0xc0, !PT ;  /* 0x0000000e82827212 */ /* 0x000fe200078ec0ff */
[----:B------:R-:W-:Y:S01]  /*5bd0*/  MUFU.EX2 R166, R166 ;  /* 0x000000a600a67308 */ /* 0x000fe20000000800 */
[----:B------:R-:W-:Y:S01]  /*5be0*/  LOP3.LUT R131, R131, R13, RZ, 0xc0, !PT ;  /* 0x0000000d83837212 */ /* 0x000fe200078ec0ff */
[--C-:B------:R-:W-:Y:S01]  /*5bf0*/  FFMA.FTZ R175, R57, UR30, -R54.reuse ;  /* 0x0000001e39af7c23 */ /* 0x100fe20008010836 */
[----:B------:R-:W-:Y:S01]  /*5c00*/  LOP3.LUT R16, R16, R12, RZ, 0xc0, !PT ;  /* 0x0000000c10107212 */ /* 0x000fe200078ec0ff */
[----:B------:R-:W3:Y:S01]  /*5c10*/  MUFU.EX2 R165, R165 ;  /* 0x000000a500a57308 */ /* 0x000ee20000000800 */
[----:B------:R-:W3:Y:S01]  /*5c20*/  LDSM.16.MT88.4 R12, [R67+0x1a800] ;  /* 0x01a80000430c783b */ /* 0x000ee20000004200 */
[----:B------:R-:W-:Y:S01]  /*5c30*/  LOP3.LUT R19, R17, 0xff, RZ, 0xc0, !PT ;  /* 0x000000ff11137812 */ /* 0x000fe200078ec0ff */
[----:B------:R-:W-:Y:S01]  /*5c40*/  FFMA.FTZ R168, R56, UR30, -R54 ;  /* 0x0000001e38a87c23 */ /* 0x000fe20008010836 */
[----:B------:R-:W-:Y:S01]  /*5c50*/  PRMT R18, R98, 0x5410, R97 ;  /* 0x0000541062127816 */ /* 0x000fe20000000061 */
[C---:B----4-:R-:W-:Y:S01]  /*5c60*/  HMMA.16816.F32 R140, R128.reuse, R144, RZ ;  /* 0x00000090808c723c */ /* 0x050fe200000018ff */
[----:B------:R-:W-:Y:S01]  /*5c70*/  PRMT R17, R90, 0x5410, R89 ;  /* 0x000054105a117816 */ /* 0x000fe20000000059 */
[----:B------:R-:W-:Y:S01]  /*5c80*/  MUFU.EX2 R176, R176 ;  /* 0x000000b000b07308 */ /* 0x000fe20000000800 */
[----:B------:R-:W-:Y:S01]  /*5c90*/  PRMT R99, R74, 0x7771, RZ ;  /* 0x000077714a637816 */ /* 0x000fe200000000ff */
[----:B------:R-:W-:Y:S01]  /*5ca0*/  LDSM.16.MT88.4 R56, [R67+0x19800] ;  /* 0x019800004338783b */ /* 0x000fe20000004200 */
[----:B------:R-:W-:Y:S01]  /*5cb0*/  PRMT R196, R197, 0x7632, R196 ;  /* 0x00007632c5c47816 */ /* 0x000fe200000000c4 */
[----:B------:R-:W4:Y:S01]  /*5cc0*/  MUFU.EX2 R170, R170 ;  /* 0x000000aa00aa7308 */ /* 0x000f220000000800 */
[----:B------:R-:W-:Y:S01]  /*5cd0*/  F2FP.F16.F32.PACK_AB R195, R219, R221 ;  /* 0x000000dddbc3723e */ /* 0x000fe200000000ff */
[C---:B------:R-:W-:Y:S01]  /*5ce0*/  HMMA.16816.F32 R144, R128.reuse, R146, RZ ;  /* 0x000000928090723c */ /* 0x040fe200000018ff */
[----:B------:R-:W-:Y:S01]  /*5cf0*/  LOP3.LUT R40, R18, 0xff00ff, RZ, 0xc0, !PT ;  /* 0x00ff00ff12287812 */ /* 0x000fe200078ec0ff */
[----:B------:R-:W-:Y:S01]  /*5d00*/  MUFU.EX2 R175, R175 ;  /* 0x000000af00af7308 */ /* 0x000fe20000000800 */
[----:B------:R-:W-:Y:S01]  /*5d10*/  HSET2.LE.AND R17, R17, R52, PT ;  /* 0x0000003411117233 */ /* 0x000fe20003803000 */
[----:B------:R-:W-:Y:S01]  /*5d20*/  IMAD.IADD R238, R186, 0x1, R229 ;  /* 0x00000001baee7824 */ /* 0x000fe200078e02e5 */
[----:B------:R-:W-:Y:S01]  /*5d30*/  PRMT R18, R19, 0x5410, R99 ;  /* 0x0000541013127816 */ /* 0x000fe20000000063 */
[----:B------:R-:W4:Y:S01]  /*5d40*/  MUFU.EX2 R168, R168 ;  /* 0x000000a800a87308 */ /* 0x000f220000000800 */
[----:B------:R-:W-:Y:S01]  /*5d50*/  PRMT R19, R197, 0x5410, R196 ;  /* 0x00005410c5137816 */ /* 0x000fe200000000c4 */
[----:B-1----:R-:W-:Y:S01]  /*5d60*/  HMMA.16816.F32 R44, R128, R48, RZ ;  /* 0x00000030802c723c */ /* 0x002fe200000018ff */
[----:B------:R-:W-:Y:S01]  /*5d70*/  PRMT R194, R195, 0x7632, R194 ;  /* 0x00007632c3c27816 */ /* 0x000fe200000000c2 */
[----:B------:R-:W-:Y:S01]  /*5d80*/  LDSM.16.MT88.4 R152, [R238+0x18000] ;  /* 0x01800000ee98783b */ /* 0x000fe20000004200 */
[----:B------:R-:W-:Y:S01]  /*5d90*/  F2FP.F16.F32.PACK_AB R193, R218, R220 ;  /* 0x000000dcdac1723e */ /* 0x000fe200000000ff */
[----:B------:R-:W-:Y:S01]  /*5da0*/  IMAD.IADD R228, R24, 0x1, R238 ;  /* 0x0000000118e47824 */ /* 0x000fe200078e02ee */
[----:B------:R-:W-:-:S02]  /*5db0*/  LOP3.LUT R17, R19, R17, RZ, 0xc0, !PT ;  /* 0x0000001113117212 */ /* 0x000fc400078ec0ff */
[--C-:B------:R-:W-:Y:S01]  /*5dc0*/  HSET2.LE.AND R18, R18, R52.reuse, PT ;  /* 0x0000003412127233 */ /* 0x100fe20003803000 */
[C---:B------:R-:W-:Y:S01]  /*5dd0*/  HMMA.16816.F32 R76, R128.reuse, R80, RZ ;  /* 0x00000050804c723c */ /* 0x040fe200000018ff */
[----:B------:R-:W-:Y:S01]  /*5de0*/  HSET2.LE.AND R19, R40, R52, PT ;  /* 0x0000003428137233 */ /* 0x000fe20003803000 */
[----:B------:R-:W-:Y:S01]  /*5df0*/  LDSM.16.MT88.4 R160, [R228+0x18000] ;  /* 0x01800000e4a0783b */ /* 0x000fe20000004200 */
[----:B------:R-:W-:Y:S02]  /*5e00*/  PRMT R40, R195, 0x5410, R194 ;  /* 0x00005410c3287816 */ /* 0x000fe400000000c2 */
[C---:B------:R-:W-:Y:S02]  /*5e10*/  PRMT R192, R193.reuse, 0x7632, R192 ;  /* 0x00007632c1c07816 */ /* 0x040fe400000000c0 */
[----:B------:R-:W-:Y:S01]  /*5e20*/  LOP3.LUT R18, R40, R18, RZ, 0xc0, !PT ;  /* 0x0000001228127212 */ /* 0x000fe200078ec0ff */
[----:B------:R-:W-:Y:S01]  /*5e30*/  HMMA.16816.F32 R48, R128, R50, RZ ;  /* 0x000000328030723c */ /* 0x000fe200000018ff */
[----:B------:R-:W-:-:S02]  /*5e40*/  PRMT R40, R193, 0x5410, R192 ;  /* 0x00005410c1287816 */ /* 0x000fc400000000c0 */
[----:B-----5:R-:W-:Y:S02]  /*5e50*/  F2FP.F16.F32.PACK_AB R189, R209, R214 ;  /* 0x000000d6d1bd723e */ /* 0x020fe400000000ff */
[----:B------:R-:W-:Y:S01]  /*5e60*/  LOP3.LUT R19, R40, R19, RZ, 0xc0, !PT ;  /* 0x0000001328137212 */ /* 0x000fe200078ec0ff */
[----:B------:R-:W-:Y:S01]  /*5e70*/  IMAD.U32 R40, RZ, RZ, UR27 ;  /* 0x0000001bff287e24 */ /* 0x000fe2000f8e00ff */
[----:B------:R-:W-:Y:S01]  /*5e80*/  F2FP.F16.F32.PACK_AB R191, R211, R215 ;  /* 0x000000d7d3bf723e */ /* 0x000fe200000000ff */
[----:B------:R-:W-:Y:S01]  /*5e90*/  HMMA.16816.F32 R80, R128, R82, RZ ;  /* 0x000000528050723c */ /* 0x000fe200000018ff */
[----:B------:R-:W-:Y:S02]  /*5ea0*/  PRMT R188, R189, 0x7632, R188 ;  /* 0x00007632bdbc7816 */ /* 0x000fe400000000bc */
[----:B------:R-:W-:Y:S02]  /*5eb0*/  LOP3.LUT R40, R40, UR35, R135, 0x96, !PT ;  /* 0x0000002328287c12 */ /* 0x000fe4000f8e9687 */
[----:B------:R-:W-:-:S02]  /*5ec0*/  PRMT R190, R191, 0x7632, R190 ;  /* 0x00007632bfbe7816 */ /* 0x000fc400000000be */
[----:B--2---:R-:W-:Y:S01]  /*5ed0*/  F2FP.F16.F32.PACK_AB R187, R200, R210 ;  /* 0x000000d2c8bb723e */ /* 0x004fe200000000ff */
[C---:B------:R-:W-:Y:S01]  /*5ee0*/  HMMA.16816.F32 R140, R16.reuse, R4, R140 ;  /* 0x00000004108c723c */ /* 0x040fe2000000188c */
[----:B------:R-:W-:Y:S01]  /*5ef0*/  IMAD.WIDE.U32 R40, R40, -0x326172a9, RZ ;  /* 0xcd9e8d5728287825 */ /* 0x000fe200078e00ff */
[----:B------:R-:W-:Y:S02]  /*5f00*/  F2FP.F16.F32.PACK_AB R182, R198, R199 ;  /* 0x000000c7c6b6723e */ /* 0x000fe400000000ff */
[----:B------:R-:W-:Y:S02]  /*5f10*/  PRMT R183, R187, 0x7632, R183 ;  /* 0x00007632bbb77816 */ /* 0x000fe400000000b7 */
[----:B------:R-:W-:Y:S02]  /*5f20*/  LOP3.LUT R138, R40, UR19, R107, 0x96, !PT ;  /* 0x00000013288a7c12 */ /* 0x000fe4000f8e966b */
[----:B------:R-:W-:Y:S01]  /*5f30*/  HMMA.16816.F32 R144, R16, R6, R144 ;  /* 0x000000061090723c */ /* 0x000fe20000001890 */
[----:B------:R-:W1:Y:S01]  /*5f40*/  LDSM.16.MT88.4 R4, [R67+0x1c800] ;  /* 0x01c800004304783b */ /* 0x000e620000004200 */
[----:B------:R-:W-:Y:S01]  /*5f50*/  PRMT R181, R182, 0x7632, R181 ;  /* 0x00007632b6b57816 */ /* 0x000fe200000000b5 */
[----:B------:R-:W-:Y:S01]  /*5f60*/  IMAD.WIDE.U32 R138, R138, -0x2daee0ad, RZ ;  /* 0xd2511f538a8a7825 */ /* 0x000fe200078e00ff */
[----:B------:R-:W-:-:S02]  /*5f70*/  F2FP.F16.F32.PACK_AB R174, R167, R169 ;  /* 0x000000a9a7ae723e */ /* 0x000fc400000000ff */
[----:B---3--:R-:W-:Y:S02]  /*5f80*/  F2FP.F16.F32.PACK_AB R172, R165, R166 ;  /* 0x000000a6a5ac723e */ /* 0x008fe400000000ff */
[C---:B------:R-:W-:Y:S01]  /*5f90*/  HMMA.16816.F32 R44, R16.reuse, R12, R44 ;  /* 0x0000000c102c723c */ /* 0x040fe2000000182c */
[----:B------:R-:W-:Y:S02]  /*5fa0*/  LOP3.LUT R12, R110, UR25, R41, 0x96, !PT ;  /* 0x000000196e0c7c12 */ /* 0x000fe4000f8e9629 */
[----:B------:R-:W2:Y:S01]  /*5fb0*/  LDSM.16.MT88.4 R40, [R67+0x1e800] ;  /* 0x01e800004328783b */ /* 0x000ea20000004200 */
[----:B------:R-:W-:Y:S02]  /*5fc0*/  PRMT R173, R174, 0x7632, R173 ;  /* 0x00007632aead7816 */ /* 0x000fe400000000ad */
[----:B------:R-:W-:Y:S01]  /*5fd0*/  IMAD.WIDE.U32 R136, R12, -0x2daee0ad, RZ ;  /* 0xd2511f530c887825 */ /* 0x000fe200078e00ff */
[----:B------:R-:W-:Y:S01]  /*5fe0*/  PRMT R171, R172, 0x7632, R171 ;  /* 0x00007632acab7816 */ /* 0x000fe200000000ab */
[----:B------:R-:W-:Y:S01]  /*5ff0*/  HMMA.16816.F32 R48, R16, R14, R48 ;  /* 0x0000000e1030723c */ /* 0x000fe20000001830 */
[----:B----4-:R-:W-:-:S02]  /*6000*/  F2FP.F16.F32.PACK_AB R180, R170, R176 ;  /* 0x000000b0aab4723e */ /* 0x010fc400000000ff */
[----:B------:R-:W-:Y:S02]  /*6010*/  LOP3.LUT R12, R108, UR18, R137, 0x96, !PT ;  /* 0x000000126c0c7c12 */ /* 0x000fe4000f8e9689 */
[----:B------:R-:W-:Y:S02]  /*6020*/  LOP3.LUT R136, R136, UR16, R139, 0x96, !PT ;  /* 0x0000001088887c12 */ /* 0x000fe4000f8e968b */
[----:B------:R-:W-:Y:S01]  /*6030*/  PRMT R179, R180, 0x7632, R179 ;  /* 0x00007632b4b37816 */ /* 0x000fe200000000b3 */
[----:B------:R-:W-:Y:S01]  /*6040*/  IMAD.WIDE.U32 R134, R12, -0x326172a9, RZ ;  /* 0xcd9e8d570c867825 */ /* 0x000fe200078e00ff */
[----:B------:R-:W-:Y:S01]  /*6050*/  HMMA.16816.F32 R108, R128, R112, RZ ;  /* 0x00000070806c723c */ /* 0x000fe200000018ff */
[----:B------:R-:W-:Y:S02]  /*6060*/  F2FP.F16.F32.PACK_AB R178, R168, R175 ;  /* 0x000000afa8b2723e */ /* 0x000fe400000000ff */
[----:B------:R-:W-:Y:S01]  /*6070*/  IMAD.WIDE.U32 R136, R136, -0x326172a9, RZ ;  /* 0xcd9e8d5788887825 */ /* 0x000fe200078e00ff */
[----:B------:R-:W-:-:S02]  /*6080*/  LOP3.LUT R12, R106, UR17, R135, 0x96, !PT ;  /* 0x000000116a0c7c12 */ /* 0x000fc4000f8e9687 */
[----:B------:R-:W-:Y:S02]  /*6090*/  PRMT R177, R178, 0x7632, R177 ;  /* 0x00007632b2b17816 */ /* 0x000fe400000000b1 */
[----:B------:R-:W-:Y:S01]  /*60a0*/  LOP3.LUT R134, R134, UR15, R137, 0x96, !PT ;  /* 0x0000000f86867c12 */ /* 0x000fe2000f8e9689 */
[----:B------:R-:W-:Y:S01]  /*60b0*/  IMAD.WIDE.U32 R12, R12, -0x2daee0ad, RZ ;  /* 0xd2511f530c0c7825 */ /* 0x000fe200078e00ff */
[----:B------:R-:W-:Y:S01]  /*60c0*/  HMMA.16816.F32 R112, R128, R114, RZ ;  /* 0x000000728070723c */ /* 0x000fe200000018ff */
[----:B------:R-:W-:Y:S02]  /*60d0*/  PRMT R66, R66, 0x7770, RZ ;  /* 0x0000777042427816 */ /* 0x000fe400000000ff */
[----:B------:R-:W-:Y:S01]  /*60e0*/  IMAD.WIDE.U32 R134, R134, -0x2daee0ad, RZ ;  /* 0xd2511f5386867825 */ /* 0x000fe200078e00ff */
[----:B------:R-:W-:Y:S02]  /*60f0*/  LOP3.LUT R138, R138, UR14, R13, 0x96, !PT ;  /* 0x0000000e8a8a7c12 */ /* 0x000fe4000f8e960d */
[----:B------:R-:W-:-:S02]  /*6100*/  ISETP.LE.U32.AND P3, PT, R66, UR6, PT ;  /* 0x0000000642007c0c */ /* 0x000fc4000bf63070 */
[C---:B-1----:R-:W-:Y:S01]  /*6110*/  HMMA.16816.F32 R76, R16.reuse, R4, R76 ;  /* 0x00000004104c723c */ /* 0x042fe2000000184c */
[----:B------:R-:W-:Y:S01]  /*6120*/  LOP3.LUT R4, R12, UR12, R135, 0x96, !PT ;  /* 0x0000000c0c047c12 */ /* 0x000fe2000f8e9687 */
[----:B------:R-:W-:Y:S01]  /*6130*/  IMAD.WIDE.U32 R138, R138, -0x326172a9, RZ ;  /* 0xcd9e8d578a8a7825 */ /* 0x000fe200078e00ff */
[----:B------:R-:W-:Y:S02]  /*6140*/  ISETP.GT.U32.AND P2, PT, R64, UR6, PT ;  /* 0x0000000640007c0c */ /* 0x000fe4000bf44070 */
[----:B------:R-:W-:Y:S01]  /*6150*/  ISETP.LE.U32.AND P0, PT, R65, UR6, PT ;  /* 0x0000000641007c0c */ /* 0x000fe2000bf03070 */
[----:B------:R-:W-:Y:S01]  /*6160*/  IMAD.WIDE.U32 R156, R4, -0x326172a9, RZ ;  /* 0xcd9e8d57049c7825 */ /* 0x000fe200078e00ff */
[----:B------:R-:W-:Y:S01]  /*6170*/  PRMT R4, R191, 0x5410, R190 ;  /* 0x00005410bf047816 */ /* 0x000fe200000000be */
[C---:B--2---:R-:W-:Y:S01]  /*6180*/  HMMA.16816.F32 R108, R16.reuse, R40, R108 ;  /* 0x00000028106c723c */ /* 0x044fe2000000186c */
[----:B------:R-:W-:Y:S01]  /*6190*/  LOP3.LUT R242, R136, UR13, R139, 0x96, !PT ;  /* 0x0000000d88f27c12 */ /* 0x000fe2000f8e968b */
[----:B------:R-:W-:Y:S01]  /*61a0*/  IMAD.MOV.U32 R13, RZ, RZ, R156 ;  /* 0x000000ffff0d7224 */ /* 0x000fe200078e009c */
[----:B------:R-:W-:Y:S01]  /*61b0*/  LOP3.LUT R235, R138, UR7, R157, 0x96, !PT ;  /* 0x000000078aeb7c12 */ /* 0x000fe2000f8e969d */
[----:B------:R-:W-:Y:S01]  /*61c0*/  @!P3 HADD2 R69, -R213.H0_H0, -RZ.H0_H0 ;  /* 0xa00000ffd545b230 */ /* 0x000fe20000000900 */
[----:B------:R-:W-:Y:S01]  /*61d0*/  PRMT R241, R156, 0x7771, RZ ;  /* 0x000077719cf17816 */ /* 0x000fe200000000ff */
[----:B------:R-:W-:Y:S01]  /*61e0*/  IMAD.WIDE.U32 R242, R242, -0x2daee0ad, RZ ;  /* 0xd2511f53f2f27825 */ /* 0x000fe200078e00ff */
[C---:B------:R-:W-:Y:S01]  /*61f0*/  PRMT R236, R235.reuse, 0x7632, R236 ;  /* 0x00007632ebec7816 */ /* 0x040fe200000000ec */
[C---:B------:R-:W-:Y:S01]  /*6200*/  HMMA.16816.F32 R80, R16.reuse, R6, R80 ;  /* 0x000000061050723c */ /* 0x040fe20000001850 */
[C---:B------:R-:W-:Y:S01]  /*6210*/  LOP3.LUT R106, R235.reuse, 0xffff, RZ, 0xc0, !PT ;  /* 0x0000ffffeb6a7812 */ /* 0x040fe200078ec0ff */
[----:B------:R-:W-:Y:S01]  /*6220*/  LDSM.16.MT88.4 R136, [R229+0x18000] ;  /* 0x01800000e588783b */ /* 0x000fe20000004200 */
[----:B------:R-:W-:Y:S01]  /*6230*/  LOP3.LUT R107, R235, 0xff, RZ, 0xc0, !PT ;  /* 0x000000ffeb6b7812 */ /* 0x000fe200078ec0ff */
[----:B------:R-:W-:Y:S01]  /*6240*/  @!P0 HADD2 R60, -R225.H0_H0, -RZ.H0_H0 ;  /* 0xa00000ffe13c8230 */ /* 0x000fe20000000900 */
[----:B------:R-:W-:Y:S01]  /*6250*/  SHF.R.U32.HI R235, RZ, 0x18, R235 ;  /* 0x00000018ffeb7819 */ /* 0x000fe200000116eb */
[----:B------:R-:W-:Y:S01]  /*6260*/  @P2 HADD2 R68, -R212.H0_H0, -RZ.H0_H0 ;  /* 0xa00000ffd4442230 */ /* 0x000fe20000000900 */
[----:B------:R-:W-:Y:S01]  /*6270*/  LOP3.LUT R236, R236, 0xff, RZ, 0xc0, !PT ;  /* 0x000000ffecec7812 */ /* 0x000fe200078ec0ff */
[----:B------:R-:W-:Y:S01]  /*6280*/  HMMA.16816.F32 R112, R16, R42, R112 ;  /* 0x0000002a1070723c */ /* 0x000fe20000001870 */
[----:B------:R-:W-:-:S02]  /*6290*/  LOP3.LUT R13, R13, 0xff, RZ, 0xc0, !PT ;  /* 0x000000ff0d0d7812 */ /* 0x000fc400078ec0ff */
[----:B------:R-:W-:Y:S02]  /*62a0*/  SHF.R.U32.HI R106, RZ, 0x8, R106 ;  /* 0x00000008ff6a7819 */ /* 0x000fe4000001166a */
[----:B------:R-:W-:Y:S02]  /*62b0*/  PRMT R40, R236, 0x5410, R235 ;  /* 0x00005410ec287816 */ /* 0x000fe400000000eb */
[----:B------:R-:W-:Y:S01]  /*62c0*/  PRMT R13, R13, 0x5410, R241 ;  /* 0x000054100d0d7816 */ /* 0x000fe200000000f1 */
[----:B------:R-:W-:Y:S01]  /*62d0*/  HMMA.16816.F32 R148, R128, R152, RZ ;  /* 0x000000988094723c */ /* 0x000fe200000018ff */
[----:B------:R-:W-:Y:S02]  /*62e0*/  PRMT R12, R107, 0x5410, R106 ;  /* 0x000054106b0c7816 */ /* 0x000fe4000000006a */
[C---:B------:R-:W-:Y:S02]  /*62f0*/  PRMT R244, R156.reuse, 0x7773, RZ ;  /* 0x000077739cf47816 */ /* 0x040fe400000000ff */
[----:B------:R-:W-:-:S02]  /*6300*/  PRMT R237, R156, 0x7772, RZ ;  /* 0x000077729ced7816 */ /* 0x000fc400000000ff */
[--C-:B------:R-:W-:Y:S01]  /*6310*/  HSET2.LE.AND R40, R40, R52.reuse, PT ;  /* 0x0000003428287233 */ /* 0x100fe20003803000 */
[----:B------:R-:W-:Y:S01]  /*6320*/  HMMA.16816.F32 R152, R128, R154, RZ ;  /* 0x0000009a8098723c */ /* 0x000fe200000018ff */
[--C-:B------:R-:W-:Y:S02]  /*6330*/  HSET2.LE.AND R14, R13, R52.reuse, PT ;  /* 0x000000340d0e7233 */ /* 0x100fe40003803000 */
[----:B------:R-:W-:Y:S02]  /*6340*/  PRMT R15, R237, 0x5410, R244 ;  /* 0x00005410ed0f7816 */ /* 0x000fe400000000f4 */
[----:B------:R-:W-:Y:S02]  /*6350*/  PRMT R13, R189, 0x5410, R188 ;  /* 0x00005410bd0d7816 */ /* 0x000fe400000000bc */
[----:B------:R-:W-:Y:S02]  /*6360*/  HSET2.LE.AND R12, R12, R52, PT ;  /* 0x000000340c0c7233 */ /* 0x000fe40003803000 */
[----:B------:R-:W-:-:S02]  /*6370*/  LOP3.LUT R15, R15, 0xff00ff, RZ, 0xc0, !PT ;  /* 0x00ff00ff0f0f7812 */ /* 0x000fc400078ec0ff */
[----:B------:R-:W-:Y:S02]  /*6380*/  LOP3.LUT R13, R13, R40, RZ, 0xc0, !PT ;  /* 0x000000280d0d7212 */ /* 0x000fe400078ec0ff */
[----:B------:R-:W-:Y:S02]  /*6390*/  PRMT R40, R187, 0x5410, R183 ;  /* 0x00005410bb287816 */ /* 0x000fe400000000b7 */
[----:B------:R-:W-:Y:S02]  /*63a0*/  LOP3.LUT R12, R4, R12, RZ, 0xc0, !PT ;  /* 0x0000000c040c7212 */ /* 0x000fe400078ec0ff */
[----:B------:R-:W1:Y:S01]  /*63b0*/  LDSM.16.MT88.4 R4, [R67+0x1d000] ;  /* 0x01d000004304783b */ /* 0x000e620000004200 */
[----:B------:R-:W-:Y:S02]  /*63c0*/  HSET2.LE.AND R15, R15, R52, PT ;  /* 0x000000340f0f7233 */ /* 0x000fe40003803000 */
[----:B------:R-:W-:Y:S02]  /*63d0*/  LOP3.LUT R14, R40, R14, RZ, 0xc0, !PT ;  /* 0x0000000e280e7212 */ /* 0x000fe400078ec0ff */
[----:B------:R-:W-:-:S02]  /*63e0*/  PRMT R40, R182, 0x5410, R181 ;  /* 0x00005410b6287816 */ /* 0x000fc400000000b5 */
[----:B------:R-:W-:Y:S02]  /*63f0*/  PRMT R240, R242, 0x7771, RZ ;  /* 0x00007771f2f07816 */ /* 0x000fe400000000ff */
[----:B------:R-:W-:Y:S02]  /*6400*/  LOP3.LUT R15, R40, R15, RZ, 0xc0, !PT ;  /* 0x0000000f280f7212 */ /* 0x000fe400078ec0ff */
[C---:B------:R-:W-:Y:S01]  /*6410*/  PRMT R239, R242.reuse, 0x7772, RZ ;  /* 0x00007772f2ef7816 */ /* 0x040fe200000000ff */
[----:B------:R-:W-:Y:S01]  /*6420*/  LDSM.16.MT88.4 R40, [R67+0x1d800] ;  /* 0x01d800004328783b */ /* 0x000fe20000004200 */
[----:B------:R-:W-:Y:S02]  /*6430*/  PRMT R123, R242, 0x7773, RZ ;  /* 0x00007773f27b7816 */ /* 0x000fe400000000ff */
[----:B------:R-:W-:Y:S01]  /*6440*/  LOP3.LUT R134, R134, UR4, R243, 0x96, !PT ;  /* 0x0000000486867c12 */ /* 0x000fe2000f8e96f3 */
[----:B------:R-:W-:Y:S01]  /*6450*/  HMMA.16816.F32 R44, R12, R20, R44 ;  /* 0x000000140c2c723c */ /* 0x000fe2000000182c */
[----:B------:R-:W-:-:S02]  /*6460*/  LOP3.LUT R62, R62, 0xffff, RZ, 0xc0, !PT ;  /* 0x0000ffff3e3e7812 */ /* 0x000fc400078ec0ff */
[C---:B------:R-:W-:Y:S02]  /*6470*/  LOP3.LUT R222, R134.reuse, 0xffff, RZ, 0xc0, !PT ;  /* 0x0000ffff86de7812 */ /* 0x040fe400078ec0ff */
[C---:B------:R-:W-:Y:S02]  /*6480*/  LOP3.LUT R234, R134.reuse, 0xff, RZ, 0xc0, !PT ;  /* 0x000000ff86ea7812 */ /* 0x040fe400078ec0ff */
[----:B------:R-:W-:Y:S01]  /*6490*/  SHF.R.U32.HI R222, RZ, 0x8, R222 ;  /* 0x00000008ffde7819 */ /* 0x000fe200000116de */
[----:B------:R-:W-:Y:S01]  /*64a0*/  HMMA.16816.F32 R48, R12, R22, R48 ;  /* 0x000000160c30723c */ /* 0x000fe20000001830 */
[----:B------:R-:W2:Y:S01]  /*64b0*/  LDSM.16.MT88.4 R20, [R67+0x1f000] ;  /* 0x01f000004314783b */ /* 0x000ea20000004200 */
[----:B------:R-:W-:Y:S02]  /*64c0*/  PRMT R232, R134, 0x7632, R232 ;  /* 0x0000763286e87816 */ /* 0x000fe400000000e8 */
[----:B------:R-:W-:Y:S02]  /*64d0*/  SHF.R.U32.HI R233, RZ, 0x18, R134 ;  /* 0x00000018ffe97819 */ /* 0x000fe40000011686 */
[----:B------:R-:W-:-:S02]  /*64e0*/  LOP3.LUT R232, R232, 0xff, RZ, 0xc0, !PT ;  /* 0x000000ffe8e87812 */ /* 0x000fc400078ec0ff */
[C---:B------:R-:W-:Y:S01]  /*64f0*/  HMMA.16816.F32 R140, R12.reuse, R36, R140 ;  /* 0x000000240c8c723c */ /* 0x040fe2000000188c */
[----:B------:R-:W-:Y:S02]  /*6500*/  @!P0 PRMT R225, R60, 0x5410, RZ ;  /* 0x000054103ce18816 */ /* 0x000fe400000000ff */
[----:B------:R-:W-:Y:S02]  /*6510*/  ISETP.GT.U32.AND P6, PT, R63, UR6, PT ;  /* 0x000000063f007c0c */ /* 0x000fe4000bfc4070 */
[----:B------:R-:W-:Y:S01]  /*6520*/  ISETP.LE.U32.AND P5, PT, R61, UR6, PT ;  /* 0x000000063d007c0c */ /* 0x000fe2000bfa3070 */
[----:B------:R-:W-:Y:S01]  /*6530*/  STG.E.U16 desc[UR28][R10.64], R225 ;  /* 0x000000e10a007986 */ /* 0x000fe2000c10151c */
[----:B------:R-:W-:Y:S01]  /*6540*/  ISETP.LE.U32.AND P0, PT, R62, UR6, PT ;  /* 0x000000063e007c0c */ /* 0x000fe2000bf03070 */
[----:B-1----:R-:W-:Y:S01]  /*6550*/  HMMA.16816.F32 R76, R12, R4, R76 ;  /* 0x000000040c4c723c */ /* 0x002fe2000000184c */
[----:B------:R-:W-:Y:S01]  /*6560*/  IMAD.MOV.U32 R4, RZ, RZ, R242 ;  /* 0x000000ffff047224 */ /* 0x000fe200078e00f2 */
[----:B------:R-:W-:-:S02]  /*6570*/  PRMT R5, R232, 0x5410, R233 ;  /* 0x00005410e8057816 */ /* 0x000fc400000000e9 */
[----:B------:R-:W-:Y:S02]  /*6580*/  ISETP.GT.U32.AND P1, PT, R73, UR6, PT ;  /* 0x0000000649007c0c */ /* 0x000fe4000bf24070 */
[----:B------:R-:W-:Y:S02]  /*6590*/  ISETP.LE.U32.AND P4, PT, R75, UR6, PT ;  /* 0x000000064b007c0c */ /* 0x000fe4000bf83070 */
[C---:B------:R-:W-:Y:S01]  /*65a0*/  HMMA.16816.F32 R80, R12.reuse, R6, R80 ;  /* 0x000000060c50723c */ /* 0x040fe20000001850 */
[----:B------:R-:W-:Y:S01]  /*65b0*/  LOP3.LUT R6, R4, 0xff, RZ, 0xc0, !PT ;  /* 0x000000ff04067812 */ /* 0x000fe200078ec0ff */
[----:B------:R-:W-:Y:S01]  /*65c0*/  @!P5 HADD2 R71, -R217.H0_H0, -RZ.H0_H0 ;  /* 0xa00000ffd947d230 */ /* 0x000fe20000000900 */
[----:B------:R-:W-:Y:S01]  /*65d0*/  PRMT R7, R239, 0x5410, R123 ;  /* 0x00005410ef077816 */ /* 0x000fe2000000007b */
[----:B------:R-:W-:Y:S01]  /*65e0*/  @!P0 HADD2 R72, -R223.H0_H0, -RZ.H0_H0 ;  /* 0xa00000ffdf488230 */ /* 0x000fe20000000900 */
[----:B------:R-:W-:Y:S01]  /*65f0*/  PRMT R6, R6, 0x5410, R240 ;  /* 0x0000541006067816 */ /* 0x000fe200000000f0 */
[----:B------:R-:W-:Y:S01]  /*6600*/  @P6 HADD2 R87, -R208.H0_H0, -RZ.H0_H0 ;  /* 0xa00000ffd0576230 */ /* 0x000fe20000000900 */
[----:B------:R-:W-:Y:S01]  /*6610*/  LOP3.LUT R7, R7, 0xff00ff, RZ, 0xc0, !PT ;  /* 0x00ff00ff07077812 */ /* 0x000fe200078ec0ff */
[----:B------:R-:W-:Y:S01]  /*6620*/  HMMA.16816.F32 R144, R12, R38, R144 ;  /* 0x000000260c90723c */ /* 0x000fe20000001890 */
[----:B------:R-:W-:Y:S01]  /*6630*/  PRMT R4, R234, 0x5410, R222 ;  /* 0x00005410ea047816 */ /* 0x000fe200000000de */
[----:B------:R-:W-:Y:S01]  /*6640*/  LDSM.16.MT88.4 R36, [R67+0x1f800] ;  /* 0x01f800004324783b */ /* 0x000fe20000004200 */
[--C-:B------:R-:W-:Y:S01]  /*6650*/  HSET2.LE.AND R6, R6, R52.reuse, PT ;  /* 0x0000003406067233 */ /* 0x100fe20003803000 */
[----:B------:R-:W-:Y:S01]  /*6660*/  @!P4 HADD2 R70, -R216.H0_H0, -RZ.H0_H0 ;  /* 0xa00000ffd846c230 */ /* 0x000fe20000000900 */
[--C-:B------:R-:W-:Y:S01]  /*6670*/  HSET2.LE.AND R7, R7, R52.reuse, PT ;  /* 0x0000003407077233 */ /* 0x100fe20003803000 */
[----:B------:R-:W-:Y:S01]  /*6680*/  @P1 HADD2 R88, -R207.H0_H0, -RZ.H0_H0 ;  /* 0xa00000ffcf581230 */ /* 0x000fe20000000900 */
[--C-:B------:R-:W-:Y:S01]  /*6690*/  HSET2.LE.AND R4, R4, R52.reuse, PT ;  /* 0x0000003404047233 */ /* 0x100fe20003803000 */
[----:B------:R-:W-:Y:S01]  /*66a0*/  HMMA.16816.F32 R132, R128, R136, RZ ;  /* 0x000000888084723c */ /* 0x000fe200000018ff */
[----:B------:R-:W-:-:S02]  /*66b0*/  HSET2.LE.AND R5, R5, R52, PT ;  /* 0x0000003405057233 */ /* 0x000fc40003803000 */
[----:B------:R-:W1:Y:S01]  /*66c0*/  LDSM.16.MT88.4 R52, [R67+0x1b800] ;  /* 0x01b800004334783b */ /* 0x000e620000004200 */
[----:B------:R-:W-:Y:S02]  /*66d0*/  @!P0 PRMT R223, R72, 0x5410, RZ ;  /* 0x0000541048df8816 */ /* 0x000fe400000000ff */
[----:B------:R-:W-:Y:S02]  /*66e0*/  @!P5 PRMT R217, R71, 0x5410, RZ ;  /* 0x0000541047d9d816 */ /* 0x000fe400000000ff */
[----:B--2---:R-:W-:Y:S01]  /*66f0*/  HMMA.16816.F32 R108, R12, R20, R108 ;  /* 0x000000140c6c723c */ /* 0x004fe2000000186c */
[----:B------:R-:W-:Y:S01]  /*6700*/  PRMT R20, R174, 0x5410, R173 ;  /* 0x00005410ae147816 */ /* 0x000fe200000000ad */
[----:B------:R-:W-:Y:S01]  /*6710*/  STG.E.U16 desc[UR28][R10.64+0x2], R223 ;  /* 0x000002df0a007986 */ /* 0x000fe2000c10151c */
[----:B------:R-:W-:Y:S02]  /*6720*/  @!P4 PRMT R216, R70, 0x5410, RZ ;  /* 0x0000541046d8c816 */ /* 0x000fe400000000ff */
[----:B------:R-:W-:-:S02]  /*6730*/  LOP3.LUT R6, R20, R6, RZ, 0xc0, !PT ;  /* 0x0000000614067212 */ /* 0x000fc400078ec0ff */
[----:B------:R-:W-:Y:S01]  /*6740*/  PRMT R20, R172, 0x5410, R171 ;  /* 0x00005410ac147816 */ /* 0x000fe200000000ab */
[----:B------:R-:W-:Y:S01]  /*6750*/  HMMA.16816.F32 R112, R12, R22, R112 ;  /* 0x000000160c70723c */ /* 0x000fe20000001870 */
[----:B------:R-:W-:Y:S02]  /*6760*/  @!P3 PRMT R213, R69, 0x5410, RZ ;  /* 0x0000541045d5b816 */ /* 0x000fe400000000ff */
[----:B------:R-:W-:Y:S02]  /*6770*/  LOP3.LUT R7, R20, R7, RZ, 0xc0, !PT ;  /* 0x0000000714077212 */ /* 0x000fe400078ec0ff */
[----:B------:R-:W-:Y:S02]  /*6780*/  PRMT R20, R180, 0x5410, R179 ;  /* 0x00005410b4147816 */ /* 0x000fe400000000b3 */
[----:B------:R-:W-:Y:S01]  /*6790*/  @P2 PRMT R212, R68, 0x5410, RZ ;  /* 0x0000541044d42816 */ /* 0x000fe200000000ff */
[----:B------:R-:W-:Y:S01]  /*67a0*/  HMMA.16816.F32 R136, R128, R138, RZ ;  /* 0x0000008a8088723c */ /* 0x000fe200000018ff */
[----:B------:R-:W-:-:S02]  /*67b0*/  LOP3.LUT R4, R20, R4, RZ, 0xc0, !PT ;  /* 0x0000000414047212 */ /* 0x000fc400078ec0ff */
[----:B------:R-:W-:Y:S02]  /*67c0*/  PRMT R20, R178, 0x5410, R177 ;  /* 0x00005410b2147816 */ /* 0x000fe400000000b1 */
[----:B------:R-:W-:Y:S02]  /*67d0*/  @P1 PRMT R207, R88, 0x5410, RZ ;  /* 0x0000541058cf1816 */ /* 0x000fe400000000ff */
[----:B------:R-:W-:Y:S02]  /*67e0*/  LOP3.LUT R5, R20, R5, RZ, 0xc0, !PT ;  /* 0x0000000514057212 */ /* 0x000fe400078ec0ff */
[----:B------:R-:W2:Y:S01]  /*67f0*/  LDSM.16.MT88.4 R20, [R229+0x18800] ;  /* 0x01880000e514783b */ /* 0x000ea20000004200 */
[----:B------:R-:W-:Y:S02]  /*6800*/  ISETP.LE.U32.AND P3, PT, R91, UR6, PT ;  /* 0x000000065b007c0c */ /* 0x000fe4000bf63070 */
[----:B------:R-:W-:Y:S02]  /*6810*/  ISETP.LE.U32.AND P2, PT, R89, UR6, PT ;  /* 0x0000000659007c0c */ /* 0x000fe4000bf43070 */
[----:B------:R-:W-:Y:S01]  /*6820*/  HMMA.16816.F32 R140, R4, R56, R140 ;  /* 0x00000038048c723c */ /* 0x000fe2000000188c */
[----:B------:R-:W-:-:S02]  /*6830*/  ISETP.LE.U32.AND P1, PT, R90, UR6, PT ;  /* 0x000000065a007c0c */ /* 0x000fc4000bf23070 */
[----:B------:R-:W-:Y:S01]  /*6840*/  LDSM.16.MT88.4 R88, [R238+0x1c000] ;  /* 0x01c00000ee58783b */ /* 0x000fe20000004200 */
[----:B------:R-:W-:Y:S02]  /*6850*/  @P6 PRMT R208, R87, 0x5410, RZ ;  /* 0x0000541057d06816 */ /* 0x000fe400000000ff */
[----:B------:R-:W-:Y:S02]  /*6860*/  LOP3.LUT R106, R106, 0xffff, RZ, 0xc0, !PT ;  /* 0x0000ffff6a6a7812 */ /* 0x000fe400078ec0ff */
[C---:B------:R-:W-:Y:S01]  /*6870*/  HMMA.16816.F32 R144, R4.reuse, R58, R144 ;  /* 0x0000003a0490723c */ /* 0x040fe20000001890 */
[----:B------:R-:W3:Y:S01]  /*6880*/  LDSM.16.MT88.4 R56, [R238+0x18800] ;  /* 0x01880000ee38783b */ /* 0x000ee20000004200 */
[----:B------:R-:W-:Y:S01]  /*6890*/  @!P3 HADD2 R86, -R206.H0_H0, -RZ.H0_H0 ;  /* 0xa00000ffce56b230 */ /* 0x000fe20000000900 */
[----:B------:R-:W-:Y:S01]  /*68a0*/  ISETP.GT.U32.AND P4, PT, R244, UR6, PT ;  /* 0x00000006f4007c0c */ /* 0x000fe2000bf84070 */
[----:B------:R-:W-:Y:S01]  /*68b0*/  @!P2 HADD2 R84, -R196.H0_H0, -RZ.H0_H0 ;  /* 0xa00000ffc454a230 */ /* 0x000fe20000000900 */
[----:B------:R-:W-:Y:S01]  /*68c0*/  ISETP.GT.U32.AND P5, PT, R241, UR6, PT ;  /* 0x00000006f1007c0c */ /* 0x000fe2000bfa4070 */
[----:B------:R-:W-:Y:S01]  /*68d0*/  @!P1 HADD2 R85, -R197.H0_H0, -RZ.H0_H0 ;  /* 0xa00000ffc5559230 */ /* 0x000fe20000000900 */
[----:B------:R-:W-:Y:S01]  /*68e0*/  @!P3 PRMT R206, R86, 0x5410, RZ ;  /* 0x0000541056ceb816 */ /* 0x000fe200000000ff */
[----:B-1----:R-:W-:Y:S01]  /*68f0*/  HMMA.16816.F32 R44, R4, R52, R44 ;  /* 0x00000034042c723c */ /* 0x002fe2000000182c */
[----:B------:R-:W-:-:S02]  /*6900*/  @!P2 PRMT R196, R84, 0x5410, RZ ;  /* 0x0000541054c4a816 */ /* 0x000fc400000000ff */
[----:B------:R-:W-:Y:S02]  /*6910*/  @!P1 PRMT R197, R85, 0x5410, RZ ;  /* 0x0000541055c59816 */ /* 0x000fe400000000ff */
[----:B------:R-:W-:Y:S02]  /*6920*/  ISETP.GT.U32.AND P3, PT, R99, UR6, PT ;  /* 0x0000000663007c0c */ /* 0x000fe4000bf64070 */
[----:B------:R-:W-:Y:S01]  /*6930*/  ISETP.GT.U32.AND P1, PT, R98, UR6, PT ;  /* 0x0000000662007c0c */ /* 0x000fe2000bf24070 */
[----:B------:R-:W-:Y:S01]  /*6940*/  HMMA.16816.F32 R48, R4, R54, R48 ;  /* 0x000000360430723c */ /* 0x000fe20000001830 */
[----:B------:R-:W1:Y:S01]  /*6950*/  LDSM.16.MT88.4 R52, [R229+0x1a000] ;  /* 0x01a00000e534783b */ /* 0x000e620000004200 */
[----:B------:R-:W-:Y:S01]  /*6960*/  ISETP.GT.U32.AND P2, PT, R97, UR6, PT ;  /* 0x0000000661007c0c */ /* 0x000fe2000bf44070 */
[----:B------:R-:W-:Y:S01]  /*6970*/  @P4 HADD2 R116, -R181.H0_H0, -RZ.H0_H0 ;  /* 0xa00000ffb5744230 */ /* 0x000fe20000000900 */
[----:B------:R-:W-:Y:S01]  /*6980*/  LOP3.LUT R126, R126, 0xffff, RZ, 0xc0, !PT ;  /* 0x0000ffff7e7e7812 */ /* 0x000fe200078ec0ff */
[----:B------:R-:W-:Y:S01]  /*6990*/  @P5 HADD2 R117, -R183.H0_H0, -RZ.H0_H0 ;  /* 0xa00000ffb7755230 */ /* 0x000fe20000000900 */
[----:B------:R-:W-:-:S02]  /*69a0*/  LOP3.LUT R222, R222, 0xffff, RZ, 0xc0, !PT ;  /* 0x0000ffffdede7812 */ /* 0x000fc400078ec0ff */
[----:B------:R-:W-:Y:S01]  /*69b0*/  HMMA.16816.F32 R76, R4, R40, R76 ;  /* 0x00000028044c723c */ /* 0x000fe2000000184c */
[----:B------:R-:W-:Y:S01]  /*69c0*/  @P4 PRMT R181, R116, 0x5410, RZ ;  /* 0x0000541074b54816 */ /* 0x000fe200000000ff */
[----:B------:R-:W-:Y:S01]  /*69d0*/  @P3 HADD2 R95, -R194.H0_H0, -RZ.H0_H0 ;  /* 0xa00000ffc25f3230 */ /* 0x000fe20000000900 */
[----:B------:R-:W-:Y:S01]  /*69e0*/  ISETP.LE.U32.AND P4, PT, R233, UR6, PT ;  /* 0x00000006e9007c0c */ /* 0x000fe2000bf83070 */
[----:B------:R-:W-:Y:S01]  /*69f0*/  @P1 HADD2 R94, -R193.H0_H0, -RZ.H0_H0 ;  /* 0xa00000ffc15e1230 */ /* 0x000fe20000000900 */
[----:B------:R-:W-:Y:S02]  /*6a00*/  @P5 PRMT R183, R117, 0x5410, RZ ;  /* 0x0000541075b75816 */ /* 0x000fe400000000ff */
[----:B------:R-:W-:Y:S01]  /*6a10*/  @P3 PRMT R194, R95, 0x5410, RZ ;  /* 0x000054105fc23816 */ /* 0x000fe200000000ff */
[----:B--2---:R-:W-:Y:S01]  /*6a20*/  HMMA.16816.F32 R132, R16, R20, R132 ;  /* 0x000000141084723c */ /* 0x004fe20000001884 */
[----:B------:R-:W-:Y:S01]  /*6a30*/  ISETP.LE.U32.AND P3, PT, R107, UR6, PT ;  /* 0x000000066b007c0c */ /* 0x000fe2000bf63070 */
[----:B------:R-:W-:Y:S01]  /*6a40*/  @P2 HADD2 R93, -R192.H0_H0, -RZ.H0_H0 ;  /* 0xa00000ffc05d2230 */ /* 0x000fe20000000900 */
[----:B------:R-:W-:-:S02]  /*6a50*/  @P1 PRMT R193, R94, 0x5410, RZ ;  /* 0x000054105ec11816 */ /* 0x000fc400000000ff */
[----:B------:R-:W-:Y:S01]  /*6a60*/  ISETP.LE.U32.AND P1, PT, R235, UR6, PT ;  /* 0x00000006eb007c0c */ /* 0x000fe2000bf23070 */
[----:B------:R-:W-:Y:S01]  /*6a70*/  FADD.FTZ R235, R122, R121 ;  /* 0x000000797aeb7221 */ /* 0x000fe20000010000 */
[----:B------:R-:W-:Y:S01]  /*6a80*/  @P2 PRMT R192, R93, 0x5410, RZ ;  /* 0x000054105dc02816 */ /* 0x000fe200000000ff */
[----:B------:R-:W-:Y:S01]  /*6a90*/  HMMA.16816.F32 R136, R16, R22, R136 ;  /* 0x000000161088723c */ /* 0x000fe20000001888 */
[----:B------:R-:W2:Y:S01]  /*6aa0*/  LDSM.16.MT88.4 R20, [R228+0x18800] ;  /* 0x01880000e414783b */ /* 0x000ea20000004200 */
[----:B------:R-:W-:Y:S01]  /*6ab0*/  ISETP.LE.U32.AND P2, PT, R236, UR6, PT ;  /* 0x00000006ec007c0c */ /* 0x000fe2000bf43070 */
[----:B------:R-:W-:Y:S01]  /*6ac0*/  FADD.FTZ R236, R105, R104 ;  /* 0x0000006869ec7221 */ /* 0x000fe20000010000 */
[----:B------:R-:W-:Y:S01]  /*6ad0*/  FADD.FTZ R235, R119, R235 ;  /* 0x000000eb77eb7221 */ /* 0x000fe20000010000 */
[----:B------:R-:W-:Y:S01]  /*6ae0*/  ISETP.LE.U32.AND P5, PT, R234, UR6, PT ;  /* 0x00000006ea007c0c */ /* 0x000fe2000bfa3070 */
[----:B------:R-:W-:Y:S02]  /*6af0*/  @!P3 HADD2 R92, -R191.H0_H0, -RZ.H0_H0 ;  /* 0xa00000ffbf5cb230 */ /* 0x000fe40000000900 */
[----:B------:R-:W-:Y:S01]  /*6b00*/  FADD.FTZ R236, R120, R236 ;  /* 0x000000ec78ec7221 */ /* 0x000fe20000010000 */
[----:B------:R-:W-:Y:S01]  /*6b10*/  HMMA.16816.F32 R80, R4, R42, R80 ;  /* 0x0000002a0450723c */ /* 0x000fe20000001850 */
[----:B------:R-:W4:Y:S01]  /*6b20*/  LDSM.16.MT88.4 R40, [R229+0x1a800] ;  /* 0x01a80000e528783b */ /* 0x000f220000004200 */
[----:B------:R-:W-:Y:S01]  /*6b30*/  @!P1 HADD2 R101, -R188.H0_H0, -RZ.H0_H0 ;  /* 0xa00000ffbc659230 */ /* 0x000fe20000000900 */
[----:B------:R-:W-:Y:S01]  /*6b40*/  @!P3 PRMT R191, R92, 0x5410, RZ ;  /* 0x000054105cbfb816 */ /* 0x000fe200000000ff */
[----:B------:R-:W-:Y:S01]  /*6b50*/  FADD.FTZ R233, R118, R236 ;  /* 0x000000ec76e97221 */ /* 0x000fe20000010000 */
[----:B------:R-:W-:Y:S01]  /*6b60*/  ISETP.LE.U32.AND P3, PT, R106, UR6, PT ;  /* 0x000000066a007c0c */ /* 0x000fe2000bf63070 */
[----:B------:R-:W-:Y:S01]  /*6b70*/  FADD.FTZ R235, R127, R235 ;  /* 0x000000eb7feb7221 */ /* 0x000fe20000010000 */
[----:B------:R-:W-:Y:S01]  /*6b80*/  LDSM.16.MT88.4 R104, [R229+0x1e000] ;  /* 0x01e00000e568783b */ /* 0x000fe20000004200 */
[----:B---3--:R-:W-:Y:S01]  /*6b90*/  HMMA.16816.F32 R148, R16, R56, R148 ;  /* 0x000000381094723c */ /* 0x008fe20000001894 */
[----:B------:R-:W-:-:S02]  /*6ba0*/  IMAD.MOV.U32 R56, RZ, RZ, R156 ;  /* 0x000000ffff387224 */ /* 0x000fc400078e009c */
[----:B------:R-:W-:Y:S02]  /*6bb0*/  @!P2 HADD2 R102, -R189.H0_H0, -RZ.H0_H0 ;  /* 0xa00000ffbd66a230 */ /* 0x000fe40000000900 */
[----:B------:R-:W-:Y:S01]  /*6bc0*/  IMAD.MOV.U32 R57, RZ, RZ, R157 ;  /* 0x000000ffff397224 */ /* 0x000fe200078e009d */
[----:B------:R-:W-:Y:S01]  /*6bd0*/  @!P1 PRMT R188, R101, 0x5410, RZ ;  /* 0x0000541065bc9816 */ /* 0x000fe200000000ff */
[----:B------:R-:W-:Y:S02]  /*6be0*/  @!P5 HADD2 R124, -R180.H0_H0, -RZ.H0_H0 ;  /* 0xa00000ffb47cd230 */ /* 0x000fe40000000900 */
[----:B------:R-:W-:Y:S01]  /*6bf0*/  FADD.FTZ R230, R230, R235 ;  /* 0x000000ebe6e67221 */ /* 0x000fe20000010000 */
[----:B------:R-:W-:Y:S01]  /*6c00*/  @!P2 PRMT R189, R102, 0x5410, RZ ;  /* 0x0000541066bda816 */ /* 0x000fe200000000ff */
[----:B------:R-:W-:Y:S01]  /*6c10*/  HMMA.16816.F32 R156, R128, R160, RZ ;  /* 0x000000a0809c723c */ /* 0x000fe200000018ff */
[----:B------:R-:W-:Y:S01]  /*6c20*/  FADD.FTZ R231, R231, R233 ;  /* 0x000000e9e7e77221 */ /* 0x000fe20000010000 */
[----:B------:R-:W-:Y:S01]  /*6c30*/  @!P3 HADD2 R103, -R190.H0_H0, -RZ.H0_H0 ;  /* 0xa00000ffbe67b230 */ /* 0x000fe20000000900 */
[----:B------:R-:W-:Y:S01]  /*6c40*/  @!P5 PRMT R180, R124, 0x5410, RZ ;  /* 0x000054107cb4d816 */ /* 0x000fe200000000ff */
[----:B------:R-:W-:Y:S01]  /*6c50*/  FADD.FTZ R230, R226, R230 ;  /* 0x000000e6e2e67221 */ /* 0x000fe20000010000 */
[----:B------:R-:W-:Y:S01]  /*6c60*/  ISETP.LE.U32.AND P5, PT, R232, UR6, PT ;  /* 0x00000006e8007c0c */ /* 0x000fe2000bfa3070 */
[----:B------:R-:W-:Y:S01]  /*6c70*/  IMAD.IADD R232, R186, 0x1, R229 ;  /* 0x00000001bae87824 */ /* 0x000fe200078e02e5 */
[----:B------:R-:W-:Y:S01]  /*6c80*/  @!P3 PRMT R190, R103, 0x5410, RZ ;  /* 0x0000541067beb816 */ /* 0x000fe200000000ff */
[C---:B------:R-:W-:Y:S01]  /*6c90*/  HMMA.16816.F32 R108, R4.reuse, R36, R108 ;  /* 0x00000024046c723c */ /* 0x040fe2000000186c */
[----:B------:R-:W-:Y:S01]  /*6ca0*/  FADD.FTZ R231, R227, R231 ;  /* 0x000000e7e3e77221 */ /* 0x000fe20000010000 */
[----:B------:R-:W-:Y:S01]  /*6cb0*/  FADD.FTZ R230, R220, R230 ;  /* 0x000000e6dce67221 */ /* 0x000fe20000010000 */
[----:B------:R-:W-:Y:S01]  /*6cc0*/  @!P4 HADD2 R32, -R177.H0_H0, -RZ.H0_H0 ;  /* 0xa00000ffb120c230 */ /* 0x000fe20000000900 */
[----:B------:R-:W-:Y:S01]  /*6cd0*/  PRMT R242, R242, 0x7770, RZ ;  /* 0x00007770f2f27816 */ /* 0x000fe200000000ff */
[----:B------:R-:W-:Y:S01]  /*6ce0*/  FADD.FTZ R231, R221, R231 ;  /* 0x000000e7dde77221 */ /* 0x000fe20000010000 */
[----:B------:R-:W-:Y:S01]  /*6cf0*/  FADD.FTZ R230, R218, R230 ;  /* 0x000000e6dae67221 */ /* 0x000fe20000010000 */
[----:B------:R-:W-:Y:S01]  /*6d00*/  ISETP.GT.U32.AND P2, PT, R240, UR6, PT ;  /* 0x00000006f0007c0c */ /* 0x000fe2000bf44070 */
[----:B------:R-:W-:Y:S01]  /*6d10*/  HMMA.16816.F32 R112, R4, R38, R112 ;  /* 0x000000260470723c */ /* 0x000fe20000001870 */
[----:B------:R-:W-:Y:S01]  /*6d20*/  FADD.FTZ R231, R219, R231 ;  /* 0x000000e7dbe77221 */ /* 0x000fe20000010000 */
[----:B------:R-:W-:Y:S01]  /*6d30*/  FADD.FTZ R230, R214, R230 ;  /* 0x000000e6d6e67221 */ /* 0x000fe20000010000 */
[----:B------:R-:W-:Y:S01]  /*6d40*/  @!P4 PRMT R177, R32, 0x5410, RZ ;  /* 0x0000541020b1c816 */ /* 0x000fe200000000ff */
[----:B------:R-:W-:-:S02]  /*6d50*/  @!P5 HADD2 R24, -R178.H0_H0, -RZ.H0_H0 ;  /* 0xa00000ffb218d230 */ /* 0x000fc40000000900 */
[----:B------:R-:W-:Y:S01]  /*6d60*/  FADD.FTZ R231, R215, R231 ;  /* 0x000000e7d7e77221 */ /* 0x000fe20000010000 */
[----:B------:R-:W-:Y:S01]  /*6d70*/  FADD.FTZ R230, R209, R230 ;  /* 0x000000e6d1e67221 */ /* 0x000fe20000010000 */
[----:B------:R-:W-:Y:S01]  /*6d80*/  ISETP.LE.U32.AND P4, PT, R222, UR6, PT ;  /* 0x00000006de007c0c */ /* 0x000fe2000bf83070 */
[----:B-1----:R-:W-:Y:S01]  /*6d90*/  HMMA.16816.F32 R36, R128, R52, RZ ;  /* 0x000000348024723c */ /* 0x002fe200000018ff */
[----:B------:R-:W-:Y:S01]  /*6da0*/  FADD.FTZ R231, R211, R231 ;  /* 0x000000e7d3e77221 */ /* 0x000fe20000010000 */
[----:B------:R-:W-:Y:S01]  /*6db0*/  FADD.FTZ R230, R199, R230 ;  /* 0x000000e6c7e67221 */ /* 0x000fe20000010000 */
[----:B------:R-:W-:Y:S01]  /*6dc0*/  ISETP.LE.U32.AND P3, PT, R242, UR6, PT ;  /* 0x00000006f2007c0c */ /* 0x000fe2000bf63070 */
[----:B------:R-:W-:Y:S02]  /*6dd0*/  @P2 HADD2 R30, -R173.H0_H0, -RZ.H0_H0 ;  /* 0xa00000ffad1e2230 */ /* 0x000fe40000000900 */
[----:B------:R-:W-:Y:S01]  /*6de0*/  FADD.FTZ R231, R210, R231 ;  /* 0x000000e7d2e77221 */ /* 0x000fe20000010000 */
[----:B------:R-:W-:Y:S01]  /*6df0*/  ISETP.GT.U32.AND P1, PT, R239, UR6, PT ;  /* 0x00000006ef007c0c */ /* 0x000fe2000bf24070 */
[----:B------:R-:W-:Y:S01]  /*6e00*/  FADD.FTZ R198, R198, R230 ;  /* 0x000000e6c6c67221 */ /* 0x000fe20000010000 */
[----:B--2---:R-:W-:Y:S01]  /*6e10*/  HMMA.16816.F32 R156, R16, R20, R156 ;  /* 0x00000014109c723c */ /* 0x004fe2000000189c */
[----:B------:R-:W-:-:S02]  /*6e20*/  IMAD.MOV.U32 R20, RZ, RZ, R56 ;  /* 0x000000ffff147224 */ /* 0x000fc400078e0038 */
[----:B------:R-:W-:Y:S01]  /*6e30*/  FADD.FTZ R200, R200, R231 ;  /* 0x000000e7c8c87221 */ /* 0x000fe20000010000 */
[----:B------:R-:W-:Y:S02]  /*6e40*/  IMAD.MOV.U32 R21, RZ, RZ, R57 ;  /* 0x000000ffff157224 */ /* 0x000fe400078e0039 */
[----:B------:R-:W-:Y:S01]  /*6e50*/  FADD.FTZ R198, R175, R198 ;  /* 0x000000c6afc67221 */ /* 0x000fe20000010000 */
[----:B------:R-:W-:Y:S02]  /*6e60*/  @!P4 HADD2 R25, -R179.H0_H0, -RZ.H0_H0 ;  /* 0xa00000ffb319c230 */ /* 0x000fe40000000900 */
[----:B------:R-:W-:Y:S01]  /*6e70*/  FADD.FTZ R200, R176, R200 ;  /* 0x000000c8b0c87221 */ /* 0x000fe20000010000 */
[----:B------:R-:W-:Y:S01]  /*6e80*/  @!P5 PRMT R178, R24, 0x5410, RZ ;  /* 0x0000541018b2d816 */ /* 0x000fe200000000ff */
[----:B------:R-:W-:Y:S01]  /*6e90*/  HMMA.16816.F32 R52, R128, R54, RZ ;  /* 0x000000368034723c */ /* 0x000fe200000018ff */
[----:B------:R-:W-:Y:S01]  /*6ea0*/  FADD.FTZ R198, R168, R198 ;  /* 0x000000c6a8c67221 */ /* 0x000fe20000010000 */
[----:B------:R-:W-:Y:S01]  /*6eb0*/  FADD.FTZ R200, R170, R200 ;  /* 0x000000c8aac87221 */ /* 0x000fe20000010000 */
[----:B------:R-:W-:Y:S01]  /*6ec0*/  @!P3 HADD2 R31, -R174.H0_H0, -RZ.H0_H0 ;  /* 0xa00000ffae1fb230 */ /* 0x000fe20000000900 */
[----:B------:R-:W-:Y:S01]  /*6ed0*/  @!P4 PRMT R179, R25, 0x5410, RZ ;  /* 0x0000541019b3c816 */ /* 0x000fe200000000ff */
[----:B------:R-:W-:Y:S01]  /*6ee0*/  FADD.FTZ R198, R166, R198 ;  /* 0x000000c6a6c67221 */ /* 0x000fe20000010000 */
[----:B------:R-:W-:-:S02]  /*6ef0*/  @P1 HADD2 R29, -R172.H0_H0, -RZ.H0_H0 ;  /* 0xa00000ffac1d1230 */ /* 0x000fc40000000900 */
[----:B------:R-:W-:Y:S01]  /*6f00*/  FADD.FTZ R200, R169, R200 ;  /* 0x000000c8a9c87221 */ /* 0x000fe20000010000 */
[----:B------:R-:W-:Y:S01]  /*6f10*/  HMMA.16816.F32 R160, R128, R162, RZ ;  /* 0x000000a280a0723c */ /* 0x000fe200000018ff */
[----:B------:R-:W-:Y:S02]  /*6f20*/  @!P3 PRMT R174, R31, 0x5410, RZ ;  /* 0x000054101faeb816 */ /* 0x000fe400000000ff */
[----:B------:R-:W-:Y:S01]  /*6f30*/  @P2 PRMT R173, R30, 0x5410, RZ ;  /* 0x000054101ead2816 */ /* 0x000fe200000000ff */
[----:B------:R-:W-:Y:S01]  /*6f40*/  FADD.FTZ R219, R167, R200 ;  /* 0x000000c8a7db7221 */ /* 0x000fe20000010000 */
[----:B------:R-:W-:-:S03]  /*6f50*/  @P1 PRMT R172, R29, 0x5410, RZ ;  /* 0x000054101dac1816 */ /* 0x000fc600000000ff */
[C---:B------:R-:W-:Y:S01]  /*6f60*/  HMMA.16816.F32 R152, R16.reuse, R58, R152 ;  /* 0x0000003a1098723c */ /* 0x040fe20000001898 */
[----:B------:R-:W1:Y:S07]  /*6f70*/  LDSM.16.MT88.4 R56, [R238+0x1a000] ;  /* 0x01a00000ee38783b */ /* 0x000e6e0000004200 */
[C---:B----4-:R-:W-:Y:S08]  /*6f80*/  HMMA.16816.F32 R36, R16.reuse, R40, R36 ;  /* 0x000000281024723c */ /* 0x050ff00000001824 */
[----:B------:R-:W-:Y:S01]  /*6f90*/  HMMA.16816.F32 R40, R16, R42, R52 ;  /* 0x0000002a1028723c */ /* 0x000fe20000001834 */
[----:B------:R-:W-:-:S02]  /*6fa0*/  IMAD.MOV.U32 R54, RZ, RZ, R20 ;  /* 0x000000ffff367224 */ /* 0x000fc400078e0014 */
[----:B------:R-:W-:Y:S02]  /*6fb0*/  IMAD.MOV.U32 R55, RZ, RZ, R21 ;  /* 0x000000ffff377224 */ /* 0x000fe400078e0015 */
[----:B------:R-:W-:Y:S02]  /*6fc0*/  IMAD.MOV.U32 R66, RZ, RZ, R54 ;  /* 0x000000ffff427224 */ /* 0x000fe400078e0036 */
[----:B------:R-:W-:Y:S01]  /*6fd0*/  IMAD.MOV.U32 R67, RZ, RZ, R55 ;  /* 0x000000ffff437224 */ /* 0x000fe200078e0037 */
[----:B------:R-:W-:Y:S01]  /*6fe0*/  HMMA.16816.F32 R160, R16, R22, R160 ;  /* 0x0000001610a0723c */ /* 0x000fe200000018a0 */
[----:B------:R-:W2:Y:S07]  /*6ff0*/  LDSM.16.MT88.4 R20, [R238+0x1a800] ;  /* 0x01a80000ee14783b */ /* 0x000eae0000004200 */
[C---:B------:R-:W-:Y:S08]  /*7000*/  HMMA.16816.F32 R84, R128.reuse, R88, RZ ;  /* 0x000000588054723c */ /* 0x040ff000000018ff */
[C---:B------:R-:W-:Y:S08]  /*7010*/  HMMA.16816.F32 R88, R128.reuse, R90, RZ ;  /* 0x0000005a8058723c */ /* 0x040ff000000018ff */
[C---:B-1----:R-:W-:Y:S08]  /*7020*/  HMMA.16816.F32 R52, R128.reuse, R56, RZ ;  /* 0x000000388034723c */ /* 0x042ff000000018ff */
[----:B------:R-:W-:-:S12]  /*7030*/  HMMA.16816.F32 R56, R128, R58, RZ ;  /* 0x0000003a8038723c */ /* 0x000fd800000018ff */
[C---:B--2---:R-:W-:Y:S01]  /*7040*/  HMMA.16816.F32 R52, R16.reuse, R20, R52 ;  /* 0x000000141034723c */ /* 0x044fe20000001834 */
[----:B------:R-:W-:Y:S02]  /*7050*/  IMAD.MOV.U32 R20, RZ, RZ, R66 ;  /* 0x000000ffff147224 */ /* 0x000fe400078e0042 */
[----:B------:R-:W-:Y:S02]  /*7060*/  IMAD.MOV.U32 R21, RZ, RZ, R67 ;  /* 0x000000ffff157224 */ /* 0x000fe400078e0043 */
[----:B------:R-:W1:Y:S01]  /*7070*/  LDSM.16.MT88.4 R64, [R228+0x1a000] ;  /* 0x01a00000e440783b */ /* 0x000e620000004200 */
[----:B------:R-:W-:Y:S02]  /*7080*/  PRMT R243, R20, 0x7770, RZ ;  /* 0x0000777014f37816 */ /* 0x000fe400000000ff */
[----:B------:R-:W-:Y:S01]  /*7090*/  HMMA.16816.F32 R56, R16, R22, R56 ;  /* 0x000000161038723c */ /* 0x000fe20000001838 */
[----:B------:R-:W2:Y:S07]  /*70a0*/  LDSM.16.MT88.4 R20, [R228+0x1a800] ;  /* 0x01a80000e414783b */ /* 0x000eae0000004200 */
[C---:B-1----:R-:W-:Y:S08]  /*70b0*/  HMMA.16816.F32 R60, R128.reuse, R64, RZ ;  /* 0x00000040803c723c */ /* 0x042ff000000018ff */
[----:B------:R-:W-:-:S12]  /*70c0*/  HMMA.16816.F32 R64, R128, R66, RZ ;  /* 0x000000428040723c */ /* 0x000fd800000018ff */
[C---:B--2---:R-:W-:Y:S01]  /*70d0*/  HMMA.16816.F32 R60, R16.reuse, R20, R60 ;  /* 0x00000014103c723c */ /* 0x044fe2000000183c */
[----:B------:R-:W-:Y:S01]  /*70e0*/  IMAD.MOV.U32 R21, RZ, RZ, R243 ;  /* 0x000000ffff157224 */ /* 0x000fe200078e00f3 */
[----:B------:R-:W-:Y:S02]  /*70f0*/  PRMT R243, R74, 0x7770, RZ ;  /* 0x000077704af37816 */ /* 0x000fe400000000ff */
[----:B------:R-:W1:Y:S02]  /*7100*/  LDSM.16.MT88.4 R72, [R229+0x1c000] ;  /* 0x01c00000e548783b */ /* 0x000e640000004200 */
[----:B------:R-:W-:Y:S02]  /*7110*/  ISETP.LE.U32.AND P0, PT, R21, UR6, PT ;  /* 0x0000000615007c0c */ /* 0x000fe4000bf03070 */
[----:B------:R-:W-:Y:S01]  /*7120*/  HMMA.16816.F32 R64, R16, R22, R64 ;  /* 0x000000161040723c */ /* 0x000fe20000001840 */
[----:B------:R-:W2:Y:S01]  /*7130*/  LDSM.16.MT88.4 R20, [R229+0x1c800] ;  /* 0x01c80000e514783b */ /* 0x000ea20000004200 */
[----:B------:R-:W-:-:S09]  /*7140*/  ISETP.LE.U32.AND P6, PT, R243, UR6, PT ;  /* 0x00000006f3007c0c */ /* 0x000fd2000bfc3070 */
[----:B------:R-:W-:-:S04]  /*7150*/  @!P0 HADD2 R100, -R187.H0_H0, -RZ.H0_H0 ;  /* 0xa00000ffbb648230 */ /* 0x000fc80000000900 */
[----:B------:R-:W-:Y:S01]  /*7160*/  @!P6 HADD2 R96, -R195.H0_H0, -RZ.H0_H0 ;  /* 0xa00000ffc360e230 */ /* 0x000fe20000000900 */
[----:B------:R-:W-:Y:S02]  /*7170*/  @!P0 PRMT R187, R100, 0x5410, RZ ;  /* 0x0000541064bb8816 */ /* 0x000fe400000000ff */
[----:B------:R-:W-:Y:S01]  /*7180*/  HMMA.16816.F32 R100, R128, R104, RZ ;  /* 0x000000688064723c */ /* 0x000fe200000018ff */
[----:B------:R-:W-:Y:S02]  /*7190*/  ISETP.GT.U32.AND P0, PT, R123, UR6, PT ;  /* 0x000000067b007c0c */ /* 0x000fe4000bf04070 */
[----:B------:R-:W-:Y:S01]  /*71a0*/  @!P6 PRMT R195, R96, 0x5410, RZ ;  /* 0x0000541060c3e816 */ /* 0x000fe200000000ff */
[----:B------:R-:W-:Y:S01]  /*71b0*/  LDSM.16.MT88.4 R120, [R238+0x1e000] ;  /* 0x01e00000ee78783b */ /* 0x000fe20000004200 */
[----:B------:R-:W-:-:S03]  /*71c0*/  ISETP.GT.U32.AND P6, PT, R237, UR6, PT ;  /* 0x00000006ed007c0c */ /* 0x000fc6000bfc4070 */
[----:B------:R-:W3:Y:S01]  /*71d0*/  LDSM.16.MT88.4 R96, [R228+0x1c000] ;  /* 0x01c00000e460783b */ /* 0x000ee20000004200 */
[----:B------:R-:W-:Y:S05]  /*71e0*/  HMMA.16816.F32 R104, R128, R106, RZ ;  /* 0x0000006a8068723c */ /* 0x000fea00000018ff */
[----:B------:R-:W-:-:S03]  /*71f0*/  @P0 HADD2 R26, -R171.H0_H0, -RZ.H0_H0 ;  /* 0xa00000ffab1a0230 */ /* 0x000fc60000000900 */
[----:B-1----:R-:W-:Y:S01]  /*7200*/  HMMA.16816.F32 R68, R128, R72, RZ ;  /* 0x000000488044723c */ /* 0x002fe200000018ff */
[----:B------:R-:W-:Y:S01]  /*7210*/  @P6 HADD2 R125, -R182.H0_H0, -RZ.H0_H0 ;  /* 0xa00000ffb67d6230 */ /* 0x000fe20000000900 */
[----:B------:R-:W-:Y:S01]  /*7220*/  @P0 PRMT R171, R26, 0x5410, RZ ;  /* 0x000054101aab0816 */ /* 0x000fe200000000ff */
[----:B------:R-:W-:-:S03]  /*7230*/  IMAD.U32 R26, RZ, RZ, UR26 ;  /* 0x0000001aff1a7e24 */ /* 0x000fc6000f8e00ff */
[----:B------:R-:W-:Y:S02]  /*7240*/  @P6 PRMT R182, R125, 0x5410, RZ ;  /* 0x000054107db66816 */ /* 0x000fe400000000ff */
[----:B------:R-:W-:Y:S01]  /*7250*/  HMMA.16816.F32 R72, R128, R74, RZ ;  /* 0x0000004a8048723c */ /* 0x000fe200000018ff */
[----:B------:R-:W-:-:S11]  /*7260*/  ISETP.LE.U32.AND P6, PT, R126, UR6, PT ;  /* 0x000000067e007c0c */ /* 0x000fd6000bfc3070 */
[----:B--2---:R-:W-:Y:S02]  /*7270*/  HMMA.16816.F32 R68, R16, R20, R68 ;  /* 0x000000141044723c */ /* 0x004fe40000001844 */
[----:B------:R-:W-:-:S05]  /*7280*/  @!P6 HADD2 R27, -R204.H0_H0, -RZ.H0_H0 ;  /* 0xa00000ffcc1be230 */ /* 0x000fca0000000900 */
[----:B------:R-:W-:Y:S01]  /*7290*/  @!P6 PRMT R204, R27, 0x5410, RZ ;  /* 0x000054101bcce816 */ /* 0x000fe200000000ff */
[----:B------:R-:W-:Y:S01]  /*72a0*/  HMMA.16816.F32 R72, R16, R22, R72 ;  /* 0x000000161048723c */ /* 0x000fe20000001848 */
[----:B------:R-:W1:Y:S01]  /*72b0*/  LDSM.16.MT88.4 R20, [R238+0x1c800] ;  /* 0x01c80000ee14783b */ /* 0x000e620000004200 */
[----:B------:R-:W-:-:S05]  /*72c0*/  IMAD.WIDE R26, R26, 0x2, R10 ;  /* 0x000000021a1a7825 */ /* 0x000fca00078e020a */
[----:B------:R-:W-:Y:S01]  /*72d0*/  STG.E.U16 desc[UR28][R26.64], R217 ;  /* 0x000000d91a007986 */ /* 0x000fe2000c10151c */
[C---:B---3--:R-:W-:Y:S03]  /*72e0*/  HMMA.16816.F32 R92, R128.reuse, R96, RZ ;  /* 0x00000060805c723c */ /* 0x048fe600000018ff */
[----:B------:R-:W-:Y:S04]  /*72f0*/  STG.E.U16 desc[UR28][R26.64+0x2], R216 ;  /* 0x000002d81a007986 */ /* 0x000fe8000c10151c */
[----:B------:R-:W-:Y:S01]  /*7300*/  STG.E.U16 desc[UR28][R10.64+0x10], R213 ;  /* 0x000010d50a007986 */ /* 0x000fe2000c10151c */
[C---:B------:R-:W-:Y:S03]  /*7310*/  HMMA.16816.F32 R96, R128.reuse, R98, RZ ;  /* 0x000000628060723c */ /* 0x040fe600000018ff */
[----:B------:R-:W-:Y:S04]  /*7320*/  STG.E.U16 desc[UR28][R10.64+0x12], R212 ;  /* 0x000012d40a007986 */ /* 0x000fe8000c10151c */
[----:B------:R-:W-:Y:S01]  /*7330*/  STG.E.U16 desc[UR28][R26.64+0x12], R207 ;  /* 0x000012cf1a007986 */ /* 0x000fe2000c10151c */
[C---:B------:R-:W-:Y:S03]  /*7340*/  HMMA.16816.F32 R116, R128.reuse, R120, RZ ;  /* 0x000000788074723c */ /* 0x040fe600000018ff */
[----:B------:R-:W-:Y:S04]  /*7350*/  STG.E.U16 desc[UR28][R26.64+0x10], R208 ;  /* 0x000010d01a007986 */ /* 0x000fe8000c10151c */
[----:B------:R-:W-:Y:S01]  /*7360*/  STG.E.U16 desc[UR28][R10.64+0x20], R206 ;  /* 0x000020ce0a007986 */ /* 0x000fe2000c10151c */
[----:B------:R-:W-:Y:S03]  /*7370*/  HMMA.16816.F32 R120, R128, R122, RZ ;  /* 0x0000007a8078723c */ /* 0x000fe600000018ff */
[----:B------:R-:W-:Y:S04]  /*7380*/  STG.E.U16 desc[UR28][R10.64+0x22], R204 ;  /* 0x000022cc0a007986 */ /* 0x000fe8000c10151c */
[----:B------:R-:W-:Y:S01]  /*7390*/  STG.E.U16 desc[UR28][R26.64+0x20], R197 ;  /* 0x000020c51a007986 */ /* 0x000fe2000c10151c */
[C---:B-1----:R-:W-:Y:S03]  /*73a0*/  HMMA.16816.F32 R84, R16.reuse, R20, R84 ;  /* 0x000000141054723c */ /* 0x042fe60000001854 */
[----:B------:R-:W-:Y:S04]  /*73b0*/  STG.E.U16 desc[UR28][R26.64+0x22], R196 ;  /* 0x000022c41a007986 */ /* 0x000fe8000c10151c */
[----:B------:R-:W-:Y:S01]  /*73c0*/  STG.E.U16 desc[UR28][R10.64+0x30], R195 ;  /* 0x000030c30a007986 */ /* 0x000fe2000c10151c */
[C---:B------:R-:W-:Y:S03]  /*73d0*/  HMMA.16816.F32 R88, R16.reuse, R22, R88 ;  /* 0x000000161058723c */ /* 0x040fe60000001858 */
[----:B------:R-:W1:Y:S04]  /*73e0*/  LDSM.16.MT88.4 R20, [R228+0x1c800] ;  /* 0x01c80000e414783b */ /* 0x000e680000004200 */
        /* <DEDUP_REMOVED lines=22> */
[C---:B-1----:R-:W-:Y:S08]  /*7550*/  HMMA.16816.F32 R100, R16.reuse, R20, R100 ;  /* 0x000000141064723c */ /* 0x042ff00000001864 */
[C---:B------:R-:W-:Y:S01]  /*7560*/  HMMA.16816.F32 R104, R16.reuse, R22, R104 ;  /* 0x000000161068723c */ /* 0x040fe20000001868 */
[----:B------:R-:W1:Y:S07]  /*7570*/  LDSM.16.MT88.4 R20, [R238+0x1e800] ;  /* 0x01e80000ee14783b */ /* 0x000e6e0000004200 */
[C---:B-1----:R-:W-:Y:S08]  /*7580*/  HMMA.16816.F32 R116, R16.reuse, R20, R116 ;  /* 0x000000141074723c */ /* 0x042ff00000001874 */
        /* <DEDUP_REMOVED lines=28> */
[----:B------:R-:W-:Y:S01]  /*7750*/  HMMA.16816.F32 R136, R12, R18, R136 ;  /* 0x000000120c88723c */ /* 0x000fe20000001888 */
[----:B------:R-:W1:Y:S07]  /*7760*/  LDSM.16.MT88.4 R16, [R228+0x19000] ;  /* 0x01900000e410783b */ /* 0x000e6e0000004200 */
[C---:B--2---:R-:W-:Y:S08]  /*7770*/  HMMA.16816.F32 R84, R4.reuse, R20, R84 ;  /* 0x000000140454723c */ /* 0x044ff00000001854 */
[----:B------:R-:W-:Y:S01]  /*7780*/  HMMA.16816.F32 R88, R4, R22, R88 ;  /* 0x000000160458723c */ /* 0x000fe20000001858 */
[----:B------:R-:W-:Y:S07]  /*7790*/  LDSM.16.MT88.4 R20, [R228+0x1b800] ;  /* 0x01b80000e414783b */ /* 0x000fee0000004200 */
[C---:B-1----:R-:W-:Y:S08]  /*77a0*/  HMMA.16816.F32 R156, R12.reuse, R16, R156 ;  /* 0x000000100c9c723c */ /* 0x042ff0000000189c */
[C---:B------:R-:W-:Y:S01]  /*77b0*/  HMMA.16816.F32 R160, R12.reuse, R18, R160 ;  /* 0x000000120ca0723c */ /* 0x040fe200000018a0 */
[----:B------:R-:W1:Y:S07]  /*77c0*/  LDSM.16.MT88.4 R16, [R229+0x1b000] ;  /* 0x01b00000e510783b */ /* 0x000e6e0000004200 */
[C---:B-1----:R-:W-:Y:S08]  /*77d0*/  HMMA.16816.F32 R36, R12.reuse, R16, R36 ;  /* 0x000000100c24723c */ /* 0x042ff00000001824 */
[C---:B------:R-:W-:Y:S01]  /*77e0*/  HMMA.16816.F32 R40, R12.reuse, R18, R40 ;  /* 0x000000120c28723c */ /* 0x040fe20000001828 */
[----:B------:R-:W1:Y:S07]  /*77f0*/  LDSM.16.MT88.4 R16, [R228+0x1b000] ;  /* 0x01b00000e410783b */ /* 0x000e6e0000004200 */
[C---:B-1----:R-:W-:Y:S08]  /*7800*/  HMMA.16816.F32 R60, R12.reuse, R16, R60 ;  /* 0x000000100c3c723c */ /* 0x042ff0000000183c */
[----:B------:R-:W-:Y:S01]  /*7810*/  HMMA.16816.F32 R64, R12, R18, R64 ;  /* 0x000000120c40723c */ /* 0x000fe20000001840 */
[----:B------:R-:W1:Y:S11]  /*7820*/  LDSM.16.MT88.4 R16, [R229+0x1d000] ;  /* 0x01d00000e510783b */ /* 0x000e760000004200 */
[C---:B------:R-:W-:Y:S08]  /*7830*/  HMMA.16816.F32 R60, R4.reuse, R20, R60 ;  /* 0x00000014043c723c */ /* 0x040ff0000000183c */
[----:B------:R-:W-:Y:S08]  /*7840*/  HMMA.16816.F32 R64, R4, R22, R64 ;  /* 0x000000160440723c */ /* 0x000ff00000001840 */
        /* <DEDUP_REMOVED lines=11> */
[----:B------:R1:W2:Y:S04]  /*7900*/  LDSM.16.MT88.4 R16, [R232+0x1f800] ;  /* 0x01f80000e810783b */ /* 0x0002a80000004200 */
[----:B------:R-:W3:Y:S01]  /*7910*/  LDSM.16.MT88.4 R12, [R229+0x19800] ;  /* 0x01980000e50c783b */ /* 0x000ee20000004200 */
[----:B-1----:R-:W-:-:S02]  /*7920*/  FADD.FTZ R232, R165, R198 ;  /* 0x000000c6a5e87221 */ /* 0x002fc40000010000 */
[C---:B--2---:R-:W-:Y:S08]  /*7930*/  HMMA.16816.F32 R116, R4.reuse, R16, R116 ;  /* 0x000000100474723c */ /* 0x044ff00000001874 */
[C---:B------:R-:W-:Y:S01]  /*7940*/  HMMA.16816.F32 R120, R4.reuse, R18, R120 ;  /* 0x000000120478723c */ /* 0x040fe20000001878 */
[----:B------:R-:W1:Y:S07]  /*7950*/  LDSM.16.MT88.4 R16, [R229+0x1b800] ;  /* 0x01b80000e510783b */ /* 0x000e6e0000004200 */
[C---:B---3--:R-:W-:Y:S08]  /*7960*/  HMMA.16816.F32 R132, R4.reuse, R12, R132 ;  /* 0x0000000c0484723c */ /* 0x048ff00000001884 */
        /* <DEDUP_REMOVED lines=15> */
[C---:B------:R-:W-:Y:S08]  /*7a60*/  HMMA.16816.F32 R96, R4.reuse, R18, R96 ;  /* 0x000000120460723c */ /* 0x040ff00000001860 */
[C---:B--2---:R-:W-:Y:S08]  /*7a70*/  HMMA.16816.F32 R124, R4.reuse, R12, R124 ;  /* 0x0000000c047c723c */ /* 0x044ff0000000187c */
[----:B------:R-:W-:Y:S01]  /*7a80*/  HMMA.16816.F32 R128, R4, R14, R128 ;  /* 0x0000000e0480723c */ /* 0x000fe20000001880 */
[----:B------:R-:W-:-:S05]  /*7a90*/  IADD3 R4, P0, PT, R10, -0x80, RZ ;  /* 0xffffff800a047810 */ /* 0x000fca0007f1e0ff */
[----:B------:R1:W-:Y:S04]  /*7aa0*/  STL [R1+0x30], R4 ;  /* 0x0000300401007387 */ /* 0x0003e80000100800 */
[----:B------:R2:W-:Y:S04]  /*7ab0*/  STL [R1+0x34], R232 ;  /* 0x000034e801007387 */ /* 0x0005e80000100800 */
[----:B------:R2:W-:Y:S01]  /*7ac0*/  STL [R1+0x38], R219 ;  /* 0x000038db01007387 */ /* 0x0005e20000100800 */
[----:B-1----:R-:W-:-:S05]  /*7ad0*/  IADD3.X R4, PT, PT, R11, -0x1, RZ, P0, !PT ;  /* 0xffffffff0b047810 */ /* 0x002fca00007fe4ff */
[----:B------:R2:W-:Y:S01]  /*7ae0*/  STL [R1+0x2c], R4 ;  /* 0x00002c0401007387 */ /* 0x0005e20000100800 */
[----:B------:R-:W-:Y:S05]  /*7af0*/  BRA.U !UP0, `(.L_x_2144) ;  /* 0x000000a908287547 */ /* 0x000fea000b800000 */
[----:B------:R-:W3:Y:S01]  /*7b00*/  LDL R237, [R1+0x28] ;  /* 0x0000280001ed7983 */ /* 0x000ee20000100800 */
[----:B------:R-:W1:Y:S01]  /*7b10*/  LDCU UR12, c[0x0][0x440] ;  /* 0x00008800ff0c77ac */ /* 0x000e620008000800 */
[----:B------:R-:W-:-:S04]  /*7b20*/  DEPBAR.LE SB0, 0x0 ;  /* 0x000080000000791a */ /* 0x000fc80000000000 */
[----:B------:R-:W4:Y:S04]  /*7b30*/  LDL R244, [R1+0x24] ;  /* 0x0000240001f47983 */ /* 0x000f280000100800 */
[----:B------:R-:W5:Y:S01]  /*7b40*/  LDL R241, [R1+0x20] ;  /* 0x0000200001f17983 */ /* 0x000f620000100800 */
[----:B------:R-:W-:Y:S01]  /*7b50*/  UIADD3 UR23, UPT, UPT, UR24, -0x2, URZ ;  /* 0xfffffffe18177890 */ /* 0x000fe2000fffe0ff */
[----:B------:R-:W-:-:S03]  /*7b60*/  LOP3.LUT R33, R33, R164, RZ, 0xfc, !PT ;  /* 0x000000a421217212 */ /* 0x000fc600078efcff */
[----:B------:R-:W-:Y:S01]  /*7b70*/  UIMAD.WIDE.U32 UR32, UR23, UR8, URZ ;  /* 0x00000008172072a5 */ /* 0x000fe2000f8e00ff */
[----:B------:R-:W-:Y:S01]  /*7b80*/  LEA R33, R33, UR5, 0x1 ;  /* 0x0000000521217c11 */ /* 0x000fe2000f8e08ff */
[----:B------:R-:W-:Y:S02]  /*7b90*/  UISETP.GT.U32.AND UP1, UPT, UR23, UR21, UPT ;  /* 0x000000151700728c */ /* 0x000fe4000bf24070 */
[----:B------:R-:W-:Y:S01]  /*7ba0*/  UIMAD UR18, UR23, UR9, UR33 ;  /* 0x00000009171272a4 */ /* 0x000fe2000f8e0221 */
[----:B-1----:R-:W-:Y:S01]  /*7bb0*/  ISETP.GE.AND P4, PT, R201, UR12, PT ;  /* 0x0000000cc9007c0c */ /* 0x002fe2000bf86270 */
[----:B------:R-:W-:Y:S01]  /*7bc0*/  IMAD.U32 R16, RZ, RZ, UR32 ;  /* 0x00000020ff107e24 */ /* 0x000fe2000f8e00ff */
[----:B------:R-:W-:Y:S01]  /*7bd0*/  USHF.L.U32 UR26, UR32, 0x6, URZ ;  /* 0x00000006201a7899 */ /* 0x000fe200080006ff */
[----:B------:R-:W-:Y:S01]  /*7be0*/  IMAD.U32 R17, RZ, RZ, UR33 ;  /* 0x00000021ff117e24 */ /* 0x000fe2000f8e00ff */
[----:B------:R-:W-:Y:S01]  /*7bf0*/  USHF.L.U64.HI UR16, UR32, 0x6, UR18 ;  /* 0x0000000620107899 */ /* 0x000fe20008010212 */
[----:B------:R-:W-:Y:S01]  /*7c00*/  IMAD.U32 R6, RZ, RZ, UR18 ;  /* 0x00000012ff067e24 */ /* 0x000fe2000f8e00ff */
[----:B------:R-:W-:Y:S01]  /*7c10*/  ULEA UR26, UP0, UR8, UR26, 0x5 ;  /* 0x0000001a081a7291 */ /* 0x000fe2000f8028ff */
[----:B------:R-:W-:Y:S01]  /*7c20*/  BAR.SYNC.DEFER_BLOCKING 0x0 ;  /* 0x0000000000007b1d */ /* 0x000fe20000010000 */
[----:B------:R-:W-:Y:S01]  /*7c30*/  LEA R14, P1, R16, R249, 0x7 ;  /* 0x000000f9100e7211 */ /* 0x000fe200078238ff */
[----:B------:R-:W-:Y:S01]  /*7c40*/  IMAD.IADD R31, R186, 0x1, R33 ;  /* 0x00000001ba1f7824 */ /* 0x000fe200078e0221 */
[----:B------:R-:W-:-:S02]  /*7c50*/  ULEA.HI.X UR16, UR8, UR16, UR9, 0x5, UP0 ;  /* 0x0000001008107291 */ /* 0x000fc400080f2c09 */
[----:B------:R-:W-:Y:S01]  /*7c60*/  LEA.HI.X R15, R16, R248, R6, 0x7, P1 ;  /* 0x000000f8100f7211 */ /* 0x000fe200008f3c06 */
[----:B------:R-:W-:-:S03]  /*7c70*/  IMAD.U32 R5, RZ, RZ, UR26 ;  /* 0x0000001aff057e24 */ /* 0x000fc6000f8e00ff */
[----:B--2---:R-:W-:Y:S02]  /*7c80*/  IMAD.U32 R4, RZ, RZ, UR16 ;  /* 0x00000010ff047e24 */ /* 0x004fe4000f8e00ff */
[----:B------:R-:W-:-:S04]  /*7c90*/  LEA R12, P0, R5, R249, 0x1 ;  /* 0x000000f9050c7211 */ /* 0x000fc800078008ff */
        /* <DEDUP_REMOVED lines=10> */
[C---:B------:R-:W-:Y:S02]  /*7d40*/  IMAD.IADD R186, R34.reuse, 0x1, R31 ;  /* 0x0000000122ba7824 */ /* 0x040fe400078e021f */
[----:B------:R-:W-:Y:S01]  /*7d50*/  IMAD.IADD R29, R34, 0x1, R28 ;  /* 0x00000001221d7824 */ /* 0x000fe200078e021c */
[----:B---3--:R-:W-:-:S02]  /*7d60*/  ISETP.GE.AND P3, PT, R237, UR12, PT ;  /* 0x0000000ced007c0c */ /* 0x008fc4000bf66270 */
[----:B----4-:R-:W-:Y:S02]  /*7d70*/  ISETP.GE.AND P2, PT, R244, UR12, PT ;  /* 0x0000000cf4007c0c */ /* 0x010fe4000bf46270 */
[----:B-----5:R-:W-:-:S09]  /*7d80*/  ISETP.GE.AND P1, PT, R241, UR12, PT ;  /* 0x0000000cf1007c0c */ /* 0x020fd2000bf26270 */
        /* <DEDUP_REMOVED lines=42> */
[----:B-1----:R-:W1:Y:S04]  /*8030*/  LDSM.16.M88.4 R12, [R30+0x10800] ;  /* 0x010800001e0c783b */ /* 0x002e680000000200 */
[----:B------:R-:W1:Y:S04]  /*8040*/  LDSM.16.M88.4 R4, [R30+0x11000] ;  /* 0x011000001e04783b */ /* 0x000e680000000200 */
[----:B------:R-:W1:Y:S04]  /*8050*/  LDSM.16.M88.4 R212, [R30+0x11800] ;  /* 0x011800001ed4783b */ /* 0x000e680000000200 */
[----:B------:R-:W-:Y:S01]  /*8060*/  LDSM.16.M88.4 R196, [R28+0x10000] ;  /* 0x010000001cc4783b */ /* 0x000fe20000000200 */
[C---:B--2---:R-:W-:Y:S03]  /*8070*/  HMMA.16816.F32 R180, R16.reuse, R176, RZ ;  /* 0x000000b010b4723c */ /* 0x044fe600000018ff */
[----:B------:R-:W0:Y:S05]  /*8080*/  LDGDEPBAR ;  /* 0x00000000000079af */ /* 0x000e2a0000000000 */
[C---:B---3--:R-:W-:Y:S08]  /*8090*/  HMMA.16816.F32 R172, R16.reuse, R168, RZ ;  /* 0x000000a810ac723c */ /* 0x048ff000000018ff */
[C---:B----4-:R-:W-:Y:S08]  /*80a0*/  HMMA.16816.F32 R164, R16.reuse, R24, RZ ;  /* 0x0000001810a4723c */ /* 0x050ff000000018ff */
[C---:B------:R-:W-:Y:S08]  /*80b0*/  HMMA.16816.F32 R176, R16.reuse, R178, RZ ;  /* 0x000000b210b0723c */ /* 0x040ff000000018ff */
[C---:B------:R-:W-:Y:S08]  /*80c0*/  HMMA.16816.F32 R168, R16.reuse, R170, RZ ;  /* 0x000000aa10a8723c */ /* 0x040ff000000018ff */
[C---:B------:R-:W-:Y:S08]  /*80d0*/  HMMA.16816.F32 R24, R16.reuse, R26, RZ ;  /* 0x0000001a1018723c */ /* 0x040ff000000018ff */
[C---:B-----5:R-:W-:Y:S08]  /*80e0*/  HMMA.16816.F32 R20, R16.reuse, R192, RZ ;  /* 0x000000c01014723c */ /* 0x060ff000000018ff */
[----:B------:R-:W-:Y:S01]  /*80f0*/  HMMA.16816.F32 R16, R16, R194, RZ ;  /* 0x000000c21010723c */ /* 0x000fe200000018ff */
[----:B------:R-:W-:Y:S07]  /*8100*/  LDSM.16.M88.4 R192, [R28+0x11800] ;  /* 0x011800001cc0783b */ /* 0x000fee0000000200 */
[C---:B------:R-:W-:Y:S08]  /*8110*/  HMMA.16816.F32 R180, R208.reuse, R188, R180 ;  /* 0x000000bcd0b4723c */ /* 0x040ff000000018b4 */
[C---:B------:R-:W-:Y:S01]  /*8120*/  HMMA.16816.F32 R176, R208.reuse, R190, R176 ;  /* 0x000000bed0b0723c */ /* 0x040fe200000018b0 */
[----:B------:R-:W-:Y:S07]  /*8130*/  LDSM.16.M88.4 R188, [R28+0x10800] ;  /* 0x010800001cbc783b */ /* 0x000fee0000000200 */
[C---:B-1----:R-:W-:Y:S08]  /*8140*/  HMMA.16816.F32 R172, R208.reuse, R12, R172 ;  /* 0x0000000cd0ac723c */ /* 0x042ff000000018ac */
[C---:B------:R-:W-:Y:S01]  /*8150*/  HMMA.16816.F32 R168, R208.reuse, R14, R168 ;  /* 0x0000000ed0a8723c */ /* 0x040fe200000018a8 */
[----:B------:R-:W-:Y:S07]  /*8160*/  LDSM.16.M88.4 R12, [R28+0x11000] ;  /* 0x011000001c0c783b */ /* 0x000fee0000000200 */
[C---:B------:R-:W-:Y:S08]  /*8170*/  HMMA.16816.F32 R164, R208.reuse, R4, R164 ;  /* 0x00000004d0a4723c */ /* 0x040ff000000018a4 */
[C---:B------:R-:W-:Y:S01]  /*8180*/  HMMA.16816.F32 R24, R208.reuse, R6, R24 ;  /* 0x00000006d018723c */ /* 0x040fe20000001818 */
[----:B------:R-:W1:Y:S07]  /*8190*/  LDSM.16.M88.4 R4, [R31] ;  /* 0x000000001f04783b */ /* 0x000e6e0000000200 */
[C---:B------:R-:W-:Y:S08]  /*81a0*/  HMMA.16816.F32 R20, R208.reuse, R212, R20 ;  /* 0x000000d4d014723c */ /* 0x040ff00000001814 */
[----:B------:R-:W-:Y:S01]  /*81b0*/  HMMA.16816.F32 R16, R208, R214, R16 ;  /* 0x000000d6d010723c */ /* 0x000fe20000001810 */
[----:B------:R-:W-:Y:S04]  /*81c0*/  LDSM.16.M88.4 R208, [R186] ;  /* 0x00000000bad0783b */ /* 0x000fe80000000200 */
        /* <DEDUP_REMOVED lines=143> */
[----:B------:R-:W2:Y:S03]  /*8ac0*/  LDSM.16.M88.4 R12, [R30+0x17800] ;  /* 0x017800001e0c783b */ /* 0x000ea60000000200 */
        /* <DEDUP_REMOVED lines=8> */
[----:B------:R4:W-:Y:S07]  /*8b50*/  LDSM.16.M88.4 R188, [R28+0x17800] ;  /* 0x017800001cbc783b */ /* 0x0009ee0000000200 */
[C---:B--2---:R-:W-:Y:S08]  /*8b60*/  HMMA.16816.F32 R20, R4.reuse, R12, R20 ;  /* 0x0000000c0414723c */ /* 0x044ff00000001814 */
[----:B------:R-:W-:Y:S01]  /*8b70*/  HMMA.16816.F32 R16, R4, R14, R16 ;  /* 0x0000000e0410723c */ /* 0x000fe20000001810 */
[----:B------:R2:W-:Y:S04]  /*8b80*/  LDSM.16.M88.4 R12, [R186+0xc000] ;  /* 0x00c00000ba0c783b */ /* 0x0005e80000000200 */
[----:B------:R-:W5:Y:S03]  /*8b90*/  LDSM.16.M88.4 R4, [R29+0x16000] ;  /* 0x016000001d04783b */ /* 0x000f660000000200 */
[----:B------:R-:W-:Y:S01]  /*8ba0*/  HMMA.16816.F32 R180, R212, R208, R180 ;  /* 0x000000d0d4b4723c */ /* 0x000fe200000018b4 */
[----:B----4-:R-:W-:-:S07]  /*8bb0*/  VIADD R28, R247, 0x8 ;  /* 0x00000008f71c7836 */ /* 0x010fce0000000000 */
[C---:B-1----:R-:W-:Y:S08]  /*8bc0*/  HMMA.16816.F32 R164, R212.reuse, R192, R164 ;  /* 0x000000c0d4a4723c */ /* 0x042ff000000018a4 */
[----:B------:R-:W-:Y:S01]  /*8bd0*/  HMMA.16816.F32 R24, R212, R194, R24 ;  /* 0x000000c2d418723c */ /* 0x000fe20000001818 */
[----:B------:R-:W1:Y:S01]  /*8be0*/  LDSM.16.M88.4 R192, [R29+0x16800] ;  /* 0x016800001dc0783b */ /* 0x000e620000000200 */
[----:B--2---:R-:W-:-:S04]  /*8bf0*/  IMAD.U32 R186, RZ, RZ, UR24 ;  /* 0x00000018ffba7e24 */ /* 0x004fc8000f8e00ff */
[----:B------:R-:W-:Y:S02]  /*8c00*/  IMAD R186, R186, 0x40, R185 ;  /* 0x00000040baba7824 */ /* 0x000fe400078e02b9 */
[----:B------:R-:W-:Y:S02]  /*8c10*/  HMMA.16816.F32 R176, R212, R210, R176 ;  /* 0x000000d2d4b0723c */ /* 0x000fe400000018b0 */
[----:B------:R-:W-:-:S06]  /*8c20*/  VIADD R31, R186, 0xffffff88 ;  /* 0xffffff88ba1f7836 */ /* 0x000fcc0000000000 */
[----:B---3--:R-:W-:Y:S08]  /*8c30*/  HMMA.16816.F32 R172, R212, R196, R172 ;  /* 0x000000c4d4ac723c */ /* 0x008ff000000018ac */
[----:B-----5:R-:W-:Y:S01]  /*8c40*/  HMMA.16816.F32 R180, R12, R4, R180 ;  /* 0x000000040cb4723c */ /* 0x020fe200000018b4 */
[C---:B------:R-:W-:Y:S02]  /*8c50*/  VIADD R4, R186.reuse, 0xffffff80 ;  /* 0xffffff80ba047836 */ /* 0x040fe40000000000 */
[----:B------:R-:W-:-:S03]  /*8c60*/  VIADD R5, R186, 0xffffff81 ;  /* 0xffffff81ba057836 */ /* 0x000fc60000000000 */
[-C--:B------:R-:W-:Y:S02]  /*8c70*/  ISETP.GT.AND P0, PT, R247, R4.reuse, PT ;  /* 0x00000004f700720c */ /* 0x080fe40003f04270 */
[----:B------:R-:W-:Y:S01]  /*8c80*/  ISETP.GT.AND P5, PT, R28, R4, PT ;  /* 0x000000041c00720c */ /* 0x000fe20003fa4270 */
[----:B------:R-:W-:Y:S01]  /*8c90*/  HMMA.16816.F32 R176, R12, R6, R176 ;  /* 0x000000060cb0723c */ /* 0x000fe200000018b0 */
[----:B------:R-:W-:-:S07]  /*8ca0*/  ISETP.GE.AND P6, PT, R4, R246, PT ;  /* 0x000000f60400720c */ /* 0x000fce0003fc6270 */
[C---:B------:R-:W-:Y:S02]  /*8cb0*/  HMMA.16816.F32 R16, R212.reuse, R190, R16 ;  /* 0x000000bed410723c */ /* 0x040fe40000001810 */
[----:B------:R-:W-:Y:S02]  /*8cc0*/  FSEL R180, R180, -INF , !P0 ;  /* 0xff800000b4b47808 */ /* 0x000fe40004000000 */
[----:B------:R-:W-:Y:S02]  /*8cd0*/  ISETP.GE.AND P0, PT, R4, R245, PT ;  /* 0x000000f50400720c */ /* 0x000fe40003f06270 */
[----:B------:R-:W-:Y:S02]  /*8ce0*/  FSEL R182, R182, -INF , !P5 ;  /* 0xff800000b6b67808 */ /* 0x000fe40006800000 */
[----:B------:R-:W-:Y:S01]  /*8cf0*/  ISETP.GT.AND P5, PT, R247, R5, PT ;  /* 0x00000005f700720c */ /* 0x000fe20003fa4270 */
[----:B------:R-:W-:Y:S01]  /*8d00*/  HMMA.16816.F32 R20, R212, R188, R20 ;  /* 0x000000bcd414723c */ /* 0x000fe20000001814 */
[----:B------:R-:W-:-:S02]  /*8d10*/  FSEL R190, R182, -INF , !P0 ;  /* 0xff800000b6be7808 */ /* 0x000fc40004000000 */
[----:B------:R-:W-:Y:S02]  /*8d20*/  ISETP.GT.AND P0, PT, R28, R5, PT ;  /* 0x000000051c00720c */ /* 0x000fe40003f04270 */
[----:B------:R-:W-:Y:S01]  /*8d30*/  FSEL R189, R180, -INF , !P6 ;  /* 0xff800000b4bd7808 */ /* 0x000fe20007000000 */
[----:B------:R-:W-:Y:S01]  /*8d40*/  VIADD R180, R186, 0xffffff90 ;  /* 0xffffff90bab47836 */ /* 0x000fe20000000000 */
[----:B------:R-:W-:Y:S01]  /*8d50*/  FSEL R181, R181, -INF , !P5 ;  /* 0xff800000b5b57808 */ /* 0x000fe20006800000 */
[----:B------:R-:W-:Y:S01]  /*8d60*/  HMMA.16816.F32 R168, R212, R198, R168 ;  /* 0x000000c6d4a8723c */ /* 0x000fe200000018a8 */
[C---:B------:R-:W-:Y:S02]  /*8d70*/  ISETP.GE.AND P6, PT, R5.reuse, R246, PT ;  /* 0x000000f60500720c */ /* 0x040fe40003fc6270 */
[----:B------:R-:W-:Y:S02]  /*8d80*/  ISETP.GE.AND P5, PT, R5, R245, PT ;  /* 0x000000f50500720c */ /* 0x000fe40003fa6270 */
[----:B------:R-:W2:Y:S01]  /*8d90*/  LDSM.16.M88.4 R4, [R29+0x17000] ;  /* 0x017000001d04783b */ /* 0x000ea20000000200 */
[----:B------:R-:W-:-:S02]  /*8da0*/  FSEL R183, R183, -INF , !P0 ;  /* 0xff800000b7b77808 */ /* 0x000fc40004000000 */
[-C--:B------:R-:W-:Y:S01]  /*8db0*/  ISETP.GT.AND P0, PT, R247, R31.reuse, PT ;  /* 0x0000001ff700720c */ /* 0x080fe20003f04270 */
[----:B-1----:R-:W-:Y:S01]  /*8dc0*/  HMMA.16816.F32 R172, R12, R192, R172 ;  /* 0x000000c00cac723c */ /* 0x002fe200000018ac */
[----:B------:R-:W-:Y:S02]  /*8dd0*/  FSEL R191, R183, -INF , !P5 ;  /* 0xff800000b7bf7808 */ /* 0x000fe40006800000 */
[----:B------:R-:W-:Y:S02]  /*8de0*/  ISETP.GT.AND P5, PT, R28, R31, PT ;  /* 0x0000001f1c00720c */ /* 0x000fe40003fa4270 */
[----:B------:R-:W-:Y:S01]  /*8df0*/  FSEL R183, R176, -INF , !P0 ;  /* 0xff800000b0b77808 */ /* 0x000fe20004000000 */
[----:B------:R-:W-:Y:S01]  /*8e00*/  VIADD R176, R186, 0xffffff89 ;  /* 0xffffff89bab07836 */ /* 0x000fe20000000000 */
[----:B------:R-:W-:Y:S02]  /*8e10*/  ISETP.GE.AND P0, PT, R31, R245, PT ;  /* 0x000000f51f00720c */ /* 0x000fe40003f06270 */
[----:B------:R-:W-:-:S02]  /*8e20*/  FSEL R178, R178, -INF , !P5 ;  /* 0xff800000b2b27808 */ /* 0x000fc40006800000 */
[----:B------:R-:W-:Y:S01]  /*8e30*/  FSEL R192, R181, -INF , !P6 ;  /* 0xff800000b5c07808 */ /* 0x000fe20007000000 */
[----:B------:R-:W-:Y:S01]  /*8e40*/  HMMA.16816.F32 R168, R12, R194, R168 ;  /* 0x000000c20ca8723c */ /* 0x000fe200000018a8 */
        /* <DEDUP_REMOVED lines=8> */
[-C--:B------:R-:W-:Y:S02]  /*8ed0*/  ISETP.GT.AND P0, PT, R247, R180.reuse, PT ;  /* 0x000000b4f700720c */ /* 0x080fe40003f04270 */
[----:B------:R-:W-:Y:S02]  /*8ee0*/  FSEL R198, R179, -INF , !P5 ;  /* 0xff800000b3c67808 */ /* 0x000fe40006800000 */
[----:B------:R-:W-:Y:S02]  /*8ef0*/  ISETP.GT.AND P5, PT, R28, R180, PT ;  /* 0x000000b41c00720c */ /* 0x000fe40003fa4270 */
[----:B------:R-:W-:-:S02]  /*8f00*/  FSEL R183, R183, -INF , !P6 ;  /* 0xff800000b7b77808 */ /* 0x000fc40007000000 */
[----:B------:R-:W-:Y:S01]  /*8f10*/  ISETP.GE.AND P6, PT, R176, R246, PT ;  /* 0x000000f6b000720c */ /* 0x000fe20003fc6270 */
[C---:B--2---:R-:W-:Y:S01]  /*8f20*/  HMMA.16816.F32 R164, R12.reuse, R4, R164 ;  /* 0x000000040ca4723c */ /* 0x044fe200000018a4 */
[----:B------:R-:W-:Y:S01]  /*8f30*/  FSEL R172, R172, -INF , !P0 ;  /* 0xff800000acac7808 */ /* 0x000fe20004000000 */
[----:B------:R-:W-:Y:S01]  /*8f40*/  VIADD R4, R186, 0xffffff99 ;  /* 0xffffff99ba047836 */ /* 0x000fe20000000000 */
[----:B------:R-:W-:Y:S02]  /*8f50*/  ISETP.GE.AND P0, PT, R180, R245, PT ;  /* 0x000000f5b400720c */ /* 0x000fe40003f06270 */
[----:B------:R-:W-:Y:S02]  /*8f60*/  FSEL R174, R174, -INF , !P5 ;  /* 0xff800000aeae7808 */ /* 0x000fe40006800000 */
[----:B------:R-:W-:Y:S01]  /*8f70*/  FSEL R207, R177, -INF , !P6 ;  /* 0xff800000b1cf7808 */ /* 0x000fe20007000000 */
[----:B------:R-:W-:Y:S01]  /*8f80*/  HMMA.16816.F32 R24, R12, R6, R24 ;  /* 0x000000060c18723c */ /* 0x000fe20000001818 */
[----:B------:R1:W2:Y:S01]  /*8f90*/  LDSM.16.M88.4 R176, [R29+0x17800] ;  /* 0x017800001db0783b */ /* 0x0002a20000000200 */
[----:B------:R-:W-:Y:S01]  /*8fa0*/  ISETP.GT.AND P5, PT, R247, R31, PT ;  /* 0x0000001ff700720c */ /* 0x000fe20003fa4270 */
[----:B------:R-:W-:-:S04]  /*8fb0*/  DEPBAR.LE SB0, 0x0 ;  /* 0x000080000000791a */ /* 0x000fc80000000000 */
[----:B------:R-:W-:Y:S01]  /*8fc0*/  FSEL R182, R174, -INF , !P0 ;  /* 0xff800000aeb67808 */ /* 0x000fe20004000000 */
[----:B------:R-:W-:Y:S01]  /*8fd0*/  BAR.SYNC.DEFER_BLOCKING 0x0 ;  /* 0x0000000000007b1d */ /* 0x000fe20000010000 */
[----:B------:R-:W-:Y:S02]  /*8fe0*/  ISETP.GT.AND P0, PT, R28, R31, PT ;  /* 0x0000001f1c00720c */ /* 0x000fe40003f04270 */
[----:B------:R-:W-:Y:S02]  /*8ff0*/  FSEL R173, R173, -INF , !P5 ;  /* 0xff800000adad7808 */ /* 0x000fe40006800000 */
[----:B------:R-:W-:Y:S02]  /*9000*/  ISETP.GE.AND P6, PT, R180, R246, PT ;  /* 0x000000f6b400720c */ /* 0x000fe40003fc6270 */
[----:B------:R-:W-:Y:S02]  /*9010*/  ISETP.GE.AND P5, PT, R31, R245, PT ;  /* 0x000000f51f00720c */ /* 0x000fe40003fa6270 */
[----:B------:R-:W-:-:S02]  /*9020*/  FSEL R175, R175, -INF , !P0 ;  /* 0xff800000afaf7808 */ /* 0x000fc40004000000 */
[----:B------:R-:W-:Y:S02]  /*9030*/  FSEL R204, R172, -INF , !P6 ;  /* 0xff800000accc7808 */ /* 0x000fe40007000000 */
[----:B------:R-:W-:Y:S02]  /*9040*/  FSEL R197, R175, -INF , !P5 ;  /* 0xff800000afc57808 */ /* 0x000fe40006800000 */
[----:B------:R-:W-:Y:S01]  /*9050*/  ISETP.GE.AND P6, PT, R31, R246, PT ;  /* 0x000000f61f00720c */ /* 0x000fe20003fc6270 */
[----:B-1----:R-:W-:-:S03]  /*9060*/  VIADD R29, R186, 0xffffff98 ;  /* 0xffffff98ba1d7836 */ /* 0x002fc60000000000 */
[----:B------:R-:W-:Y:S02]  /*9070*/  FSEL R206, R173, -INF , !P6 ;  /* 0xff800000adce7808 */ /* 0x000fe40007000000 */
[-C--:B------:R-:W-:Y:S02]  /*9080*/  ISETP.GT.AND P0, PT, R247, R29.reuse, PT ;  /* 0x0000001df700720c */ /* 0x080fe40003f04270 */
[----:B------:R-:W-:Y:S02]  /*9090*/  ISETP.GT.AND P5, PT, R28, R29, PT ;  /* 0x0000001d1c00720c */ /* 0x000fe40003fa4270 */
[----:B------:R-:W-:Y:S02]  /*90a0*/  FSEL R168, R168, -INF , !P0 ;  /* 0xff800000a8a87808 */ /* 0x000fe40004000000 */
[----:B------:R-:W-:Y:S02]  /*90b0*/  ISETP.GE.AND P0, PT, R29, R245, PT ;  /* 0x000000f51d00720c */ /* 0x000fe40003f06270 */
[----:B------:R-:W-:-:S02]  /*90c0*/  FSEL R5, R170, -INF , !P5 ;  /* 0xff800000aa057808 */ /* 0x000fc40006800000 */
[----:B------:R-:W-:Y:S01]  /*90d0*/  ISETP.GE.AND P6, PT, R29, R246, PT ;  /* 0x000000f61d00720c */ /* 0x000fe20003fc6270 */
[----:B------:R-:W-:Y:S01]  /*90e0*/  VIADD R29, R186, 0xffffffa1 ;  /* 0xffffffa1ba1d7836 */ /* 0x000fe20000000000 */
[-C--:B------:R-:W-:Y:S01]  /*90f0*/  ISETP.GT.AND P5, PT, R247, R4.reuse, PT ;  /* 0x00000004f700720c */ /* 0x080fe20003fa4270 */
[C---:B--2---:R-:W-:Y:S01]  /*9100*/  HMMA.16816.F32 R20, R12.reuse, R176, R20 ;  /* 0x000000b00c14723c */ /* 0x044fe20000001814 */
[----:B------:R-:W-:Y:S02]  /*9110*/  FSEL R5, R5, -INF , !P0 ;  /* 0xff80000005057808 */ /* 0x000fe40004000000 */
[----:B------:R-:W-:Y:S01]  /*9120*/  FSEL R180, R168, -INF , !P6 ;  /* 0xff800000a8b47808 */ /* 0x000fe20007000000 */
[----:B------:R-:W-:Y:S01]  /*9130*/  VIADD R168, R186, 0xffffffa9 ;  /* 0xffffffa9baa87836 */ /* 0x000fe20000000000 */
[----:B------:R-:W-:Y:S02]  /*9140*/  ISETP.GT.AND P0, PT, R28, R4, PT ;  /* 0x000000041c00720c */ /* 0x000fe40003f04270 */
[----:B------:R-:W-:Y:S01]  /*9150*/  FSEL R169, R169, -INF , !P5 ;  /* 0xff800000a9a97808 */ /* 0x000fe20006800000 */
[----:B------:R-:W-:Y:S01]  /*9160*/  HMMA.16816.F32 R16, R12, R178, R16 ;  /* 0x000000b20c10723c */ /* 0x000fe20000001810 */
        /* <DEDUP_REMOVED lines=8> */
[----:B------:R-:W-:Y:S01]  /*91f0*/  FSEL R7, R164, -INF , !P0 ;  /* 0xff800000a4077808 */ /* 0x000fe20004000000 */
[----:B------:R-:W-:Y:S01]  /*9200*/  VIADD R164, R186, 0xffffffb9 ;  /* 0xffffffb9baa47836 */ /* 0x000fe20000000000 */
[C---:B------:R-:W-:Y:S02]  /*9210*/  ISETP.GE.AND P6, PT, R4.reuse, R246, PT ;  /* 0x000000f60400720c */ /* 0x040fe40003fc6270 */
[----:B------:R-:W-:Y:S02]  /*9220*/  ISETP.GE.AND P0, PT, R4, R245, PT ;  /* 0x000000f50400720c */ /* 0x000fe40003f06270 */
[----:B------:R-:W-:Y:S01]  /*9230*/  FSEL R4, R166, -INF , !P5 ;  /* 0xff800000a6047808 */ /* 0x000fe20006800000 */
[----:B------:R-:W-:Y:S01]  /*9240*/  VIADD R166, R186, 0xffffffb1 ;  /* 0xffffffb1baa67836 */ /* 0x000fe20000000000 */
[----:B------:R-:W-:Y:S02]  /*9250*/  ISETP.GT.AND P5, PT, R247, R29, PT ;  /* 0x0000001df700720c */ /* 0x000fe40003fa4270 */
[----:B------:R-:W-:-:S02]  /*9260*/  FSEL R7, R7, -INF , !P6 ;  /* 0xff80000007077808 */ /* 0x000fc40007000000 */
[----:B------:R-:W-:Y:S02]  /*9270*/  FSEL R4, R4, -INF , !P0 ;  /* 0xff80000004047808 */ /* 0x000fe40004000000 */
[----:B------:R-:W-:Y:S01]  /*9280*/  FSEL R6, R165, -INF , !P5 ;  /* 0xff800000a5067808 */ /* 0x000fe20006800000 */
        /* <DEDUP_REMOVED lines=8> */
[-C--:B------:R-:W-:Y:S02]  /*9310*/  ISETP.GT.AND P6, PT, R247, R29.reuse, PT ;  /* 0x0000001df700720c */ /* 0x080fe40003fc4270 */
[----:B------:R-:W-:Y:S02]  /*9320*/  ISETP.GT.AND P0, PT, R28, R29, PT ;  /* 0x0000001d1c00720c */ /* 0x000fe40003f04270 */
[----:B------:R-:W-:Y:S02]  /*9330*/  FSEL R14, R24, -INF , !P6 ;  /* 0xff800000180e7808 */ /* 0x000fe40007000000 */
[----:B------:R-:W-:Y:S02]  /*9340*/  ISETP.GE.AND P6, PT, R29, R246, PT ;  /* 0x000000f61d00720c */ /* 0x000fe40003fc6270 */
[----:B------:R-:W-:-:S02]  /*9350*/  FSEL R6, R13, -INF , !P5 ;  /* 0xff8000000d067808 */ /* 0x000fc40006800000 */
[----:B------:R-:W-:Y:S02]  /*9360*/  FSEL R14, R14, -INF , !P6 ;  /* 0xff8000000e0e7808 */ /* 0x000fe40007000000 */
[C---:B------:R-:W-:Y:S02]  /*9370*/  ISETP.GT.AND P6, PT, R247.reuse, R167, PT ;  /* 0x000000a7f700720c */ /* 0x040fe40003fc4270 */
[----:B------:R-:W-:Y:S02]  /*9380*/  FMNMX3.FTZ R15, R2, R189, R192, !PT ;  /* 0x000000bd020f7276 */ /* 0x000fe400078100c0 */
[----:B------:R-:W-:Y:S02]  /*9390*/  ISETP.GT.AND P5, PT, R247, R168, PT ;  /* 0x000000a8f700720c */ /* 0x000fe40003fa4270 */
[----:B------:R-:W-:Y:S02]  /*93a0*/  FSEL R24, R20, -INF , !P6 ;  /* 0xff80000014187808 */ /* 0x000fe40007000000 */
[----:B------:R-:W-:-:S02]  /*93b0*/  FSEL R26, R26, -INF , !P0 ;  /* 0xff8000001a1a7808 */ /* 0x000fc40004000000 */
[----:B------:R-:W-:Y:S02]  /*93c0*/  FMNMX3.FTZ R20, R15, R183, R207, !PT ;  /* 0x000000b70f147276 */ /* 0x000fe400078100cf */
[-C--:B------:R-:W-:Y:S02]  /*93d0*/  ISETP.GE.AND P0, PT, R168, R246.reuse, PT ;  /* 0x000000f6a800720c */ /* 0x080fe40003f06270 */
[----:B------:R-:W-:Y:S02]  /*93e0*/  FSEL R13, R25, -INF , !P5 ;  /* 0xff800000190d7808 */ /* 0x000fe40006800000 */
[----:B------:R-:W-:Y:S02]  /*93f0*/  ISETP.GE.AND P5, PT, R167, R246, PT ;  /* 0x000000f6a700720c */ /* 0x000fe40003fa6270 */
[----:B------:R-:W-:Y:S02]  /*9400*/  FMNMX3.FTZ R20, R20, R204, R206, !PT ;  /* 0x000000cc14147276 */ /* 0x000fe400078100ce */
[----:B------:R-:W-:-:S02]  /*9410*/  FSEL R13, R13, -INF , !P0 ;  /* 0xff8000000d0d7808 */ /* 0x000fc40004000000 */
[C---:B------:R-:W-:Y:S02]  /*9420*/  ISETP.GT.AND P0, PT, R247.reuse, R166, PT ;  /* 0x000000a6f700720c */ /* 0x040fe40003f04270 */
[----:B------:R-:W-:Y:S02]  /*9430*/  FSEL R15, R24, -INF , !P5 ;  /* 0xff800000180f7808 */ /* 0x000fe40006800000 */
[----:B------:R-:W-:Y:S02]  /*9440*/  ISETP.GT.AND P5, PT, R247, R165, PT ;  /* 0x000000a5f700720c */ /* 0x000fe40003fa4270 */
[----:B------:R-:W-:Y:S02]  /*9450*/  FMNMX3.FTZ R20, R20, R180, R200, !PT ;  /* 0x000000b414147276 */ /* 0x000fe400078100c8 */
[----:B------:R-:W-:Y:S02]  /*9460*/  FSEL R21, R21, -INF , !P0 ;  /* 0xff80000015157808 */ /* 0x000fe40004000000 */
[----:B------:R-:W-:-:S02]  /*9470*/  ISETP.GE.AND P0, PT, R165, R246, PT ;  /* 0x000000f6a500720c */ /* 0x000fc40003f06270 */
[----:B------:R-:W-:Y:S02]  /*9480*/  FSEL R16, R16, -INF , !P5 ;  /* 0xff80000010107808 */ /* 0x000fe40006800000 */
[----:B------:R-:W-:Y:S02]  /*9490*/  ISETP.GE.AND P6, PT, R166, R246, PT ;  /* 0x000000f6a600720c */ /* 0x000fe40003fc6270 */
[----:B------:R-:W-:Y:S02]  /*94a0*/  ISETP.GT.AND P5, PT, R247, R164, PT ;  /* 0x000000a4f700720c */ /* 0x000fe40003fa4270 */
[----:B------:R-:W-:Y:S02]  /*94b0*/  FMNMX3.FTZ R20, R20, R7, R12, !PT ;  /* 0x0000000714147276 */ /* 0x000fe4000781000c */
[----:B------:R-:W-:Y:S02]  /*94c0*/  FSEL R209, R16, -INF , !P0 ;  /* 0xff80000010d17808 */ /* 0x000fe40004000000 */
[----:B------:R-:W-:-:S02]  /*94d0*/  FSEL R21, R21, -INF , !P6 ;  /* 0xff80000015157808 */ /* 0x000fc40007000000 */
[----:B------:R-:W-:Y:S02]  /*94e0*/  ISETP.GE.AND P0, PT, R164, R246, PT ;  /* 0x000000f6a400720c */ /* 0x000fe40003f06270 */
[----:B------:R-:W-:Y:S02]  /*94f0*/  FSEL R17, R17, -INF , !P5 ;  /* 0xff80000011117808 */ /* 0x000fe40006800000 */
[----:B------:R-:W-:Y:S02]  /*9500*/  FMNMX3.FTZ R16, R20, R14, R13, !PT ;  /* 0x0000000e14107276 */ /* 0x000fe4000781000d */
[----:B------:R-:W-:Y:S02]  /*9510*/  FSEL R20, R17, -INF , !P0 ;  /* 0xff80000011147808 */ /* 0x000fe40004000000 */
[----:B------:R-:W-:Y:S02]  /*9520*/  FMNMX3.FTZ R16, R16, R15, R21, !PT ;  /* 0x0000000f10107276 */ /* 0x000fe40007810015 */
[----:B------:R-:W-:-:S02]  /*9530*/  ISETP.GE.AND P6, PT, R29, R245, PT ;  /* 0x000000f51d00720c */ /* 0x000fc40003fc6270 */
[----:B------:R-:W-:Y:S02]  /*9540*/  ISETP.GT.AND P5, PT, R28, R168, PT ;  /* 0x000000a81c00720c */ /* 0x000fe40003fa4270 */
[----:B------:R-:W-:Y:S01]  /*9550*/  FMNMX3.FTZ R16, R16, R209, R20, !PT ;  /* 0x000000d110107276 */ /* 0x000fe20007810014 */
[----:B------:R-:W-:Y:S10]  /*9560*/  BRA.U !UP1, `(.L_x_2145) ;  /* 0x0000000109e47547 */ /* 0x000ff4000b800000 */
        /* <DEDUP_REMOVED lines=57> */
.L_x_2145:
[----:B------:R-:W2:Y:S04]  /*9900*/  LDL.64 R222, [R1+0x10] ;  /* 0x0000100001de7983 */ /* 0x000ea80000100a00 */
[----:B------:R-:W3:Y:S04]  /*9910*/  LDL.64 R240, [R1] ;  /* 0x0000000001f07983 */ /* 0x000ee80000100a00 */
[----:B------:R-:W4:Y:S01]  /*9920*/  LDL.64 R242, [R1+0x8] ;  /* 0x0000080001f27983 */ /* 0x000f220000100a00 */
[----:B------:R-:W5:Y:S03]  /*9930*/  S2R R238, SR_CTAID.X ;  /* 0x0000000000ee7919 */ /* 0x000f660000002500 */
[----:B------:R-:W5:Y:S01]  /*9940*/  SHFL.BFLY PT, R29, R16, 0x2, 0x1f ;  /* 0x0c401f00101d7f89 */ /* 0x000f6200000e0000 */
[----:B-1----:R-:W-:-:S02]  /*9950*/  FMNMX3.FTZ R171, R0, R190, R191, !PT ;  /* 0x000000be00ab7276 */ /* 0x002fc400078100bf */
[----:B------:R-:W-:Y:S02]  /*9960*/  FSEL R188, R26, -INF , !P6 ;  /* 0xff8000001abc7808 */ /* 0x000fe40007000000 */
[----:B------:R-:W-:Y:S02]  /*9970*/  FMNMX3.FTZ R171, R171, R181, R198, !PT ;  /* 0x000000b5abab7276 */ /* 0x000fe400078100c6 */
[----:B------:R-:W-:Y:S02]  /*9980*/  ISETP.GE.AND P0, PT, R168, R245, PT ;  /* 0x000000f5a800720c */ /* 0x000fe40003f06270 */
[----:B------:R-:W-:Y:S02]  /*9990*/  FSEL R187, R27, -INF , !P5 ;  /* 0xff8000001bbb7808 */ /* 0x000fe40006800000 */
[----:B------:R-:W-:Y:S02]  /*99a0*/  ISETP.GT.AND P6, PT, R28, R167, PT ;  /* 0x000000a71c00720c */ /* 0x000fe40003fc4270 */
[----:B------:R-:W-:Y:S01]  /*99b0*/  FMNMX3.FTZ R171, R171, R182, R197, !PT ;  /* 0x000000b6abab7276 */ /* 0x000fe200078100c5 */
[----:B------:R-:W-:Y:S01]  /*99c0*/  ULEA UR12, UR24, 0xfffffffc, 0x1 ;  /* 0xfffffffc180c7891 */ /* 0x000fe2000f8e08ff */
[----:B------:R-:W-:-:S02]  /*99d0*/  ISETP.GE.AND P5, PT, R167, R245, PT ;  /* 0x000000f5a700720c */ /* 0x000fc40003fa6270 */
[----:B------:R-:W-:Y:S02]  /*99e0*/  FSEL R187, R187, -INF , !P0 ;  /* 0xff800000bbbb7808 */ /* 0x000fe40004000000 */
[----:B------:R-:W-:Y:S01]  /*99f0*/  FSEL R212, R22, -INF , !P6 ;  /* 0xff80000016d47808 */ /* 0x000fe20007000000 */
[----:B------:R-:W-:Y:S01]  /*9a00*/  IMAD.U32 R214, RZ, RZ, UR35 ;  /* 0x00000023ffd67e24 */ /* 0x000fe2000f8e00ff */
[----:B------:R-:W-:Y:S02]  /*9a10*/  ISETP.GT.AND P0, PT, R28, R166, PT ;  /* 0x000000a61c00720c */ /* 0x000fe40003f04270 */
[----:B------:R-:W-:Y:S02]  /*9a20*/  FMNMX3.FTZ R171, R171, R5, R31, !PT ;  /* 0x00000005abab7276 */ /* 0x000fe4000781001f */
[----:B------:R-:W-:Y:S02]  /*9a30*/  SHF.R.U32.HI R244, RZ, 0x5, R203 ;  /* 0x00000005fff47819 */ /* 0x000fe400000116cb */
[----:B------:R-:W-:-:S02]  /*9a40*/  FSEL R212, R212, -INF , !P5 ;  /* 0xff800000d4d47808 */ /* 0x000fc40006800000 */
[----:B------:R-:W-:Y:S02]  /*9a50*/  ISETP.GE.AND P6, PT, R166, R245, PT ;  /* 0x000000f5a600720c */ /* 0x000fe40003fc6270 */
[----:B------:R-:W-:Y:S02]  /*9a60*/  FSEL R186, R23, -INF , !P0 ;  /* 0xff80000017ba7808 */ /* 0x000fe40004000000 */
[C---:B------:R-:W-:Y:S02]  /*9a70*/  ISETP.GT.AND P5, PT, R28.reuse, R165, PT ;  /* 0x000000a51c00720c */ /* 0x040fe40003fa4270 */
[----:B------:R-:W-:Y:S02]  /*9a80*/  ISETP.GT.AND P0, PT, R28, R164, PT ;  /* 0x000000a41c00720c */ /* 0x000fe40003f04270 */
[----:B------:R-:W-:Y:S01]  /*9a90*/  FMNMX3.FTZ R171, R171, R4, R6, !PT ;  /* 0x00000004abab7276 */ /* 0x000fe20007810006 */
[----:B-----5:R-:W-:Y:S01]  /*9aa0*/  IMAD R238, R238, 0x8, R244 ;  /* 0x00000008eeee7824 */ /* 0x020fe200078e02f4 */
[----:B------:R-:W-:-:S02]  /*9ab0*/  FSEL R186, R186, -INF , !P6 ;  /* 0xff800000baba7808 */ /* 0x000fc40007000000 */
[----:B------:R-:W-:Y:S02]  /*9ac0*/  FMNMX.FTZ R29, R16, R29, !PT ;  /* 0x0000001d101d7209 */ /* 0x000fe40007810000 */
[----:B------:R-:W-:Y:S02]  /*9ad0*/  FSEL R217, R18, -INF , !P5 ;  /* 0xff80000012d97808 */ /* 0x000fe40006800000 */
[-C--:B------:R-:W-:Y:S02]  /*9ae0*/  ISETP.GE.AND P6, PT, R165, R245.reuse, PT ;  /* 0x000000f5a500720c */ /* 0x080fe40003fc6270 */
[----:B------:R-:W-:Y:S02]  /*9af0*/  ISETP.GE.AND P5, PT, R164, R245, PT ;  /* 0x000000f5a400720c */ /* 0x000fe40003fa6270 */
[----:B------:R-:W-:Y:S02]  /*9b00*/  FSEL R216, R19, -INF , !P0 ;  /* 0xff80000013d87808 */ /* 0x000fe40004000000 */
[----:B------:R-:W-:Y:S01]  /*9b10*/  FMNMX3.FTZ R171, R171, R188, R187, !PT ;  /* 0x000000bcabab7276 */ /* 0x000fe200078100bb */
[----:B------:R-:W-:Y:S01]  /*9b20*/  IMAD.WIDE.U32 R238, R238, -0x326172a9, RZ ;  /* 0xcd9e8d57eeee7825 */ /* 0x000fe200078e00ff */
[----:B------:R-:W1:Y:S01]  /*9b30*/  SHFL.BFLY PT, R173, R29, 0x1, 0x1f ;  /* 0x0c201f001dad7f89 */ /* 0x000e6200000e0000 */
[----:B------:R-:W-:-:S02]  /*9b40*/  FSEL R217, R217, -INF , !P6 ;  /* 0xff800000d9d97808 */ /* 0x000fc40007000000 */
[----:B------:R-:W-:Y:S02]  /*9b50*/  FSEL R216, R216, -INF , !P5 ;  /* 0xff800000d8d87808 */ /* 0x000fe40006800000 */
[----:B------:R-:W-:Y:S01]  /*9b60*/  FMNMX3.FTZ R171, R171, R212, R186, !PT ;  /* 0x000000d4abab7276 */ /* 0x000fe200078100ba */
[----:B------:R-:W-:-:S03]  /*9b70*/  UIADD3 UR16, UPT, UPT, UR35, 0x76cf5d0a, URZ ;  /* 0x76cf5d0a23107890 */ /* 0x000fc6000fffe0ff */
[----:B------:R-:W-:Y:S01]  /*9b80*/  FMNMX3.FTZ R171, R171, R217, R216, !PT ;  /* 0x000000d9abab7276 */ /* 0x000fe200078100d8 */
[----:B------:R-:W-:Y:S01]  /*9b90*/  UIADD3 UR18, UPT, UPT, UR35, 0x32370b8f, URZ ;  /* 0x32370b8f23127890 */ /* 0x000fe2000fffe0ff */
[----:B-1----:R-:W-:-:S04]  /*9ba0*/  FMNMX.FTZ R29, R29, R173, !PT ;  /* 0x000000ad1d1d7209 */ /* 0x002fc80007810000 */
[C---:B------:R-:W-:Y:S01]  /*9bb0*/  FSETP.NEU.FTZ.AND P5, PT, R29.reuse, -INF , PT ;  /* 0xff8000001d00780b */ /* 0x040fe20003fbd000 */
[----:B------:R-:W-:-:S05]  /*9bc0*/  FMUL.FTZ R193, R29, UR30 ;  /* 0x0000001e1dc17c20 */ /* 0x000fca0008410000 */
[----:B------:R-:W-:-:S05]  /*9bd0*/  FSEL R193, R193, RZ, P5 ;  /* 0x000000ffc1c17208 */ /* 0x000fca0002800000 */
[--C-:B------:R-:W-:Y:S01]  /*9be0*/  FFMA.FTZ R199, R189, UR30, -R193.reuse ;  /* 0x0000001ebdc77c23 */ /* 0x100fe200080108c1 */
[----:B------:R-:W-:-:S05]  /*9bf0*/  FFMA.FTZ R192, R192, UR30, -R193 ;  /* 0x0000001ec0c07c23 */ /* 0x000fca00080108c1 */
[----:B------:R-:W-:Y:S04]  /*9c00*/  MUFU.EX2 R199, R199 ;  /* 0x000000c700c77308 */ /* 0x000fe80000000800 */
[----:B------:R-:W1:Y:S02]  /*9c10*/  MUFU.EX2 R192, R192 ;  /* 0x000000c000c07308 */ /* 0x000e640000000800 */
[----:B-1----:R-:W-:-:S04]  /*9c20*/  F2FP.F16.F32.PACK_AB R177, R192, R199 ;  /* 0x000000c7c0b1723e */ /* 0x002fc800000000ff */
[----:B------:R-:W-:-:S04]  /*9c30*/  PRMT R176, R177, 0x7632, R176 ;  /* 0x00007632b1b07816 */ /* 0x000fc800000000b0 */
[----:B------:R-:W-:Y:S02]  /*9c40*/  PRMT R235, R177, 0x5410, R176 ;  /* 0x00005410b1eb7816 */ /* 0x000fe400000000b0 */
[----:B--2---:R-:W-:-:S05]  /*9c50*/  LOP3.LUT R214, R214, UR12, R223, 0x96, !PT ;  /* 0x0000000cd6d67c12 */ /* 0x004fca000f8e96df */
[----:B------:R-:W-:-:S05]  /*9c60*/  IMAD.WIDE.U32 R214, R214, -0x326172a9, RZ ;  /* 0xcd9e8d57d6d67825 */ /* 0x000fca00078e00ff */
[----:B------:R-:W-:Y:S02]  /*9c70*/  LOP3.LUT R28, R238, UR25, R215, 0x96, !PT ;  /* 0x00000019ee1c7c12 */ /* 0x000fe4000f8e96d7 */
[----:B---3--:R-:W-:-:S03]  /*9c80*/  LOP3.LUT R214, R214, UR19, R241, 0x96, !PT ;  /* 0x00000013d6d67c12 */ /* 0x008fc6000f8e96f1 */
[----:B------:R-:W-:Y:S02]  /*9c90*/  IMAD.WIDE.U32 R210, R28, -0x2daee0ad, RZ ;  /* 0xd2511f531cd27825 */ /* 0x000fe400078e00ff */
[----:B------:R-:W1:Y:S02]  /*9ca0*/  SHFL.BFLY PT, R28, R171, 0x2, 0x1f ;  /* 0x0c401f00ab1c7f89 */ /* 0x000e6400000e0000 */
[----:B------:R-:W-:Y:S01]  /*9cb0*/  IMAD.WIDE.U32 R214, R214, -0x2daee0ad, RZ ;  /* 0xd2511f53d6d67825 */ /* 0x000fe200078e00ff */
[----:B----4-:R-:W-:-:S04]  /*9cc0*/  LOP3.LUT R172, R242, UR16, R211, 0x96, !PT ;  /* 0x00000010f2ac7c12 */ /* 0x010fc8000f8e96d3 */
[----:B------:R-:W-:Y:S01]  /*9cd0*/  LOP3.LUT R210, R210, UR18, R215, 0x96, !PT ;  /* 0x00000012d2d27c12 */ /* 0x000fe2000f8e96d7 */
[----:B------:R-:W-:-:S04]  /*9ce0*/  IMAD.WIDE.U32 R178, R172, -0x326172a9, RZ ;  /* 0xcd9e8d57acb27825 */ /* 0x000fc800078e00ff */
[----:B------:R-:W-:Y:S01]  /*9cf0*/  IMAD.WIDE.U32 R210, R210, -0x326172a9, RZ ;  /* 0xcd9e8d57d2d27825 */ /* 0x000fe200078e00ff */
[----:B------:R-:W-:-:S04]  /*9d00*/  LOP3.LUT R172, R240, UR17, R179, 0x96, !PT ;  /* 0x00000011f0ac7c12 */ /* 0x000fc8000f8e96b3 */
[----:B------:R-:W-:Y:S01]  /*9d10*/  LOP3.LUT R178, R178, UR15, R211, 0x96, !PT ;  /* 0x0000000fb2b27c12 */ /* 0x000fe2000f8e96d3 */
[----:B------:R-:W-:Y:S01]  /*9d20*/  UIADD3 UR12, UPT, UPT, UR35, -0x56f99767, URZ ;  /* 0xa9066899230c7890 */ /* 0x000fe2000fffe0ff */
[----:B------:R-:W-:-:S04]  /*9d30*/  IMAD.WIDE.U32 R172, R172, -0x2daee0ad, RZ ;  /* 0xd2511f53acac7825 */ /* 0x000fc800078e00ff */
[----:B------:R-:W-:Y:S01]  /*9d40*/  IMAD.WIDE.U32 R178, R178, -0x2daee0ad, RZ ;  /* 0xd2511f53b2b27825 */ /* 0x000fe200078e00ff */
[----:B------:R-:W-:Y:S02]  /*9d50*/  LOP3.LUT R214, R214, UR14, R173, 0x96, !PT ;  /* 0x0000000ed6d67c12 */ /* 0x000fe4000f8e96ad */
[----:B-1----:R-:W-:Y:S02]  /*9d60*/  FMNMX.FTZ R28, R171, R28, !PT ;  /* 0x0000001cab1c7209 */ /* 0x002fe40007810000 */
[----:B------:R-:W-:Y:S01]  /*9d70*/  LOP3.LUT R194, R172, UR12, R179, 0x96, !PT ;  /* 0x0000000cacc27c12 */ /* 0x000fe2000f8e96b3 */
[----:B------:R-:W-:Y:S02]  /*9d80*/  IMAD.WIDE.U32 R214, R214, -0x326172a9, RZ ;  /* 0xcd9e8d57d6d67825 */ /* 0x000fe400078e00ff */
[----:B------:R-:W1:Y:S02]  /*9d90*/  SHFL.BFLY PT, R172, R28, 0x1, 0x1f ;  /* 0x0c201f001cac7f89 */ /* 0x000e6400000e0000 */
[----:B------:R-:W-:-:S05]  /*9da0*/  IMAD.WIDE.U32 R194, R194, -0x326172a9, RZ ;  /* 0xcd9e8d57c2c27825 */ /* 0x000fca00078e00ff */
[----:B------:R-:W-:-:S04]  /*9db0*/  LOP3.LUT R221, R214, UR7, R195, 0x96, !PT ;  /* 0x00000007d6dd7c12 */ /* 0x000fc8000f8e96c3 */
[----:B------:R-:W-:-:S04]  /*9dc0*/  LOP3.LUT R171, R221, 0xff, RZ, 0xc0, !PT ;  /* 0x000000ffddab7812 */ /* 0x000fc800078ec0ff */
[----:B------:R-:W-:Y:S02]  /*9dd0*/  ISETP.LE.U32.AND P0, PT, R171, UR6, PT ;  /* 0x00000006ab007c0c */ /* 0x000fe4000bf03070 */
[----:B------:R-:W-:-:S04]  /*9de0*/  LOP3.LUT R171, R221, 0xffff, RZ, 0xc0, !PT ;  /* 0x0000ffffddab7812 */ /* 0x000fc800078ec0ff */
[----:B------:R-:W-:Y:S02]  /*9df0*/  SHF.R.U32.HI R171, RZ, 0x8, R171 ;  /* 0x00000008ffab7819 */ /* 0x000fe400000116ab */
[----:B-1----:R-:W-:Y:S02]  /*9e00*/  FMNMX.FTZ R28, R28, R172, !PT ;  /* 0x000000ac1c1c7209 */ /* 0x002fe40007810000 */
[----:B------:R-:W-:-:S03]  /*9e10*/  LOP3.LUT R171, R171, 0xffff, RZ, 0xc0, !PT ;  /* 0x0000ffffabab7812 */ /* 0x000fc600078ec0ff */
[----:B------:R-:W-:Y:S02]  /*9e20*/  @!P0 HADD2 R170, -R177.H0_H0, -RZ.H0_H0 ;  /* 0xa00000ffb1aa8230 */ /* 0x000fe40000000900 */
[C---:B------:R-:W-:Y:S01]  /*9e30*/  FMUL.FTZ R189, R28.reuse, UR30 ;  /* 0x0000001e1cbd7c20 */ /* 0x040fe20008410000 */
[----:B------:R-:W-:Y:S02]  /*9e40*/  FSETP.NEU.FTZ.AND P6, PT, R28, -INF , PT ;  /* 0xff8000001c00780b */ /* 0x000fe40003fdd000 */
[----:B------:R-:W-:Y:S02]  /*9e50*/  @!P0 PRMT R177, R170, 0x5410, RZ ;  /* 0x00005410aab18816 */ /* 0x000fe400000000ff */
[----:B------:R-:W-:Y:S02]  /*9e60*/  ISETP.LE.U32.AND P0, PT, R171, UR6, PT ;  /* 0x00000006ab007c0c */ /* 0x000fe4000bf03070 */
[----:B------:R-:W-:-:S05]  /*9e70*/  FSEL R189, R189, RZ, P6 ;  /* 0x000000ffbdbd7208 */ /* 0x000fca0003000000 */
[--C-:B------:R-:W-:Y:S01]  /*9e80*/  FFMA.FTZ R196, R190, UR30, -R189.reuse ;  /* 0x0000001ebec47c23 */ /* 0x100fe200080108bd */
[----:B------:R-:W-:Y:S01]  /*9e90*/  FFMA.FTZ R191, R191, UR30, -R189 ;  /* 0x0000001ebfbf7c23 */ /* 0x000fe200080108bd */
[----:B------:R-:W-:-:S04]  /*9ea0*/  PRMT R170, R221, 0x7632, R170 ;  /* 0x00007632ddaa7816 */ /* 0x000fc800000000aa */
[----:B------:R-:W-:Y:S01]  /*9eb0*/  MUFU.EX2 R196, R196 ;  /* 0x000000c400c47308 */ /* 0x000fe20000000800 */
[----:B------:R-:W-:Y:S01]  /*9ec0*/  @!P0 HADD2 R169, -R176.H0_H0, -RZ.H0_H0 ;  /* 0xa00000ffb0a98230 */ /* 0x000fe20000000900 */
[----:B------:R-:W-:Y:S02]  /*9ed0*/  LOP3.LUT R170, R170, 0xff, RZ, 0xc0, !PT ;  /* 0x000000ffaaaa7812 */ /* 0x000fe400078ec0ff */
[----:B------:R-:W1:Y:S02]  /*9ee0*/  MUFU.EX2 R191, R191 ;  /* 0x000000bf00bf7308 */ /* 0x000e640000000800 */
[----:B------:R-:W-:Y:S02]  /*9ef0*/  @!P0 PRMT R176, R169, 0x5410, RZ ;  /* 0x00005410a9b08816 */ /* 0x000fe400000000ff */
[----:B------:R-:W-:Y:S02]  /*9f00*/  ISETP.LE.U32.AND P0, PT, R170, UR6, PT ;  /* 0x00000006aa007c0c */ /* 0x000fe4000bf03070 */
[----:B------:R-:W-:-:S02]  /*9f10*/  SHF.R.U32.HI R169, RZ, 0x18, R221 ;  /* 0x00000018ffa97819 */ /* 0x000fc400000116dd */
[----:B-1----:R-:W-:-:S04]  /*9f20*/  F2FP.F16.F32.PACK_AB R175, R191, R196 ;  /* 0x000000c4bfaf723e */ /* 0x002fc800000000ff */
[----:B------:R-:W-:-:S05]  /*9f30*/  PRMT R174, R175, 0x7632, R174 ;  /* 0x00007632afae7816 */ /* 0x000fca00000000ae */
[----:B------:R-:W-:Y:S01]  /*9f40*/  @!P0 HADD2 R168, -R175.H0_H0, -RZ.H0_H0 ;  /* 0xa00000ffafa88230 */ /* 0x000fe20000000900 */
[----:B------:R-:W-:-:S04]  /*9f50*/  PRMT R234, R175, 0x5410, R174 ;  /* 0x00005410afea7816 */ /* 0x000fc800000000ae */
[----:B------:R-:W-:Y:S02]  /*9f60*/  @!P0 PRMT R175, R168, 0x5410, RZ ;  /* 0x00005410a8af8816 */ /* 0x000fe400000000ff */
[----:B------:R-:W-:Y:S01]  /*9f70*/  ISETP.LE.U32.AND P0, PT, R169, UR6, PT ;  /* 0x00000006a9007c0c */ /* 0x000fe2000bf03070 */
[--C-:B------:R-:W-:Y:S01]  /*9f80*/  FFMA.FTZ R190, R183, UR30, -R193.reuse ;  /* 0x0000001eb7be7c23 */ /* 0x100fe200080108c1 */
[----:B------:R-:W-:Y:S01]  /*9f90*/  FFMA.FTZ R183, R207, UR30, -R193 ;  /* 0x0000001ecfb77c23 */ /* 0x000fe200080108c1 */
[----:B------:R-:W-:-:S04]  /*9fa0*/  IMAD.MOV.U32 R168, RZ, RZ, R194 ;  /* 0x000000ffffa87224 */ /* 0x000fc800078e00c2 */
[----:B------:R-:W-:Y:S01]  /*9fb0*/  MUFU.EX2 R190, R190 ;  /* 0x000000be00be7308 */ /* 0x000fe20000000800 */
[----:B------:R-:W-:-:S03]  /*9fc0*/  LOP3.LUT R168, R168, 0xff, RZ, 0xc0, !PT ;  /* 0x000000ffa8a87812 */ /* 0x000fc600078ec0ff */
[----:B------:R-:W1:Y:S02]  /*9fd0*/  MUFU.EX2 R183, R183 ;  /* 0x000000b700b77308 */ /* 0x000e640000000800 */
[----:B------:R-:W-:-:S05]  /*9fe0*/  @!P0 HADD2 R167, -R174.H0_H0, -RZ.H0_H0 ;  /* 0xa00000ffaea78230 */ /* 0x000fca0000000900 */
[----:B------:R-:W-:Y:S02]  /*9ff0*/  @!P0 PRMT R174, R167, 0x5410, RZ ;  /* 0x00005410a7ae8816 */ /* 0x000fe400000000ff */
[----:B------:R-:W-:Y:S02]  /*a000*/  ISETP.LE.U32.AND P0, PT, R168, UR6, PT ;  /* 0x00000006a8007c0c */ /* 0x000fe4000bf03070 */
[----:B-1----:R-:W-:Y:S02]  /*a010*/  F2FP.F16.F32.PACK_AB R173, R183, R190 ;  /* 0x000000beb7ad723e */ /* 0x002fe400000000ff */
[----:B------:R-:W-:Y:S02]  /*a020*/  PRMT R167, R194, 0x7771, RZ ;  /* 0x00007771c2a77816 */ /* 0x000fe400000000ff */
[----:B------:R-:W-:-:S07]  /*a030*/  PRMT R172, R173, 0x7632, R172 ;  /* 0x00007632adac7816 */ /* 0x000fce00000000ac */
[----:B------:R-:W-:Y:S01]  /*a040*/  @!P0 HADD2 R166, -R173.H0_H0, -RZ.H0_H0 ;  /* 0xa00000ffada68230 */ /* 0x000fe20000000900 */
[----:B------:R-:W-:-:S04]  /*a050*/  PRMT R233, R173, 0x5410, R172 ;  /* 0x00005410ade97816 */ /* 0x000fc800000000ac */
[----:B------:R-:W-:Y:S02]  /*a060*/  @!P0 PRMT R173, R166, 0x5410, RZ ;  /* 0x00005410a6ad8816 */ /* 0x000fe400000000ff */
[----:B------:R-:W-:Y:S01]  /*a070*/  ISETP.GT.U32.AND P0, PT, R167, UR6, PT ;  /* 0x00000006a7007c0c */ /* 0x000fe2000bf04070 */
[--C-:B------:R-:W-:Y:S01]  /*a080*/  FFMA.FTZ R195, R181, UR30, -R189.reuse ;  /* 0x0000001eb5c37c23 */ /* 0x100fe200080108bd */
[----:B------:R-:W-:-:S05]  /*a090*/  FFMA.FTZ R198, R198, UR30, -R189 ;  /* 0x0000001ec6c67c23 */ /* 0x000fca00080108bd */
[----:B------:R-:W-:Y:S06]  /*a0a0*/  MUFU.EX2 R195, R195 ;  /* 0x000000c300c37308 */ /* 0x000fec0000000800 */
[----:B------:R-:W-:Y:S01]  /*a0b0*/  @P0 HADD2 R165, -R172.H0_H0, -RZ.H0_H0 ;  /* 0xa00000ffaca50230 */ /* 0x000fe20000000900 */
[----:B------:R-:W1:Y:S04]  /*a0c0*/  MUFU.EX2 R198, R198 ;  /* 0x000000c600c67308 */ /* 0x000e680000000800 */
[----:B------:R-:W-:-:S02]  /*a0d0*/  @P0 PRMT R172, R165, 0x5410, RZ ;  /* 0x00005410a5ac0816 */ /* 0x000fc400000000ff */
[----:B------:R-:W-:-:S04]  /*a0e0*/  PRMT R165, R194, 0x7772, RZ ;  /* 0x00007772c2a57816 */ /* 0x000fc800000000ff */
[----:B------:R-:W-:Y:S02]  /*a0f0*/  ISETP.GT.U32.AND P0, PT, R165, UR6, PT ;  /* 0x00000006a5007c0c */ /* 0x000fe4000bf04070 */
[----:B-1----:R-:W-:Y:S02]  /*a100*/  F2FP.F16.F32.PACK_AB R171, R198, R195 ;  /* 0x000000c3c6ab723e */ /* 0x002fe400000000ff */
[----:B------:R-:W-:Y:S02]  /*a110*/  PRMT R165, R194, 0x7773, RZ ;  /* 0x00007773c2a57816 */ /* 0x000fe400000000ff */
[----:B------:R-:W-:-:S07]  /*a120*/  PRMT R170, R171, 0x7632, R170 ;  /* 0x00007632abaa7816 */ /* 0x000fce00000000aa */
[----:B------:R-:W-:Y:S01]  /*a130*/  @P0 HADD2 R18, -R171.H0_H0, -RZ.H0_H0 ;  /* 0xa00000ffab120230 */ /* 0x000fe20000000900 */
[----:B------:R-:W-:-:S04]  /*a140*/  PRMT R214, R171, 0x5410, R170 ;  /* 0x00005410abd67816 */ /* 0x000fc800000000aa */
[----:B------:R-:W-:Y:S02]  /*a150*/  @P0 PRMT R171, R18, 0x5410, RZ ;  /* 0x0000541012ab0816 */ /* 0x000fe400000000ff */
[----:B------:R-:W-:Y:S02]  /*a160*/  ISETP.GT.U32.AND P0, PT, R165, UR6, PT ;  /* 0x00000006a5007c0c */ /* 0x000fe4000bf04070 */
[----:B------:R-:W-:Y:S01]  /*a170*/  LOP3.LUT R236, R210, UR13, R215, 0x96, !PT ;  /* 0x0000000dd2ec7c12 */ /* 0x000fe2000f8e96d7 */
[--C-:B------:R-:W-:Y:S01]  /*a180*/  FFMA.FTZ R181, R204, UR30, -R193.reuse ;  /* 0x0000001eccb57c23 */ /* 0x100fe200080108c1 */
[----:B------:R-:W-:-:S03]  /*a190*/  FFMA.FTZ R225, R206, UR30, -R193 ;  /* 0x0000001ecee17c23 */ /* 0x000fc600080108c1 */
[----:B------:R-:W-:Y:S02]  /*a1a0*/  IMAD.WIDE.U32 R236, R236, -0x2daee0ad, RZ ;  /* 0xd2511f53ecec7825 */ /* 0x000fe400078e00ff */
[----:B------:R-:W-:Y:S04]  /*a1b0*/  MUFU.EX2 R181, R181 ;  /* 0x000000b500b57308 */ /* 0x000fe80000000800 */
[----:B------:R-:W-:Y:S01]  /*a1c0*/  @P0 HADD2 R19, -R170.H0_H0, -RZ.H0_H0 ;  /* 0xa00000ffaa130230 */ /* 0x000fe20000000900 */
[----:B------:R-:W-:Y:S01]  /*a1d0*/  LOP3.LUT R18, R178, UR4, R237, 0x96, !PT ;  /* 0x00000004b2127c12 */ /* 0x000fe2000f8e96ed */
[----:B------:R-:W1:Y:S03]  /*a1e0*/  MUFU.EX2 R225, R225 ;  /* 0x000000e100e17308 */ /* 0x000e660000000800 */
[----:B------:R-:W-:-:S02]  /*a1f0*/  @P0 PRMT R170, R19, 0x5410, RZ ;  /* 0x0000541013aa0816 */ /* 0x000fc400000000ff */
[----:B------:R-:W-:-:S04]  /*a200*/  LOP3.LUT R19, R18, 0xff, RZ, 0xc0, !PT ;  /* 0x000000ff12137812 */ /* 0x000fc800078ec0ff */
[----:B------:R-:W-:Y:S02]  /*a210*/  ISETP.LE.U32.AND P0, PT, R19, UR6, PT ;  /* 0x0000000613007c0c */ /* 0x000fe4000bf03070 */
[----:B------:R-:W-:Y:S02]  /*a220*/  LOP3.LUT R19, R18, 0xffff, RZ, 0xc0, !PT ;  /* 0x0000ffff12137812 */ /* 0x000fe400078ec0ff */
[----:B-1----:R-:W-:Y:S02]  /*a230*/  F2FP.F16.F32.PACK_AB R169, R225, R181 ;  /* 0x000000b5e1a9723e */ /* 0x002fe400000000ff */
[----:B------:R-:W-:Y:S02]  /*a240*/  SHF.R.U32.HI R19, RZ, 0x8, R19 ;  /* 0x00000008ff137819 */ /* 0x000fe40000011613 */
[----:B------:R-:W-:Y:S02]  /*a250*/  PRMT R168, R169, 0x7632, R168 ;  /* 0x00007632a9a87816 */ /* 0x000fe400000000a8 */
[----:B------:R-:W-:-:S03]  /*a260*/  LOP3.LUT R165, R19, 0xffff, RZ, 0xc0, !PT ;  /* 0x0000ffff13a57812 */ /* 0x000fc600078ec0ff */
[----:B------:R-:W-:Y:S01]  /*a270*/  @!P0 HADD2 R164, -R169.H0_H0, -RZ.H0_H0 ;  /* 0xa00000ffa9a48230 */ /* 0x000fe20000000900 */
[----:B------:R-:W-:-:S04]  /*a280*/  PRMT R19, R169, 0x5410, R168 ;  /* 0x00005410a9137816 */ /* 0x000fc800000000a8 */
[----:B------:R-:W-:Y:S02]  /*a290*/  @!P0 PRMT R169, R164, 0x5410, RZ ;  /* 0x00005410a4a98816 */ /* 0x000fe400000000ff */
[----:B------:R-:W-:Y:S01]  /*a2a0*/  ISETP.LE.U32.AND P0, PT, R165, UR6, PT ;  /* 0x00000006a5007c0c */ /* 0x000fe2000bf03070 */
[--C-:B------:R-:W-:Y:S01]  /*a2b0*/  FFMA.FTZ R215, R182, UR30, -R189.reuse ;  /* 0x0000001eb6d77c23 */ /* 0x100fe200080108bd */
[----:B------:R-:W-:Y:S01]  /*a2c0*/  FFMA.FTZ R197, R197, UR30, -R189 ;  /* 0x0000001ec5c57c23 */ /* 0x000fe200080108bd */
[----:B------:R-:W-:-:S04]  /*a2d0*/  PRMT R164, R18, 0x7632, R164 ;  /* 0x0000763212a47816 */ /* 0x000fc800000000a4 */
[----:B------:R-:W-:Y:S01]  /*a2e0*/  MUFU.EX2 R215, R215 ;  /* 0x000000d700d77308 */ /* 0x000fe20000000800 */
[----:B------:R-:W-:-:S03]  /*a2f0*/  LOP3.LUT R164, R164, 0xff, RZ, 0xc0, !PT ;  /* 0x000000ffa4a47812 */ /* 0x000fc600078ec0ff */
[----:B------:R-:W1:Y:S02]  /*a300*/  MUFU.EX2 R197, R197 ;  /* 0x000000c500c57308 */ /* 0x000e640000000800 */
[----:B------:R-:W-:-:S05]  /*a310*/  @!P0 HADD2 R17, -R168.H0_H0, -RZ.H0_H0 ;  /* 0xa00000ffa8118230 */ /* 0x000fca0000000900 */
[----:B------:R-:W-:Y:S02]  /*a320*/  @!P0 PRMT R168, R17, 0x5410, RZ ;  /* 0x0000541011a88816 */ /* 0x000fe400000000ff */
[----:B------:R-:W-:Y:S02]  /*a330*/  ISETP.LE.U32.AND P0, PT, R164, UR6, PT ;  /* 0x00000006a4007c0c */ /* 0x000fe4000bf03070 */
[----:B-1----:R-:W-:Y:S02]  /*a340*/  F2FP.F16.F32.PACK_AB R167, R197, R215 ;  /* 0x000000d7c5a7723e */ /* 0x002fe400000000ff */
[----:B------:R-:W-:Y:S02]  /*a350*/  SHF.R.U32.HI R164, RZ, 0x18, R18 ;  /* 0x00000018ffa47819 */ /* 0x000fe40000011612 */
[----:B------:R-:W-:-:S07]  /*a360*/  PRMT R166, R167, 0x7632, R166 ;  /* 0x00007632a7a67816 */ /* 0x000fce00000000a6 */
        /* <DEDUP_REMOVED lines=21> */
[----:B------:R-:W-:-:S11]  /*a4c0*/  FFMA.FTZ R218, R31, UR30, -R189 ;  /* 0x0000001e1fda7c23 */ /* 0x000fd600080108bd */
[----:B------:R-:W-:-:S05]  /*a4d0*/  @P0 HADD2 R25, -R164.H0_H0, -RZ.H0_H0 ;  /* 0xa00000ffa4190230 */ /* 0x000fca0000000900 */
[----:B------:R-:W-:Y:S02]  /*a4e0*/  @P0 PRMT R164, R25, 0x5410, RZ ;  /* 0x0000541019a40816 */ /* 0x000fe400000000ff */
[----:B------:R-:W-:-:S05]  /*a4f0*/  FSEL R25, R29, RZ, P5 ;  /* 0x000000ff1d197208 */ /* 0x000fca0002800000 */
[----:B------:R-:W-:Y:S01]  /*a500*/  FADD.FTZ R25, R2, -R25 ;  /* 0x8000001902197221 */ /* 0x000fe20000010000 */
[----:B------:R-:W-:Y:S01]  /*a510*/  MUFU.EX2 R228, R228 ;  /* 0x000000e400e47308 */ /* 0x000fe20000000800 */
[----:B------:R-:W-:Y:S02]  /*a520*/  PRMT R26, R236, 0x7772, RZ ;  /* 0x00007772ec1a7816 */ /* 0x000fe400000000ff */
[----:B------:R-:W-:Y:S01]  /*a530*/  FMUL.FTZ R25, R25, UR30 ;  /* 0x0000001e19197c20 */ /* 0x000fe20008410000 */
[----:B------:R-:W1:Y:S01]  /*a540*/  MUFU.EX2 R218, R218 ;  /* 0x000000da00da7308 */ /* 0x000e620000000800 */
[----:B------:R-:W-:Y:S01]  /*a550*/  ULEA UR26, UR24, 0xfffffffd, 0x1 ;  /* 0xfffffffd181a7891 */ /* 0x000fe2000f8e08ff */
[----:B------:R-:W-:Y:S02]  /*a560*/  ISETP.GT.U32.AND P5, PT, R26, UR6, PT ;  /* 0x000000061a007c0c */ /* 0x000fe4000bfa4070 */
[----:B------:R2:W3:Y:S01]  /*a570*/  MUFU.EX2 R206, R25 ;  /* 0x0000001900ce7308 */ /* 0x0004e20000000800 */
[----:B------:R-:W-:-:S04]  /*a580*/  PRMT R26, R236, 0x7773, RZ ;  /* 0x00007773ec1a7816 */ /* 0x000fc800000000ff */
[----:B------:R-:W-:Y:S01]  /*a590*/  ISETP.GT.U32.AND P0, PT, R26, UR6, PT ;  /* 0x000000061a007c0c */ /* 0x000fe2000bf04070 */
[----:B--2---:R-:W-:-:S05]  /*a5a0*/  IMAD.U32 R25, RZ, RZ, UR35 ;  /* 0x00000023ff197e24 */ /* 0x004fca000f8e00ff */
[----:B------:R-:W-:Y:S02]  /*a5b0*/  LOP3.LUT R25, R25, UR26, R223, 0x96, !PT ;  /* 0x0000001a19197c12 */ /* 0x000fe4000f8e96df */
[----:B-1----:R-:W-:-:S03]  /*a5c0*/  F2FP.F16.F32.PACK_AB R179, R218, R228 ;  /* 0x000000e4dab3723e */ /* 0x002fc600000000ff */
[----:B------:R-:W-:Y:S01]  /*a5d0*/  IMAD.WIDE.U32 R26, R25, -0x326172a9, RZ ;  /* 0xcd9e8d57191a7825 */ /* 0x000fe200078e00ff */
[----:B------:R-:W-:-:S04]  /*a5e0*/  PRMT R178, R179, 0x7632, R178 ;  /* 0x00007632b3b27816 */ /* 0x000fc800000000b2 */
[----:B------:R-:W-:Y:S01]  /*a5f0*/  LOP3.LUT R27, R238, UR25, R27, 0x96, !PT ;  /* 0x00000019ee1b7c12 */ /* 0x000fe2000f8e961b */
[----:B------:R-:W-:Y:S01]  /*a600*/  @P0 HADD2 R22, -R178.H0_H0, -RZ.H0_H0 ;  /* 0xa00000ffb2160230 */ /* 0x000fe20000000900 */
[----:B------:R-:W-:-:S03]  /*a610*/  PRMT R25, R179, 0x5410, R178 ;  /* 0x00005410b3197816 */ /* 0x000fc600000000b2 */
[----:B------:R-:W-:Y:S01]  /*a620*/  IMAD.WIDE.U32 R222, R27, -0x2daee0ad, RZ ;  /* 0xd2511f531bde7825 */ /* 0x000fe200078e00ff */
[----:B------:R-:W-:-:S04]  /*a630*/  @P0 PRMT R178, R22, 0x5410, RZ ;  /* 0x0000541016b20816 */ /* 0x000fc800000000ff */
[----:B------:R-:W-:Y:S02]  /*a640*/  LOP3.LUT R22, R242, UR16, R223, 0x96, !PT ;  /* 0x00000010f2167c12 */ /* 0x000fe4000f8e96df */
[----:B------:R-:W-:-:S03]  /*a650*/  LOP3.LUT R26, R26, UR19, R241, 0x96, !PT ;  /* 0x000000131a1a7c12 */ /* 0x000fc6000f8e96f1 */
[----:B------:R-:W-:-:S04]  /*a660*/  IMAD.WIDE.U32 R230, R22, -0x326172a9, RZ ;  /* 0xcd9e8d5716e67825 */ /* 0x000fc800078e00ff */
[----:B------:R-:W-:Y:S01]  /*a670*/  IMAD.WIDE.U32 R210, R26, -0x2daee0ad, RZ ;  /* 0xd2511f531ad27825 */ /* 0x000fe200078e00ff */
[----:B------:R-:W-:-:S04]  /*a680*/  LOP3.LUT R22, R240, UR17, R231, 0x96, !PT ;  /* 0x00000011f0167c12 */ /* 0x000fc8000f8e96e7 */
[----:B------:R-:W-:Y:S01]  /*a690*/  LOP3.LUT R26, R222, UR18, R211, 0x96, !PT ;  /* 0x00000012de1a7c12 */ /* 0x000fe2000f8e96d3 */
[----:B------:R-:W-:-:S05]  /*a6a0*/  IMAD.WIDE.U32 R222, R22, -0x2daee0ad, RZ ;  /* 0xd2511f5316de7825 */ /* 0x000fca00078e00ff */
[----:B------:R-:W-:Y:S01]  /*a6b0*/  LOP3.LUT R22, R210, UR14, R223, 0x96, !PT ;  /* 0x0000000ed2167c12 */ /* 0x000fe2000f8e96df */
[----:B------:R-:W-:-:S05]  /*a6c0*/  IMAD.WIDE.U32 R210, R26, -0x326172a9, RZ ;  /* 0xcd9e8d571ad27825 */ /* 0x000fca00078e00ff */
[----:B------:R-:W-:-:S05]  /*a6d0*/  LOP3.LUT R230, R230, UR15, R211, 0x96, !PT ;  /* 0x0000000fe6e67c12 */ /* 0x000fca000f8e96d3 */
[----:B------:R-:W-:-:S05]  /*a6e0*/  IMAD.WIDE.U32 R230, R230, -0x2daee0ad, RZ ;  /* 0xd2511f53e6e67825 */ /* 0x000fca00078e00ff */
[----:B------:R-:W-:Y:S01]  /*a6f0*/  LOP3.LUT R26, R222, UR12, R231, 0x96, !PT ;  /* 0x0000000cde1a7c12 */ /* 0x000fe2000f8e96e7 */
[----:B------:R-:W-:-:S04]  /*a700*/  IMAD.WIDE.U32 R226, R22, -0x326172a9, RZ ;  /* 0xcd9e8d5716e27825 */ /* 0x000fc800078e00ff */
[----:B------:R-:W-:Y:S02]  /*a710*/  @P5 HADD2 R24, -R179.H0_H0, -RZ.H0_H0 ;  /* 0xa00000ffb3185230 */ /* 0x000fe40000000900 */
[----:B------:R-:W-:-:S04]  /*a720*/  IMAD.WIDE.U32 R26, R26, -0x326172a9, RZ ;  /* 0xcd9e8d571a1a7825 */ /* 0x000fc800078e00ff */
[----:B---3--:R-:W-:Y:S01]  /*a730*/  FFMA.FTZ R220, R219, R206, R199 ;  /* 0x000000cedbdc7223 */ /* 0x008fe200000100c7 */
[----:B------:R-:W-:Y:S02]  /*a740*/  @P5 PRMT R179, R24, 0x5410, RZ ;  /* 0x0000541018b35816 */ /* 0x000fe400000000ff */
[----:B------:R-:W-:Y:S01]  /*a750*/  LOP3.LUT R22, R226, UR7, R27, 0x96, !PT ;  /* 0x00000007e2167c12 */ /* 0x000fe2000f8e961b */
[--C-:B------:R-:W-:Y:S01]  /*a760*/  FFMA.FTZ R219, R7, UR30, -R193.reuse ;  /* 0x0000001e07db7c23 */ /* 0x100fe200080108c1 */
[----:B------:R-:W-:Y:S01]  /*a770*/  FSEL R24, R28, RZ, P6 ;  /* 0x000000ff1c187208 */ /* 0x000fe20003000000 */
[----:B------:R-:W-:Y:S01]  /*a780*/  FFMA.FTZ R207, R12, UR30, -R193 ;  /* 0x0000001e0ccf7c23 */ /* 0x000fe200080108c1 */
[----:B------:R-:W-:-:S03]  /*a790*/  LOP3.LUT R27, R22, 0xff, RZ, 0xc0, !PT ;  /* 0x000000ff161b7812 */ /* 0x000fc600078ec0ff */
[----:B------:R-:W-:Y:S01]  /*a7a0*/  FADD.FTZ R24, R0, -R24 ;  /* 0x8000001800187221 */ /* 0x000fe20000010000 */
[----:B------:R-:W-:Y:S01]  /*a7b0*/  ISETP.LE.U32.AND P0, PT, R27, UR6, PT ;  /* 0x000000061b007c0c */ /* 0x000fe2000bf03070 */
[----:B------:R-:W-:Y:S01]  /*a7c0*/  MUFU.EX2 R219, R219 ;  /* 0x000000db00db7308 */ /* 0x000fe20000000800 */
[----:B------:R-:W-:Y:S01]  /*a7d0*/  LOP3.LUT R27, R22, 0xffff, RZ, 0xc0, !PT ;  /* 0x0000ffff161b7812 */ /* 0x000fe200078ec0ff */
[----:B------:R-:W-:Y:S02]  /*a7e0*/  FMUL.FTZ R24, R24, UR30 ;  /* 0x0000001e18187c20 */ /* 0x000fe40008410000 */
[----:B------:R-:W1:Y:S01]  /*a7f0*/  MUFU.EX2 R207, R207 ;  /* 0x000000cf00cf7308 */ /* 0x000e620000000800 */
[----:B------:R-:W-:-:S03]  /*a800*/  SHF.R.U32.HI R27, RZ, 0x8, R27 ;  /* 0x00000008ff1b7819 */ /* 0x000fc6000001161b */
[----:B------:R2:W3:Y:S01]  /*a810*/  MUFU.EX2 R211, R24 ;  /* 0x0000001800d37308 */ /* 0x0004e20000000800 */
[----:B------:R-:W-:Y:S01]  /*a820*/  LOP3.LUT R27, R27, 0xffff, RZ, 0xc0, !PT ;  /* 0x0000ffff1b1b7812 */ /* 0x000fe200078ec0ff */
[--C-:B------:R-:W-:Y:S01]  /*a830*/  FFMA.FTZ R204, R14, UR30, -R193.reuse ;  /* 0x0000001e0ecc7c23 */ /* 0x100fe200080108c1 */
[--C-:B------:R-:W-:Y:S01]  /*a840*/  FFMA.FTZ R200, R13, UR30, -R193.reuse ;  /* 0x0000001e0dc87c23 */ /* 0x100fe200080108c1 */
[--C-:B------:R-:W-:Y:S01]  /*a850*/  FFMA.FTZ R199, R15, UR30, -R193.reuse ;  /* 0x0000001e0fc77c23 */ /* 0x100fe200080108c1 */
[----:B------:R-:W-:Y:S01]  /*a860*/  ISETP.LE.U32.AND P5, PT, R27, UR6, PT ;  /* 0x000000061b007c0c */ /* 0x000fe2000bfa3070 */
[--C-:B------:R-:W-:Y:S01]  /*a870*/  FFMA.FTZ R226, R21, UR30, -R193.reuse ;  /* 0x0000001e15e27c23 */ /* 0x100fe200080108c1 */
[--C-:B------:R-:W-:Y:S01]  /*a880*/  FFMA.FTZ R209, R209, UR30, -R193.reuse ;  /* 0x0000001ed1d17c23 */ /* 0x100fe200080108c1 */
[----:B------:R-:W-:Y:S01]  /*a890*/  FFMA.FTZ R27, R20, UR30, -R193 ;  /* 0x0000001e141b7c23 */ /* 0x000fe200080108c1 */
[----:B--2---:R-:W-:-:S04]  /*a8a0*/  PRMT R24, R22, 0x7632, R24 ;  /* 0x0000763216187816 */ /* 0x004fc80000000018 */
[----:B------:R-:W-:Y:S02]  /*a8b0*/  LOP3.LUT R24, R24, 0xff, RZ, 0xc0, !PT ;  /* 0x000000ff18187812 */ /* 0x000fe400078ec0ff */
[----:B-1----:R-:W-:Y:S02]  /*a8c0*/  F2FP.F16.F32.PACK_AB R193, R207, R219 ;  /* 0x000000dbcfc1723e */ /* 0x002fe400000000ff */
[----:B------:R-:W-:Y:S01]  /*a8d0*/  ISETP.LE.U32.AND P6, PT, R24, UR6, PT ;  /* 0x0000000618007c0c */ /* 0x000fe2000bfc3070 */
[----:B------:R-:W-:Y:S02]  /*a8e0*/  IMAD.MOV.U32 R24, RZ, RZ, R26 ;  /* 0x000000ffff187224 */ /* 0x000fe400078e001a */
[----:B------:R-:W-:Y:S01]  /*a8f0*/  FADD.FTZ R220, R192, R220 ;  /* 0x000000dcc0dc7221 */ /* 0x000fe20000010000 */
[----:B------:R-:W-:Y:S01]  /*a900*/  @!P0 HADD2 R180, -R193.H0_H0, -RZ.H0_H0 ;  /* 0xa00000ffc1b48230 */ /* 0x000fe20000000900 */
[----:B------:R-:W-:Y:S02]  /*a910*/  PRMT R192, R193, 0x7632, R192 ;  /* 0x00007632c1c07816 */ /* 0x000fe400000000c0 */
[----:B------:R-:W-:-:S02]  /*a920*/  LOP3.LUT R222, R210, UR13, R227, 0x96, !PT ;  /* 0x0000000dd2de7c12 */ /* 0x000fc4000f8e96e3 */
[----:B------:R-:W-:Y:S02]  /*a930*/  LOP3.LUT R210, R24, 0xff, RZ, 0xc0, !PT ;  /* 0x000000ff18d27812 */ /* 0x000fe400078ec0ff */
[----:B------:R-:W-:Y:S02]  /*a940*/  PRMT R24, R193, 0x5410, R192 ;  /* 0x00005410c1187816 */ /* 0x000fe400000000c0 */
[----:B------:R-:W-:Y:S01]  /*a950*/  @!P0 PRMT R193, R180, 0x5410, RZ ;  /* 0x00005410b4c18816 */ /* 0x000fe200000000ff */
[--C-:B------:R-:W-:Y:S01]  /*a960*/  FFMA.FTZ R213, R4, UR30, -R189.reuse ;  /* 0x0000001e04d57c23 */ /* 0x100fe200080108bd */
[----:B------:R-:W-:Y:S01]  /*a970*/  ISETP.LE.U32.AND P0, PT, R210, UR6, PT ;  /* 0x00000006d2007c0c */ /* 0x000fe2000bf03070 */
[----:B------:R-:W-:Y:S01]  /*a980*/  FFMA.FTZ R210, R6, UR30, -R189 ;  /* 0x0000001e06d27c23 */ /* 0x000fe200080108bd */
[----:B------:R-:W-:-:S03]  /*a990*/  @!P5 HADD2 R23, -R192.H0_H0, -RZ.H0_H0 ;  /* 0xa00000ffc017d230 */ /* 0x000fc60000000900 */
[----:B------:R-:W-:Y:S04]  /*a9a0*/  MUFU.EX2 R213, R213 ;  /* 0x000000d500d57308 */ /* 0x000fe80000000800 */
[----:B------:R-:W1:Y:S01]  /*a9b0*/  MUFU.EX2 R210, R210 ;  /* 0x000000d200d27308 */ /* 0x000e620000000800 */
[----:B---3--:R-:W-:Y:S01]  /*a9c0*/  FFMA.FTZ R196, R232, R211, R196 ;  /* 0x000000d3e8c47223 */ /* 0x008fe200000100c4 */
[----:B------:R-:W-:Y:S02]  /*a9d0*/  @!P5 PRMT R192, R23, 0x5410, RZ ;  /* 0x0000541017c0d816 */ /* 0x000fe400000000ff */
[----:B------:R-:W-:Y:S01]  /*a9e0*/  SHF.R.U32.HI R23, RZ, 0x18, R22 ;  /* 0x00000018ff177819 */ /* 0x000fe20000011616 */
[----:B------:R-:W-:Y:S01]  /*a9f0*/  FADD.FTZ R191, R191, R196 ;  /* 0x000000c4bfbf7221 */ /* 0x000fe20000010000 */
[----:B------:R-:W-:Y:S01]  /*aa00*/  FFMA.FTZ R180, R186, UR30, -R189 ;  /* 0x0000001ebab47c23 */ /* 0x000fe200080108bd */
[----:B------:R-:W-:Y:S01]  /*aa10*/  MUFU.EX2 R204, R204 ;  /* 0x000000cc00cc7308 */ /* 0x000fe20000000800 */
[----:B------:R-:W-:Y:S01]  /*aa20*/  ISETP.LE.U32.AND P5, PT, R23, UR6, PT ;  /* 0x0000000617007c0c */ /* 0x000fe2000bfa3070 */
[----:B------:R-:W-:-:S02]  /*aa30*/  FADD.FTZ R186, R190, R220 ;  /* 0x000000dcbeba7221 */ /* 0x000fc40000010000 */
[----:B------:R-:W2:Y:S01]  /*aa40*/  MUFU.EX2 R200, R200 ;  /* 0x000000c800c87308 */ /* 0x000ea20000000800 */
[----:B------:R-:W-:Y:S01]  /*aa50*/  FADD.FTZ R220, R195, R191 ;  /* 0x000000bfc3dc7221 */ /* 0x000fe20000010000 */
[----:B-1----:R-:W-:Y:S01]  /*aa60*/  F2FP.F16.F32.PACK_AB R191, R210, R213 ;  /* 0x000000d5d2bf723e */ /* 0x002fe200000000ff */
[----:B------:R-:W-:-:S03]  /*aa70*/  FFMA.FTZ R196, R188, UR30, -R189 ;  /* 0x0000001ebcc47c23 */ /* 0x000fc600080108bd */
[----:B------:R-:W-:Y:S01]  /*aa80*/  PRMT R190, R191, 0x7632, R190 ;  /* 0x00007632bfbe7816 */ /* 0x000fe200000000be */
[--C-:B------:R-:W-:Y:S01]  /*aa90*/  FFMA.FTZ R187, R187, UR30, -R189.reuse ;  /* 0x0000001ebbbb7c23 */ /* 0x100fe200080108bd */
[----:B------:R-:W-:Y:S02]  /*aaa0*/  @!P6 HADD2 R31, -R191.H0_H0, -RZ.H0_H0 ;  /* 0xa00000ffbf1fe230 */ /* 0x000fe40000000900 */
[--C-:B------:R-:W-:Y:S01]  /*aab0*/  FFMA.FTZ R212, R212, UR30, -R189.reuse ;  /* 0x0000001ed4d47c23 */ /* 0x100fe200080108bd */
[--C-:B------:R-:W-:Y:S01]  /*aac0*/  FFMA.FTZ R217, R217, UR30, -R189.reuse ;  /* 0x0000001ed9d97c23 */ /* 0x100fe200080108bd */
[----:B------:R-:W-:Y:S02]  /*aad0*/  @!P5 HADD2 R21, -R190.H0_H0, -RZ.H0_H0 ;  /* 0xa00000ffbe15d230 */ /* 0x000fe40000000900 */
[----:B------:R-:W-:Y:S01]  /*aae0*/  FFMA.FTZ R216, R216, UR30, -R189 ;  /* 0x0000001ed8d87c23 */ /* 0x000fe200080108bd */
[----:B------:R-:W-:Y:S01]  /*aaf0*/  PRMT R188, R26, 0x7771, RZ ;  /* 0x000077711abc7816 */ /* 0x000fe200000000ff */
[----:B------:R-:W-:Y:S01]  /*ab00*/  MUFU.EX2 R196, R196 ;  /* 0x000000c400c47308 */ /* 0x000fe20000000800 */
[----:B--2---:R-:W-:-:S02]  /*ab10*/  F2FP.F16.F32.PACK_AB R189, R200, R204 ;  /* 0x000000ccc8bd723e */ /* 0x004fc400000000ff */
[----:B------:R-:W-:Y:S01]  /*ab20*/  PRMT R23, R191, 0x5410, R190 ;  /* 0x00005410bf177816 */ /* 0x000fe200000000be */
[----:B------:R-:W1:Y:S01]  /*ab30*/  MUFU.EX2 R195, R187 ;  /* 0x000000bb00c37308 */ /* 0x000e620000000800 */
[----:B------:R-:W-:Y:S02]  /*ab40*/  @!P6 PRMT R191, R31, 0x5410, RZ ;  /* 0x000054101fbfe816 */ /* 0x000fe400000000ff */
[----:B------:R-:W-:Y:S01]  /*ab50*/  @!P5 PRMT R190, R21, 0x5410, RZ ;  /* 0x0000541015bed816 */ /* 0x000fe200000000ff */
[----:B------:R-:W-:Y:S01]  /*ab60*/  @!P0 HADD2 R20, -R189.H0_H0, -RZ.H0_H0 ;  /* 0xa00000ffbd148230 */ /* 0x000fe20000000900 */
[----:B------:R-:W-:Y:S02]  /*ab70*/  ISETP.GT.U32.AND P6, PT, R188, UR6, PT ;  /* 0x00000006bc007c0c */ /* 0x000fe4000bfc4070 */
[----:B------:R-:W-:Y:S02]  /*ab80*/  PRMT R21, R26, 0x7772, RZ ;  /* 0x000077721a157816 */ /* 0x000fe400000000ff */
[----:B------:R-:W-:-:S02]  /*ab90*/  PRMT R188, R189, 0x7632, R188 ;  /* 0x00007632bdbc7816 */ /* 0x000fc400000000bc */
[----:B------:R-:W-:Y:S02]  /*aba0*/  PRMT R31, R26, 0x7773, RZ ;  /* 0x000077731a1f7816 */ /* 0x000fe400000000ff */
[----:B------:R-:W-:Y:S02]  /*abb0*/  ISETP.GT.U32.AND P5, PT, R21, UR6, PT ;  /* 0x0000000615007c0c */ /* 0x000fe4000bfa4070 */
[----:B------:R-:W-:Y:S02]  /*abc0*/  PRMT R21, R189, 0x5410, R188 ;  /* 0x00005410bd157816 */ /* 0x000fe400000000bc */
[----:B------:R-:W-:Y:S02]  /*abd0*/  @!P0 PRMT R189, R20, 0x5410, RZ ;  /* 0x0000541014bd8816 */ /* 0x000fe400000000ff */
[----:B------:R-:W-:Y:S02]  /*abe0*/  ISETP.GT.U32.AND P0, PT, R31, UR6, PT ;  /* 0x000000061f007c0c */ /* 0x000fe4000bf04070 */
[----:B-1----:R-:W-:Y:S01]  /*abf0*/  F2FP.F16.F32.PACK_AB R187, R195, R196 ;  /* 0x000000c4c3bb723e */ /* 0x002fe200000000ff */
[----:B------:R-:W-:Y:S01]  /*ac00*/  FADD.FTZ R183, R183, R186 ;  /* 0x000000bab7b77221 */ /* 0x000fe20000010000 */
[----:B------:R-:W-:-:S02]  /*ac10*/  @P6 HADD2 R15, -R188.H0_H0, -RZ.H0_H0 ;  /* 0xa00000ffbc0f6230 */ /* 0x000fc40000000900 */
[----:B------:R-:W-:Y:S01]  /*ac20*/  PRMT R186, R187, 0x7632, R186 ;  /* 0x00007632bbba7816 */ /* 0x000fe200000000ba */
[----:B------:R-:W-:Y:S02]  /*ac30*/  IMAD.WIDE.U32 R222, R222, -0x2daee0ad, RZ ;  /* 0xd2511f53dede7825 */ /* 0x000fe400078e00ff */
[----:B------:R-:W-:Y:S02]  /*ac40*/  @P6 PRMT R188, R15, 0x5410, RZ ;  /* 0x000054100fbc6816 */ /* 0x000fe400000000ff */
[----:B------:R-:W-:Y:S02]  /*ac50*/  FADD.FTZ R15, R198, R220 ;  /* 0x000000dcc60f7221 */ /* 0x000fe40000010000 */
[----:B------:R-:W-:Y:S01]  /*ac60*/  @P0 HADD2 R13, -R186.H0_H0, -RZ.H0_H0 ;  /* 0xa00000ffba0d0230 */ /* 0x000fe20000000900 */
[----:B------:R-:W-:Y:S01]  /*ac70*/  LOP3.LUT R220, R230, UR4, R223, 0x96, !PT ;  /* 0x00000004e6dc7c12 */ /* 0x000fe2000f8e96df */
[----:B------:R-:W-:Y:S01]  /*ac80*/  @P5 HADD2 R14, -R187.H0_H0, -RZ.H0_H0 ;  /* 0xa00000ffbb0e5230 */ /* 0x000fe20000000900 */
[----:B------:R-:W-:Y:S01]  /*ac90*/  PRMT R20, R187, 0x5410, R186 ;  /* 0x00005410bb147816 */ /* 0x000fe200000000ba */
[----:B------:R-:W-:Y:S01]  /*aca0*/  MUFU.EX2 R199, R199 ;  /* 0x000000c700c77308 */ /* 0x000fe20000000800 */
[----:B------:R-:W-:-:S02]  /*acb0*/  @P0 PRMT R186, R13, 0x5410, RZ ;  /* 0x000054100dba0816 */ /* 0x000fc400000000ff */
[----:B------:R-:W-:Y:S01]  /*acc0*/  LOP3.LUT R13, R220, 0xff, RZ, 0xc0, !PT ;  /* 0x000000ffdc0d7812 */ /* 0x000fe200078ec0ff */
[----:B------:R-:W1:Y:S01]  /*acd0*/  MUFU.EX2 R198, R226 ;  /* 0x000000e200c67308 */ /* 0x000e620000000800 */
[----:B------:R-:W-:Y:S02]  /*ace0*/  @P5 PRMT R187, R14, 0x5410, RZ ;  /* 0x000054100ebb5816 */ /* 0x000fe400000000ff */
[C---:B------:R-:W-:Y:S02]  /*acf0*/  PRMT R14, R220.reuse, 0x7632, R14 ;  /* 0x00007632dc0e7816 */ /* 0x040fe4000000000e */
[----:B------:R-:W-:Y:S02]  /*ad00*/  ISETP.LE.U32.AND P0, PT, R13, UR6, PT ;  /* 0x000000060d007c0c */ /* 0x000fe4000bf03070 */
[----:B------:R-:W-:Y:S02]  /*ad10*/  LOP3.LUT R13, R220, 0xffff, RZ, 0xc0, !PT ;  /* 0x0000ffffdc0d7812 */ /* 0x000fe400078ec0ff */
[----:B------:R-:W-:-:S02]  /*ad20*/  LOP3.LUT R14, R14, 0xff, RZ, 0xc0, !PT ;  /* 0x000000ff0e0e7812 */ /* 0x000fc400078ec0ff */
[----:B------:R-:W-:Y:S02]  /*ad30*/  SHF.R.U32.HI R13, RZ, 0x8, R13 ;  /* 0x00000008ff0d7819 */ /* 0x000fe4000001160d */
[----:B------:R-:W-:Y:S01]  /*ad40*/  ISETP.LE.U32.AND P6, PT, R14, UR6, PT ;  /* 0x000000060e007c0c */ /* 0x000fe2000bfc3070 */
[----:B------:R-:W-:Y:S01]  /*ad50*/  FADD.FTZ R14, R181, R183 ;  /* 0x000000b7b50e7221 */ /* 0x000fe20000010000 */
[----:B------:R-:W-:Y:S02]  /*ad60*/  LOP3.LUT R13, R13, 0xffff, RZ, 0xc0, !PT ;  /* 0x0000ffff0d0d7812 */ /* 0x000fe400078ec0ff */
[----:B-1----:R-:W-:Y:S02]  /*ad70*/  F2FP.F16.F32.PACK_AB R183, R198, R199 ;  /* 0x000000c7c6b7723e */ /* 0x002fe400000000ff */
[----:B------:R-:W-:Y:S01]  /*ad80*/  ISETP.LE.U32.AND P5, PT, R13, UR6, PT ;  /* 0x000000060d007c0c */ /* 0x000fe2000bfa3070 */
[----:B------:R-:W-:Y:S01]  /*ad90*/  FADD.FTZ R13, R215, R15 ;  /* 0x0000000fd70d7221 */ /* 0x000fe20000010000 */
[----:B------:R-:W-:Y:S01]  /*ada0*/  PRMT R181, R183, 0x7632, R181 ;  /* 0x00007632b7b57816 */ /* 0x000fe200000000b5 */
[----:B------:R-:W-:-:S02]  /*adb0*/  @!P0 HADD2 R12, -R183.H0_H0, -RZ.H0_H0 ;  /* 0xa00000ffb70c8230 */ /* 0x000fc40000000900 */
[----:B------:R-:W-:Y:S02]  /*adc0*/  IMAD.MOV.U32 R15, RZ, RZ, R222 ;  /* 0x000000ffff0f7224 */ /* 0x000fe400078e00de */
[-C--:B------:R-:W-:Y:S01]  /*add0*/  FMUL.FTZ R132, R132, R206.reuse ;  /* 0x000000ce84847220 */ /* 0x080fe20000410000 */
[----:B------:R-:W-:Y:S01]  /*ade0*/  PRMT R215, R183, 0x5410, R181 ;  /* 0x00005410b7d77816 */ /* 0x000fe200000000b5 */
[-C--:B------:R-:W-:Y:S01]  /*adf0*/  FMUL.FTZ R133, R133, R206.reuse ;  /* 0x000000ce85857220 */ /* 0x080fe20000410000 */
[----:B------:R-:W-:Y:S01]  /*ae00*/  @!P0 PRMT R183, R12, 0x5410, RZ ;  /* 0x000054100cb78816 */ /* 0x000fe200000000ff */
        /* <DEDUP_REMOVED lines=63> */
[----:B------:R-:W-:Y:S01]  /*b200*/  FADD.FTZ R12, R225, R14 ;  /* 0x0000000ee10c7221 */ /* 0x000fe20000010000 */
[----:B------:R-:W-:-:S02]  /*b210*/  PRMT R206, R194, 0x7773, RZ ;  /* 0x00007773c2ce7816 */ /* 0x000fc400000000ff */
[C---:B------:R-:W-:Y:S02]  /*b220*/  PRMT R14, R194.reuse, 0x7772, RZ ;  /* 0x00007772c20e7816 */ /* 0x040fe400000000ff */
[----:B------:R-:W-:Y:S01]  /*b230*/  ISETP.LE.U32.AND P0, PT, R15, UR6, PT ;  /* 0x000000060f007c0c */ /* 0x000fe2000bf03070 */
[----:B------:R-:W-:Y:S01]  /*b240*/  IMAD.MOV.U32 R15, RZ, RZ, R194 ;  /* 0x000000ffff0f7224 */ /* 0x000fe200078e00c2 */
[----:B------:R-:W-:Y:S02]  /*b250*/  PRMT R31, R194, 0x7771, RZ ;  /* 0x00007771c21f7816 */ /* 0x000fe400000000ff */
[----:B------:R-:W-:Y:S01]  /*b260*/  PRMT R14, R14, 0x5410, R206 ;  /* 0x000054100e0e7816 */ /* 0x000fe200000000ce */
[----:B------:R-:W-:Y:S01]  /*b270*/  MUFU.EX2 R194, R180 ;  /* 0x000000b400c27308 */ /* 0x000fe20000000800 */
[----:B------:R-:W-:-:S03]  /*b280*/  @!P5 HADD2 R4, -R181.H0_H0, -RZ.H0_H0 ;  /* 0xa00000ffb504d230 */ /* 0x000fc60000000900 */
[----:B------:R-:W1:Y:S02]  /*b290*/  MUFU.EX2 R206, R212 ;  /* 0x000000d400ce7308 */ /* 0x000e640000000800 */
[----:B------:R-:W-:Y:S02]  /*b2a0*/  @!P5 PRMT R181, R4, 0x5410, RZ ;  /* 0x0000541004b5d816 */ /* 0x000fe400000000ff */
[----:B------:R-:W-:Y:S01]  /*b2b0*/  SHF.R.U32.HI R4, RZ, 0x18, R220 ;  /* 0x00000018ff047819 */ /* 0x000fe200000116dc */
[----:B------:R-:W-:-:S03]  /*b2c0*/  FADD.FTZ R13, R197, R13 ;  /* 0x0000000dc50d7221 */ /* 0x000fc60000010000 */
[----:B------:R-:W-:Y:S01]  /*b2d0*/  ISETP.LE.U32.AND P5, PT, R4, UR6, PT ;  /* 0x0000000604007c0c */ /* 0x000fe2000bfa3070 */
[----:B------:R-:W-:Y:S01]  /*b2e0*/  MUFU.EX2 R197, R209 ;  /* 0x000000d100c57308 */ /* 0x000fe20000000800 */
[----:B------:R-:W-:-:S03]  /*b2f0*/  FMUL.FTZ R134, R134, R211 ;  /* 0x000000d386867220 */ /* 0x000fc60000410000 */
[----:B------:R-:W2:Y:S01]  /*b300*/  MUFU.EX2 R180, R27 ;  /* 0x0000001b00b47308 */ /* 0x000ea20000000800 */
[----:B-1----:R-:W-:Y:S01]  /*b310*/  F2FP.F16.F32.PACK_AB R212, R194, R206 ;  /* 0x000000cec2d4723e */ /* 0x002fe200000000ff */
        /* <DEDUP_REMOVED lines=63> */
[----:B------:R-:W-:Y:S01]  /*b710*/  @!P6 HADD2 R7, -R212.H0_H0, -RZ.H0_H0 ;  /* 0xa00000ffd407e230 */ /* 0x000fe20000000900 */
[----:B------:R-:W-:-:S02]  /*b720*/  PRMT R211, R212, 0x7632, R211 ;  /* 0x00007632d4d37816 */ /* 0x000fc400000000d3 */
[----:B------:R-:W-:Y:S02]  /*b730*/  PRMT R4, R222, 0x7772, RZ ;  /* 0x00007772de047816 */ /* 0x000fe400000000ff */
[----:B------:R-:W-:Y:S01]  /*b740*/  PRMT R227, R212, 0x5410, R211 ;  /* 0x00005410d4e37816 */ /* 0x000fe200000000d3 */
[----:B------:R-:W-:Y:S01]  /*b750*/  @!P5 HADD2 R6, -R211.H0_H0, -RZ.H0_H0 ;  /* 0xa00000ffd306d230 */ /* 0x000fe20000000900 */
[----:B------:R-:W-:Y:S02]  /*b760*/  @!P6 PRMT R212, R7, 0x5410, RZ ;  /* 0x0000541007d4e816 */ /* 0x000fe400000000ff */
[----:B------:R-:W-:Y:S02]  /*b770*/  ISETP.GT.U32.AND P6, PT, R4, UR6, PT ;  /* 0x0000000604007c0c */ /* 0x000fe4000bfc4070 */
[----:B------:R-:W-:Y:S02]  /*b780*/  PRMT R4, R222, 0x7773, RZ ;  /* 0x00007773de047816 */ /* 0x000fe400000000ff */
[----:B--2---:R-:W-:-:S02]  /*b790*/  F2FP.F16.F32.PACK_AB R209, R180, R197 ;  /* 0x000000c5b4d1723e */ /* 0x004fc400000000ff */
[----:B------:R-:W-:Y:S02]  /*b7a0*/  @!P5 PRMT R211, R6, 0x5410, RZ ;  /* 0x0000541006d3d816 */ /* 0x000fe400000000ff */
[----:B------:R-:W-:Y:S02]  /*b7b0*/  ISETP.GT.U32.AND P5, PT, R4, UR6, PT ;  /* 0x0000000604007c0c */ /* 0x000fe4000bfa4070 */
[C---:B------:R-:W-:Y:S02]  /*b7c0*/  PRMT R4, R236.reuse, 0x7773, RZ ;  /* 0x00007773ec047816 */ /* 0x040fe400000000ff */
[----:B------:R-:W-:Y:S01]  /*b7d0*/  PRMT R27, R236, 0x7772, RZ ;  /* 0x00007772ec1b7816 */ /* 0x000fe200000000ff */
[----:B------:R-:W-:Y:S01]  /*b7e0*/  FADD.FTZ R12, R208, R12 ;  /* 0x0000000cd00c7221 */ /* 0x000fe20000010000 */
[----:B------:R-:W-:Y:S01]  /*b7f0*/  @!P0 HADD2 R5, -R209.H0_H0, -RZ.H0_H0 ;  /* 0xa00000ffd1058230 */ /* 0x000fe20000000900 */
[----:B------:R-:W-:Y:S02]  /*b800*/  PRMT R208, R209, 0x7632, R208 ;  /* 0x00007632d1d07816 */ /* 0x000fe400000000d0 */
[----:B------:R-:W-:-:S02]  /*b810*/  PRMT R27, R27, 0x5410, R4 ;  /* 0x000054101b1b7816 */ /* 0x000fc40000000004 */
[----:B------:R-:W-:Y:S02]  /*b820*/  LOP3.LUT R4, R221, 0xffff, RZ, 0xc0, !PT ;  /* 0x0000ffffdd047812 */ /* 0x000fe400078ec0ff */
[----:B------:R-:W-:Y:S02]  /*b830*/  LOP3.LUT R6, R15, 0xff, RZ, 0xc0, !PT ;  /* 0x000000ff0f067812 */ /* 0x000fe400078ec0ff */
[----:B------:R-:W-:Y:S02]  /*b840*/  PRMT R226, R209, 0x5410, R208 ;  /* 0x00005410d1e27816 */ /* 0x000fe400000000d0 */
[----:B------:R-:W-:Y:S02]  /*b850*/  @!P0 PRMT R209, R5, 0x5410, RZ ;  /* 0x0000541005d18816 */ /* 0x000fe400000000ff */
[----:B------:R-:W-:Y:S02]  /*b860*/  SHF.R.U32.HI R4, RZ, 0x8, R4 ;  /* 0x00000008ff047819 */ /* 0x000fe40000011604 */
[----:B------:R-:W-:-:S02]  /*b870*/  LOP3.LUT R5, R221, 0xff, RZ, 0xc0, !PT ;  /* 0x000000ffdd057812 */ /* 0x000fc400078ec0ff */
[----:B------:R-:W-:Y:S02]  /*b880*/  PRMT R6, R6, 0x5410, R31 ;  /* 0x0000541006067816 */ /* 0x000fe4000000001f */
[----:B------:R-:W-:Y:S02]  /*b890*/  LOP3.LUT P0, R31, R203, 0x4, RZ, 0xc0, !PT ;  /* 0x00000004cb1f7812 */ /* 0x000fe4000780c0ff */
[----:B------:R-:W-:Y:S02]  /*b8a0*/  PRMT R4, R5, 0x5410, R4 ;  /* 0x0000541005047816 */ /* 0x000fe40000000004 */
[----:B------:R-:W-:Y:S02]  /*b8b0*/  PRMT R5, R221, 0x7632, R5 ;  /* 0x00007632dd057816 */ /* 0x000fe40000000005 */
[----:B------:R-:W-:Y:S02]  /*b8c0*/  LEA R225, R9, UR5, 0x1 ;  /* 0x0000000509e17c11 */ /* 0x000fe4000f8e08ff */
[----:B------:R-:W-:-:S02]  /*b8d0*/  SHF.R.U32.HI R221, RZ, 0x18, R221 ;  /* 0x00000018ffdd7819 */ /* 0x000fc400000116dd */
[----:B------:R-:W-:Y:S01]  /*b8e0*/  LOP3.LUT R5, R5, 0xff, RZ, 0xc0, !PT ;  /* 0x000000ff05057812 */ /* 0x000fe200078ec0ff */
[----:B------:R-:W-:-:S03]  /*b8f0*/  VIADD R7, R225, 0x18000 ;  /* 0x00018000e1077836 */ /* 0x000fc60000000000 */
[----:B------:R-:W-:Y:S01]  /*b900*/  PRMT R5, R5, 0x5410, R221 ;  /* 0x0000541005057816 */ /* 0x000fe200000000dd */
[----:B------:R-:W-:Y:S02]  /*b910*/  VIADD R221, R225, 0x18040 ;  /* 0x00018040e1dd7836 */ /* 0x000fe40000000000 */
[----:B------:R-:W-:Y:S01]  /*b920*/  @P0 VIADD R221, R7, 0xffffffc0 ;  /* 0xffffffc007dd0836 */ /* 0x000fe20000000000 */
[----:B------:R-:W-:Y:S01]  /*b930*/  LOP3.LUT P0, RZ, R203, 0x2, RZ, 0xc0, !PT ;  /* 0x00000002cbff7812 */ /* 0x000fe2000780c0ff */
[----:B------:R-:W-:Y:S01]  /*b940*/  IMAD.MOV.U32 R232, RZ, RZ, R236 ;  /* 0x000000ffffe87224 */ /* 0x000fe200078e00ec */
[----:B------:R-:W-:Y:S02]  /*b950*/  PRMT R231, R236, 0x7771, RZ ;  /* 0x00007771ece77816 */ /* 0x000fe400000000ff */
[----:B------:R-:W-:Y:S02]  /*b960*/  SEL R236, R224, 0xffffffe0, !P0 ;  /* 0xffffffe0e0ec7807 */ /* 0x000fe40004000000 */
[----:B------:R-:W1:Y:S01]  /*b970*/  LDC R224, c[0x0][0x4f8] ;  /* 0x00013e00ffe07b82 */ /* 0x000e620000000800 */
[----:B------:R-:W-:Y:S01]  /*b980*/  FADD.FTZ R228, R228, R13 ;  /* 0x0000000de4e47221 */ /* 0x000fe20000010000 */
[----:B------:R-:W-:Y:S01]  /*b990*/  FADD.FTZ R229, R229, R12 ;  /* 0x0000000ce5e57221 */ /* 0x000fe20000010000 */
[----:B------:R-:W-:-:S02]  /*b9a0*/  LOP3.LUT R7, R14, 0xff00ff, RZ, 0xc0, !PT ;  /* 0x00ff00ff0e077812 */ /* 0x000fc400078ec0ff */
[----:B------:R-:W2:Y:S01]  /*b9b0*/  LDSM.16.MT88.4 R12, [R225+0x18000] ;  /* 0x01800000e10c783b */ /* 0x000ea20000004200 */
[----:B------:R-:W-:Y:S01]  /*b9c0*/  IMAD.IADD R223, R236, 0x1, R225 ;  /* 0x00000001ecdf7824 */ /* 0x000fe200078e02e1 */
[----:B-1----:R-:W-:-:S05]  /*b9d0*/  LOP3.LUT R224, R224, 0xff, RZ, 0xc0, !PT ;  /* 0x000000ffe0e07812 */ /* 0x002fca00078ec0ff */
[----:B------:R-:W-:-:S05]  /*b9e0*/  IMAD R224, R224, 0x10000, R224 ;  /* 0x00010000e0e07824 */ /* 0x000fca00078e02e0 */
[--C-:B------:R-:W-:Y:S02]  /*b9f0*/  HSET2.LE.AND R4, R4, R224.reuse, PT ;  /* 0x000000e004047233 */ /* 0x100fe40003803000 */
[--C-:B------:R-:W-:Y:S02]  /*ba00*/  HSET2.LE.AND R5, R5, R224.reuse, PT ;  /* 0x000000e005057233 */ /* 0x100fe40003803000 */
[--C-:B------:R-:W-:Y:S02]  /*ba10*/  HSET2.LE.AND R6, R6, R224.reuse, PT ;  /* 0x000000e006067233 */ /* 0x100fe40003803000 */
[----:B------:R-:W-:Y:S02]  /*ba20*/  HSET2.LE.AND R7, R7, R224, PT ;  /* 0x000000e007077233 */ /* 0x000fe40003803000 */
[----:B------:R-:W-:Y:S02]  /*ba30*/  LOP3.LUT R4, R235, R4, RZ, 0xc0, !PT ;  /* 0x00000004eb047212 */ /* 0x000fe400078ec0ff */
[----:B------:R-:W-:-:S02]  /*ba40*/  LOP3.LUT R5, R234, R5, RZ, 0xc0, !PT ;  /* 0x00000005ea057212 */ /* 0x000fc400078ec0ff */
[----:B------:R-:W-:Y:S02]  /*ba50*/  LOP3.LUT R6, R233, R6, RZ, 0xc0, !PT ;  /* 0x00000006e9067212 */ /* 0x000fe400078ec0ff */
[----:B------:R-:W-:-:S07]  /*ba60*/  LOP3.LUT R7, R214, R7, RZ, 0xc0, !PT ;  /* 0x00000007d6077212 */ /* 0x000fce00078ec0ff */
[C---:B--2---:R-:W-:Y:S08]  /*ba70*/  HMMA.16816.F32 R132, R4.reuse, R12, R132 ;  /* 0x0000000c0484723c */ /* 0x044ff00000001884 */
[----:B------:R-:W-:Y:S01]  /*ba80*/  HMMA.16816.F32 R136, R4, R14, R136 ;  /* 0x0000000e0488723c */ /* 0x000fe20000001888 */
[----:B------:R-:W1:Y:S01]  /*ba90*/  LDSM.16.MT88.4 R12, [R223+0x18000] ;  /* 0x01800000df0c783b */ /* 0x000e620000004200 */
[----:B------:R-:W-:-:S06]  /*baa0*/  IMAD.IADD R214, R236, 0x1, R221 ;  /* 0x00000001ecd67824 */ /* 0x000fcc00078e02dd */
[C---:B-1----:R-:W-:Y:S08]  /*bab0*/  HMMA.16816.F32 R140, R4.reuse, R12, R140 ;  /* 0x0000000c048c723c */ /* 0x042ff0000000188c */
[C---:B------:R-:W-:Y:S01]  /*bac0*/  HMMA.16816.F32 R144, R4.reuse, R14, R144 ;  /* 0x0000000e0490723c */ /* 0x040fe20000001890 */
[----:B------:R-:W1:Y:S07]  /*bad0*/  LDSM.16.MT88.4 R12, [R221] ;  /* 0x00000000dd0c783b */ /* 0x000e6e0000004200 */
[C---:B-1----:R-:W-:Y:S08]  /*bae0*/  HMMA.16816.F32 R148, R4.reuse, R12, R148 ;  /* 0x0000000c0494723c */ /* 0x042ff00000001894 */
[C---:B------:R-:W-:Y:S01]  /*baf0*/  HMMA.16816.F32 R152, R4.reuse, R14, R152 ;  /* 0x0000000e0498723c */ /* 0x040fe20000001898 */
[----:B------:R-:W1:Y:S07]  /*bb00*/  LDSM.16.MT88.4 R12, [R214] ;  /* 0x00000000d60c783b */ /* 0x000e6e0000004200 */
        /* <DEDUP_REMOVED lines=35> */
[----:B------:R-:W1:Y:S01]  /*bd40*/  LDSM.16.MT88.4 R12, [R214+0x6000] ;  /* 0x00600000d60c783b */ /* 0x000e620000004200 */
[----:B------:R-:W-:-:S04]  /*bd50*/  LOP3.LUT R232, R232, 0xff, RZ, 0xc0, !PT ;  /* 0x000000ffe8e87812 */ /* 0x000fc800078ec0ff */
[----:B------:R-:W-:Y:S02]  /*bd60*/  PRMT R231, R232, 0x5410, R231 ;  /* 0x00005410e8e77816 */ /* 0x000fe400000000e7 */
[C---:B-1----:R-:W-:Y:S08]  /*bd70*/  HMMA.16816.F32 R124, R4.reuse, R12, R124 ;  /* 0x0000000c047c723c */ /* 0x042ff0000000187c */
[----:B------:R-:W-:Y:S01]  /*bd80*/  HMMA.16816.F32 R128, R4, R14, R128 ;  /* 0x0000000e0480723c */ /* 0x000fe20000001880 */
[C---:B------:R-:W-:Y:S01]  /*bd90*/  LOP3.LUT R5, R18.reuse, 0xffff, RZ, 0xc0, !PT ;  /* 0x0000ffff12057812 */ /* 0x040fe200078ec0ff */
[----:B------:R-:W1:Y:S01]  /*bda0*/  LDSM.16.MT88.4 R12, [R223+0x18800] ;  /* 0x01880000df0c783b */ /* 0x000e620000004200 */
[----:B------:R-:W-:-:S02]  /*bdb0*/  PRMT R4, R18, 0x7632, R4 ;  /* 0x0000763212047816 */ /* 0x000fc40000000004 */
[----:B------:R-:W-:Y:S02]  /*bdc0*/  LOP3.LUT R6, R18, 0xff, RZ, 0xc0, !PT ;  /* 0x000000ff12067812 */ /* 0x000fe400078ec0ff */
[----:B------:R-:W-:Y:S02]  /*bdd0*/  SHF.R.U32.HI R5, RZ, 0x8, R5 ;  /* 0x00000008ff057819 */ /* 0x000fe40000011605 */
[----:B------:R-:W-:Y:S02]  /*bde0*/  SHF.R.U32.HI R18, RZ, 0x18, R18 ;  /* 0x00000018ff127819 */ /* 0x000fe40000011612 */
[----:B------:R-:W-:Y:S02]  /*bdf0*/  LOP3.LUT R4, R4, 0xff, RZ, 0xc0, !PT ;  /* 0x000000ff04047812 */ /* 0x000fe400078ec0ff */
[----:B------:R-:W-:Y:S02]  /*be00*/  PRMT R5, R6, 0x5410, R5 ;  /* 0x0000541006057816 */ /* 0x000fe40000000005 */
[----:B------:R-:W-:-:S02]  /*be10*/  PRMT R18, R4, 0x5410, R18 ;  /* 0x0000541004127816 */ /* 0x000fc40000000012 */
[--C-:B------:R-:W-:Y:S02]  /*be20*/  HSET2.LE.AND R6, R231, R224.reuse, PT ;  /* 0x000000e0e7067233 */ /* 0x100fe40003803000 */
[--C-:B------:R-:W-:Y:S02]  /*be30*/  HSET2.LE.AND R4, R5, R224.reuse, PT ;  /* 0x000000e005047233 */ /* 0x100fe40003803000 */
[----:B------:R-:W-:Y:S02]  /*be40*/  HSET2.LE.AND R5, R18, R224, PT ;  /* 0x000000e012057233 */ /* 0x000fe40003803000 */
[----:B------:R-:W-:Y:S02]  /*be50*/  LOP3.LUT R6, R16, R6, RZ, 0xc0, !PT ;  /* 0x0000000610067212 */ /* 0x000fe400078ec0ff */
[----:B------:R-:W-:Y:S02]  /*be60*/  LOP3.LUT R4, R19, R4, RZ, 0xc0, !PT ;  /* 0x0000000413047212 */ /* 0x000fe400078ec0ff */
[----:B------:R-:W-:-:S02]  /*be70*/  LOP3.LUT R5, R17, R5, RZ, 0xc0, !PT ;  /* 0x0000000511057212 */ /* 0x000fc400078ec0ff */
[----:B------:R-:W2:Y:S01]  /*be80*/  LDSM.16.MT88.4 R16, [R225+0x18800] ;  /* 0x01880000e110783b */ /* 0x000ea20000004200 */
[----:B------:R-:W-:-:S05]  /*be90*/  LOP3.LUT R7, R27, 0xff00ff, RZ, 0xc0, !PT ;  /* 0x00ff00ff1b077812 */ /* 0x000fca00078ec0ff */
[----:B------:R-:W-:-:S05]  /*bea0*/  HSET2.LE.AND R7, R7, R224, PT ;  /* 0x000000e007077233 */ /* 0x000fca0003803000 */
[----:B------:R-:W-:-:S07]  /*beb0*/  LOP3.LUT R7, R25, R7, RZ, 0xc0, !PT ;  /* 0x0000000719077212 */ /* 0x000fce00078ec0ff */
        /* <DEDUP_REMOVED lines=42> */
[----:B-1----:R-:W-:Y:S01]  /*c160*/  HMMA.16816.F32 R124, R4, R12, R124 ;  /* 0x0000000c047c723c */ /* 0x002fe2000000187c */
[----:B------:R-:W-:-:S07]  /*c170*/  LOP3.LUT R12, R22, 0xffff, RZ, 0xc0, !PT ;  /* 0x0000ffff160c7812 */ /* 0x000fce00078ec0ff */
[----:B------:R-:W-:Y:S01]  /*c180*/  HMMA.16816.F32 R128, R4, R14, R128 ;  /* 0x0000000e0480723c */ /* 0x000fe20000001880 */
[----:B------:R-:W-:-:S07]  /*c190*/  SHF.R.U32.HI R12, RZ, 0x8, R12 ;  /* 0x00000008ff0c7819 */ /* 0x000fce000001160c */
[C---:B--2---:R-:W-:Y:S08]  /*c1a0*/  HMMA.16816.F32 R116, R4.reuse, R16, R116 ;  /* 0x000000100474723c */ /* 0x044ff00000001874 */
[----:B------:R-:W-:Y:S01]  /*c1b0*/  HMMA.16816.F32 R120, R4, R18, R120 ;  /* 0x000000120478723c */ /* 0x000fe20000001878 */
[C---:B------:R-:W-:Y:S02]  /*c1c0*/  PRMT R5, R26.reuse, 0x7773, RZ ;  /* 0x000077731a057816 */ /* 0x040fe400000000ff */
[C---:B------:R-:W-:Y:S01]  /*c1d0*/  PRMT R4, R26.reuse, 0x7772, RZ ;  /* 0x000077721a047816 */ /* 0x040fe200000000ff */
[----:B------:R-:W-:Y:S01]  /*c1e0*/  IMAD.MOV.U32 R6, RZ, RZ, R26 ;  /* 0x000000ffff067224 */ /* 0x000fe200078e001a */
[----:B------:R-:W-:Y:S01]  /*c1f0*/  PRMT R7, R26, 0x7771, RZ ;  /* 0x000077711a077816 */ /* 0x000fe200000000ff */
[----:B------:R-:W1:Y:S01]  /*c200*/  LDSM.16.MT88.4 R16, [R221+0x1000] ;  /* 0x00100000dd10783b */ /* 0x000e620000004200 */
[----:B------:R-:W-:-:S02]  /*c210*/  PRMT R5, R4, 0x5410, R5 ;  /* 0x0000541004057816 */ /* 0x000fc40000000005 */
[----:B------:R-:W-:-:S04]  /*c220*/  LOP3.LUT R4, R22, 0xff, RZ, 0xc0, !PT ;  /* 0x000000ff16047812 */ /* 0x000fc800078ec0ff */
[----:B------:R-:W-:Y:S02]  /*c230*/  PRMT R12, R4, 0x5410, R12 ;  /* 0x00005410040c7816 */ /* 0x000fe4000000000c */
[----:B------:R-:W-:Y:S02]  /*c240*/  PRMT R4, R22, 0x7632, R4 ;  /* 0x0000763216047816 */ /* 0x000fe40000000004 */
[----:B------:R-:W-:Y:S02]  /*c250*/  LOP3.LUT R6, R6, 0xff, RZ, 0xc0, !PT ;  /* 0x000000ff06067812 */ /* 0x000fe400078ec0ff */
[----:B------:R-:W-:Y:S02]  /*c260*/  SHF.R.U32.HI R22, RZ, 0x18, R22 ;  /* 0x00000018ff167819 */ /* 0x000fe40000011616 */
[----:B------:R-:W-:Y:S02]  /*c270*/  LOP3.LUT R4, R4, 0xff, RZ, 0xc0, !PT ;  /* 0x000000ff04047812 */ /* 0x000fe400078ec0ff */
[----:B------:R-:W-:-:S02]  /*c280*/  PRMT R6, R6, 0x5410, R7 ;  /* 0x0000541006067816 */ /* 0x000fc40000000007 */
[----:B------:R-:W-:Y:S02]  /*c290*/  PRMT R22, R4, 0x5410, R22 ;  /* 0x0000541004167816 */ /* 0x000fe40000000016 */
[----:B------:R-:W-:Y:S02]  /*c2a0*/  LOP3.LUT R7, R5, 0xff00ff, RZ, 0xc0, !PT ;  /* 0x00ff00ff05077812 */ /* 0x000fe400078ec0ff */
[--C-:B------:R-:W-:Y:S02]  /*c2b0*/  HSET2.LE.AND R12, R12, R224.reuse, PT ;  /* 0x000000e00c0c7233 */ /* 0x100fe40003803000 */
[--C-:B------:R-:W-:Y:S02]  /*c2c0*/  HSET2.LE.AND R5, R22, R224.reuse, PT ;  /* 0x000000e016057233 */ /* 0x100fe40003803000 */
[--C-:B------:R-:W-:Y:S02]  /*c2d0*/  HSET2.LE.AND R6, R6, R224.reuse, PT ;  /* 0x000000e006067233 */ /* 0x100fe40003803000 */
[----:B------:R-:W-:-:S02]  /*c2e0*/  HSET2.LE.AND R7, R7, R224, PT ;  /* 0x000000e007077233 */ /* 0x000fc40003803000 */
[----:B------:R-:W-:Y:S02]  /*c2f0*/  LOP3.LUT R4, R24, R12, RZ, 0xc0, !PT ;  /* 0x0000000c18047212 */ /* 0x000fe400078ec0ff */
[----:B------:R-:W-:Y:S01]  /*c300*/  LOP3.LUT R5, R23, R5, RZ, 0xc0, !PT ;  /* 0x0000000517057212 */ /* 0x000fe200078ec0ff */
[----:B------:R-:W2:Y:S01]  /*c310*/  LDSM.16.MT88.4 R12, [R214+0x1000] ;  /* 0x00100000d60c783b */ /* 0x000ea20000004200 */
[----:B------:R-:W-:Y:S02]  /*c320*/  LOP3.LUT R6, R21, R6, RZ, 0xc0, !PT ;  /* 0x0000000615067212 */ /* 0x000fe400078ec0ff */
[----:B------:R-:W-:Y:S01]  /*c330*/  LOP3.LUT R7, R20, R7, RZ, 0xc0, !PT ;  /* 0x0000000714077212 */ /* 0x000fe200078ec0ff */
[----:B------:R-:W-:Y:S04]  /*c340*/  LDSM.16.MT88.4 R24, [R225+0x19000] ;  /* 0x01900000e118783b */ /* 0x000fe80000004200 */
[----:B------:R-:W3:Y:S02]  /*c350*/  LDSM.16.MT88.4 R20, [R223+0x19000] ;  /* 0x01900000df14783b */ /* 0x000ee40000004200 */
        /* <DEDUP_REMOVED lines=37> */
[----:B------:R-:W-:-:S07]  /*c5b0*/  PRMT R20, R222, 0x7772, RZ ;  /* 0x00007772de147816 */ /* 0x000fce00000000ff */
[----:B--2---:R-:W-:Y:S01]  /*c5c0*/  HMMA.16816.F32 R124, R4, R12, R124 ;  /* 0x0000000c047c723c */ /* 0x004fe2000000187c */
[----:B------:R-:W-:Y:S01]  /*c5d0*/  PRMT R13, R222, 0x7773, RZ ;  /* 0x00007773de0d7816 */ /* 0x000fe200000000ff */
[----:B------:R-:W-:-:S03]  /*c5e0*/  IMAD.MOV.U32 R12, RZ, RZ, R222 ;  /* 0x000000ffff0c7224 */ /* 0x000fc600078e00de */
[----:B------:R-:W-:Y:S02]  /*c5f0*/  PRMT R20, R20, 0x5410, R13 ;  /* 0x0000541014147816 */ /* 0x000fe4000000000d */
[----:B------:R-:W-:Y:S01]  /*c600*/  LOP3.LUT R13, R12, 0xff, RZ, 0xc0, !PT ;  /* 0x000000ff0c0d7812 */ /* 0x000fe200078ec0ff */
[C---:B---3--:R-:W-:Y:S01]  /*c610*/  HMMA.16816.F32 R116, R4.reuse, R16, R116 ;  /* 0x000000100474723c */ /* 0x048fe20000001874 */
[C---:B------:R-:W-:Y:S02]  /*c620*/  LOP3.LUT R16, R220.reuse, 0xffff, RZ, 0xc0, !PT ;  /* 0x0000ffffdc107812 */ /* 0x040fe400078ec0ff */
[----:B------:R-:W-:Y:S02]  /*c630*/  PRMT R12, R220, 0x7632, R12 ;  /* 0x00007632dc0c7816 */ /* 0x000fe4000000000c */
[----:B------:R-:W-:Y:S02]  /*c640*/  SHF.R.U32.HI R16, RZ, 0x8, R16 ;  /* 0x00000008ff107819 */ /* 0x000fe40000011610 */
[----:B------:R-:W-:Y:S01]  /*c650*/  LOP3.LUT R12, R12, 0xff, RZ, 0xc0, !PT ;  /* 0x000000ff0c0c7812 */ /* 0x000fe200078ec0ff */
[----:B------:R-:W-:Y:S01]  /*c660*/  HMMA.16816.F32 R112, R4, R22, R112 ;  /* 0x000000160470723c */ /* 0x000fe20000001870 */
[----:B------:R-:W-:-:S02]  /*c670*/  PRMT R21, R222, 0x7771, RZ ;  /* 0x00007771de157816 */ /* 0x000fc400000000ff */
[----:B------:R-:W-:Y:S02]  /*c680*/  LOP3.LUT R23, R220, 0xff, RZ, 0xc0, !PT ;  /* 0x000000ffdc177812 */ /* 0x000fe400078ec0ff */
[----:B------:R-:W-:Y:S02]  /*c690*/  SHF.R.U32.HI R22, RZ, 0x18, R220 ;  /* 0x00000018ff167819 */ /* 0x000fe400000116dc */
[----:B------:R-:W-:Y:S01]  /*c6a0*/  PRMT R21, R13, 0x5410, R21 ;  /* 0x000054100d157816 */ /* 0x000fe20000000015 */
[----:B------:R-:W-:Y:S01]  /*c6b0*/  HMMA.16816.F32 R120, R4, R18, R120 ;  /* 0x000000120478723c */ /* 0x000fe20000001878 */
[----:B------:R-:W-:Y:S02]  /*c6c0*/  PRMT R23, R23, 0x5410, R16 ;  /* 0x0000541017177816 */ /* 0x000fe40000000010 */
[----:B------:R-:W-:Y:S01]  /*c6d0*/  PRMT R22, R12, 0x5410, R22 ;  /* 0x000054100c167816 */ /* 0x000fe20000000016 */
[----:B------:R-:W1:Y:S01]  /*c6e0*/  LDSM.16.MT88.4 R16, [R225+0x19800] ;  /* 0x01980000e110783b */ /* 0x000e620000004200 */
[----:B------:R-:W-:-:S03]  /*c6f0*/  PRMT R230, R222, 0x7771, RZ ;  /* 0x00007771dee67816 */ /* 0x000fc600000000ff */
[C---:B------:R-:W-:Y:S01]  /*c700*/  HMMA.16816.F32 R128, R4.reuse, R14, R128 ;  /* 0x0000000e0480723c */ /* 0x040fe20000001880 */
[----:B------:R-:W2:Y:S01]  /*c710*/  LDSM.16.MT88.4 R12, [R225+0x1b800] ;  /* 0x01b80000e10c783b */ /* 0x000ea20000004200 */
[----:B------:R-:W-:Y:S01]  /*c720*/  ISETP.GT.U32.AND P0, PT, R230, UR6, PT ;  /* 0x00000006e6007c0c */ /* 0x000fe2000bf04070 */
[----:B------:R-:W-:Y:S04]  /*c730*/  MUFU.EX2 R217, R217 ;  /* 0x000000d900d97308 */ /* 0x000fe80000000800 */
[----:B------:R-:W3:Y:S01]  /*c740*/  MUFU.EX2 R216, R216 ;  /* 0x000000d800d87308 */ /* 0x000ee20000000800 */
[C---:B----4-:R-:W-:Y:S07]  /*c750*/  HMMA.16816.F32 R100, R4.reuse, R24, R100 ;  /* 0x000000180464723c */ /* 0x050fee0000001864 */
[----:B------:R-:W-:Y:S01]  /*c760*/  @P0 HADD2 R182, -R208.H0_H0, -RZ.H0_H0 ;  /* 0xa00000ffd0b60230 */ /* 0x000fe20000000900 */
[----:B------:R-:W-:Y:S01]  /*c770*/  HMMA.16816.F32 R104, R4, R26, R104 ;  /* 0x0000001a0468723c */ /* 0x000fe20000001868 */
[----:B------:R-:W-:-:S02]  /*c780*/  HSET2.LE.AND R4, R23, R224, PT ;  /* 0x000000e017047233 */ /* 0x000fc40003803000 */
[----:B------:R-:W-:Y:S02]  /*c790*/  LOP3.LUT R7, R20, 0xff00ff, RZ, 0xc0, !PT ;  /* 0x00ff00ff14077812 */ /* 0x000fe400078ec0ff */
[----:B---3--:R-:W-:Y:S02]  /*c7a0*/  F2FP.F16.F32.PACK_AB R5, R216, R217 ;  /* 0x000000d9d805723e */ /* 0x008fe400000000ff */
[----:B------:R-:W-:Y:S02]  /*c7b0*/  @P0 PRMT R208, R182, 0x5410, RZ ;  /* 0x00005410b6d00816 */ /* 0x000fe400000000ff */
[----:B------:R-:W-:Y:S02]  /*c7c0*/  LOP3.LUT R4, R215, R4, RZ, 0xc0, !PT ;  /* 0x00000004d7047212 */ /* 0x000fe400078ec0ff */
[C---:B------:R-:W-:Y:S02]  /*c7d0*/  PRMT R182, R5.reuse, 0x7610, R182 ;  /* 0x0000761005b67816 */ /* 0x040fe400000000b6 */
[----:B------:R-:W-:-:S02]  /*c7e0*/  PRMT R215, R5, 0x7632, R215 ;  /* 0x0000763205d77816 */ /* 0x000fc400000000d7 */
[--C-:B------:R-:W-:Y:S02]  /*c7f0*/  HSET2.LE.AND R6, R21, R224.reuse, PT ;  /* 0x000000e015067233 */ /* 0x100fe40003803000 */
[--C-:B------:R-:W-:Y:S02]  /*c800*/  HSET2.LE.AND R7, R7, R224.reuse, PT ;  /* 0x000000e007077233 */ /* 0x100fe40003803000 */
[----:B------:R-:W-:Y:S02]  /*c810*/  HSET2.LE.AND R224, R22, R224, PT ;  /* 0x000000e016e07233 */ /* 0x000fe40003803000 */
[----:B------:R-:W-:Y:S01]  /*c820*/  PRMT R24, R182, 0x5410, R215 ;  /* 0x00005410b6187816 */ /* 0x000fe200000000d7 */
[----:B------:R-:W3:Y:S01]  /*c830*/  LDSM.16.MT88.4 R20, [R225+0x1d800] ;  /* 0x01d80000e114783b */ /* 0x000ee20000004200 */
[----:B------:R-:W-:Y:S02]  /*c840*/  LOP3.LUT R6, R226, R6, RZ, 0xc0, !PT ;  /* 0x00000006e2067212 */ /* 0x000fe400078ec0ff */
[----:B------:R-:W-:-:S02]  /*c850*/  LOP3.LUT R5, R227, R224, RZ, 0xc0, !PT ;  /* 0x000000e0e3057212 */ /* 0x000fc400078ec0ff */
[----:B------:R-:W-:Y:S02]  /*c860*/  LOP3.LUT R7, R24, R7, RZ, 0xc0, !PT ;  /* 0x0000000718077212 */ /* 0x000fe400078ec0ff */
[----:B------:R-:W-:Y:S05]  /*c870*/  LDSM.16.MT88.4 R24, [R223+0x1b800] ;  /* 0x01b80000df18783b */ /* 0x000fea0000004200 */
        /* <DEDUP_REMOVED lines=22> */
[C---:B--2---:R-:W-:Y:S08]  /*c9e0*/  HMMA.16816.F32 R108, R4.reuse, R12, R108 ;  /* 0x0000000c046c723c */ /* 0x044ff0000000186c */
[C---:B------:R-:W-:Y:S01]  /*c9f0*/  HMMA.16816.F32 R112, R4.reuse, R14, R112 ;  /* 0x0000000e0470723c */ /* 0x040fe20000001870 */
[----:B------:R-:W1:Y:S07]  /*ca00*/  LDSM.16.MT88.4 R12, [R221+0x7800] ;  /* 0x00780000dd0c783b */ /* 0x000e6e0000004200 */
[C---:B------:R-:W-:Y:S01]  /*ca10*/  HMMA.16816.F32 R152, R4.reuse, R18, R152 ;  /* 0x000000120498723c */ /* 0x040fe20000001898 */
[----:B------:R-:W2:Y:S07]  /*ca20*/  LDSM.16.MT88.4 R16, [R214+0x1800] ;  /* 0x00180000d610783b */ /* 0x000eae0000004200 */
[----:B----4-:R-:W-:Y:S01]  /*ca30*/  HMMA.16816.F32 R52, R4, R24, R52 ;  /* 0x000000180434723c */ /* 0x010fe20000001834 */
[----:B------:R-:W4:Y:S01]  /*ca40*/  LDC R24, c[0x0][0x448] ;  /* 0x00011200ff187b82 */ /* 0x000f220000000800 */
[----:B------:R-:W-:Y:S01]  /*ca50*/  FADD.FTZ R228, R218, R228 ;  /* 0x000000e4dae47221 */ /* 0x000fe20000010000 */
[----:B------:R-:W-:-:S05]  /*ca60*/  FADD.FTZ R229, R219, R229 ;  /* 0x000000e5dbe57221 */ /* 0x000fca0000010000 */
[----:B---3--:R-:W-:Y:S01]  /*ca70*/  HMMA.16816.F32 R84, R4, R20, R84 ;  /* 0x000000140454723c */ /* 0x008fe20000001854 */
[----:B------:R-:W-:-:S07]  /*ca80*/  FADD.FTZ R228, R213, R228 ;  /* 0x000000e4d5e47221 */ /* 0x000fce0000010000 */
[C---:B------:R-:W-:Y:S01]  /*ca90*/  HMMA.16816.F32 R88, R4.reuse, R22, R88 ;  /* 0x000000160458723c */ /* 0x040fe20000001858 */
[----:B------:R-:W3:Y:S07]  /*caa0*/  LDSM.16.MT88.4 R20, [R214+0x3800] ;  /* 0x00380000d614783b */ /* 0x000eee0000004200 */
[C---:B-1----:R-:W-:Y:S08]  /*cab0*/  HMMA.16816.F32 R116, R4.reuse, R12, R116 ;  /* 0x0000000c0474723c */ /* 0x042ff00000001874 */
[C---:B------:R-:W-:Y:S01]  /*cac0*/  HMMA.16816.F32 R120, R4.reuse, R14, R120 ;  /* 0x0000000e0478723c */ /* 0x040fe20000001878 */
[----:B------:R-:W1:Y:S07]  /*cad0*/  LDSM.16.MT88.4 R12, [R214+0x5800] ;  /* 0x00580000d60c783b */ /* 0x000e6e0000004200 */
[C---:B--2---:R-:W-:Y:S08]  /*cae0*/  HMMA.16816.F32 R156, R4.reuse, R16, R156 ;  /* 0x00000010049c723c */ /* 0x044ff0000000189c */
[----:B------:R-:W-:Y:S01]  /*caf0*/  HMMA.16816.F32 R160, R4, R18, R160 ;  /* 0x0000001204a0723c */ /* 0x000fe200000018a0 */
[----:B------:R-:W2:Y:S01]  /*cb00*/  LDSM.16.MT88.4 R16, [R214+0x7800] ;  /* 0x00780000d610783b */ /* 0x000ea20000004200 */
[----:B------:R-:W-:Y:S01]  /*cb10*/  FADD.FTZ R229, R207, R229 ;  /* 0x000000e5cfe57221 */ /* 0x000fe20000010000 */
[----:B------:R-:W-:-:S03]  /*cb20*/  FADD.FTZ R228, R210, R228 ;  /* 0x000000e4d2e47221 */ /* 0x000fc60000010000 */
[----:B------:R-:W-:Y:S01]  /*cb30*/  FADD.FTZ R229, R204, R229 ;  /* 0x000000e5cce57221 */ /* 0x000fe20000010000 */
[----:B------:R-:W-:Y:S01]  /*cb40*/  FADD.FTZ R228, R196, R228 ;  /* 0x000000e4c4e47221 */ /* 0x000fe20000010000 */
[----:B----4-:R-:W-:Y:S02]  /*cb50*/  IMAD.SHL.U32 R24, R24, 0x8, RZ ;  /* 0x0000000818187824 */ /* 0x010fe400078e00ff */
[----:B------:R-:W-:Y:S01]  /*cb60*/  FADD.FTZ R200, R200, R229 ;  /* 0x000000e5c8c87221 */ /* 0x000fe20000010000 */
[----:B------:R-:W-:Y:S01]  /*cb70*/  FADD.FTZ R195, R195, R228 ;  /* 0x000000e4c3c37221 */ /* 0x000fe20000010000 */
[----:B------:R-:W-:-:S04]  /*cb80*/  IMAD.WIDE R24, R24, 0x2, R10 ;  /* 0x0000000218187825 */ /* 0x000fc800078e020a */
[----:B------:R-:W-:Y:S01]  /*cb90*/  FADD.FTZ R200, R199, R200 ;  /* 0x000000c8c7c87221 */ /* 0x000fe20000010000 */
[----:B------:R-:W-:Y:S01]  /*cba0*/  FADD.FTZ R195, R206, R195 ;  /* 0x000000c3cec37221 */ /* 0x000fe20000010000 */
[----:B------:R-:W-:Y:S01]  /*cbb0*/  @P5 HADD2 R0, -R215.H0_H0, -RZ.H0_H0 ;  /* 0xa00000ffd7005230 */ /* 0x000fe20000000900 */
[----:B------:R-:W-:Y:S01]  /*cbc0*/  STG.E.U16 desc[UR28][R10.64+-0x80], R177 ;  /* 0xffff80b10a007986 */ /* 0x000fe2000c10151c */
[----:B------:R-:W-:Y:S01]  /*cbd0*/  FADD.FTZ R200, R198, R200 ;  /* 0x000000c8c6c87221 */ /* 0x000fe20000010000 */
[----:B------:R-:W-:Y:S02]  /*cbe0*/  FADD.FTZ R195, R194, R195 ;  /* 0x000000c3c2c37221 */ /* 0x000fe40000010000 */
[----:B------:R-:W-:Y:S01]  /*cbf0*/  STG.E.U16 desc[UR28][R10.64+-0x7e], R176 ;  /* 0xffff82b00a007986 */ /* 0x000fe2000c10151c */
[----:B------:R-:W-:-:S03]  /*cc00*/  @P6 HADD2 R2, -R182.H0_H0, -RZ.H0_H0 ;  /* 0xa00000ffb6026230 */ /* 0x000fc60000000900 */
[----:B------:R-:W-:Y:S01]  /*cc10*/  STG.E.U16 desc[UR28][R24.64+-0x80], R175 ;  /* 0xffff80af18007986 */ /* 0x000fe2000c10151c */
[----:B------:R-:W-:-:S03]  /*cc20*/  @P5 PRMT R215, R0, 0x5410, RZ ;  /* 0x0000541000d75816 */ /* 0x000fc600000000ff */
[----:B------:R-:W-:Y:S01]  /*cc30*/  STG.E.U16 desc[UR28][R24.64+-0x7e], R174 ;  /* 0xffff82ae18007986 */ /* 0x000fe2000c10151c */
[----:B------:R-:W-:-:S03]  /*cc40*/  FADD.FTZ R200, R197, R200 ;  /* 0x000000c8c5c87221 */ /* 0x000fc60000010000 */
[----:B------:R-:W-:Y:S01]  /*cc50*/  STG.E.U16 desc[UR28][R10.64+-0x70], R173 ;  /* 0xffff90ad0a007986 */ /* 0x000fe2000c10151c */
[----:B------:R-:W-:-:S03]  /*cc60*/  IADD3 R0, P0, PT, R10, -0x100, RZ ;  /* 0xffffff000a007810 */ /* 0x000fc60007f1e0ff */
[----:B------:R-:W-:Y:S01]  /*cc70*/  STG.E.U16 desc[UR28][R10.64+-0x6e], R172 ;  /* 0xffff92ac0a007986 */ /* 0x000fe2000c10151c */
[----:B------:R-:W-:-:S03]  /*cc80*/  FADD.FTZ R195, R217, R195 ;  /* 0x000000c3d9c37221 */ /* 0x000fc60000010000 */
[----:B------:R-:W-:Y:S04]  /*cc90*/  STG.E.U16 desc[UR28][R24.64+-0x70], R171 ;  /* 0xffff90ab18007986 */ /* 0x000fe8000c10151c */
[----:B------:R-:W-:Y:S04]  /*cca0*/  STG.E.U16 desc[UR28][R24.64+-0x6e], R170 ;  /* 0xffff92aa18007986 */ /* 0x000fe8000c10151c */
[----:B------:R-:W-:Y:S04]  /*ccb0*/  STG.E.U16 desc[UR28][R10.64+-0x60], R169 ;  /* 0xffffa0a90a007986 */ /* 0x000fe8000c10151c */
[----:B------:R-:W-:Y:S01]  /*ccc0*/  STG.E.U16 desc[UR28][R10.64+-0x5e], R168 ;  /* 0xffffa2a80a007986 */ /* 0x000fe2000c10151c */
[----:B------:R-:W-:-:S03]  /*ccd0*/  @P6 PRMT R182, R2, 0x5410, RZ ;  /* 0x0000541002b66816 */ /* 0x000fc600000000ff */
[----:B------:R-:W-:Y:S01]  /*cce0*/  STG.E.U16 desc[UR28][R24.64+-0x60], R167 ;  /* 0xffffa0a718007986 */ /* 0x000fe2000c10151c */
[----:B------:R-:W-:-:S03]  /*ccf0*/  FADD.FTZ R230, R180, R200 ;  /* 0x000000c8b4e67221 */ /* 0x000fc60000010000 */
[----:B------:R-:W-:Y:S01]  /*cd00*/  STG.E.U16 desc[UR28][R24.64+-0x5e], R166 ;  /* 0xffffa2a618007986 */ /* 0x000fe2000c10151c */
[----:B------:R-:W-:-:S03]  /*cd10*/  IADD3.X R2, PT, PT, R11, -0x1, RZ, P0, !PT ;  /* 0xffffffff0b027810 */ /* 0x000fc600007fe4ff */
        /* <DEDUP_REMOVED lines=15> */
[----:B------:R4:W-:Y:S04]  /*ce10*/  STL [R1+0x30], R0 ;  /* 0x0000300001007387 */ /* 0x0009e80000100800 */
[----:B------:R-:W-:Y:S04]  /*ce20*/  STG.E.U16 desc[UR28][R24.64+-0x20], R212 ;  /* 0xffffe0d418007986 */ /* 0x000fe8000c10151c */
[----:B------:R-:W-:Y:S04]  /*ce30*/  STG.E.U16 desc[UR28][R24.64+-0x1e], R211 ;  /* 0xffffe2d318007986 */ /* 0x000fe8000c10151c */
[----:B------:R-:W-:Y:S01]  /*ce40*/  STL [R1+0x38], R230 ;  /* 0x000038e601007387 */ /* 0x000fe20000100800 */
[C---:B------:R-:W-:Y:S03]  /*ce50*/  HMMA.16816.F32 R56, R4.reuse, R26, R56 ;  /* 0x0000001a0438723c */ /* 0x040fe60000001838 */
[----:B------:R-:W-:Y:S04]  /*ce60*/  STG.E.U16 desc[UR28][R10.64+-0x10], R209 ;  /* 0xfffff0d10a007986 */ /* 0x000fe8000c10151c */
[----:B------:R-:W-:Y:S01]  /*ce70*/  STG.E.U16 desc[UR28][R10.64+-0xe], R208 ;  /* 0xfffff2d00a007986 */ /* 0x000fe2000c10151c */
[C---:B---3--:R-:W-:Y:S03]  /*ce80*/  HMMA.16816.F32 R60, R4.reuse, R20, R60 ;  /* 0x00000014043c723c */ /* 0x048fe6000000183c */
[----:B------:R3:W-:Y:S04]  /*ce90*/  STL [R1+0x2c], R2 ;  /* 0x00002c0201007387 */ /* 0x0007e80000100800 */
[----:B------:R3:W-:Y:S01]  /*cea0*/  STG.E.U16 desc[UR28][R24.64+-0x10], R182 ;  /* 0xfffff0b618007986 */ /* 0x0007e2000c10151c */
[C---:B------:R-:W-:Y:S03]  /*ceb0*/  HMMA.16816.F32 R64, R4.reuse, R22, R64 ;  /* 0x000000160440723c */ /* 0x040fe60000001840 */
[----:B------:R3:W-:Y:S04]  /*cec0*/  STG.E.U16 desc[UR28][R24.64+-0xe], R215 ;  /* 0xfffff2d718007986 */ /* 0x0007e8000c10151c */
[----:B------:R3:W-:Y:S01]  /*ced0*/  STL [R1+0x34], R219 ;  /* 0x000034db01007387 */ /* 0x0007e20000100800 */
[C---:B-1----:R-:W-:Y:S08]  /*cee0*/  HMMA.16816.F32 R92, R4.reuse, R12, R92 ;  /* 0x0000000c045c723c */ /* 0x042ff0000000185c */
[C---:B------:R-:W-:Y:S08]  /*cef0*/  HMMA.16816.F32 R96, R4.reuse, R14, R96 ;  /* 0x0000000e0460723c */ /* 0x040ff00000001860 */
[C---:B--2---:R-:W-:Y:S08]  /*cf00*/  HMMA.16816.F32 R124, R4.reuse, R16, R124 ;  /* 0x00000010047c723c */ /* 0x044ff0000000187c */
[----:B------:R-:W-:Y:S01]  /*cf10*/  HMMA.16816.F32 R128, R4, R18, R128 ;  /* 0x000000120480723c */ /* 0x000fe20000001880 */
[----:B----4-:R-:W-:-:S02]  /*cf20*/  IMAD.MOV.U32 R0, RZ, RZ, R28 ;  /* 0x000000ffff007224 */ /* 0x010fc400078e001c */
[----:B---3--:R-:W-:Y:S01]  /*cf30*/  IMAD.MOV.U32 R2, RZ, RZ, R29 ;  /* 0x000000ffff027224 */ /* 0x008fe200078e001d */
[----:B------:R-:W-:-:S01]  /*cf40*/  NOP ;  /* 0x0000000000007918 */ /* 0x000fc20000000000 */
[----:B------:R-:W-:-:S15]  /*cf50*/  BRA.U !UP1, `(.L_x_2144) ;  /* 0x0000005509107547 */ /* 0x000fde000b800000 */
[----:B------:R-:W-:-:S04]  /*cf60*/  DEPBAR.LE SB0, 0x0 ;  /* 0x000080000000791a */ /* 0x000fc80000000000 */
[----:B------:R-:W-:Y:S01]  /*cf70*/  UIADD3 UR23, UPT, UPT, UR24, -0x3, URZ ;  /* 0xfffffffd18177890 */ /* 0x000fe2000fffe0ff */
[----:B------:R-:W2:Y:S03]  /*cf80*/  LDL.64 R234, [R1+0x10] ;  /* 0x0000100001ea7983 */ /* 0x000ea60000100a00 */
[----:B------:R-:W-:Y:S02]  /*cf90*/  UIMAD.WIDE.U32 UR16, UR23, UR8, URZ ;  /* 0x00000008171072a5 */ /* 0x000fe4000f8e00ff */
[----:B------:R-:W-:Y:S02]  /*cfa0*/  UIMAD.WIDE.U32 UR14, UR23, UR8, URZ ;  /* 0x00000008170e72a5 */ /* 0x000fe4000f8e00ff */
[----:B------:R-:W-:Y:S02]  /*cfb0*/  USHF.L.U32 UR4, UR16, 0x6, URZ ;  /* 0x0000000610047899 */ /* 0x000fe400080006ff */
[----:B------:R-:W-:-:S02]  /*cfc0*/  UIMAD UR12, UR23, UR9, UR15 ;  /* 0x00000009170c72a4 */ /* 0x000fc4000f8e020f */
[----:B------:R-:W-:Y:S01]  /*cfd0*/  UIMAD UR7, UR23, UR9, UR17 ;  /* 0x00000009170772a4 */ /* 0x000fe2000f8e0211 */
[----:B------:R-:W-:Y:S01]  /*cfe0*/  IMAD.U32 R6, RZ, RZ, UR14 ;  /* 0x0000000eff067e24 */ /* 0x000fe2000f8e00ff */
[----:B------:R-:W-:Y:S01]  /*cff0*/  ULEA UR4, UP0, UR8, UR4, 0x5 ;  /* 0x0000000408047291 */ /* 0x000fe2000f8028ff */
[----:B------:R-:W-:Y:S01]  /*d000*/  IMAD.U32 R7, RZ, RZ, UR15 ;  /* 0x0000000fff077e24 */ /* 0x000fe2000f8e00ff */
[----:B------:R-:W-:Y:S01]  /*d010*/  USHF.L.U64.HI UR7, UR16, 0x6, UR7 ;  /* 0x0000000610077899 */ /* 0x000fe20008010207 */
[----:B------:R-:W-:Y:S01]  /*d020*/  IMAD.U32 R0, RZ, RZ, UR12 ;  /* 0x0000000cff007e24 */ /* 0x000fe2000f8e00ff */
[----:B------:R-:W-:Y:S01]  /*d030*/  BAR.SYNC.DEFER_BLOCKING 0x0 ;  /* 0x0000000000007b1d */ /* 0x000fe20000010000 */
[C---:B------:R-:W-:Y:S01]  /*d040*/  LEA R4, P0, R6.reuse, R249, 0x7 ;  /* 0x000000f906047211 */ /* 0x040fe200078038ff */
[----:B------:R-:W-:Y:S01]  /*d050*/  ULEA.HI.X UR7, UR8, UR7, UR9, 0x5, UP0 ;  /* 0x0000000708077291 */ /* 0x000fe200080f2c09 */
[----:B------:R-:W-:Y:S01]  /*d060*/  IMAD.U32 R2, RZ, RZ, UR4 ;  /* 0x00000004ff027e24 */ /* 0x000fe2000f8e00ff */
[----:B------:R-:W-:Y:S01]  /*d070*/  ULEA UR4, UR24, 0xfffffffb, 0x1 ;  /* 0xfffffffb18047891 */ /* 0x000fe2000f8e08ff */
[----:B------:R-:W-:Y:S01]  /*d080*/  LEA.HI.X R5, R6, R248, R0, 0x7, P0 ;  /* 0x000000f806057211 */ /* 0x000fe200000f3c00 */
[----:B------:R-:W-:-:S02]  /*d090*/  UISETP.GT.U32.AND UP0, UPT, UR23, UR21, UPT ;  /* 0x000000151700728c */ /* 0x000fc4000bf04070 */
[----:B------:R-:W-:Y:S01]  /*d0a0*/  MOV R0, UR7 ;  /* 0x0000000700007c02 */ /* 0x000fe20008000f00 */
[----:B------:R-:W-:Y:S01]  /*d0b0*/  UIADD3 UR7, UPT, UPT, UR34, -0x61c88647, URZ ;  /* 0x9e3779b922077890 */ /* 0x000fe2000fffe0ff */
        /* <DEDUP_REMOVED lines=11> */
[----:B------:R-:W-:Y:S02]  /*d170*/  @P4 STS.128 [R252+0x18000], RZ ;  /* 0x018000fffc004388 */ /* 0x000fe40000000c00 */
[C---:B------:R-:W-:Y:S01]  /*d180*/  IADD3 R200, PT, PT, R34.reuse, R31, RZ ;  /* 0x0000001f22c87210 */ /* 0x040fe20007ffe0ff */
        /* <DEDUP_REMOVED lines=38> */
[----:B------:R-:W4:Y:S04]  /*d3f0*/  LDSM.16.M88.4 R172, [R35+0x10800] ;  /* 0x0108000023ac783b */ /* 0x000f280000000200 */
[----:B------:R-:W5:Y:S04]  /*d400*/  LDSM.16.M88.4 R24, [R35+0x11000] ;  /* 0x011000002318783b */ /* 0x000f680000000200 */
[----:B------:R-:W3:Y:S04]  /*d410*/  LDSM.16.M88.4 R188, [R35+0x11800] ;  /* 0x0118000023bc783b */ /* 0x000ee80000000200 */
[----:B------:R-:W-:Y:S04]  /*d420*/  LDSM.16.M88.4 R168, [R32] ;  /* 0x0000000020a8783b */ /* 0x000fe80000000200 */
[----:B------:R-:W3:Y:S04]  /*d430*/  LDSM.16.M88.4 R184, [R30+0x10000] ;  /* 0x010000001eb8783b */ /* 0x000ee80000000200 */
[----:B------:R-:W3:Y:S04]  /*d440*/  LDSM.16.M88.4 R180, [R30+0x10800] ;  /* 0x010800001eb4783b */ /* 0x000ee80000000200 */
[----:B------:R-:W3:Y:S04]  /*d450*/  LDSM.16.M88.4 R208, [R30+0x11000] ;  /* 0x011000001ed0783b */ /* 0x000ee80000000200 */
[----:B------:R-:W3:Y:S04]  /*d460*/  LDSM.16.M88.4 R196, [R30+0x11800] ;  /* 0x011800001ec4783b */ /* 0x000ee80000000200 */
[----:B------:R-:W-:Y:S01]  /*d470*/  LDSM.16.M88.4 R192, [R31] ;  /* 0x000000001fc0783b */ /* 0x000fe20000000200 */
[C---:B-1----:R-:W-:Y:S03]  /*d480*/  HMMA.16816.F32 R12, R16.reuse, R4, RZ ;  /* 0x00000004100c723c */ /* 0x042fe600000018ff */
[----:B------:R-:W0:Y:S05]  /*d490*/  LDGDEPBAR ;  /* 0x00000000000079af */ /* 0x000e2a0000000000 */
[C---:B------:R-:W-:Y:S08]  /*d4a0*/  HMMA.16816.F32 R4, R16.reuse, R6, RZ ;  /* 0x000000061004723c */ /* 0x040ff000000018ff */
[C---:B----4-:R-:W-:Y:S08]  /*d4b0*/  HMMA.16816.F32 R176, R16.reuse, R172, RZ ;  /* 0x000000ac10b0723c */ /* 0x050ff000000018ff */
[C---:B-----5:R-:W-:Y:S08]  /*d4c0*/  HMMA.16816.F32 R164, R16.reuse, R24, RZ ;  /* 0x0000001810a4723c */ /* 0x060ff000000018ff */
[C---:B------:R-:W-:Y:S08]  /*d4d0*/  HMMA.16816.F32 R172, R16.reuse, R174, RZ ;  /* 0x000000ae10ac723c */ /* 0x040ff000000018ff */
[C---:B------:R-:W-:Y:S08]  /*d4e0*/  HMMA.16816.F32 R24, R16.reuse, R26, RZ ;  /* 0x0000001a1018723c */ /* 0x040ff000000018ff */
[C---:B---3--:R-:W-:Y:S08]  /*d4f0*/  HMMA.16816.F32 R20, R16.reuse, R188, RZ ;  /* 0x000000bc1014723c */ /* 0x048ff000000018ff */
        /* <DEDUP_REMOVED lines=10> */
[----:B------:R-:W-:Y:S07]  /*d5a0*/  LDSM.16.M88.4 R208, [R200] ;  /* 0x00000000c8d0783b */ /* 0x000fee0000000200 */
[C---:B------:R-:W-:Y:S08]  /*d5b0*/  HMMA.16816.F32 R20, R168.reuse, R196, R20 ;  /* 0x000000c4a814723c */ /* 0x040ff00000001814 */
[----:B------:R-:W-:Y:S01]  /*d5c0*/  HMMA.16816.F32 R16, R168, R198, R16 ;  /* 0x000000c6a810723c */ /* 0x000fe20000001810 */
[----:B------:R-:W5:Y:S04]  /*d5d0*/  LDSM.16.M88.4 R168, [R0+0x11800] ;  /* 0x0118000000a8783b */ /* 0x000f680000000200 */
[----:B------:R-:W2:Y:S03]  /*d5e0*/  LDSM.16.M88.4 R196, [R2+0x10000] ;  /* 0x0100000002c4783b */ /* 0x000ea60000000200 */
        /* <DEDUP_REMOVED lines=13> */
[C---:B--2---:R-:W-:Y:S08]  /*d6c0*/  HMMA.16816.F32 R12, R208.reuse, R196, R12 ;  /* 0x000000c4d00c723c */ /* 0x044ff0000000180c */
[C---:B------:R-:W-:Y:S01]  /*d6d0*/  HMMA.16816.F32 R4, R208.reuse, R198, R4 ;  /* 0x000000c6d004723c */ /* 0x040fe20000001804 */
[----:B------:R-:W-:Y:S07]  /*d6e0*/  LDSM.16.M88.4 R196, [R35+0x12800] ;  /* 0x0128000023c4783b */ /* 0x000fee0000000200 */
[C---:B-1----:R-:W-:Y:S08]  /*d6f0*/  HMMA.16816.F32 R176, R208.reuse, R188, R176 ;  /* 0x000000bcd0b0723c */ /* 0x042ff000000018b0 */
[C---:B------:R-:W-:Y:S01]  /*d700*/  HMMA.16816.F32 R172, R208.reuse, R190, R172 ;  /* 0x000000bed0ac723c */ /* 0x040fe200000018ac */
[----:B------:R-:W-:Y:S07]  /*d710*/  LDSM.16.M88.4 R188, [R35+0x13800] ;  /* 0x0138000023bc783b */ /* 0x000fee0000000200 */
[C---:B---3--:R-:W-:Y:S08]  /*d720*/  HMMA.16816.F32 R164, R208.reuse, R184, R164 ;  /* 0x000000b8d0a4723c */ /* 0x048ff000000018a4 */
[C---:B------:R-:W-:Y:S01]  /*d730*/  HMMA.16816.F32 R24, R208.reuse, R186, R24 ;  /* 0x000000bad018723c */ /* 0x040fe20000001818 */
[----:B------:R-:W1:Y:S07]  /*d740*/  LDSM.16.M88.4 R184, [R33+0x4000] ;  /* 0x0040000021b8783b */ /* 0x000e6e0000000200 */
[C---:B----4-:R-:W-:Y:S08]  /*d750*/  HMMA.16816.F32 R20, R208.reuse, R180, R20 ;  /* 0x000000b4d014723c */ /* 0x050ff00000001814 */
[----:B------:R-:W-:Y:S01]  /*d760*/  HMMA.16816.F32 R208, R208, R182, R16 ;  /* 0x000000b6d0d0723c */ /* 0x000fe20000001810 */
[----:B------:R-:W-:Y:S04]  /*d770*/  LDSM.16.M88.4 R180, [R32+0x4000] ;  /* 0x0040000020b4783b */ /* 0x000fe80000000200 */
        /* <DEDUP_REMOVED lines=17> */
[C---:B-1----:R-:W-:Y:S08]  /*d890*/  HMMA.16816.F32 R176, R180.reuse, R168, R176 ;  /* 0x000000a8b4b0723c */ /* 0x042ff000000018b0 */
[C---:B------:R-:W-:Y:S01]  /*d8a0*/  HMMA.16816.F32 R172, R180.reuse, R170, R172 ;  /* 0x000000aab4ac723c */ /* 0x040fe200000018ac */
[----:B------:R-:W1:Y:S07]  /*d8b0*/  LDSM.16.M88.4 R168, [R0+0x13000] ;  /* 0x0130000000a8783b */ /* 0x000e6e0000000200 */
[C---:B---3--:R-:W-:Y:S08]  /*d8c0*/  HMMA.16816.F32 R20, R180.reuse, R196, R20 ;  /* 0x000000c4b414723c */ /* 0x048ff00000001814 */
[C---:B----4-:R-:W-:Y:S08]  /*d8d0*/  HMMA.16816.F32 R164, R180.reuse, R184, R164 ;  /* 0x000000b8b4a4723c */ /* 0x050ff000000018a4 */
[C---:B------:R-:W-:Y:S01]  /*d8e0*/  HMMA.16816.F32 R24, R180.reuse, R186, R24 ;  /* 0x000000bab418723c */ /* 0x040fe20000001818 */
[----:B------:R-:W-:Y:S07]  /*d8f0*/  LDSM.16.M88.4 R184, [R2+0x12000] ;  /* 0x0120000002b8783b */ /* 0x000fee0000000200 */
[----:B------:R-:W-:Y:S01]  /*d900*/  HMMA.16816.F32 R208, R180, R198, R208 ;  /* 0x000000c6b4d0723c */ /* 0x000fe200000018d0 */
[----:B------:R-:W3:Y:S04]  /*d910*/  LDSM.16.M88.4 R196, [R0+0x13800] ;  /* 0x0138000000c4783b */ /* 0x000ee80000000200 */
[----:B------:R-:W-:Y:S03]  /*d920*/  LDSM.16.M88.4 R180, [R2+0x12800] ;  /* 0x0128000002b4783b */ /* 0x000fe60000000200 */
[C---:B-----5:R-:W-:Y:S08]  /*d930*/  HMMA.16816.F32 R12, R192.reuse, R188, R12 ;  /* 0x000000bcc00c723c */ /* 0x060ff0000000180c */
        /* <DEDUP_REMOVED lines=18> */
[C---:B--2---:R-:W-:Y:S08]  /*da60*/  HMMA.16816.F32 R164, R188.reuse, R16, R164 ;  /* 0x00000010bca4723c */ /* 0x044ff000000018a4 */
[C---:B------:R-:W-:Y:S01]  /*da70*/  HMMA.16816.F32 R24, R188.reuse, R18, R24 ;  /* 0x00000012bc18723c */ /* 0x040fe20000001818 */
[----:B------:R-:W2:Y:S07]  /*da80*/  LDSM.16.M88.4 R16, [R35+0x15800] ;  /* 0x015800002310783b */ /* 0x000eae0000000200 */
[C---:B-1----:R-:W-:Y:S08]  /*da90*/  HMMA.16816.F32 R20, R188.reuse, R168, R20 ;  /* 0x000000a8bc14723c */ /* 0x042ff00000001814 */
        /* <DEDUP_REMOVED lines=17> */
[C---:B------:R-:W-:Y:S08]  /*dbb0*/  HMMA.16816.F32 R12, R180.reuse, R168, R12 ;  /* 0x000000a8b40c723c */ /* 0x040ff0000000180c */
[C---:B------:R-:W-:Y:S01]  /*dbc0*/  HMMA.16816.F32 R4, R180.reuse, R170, R4 ;  /* 0x000000aab404723c */ /* 0x040fe20000001804 */
[----:B------:R-:W-:Y:S07]  /*dbd0*/  LDSM.16.M88.4 R168, [R0+0x14000] ;  /* 0x0140000000a8783b */ /* 0x000fee0000000200 */
[C---:B------:R-:W-:Y:S01]  /*dbe0*/  HMMA.16816.F32 R172, R180.reuse, R190, R172 ;  /* 0x000000beb4ac723c */ /* 0x040fe200000018ac */
[----:B------:R-:W-:Y:S07]  /*dbf0*/  LDSM.16.M88.4 R188, [R0+0x15800] ;  /* 0x0158000000bc783b */ /* 0x000fee0000000200 */
[C---:B------:R-:W-:Y:S08]  /*dc00*/  HMMA.16816.F32 R164, R180.reuse, R184, R164 ;  /* 0x000000b8b4a4723c */ /* 0x040ff000000018a4 */
[C---:B------:R-:W-:Y:S01]  /*dc10*/  HMMA.16816.F32 R24, R180.reuse, R186, R24 ;  /* 0x000000bab418723c */ /* 0x040fe20000001818 */
[----:B------:R-:W1:Y:S07]  /*dc20*/  LDSM.16.M88.4 R184, [R31+0x8000] ;  /* 0x008000001fb8783b */ /* 0x000e6e0000000200 */
[C---:B--2---:R-:W-:Y:S08]  /*dc30*/  HMMA.16816.F32 R20, R180.reuse, R16, R20 ;  /* 0x00000010b414723c */ /* 0x044ff00000001814 */
        /* <DEDUP_REMOVED lines=11> */
[----:B------:R-:W3:Y:S07]  /*dcf0*/  LDSM.16.M88.4 R192, [R35+0x16000] ;  /* 0x0160000023c0783b */ /* 0x000eee0000000200 */
        /* <DEDUP_REMOVED lines=8> */
[----:B------:R-:W-:Y:S01]  /*dd80*/  HMMA.16816.F32 R24, R180, R170, R24 ;  /* 0x000000aab418723c */ /* 0x000fe20000001818 */
[----:B------:R-:W1:Y:S07]  /*dd90*/  LDSM.16.M88.4 R168, [R35+0x17000] ;  /* 0x0170000023a8783b */ /* 0x000e6e0000000200 */
[----:B---3--:R-:W-:Y:S08]  /*dda0*/  HMMA.16816.F32 R12, R196, R192, R12 ;  /* 0x000000c0c40c723c */ /* 0x008ff0000000180c */
[C---:B----4-:R-:W-:Y:S08]  /*ddb0*/  HMMA.16816.F32 R176, R180.reuse, R184, R176 ;  /* 0x000000b8b4b0723c */ /* 0x050ff000000018b0 */
[C---:B------:R-:W-:Y:S01]  /*ddc0*/  HMMA.16816.F32 R172, R180.reuse, R186, R172 ;  /* 0x000000bab4ac723c */ /* 0x040fe200000018ac */
[----:B------:R-:W-:Y:S07]  /*ddd0*/  LDSM.16.M88.4 R184, [R32+0xc000] ;  /* 0x00c0000020b8783b */ /* 0x000fee0000000200 */
[C---:B-----5:R-:W-:Y:S08]  /*dde0*/  HMMA.16816.F32 R20, R180.reuse, R188, R20 ;  /* 0x000000bcb414723c */ /* 0x060ff00000001814 */
[----:B------:R-:W-:Y:S01]  /*ddf0*/  HMMA.16816.F32 R208, R180, R190, R208 ;  /* 0x000000beb4d0723c */ /* 0x000fe200000018d0 */
[----:B------:R-:W3:Y:S04]  /*de00*/  LDSM.16.M88.4 R180, [R35+0x17800] ;  /* 0x0178000023b4783b */ /* 0x000ee80000000200 */
[----:B------:R-:W4:Y:S03]  /*de10*/  LDSM.16.M88.4 R32, [R30+0x16000] ;  /* 0x016000001e20783b */ /* 0x000f260000000200 */
[C---:B--2---:R-:W-:Y:S01]  /*de20*/  HMMA.16816.F32 R176, R196.reuse, R16, R176 ;  /* 0x00000010c4b0723c */ /* 0x044fe200000018b0 */
[----:B------:R-:W-:Y:S07]  /*de30*/  LDSM.16.M88.4 R188, [R31+0xc000] ;  /* 0x00c000001fbc783b */ /* 0x000fee0000000200 */
[C---:B------:R-:W-:Y:S01]  /*de40*/  HMMA.16816.F32 R172, R196.reuse, R18, R172 ;  /* 0x00000012c4ac723c */ /* 0x040fe200000018ac */
[----:B------:R-:W2:Y:S07]  /*de50*/  LDSM.16.M88.4 R16, [R30+0x16800] ;  /* 0x016800001e10783b */ /* 0x000eae0000000200 */
        /* <DEDUP_REMOVED lines=16> */
[----:B------:R-:W-:Y:S07]  /*df60*/  LDSM.16.M88.4 R168, [R200+0xc000] ;  /* 0x00c00000c8a8783b */ /* 0x000fee0000000200 */
[C---:B------:R-:W-:Y:S08]  /*df70*/  HMMA.16816.F32 R20, R184.reuse, R192, R20 ;  /* 0x000000c0b814723c */ /* 0x040ff00000001814 */
[----:B------:R-:W-:Y:S01]  /*df80*/  HMMA.16816.F32 R208, R184, R194, R208 ;  /* 0x000000c2b8d0723c */ /* 0x000fe200000018d0 */
[----:B------:R1:W5:Y:S04]  /*df90*/  LDSM.16.M88.4 R184, [R0+0x17800] ;  /* 0x0178000000b8783b */ /* 0x0003680000000200 */
[----:B------:R-:W-:Y:S03]  /*dfa0*/  LDSM.16.M88.4 R192, [R2+0x16800] ;  /* 0x0168000002c0783b */ /* 0x000fe60000000200 */
[C---:B---3--:R-:W-:Y:S08]  /*dfb0*/  HMMA.16816.F32 R12, R188.reuse, R180, R12 ;  /* 0x000000b4bc0c723c */ /* 0x048ff0000000180c */
[C---:B------:R-:W-:Y:S01]  /*dfc0*/  HMMA.16816.F32 R4, R188.reuse, R182, R4 ;  /* 0x000000b6bc04723c */ /* 0x040fe20000001804 */
[----:B------:R-:W3:Y:S07]  /*dfd0*/  LDSM.16.M88.4 R180, [R2+0x16000] ;  /* 0x0160000002b4783b */ /* 0x000eee0000000200 */
[----:B----4-:R-:W-:Y:S01]  /*dfe0*/  HMMA.16816.F32 R176, R188, R32, R176 ;  /* 0x00000020bcb0723c */ /* 0x010fe200000018b0 */
[----:B-1----:R-:W-:-:S05]  /*dff0*/  IMAD.U32 R0, RZ, RZ, UR35 ;  /* 0x00000023ff007e24 */ /* 0x002fca000f8e00ff */
[----:B------:R-:W-:Y:S01]  /*e000*/  LOP3.LUT R0, R0, UR4, R235, 0x96, !PT ;  /* 0x0000000400007c12 */ /* 0x000fe2000f8e96eb */
[----:B------:R-:W-:Y:S01]  /*e010*/  UIADD3 UR4, UPT, UPT, UR34, 0x3c6ef372, URZ ;  /* 0x3c6ef37222047890 */ /* 0x000fe2000fffe0ff */
[C---:B------:R-:W-:Y:S01]  /*e020*/  HMMA.16816.F32 R172, R188.reuse, R34, R172 ;  /* 0x00000022bcac723c */ /* 0x040fe200000018ac */
[----:B------:R-:W1:Y:S07]  /*e030*/  LDSM.16.M88.4 R32, [R2+0x17000] ;  /* 0x017000000220783b */ /* 0x000e6e0000000200 */
[----:B--2---:R-:W-:Y:S01]  /*e040*/  HMMA.16816.F32 R196, R188, R16, R164 ;  /* 0x00000010bcc4723c */ /* 0x004fe200000018a4 */
[----:B------:R2:W4:Y:S01]  /*e050*/  LDSM.16.M88.4 R164, [R2+0x17800] ;  /* 0x0178000002a4783b */ /* 0x0005220000000200 */
[----:B------:R-:W-:-:S04]  /*e060*/  DEPBAR.LE SB0, 0x0 ;  /* 0x000080000000791a */ /* 0x000fc80000000000 */
[----:B------:R-:W-:Y:S02]  /*e070*/  IMAD.WIDE.U32 R16, R0, -0x326172a9, RZ ;  /* 0xcd9e8d5700107825 */ /* 0x000fe400078e00ff */
[C---:B------:R-:W-:Y:S01]  /*e080*/  HMMA.16816.F32 R24, R188.reuse, R18, R24 ;  /* 0x00000012bc18723c */ /* 0x040fe20000001818 */
[----:B------:R-:W-:Y:S02]  /*e090*/  MOV R19, UR24 ;  /* 0x0000001800137c02 */ /* 0x000fe40008000f00 */
[----:B------:R-:W-:Y:S02]  /*e0a0*/  LOP3.LUT R17, R238, UR7, R17, 0x96, !PT ;  /* 0x00000007ee117c12 */ /* 0x000fe4000f8e9611 */
[----:B------:R-:W-:Y:S02]  /*e0b0*/  LOP3.LUT R16, R16, UR4, R241, 0x96, !PT ;  /* 0x0000000410107c12 */ /* 0x000fe4000f8e96f1 */
[----:B------:R-:W-:Y:S01]  /*e0c0*/  IADD3 R18, PT, PT, R247, 0x8, RZ ;  /* 0x00000008f7127810 */ /* 0x000fe20007ffe0ff */
[----:B-----5:R-:W-:Y:S01]  /*e0d0*/  HMMA.16816.F32 R20, R188, R184, R20 ;  /* 0x000000b8bc14723c */ /* 0x020fe20000001814 */
[----:B------:R-:W-:-:S05]  /*e0e0*/  IMAD.SHL.U32 R184, R203, 0x2, RZ ;  /* 0x00000002cbb87824 */ /* 0x000fca00078e00ff */
[----:B------:R-:W-:Y:S02]  /*e0f0*/  LOP3.LUT R185, R184, 0x6, RZ, 0xc0, !PT ;  /* 0x00000006b8b97812 */ /* 0x000fe400078ec0ff */
[----:B------:R-:W-:Y:S03]  /*e100*/  HMMA.16816.F32 R208, R188, R186, R208 ;  /* 0x000000babcd0723c */ /* 0x000fe600000018d0 */
[----:B------:R-:W-:-:S04]  /*e110*/  IMAD R19, R19, 0x40, R185 ;  /* 0x0000004013137824 */ /* 0x000fc800078e02b9 */
[C---:B------:R-:W-:Y:S01]  /*e120*/  VIADD R0, R19.reuse, 0xffffff40 ;  /* 0xffffff4013007836 */ /* 0x040fe20000000000 */
[----:B---3--:R-:W-:Y:S01]  /*e130*/  HMMA.16816.F32 R12, R168, R180, R12 ;  /* 0x000000b4a80c723c */ /* 0x008fe2000000180c */
[----:B--2---:R-:W-:-:S03]  /*e140*/  VIADD R2, R19, 0xffffff41 ;  /* 0xffffff4113027836 */ /* 0x004fc60000000000 */
[----:B------:R-:W-:Y:S02]  /*e150*/  ISETP.GT.AND P5, PT, R247, R0, PT ;  /* 0x00000000f700720c */ /* 0x000fe40003fa4270 */
[----:B------:R-:W-:Y:S02]  /*e160*/  ISETP.GE.AND P6, PT, R0, R246, PT ;  /* 0x000000f60000720c */ /* 0x000fe40003fc6270 */
[C---:B------:R-:W-:Y:S08]  /*e170*/  HMMA.16816.F32 R4, R168.reuse, R182, R4 ;  /* 0x000000b6a804723c */ /* 0x040ff00000001804 */
[C---:B------:R-:W-:Y:S08]  /*e180*/  HMMA.16816.F32 R176, R168.reuse, R192, R176 ;  /* 0x000000c0a8b0723c */ /* 0x040ff000000018b0 */
[C---:B------:R-:W-:Y:S08]  /*e190*/  HMMA.16816.F32 R172, R168.reuse, R194, R172 ;  /* 0x000000c2a8ac723c */ /* 0x040ff000000018ac */
[C---:B-1----:R-:W-:Y:S08]  /*e1a0*/  HMMA.16816.F32 R196, R168.reuse, R32, R196 ;  /* 0x00000020a8c4723c */ /* 0x042ff000000018c4 */
[C---:B------:R-:W-:Y:S08]  /*e1b0*/  HMMA.16816.F32 R24, R168.reuse, R34, R24 ;  /* 0x00000022a818723c */ /* 0x040ff00000001818 */
[C---:B----4-:R-:W-:Y:S08]  /*e1c0*/  HMMA.16816.F32 R20, R168.reuse, R164, R20 ;  /* 0x000000a4a814723c */ /* 0x050ff00000001814 */
[----:B------:R-:W-:Y:S01]  /*e1d0*/  HMMA.16816.F32 R208, R168, R166, R208 ;  /* 0x000000a6a8d0723c */ /* 0x000fe200000018d0 */
[----:B------:R-:W-:Y:S06]  /*e1e0*/  BAR.SYNC.DEFER_BLOCKING 0x0 ;  /* 0x0000000000007b1d */ /* 0x000fec0000010000 */
[----:B------:R-:W-:-:S13]  /*e1f0*/  BRA.U !UP0, `(.L_x_2146) ;  /* 0x0000000108e47547 */ /* 0x000fda000b800000 */
        /* <DEDUP_REMOVED lines=57> */
.L_x_2146:
[----:B------:R-:W-:Y:S01]  /*e590*/  ISETP.GT.AND P1, PT, R18, R0, PT ;  /* 0x000000001200720c */ /* 0x000fe20003f24270 */
[C---:B------:R-:W-:Y:S01]  /*e5a0*/  VIADD R167, R19.reuse, 0xffffff48 ;  /* 0xffffff4813a77836 */ /* 0x040fe20000000000 */
[----:B------:R-:W-:Y:S01]  /*e5b0*/  ISETP.GE.AND P2, PT, R0, R245, PT ;  /* 0x000000f50000720c */ /* 0x000fe20003f46270 */
[----:B------:R-:W-:Y:S01]  /*e5c0*/  VIADD R169, R19, 0xffffff58 ;  /* 0xffffff5813a97836 */ /* 0x000fe20000000000 */
[----:B------:R-:W-:Y:S01]  /*e5d0*/  FSEL R195, R14, -INF , !P1 ;  /* 0xff8000000ec37808 */ /* 0x000fe20004800000 */
[----:B------:R-:W-:Y:S01]  /*e5e0*/  ULEA UR8, UR24, 0xfffffffa, 0x1 ;  /* 0xfffffffa18087891 */ /* 0x000fe2000f8e08ff */
[----:B------:R-:W-:Y:S01]  /*e5f0*/  ISETP.GT.AND P3, PT, R247, R2, PT ;  /* 0x00000002f700720c */ /* 0x000fe20003f64270 */
[----:B------:R-:W-:Y:S01]  /*e600*/  IMAD.WIDE.U32 R228, R17, -0x2daee0ad, RZ ;  /* 0xd2511f5311e47825 */ /* 0x000fe200078e00ff */
[----:B------:R-:W-:Y:S01]  /*e610*/  FSEL R0, R12, -INF , !P5 ;  /* 0xff8000000c007808 */ /* 0x000fe20006800000 */
[----:B------:R-:W-:Y:S01]  /*e620*/  UISETP.GT.U32.AND UP0, UPT, UR23, UR21, UPT ;  /* 0x000000151700728c */ /* 0x000fe2000bf04070 */
[----:B------:R-:W-:-:S02]  /*e630*/  ISETP.GE.AND P4, PT, R2, R246, PT ;  /* 0x000000f60200720c */ /* 0x000fc40003f86270 */
[----:B------:R-:W-:Y:S02]  /*e640*/  ISETP.GE.AND P0, PT, R2, R245, PT ;  /* 0x000000f50200720c */ /* 0x000fe40003f06270 */
[C---:B------:R-:W-:Y:S01]  /*e650*/  ISETP.GT.AND P5, PT, R18.reuse, R2, PT ;  /* 0x000000021200720c */ /* 0x040fe20003fa4270 */
[----:B------:R-:W-:Y:S01]  /*e660*/  VIADD R2, R19, 0xffffff49 ;  /* 0xffffff4913027836 */ /* 0x000fe20000000000 */
[----:B------:R-:W-:Y:S02]  /*e670*/  FSEL R195, R195, -INF , !P2 ;  /* 0xff800000c3c37808 */ /* 0x000fe40005000000 */
[-C--:B------:R-:W-:Y:S02]  /*e680*/  ISETP.GT.AND P1, PT, R247, R167.reuse, PT ;  /* 0x000000a7f700720c */ /* 0x080fe40003f24270 */
[----:B------:R-:W-:Y:S01]  /*e690*/  FSEL R204, R13, -INF , !P3 ;  /* 0xff8000000dcc7808 */ /* 0x000fe20005800000 */
[----:B------:R-:W-:Y:S01]  /*e6a0*/  @UP0 UIADD3 UR24, UPT, UPT, UR24, -0x4, URZ ;  /* 0xfffffffc18180890 */ /* 0x000fe2000fffe0ff */
[----:B------:R-:W-:-:S02]  /*e6b0*/  ISETP.GT.AND P2, PT, R18, R167, PT ;  /* 0x000000a71200720c */ /* 0x000fc40003f44270 */
[----:B------:R-:W-:Y:S02]  /*e6c0*/  FSEL R0, R0, -INF , !P6 ;  /* 0xff80000000007808 */ /* 0x000fe40007000000 */
        /* <DEDUP_REMOVED lines=8> */
[----:B------:R-:W-:Y:S02]  /*e750*/  ISETP.GT.AND P1, PT, R18, R2, PT ;  /* 0x000000021200720c */ /* 0x000fe40003f24270 */
[----:B------:R-:W-:Y:S02]  /*e760*/  FSEL R180, R180, -INF , !P0 ;  /* 0xff800000b4b47808 */ /* 0x000fe40004000000 */
[C---:B------:R-:W-:Y:S02]  /*e770*/  ISETP.GE.AND P5, PT, R2.reuse, R246, PT ;  /* 0x000000f60200720c */ /* 0x040fe40003fa6270 */
[----:B------:R-:W-:Y:S01]  /*e780*/  ISETP.GE.AND P0, PT, R2, R245, PT ;  /* 0x000000f50200720c */ /* 0x000fe20003f06270 */
[----:B------:R-:W-:Y:S01]  /*e790*/  VIADD R2, R19, 0xffffff51 ;  /* 0xffffff5113027836 */ /* 0x000fe20000000000 */
[----:B------:R-:W-:-:S02]  /*e7a0*/  FSEL R170, R170, -INF , !P3 ;  /* 0xff800000aaaa7808 */ /* 0x000fc40005800000 */
[-C--:B------:R-:W-:Y:S02]  /*e7b0*/  ISETP.GT.AND P2, PT, R247, R167.reuse, PT ;  /* 0x000000a7f700720c */ /* 0x080fe40003f44270 */
        /* <DEDUP_REMOVED lines=15> */
[----:B------:R-:W-:Y:S02]  /*e8b0*/  ISETP.GT.AND P3, PT, R247, R169, PT ;  /* 0x000000a9f700720c */ /* 0x000fe40003f64270 */
[----:B------:R-:W-:Y:S02]  /*e8c0*/  FSEL R177, R177, -INF , !P1 ;  /* 0xff800000b1b17808 */ /* 0x000fe40004800000 */
[----:B------:R-:W-:-:S02]  /*e8d0*/  FSEL R179, R179, -INF , !P2 ;  /* 0xff800000b3b37808 */ /* 0x000fc40005000000 */
[----:B------:R-:W-:Y:S01]  /*e8e0*/  FSEL R192, R172, -INF , !P3 ;  /* 0xff800000acc07808 */ /* 0x000fe20005800000 */
[----:B------:R-:W-:Y:S01]  /*e8f0*/  VIADD R172, R19, 0xffffff60 ;  /* 0xffffff6013ac7836 */ /* 0x000fe20000000000 */
[----:B------:R-:W-:Y:S02]  /*e900*/  ISETP.GT.AND P1, PT, R18, R169, PT ;  /* 0x000000a91200720c */ /* 0x000fe40003f24270 */
[----:B------:R-:W-:Y:S02]  /*e910*/  FSEL R168, R168, -INF , !P6 ;  /* 0xff800000a8a87808 */ /* 0x000fe40007000000 */
[----:B------:R-:W-:Y:S02]  /*e920*/  FSEL R167, R167, -INF , !P4 ;  /* 0xff800000a7a77808 */ /* 0x000fe40006000000 */
[-C--:B------:R-:W-:Y:S02]  /*e930*/  ISETP.GT.AND P2, PT, R247, R2.reuse, PT ;  /* 0x00000002f700720c */ /* 0x080fe40003f44270 */
[----:B------:R-:W-:-:S02]  /*e940*/  ISETP.GT.AND P3, PT, R18, R2, PT ;  /* 0x000000021200720c */ /* 0x000fc40003f64270 */
[CC--:B------:R-:W-:Y:S02]  /*e950*/  ISETP.GE.AND P6, PT, R169.reuse, R246.reuse, PT ;  /* 0x000000f6a900720c */ /* 0x0c0fe40003fc6270 */
[-C--:B------:R-:W-:Y:S02]  /*e960*/  ISETP.GE.AND P4, PT, R169, R245.reuse, PT ;  /* 0x000000f5a900720c */ /* 0x080fe40003f86270 */
[----:B------:R-:W-:Y:S02]  /*e970*/  FSEL R169, R177, -INF , !P5 ;  /* 0xff800000b1a97808 */ /* 0x000fe40006800000 */
[----:B------:R-:W-:Y:S02]  /*e980*/  FSEL R193, R179, -INF , !P0 ;  /* 0xff800000b3c17808 */ /* 0x000fe40004000000 */
[C---:B------:R-:W-:Y:S02]  /*e990*/  ISETP.GE.AND P5, PT, R2.reuse, R246, PT ;  /* 0x000000f60200720c */ /* 0x040fe40003fa6270 */
[----:B------:R-:W-:Y:S01]  /*e9a0*/  ISETP.GE.AND P0, PT, R2, R245, PT ;  /* 0x000000f50200720c */ /* 0x000fe20003f06270 */
[----:B------:R-:W-:Y:S01]  /*e9b0*/  VIADD R2, R19, 0xffffff61 ;  /* 0xffffff6113027836 */ /* 0x000fe20000000000 */
[----:B------:R-:W-:-:S02]  /*e9c0*/  FSEL R174, R174, -INF , !P1 ;  /* 0xff800000aeae7808 */ /* 0x000fc40004800000 */
[----:B------:R-:W-:Y:S02]  /*e9d0*/  ISETP.GT.AND P1, PT, R247, R172, PT ;  /* 0x000000acf700720c */ /* 0x000fe40003f24270 */
[----:B------:R-:W-:Y:S02]  /*e9e0*/  FSEL R173, R173, -INF , !P2 ;  /* 0xff800000adad7808 */ /* 0x000fe40005000000 */
[----:B------:R-:W-:Y:S02]  /*e9f0*/  FSEL R175, R175, -INF , !P3 ;  /* 0xff800000afaf7808 */ /* 0x000fe40005800000 */
[----:B------:R-:W-:Y:S02]  /*ea00*/  FSEL R192, R192, -INF , !P6 ;  /* 0xff800000c0c07808 */ /* 0x000fe40007000000 */
[----:B------:R-:W-:Y:S01]  /*ea10*/  FSEL R189, R174, -INF , !P4 ;  /* 0xff800000aebd7808 */ /* 0x000fe20006000000 */
[----:B------:R-:W-:Y:S01]  /*ea20*/  VIADD R174, R19, 0xffffff78 ;  /* 0xffffff7813ae7836 */ /* 0x000fe20000000000 */
[----:B------:R-:W-:Y:S01]  /*ea30*/  FSEL R191, R173, -INF , !P5 ;  /* 0xff800000adbf7808 */ /* 0x000fe20006800000 */
[----:B------:R-:W-:Y:S01]  /*ea40*/  VIADD R173, R19, 0xffffff79 ;  /* 0xffffff7913ad7836 */ /* 0x000fe20000000000 */
[----:B------:R-:W-:-:S02]  /*ea50*/  FSEL R182, R175, -INF , !P0 ;  /* 0xff800000afb67808 */ /* 0x000fc40004000000 */
[----:B------:R-:W-:Y:S02]  /*ea60*/  FSEL R178, R196, -INF , !P1 ;  /* 0xff800000c4b27808 */ /* 0x000fe40004800000 */
[C---:B------:R-:W-:Y:S02]  /*ea70*/  ISETP.GE.AND P6, PT, R172.reuse, R246, PT ;  /* 0x000000f6ac00720c */ /* 0x040fe40003fc6270 */
[----:B------:R-:W-:Y:S02]  /*ea80*/  ISETP.GE.AND P4, PT, R172, R245, PT ;  /* 0x000000f5ac00720c */ /* 0x000fe40003f86270 */
[----:B------:R-:W-:Y:S01]  /*ea90*/  ISETP.GT.AND P2, PT, R18, R172, PT ;  /* 0x000000ac1200720c */ /* 0x000fe20003f44270 */
[----:B------:R-:W-:Y:S01]  /*eaa0*/  VIADD R172, R19, 0xffffff68 ;  /* 0xffffff6813ac7836 */ /* 0x000fe20000000000 */
[----:B------:R-:W-:Y:S02]  /*eab0*/  ISETP.GT.AND P3, PT, R247, R2, PT ;  /* 0x00000002f700720c */ /* 0x000fe40003f64270 */
[----:B------:R-:W-:-:S02]  /*eac0*/  ISETP.GE.AND P5, PT, R2, R246, PT ;  /* 0x000000f60200720c */ /* 0x000fc40003fa6270 */
[----:B------:R-:W-:Y:S02]  /*ead0*/  ISETP.GE.AND P0, PT, R2, R245, PT ;  /* 0x000000f50200720c */ /* 0x000fe40003f06270 */
[----:B------:R-:W-:Y:S01]  /*eae0*/  ISETP.GT.AND P1, PT, R18, R2, PT ;  /* 0x000000021200720c */ /* 0x000fe20003f24270 */
[----:B------:R-:W-:Y:S01]  /*eaf0*/  VIADD R2, R19, 0xffffff69 ;  /* 0xffffff6913027836 */ /* 0x000fe20000000000 */
[----:B------:R-:W-:Y:S02]  /*eb00*/  FSEL R177, R198, -INF , !P2 ;  /* 0xff800000c6b17808 */ /* 0x000fe40005000000 */
[----:B------:R-:W-:Y:S02]  /*eb10*/  FSEL R187, R197, -INF , !P3 ;  /* 0xff800000c5bb7808 */ /* 0x000fe40005800000 */
[----:B------:R-:W-:Y:S02]  /*eb20*/  FSEL R181, R199, -INF , !P1 ;  /* 0xff800000c7b57808 */ /* 0x000fe40004800000 */
[----:B------:R-:W-:-:S02]  /*eb30*/  ISETP.GT.AND P2, PT, R247, R172, PT ;  /* 0x000000acf700720c */ /* 0x000fc40003f44270 */
[----:B------:R-:W-:Y:S02]  /*eb40*/  ISETP.GT.AND P3, PT, R18, R172, PT ;  /* 0x000000ac1200720c */ /* 0x000fe40003f64270 */
        /* <DEDUP_REMOVED lines=14> */
[----:B------:R-:W-:Y:S02]  /*ec30*/  FMNMX3.FTZ R175, R29, R0, R204, !PT ;  /* 0x000000001daf7276 */ /* 0x000fe400078100cc */
[C---:B------:R-:W-:Y:S02]  /*ec40*/  ISETP.GT.AND P2, PT, R247.reuse, R172, PT ;  /* 0x000000acf700720c */ /* 0x040fe40003f44270 */
[----:B------:R-:W-:Y:S02]  /*ec50*/  FSEL R186, R186, -INF , !P6 ;  /* 0xff800000baba7808 */ /* 0x000fe40007000000 */
[----:B------:R-:W-:Y:S02]  /*ec60*/  ISETP.GT.AND P6, PT, R247, R2, PT ;  /* 0x00000002f700720c */ /* 0x000fe40003fc4270 */
[----:B------:R-:W-:Y:S02]  /*ec70*/  FMNMX3.FTZ R175, R175, R194, R171, !PT ;  /* 0x000000c2afaf7276 */ /* 0x000fe400078100ab */
[----:B------:R-:W-:-:S02]  /*ec80*/  FSEL R227, R20, -INF , !P2 ;  /* 0xff80000014e37808 */ /* 0x000fc40005000000 */
[----:B------:R-:W-:Y:S02]  /*ec90*/  ISETP.GE.AND P2, PT, R2, R246, PT ;  /* 0x000000f60200720c */ /* 0x000fe40003f46270 */
[----:B------:R-:W-:Y:S02]  /*eca0*/  FSEL R226, R21, -INF , !P6 ;  /* 0xff80000015e27808 */ /* 0x000fe40007000000 */
[----:B------:R-:W-:Y:S02]  /*ecb0*/  FMNMX3.FTZ R175, R175, R168, R169, !PT ;  /* 0x000000a8afaf7276 */ /* 0x000fe400078100a9 */
[----:B------:R-:W-:Y:S02]  /*ecc0*/  FSEL R187, R187, -INF , !P5 ;  /* 0xff800000bbbb7808 */ /* 0x000fe40006800000 */
[----:B------:R-:W-:Y:S02]  /*ecd0*/  ISETP.GE.AND P5, PT, R172, R246, PT ;  /* 0x000000f6ac00720c */ /* 0x000fe40003fa6270 */
[----:B------:R-:W-:-:S02]  /*ece0*/  FSEL R226, R226, -INF , !P2 ;  /* 0xff800000e2e27808 */ /* 0x000fc40005000000 */
[----:B------:R-:W-:Y:S02]  /*ecf0*/  ISETP.GT.AND P2, PT, R247, R173, PT ;  /* 0x000000adf700720c */ /* 0x000fe40003f44270 */
[----:B------:R-:W-:Y:S02]  /*ed00*/  FMNMX3.FTZ R175, R175, R192, R191, !PT ;  /* 0x000000c0afaf7276 */ /* 0x000fe400078100bf */
[----:B------:R-:W-:Y:S02]  /*ed10*/  FSEL R227, R227, -INF , !P5 ;  /* 0xff800000e3e37808 */ /* 0x000fe40006800000 */
[----:B------:R-:W-:Y:S02]  /*ed20*/  ISETP.GT.AND P5, PT, R247, R174, PT ;  /* 0x000000aef700720c */ /* 0x000fe40003fa4270 */
[----:B------:R-:W-:Y:S02]  /*ed30*/  FSEL R183, R209, -INF , !P2 ;  /* 0xff800000d1b77808 */ /* 0x000fe40005000000 */
[----:B------:R-:W-:-:S02]  /*ed40*/  FSEL R200, R200, -INF , !P3 ;  /* 0xff800000c8c87808 */ /* 0x000fc40005800000 */
[----:B------:R-:W-:Y:S02]  /*ed50*/  FMNMX3.FTZ R175, R175, R178, R187, !PT ;  /* 0x000000b2afaf7276 */ /* 0x000fe400078100bb */
[----:B------:R-:W-:Y:S02]  /*ed60*/  ISETP.GT.AND P2, PT, R18, R172, PT ;  /* 0x000000ac1200720c */ /* 0x000fe40003f44270 */
[----:B------:R-:W-:Y:S02]  /*ed70*/  FMNMX3.FTZ R176, R28, R195, R180, !PT ;  /* 0x000000c31cb07276 */ /* 0x000fe400078100b4 */
[----:B------:R-:W-:Y:S02]  /*ed80*/  FSEL R208, R208, -INF , !P5 ;  /* 0xff800000d0d07808 */ /* 0x000fe40006800000 */
[-C--:B------:R-:W-:Y:S02]  /*ed90*/  ISETP.GE.AND P6, PT, R174, R246.reuse, PT ;  /* 0x000000f6ae00720c */ /* 0x080fe40003fc6270 */
[----:B------:R-:W-:-:S02]  /*eda0*/  ISETP.GE.AND P5, PT, R173, R246, PT ;  /* 0x000000f6ad00720c */ /* 0x000fc40003fa6270 */
[----:B------:R-:W-:Y:S02]  /*edb0*/  FMNMX3.FTZ R175, R175, R186, R200, !PT ;  /* 0x000000baafaf7276 */ /* 0x000fe400078100c8 */
[----:B------:R-:W-:Y:S02]  /*edc0*/  FSEL R181, R181, -INF , !P0 ;  /* 0xff800000b5b57808 */ /* 0x000fe40004000000 */
[----:B------:R-:W-:Y:S02]  /*edd0*/  FSEL R218, R22, -INF , !P2 ;  /* 0xff80000016da7808 */ /* 0x000fe40005000000 */
[----:B------:R-:W-:Y:S02]  /*ede0*/  ISETP.GE.AND P0, PT, R174, R245, PT ;  /* 0x000000f5ae00720c */ /* 0x000fe40003f06270 */
[----:B------:R-:W-:Y:S02]  /*edf0*/  ISETP.GT.AND P2, PT, R18, R174, PT ;  /* 0x000000ae1200720c */ /* 0x000fe40003f44270 */
[----:B------:R-:W-:-:S02]  /*ee00*/  FMNMX3.FTZ R174, R176, R170, R190, !PT ;  /* 0x000000aab0ae7276 */ /* 0x000fc400078100be */
[----:B------:R-:W-:Y:S02]  /*ee10*/  FSEL R213, R208, -INF , !P6 ;  /* 0xff800000d0d57808 */ /* 0x000fe40007000000 */
[----:B------:R-:W-:Y:S02]  /*ee20*/  FSEL R183, R183, -INF , !P5 ;  /* 0xff800000b7b77808 */ /* 0x000fe40006800000 */
[----:B------:R-:W-:Y:S02]  /*ee30*/  FMNMX3.FTZ R175, R175, R227, R226, !PT ;  /* 0x000000e3afaf7276 */ /* 0x000fe400078100e2 */
[----:B------:R-:W-:Y:S02]  /*ee40*/  FMNMX3.FTZ R174, R174, R167, R193, !PT ;  /* 0x000000a7aeae7276 */ /* 0x000fe400078100c1 */
[----:B------:R-:W-:Y:S02]  /*ee50*/  ISETP.GE.AND P5, PT, R2, R245, PT ;  /* 0x000000f50200720c */ /* 0x000fe40003fa6270 */
[----:B------:R-:W-:-:S02]  /*ee60*/  ISETP.GT.AND P6, PT, R18, R2, PT ;  /* 0x000000021200720c */ /* 0x000fc40003fc4270 */
[----:B------:R-:W-:Y:S01]  /*ee70*/  FMNMX3.FTZ R2, R175, R213, R183, !PT ;  /* 0x000000d5af027276 */ /* 0x000fe200078100b7 */
[----:B------:R-:W-:Y:S01]  /*ee80*/  IMAD.U32 R175, RZ, RZ, UR8 ;  /* 0x00000008ffaf7e24 */ /* 0x000fe2000f8e00ff */
[----:B------:R-:W-:Y:S01]  /*ee90*/  FMNMX3.FTZ R174, R174, R189, R182, !PT ;  /* 0x000000bdaeae7276 */ /* 0x000fe200078100b6 */
[----:B------:R-:W-:Y:S01]  /*eea0*/  UIADD3 UR8, UPT, UPT, UR35, 0x32370b8f, URZ ;  /* 0x32370b8f23087890 */ /* 0x000fe2000fffe0ff */
[----:B------:R-:W-:Y:S02]  /*eeb0*/  ISETP.GE.AND P3, PT, R172, R245, PT ;  /* 0x000000f5ac00720c */ /* 0x000fe40003f66270 */
[----:B------:R-:W2:Y:S01]  /*eec0*/  SHFL.BFLY PT, R172, R2, 0x2, 0x1f ;  /* 0x0c401f0002ac7f89 */ /* 0x000ea200000e0000 */
[----:B------:R-:W-:Y:S02]  /*eed0*/  FSEL R217, R23, -INF , !P6 ;  /* 0xff80000017d97808 */ /* 0x000fe40007000000 */
[----:B------:R-:W-:Y:S02]  /*eee0*/  ISETP.GT.AND P6, PT, R18, R173, PT ;  /* 0x000000ad1200720c */ /* 0x000fe40003fc4270 */
[----:B------:R-:W-:-:S02]  /*eef0*/  FSEL R199, R199, -INF , !P4 ;  /* 0xff800000c7c77808 */ /* 0x000fc40006000000 */
[----:B------:R-:W-:Y:S02]  /*ef00*/  FSEL R198, R198, -INF , !P1 ;  /* 0xff800000c6c67808 */ /* 0x000fe40004800000 */
[----:B------:R-:W-:Y:S02]  /*ef10*/  FMNMX3.FTZ R174, R174, R177, R181, !PT ;  /* 0x000000b1aeae7276 */ /* 0x000fe400078100b5 */
[----:B------:R-:W-:Y:S02]  /*ef20*/  FSEL R207, R210, -INF , !P2 ;  /* 0xff800000d2cf7808 */ /* 0x000fe40005000000 */
[----:B------:R-:W-:Y:S02]  /*ef30*/  LOP3.LUT R175, R175, UR35, R235, 0x96, !PT ;  /* 0x00000023afaf7c12 */ /* 0x000fe4000f8e96eb */
[----:B------:R-:W-:Y:S02]  /*ef40*/  ISETP.GE.AND P2, PT, R173, R245, PT ;  /* 0x000000f5ad00720c */ /* 0x000fe40003f46270 */
[----:B------:R-:W-:Y:S01]  /*ef50*/  FSEL R206, R211, -INF , !P6 ;  /* 0xff800000d3ce7808 */ /* 0x000fe20007000000 */
[----:B------:R-:W-:Y:S01]  /*ef60*/  IMAD.WIDE.U32 R196, R175, -0x326172a9, RZ ;  /* 0xcd9e8d57afc47825 */ /* 0x000fe200078e00ff */
[----:B------:R-:W-:-:S02]  /*ef70*/  FSEL R218, R218, -INF , !P3 ;  /* 0xff800000dada7808 */ /* 0x000fc40005800000 */
[----:B------:R-:W-:Y:S01]  /*ef80*/  FSEL R217, R217, -INF , !P5 ;  /* 0xff800000d9d97808 */ /* 0x000fe20006800000 */
[----:B------:R-:W-:Y:S01]  /*ef90*/  IMAD.WIDE.U32 R210, R16, -0x2daee0ad, RZ ;  /* 0xd2511f5310d27825 */ /* 0x000fe200078e00ff */
[----:B------:R-:W-:Y:S02]  /*efa0*/  FMNMX3.FTZ R174, R174, R199, R198, !PT ;  /* 0x000000c7aeae7276 */ /* 0x000fe400078100c6 */
[----:B------:R-:W-:Y:S02]  /*efb0*/  FSEL R207, R207, -INF , !P0 ;  /* 0xff800000cfcf7808 */ /* 0x000fe40004000000 */
[----:B------:R-:W-:Y:S02]  /*efc0*/  FSEL R206, R206, -INF , !P2 ;  /* 0xff800000cece7808 */ /* 0x000fe40005000000 */
[----:B------:R-:W-:Y:S02]  /*efd0*/  FMNMX3.FTZ R174, R174, R218, R217, !PT ;  /* 0x000000daaeae7276 */ /* 0x000fe400078100d9 */
[----:B------:R-:W-:Y:S01]  /*efe0*/  LOP3.LUT R173, R238, UR7, R197, 0x96, !PT ;  /* 0x00000007eead7c12 */ /* 0x000fe2000f8e96c5 */
[----:B------:R-:W-:Y:S01]  /*eff0*/  UIADD3 UR7, UPT, UPT, UR35, 0x76cf5d0a, URZ ;  /* 0x76cf5d0a23077890 */ /* 0x000fe2000fffe0ff */
[----:B------:R-:W-:-:S02]  /*f000*/  FMNMX3.FTZ R175, R174, R207, R206, !PT ;  /* 0x000000cfaeaf7276 */ /* 0x000fc400078100ce */
[----:B------:R-:W-:Y:S01]  /*f010*/  LOP3.LUT R196, R196, UR4, R241, 0x96, !PT ;  /* 0x00000004c4c47c12 */ /* 0x000fe2000f8e96f1 */
[----:B------:R-:W-:Y:S01]  /*f020*/  IMAD.WIDE.U32 R238, R173, -0x2daee0ad, RZ ;  /* 0xd2511f53adee7825 */ /* 0x000fe200078e00ff */
[----:B--2---:R-:W-:Y:S01]  /*f030*/  FMNMX.FTZ R2, R2, R172, !PT ;  /* 0x000000ac02027209 */ /* 0x004fe20007810000 */
[----:B------:R-:W2:Y:S01]  /*f040*/  SHFL.BFLY PT, R174, R175, 0x2, 0x1f ;  /* 0x0c401f00afae7f89 */ /* 0x000ea200000e0000 */
[----:B------:R-:W-:Y:S01]  /*f050*/  LOP3.LUT R173, R242, UR7, R229, 0x96, !PT ;  /* 0x00000007f2ad7c12 */ /* 0x000fe2000f8e96e5 */
[----:B------:R-:W-:Y:S01]  /*f060*/  IMAD.WIDE.U32 R196, R196, -0x2daee0ad, RZ ;  /* 0xd2511f53c4c47825 */ /* 0x000fe200078e00ff */
[----:B------:R-:W-:Y:S01]  /*f070*/  LOP3.LUT R172, R242, UR7, R239, 0x96, !PT ;  /* 0x00000007f2ac7c12 */ /* 0x000fe2000f8e96ef */
[----:B------:R-:W-:Y:S01]  /*f080*/  UIADD3 UR4, UPT, UPT, UR34, -0x255992d5, URZ ;  /* 0xdaa66d2b22047890 */ /* 0x000fe2000fffe0ff */
[----:B------:R-:W-:Y:S01]  /*f090*/  LOP3.LUT R228, R228, UR8, R211, 0x96, !PT ;  /* 0x00000008e4e47c12 */ /* 0x000fe2000f8e96d3 */
[----:B------:R-:W-:Y:S01]  /*f0a0*/  IMAD.WIDE.U32 R208, R173, -0x326172a9, RZ ;  /* 0xcd9e8d57add07825 */ /* 0x000fe200078e00ff */
[----:B------:R-:W-:Y:S01]  /*f0b0*/  LOP3.LUT R238, R238, UR8, R197, 0x96, !PT ;  /* 0x00000008eeee7c12 */ /* 0x000fe2000f8e96c5 */
[----:B------:R-:W-:Y:S01]  /*f0c0*/  UIADD3 UR7, UPT, UPT, UR34, 0x78dde6e4, URZ ;  /* 0x78dde6e422077890 */ /* 0x000fe2000fffe0ff */
[----:B------:R-:W3:Y:S01]  /*f0d0*/  SHFL.BFLY PT, R179, R2, 0x1, 0x1f ;  /* 0x0c201f0002b37f89 */ /* 0x000ee200000e0000 */
[----:B------:R-:W-:Y:S01]  /*f0e0*/  IMAD.WIDE.U32 R172, R172, -0x326172a9, RZ ;  /* 0xcd9e8d57acac7825 */ /* 0x000fe200078e00ff */
[----:B------:R-:W-:-:S03]  /*f0f0*/  LOP3.LUT R176, R240, UR4, R209, 0x96, !PT ;  /* 0x00000004f0b07c12 */ /* 0x000fc6000f8e96d1 */
[----:B------:R-:W-:Y:S01]  /*f100*/  IMAD.WIDE.U32 R238, R238, -0x326172a9, RZ ;  /* 0xcd9e8d57eeee7825 */ /* 0x000fe200078e00ff */
[----:B------:R-:W-:Y:S01]  /*f110*/  LOP3.LUT R173, R240, UR4, R173, 0x96, !PT ;  /* 0x00000004f0ad7c12 */ /* 0x000fe2000f8e96ad */
[----:B------:R-:W-:Y:S02]  /*f120*/  UIADD3 UR4, UPT, UPT, UR35, -0x126145ec, URZ ;  /* 0xed9eba1423047890 */ /* 0x000fe4000fffe0ff */
[----:B------:R-:W-:Y:S01]  /*f130*/  IMAD.WIDE.U32 R228, R228, -0x326172a9, RZ ;  /* 0xcd9e8d57e4e47825 */ /* 0x000fe200078e00ff */
[----:B------:R-:W-:-:S03]  /*f140*/  LOP3.LUT R172, R172, UR7, R239, 0x96, !PT ;  /* 0x00000007acac7c12 */ /* 0x000fc6000f8e96ef */
[----:B------:R-:W-:Y:S01]  /*f150*/  IMAD.WIDE.U32 R214, R173, -0x2daee0ad, RZ ;  /* 0xd2511f53add67825 */ /* 0x000fe200078e00ff */
[----:B------:R-:W-:Y:S01]  /*f160*/  LOP3.LUT R208, R208, UR7, R229, 0x96, !PT ;  /* 0x00000007d0d07c12 */ /* 0x000fe2000f8e96e5 */
[----:B------:R-:W-:Y:S01]  /*f170*/  UIADD3 UR7, UPT, UPT, UR35, -0x56f99767, URZ ;  /* 0xa906689923077890 */ /* 0x000fe2000fffe0ff */
[----:B--2---:R-:W-:Y:S01]  /*f180*/  FMNMX.FTZ R175, R175, R174, !PT ;  /* 0x000000aeafaf7209 */ /* 0x004fe20007810000 */
[----:B------:R-:W-:Y:S01]  /*f190*/  IMAD.WIDE.U32 R172, R172, -0x2daee0ad, RZ ;  /* 0xd2511f53acac7825 */ /* 0x000fe200078e00ff */
[----:B------:R-:W-:-:S03]  /*f1a0*/  LOP3.LUT R174, R196, UR4, R215, 0x96, !PT ;  /* 0x00000004c4ae7c12 */ /* 0x000fc6000f8e96d7 */
[----:B------:R-:W-:Y:S01]  /*f1b0*/  IMAD.WIDE.U32 R234, R176, -0x2daee0ad, RZ ;  /* 0xd2511f53b0ea7825 */ /* 0x000fe200078e00ff */
[----:B------:R-:W-:Y:S02]  /*f1c0*/  LOP3.LUT R196, R214, UR7, R173, 0x96, !PT ;  /* 0x00000007d6c47c12 */ /* 0x000fe4000f8e96ad */
[----:B------:R-:W2:Y:S01]  /*f1d0*/  SHFL.BFLY PT, R173, R175, 0x1, 0x1f ;  /* 0x0c201f00afad7f89 */ /* 0x000ea200000e0000 */
[----:B---3--:R-:W-:Y:S01]  /*f1e0*/  FMNMX.FTZ R2, R2, R179, !PT ;  /* 0x000000b302027209 */ /* 0x008fe20007810000 */
[----:B------:R-:W-:Y:S01]  /*f1f0*/  IMAD.WIDE.U32 R208, R208, -0x2daee0ad, RZ ;  /* 0xd2511f53d0d07825 */ /* 0x000fe200078e00ff */
[----:B------:R-:W-:Y:S01]  /*f200*/  LOP3.LUT R176, R210, UR4, R235, 0x96, !PT ;  /* 0x00000004d2b07c12 */ /* 0x000fe2000f8e96eb */
[----:B------:R-:W-:Y:S01]  /*f210*/  UIADD3 UR4, UPT, UPT, UR34, 0x1715609d, URZ ;  /* 0x1715609d22047890 */ /* 0x000fe2000fffe0ff */
[C---:B------:R-:W-:Y:S01]  /*f220*/  FSETP.NEU.FTZ.AND P1, PT, R2.reuse, -INF , PT ;  /* 0xff8000000200780b */ /* 0x040fe20003f3d000 */
[----:B------:R-:W-:Y:S01]  /*f230*/  FMUL.FTZ R210, R2, UR30 ;  /* 0x0000001e02d27c20 */ /* 0x000fe20008410000 */
[----:B------:R-:W-:Y:S01]  /*f240*/  LOP3.LUT R234, R234, UR7, R209, 0x96, !PT ;  /* 0x00000007eaea7c12 */ /* 0x000fe2000f8e96d1 */
[----:B------:R-:W-:Y:S01]  /*f250*/  UIADD3 UR7, UPT, UPT, UR34, -0x4ab325aa, URZ ;  /* 0xb54cda5622077890 */ /* 0x000fe2000fffe0ff */
[----:B------:R-:W-:-:S02]  /*f260*/  IMAD.WIDE.U32 R214, R174, -0x326172a9, RZ ;  /* 0xcd9e8d57aed67825 */ /* 0x000fc400078e00ff */
[----:B------:R-:W-:Y:S02]  /*f270*/  FSEL R210, R210, RZ, P1 ;  /* 0x000000ffd2d27208 */ /* 0x000fe40000800000 */
[----:B------:R-:W-:Y:S01]  /*f280*/  IMAD.WIDE.U32 R234, R234, -0x326172a9, RZ ;  /* 0xcd9e8d57eaea7825 */ /* 0x000fe200078e00ff */
[----:B------:R-:W-:-:S03]  /*f290*/  LOP3.LUT R238, R238, UR4, R215, 0x96, !PT ;  /* 0x00000004eeee7c12 */ /* 0x000fc6000f8e96d7 */
[----:B------:R-:W-:Y:S01]  /*f2a0*/  FFMA.FTZ R224, R0, UR30, -R210 ;  /* 0x0000001e00e07c23 */ /* 0x000fe200080108d2 */
[----:B------:R-:W-:-:S04]  /*f2b0*/  IMAD.WIDE.U32 R196, R196, -0x326172a9, RZ ;  /* 0xcd9e8d57c4c47825 */ /* 0x000fc800078e00ff */
[--C-:B------:R-:W-:Y:S01]  /*f2c0*/  FFMA.FTZ R223, R204, UR30, -R210.reuse ;  /* 0x0000001eccdf7c23 */ /* 0x100fe200080108d2 */
[--C-:B------:R-:W-:Y:S01]  /*f2d0*/  FFMA.FTZ R215, R171, UR30, -R210.reuse ;  /* 0x0000001eabd77c23 */ /* 0x100fe200080108d2 */
[----:B------:R-:W-:Y:S01]  /*f2e0*/  FFMA.FTZ R209, R169, UR30, -R210 ;  /* 0x0000001ea9d17c23 */ /* 0x000fe200080108d2 */
[----:B------:R-:W-:Y:S01]  /*f2f0*/  IMAD.MOV.U32 R174, RZ, RZ, R234 ;  /* 0x000000ffffae7224 */ /* 0x000fe200078e00ea */
[----:B------:R-:W-:Y:S01]  /*f300*/  LOP3.LUT R231, R214, UR7, R197, 0x96, !PT ;  /* 0x00000007d6e77c12 */ /* 0x000fe2000f8e96c5 */
[----:B------:R-:W-:Y:S01]  /*f310*/  MUFU.EX2 R224, R224 ;  /* 0x000000e000e07308 */ /* 0x000fe20000000800 */
[----:B--2---:R-:W-:Y:S01]  /*f320*/  FMNMX.FTZ R0, R175, R173, !PT ;  /* 0x000000adaf007209 */ /* 0x004fe20007810000 */
[----:B------:R-:W-:Y:S01]  /*f330*/  IMAD.WIDE.U32 R220, R176, -0x326172a9, RZ ;  /* 0xcd9e8d57b0dc7825 */ /* 0x000fe200078e00ff */
[----:B------:R-:W-:Y:S01]  /*f340*/  LOP3.LUT R174, R174, 0xff, RZ, 0xc0, !PT ;  /* 0x000000ffaeae7812 */ /* 0x000fe200078ec0ff */
[----:B------:R-:W2:Y:S01]  /*f350*/  MUFU.EX2 R223, R223 ;  /* 0x000000df00df7308 */ /* 0x000ea20000000800 */
[C---:B------:R-:W-:Y:S01]  /*f360*/  FSETP.NEU.FTZ.AND P6, PT, R0.reuse, -INF , PT ;  /* 0xff8000000000780b */ /* 0x040fe20003fdd000 */
[----:B------:R-:W-:Y:S01]  /*f370*/  FMUL.FTZ R179, R0, UR30 ;  /* 0x0000001e00b37c20 */ /* 0x000fe20008410000 */
[----:B------:R-:W-:Y:S01]  /*f380*/  LOP3.LUT R173, R231, 0xffff, RZ, 0xc0, !PT ;  /* 0x0000ffffe7ad7812 */ /* 0x000fe200078ec0ff */
[----:B------:R-:W-:Y:S01]  /*f390*/  MUFU.EX2 R215, R215 ;  /* 0x000000d700d77308 */ /* 0x000fe20000000800 */
[----:B------:R-:W-:Y:S01]  /*f3a0*/  ISETP.LE.U32.AND P3, PT, R174, UR6, PT ;  /* 0x00000006ae007c0c */ /* 0x000fe2000bf63070 */
[----:B------:R-:W-:Y:S01]  /*f3b0*/  IMAD.WIDE.U32 R238, R238, -0x2daee0ad, RZ ;  /* 0xd2511f53eeee7825 */ /* 0x000fe200078e00ff */
[----:B------:R-:W-:-:S03]  /*f3c0*/  FSEL R179, R179, RZ, P6 ;  /* 0x000000ffb3b37208 */ /* 0x000fc60003000000 */
[----:B------:R-:W-:Y:S01]  /*f3d0*/  FFMA.FTZ R214, R168, UR30, -R210 ;  /* 0x0000001ea8d67c23 */ /* 0x000fe200080108d2 */
[----:B------:R-:W-:Y:S01]  /*f3e0*/  LOP3.LUT R174, R231, 0xff, RZ, 0xc0, !PT ;  /* 0x000000ffe7ae7812 */ /* 0x000fe200078ec0ff */
[----:B------:R-:W-:Y:S01]  /*f3f0*/  MUFU.EX2 R209, R209 ;  /* 0x000000d100d17308 */ /* 0x000fe20000000800 */
[----:B------:R-:W-:Y:S01]  /*f400*/  SHF.R.U32.HI R173, RZ, 0x8, R173 ;  /* 0x00000008ffad7819 */ /* 0x000fe200000116ad */
[--C-:B------:R-:W-:Y:S01]  /*f410*/  FFMA.FTZ R225, R195, UR30, -R179.reuse ;  /* 0x0000001ec3e17c23 */ /* 0x100fe200080108b3 */
[----:B------:R-:W-:Y:S01]  /*f420*/  ISETP.LE.U32.AND P4, PT, R174, UR6, PT ;  /* 0x00000006ae007c0c */ /* 0x000fe2000bf83070 */
[----:B------:R-:W-:Y:S01]  /*f430*/  FFMA.FTZ R222, R180, UR30, -R179 ;  /* 0x0000001eb4de7c23 */ /* 0x000fe200080108b3 */
[----:B------:R-:W-:Y:S01]  /*f440*/  LOP3.LUT R173, R173, 0xffff, RZ, 0xc0, !PT ;  /* 0x0000ffffadad7812 */ /* 0x000fe200078ec0ff */
[----:B------:R-:W-:Y:S01]  /*f450*/  IMAD.MOV.U32 R174, RZ, RZ, R196 ;  /* 0x000000ffffae7224 */ /* 0x000fe200078e00c4 */
[----:B------:R-:W-:Y:S01]  /*f460*/  LOP3.LUT R188, R220, UR7, R235, 0x96, !PT ;  /* 0x00000007dcbc7c12 */ /* 0x000fe2000f8e96eb */
[----:B------:R-:W-:Y:S01]  /*f470*/  MUFU.EX2 R225, R225 ;  /* 0x000000e100e17308 */ /* 0x000fe20000000800 */
[----:B------:R-:W-:Y:S01]  /*f480*/  ISETP.LE.U32.AND P2, PT, R173, UR6, PT ;  /* 0x00000006ad007c0c */ /* 0x000fe2000bf43070 */
[----:B------:R-:W-:Y:S01]  /*f490*/  FFMA.FTZ R220, R170, UR30, -R179 ;  /* 0x0000001eaadc7c23 */ /* 0x000fe200080108b3 */
[----:B------:R-:W-:Y:S01]  /*f4a0*/  LOP3.LUT R174, R174, 0xff, RZ, 0xc0, !PT ;  /* 0x000000ffaeae7812 */ /* 0x000fe200078ec0ff */
[----:B------:R-:W3:Y:S01]  /*f4b0*/  MUFU.EX2 R222, R222 ;  /* 0x000000de00de7308 */ /* 0x000ee20000000800 */
[----:B------:R-:W-:Y:S01]  /*f4c0*/  PRMT R173, R188, 0x7632, R173 ;  /* 0x00007632bcad7816 */ /* 0x000fe200000000ad */
[----:B------:R-:W-:Y:S01]  /*f4d0*/  FFMA.FTZ R212, R190, UR30, -R179 ;  /* 0x0000001ebed47c23 */ /* 0x000fe200080108b3 */
[----:B------:R-:W-:Y:S01]  /*f4e0*/  SHF.R.U32.HI R175, RZ, 0x18, R231 ;  /* 0x00000018ffaf7819 */ /* 0x000fe200000116e7 */
[----:B------:R-:W-:Y:S01]  /*f4f0*/  MUFU.EX2 R220, R220 ;  /* 0x000000dc00dc7308 */ /* 0x000fe20000000800 */
[----:B--2---:R-:W-:Y:S01]  /*f500*/  F2FP.F16.F32.PACK_AB R176, R223, R224 ;  /* 0x000000e0dfb0723e */ /* 0x004fe200000000ff */
[----:B------:R-:W-:Y:S01]  /*f510*/  FFMA.FTZ R211, R167, UR30, -R179 ;  /* 0x0000001ea7d37c23 */ /* 0x000fe200080108b3 */
[----:B------:R-:W-:Y:S01]  /*f520*/  ISETP.LE.U32.AND P0, PT, R174, UR6, PT ;  /* 0x00000006ae007c0c */ /* 0x000fe2000bf03070 */
[----:B------:R-:W2:Y:S01]  /*f530*/  MUFU.EX2 R212, R212 ;  /* 0x000000d400d47308 */ /* 0x000ea20000000800 */
[----:B------:R-:W-:Y:S01]  /*f540*/  LOP3.LUT R173, R173, 0xff, RZ, 0xc0, !PT ;  /* 0x000000ffadad7812 */ /* 0x000fe200078ec0ff */
[----:B------:R-:W-:Y:S01]  /*f550*/  @!P4 HADD2 R166, -R176.H0_H0, -RZ.H0_H0 ;  /* 0xa00000ffb0a6c230 */ /* 0x000fe20000000900 */
[----:B------:R-:W-:Y:S01]  /*f560*/  ISETP.LE.U32.AND P5, PT, R175, UR6, PT ;  /* 0x00000006af007c0c */ /* 0x000fe2000bfa3070 */
[----:B------:R-:W-:Y:S01]  /*f570*/  MUFU.EX2 R214, R214 ;  /* 0x000000d600d67308 */ /* 0x000fe20000000800 */
[----:B------:R-:W-:Y:S01]  /*f580*/  PRMT R174, R231, 0x7632, R174 ;  /* 0x00007632e7ae7816 */ /* 0x000fe200000000ae */
[--C-:B------:R-:W-:Y:S01]  /*f590*/  FFMA.FTZ R197, R192, UR30, -R210.reuse ;  /* 0x0000001ec0c57c23 */ /* 0x100fe200080108d2 */
[----:B------:R-:W-:Y:S01]  /*f5a0*/  PRMT R175, R176, 0x7632, R175 ;  /* 0x00007632b0af7816 */ /* 0x000fe200000000af */
[----:B------:R-:W-:Y:S01]  /*f5b0*/  MUFU.EX2 R211, R211 ;  /* 0x000000d300d37308 */ /* 0x000fe20000000800 */
[----:B------:R-:W-:Y:S01]  /*f5c0*/  FSEL R180, R2, RZ, P1 ;  /* 0x000000ff02b47208 */ /* 0x000fe20000800000 */
[--C-:B------:R-:W-:Y:S01]  /*f5d0*/  FFMA.FTZ R195, R191, UR30, -R210.reuse ;  /* 0x0000001ebfc37c23 */ /* 0x100fe200080108d2 */
[----:B------:R-:W-:Y:S01]  /*f5e0*/  ISETP.LE.U32.AND P1, PT, R173, UR6, PT ;  /* 0x00000006ad007c0c */ /* 0x000fe2000bf23070 */
[----:B------:R-:W-:Y:S01]  /*f5f0*/  @!P2 HADD2 R165, -R175.H0_H0, -RZ.H0_H0 ;  /* 0xa00000ffafa5a230 */ /* 0x000fe20000000900 */
[----:B------:R-:W-:Y:S01]  /*f600*/  LOP3.LUT R173, R188, 0xffff, RZ, 0xc0, !PT ;  /* 0x0000ffffbcad7812 */ /* 0x000fe200078ec0ff */
[----:B------:R-:W-:Y:S01]  /*f610*/  MUFU.EX2 R197, R197 ;  /* 0x000000c500c57308 */ /* 0x000fe20000000800 */
[----:B------:R-:W-:Y:S01]  /*f620*/  LOP3.LUT R174, R174, 0xff, RZ, 0xc0, !PT ;  /* 0x000000ffaeae7812 */ /* 0x000fe200078ec0ff */
[----:B------:R-:W-:Y:S01]  /*f630*/  FFMA.FTZ R182, R182, UR30, -R179 ;  /* 0x0000001eb6b67c23 */ /* 0x000fe200080108b3 */
[----:B------:R-:W-:Y:S01]  /*f640*/  PRMT R236, R176, 0x5410, R175 ;  /* 0x00005410b0ec7816 */ /* 0x000fe200000000af */
[----:B------:R-:W-:Y:S01]  /*f650*/  MUFU.EX2 R195, R195 ;  /* 0x000000c300c37308 */ /* 0x000fe20000000800 */
[----:B------:R-:W-:Y:S01]  /*f660*/  @!P4 PRMT R176, R166, 0x5410, RZ ;  /* 0x00005410a6b0c816 */ /* 0x000fe200000000ff */
[--C-:B------:R-:W-:Y:S01]  /*f670*/  FFMA.FTZ R178, R178, UR30, -R210.reuse ;  /* 0x0000001eb2b27c23 */ /* 0x100fe200080108d2 */
[----:B------:R-:W-:Y:S01]  /*f680*/  SHF.R.U32.HI R173, RZ, 0x8, R173 ;  /* 0x00000008ffad7819 */ /* 0x000fe200000116ad */
[----:B------:R-:W-:Y:S01]  /*f690*/  MUFU.EX2 R182, R182 ;  /* 0x000000b600b67308 */ /* 0x000fe20000000800 */
[----:B------:R-:W-:Y:S01]  /*f6a0*/  ISETP.LE.U32.AND P4, PT, R174, UR6, PT ;  /* 0x00000006ae007c0c */ /* 0x000fe2000bf83070 */
[--C-:B------:R-:W-:Y:S01]  /*f6b0*/  FFMA.FTZ R199, R199, UR30, -R179.reuse ;  /* 0x0000001ec7c77c23 */ /* 0x100fe200080108b3 */
[----:B---3--:R-:W-:Y:S01]  /*f6c0*/  F2FP.F16.F32.PACK_AB R174, R222, R225 ;  /* 0x000000e1deae723e */ /* 0x008fe200000000ff */
[----:B------:R-:W-:Y:S01]  /*f6d0*/  FFMA.FTZ R198, R198, UR30, -R179 ;  /* 0x0000001ec6c67c23 */ /* 0x000fe200080108b3 */
[----:B------:R-:W-:Y:S01]  /*f6e0*/  LOP3.LUT R228, R228, UR4, R221, 0x96, !PT ;  /* 0x00000004e4e47c12 */ /* 0x000fe2000f8e96dd */
[----:B------:R-:W-:Y:S01]  /*f6f0*/  FFMA.FTZ R221, R194, UR30, -R210 ;  /* 0x0000001ec2dd7c23 */ /* 0x000fe200080108d2 */
[----:B------:R-:W-:Y:S01]  /*f700*/  @!P2 PRMT R175, R165, 0x5410, RZ ;  /* 0x00005410a5afa816 */ /* 0x000fe200000000ff */
[----:B------:R-:W-:Y:S01]  /*f710*/  UIADD3 UR4, UPT, UPT, UR35, 0x646e171e, URZ ;  /* 0x646e171e23047890 */ /* 0x000fe2000fffe0ff */
[----:B------:R-:W-:Y:S01]  /*f720*/  LOP3.LUT R165, R173, 0xffff, RZ, 0xc0, !PT ;  /* 0x0000ffffada57812 */ /* 0x000fe200078ec0ff */
[----:B------:R-:W-:Y:S01]  /*f730*/  IMAD.WIDE.U32 R228, R228, -0x2daee0ad, RZ ;  /* 0xd2511f53e4e47825 */ /* 0x000fe200078e00ff */
[----:B------:R-:W-:Y:S01]  /*f740*/  PRMT R173, R174, 0x7632, R173 ;  /* 0x00007632aead7816 */ /* 0x000fe200000000ad */
[----:B------:R-:W3:Y:S01]  /*f750*/  MUFU.EX2 R221, R221 ;  /* 0x000000dd00dd7308 */ /* 0x000ee20000000800 */
[----:B--2---:R-:W-:Y:S01]  /*f760*/  F2FP.F16.F32.PACK_AB R170, R212, R220 ;  /* 0x000000dcd4aa723e */ /* 0x004fe200000000ff */
[----:B------:R-:W-:Y:S01]  /*f770*/  @!P4 HADD2 R21, -R174.H0_H0, -RZ.H0_H0 ;  /* 0xa00000ffae15c230 */ /* 0x000fe20000000900 */
[----:B------:R-:W-:Y:S01]  /*f780*/  PRMT R235, R174, 0x5410, R173 ;  /* 0x00005410aeeb7816 */ /* 0x000fe200000000ad */
[----:B------:R-:W-:Y:S01]  /*f790*/  @!P5 HADD2 R164, -R173.H0_H0, -RZ.H0_H0 ;  /* 0xa00000ffada4d230 */ /* 0x000fe20000000900 */
[----:B------:R-:W-:Y:S01]  /*f7a0*/  LOP3.LUT R216, R208, UR4, R229, 0x96, !PT ;  /* 0x00000004d0d87c12 */ /* 0x000fe2000f8e96e5 */
[--C-:B------:R-:W-:Y:S01]  /*f7b0*/  FFMA.FTZ R208, R193, UR30, -R179.reuse ;  /* 0x0000001ec1d07c23 */ /* 0x100fe200080108b3 */
[----:B------:R-:W-:Y:S01]  /*f7c0*/  @!P4 PRMT R174, R21, 0x5410, RZ ;  /* 0x0000541015aec816 */ /* 0x000fe200000000ff */
[--C-:B------:R-:W-:Y:S01]  /*f7d0*/  FFMA.FTZ R194, R189, UR30, -R179.reuse ;  /* 0x0000001ebdc27c23 */ /* 0x100fe200080108b3 */
[----:B------:R-:W-:Y:S01]  /*f7e0*/  @!P5 PRMT R173, R164, 0x5410, RZ ;  /* 0x00005410a4add816 */ /* 0x000fe200000000ff */
[----:B------:R-:W-:Y:S01]  /*f7f0*/  FFMA.FTZ R218, R218, UR30, -R179 ;  /* 0x0000001edada7c23 */ /* 0x000fe200080108b3 */
[----:B------:R-:W-:Y:S01]  /*f800*/  PRMT R164, R196, 0x7771, RZ ;  /* 0x00007771c4a47816 */ /* 0x000fe200000000ff */
[----:B------:R-:W2:Y:S01]  /*f810*/  MUFU.EX2 R208, R208 ;  /* 0x000000d000d07308 */ /* 0x000ea20000000800 */
[----:B------:R-:W-:Y:S01]  /*f820*/  LOP3.LUT R21, R172, UR4, R239, 0x96, !PT ;  /* 0x00000004ac157c12 */ /* 0x000fe2000f8e96ef */
[--C-:B------:R-:W-:Y:S01]  /*f830*/  FFMA.FTZ R217, R217, UR30, -R179.reuse ;  /* 0x0000001ed9d97c23 */ /* 0x100fe200080108b3 */
[----:B------:R-:W-:Y:S01]  /*f840*/  ISETP.GT.U32.AND P5, PT, R164, UR6, PT ;  /* 0x00000006a4007c0c */ /* 0x000fe2000bfa4070 */
[----:B------:R-:W4:Y:S01]  /*f850*/  MUFU.EX2 R194, R194 ;  /* 0x000000c200c27308 */ /* 0x000f220000000800 */
[----:B---3--:R-:W-:Y:S01]  /*f860*/  F2FP.F16.F32.PACK_AB R172, R215, R221 ;  /* 0x000000ddd7ac723e */ /* 0x008fe200000000ff */
[--C-:B------:R-:W-:Y:S01]  /*f870*/  FFMA.FTZ R207, R207, UR30, -R179.reuse ;  /* 0x0000001ecfcf7c23 */ /* 0x100fe200080108b3 */
[----:B------:R-:W-:Y:S01]  /*f880*/  FSEL R190, R0, RZ, P6 ;  /* 0x000000ff00be7208 */ /* 0x000fe20003000000 */
[----:B------:R-:W-:Y:S01]  /*f890*/  FFMA.FTZ R206, R206, UR30, -R179 ;  /* 0x0000001ecece7c23 */ /* 0x000fe200080108b3 */
[C---:B------:R-:W-:Y:S01]  /*f8a0*/  PRMT R171, R172.reuse, 0x7632, R171 ;  /* 0x00007632acab7816 */ /* 0x040fe200000000ab */
[----:B-1----:R-:W-:Y:S01]  /*f8b0*/  @!P0 HADD2 R35, -R172.H0_H0, -RZ.H0_H0 ;  /* 0xa00000ffac238230 */ /* 0x002fe20000000900 */
[----:B------:R-:W-:Y:S01]  /*f8c0*/  LOP3.LUT R164, R21, 0xffff, RZ, 0xc0, !PT ;  /* 0x0000ffff15a47812 */ /* 0x000fe200078ec0ff */
[----:B------:R-:W-:Y:S01]  /*f8d0*/  FADD.FTZ R180, R29, -R180 ;  /* 0x800000b41db47221 */ /* 0x000fe20000010000 */
[----:B------:R-:W-:Y:S01]  /*f8e0*/  PRMT R229, R172, 0x5410, R171 ;  /* 0x00005410ace57816 */ /* 0x000fe200000000ab */
[----:B------:R-:W-:Y:S01]  /*f8f0*/  FFMA.FTZ R200, R200, UR30, -R210 ;  /* 0x0000001ec8c87c23 */ /* 0x000fe200080108d2 */
[----:B------:R-:W-:Y:S01]  /*f900*/  PRMT R169, R170, 0x7632, R169 ;  /* 0x00007632aaa97816 */ /* 0x000fe200000000a9 */
[----:B------:R-:W-:Y:S01]  /*f910*/  @P5 HADD2 R34, -R171.H0_H0, -RZ.H0_H0 ;  /* 0xa00000ffab225230 */ /* 0x000fe20000000900 */
[----:B------:R-:W-:Y:S01]  /*f920*/  SHF.R.U32.HI R164, RZ, 0x8, R164 ;  /* 0x00000008ffa47819 */ /* 0x000fe200000116a4 */
[----:B------:R-:W-:Y:S01]  /*f930*/  FMUL.FTZ R180, R180, UR30 ;  /* 0x0000001eb4b47c20 */ /* 0x000fe20008410000 */
[----:B------:R-:W-:Y:S01]  /*f940*/  PRMT R204, R170, 0x5410, R169 ;  /* 0x00005410aacc7816 */ /* 0x000fe200000000a9 */
[--C-:B------:R-:W-:Y:S01]  /*f950*/  FFMA.FTZ R227, R227, UR30, -R210.reuse ;  /* 0x0000001ee3e37c23 */ /* 0x100fe200080108d2 */
[----:B------:R-:W-:Y:S01]  /*f960*/  @P5 PRMT R171, R34, 0x5410, RZ ;  /* 0x0000541022ab5816 */ /* 0x000fe200000000ff */
[--C-:B------:R-:W-:Y:S01]  /*f970*/  FFMA.FTZ R226, R226, UR30, -R210.reuse ;  /* 0x0000001ee2e27c23 */ /* 0x100fe200080108d2 */
[----:B------:R-:W-:Y:S01]  /*f980*/  PRMT R34, R196, 0x7772, RZ ;  /* 0x00007772c4227816 */ /* 0x000fe200000000ff */
[----:B------:R-:W-:Y:S01]  /*f990*/  FFMA.FTZ R213, R213, UR30, -R210 ;  /* 0x0000001ed5d57c23 */ /* 0x000fe200080108d2 */
[----:B------:R-:W-:Y:S01]  /*f9a0*/  LOP3.LUT R164, R164, 0xffff, RZ, 0xc0, !PT ;  /* 0x0000ffffa4a47812 */ /* 0x000fe200078ec0ff */
[----:B------:R-:W-:Y:S01]  /*f9b0*/  MUFU.EX2 R200, R200 ;  /* 0x000000c800c87308 */ /* 0x000fe20000000800 */
[----:B------:R-:W-:Y:S01]  /*f9c0*/  ISETP.GT.U32.AND P5, PT, R34, UR6, PT ;  /* 0x0000000622007c0c */ /* 0x000fe2000bfa4070 */
[----:B------:R-:W-:Y:S01]  /*f9d0*/  IMAD.MOV.U32 R239, RZ, RZ, R196 ;  /* 0x000000ffffef7224 */ /* 0x000fe200078e00c4 */
[----:B------:R-:W-:Y:S01]  /*f9e0*/  PRMT R34, R196, 0x7773, RZ ;  /* 0x00007773c4227816 */ /* 0x000fe200000000ff */
[----:B------:R-:W-:Y:S01]  /*f9f0*/  MUFU.EX2 R199, R199 ;  /* 0x000000c700c77308 */ /* 0x000fe20000000800 */
[----:B------:R-:W-:Y:S01]  /*fa00*/  @!P0 PRMT R172, R35, 0x5410, RZ ;  /* 0x0000541023ac8816 */ /* 0x000fe200000000ff */
[----:B------:R-:W-:Y:S01]  /*fa10*/  STG.E.U16 desc[UR28][R10.64+-0x100], R176 ;  /* 0xffff00b00a007986 */ /* 0x000fe2000c10151c */
[----:B------:R-:W-:Y:S01]  /*fa20*/  ISETP.GT.U32.AND P6, PT, R34, UR6, PT ;  /* 0x0000000622007c0c */ /* 0x000fe2000bfc4070 */
[----:B------:R-:W1:Y:S01]  /*fa30*/  MUFU.EX2 R198, R198 ;  /* 0x000000c600c67308 */ /* 0x000e620000000800 */
[----:B------:R-:W-:Y:S01]  /*fa40*/  LOP3.LUT R34, R21, 0xff, RZ, 0xc0, !PT ;  /* 0x000000ff15227812 */ /* 0x000fe200078ec0ff */
[----:B------:R-:W-:Y:S01]  /*fa50*/  STG.E.U16 desc[UR28][R10.64+-0xfe], R175 ;  /* 0xffff02af0a007986 */ /* 0x000fe2000c10151c */
[----:B------:R-:W-:Y:S01]  /*fa60*/  ISETP.LE.U32.AND P0, PT, R164, UR6, PT ;  /* 0x00000006a4007c0c */ /* 0x000fe2000bf03070 */
[----:B------:R-:W-:Y:S01]  /*fa70*/  MUFU.EX2 R227, R227 ;  /* 0x000000e300e37308 */ /* 0x000fe20000000800 */
[----:B------:R-:W-:Y:S01]  /*fa80*/  F2FP.F16.F32.PACK_AB R168, R209, R214 ;  /* 0x000000d6d1a8723e */ /* 0x000fe200000000ff */
[----:B------:R-:W-:Y:S01]  /*fa90*/  @P5 HADD2 R33, -R170.H0_H0, -RZ.H0_H0 ;  /* 0xa00000ffaa215230 */ /* 0x000fe20000000900 */
[----:B------:R-:W-:Y:S01]  /*faa0*/  ISETP.LE.U32.AND P2, PT, R165, UR6, PT ;  /* 0x00000006a5007c0c */ /* 0x000fe2000bf43070 */
[----:B------:R-:W-:Y:S01]  /*fab0*/  IMAD.MOV.U32 R165, RZ, RZ, R228 ;  /* 0x000000ffffa57224 */ /* 0x000fe200078e00e4 */
[----:B------:R-:W-:Y:S01]  /*fac0*/  PRMT R167, R168, 0x7632, R167 ;  /* 0x00007632a8a77816 */ /* 0x000fe200000000a7 */
[----:B------:R-:W-:Y:S01]  /*fad0*/  MUFU.EX2 R226, R226 ;  /* 0x000000e200e27308 */ /* 0x000fe20000000800 */
[----:B------:R-:W-:Y:S01]  /*fae0*/  @P5 PRMT R170, R33, 0x5410, RZ ;  /* 0x0000541021aa5816 */ /* 0x000fe200000000ff */
[----:B------:R-:W-:Y:S01]  /*faf0*/  @P6 HADD2 R22, -R169.H0_H0, -RZ.H0_H0 ;  /* 0xa00000ffa9166230 */ /* 0x000fe20000000900 */
[----:B------:R-:W-:Y:S01]  /*fb00*/  ISETP.LE.U32.AND P5, PT, R34, UR6, PT ;  /* 0x0000000622007c0c */ /* 0x000fe2000bfa3070 */
[----:B------:R-:W-:Y:S01]  /*fb10*/  MUFU.EX2 R218, R218 ;  /* 0x000000da00da7308 */ /* 0x000fe20000000800 */
[----:B------:R-:W-:Y:S01]  /*fb20*/  PRMT R33, R21, 0x7632, R33 ;  /* 0x0000763215217816 */ /* 0x000fe20000000021 */
[----:B------:R-:W-:Y:S01]  /*fb30*/  @!P0 HADD2 R20, -R167.H0_H0, -RZ.H0_H0 ;  /* 0xa00000ffa7148230 */ /* 0x000fe20000000900 */
[----:B------:R-:W-:Y:S01]  /*fb40*/  @P6 PRMT R169, R22, 0x5410, RZ ;  /* 0x0000541016a96816 */ /* 0x000fe200000000ff */
[----:B------:R-:W-:Y:S01]  /*fb50*/  IMAD.MOV.U32 R22, RZ, RZ, R238 ;  /* 0x000000ffff167224 */ /* 0x000fe200078e00ee */
[----:B------:R-:W-:Y:S01]  /*fb60*/  LOP3.LUT R33, R33, 0xff, RZ, 0xc0, !PT ;  /* 0x000000ff21217812 */ /* 0x000fe200078ec0ff */
[----:B------:R-:W-:Y:S01]  /*fb70*/  MUFU.EX2 R217, R217 ;  /* 0x000000d900d97308 */ /* 0x000fe20000000800 */
[----:B------:R-:W-:-:S02]  /*fb80*/  SHF.R.U32.HI R34, RZ, 0x18, R21 ;  /* 0x00000018ff227819 */ /* 0x000fc40000011615 */
[----:B------:R-:W-:Y:S01]  /*fb90*/  ISETP.LE.U32.AND P6, PT, R33, UR6, PT ;  /* 0x0000000621007c0c */ /* 0x000fe2000bfc3070 */
[----:B------:R-:W-:Y:S01]  /*fba0*/  MUFU.EX2 R213, R213 ;  /* 0x000000d500d57308 */ /* 0x000fe20000000800 */
[----:B------:R-:W-:Y:S01]  /*fbb0*/  LOP3.LUT R33, R22, 0xff, RZ, 0xc0, !PT ;  /* 0x000000ff16217812 */ /* 0x000fe200078ec0ff */
[----:B------:R-:W-:Y:S01]  /*fbc0*/  @!P5 HADD2 R32, -R168.H0_H0, -RZ.H0_H0 ;  /* 0xa00000ffa820d230 */ /* 0x000fe20000000900 */
[----:B------:R-:W-:Y:S01]  /*fbd0*/  PRMT R22, R168, 0x5410, R167 ;  /* 0x00005410a8167816 */ /* 0x000fe200000000a7 */
[----:B------:R-:W-:Y:S01]  /*fbe0*/  MUFU.EX2 R207, R207 ;  /* 0x000000cf00cf7308 */ /* 0x000fe20000000800 */
[----:B------:R-:W-:Y:S02]  /*fbf0*/  LOP3.LUT R165, R165, 0xff, RZ, 0xc0, !PT ;  /* 0x000000ffa5a57812 */ /* 0x000fe400078ec0ff */
[----:B------:R-:W-:Y:S01]  /*fc00*/  @!P5 PRMT R168, R32, 0x5410, RZ ;  /* 0x0000541020a8d816 */ /* 0x000fe200000000ff */
[----:B------:R-:W-:Y:S01]  /*fc10*/  MUFU.EX2 R206, R206 ;  /* 0x000000ce00ce7308 */ /* 0x000fe20000000800 */
[----:B------:R-:W-:-:S02]  /*fc20*/  ISETP.LE.U32.AND P5, PT, R34, UR6, PT ;  /* 0x0000000622007c0c */ /* 0x000fc4000bfa3070 */
[----:B------:R-:W-:Y:S02]  /*fc30*/  @!P0 PRMT R167, R20, 0x5410, RZ ;  /* 0x0000541014a78816 */ /* 0x000fe400000000ff */
[----:B--2---:R-:W-:Y:S02]  /*fc40*/  F2FP.F16.F32.PACK_AB R166, R208, R211 ;  /* 0x000000d3d0a6723e */ /* 0x004fe400000000ff */
[----:B------:R-:W-:Y:S02]  /*fc50*/  ISETP.LE.U32.AND P0, PT, R33, UR6, PT ;  /* 0x0000000621007c0c */ /* 0x000fe4000bf03070 */
[----:B------:R-:W-:Y:S01]  /*fc60*/  ISETP.LE.U32.AND P4, PT, R165, UR6, PT ;  /* 0x00000006a5007c0c */ /* 0x000fe2000bf83070 */
[----:B------:R-:W-:Y:S01]  /*fc70*/  @!P6 HADD2 R27, -R166.H0_H0, -RZ.H0_H0 ;  /* 0xa00000ffa61be230 */ /* 0x000fe20000000900 */
[----:B------:R-:W-:Y:S02]  /*fc80*/  PRMT R165, R166, 0x7632, R165 ;  /* 0x00007632a6a57816 */ /* 0x000fe400000000a5 */
[----:B------:R-:W-:-:S02]  /*fc90*/  PRMT R32, R216, 0x7632, R32 ;  /* 0x00007632d8207816 */ /* 0x000fc40000000020 */
[----:B------:R-:W-:Y:S01]  /*fca0*/  F2FP.F16.F32.PACK_AB R164, R195, R197 ;  /* 0x000000c5c3a4723e */ /* 0x000fe200000000ff */
[----:B------:R-:W-:Y:S01]  /*fcb0*/  @!P5 HADD2 R25, -R165.H0_H0, -RZ.H0_H0 ;  /* 0xa00000ffa519d230 */ /* 0x000fe20000000900 */
[----:B------:R-:W-:Y:S02]  /*fcc0*/  LOP3.LUT R32, R32, 0xff, RZ, 0xc0, !PT ;  /* 0x000000ff20207812 */ /* 0x000fe400078ec0ff */
[----:B------:R-:W-:Y:S01]  /*fcd0*/  PRMT R20, R166, 0x5410, R165 ;  /* 0x00005410a6147816 */ /* 0x000fe200000000a5 */
[----:B------:R-:W-:Y:S01]  /*fce0*/  @!P0 HADD2 R26, -R164.H0_H0, -RZ.H0_H0 ;  /* 0xa00000ffa41a8230 */ /* 0x000fe20000000900 */
[----:B------:R-:W-:Y:S02]  /*fcf0*/  PRMT R33, R238, 0x7771, RZ ;  /* 0x00007771ee217816 */ /* 0x000fe400000000ff */
[----:B------:R-:W-:Y:S02]  /*fd00*/  @!P5 PRMT R165, R25, 0x5410, RZ ;  /* 0x0000541019a5d816 */ /* 0x000fe400000000ff */
[----:B------:R-:W-:-:S02]  /*fd10*/  PRMT R35, R164, 0x7632, R35 ;  /* 0x00007632a4237816 */ /* 0x000fc40000000023 */
[----:B------:R-:W-:Y:S02]  /*fd20*/  ISETP.LE.U32.AND P5, PT, R32, UR6, PT ;  /* 0x0000000620007c0c */ /* 0x000fe4000bfa3070 */
[----:B------:R-:W-:Y:S02]  /*fd30*/  PRMT R32, R238, 0x7772, RZ ;  /* 0x00007772ee207816 */ /* 0x000fe400000000ff */
[----:B------:R-:W-:Y:S02]  /*fd40*/  @!P6 PRMT R166, R27, 0x5410, RZ ;  /* 0x000054101ba6e816 */ /* 0x000fe400000000ff */
[----:B------:R-:W-:Y:S02]  /*fd50*/  ISETP.GT.U32.AND P6, PT, R33, UR6, PT ;  /* 0x0000000621007c0c */ /* 0x000fe4000bfc4070 */
[----:B------:R-:W-:Y:S02]  /*fd60*/  PRMT R25, R164, 0x5410, R35 ;  /* 0x00005410a4197816 */ /* 0x000fe40000000023 */
[----:B------:R-:W-:-:S02]  /*fd70*/  @!P0 PRMT R164, R26, 0x5410, RZ ;  /* 0x000054101aa48816 */ /* 0x000fc400000000ff */
[----:B------:R-:W-:Y:S02]  /*fd80*/  ISETP.GT.U32.AND P0, PT, R32, UR6, PT ;  /* 0x0000000620007c0c */ /* 0x000fe4000bf04070 */
[----:B----4-:R-:W-:Y:S02]  /*fd90*/  F2FP.F16.F32.PACK_AB R34, R182, R194 ;  /* 0x000000c2b622723e */ /* 0x010fe400000000ff */
[----:B------:R-:W-:Y:S02]  /*fda0*/  PRMT R26, R238, 0x7773, RZ ;  /* 0x00007773ee1a7816 */ /* 0x000fe400000000ff */
[----:B------:R-:W-:Y:S01]  /*fdb0*/  PRMT R33, R34, 0x7632, R33 ;  /* 0x0000763222217816 */ /* 0x000fe20000000021 */
[----:B------:R-:W-:Y:S01]  /*fdc0*/  @P6 HADD2 R24, -R35.H0_H0, -RZ.H0_H0 ;  /* 0xa00000ff23186230 */ /* 0x000fe20000000900 */
[----:B------:R-:W-:Y:S02]  /*fdd0*/  LOP3.LUT R27, R216, 0xffff, RZ, 0xc0, !PT ;  /* 0x0000ffffd81b7812 */ /* 0x000fe400078ec0ff */
[----:B------:R-:W-:-:S02]  /*fde0*/  PRMT R237, R196, 0x7772, RZ ;  /* 0x00007772c4ed7816 */ /* 0x000fc400000000ff */
[----:B------:R-:W-:Y:S01]  /*fdf0*/  @P6 PRMT R35, R24, 0x5410, RZ ;  /* 0x0000541018236816 */ /* 0x000fe200000000ff */
[----:B------:R-:W-:Y:S01]  /*fe00*/  @P0 HADD2 R23, -R34.H0_H0, -RZ.H0_H0 ;  /* 0xa00000ff22170230 */ /* 0x000fe20000000900 */
[----:B------:R-:W-:Y:S02]  /*fe10*/  PRMT R24, R34, 0x5410, R33 ;  /* 0x0000541022187816 */ /* 0x000fe40000000021 */
[----:B------:R-:W-:Y:S02]  /*fe20*/  SHF.R.U32.HI R27, RZ, 0x8, R27 ;  /* 0x00000008ff1b7819 */ /* 0x000fe4000001161b */
[----:B------:R-:W-:Y:S02]  /*fe30*/  @P0 PRMT R34, R23, 0x5410, RZ ;  /* 0x0000541017220816 */ /* 0x000fe400000000ff */
[----:B------:R-:W-:Y:S02]  /*fe40*/  ISETP.GT.U32.AND P0, PT, R26, UR6, PT ;  /* 0x000000061a007c0c */ /* 0x000fe4000bf04070 */
[----:B------:R-:W-:-:S02]  /*fe50*/  PRMT R23, R196, 0x7773, RZ ;  /* 0x00007773c4177816 */ /* 0x000fc400000000ff */
[----:B------:R-:W-:Y:S02]  /*fe60*/  LOP3.LUT R27, R27, 0xffff, RZ, 0xc0, !PT ;  /* 0x0000ffff1b1b7812 */ /* 0x000fe400078ec0ff */
[----:B------:R-:W-:Y:S01]  /*fe70*/  PRMT R237, R237, 0x5410, R23 ;  /* 0x00005410eded7816 */ /* 0x000fe20000000017 */
[--C-:B------:R-:W-:Y:S01]  /*fe80*/  FFMA.FTZ R23, R187, UR30, -R210.reuse ;  /* 0x0000001ebb177c23 */ /* 0x100fe200080108d2 */
[----:B------:R-:W-:Y:S01]  /*fe90*/  ISETP.LE.U32.AND P6, PT, R27, UR6, PT ;  /* 0x000000061b007c0c */ /* 0x000fe2000bfc3070 */
[--C-:B------:R-:W-:Y:S01]  /*fea0*/  FFMA.FTZ R27, R177, UR30, -R179.reuse ;  /* 0x0000001eb11b7c23 */ /* 0x100fe200080108b3 */
[--C-:B------:R-:W-:Y:S01]  /*feb0*/  FFMA.FTZ R187, R186, UR30, -R210.reuse ;  /* 0x0000001ebabb7c23 */ /* 0x100fe200080108d2 */
[----:B------:R-:W-:Y:S01]  /*fec0*/  FFMA.FTZ R177, R181, UR30, -R179 ;  /* 0x0000001eb5b17c23 */ /* 0x000fe200080108b3 */
[----:B------:R-:W-:Y:S01]  /*fed0*/  MUFU.EX2 R186, R178 ;  /* 0x000000b200ba7308 */ /* 0x000fe20000000800 */
[----:B------:R-:W-:Y:S02]  /*fee0*/  @P0 HADD2 R15, -R33.H0_H0, -RZ.H0_H0 ;  /* 0xa00000ff210f0230 */ /* 0x000fe40000000900 */
[----:B------:R-:W-:Y:S01]  /*fef0*/  FFMA.FTZ R210, R183, UR30, -R210 ;  /* 0x0000001eb7d27c23 */ /* 0x000fe200080108d2 */
[----:B------:R-:W-:Y:S01]  /*ff00*/  PRMT R26, R196, 0x7771, RZ ;  /* 0x00007771c41a7816 */ /* 0x000fe200000000ff */
[----:B------:R-:W2:Y:S01]  /*ff10*/  MUFU.EX2 R179, R23 ;  /* 0x0000001700b37308 */ /* 0x000ea20000000800 */
[----:B-1----:R-:W-:-:S02]  /*ff20*/  F2FP.F16.F32.PACK_AB R192, R198, R199 ;  /* 0x000000c7c6c0723e */ /* 0x002fc400000000ff */
[----:B------:R-:W-:Y:S01]  /*ff30*/  @P0 PRMT R33, R15, 0x5410, RZ ;  /* 0x000054100f210816 */ /* 0x000fe200000000ff */
[----:B------:R-:W-:Y:S01]  /*ff40*/  MUFU.EX2 R178, R27 ;  /* 0x0000001b00b27308 */ /* 0x000fe20000000800 */
[----:B------:R-:W-:Y:S02]  /*ff50*/  LOP3.LUT R15, R188, 0xff, RZ, 0xc0, !PT ;  /* 0x000000ffbc0f7812 */ /* 0x000fe400078ec0ff */
[----:B------:R-:W-:Y:S01]  /*ff60*/  LOP3.LUT R232, R216, 0xff, RZ, 0xc0, !PT ;  /* 0x000000ffd8e87812 */ /* 0x000fe200078ec0ff */
[----:B------:R-:W1:Y:S01]  /*ff70*/  MUFU.EX2 R177, R177 ;  /* 0x000000b100b17308 */ /* 0x000e620000000800 */
[----:B------:R-:W-:-:S03]  /*ff80*/  ISETP.LE.U32.AND P0, PT, R15, UR6, PT ;  /* 0x000000060f007c0c */ /* 0x000fc6000bf03070 */
[----:B------:R3:W4:Y:S01]  /*ff90*/  MUFU.EX2 R27, R180 ;  /* 0x000000b4001b7308 */ /* 0x0007220000000800 */
[----:B--2---:R-:W-:Y:S01]  /*ffa0*/  F2FP.F16.F32.PACK_AB R32, R179, R186 ;  /* 0x000000bab320723e */ /* 0x004fe200000000ff */
[----:B------:R-:W-:Y:S02]  /*ffb0*/  FADD.FTZ R23, R28, -R190 ;  /* 0x800000be1c177221 */ /* 0x000fe40000010000 */
[----:B------:R-:W-:Y:S01]  /*ffc0*/  MUFU.EX2 R183, R187 ;  /* 0x000000bb00b77308 */ /* 0x000fe20000000800 */
[C---:B------:R-:W-:Y:S01]  /*ffd0*/  PRMT R15, R32.reuse, 0x7632, R15 ;  /* 0x00007632200f7816 */ /* 0x040fe2000000000f */
[----:B------:R-:W-:Y:S02]  /*ffe0*/  FMUL.FTZ R23, R23, UR30 ;  /* 0x0000001e17177c20 */ /* 0x000fe40008410000 */
[----:B------:R-:W-:Y:S02]  /*fff0*/  MUFU.EX2 R210, R210 ;  /* 0x000000d200d27308 */ /* 0x000fe40000000800 */
[----:B------:R-:W-:Y:S01]  /*10000*/  @!P0 HADD2 R19, -R32.H0_H0, -RZ.H0_H0 ;  /* 0xa00000ff20138230 */ /* 0x000fe20000000900 */
[----:B------:R-:W-:Y:S01]  /*10010*/  PRMT R189, R32, 0x5410, R15 ;  /* 0x0000541020bd7816 */ /* 0x000fe2000000000f */
[----:B------:R-:W-:Y:S01]  /*10020*/  @!P2 HADD2 R18, -R15.H0_H0, -RZ.H0_H0 ;  /* 0xa00000ff0f12a230 */ /* 0x000fe20000000900 */
[----:B-1----:R-:W-:Y:S01]  /*10030*/  F2FP.F16.F32.PACK_AB R181, R177, R178 ;  /* 0x000000b2b1b5723e */ /* 0x002fe200000000ff */
[----:B------:R-:W1:Y:S01]  /*10040*/  MUFU.EX2 R23, R23 ;  /* 0x0000001700177308 */ /* 0x000e620000000800 */
[----:B---3--:R-:W-:Y:S01]  /*10050*/  SHF.R.U32.HI R180, RZ, 0x18, R188 ;  /* 0x00000018ffb47819 */ /* 0x008fe200000116bc */
[-C--:B----4-:R-:W-:Y:S01]  /*10060*/  FFMA.FTZ R224, R230, R27.reuse, R224 ;  /* 0x0000001be6e07223 */ /* 0x090fe200000100e0 */
[----:B------:R-:W-:Y:S01]  /*10070*/  @!P0 PRMT R32, R19, 0x5410, RZ ;  /* 0x0000541013208816 */ /* 0x000fe200000000ff */
[----:B------:R-:W-:Y:S01]  /*10080*/  @!P1 HADD2 R17, -R181.H0_H0, -RZ.H0_H0 ;  /* 0xa00000ffb5119230 */ /* 0x000fe20000000900 */
[----:B------:R-:W-:Y:S01]  /*10090*/  ISETP.LE.U32.AND P0, PT, R180, UR6, PT ;  /* 0x00000006b4007c0c */ /* 0x000fe2000bf03070 */
[-C--:B------:R-:W-:Y:S01]  /*100a0*/  FMUL.FTZ R132, R132, R27.reuse ;  /* 0x0000001b84847220 */ /* 0x080fe20000410000 */
[----:B------:R-:W-:Y:S01]  /*100b0*/  PRMT R180, R181, 0x7632, R180 ;  /* 0x00007632b5b47816 */ /* 0x000fe200000000b4 */
[-C--:B------:R-:W-:Y:S01]  /*100c0*/  FMUL.FTZ R133, R133, R27.reuse ;  /* 0x0000001b85857220 */ /* 0x080fe20000410000 */
[----:B------:R-:W-:Y:S01]  /*100d0*/  @!P2 PRMT R15, R18, 0x5410, RZ ;  /* 0x00005410120fa816 */ /* 0x000fe200000000ff */
[-C--:B------:R-:W-:Y:S01]  /*100e0*/  FMUL.FTZ R136, R136, R27.reuse ;  /* 0x0000001b88887220 */ /* 0x080fe20000410000 */
[----:B------:R-:W-:Y:S01]  /*100f0*/  PRMT R190, R181, 0x5410, R180 ;  /* 0x00005410b5be7816 */ /* 0x000fe200000000b4 */
[----:B------:R-:W-:Y:S01]  /*10100*/  FMUL.FTZ R137, R137, R27 ;  /* 0x0000001b89897220 */ /* 0x000fe20000410000 */
[----:B------:R-:W-:Y:S01]  /*10110*/  @!P1 PRMT R181, R17, 0x5410, RZ ;  /* 0x0000541011b59816 */ /* 0x000fe200000000ff */
[----:B-1----:R-:W-:Y:S01]  /*10120*/  FFMA.FTZ R225, R219, R23, R225 ;  /* 0x00000017dbe17223 */ /* 0x002fe200000100e1 */
[----:B------:R-:W-:Y:S01]  /*10130*/  F2FP.F16.F32.PACK_AB R196, R200, R183 ;  /* 0x000000b7c8c4723e */ /* 0x000fe200000000ff */
[-C--:B------:R-:W-:Y:S01]  /*10140*/  FMUL.FTZ R140, R140, R27.reuse ;  /* 0x0000001b8c8c7220 */ /* 0x080fe20000410000 */
[----:B------:R-:W-:Y:S01]  /*10150*/  PRMT R187, R192, 0x7632, R187 ;  /* 0x00007632c0bb7816 */ /* 0x000fe200000000bb */
[----:B------:R-:W-:Y:S01]  /*10160*/  @!P0 HADD2 R16, -R180.H0_H0, -RZ.H0_H0 ;  /* 0xa00000ffb4108230 */ /* 0x000fe20000000900 */
[----:B------:R-:W-:Y:S01]  /*10170*/  PRMT R193, R196, 0x7632, R193 ;  /* 0x00007632c4c17816 */ /* 0x000fe200000000c1 */
[----:B------:R-:W-:Y:S01]  /*10180*/  @!P3 HADD2 R5, -R196.H0_H0, -RZ.H0_H0 ;  /* 0xa00000ffc405b230 */ /* 0x000fe20000000900 */
[----:B------:R-:W-:Y:S01]  /*10190*/  PRMT R191, R192, 0x5410, R187 ;  /* 0x00005410c0bf7816 */ /* 0x000fe200000000bb */
[-C--:B------:R-:W-:Y:S01]  /*101a0*/  FMUL.FTZ R141, R141, R27.reuse ;  /* 0x0000001b8d8d7220 */ /* 0x080fe20000410000 */
[----:B------:R-:W-:Y:S01]  /*101b0*/  @!P0 PRMT R180, R16, 0x5410, RZ ;  /* 0x0000541010b48816 */ /* 0x000fe200000000ff */
[-C--:B------:R-:W-:Y:S01]  /*101c0*/  FMUL.FTZ R144, R144, R27.reuse ;  /* 0x0000001b90907220 */ /* 0x080fe20000410000 */
[----:B------:R-:W-:Y:S01]  /*101d0*/  PRMT R16, R234, 0x7771, RZ ;  /* 0x00007771ea107816 */ /* 0x000fe200000000ff */
[-C--:B------:R-:W-:Y:S01]  /*101e0*/  FMUL.FTZ R145, R145, R27.reuse ;  /* 0x0000001b91917220 */ /* 0x080fe20000410000 */
[----:B------:R-:W-:Y:S01]  /*101f0*/  PRMT R233, R196, 0x5410, R193 ;  /* 0x00005410c4e97816 */ /* 0x000fe200000000c1 */
[-C--:B------:R-:W-:Y:S01]  /*10200*/  FMUL.FTZ R148, R148, R27.reuse ;  /* 0x0000001b94947220 */ /* 0x080fe20000410000 */
[----:B------:R-:W-:Y:S01]  /*10210*/  ISETP.GT.U32.AND P2, PT, R16, UR6, PT ;  /* 0x0000000610007c0c */ /* 0x000fe2000bf44070 */
[-C--:B------:R-:W-:Y:S01]  /*10220*/  FMUL.FTZ R149, R149, R27.reuse ;  /* 0x0000001b95957220 */ /* 0x080fe20000410000 */
[----:B------:R-:W-:Y:S01]  /*10230*/  PRMT R16, R234, 0x7772, RZ ;  /* 0x00007772ea107816 */ /* 0x000fe200000000ff */
[-C--:B------:R-:W-:Y:S01]  /*10240*/  FMUL.FTZ R152, R152, R27.reuse ;  /* 0x0000001b98987220 */ /* 0x080fe20000410000 */
[----:B------:R-:W-:Y:S01]  /*10250*/  @!P3 PRMT R196, R5, 0x5410, RZ ;  /* 0x0000541005c4b816 */ /* 0x000fe200000000ff */
[-C--:B------:R-:W-:Y:S01]  /*10260*/  FMUL.FTZ R153, R153, R27.reuse ;  /* 0x0000001b99997220 */ /* 0x080fe20000410000 */
[----:B------:R-:W-:Y:S01]  /*10270*/  ISETP.GT.U32.AND P1, PT, R16, UR6, PT ;  /* 0x0000000610007c0c */ /* 0x000fe2000bf24070 */
[-C--:B------:R-:W-:Y:S01]  /*10280*/  FMUL.FTZ R156, R156, R27.reuse ;  /* 0x0000001b9c9c7220 */ /* 0x080fe20000410000 */
[----:B------:R-:W-:Y:S01]  /*10290*/  PRMT R16, R234, 0x7773, RZ ;  /* 0x00007773ea107816 */ /* 0x000fe200000000ff */
[-C--:B------:R-:W-:Y:S01]  /*102a0*/  FMUL.FTZ R157, R157, R27.reuse ;  /* 0x0000001b9d9d7220 */ /* 0x080fe20000410000 */
[----:B------:R-:W-:Y:S01]  /*102b0*/  LEA R230, R9, UR5, 0x1 ;  /* 0x0000000509e67c11 */ /* 0x000fe2000f8e08ff */
[----:B------:R-:W-:Y:S01]  /*102c0*/  FMUL.FTZ R160, R160, R27 ;  /* 0x0000001ba0a07220 */ /* 0x000fe20000410000 */
[----:B------:R-:W-:Y:S01]  /*102d0*/  ISETP.GT.U32.AND P0, PT, R16, UR6, PT ;  /* 0x0000000610007c0c */ /* 0x000fe2000bf04070 */
[----:B------:R-:W-:-:S02]  /*102e0*/  @P2 HADD2 R4, -R193.H0_H0, -RZ.H0_H0 ;  /* 0xa00000ffc1042230 */ /* 0x000fc40000000900 */
[-C--:B------:R-:W-:Y:S01]  /*102f0*/  FMUL.FTZ R161, R161, R27.reuse ;  /* 0x0000001ba1a17220 */ /* 0x080fe20000410000 */
[----:B------:R-:W-:Y:S02]  /*10300*/  VIADD R5, R230, 0x18000 ;  /* 0x00018000e6057836 */ /* 0x000fe40000000000 */
[-C--:B------:R-:W-:Y:S01]  /*10310*/  FMUL.FTZ R36, R36, R27.reuse ;  /* 0x0000001b24247220 */ /* 0x080fe20000410000 */
[----:B------:R-:W-:Y:S01]  /*10320*/  VIADD R219, R230, 0x18040 ;  /* 0x00018040e6db7836 */ /* 0x000fe20000000000 */
[----:B------:R-:W-:Y:S01]  /*10330*/  @P2 PRMT R193, R4, 0x5410, RZ ;  /* 0x0000541004c12816 */ /* 0x000fe200000000ff */
[----:B------:R-:W-:Y:S01]  /*10340*/  @P1 HADD2 R7, -R192.H0_H0, -RZ.H0_H0 ;  /* 0xa00000ffc0071230 */ /* 0x000fe20000000900 */
[----:B------:R-:W-:Y:S01]  /*10350*/  PRMT R4, R228, 0x7771, RZ ;  /* 0x00007771e4047816 */ /* 0x000fe200000000ff */
[-C--:B------:R-:W-:Y:S01]  /*10360*/  FMUL.FTZ R37, R37, R27.reuse ;  /* 0x0000001b25257220 */ /* 0x080fe20000410000 */
[-C--:B------:R-:W-:Y:S01]  /*10370*/  FMUL.FTZ R40, R40, R27.reuse ;  /* 0x0000001b28287220 */ /* 0x080fe20000410000 */
[-C--:B------:R-:W-:Y:S01]  /*10380*/  FMUL.FTZ R41, R41, R27.reuse ;  /* 0x0000001b29297220 */ /* 0x080fe20000410000 */
[----:B------:R-:W-:Y:S01]  /*10390*/  ISETP.GT.U32.AND P3, PT, R4, UR6, PT ;  /* 0x0000000604007c0c */ /* 0x000fe2000bf64070 */
[----:B------:R-:W-:Y:S01]  /*103a0*/  @P0 HADD2 R6, -R187.H0_H0, -RZ.H0_H0 ;  /* 0xa00000ffbb060230 */ /* 0x000fe20000000900 */
[----:B------:R-:W-:Y:S01]  /*103b0*/  PRMT R4, R228, 0x7772, RZ ;  /* 0x00007772e4047816 */ /* 0x000fe200000000ff */
[-C--:B------:R-:W-:Y:S01]  /*103c0*/  FMUL.FTZ R44, R44, R27.reuse ;  /* 0x0000001b2c2c7220 */ /* 0x080fe20000410000 */
[----:B------:R-:W-:Y:S01]  /*103d0*/  @P1 PRMT R192, R7, 0x5410, RZ ;  /* 0x0000541007c01816 */ /* 0x000fe200000000ff */
[-C--:B------:R-:W-:Y:S01]  /*103e0*/  FMUL.FTZ R45, R45, R27.reuse ;  /* 0x0000001b2d2d7220 */ /* 0x080fe20000410000 */
[----:B------:R-:W-:Y:S01]  /*103f0*/  @P0 PRMT R187, R6, 0x5410, RZ ;  /* 0x0000541006bb0816 */ /* 0x000fe200000000ff */
[-C--:B------:R-:W-:Y:S01]  /*10400*/  FMUL.FTZ R48, R48, R27.reuse ;  /* 0x0000001b30307220 */ /* 0x080fe20000410000 */
[----:B------:R-:W-:Y:S01]  /*10410*/  ISETP.GT.U32.AND P0, PT, R4, UR6, PT ;  /* 0x0000000604007c0c */ /* 0x000fe2000bf04070 */
[-C--:B------:R-:W-:Y:S01]  /*10420*/  FMUL.FTZ R49, R49, R27.reuse ;  /* 0x0000001b31317220 */ /* 0x080fe20000410000 */
[----:B------:R-:W-:Y:S01]  /*10430*/  PRMT R4, R238, 0x7773, RZ ;  /* 0x00007773ee047816 */ /* 0x000fe200000000ff */
[-C--:B------:R-:W-:Y:S01]  /*10440*/  FMUL.FTZ R52, R52, R27.reuse ;  /* 0x0000001b34347220 */ /* 0x080fe20000410000 */
[----:B------:R-:W-:Y:S01]  /*10450*/  R2P PR, R203, 0x6 ;  /* 0x00000006cb007804 */ /* 0x000fe20000000000 */
[-C--:B------:R-:W-:Y:S01]  /*10460*/  FMUL.FTZ R53, R53, R27.reuse ;  /* 0x0000001b35357220 */ /* 0x080fe20000410000 */
[----:B------:R-:W-:Y:S01]  /*10470*/  PRMT R6, R238, 0x7772, RZ ;  /* 0x00007772ee067816 */ /* 0x000fe200000000ff */
[-C--:B------:R-:W-:Y:S01]  /*10480*/  FMUL.FTZ R56, R56, R27.reuse ;  /* 0x0000001b38387220 */ /* 0x080fe20000410000 */
[----:B------:R-:W-:Y:S01]  /*10490*/  PRMT R7, R228, 0x7773, RZ ;  /* 0x00007773e4077816 */ /* 0x000fe200000000ff */
        /* <DEDUP_REMOVED lines=8> */
[----:B------:R-:W-:Y:S01]  /*10520*/  @P2 VIADD R219, R5, 0xffffffc0 ;  /* 0xffffffc005db2836 */ /* 0x000fe20000000000 */
[----:B------:R-:W-:Y:S01]  /*10530*/  LOP3.LUT R5, R239, 0xff, RZ, 0xc0, !PT ;  /* 0x000000ffef057812 */ /* 0x000fe200078ec0ff */
[-C--:B------:R-:W-:Y:S01]  /*10540*/  FMUL.FTZ R73, R73, R27.reuse ;  /* 0x0000001b49497220 */ /* 0x080fe20000410000 */
[----:B------:R-:W-:Y:S01]  /*10550*/  ISETP.GT.U32.AND P2, PT, R7, UR6, PT ;  /* 0x0000000607007c0c */ /* 0x000fe2000bf44070 */
[-C--:B------:R-:W-:Y:S01]  /*10560*/  FMUL.FTZ R76, R76, R27.reuse ;  /* 0x0000001b4c4c7220 */ /* 0x080fe20000410000 */
[----:B------:R-:W-:Y:S01]  /*10570*/  PRMT R5, R5, 0x5410, R26 ;  /* 0x0000541005057816 */ /* 0x000fe2000000001a */
[-C--:B------:R-:W-:Y:S01]  /*10580*/  FMUL.FTZ R77, R77, R27.reuse ;  /* 0x0000001b4d4d7220 */ /* 0x080fe20000410000 */
[----:B------:R-:W-:Y:S01]  /*10590*/  PRMT R26, R6, 0x5410, R4 ;  /* 0x00005410061a7816 */ /* 0x000fe20000000004 */
[-C--:B------:R-:W-:Y:S01]  /*105a0*/  FMUL.FTZ R80, R80, R27.reuse ;  /* 0x0000001b50507220 */ /* 0x080fe20000410000 */
[----:B------:R-:W-:Y:S01]  /*105b0*/  LOP3.LUT R4, R231, 0xffff, RZ, 0xc0, !PT ;  /* 0x0000ffffe7047812 */ /* 0x000fe200078ec0ff */
[-C--:B------:R-:W-:Y:S01]  /*105c0*/  FMUL.FTZ R81, R81, R27.reuse ;  /* 0x0000001b51517220 */ /* 0x080fe20000410000 */
[----:B------:R-:W-:Y:S01]  /*105d0*/  LOP3.LUT R6, R231, 0xff, RZ, 0xc0, !PT ;  /* 0x000000ffe7067812 */ /* 0x000fe200078ec0ff */
[-C--:B------:R-:W-:Y:S01]  /*105e0*/  FMUL.FTZ R84, R84, R27.reuse ;  /* 0x0000001b54547220 */ /* 0x080fe20000410000 */
[----:B------:R-:W-:Y:S01]  /*105f0*/  SHF.R.U32.HI R4, RZ, 0x8, R4 ;  /* 0x00000008ff047819 */ /* 0x000fe20000011604 */
[-C--:B------:R-:W-:Y:S01]  /*10600*/  FMUL.FTZ R85, R85, R27.reuse ;  /* 0x0000001b55557220 */ /* 0x080fe20000410000 */
[----:B------:R-:W-:Y:S01]  /*10610*/  LOP3.LUT R7, R237, 0xff00ff, RZ, 0xc0, !PT ;  /* 0x00ff00ffed077812 */ /* 0x000fe200078ec0ff */
[-C--:B------:R-:W-:Y:S01]  /*10620*/  FMUL.FTZ R88, R88, R27.reuse ;  /* 0x0000001b58587220 */ /* 0x080fe20000410000 */
[----:B------:R-:W-:Y:S01]  /*10630*/  PRMT R4, R6, 0x5410, R4 ;  /* 0x0000541006047816 */ /* 0x000fe20000000004 */
[-C--:B------:R-:W-:Y:S01]  /*10640*/  FMUL.FTZ R89, R89, R27.reuse ;  /* 0x0000001b59597220 */ /* 0x080fe20000410000 */
[----:B------:R-:W-:Y:S01]  /*10650*/  PRMT R6, R231, 0x7632, R6 ;  /* 0x00007632e7067816 */ /* 0x000fe20000000006 */
[-C--:B------:R-:W-:Y:S01]  /*10660*/  FMUL.FTZ R92, R92, R27.reuse ;  /* 0x0000001b5c5c7220 */ /* 0x080fe20000410000 */
[----:B------:R-:W-:Y:S01]  /*10670*/  SHF.R.U32.HI R231, RZ, 0x18, R231 ;  /* 0x00000018ffe77819 */ /* 0x000fe200000116e7 */
[-C--:B------:R-:W-:Y:S01]  /*10680*/  FMUL.FTZ R93, R93, R27.reuse ;  /* 0x0000001b5d5d7220 */ /* 0x080fe20000410000 */
[----:B------:R-:W-:Y:S01]  /*10690*/  LOP3.LUT R6, R6, 0xff, RZ, 0xc0, !PT ;  /* 0x000000ff06067812 */ /* 0x000fe200078ec0ff */
[-C--:B------:R-:W-:Y:S01]  /*106a0*/  FMUL.FTZ R96, R96, R27.reuse ;  /* 0x0000001b60607220 */ /* 0x080fe20000410000 */
[-C--:B------:R-:W-:Y:S01]  /*106b0*/  FMUL.FTZ R97, R97, R27.reuse ;  /* 0x0000001b61617220 */ /* 0x080fe20000410000 */
[-C--:B------:R-:W-:Y:S01]  /*106c0*/  FMUL.FTZ R100, R100, R27.reuse ;  /* 0x0000001b64647220 */ /* 0x080fe20000410000 */
[----:B------:R-:W-:Y:S01]  /*106d0*/  PRMT R6, R6, 0x5410, R231 ;  /* 0x0000541006067816 */ /* 0x000fe200000000e7 */
[-C--:B------:R-:W-:Y:S01]  /*106e0*/  FMUL.FTZ R101, R101, R27.reuse ;  /* 0x0000001b65657220 */ /* 0x080fe20000410000 */
[----:B------:R-:W1:Y:S01]  /*106f0*/  LDC R231, c[0x0][0x4f8] ;  /* 0x00013e00ffe77b82 */ /* 0x000e620000000800 */
        /* <DEDUP_REMOVED lines=23> */
[----:B-1----:R-:W-:Y:S01]  /*10870*/  LOP3.LUT R231, R231, 0xff, RZ, 0xc0, !PT ;  /* 0x000000ffe7e77812 */ /* 0x002fe200078ec0ff */
[-C--:B------:R-:W-:Y:S01]  /*10880*/  FMUL.FTZ R151, R151, R23.reuse ;  /* 0x0000001797977220 */ /* 0x080fe20000410000 */
[-C--:B------:R-:W-:Y:S01]  /*10890*/  FMUL.FTZ R154, R154, R23.reuse ;  /* 0x000000179a9a7220 */ /* 0x080fe20000410000 */
[-C--:B------:R-:W-:Y:S01]  /*108a0*/  FMUL.FTZ R155, R155, R23.reuse ;  /* 0x000000179b9b7220 */ /* 0x080fe20000410000 */
[----:B------:R-:W-:Y:S01]  /*108b0*/  FMUL.FTZ R158, R158, R23 ;  /* 0x000000179e9e7220 */ /* 0x000fe20000410000 */
[----:B------:R-:W-:-:S02]  /*108c0*/  IMAD R231, R231, 0x10000, R231 ;  /* 0x00010000e7e77824 */ /* 0x000fc400078e02e7 */
[-C--:B------:R-:W-:Y:S01]  /*108d0*/  FMUL.FTZ R159, R159, R23.reuse ;  /* 0x000000179f9f7220 */ /* 0x080fe20000410000 */
[-C--:B------:R-:W-:Y:S01]  /*108e0*/  FMUL.FTZ R162, R162, R23.reuse ;  /* 0x00000017a2a27220 */ /* 0x080fe20000410000 */
[-C--:B------:R-:W-:Y:S01]  /*108f0*/  FMUL.FTZ R163, R163, R23.reuse ;  /* 0x00000017a3a37220 */ /* 0x080fe20000410000 */
[-C--:B------:R-:W-:Y:S01]  /*10900*/  FMUL.FTZ R38, R38, R23.reuse ;  /* 0x0000001726267220 */ /* 0x080fe20000410000 */
[--C-:B------:R-:W-:Y:S01]  /*10910*/  HSET2.LE.AND R16, R6, R231.reuse, PT ;  /* 0x000000e706107233 */ /* 0x100fe20003803000 */
[-C--:B------:R-:W-:Y:S01]  /*10920*/  FMUL.FTZ R39, R39, R23.reuse ;  /* 0x0000001727277220 */ /* 0x080fe20000410000 */
[--C-:B------:R-:W-:Y:S01]  /*10930*/  HSET2.LE.AND R6, R5, R231.reuse, PT ;  /* 0x000000e705067233 */ /* 0x100fe20003803000 */
[-C--:B------:R-:W-:Y:S01]  /*10940*/  FMUL.FTZ R42, R42, R23.reuse ;  /* 0x000000172a2a7220 */ /* 0x080fe20000410000 */
[-C--:B------:R-:W-:Y:S01]  /*10950*/  FMUL.FTZ R43, R43, R23.reuse ;  /* 0x000000172b2b7220 */ /* 0x080fe20000410000 */
[----:B------:R-:W-:Y:S01]  /*10960*/  LOP3.LUT R5, R235, R16, RZ, 0xc0, !PT ;  /* 0x00000010eb057212 */ /* 0x000fe200078ec0ff */
[-C--:B------:R-:W-:Y:S01]  /*10970*/  FMUL.FTZ R46, R46, R23.reuse ;  /* 0x000000172e2e7220 */ /* 0x080fe20000410000 */
[----:B------:R-:W1:Y:S01]  /*10980*/  LDSM.16.MT88.4 R16, [R230+0x18000] ;  /* 0x01800000e610783b */ /* 0x000e620000004200 */
        /* <DEDUP_REMOVED lines=43> */
[----:B------:R-:W-:Y:S01]  /*10c40*/  IMAD.MOV.U32 R27, RZ, RZ, R238 ;  /* 0x000000ffff1b7224 */ /* 0x000fe200078e00ee */
[----:B------:R-:W-:Y:S01]  /*10c50*/  PRMT R23, R238, 0x7771, RZ ;  /* 0x00007771ee177816 */ /* 0x000fe200000000ff */
[----:B------:R-:W-:Y:S01]  /*10c60*/  IMAD.MOV.U32 R238, RZ, RZ, 0x20 ;  /* 0x00000020ffee7424 */ /* 0x000fe200078e00ff */
[--C-:B------:R-:W-:Y:S01]  /*10c70*/  HSET2.LE.AND R4, R4, R231.reuse, PT ;  /* 0x000000e704047233 */ /* 0x100fe20003803000 */
[----:B------:R-:W-:Y:S01]  /*10c80*/  FADD.FTZ R225, R222, R225 ;  /* 0x000000e1dee17221 */ /* 0x000fe20000010000 */
[----:B------:R-:W-:Y:S01]  /*10c90*/  HSET2.LE.AND R7, R7, R231, PT ;  /* 0x000000e707077233 */ /* 0x000fe20003803000 */
[----:B------:R-:W-:Y:S01]  /*10ca0*/  FADD.FTZ R224, R223, R224 ;  /* 0x000000e0dfe07221 */ /* 0x000fe20000010000 */
[----:B------:R-:W-:-:S02]  /*10cb0*/  SEL R238, R238, 0xffffffe0, !P1 ;  /* 0xffffffe0eeee7807 */ /* 0x000fc40004800000 */
[----:B------:R-:W-:Y:S01]  /*10cc0*/  LOP3.LUT R4, R236, R4, RZ, 0xc0, !PT ;  /* 0x00000004ec047212 */ /* 0x000fe200078ec0ff */
[----:B------:R-:W-:Y:S01]  /*10cd0*/  FADD.FTZ R221, R221, R224 ;  /* 0x000000e0dddd7221 */ /* 0x000fe20000010000 */
[----:B------:R-:W-:Y:S01]  /*10ce0*/  LOP3.LUT R6, R229, R6, RZ, 0xc0, !PT ;  /* 0x00000006e5067212 */ /* 0x000fe200078ec0ff */
[----:B------:R-:W-:Y:S01]  /*10cf0*/  IMAD.IADD R229, R230, 0x1, R238 ;  /* 0x00000001e6e57824 */ /* 0x000fe200078e02ee */
[----:B------:R-:W-:Y:S01]  /*10d00*/  LOP3.LUT R7, R204, R7, RZ, 0xc0, !PT ;  /* 0x00000007cc077212 */ /* 0x000fe200078ec0ff */
[----:B------:R-:W-:Y:S01]  /*10d10*/  IMAD.IADD R204, R238, 0x1, R219 ;  /* 0x00000001eecc7824 */ /* 0x000fe200078e02db */
[----:B------:R-:W-:Y:S01]  /*10d20*/  ISETP.LE.U32.AND P1, PT, R232, UR6, PT ;  /* 0x00000006e8007c0c */ /* 0x000fe2000bf23070 */
[----:B------:R-:W-:-:S04]  /*10d30*/  FADD.FTZ R221, R215, R221 ;  /* 0x000000ddd7dd7221 */ /* 0x000fc80000010000 */
[----:B-1----:R-:W-:Y:S01]  /*10d40*/  HMMA.16816.F32 R132, R4, R16, R132 ;  /* 0x000000100484723c */ /* 0x002fe20000001884 */
[----:B------:R-:W-:-:S04]  /*10d50*/  FADD.FTZ R214, R214, R221 ;  /* 0x000000ddd6d67221 */ /* 0x000fc80000010000 */
[----:B------:R-:W-:-:S03]  /*10d60*/  FADD.FTZ R214, R209, R214 ;  /* 0x000000d6d1d67221 */ /* 0x000fc60000010000 */
[----:B------:R-:W-:Y:S01]  /*10d70*/  HMMA.16816.F32 R136, R4, R18, R136 ;  /* 0x000000120488723c */ /* 0x000fe20000001888 */
[----:B------:R-:W1:Y:S01]  /*10d80*/  LDSM.16.MT88.4 R16, [R229+0x18000] ;  /* 0x01800000e510783b */ /* 0x000e620000004200 */
[----:B------:R-:W-:-:S04]  /*10d90*/  FADD.FTZ R214, R197, R214 ;  /* 0x000000d6c5d67221 */ /* 0x000fc80000010000 */
[----:B------:R-:W-:-:S04]  /*10da0*/  FADD.FTZ R195, R195, R214 ;  /* 0x000000d6c3c37221 */ /* 0x000fc80000010000 */
[----:B------:R-:W-:-:S04]  /*10db0*/  FADD.FTZ R195, R186, R195 ;  /* 0x000000c3bac37221 */ /* 0x000fc80000010000 */
[----:B------:R-:W-:-:S04]  /*10dc0*/  FADD.FTZ R195, R179, R195 ;  /* 0x000000c3b3c37221 */ /* 0x000fc80000010000 */
[----:B------:R-:W-:-:S04]  /*10dd0*/  FADD.FTZ R183, R183, R195 ;  /* 0x000000c3b7b77221 */ /* 0x000fc80000010000 */
[----:B------:R-:W-:Y:S01]  /*10de0*/  FADD.FTZ R183, R200, R183 ;  /* 0x000000b7c8b77221 */ /* 0x000fe20000010000 */
        /* <DEDUP_REMOVED lines=53> */
[----:B------:R-:W-:Y:S02]  /*11140*/  LOP3.LUT R6, R27, 0xff, RZ, 0xc0, !PT ;  /* 0x000000ff1b067812 */ /* 0x000fe400078ec0ff */
[--C-:B------:R-:W-:Y:S02]  /*11150*/  HSET2.LE.AND R7, R5, R231.reuse, PT ;  /* 0x000000e705077233 */ /* 0x100fe40003803000 */
[----:B------:R-:W-:Y:S02]  /*11160*/  HSET2.LE.AND R5, R4, R231, PT ;  /* 0x000000e704057233 */ /* 0x000fe40003803000 */
[----:B------:R-:W-:Y:S02]  /*11170*/  PRMT R6, R6, 0x5410, R23 ;  /* 0x0000541006067816 */ /* 0x000fe40000000017 */
[----:B------:R-:W-:Y:S02]  /*11180*/  LOP3.LUT R4, R22, R7, RZ, 0xc0, !PT ;  /* 0x0000000716047212 */ /* 0x000fe400078ec0ff */
[----:B------:R-:W-:-:S02]  /*11190*/  LOP3.LUT R7, R26, 0xff00ff, RZ, 0xc0, !PT ;  /* 0x00ff00ff1a077812 */ /* 0x000fc400078ec0ff */
[--C-:B------:R-:W-:Y:S02]  /*111a0*/  HSET2.LE.AND R6, R6, R231.reuse, PT ;  /* 0x000000e706067233 */ /* 0x100fe40003803000 */
[----:B------:R-:W-:Y:S02]  /*111b0*/  LOP3.LUT R5, R20, R5, RZ, 0xc0, !PT ;  /* 0x0000000514057212 */ /* 0x000fe400078ec0ff */
[----:B------:R-:W-:Y:S01]  /*111c0*/  HSET2.LE.AND R7, R7, R231, PT ;  /* 0x000000e707077233 */ /* 0x000fe20003803000 */
[----:B------:R-:W2:Y:S01]  /*111d0*/  LDSM.16.MT88.4 R20, [R229+0x18800] ;  /* 0x01880000e514783b */ /* 0x000ea20000004200 */
[----:B------:R-:W-:-:S03]  /*111e0*/  LOP3.LUT R6, R25, R6, RZ, 0xc0, !PT ;  /* 0x0000000619067212 */ /* 0x000fc600078ec0ff */
[----:B------:R-:W-:Y:S02]  /*111f0*/  LOP3.LUT R7, R24, R7, RZ, 0xc0, !PT ;  /* 0x0000000718077212 */ /* 0x000fe400078ec0ff */
[----:B------:R-:W3:Y:S05]  /*11200*/  LDSM.16.MT88.4 R24, [R219+0x800] ;  /* 0x00080000db18783b */ /* 0x000eea0000004200 */
        /* <DEDUP_REMOVED lines=42> */
[C---:B-1----:R-:W-:Y:S08]  /*114b0*/  HMMA.16816.F32 R100, R4.reuse, R24, R100 ;  /* 0x000000180464723c */ /* 0x042ff00000001864 */
[C---:B------:R-:W-:Y:S01]  /*114c0*/  HMMA.16816.F32 R104, R4.reuse, R26, R104 ;  /* 0x0000001a0468723c */ /* 0x040fe20000001868 */
[----:B------:R-:W1:Y:S07]  /*114d0*/  LDSM.16.MT88.4 R24, [R219+0x6800] ;  /* 0x00680000db18783b */ /* 0x000e6e0000004200 */
[C---:B-1----:R-:W-:Y:S08]  /*114e0*/  HMMA.16816.F32 R116, R4.reuse, R24, R116 ;  /* 0x000000180474723c */ /* 0x042ff00000001874 */
[----:B------:R-:W-:Y:S01]  /*114f0*/  HMMA.16816.F32 R120, R4, R26, R120 ;  /* 0x0000001a0478723c */ /* 0x000fe20000001878 */
[----:B------:R-:W-:Y:S01]  /*11500*/  IMAD.MOV.U32 R4, RZ, RZ, R234 ;  /* 0x000000ffff047224 */ /* 0x000fe200078e00ea */
[C---:B------:R-:W-:Y:S01]  /*11510*/  PRMT R6, R234.reuse, 0x7773, RZ ;  /* 0x00007773ea067816 */ /* 0x040fe200000000ff */
[----:B------:R-:W1:Y:S01]  /*11520*/  LDSM.16.MT88.4 R24, [R230+0x19000] ;  /* 0x01900000e618783b */ /* 0x000e620000004200 */
[----:B------:R-:W-:-:S02]  /*11530*/  PRMT R7, R234, 0x7772, RZ ;  /* 0x00007772ea077816 */ /* 0x000fc400000000ff */
[----:B------:R-:W-:Y:S02]  /*11540*/  PRMT R5, R234, 0x7771, RZ ;  /* 0x00007771ea057816 */ /* 0x000fe400000000ff */
[----:B------:R-:W-:Y:S02]  /*11550*/  LOP3.LUT R4, R4, 0xff, RZ, 0xc0, !PT ;  /* 0x000000ff04047812 */ /* 0x000fe400078ec0ff */
[----:B------:R-:W-:Y:S02]  /*11560*/  PRMT R6, R7, 0x5410, R6 ;  /* 0x0000541007067816 */ /* 0x000fe40000000006 */
[----:B------:R-:W-:Y:S02]  /*11570*/  LOP3.LUT R7, R188, 0xffff, RZ, 0xc0, !PT ;  /* 0x0000ffffbc077812 */ /* 0x000fe400078ec0ff */
[----:B------:R-:W-:Y:S02]  /*11580*/  PRMT R5, R4, 0x5410, R5 ;  /* 0x0000541004057816 */ /* 0x000fe40000000005 */
[----:B------:R-:W-:-:S02]  /*11590*/  SHF.R.U32.HI R7, RZ, 0x8, R7 ;  /* 0x00000008ff077819 */ /* 0x000fc40000011607 */
[----:B------:R-:W-:-:S04]  /*115a0*/  LOP3.LUT R4, R188, 0xff, RZ, 0xc0, !PT ;  /* 0x000000ffbc047812 */ /* 0x000fc800078ec0ff */
[----:B------:R-:W-:Y:S02]  /*115b0*/  PRMT R7, R4, 0x5410, R7 ;  /* 0x0000541004077816 */ /* 0x000fe40000000007 */
[----:B------:R-:W-:Y:S02]  /*115c0*/  PRMT R4, R188, 0x7632, R4 ;  /* 0x00007632bc047816 */ /* 0x000fe40000000004 */
[----:B------:R-:W-:Y:S02]  /*115d0*/  SHF.R.U32.HI R188, RZ, 0x18, R188 ;  /* 0x00000018ffbc7819 */ /* 0x000fe400000116bc */
[----:B------:R-:W-:Y:S02]  /*115e0*/  LOP3.LUT R4, R4, 0xff, RZ, 0xc0, !PT ;  /* 0x000000ff04047812 */ /* 0x000fe400078ec0ff */
[----:B------:R-:W-:Y:S02]  /*115f0*/  HSET2.LE.AND R7, R7, R231, PT ;  /* 0x000000e707077233 */ /* 0x000fe40003803000 */
[----:B------:R-:W-:-:S03]  /*11600*/  PRMT R188, R4, 0x5410, R188 ;  /* 0x0000541004bc7816 */ /* 0x000fc600000000bc */
[----:B------:R-:W-:Y:S02]  /*11610*/  LOP3.LUT R4, R189, R7, RZ, 0xc0, !PT ;  /* 0x00000007bd047212 */ /* 0x000fe400078ec0ff */
[----:B------:R-:W-:Y:S02]  /*11620*/  LOP3.LUT R7, R6, 0xff00ff, RZ, 0xc0, !PT ;  /* 0x00ff00ff06077812 */ /* 0x000fe400078ec0ff */
[--C-:B------:R-:W-:Y:S02]  /*11630*/  HSET2.LE.AND R188, R188, R231.reuse, PT ;  /* 0x000000e7bcbc7233 */ /* 0x100fe40003803000 */
[--C-:B------:R-:W-:Y:S02]  /*11640*/  HSET2.LE.AND R6, R5, R231.reuse, PT ;  /* 0x000000e705067233 */ /* 0x100fe40003803000 */
[----:B------:R-:W-:Y:S02]  /*11650*/  HSET2.LE.AND R7, R7, R231, PT ;  /* 0x000000e707077233 */ /* 0x000fe40003803000 */
[----:B------:R-:W-:-:S02]  /*11660*/  LOP3.LUT R5, R190, R188, RZ, 0xc0, !PT ;  /* 0x000000bcbe057212 */ /* 0x000fc400078ec0ff */
[----:B------:R-:W-:Y:S02]  /*11670*/  LOP3.LUT R6, R233, R6, RZ, 0xc0, !PT ;  /* 0x00000006e9067212 */ /* 0x000fe400078ec0ff */
[----:B------:R-:W-:Y:S02]  /*11680*/  LOP3.LUT R7, R191, R7, RZ, 0xc0, !PT ;  /* 0x00000007bf077212 */ /* 0x000fe400078ec0ff */
[----:B------:R-:W2:Y:S05]  /*11690*/  LDSM.16.MT88.4 R188, [R204+0x1000] ;  /* 0x00100000ccbc783b */ /* 0x000eaa0000004200 */
        /* <DEDUP_REMOVED lines=10> */
[C---:B---3--:R-:W-:Y:S08]  /*11740*/  HMMA.16816.F32 R44, R4.reuse, R20, R44 ;  /* 0x00000014042c723c */ /* 0x048ff0000000182c */
[C---:B------:R-:W-:Y:S01]  /*11750*/  HMMA.16816.F32 R48, R4.reuse, R22, R48 ;  /* 0x000000160430723c */ /* 0x040fe20000001830 */
[----:B------:R-:W2:Y:S07]  /*11760*/  LDSM.16.MT88.4 R20, [R229+0x1d000] ;  /* 0x01d00000e514783b */ /* 0x000eae0000004200 */
[C---:B-1----:R-:W-:Y:S08]  /*11770*/  HMMA.16816.F32 R36, R4.reuse, R24, R36 ;  /* 0x000000180424723c */ /* 0x042ff00000001824 */
[C---:B------:R-:W-:Y:S01]  /*11780*/  HMMA.16816.F32 R40, R4.reuse, R26, R40 ;  /* 0x0000001a0428723c */ /* 0x040fe20000001828 */
[----:B------:R-:W1:Y:S07]  /*11790*/  LDSM.16.MT88.4 R24, [R230+0x1d000] ;  /* 0x01d00000e618783b */ /* 0x000e6e0000004200 */
[C---:B----4-:R-:W-:Y:S08]  /*117a0*/  HMMA.16816.F32 R52, R4.reuse, R16, R52 ;  /* 0x000000100434723c */ /* 0x050ff00000001834 */
[C---:B------:R-:W-:Y:S01]  /*117b0*/  HMMA.16816.F32 R56, R4.reuse, R18, R56 ;  /* 0x000000120438723c */ /* 0x040fe20000001838 */
[----:B------:R-:W3:Y:S07]  /*117c0*/  LDSM.16.MT88.4 R16, [R219+0x5000] ;  /* 0x00500000db10783b */ /* 0x000eee0000004200 */
        /* <DEDUP_REMOVED lines=18> */
[----:B------:R-:W-:-:S02]  /*118f0*/  PRMT R24, R228, 0x7772, RZ ;  /* 0x00007772e4187816 */ /* 0x000fc400000000ff */
[----:B------:R-:W-:-:S05]  /*11900*/  PRMT R25, R228, 0x7771, RZ ;  /* 0x00007771e4197816 */ /* 0x000fca00000000ff */
[----:B---3--:R-:W-:Y:S01]  /*11910*/  HMMA.16816.F32 R116, R4, R16, R116 ;  /* 0x000000100474723c */ /* 0x008fe20000001874 */
[----:B------:R-:W-:Y:S01]  /*11920*/  PRMT R16, R228, 0x7773, RZ ;  /* 0x00007773e4107816 */ /* 0x000fe200000000ff */
[----:B------:R-:W-:-:S03]  /*11930*/  IMAD.MOV.U32 R17, RZ, RZ, R228 ;  /* 0x000000ffff117224 */ /* 0x000fc600078e00e4 */
[----:B------:R-:W-:Y:S02]  /*11940*/  PRMT R24, R24, 0x5410, R16 ;  /* 0x0000541018187816 */ /* 0x000fe40000000010 */
[----:B------:R-:W-:Y:S01]  /*11950*/  F2FP.F16.F32.PACK_AB R16, R226, R227 ;  /* 0x000000e3e210723e */ /* 0x000fe200000000ff */
[C---:B------:R-:W-:Y:S01]  /*11960*/  HMMA.16816.F32 R104, R4.reuse, R26, R104 ;  /* 0x0000001a0468723c */ /* 0x040fe20000001868 */
[----:B------:R-:W-:Y:S01]  /*11970*/  LOP3.LUT R17, R17, 0xff, RZ, 0xc0, !PT ;  /* 0x000000ff11117812 */ /* 0x000fe200078ec0ff */
[----:B------:R-:W-:Y:S01]  /*11980*/  FADD.FTZ R227, R227, R183 ;  /* 0x000000b7e3e37221 */ /* 0x000fe20000010000 */
[----:B------:R-:W-:Y:S02]  /*11990*/  LOP3.LUT R26, R216, 0xffff, RZ, 0xc0, !PT ;  /* 0x0000ffffd81a7812 */ /* 0x000fe400078ec0ff */
[----:B------:R-:W-:Y:S01]  /*119a0*/  PRMT R25, R17, 0x5410, R25 ;  /* 0x0000541011197816 */ /* 0x000fe20000000019 */
[----:B------:R-:W-:Y:S01]  /*119b0*/  FADD.FTZ R17, R220, R225 ;  /* 0x000000e1dc117221 */ /* 0x000fe20000010000 */
[----:B------:R-:W-:Y:S01]  /*119c0*/  SHF.R.U32.HI R26, RZ, 0x8, R26 ;  /* 0x00000008ff1a7819 */ /* 0x000fe2000001161a */
[C---:B----4-:R-:W-:Y:S01]  /*119d0*/  HMMA.16816.F32 R92, R4.reuse, R188, R92 ;  /* 0x000000bc045c723c */ /* 0x050fe2000000185c */
[----:B------:R-:W-:Y:S01]  /*119e0*/  PRMT R188, R16, 0x7610, R188 ;  /* 0x0000761010bc7816 */ /* 0x000fe200000000bc */
[----:B------:R-:W-:Y:S01]  /*119f0*/  FADD.FTZ R17, R212, R17 ;  /* 0x00000011d4117221 */ /* 0x000fe20000010000 */
[----:B------:R-:W-:Y:S01]  /*11a00*/  PRMT R189, R16, 0x7632, R189 ;  /* 0x0000763210bd7816 */ /* 0x000fe200000000bd */
[----:B------:R-:W-:Y:S01]  /*11a10*/  FADD.FTZ R227, R226, R227 ;  /* 0x000000e3e2e37221 */ /* 0x000fe20000010000 */
[----:B------:R-:W-:Y:S01]  /*11a20*/  LOP3.LUT R16, R216, 0xff, RZ, 0xc0, !PT ;  /* 0x000000ffd8107812 */ /* 0x000fe200078ec0ff */
[----:B------:R-:W-:Y:S01]  /*11a30*/  @!P1 HADD2 R31, -R188.H0_H0, -RZ.H0_H0 ;  /* 0xa00000ffbc1f9230 */ /* 0x000fe20000000900 */
[----:B------:R-:W-:Y:S01]  /*11a40*/  PRMT R220, R188, 0x5410, R189 ;  /* 0x00005410bcdc7816 */ /* 0x000fe200000000bd */
[C---:B------:R-:W-:Y:S01]  /*11a50*/  HMMA.16816.F32 R120, R4.reuse, R18, R120 ;  /* 0x000000120478723c */ /* 0x040fe20000001878 */
[----:B------:R-:W-:Y:S01]  /*11a60*/  SHF.R.U32.HI R18, RZ, 0x18, R216 ;  /* 0x00000018ff127819 */ /* 0x000fe200000116d8 */
[----:B------:R-:W-:Y:S01]  /*11a70*/  FADD.FTZ R215, R211, R17 ;  /* 0x00000011d3d77221 */ /* 0x000fe20000010000 */
[----:B------:R-:W-:Y:S01]  /*11a80*/  @!P1 PRMT R188, R31, 0x5410, RZ ;  /* 0x000054101fbc9816 */ /* 0x000fe200000000ff */
[----:B------:R-:W-:Y:S01]  /*11a90*/  @!P6 HADD2 R28, -R189.H0_H0, -RZ.H0_H0 ;  /* 0xa00000ffbd1ce230 */ /* 0x000fe20000000900 */
[----:B------:R-:W-:Y:S01]  /*11aa0*/  ISETP.LE.U32.AND P1, PT, R18, UR6, PT ;  /* 0x0000000612007c0c */ /* 0x000fe2000bf23070 */
[----:B------:R-:W-:Y:S01]  /*11ab0*/  FADD.FTZ R215, R208, R215 ;  /* 0x000000d7d0d77221 */ /* 0x000fe20000010000 */
[----:B------:R-:W-:Y:S01]  /*11ac0*/  PRMT R18, R216, 0x7632, R18 ;  /* 0x00007632d8127816 */ /* 0x000fe20000000012 */
[C---:B------:R-:W-:Y:S01]  /*11ad0*/  HMMA.16816.F32 R96, R4.reuse, R190, R96 ;  /* 0x000000be0460723c */ /* 0x040fe20000001860 */
[----:B------:R-:W-:Y:S01]  /*11ae0*/  PRMT R26, R16, 0x5410, R26 ;  /* 0x00005410101a7816 */ /* 0x000fe2000000001a */
[----:B------:R-:W-:Y:S01]  /*11af0*/  FADD.FTZ R215, R194, R215 ;  /* 0x000000d7c2d77221 */ /* 0x000fe20000010000 */
[----:B------:R-:W-:Y:S01]  /*11b00*/  F2FP.F16.F32.PACK_AB R16, R217, R218 ;  /* 0x000000dad910723e */ /* 0x000fe200000000ff */
[----:B------:R-:W-:Y:S01]  /*11b10*/  FADD.FTZ R227, R213, R227 ;  /* 0x000000e3d5e37221 */ /* 0x000fe20000010000 */
[----:B------:R-:W-:Y:S01]  /*11b20*/  LOP3.LUT R18, R18, 0xff, RZ, 0xc0, !PT ;  /* 0x000000ff12127812 */ /* 0x000fe200078ec0ff */
[----:B------:R-:W-:Y:S01]  /*11b30*/  FADD.FTZ R215, R182, R215 ;  /* 0x000000d7b6d77221 */ /* 0x000fe20000010000 */
[----:B------:R-:W-:Y:S01]  /*11b40*/  SHF.R.U32.HI R27, RZ, 0x18, R216 ;  /* 0x00000018ff1b7819 */ /* 0x000fe200000116d8 */
[----:B--2---:R-:W-:Y:S01]  /*11b50*/  HMMA.16816.F32 R124, R4, R20, R124 ;  /* 0x00000014047c723c */ /* 0x004fe2000000187c */
[----:B------:R-:W-:Y:S01]  /*11b60*/  PRMT R190, R16, 0x7610, R190 ;  /* 0x0000761010be7816 */ /* 0x000fe200000000be */
[----:B------:R-:W-:Y:S01]  /*11b70*/  FADD.FTZ R215, R178, R215 ;  /* 0x000000d7b2d77221 */ /* 0x000fe20000010000 */
[----:B------:R-:W-:-:S02]  /*11b80*/  PRMT R191, R16, 0x7632, R191 ;  /* 0x0000763210bf7816 */ /* 0x000fc400000000bf */
[----:B------:R-:W-:Y:S01]  /*11b90*/  PRMT R27, R18, 0x5410, R27 ;  /* 0x00005410121b7816 */ /* 0x000fe2000000001b */
[----:B------:R-:W-:Y:S01]  /*11ba0*/  @!P5 HADD2 R30, -R190.H0_H0, -RZ.H0_H0 ;  /* 0xa00000ffbe1ed230 */ /* 0x000fe20000000900 */
[----:B------:R-:W1:Y:S01]  /*11bb0*/  LDSM.16.MT88.4 R16, [R230+0x19800] ;  /* 0x01980000e610783b */ /* 0x000e620000004200 */
[----:B------:R-:W-:Y:S01]  /*11bc0*/  HMMA.16816.F32 R128, R4, R22, R128 ;  /* 0x000000160480723c */ /* 0x000fe20000001880 */
[----:B------:R-:W-:Y:S01]  /*11bd0*/  @!P1 HADD2 R29, -R191.H0_H0, -RZ.H0_H0 ;  /* 0xa00000ffbf1d9230 */ /* 0x000fe20000000900 */
[----:B------:R-:W-:Y:S01]  /*11be0*/  F2FP.F16.F32.PACK_AB R7, R210, R213 ;  /* 0x000000d5d207723e */ /* 0x000fe200000000ff */
[----:B------:R-:W2:Y:S01]  /*11bf0*/  LDSM.16.MT88.4 R20, [R230+0x1b800] ;  /* 0x01b80000e614783b */ /* 0x000ea20000004200 */
[----:B------:R-:W-:Y:S01]  /*11c00*/  F2FP.F16.F32.PACK_AB R6, R206, R207 ;  /* 0x000000cfce06723e */ /* 0x000fe200000000ff */
[----:B------:R-:W-:Y:S01]  /*11c10*/  FADD.FTZ R177, R177, R215 ;  /* 0x000000d7b1b17221 */ /* 0x000fe20000010000 */
[----:B------:R-:W-:Y:S02]  /*11c20*/  LOP3.LUT R24, R24, 0xff00ff, RZ, 0xc0, !PT ;  /* 0x00ff00ff18187812 */ /* 0x000fe400078ec0ff */
[----:B------:R-:W-:Y:S01]  /*11c30*/  @!P6 PRMT R189, R28, 0x5410, RZ ;  /* 0x000054101cbde816 */ /* 0x000fe200000000ff */
[----:B------:R-:W-:Y:S01]  /*11c40*/  FADD.FTZ R177, R199, R177 ;  /* 0x000000b1c7b17221 */ /* 0x000fe20000010000 */
[----:B------:R-:W-:-:S02]  /*11c50*/  PRMT R28, R190, 0x5410, R191 ;  /* 0x00005410be1c7816 */ /* 0x000fc400000000bf */
[C---:B------:R-:W-:Y:S01]  /*11c60*/  PRMT R208, R7.reuse, 0x7610, R208 ;  /* 0x0000761007d07816 */ /* 0x040fe200000000d0 */
[----:B------:R-:W-:Y:S01]  /*11c70*/  FADD.FTZ R198, R198, R177 ;  /* 0x000000b1c6c67221 */ /* 0x000fe20000010000 */
[----:B------:R-:W-:Y:S02]  /*11c80*/  PRMT R209, R7, 0x7632, R209 ;  /* 0x0000763207d17816 */ /* 0x000fe400000000d1 */
[----:B------:R-:W-:Y:S01]  /*11c90*/  PRMT R211, R6, 0x7610, R211 ;  /* 0x0000761006d37816 */ /* 0x000fe200000000d3 */
[----:B------:R-:W-:Y:S01]  /*11ca0*/  FADD.FTZ R198, R218, R198 ;  /* 0x000000c6dac67221 */ /* 0x000fe20000010000 */
[----:B------:R-:W-:Y:S01]  /*11cb0*/  PRMT R212, R6, 0x7632, R212 ;  /* 0x0000763206d47816 */ /* 0x000fe200000000d4 */
[----:B------:R-:W-:Y:S01]  /*11cc0*/  @P3 HADD2 R13, -R209.H0_H0, -RZ.H0_H0 ;  /* 0xa00000ffd10d3230 */ /* 0x000fe20000000900 */
[----:B------:R-:W-:Y:S01]  /*11cd0*/  @!P1 PRMT R191, R29, 0x5410, RZ ;  /* 0x000054101dbf9816 */ /* 0x000fe200000000ff */
[----:B------:R-:W-:Y:S01]  /*11ce0*/  @P0 HADD2 R12, -R211.H0_H0, -RZ.H0_H0 ;  /* 0xa00000ffd30c0230 */ /* 0x000fe20000000900 */
[--C-:B------:R-:W-:Y:S01]  /*11cf0*/  HSET2.LE.AND R29, R25, R231.reuse, PT ;  /* 0x000000e7191d7233 */ /* 0x100fe20003803000 */
[----:B------:R-:W-:Y:S01]  /*11d00*/  FADD.FTZ R198, R217, R198 ;  /* 0x000000c6d9c67221 */ /* 0x000fe20000010000 */
[--C-:B------:R-:W-:Y:S01]  /*11d10*/  HSET2.LE.AND R4, R26, R231.reuse, PT ;  /* 0x000000e71a047233 */ /* 0x100fe20003803000 */
[----:B------:R-:W-:Y:S01]  /*11d20*/  @!P4 HADD2 R14, -R208.H0_H0, -RZ.H0_H0 ;  /* 0xa00000ffd00ec230 */ /* 0x000fe20000000900 */
[--C-:B------:R-:W-:Y:S01]  /*11d30*/  HSET2.LE.AND R5, R27, R231.reuse, PT ;  /* 0x000000e71b057233 */ /* 0x100fe20003803000 */
[----:B------:R-:W-:Y:S01]  /*11d40*/  @P2 HADD2 R9, -R212.H0_H0, -RZ.H0_H0 ;  /* 0xa00000ffd4092230 */ /* 0x000fe20000000900 */
[----:B------:R-:W-:Y:S01]  /*11d50*/  HSET2.LE.AND R231, R24, R231, PT ;  /* 0x000000e718e77233 */ /* 0x000fe20003803000 */
[----:B------:R-:W-:Y:S01]  /*11d60*/  FADD.FTZ R198, R207, R198 ;  /* 0x000000c6cfc67221 */ /* 0x000fe20000010000 */
[----:B------:R-:W-:Y:S01]  /*11d70*/  PRMT R6, R208, 0x5410, R209 ;  /* 0x00005410d0067816 */ /* 0x000fe200000000d1 */
[----:B------:R-:W3:Y:S01]  /*11d80*/  LDSM.16.MT88.4 R24, [R230+0x1d800] ;  /* 0x01d80000e618783b */ /* 0x000ee20000004200 */
[----:B------:R-:W-:-:S02]  /*11d90*/  PRMT R7, R211, 0x5410, R212 ;  /* 0x00005410d3077816 */ /* 0x000fc400000000d4 */
[----:B------:R-:W-:Y:S02]  /*11da0*/  LOP3.LUT R4, R220, R4, RZ, 0xc0, !PT ;  /* 0x00000004dc047212 */ /* 0x000fe400078ec0ff */
[----:B------:R-:W-:Y:S02]  /*11db0*/  LOP3.LUT R5, R28, R5, RZ, 0xc0, !PT ;  /* 0x000000051c057212 */ /* 0x000fe400078ec0ff */
[----:B------:R-:W-:Y:S02]  /*11dc0*/  LOP3.LUT R6, R6, R29, RZ, 0xc0, !PT ;  /* 0x0000001d06067212 */ /* 0x000fe400078ec0ff */
[----:B------:R-:W-:Y:S02]  /*11dd0*/  LOP3.LUT R7, R7, R231, RZ, 0xc0, !PT ;  /* 0x000000e707077212 */ /* 0x000fe400078ec0ff */
[----:B------:R-:W-:Y:S02]  /*11de0*/  @!P5 PRMT R190, R30, 0x5410, RZ ;  /* 0x000054101ebed816 */ /* 0x000fe400000000ff */
[----:B------:R-:W4:Y:S01]  /*11df0*/  LDSM.16.MT88.4 R28, [R229+0x1d800] ;  /* 0x01d80000e51c783b */ /* 0x000f220000004200 */
[----:B------:R-:W-:-:S02]  /*11e00*/  @P0 PRMT R211, R12, 0x5410, RZ ;  /* 0x000054100cd30816 */ /* 0x000fc400000000ff */
[----:B-1----:R-:W-:Y:S01]  /*11e10*/  HMMA.16816.F32 R132, R4, R16, R132 ;  /* 0x000000100484723c */ /* 0x002fe20000001884 */
[----:B------:R-:W-:Y:S02]  /*11e20*/  @P3 PRMT R209, R13, 0x5410, RZ ;  /* 0x000054100dd13816 */ /* 0x000fe400000000ff */
[----:B------:R-:W-:Y:S02]  /*11e30*/  @!P4 PRMT R208, R14, 0x5410, RZ ;  /* 0x000054100ed0c816 */ /* 0x000fe400000000ff */
[----:B------:R-:W-:-:S03]  /*11e40*/  @P2 PRMT R212, R9, 0x5410, RZ ;  /* 0x0000541009d42816 */ /* 0x000fc600000000ff */
        /* <DEDUP_REMOVED lines=29> */
[C---:B----4-:R-:W-:Y:S01]  /*12020*/  HMMA.16816.F32 R84, R4.reuse, R28, R84 ;  /* 0x0000001c0454723c */ /* 0x050fe20000001854 */
[----:B------:R-:W4:Y:S07]  /*12030*/  LDC R28, c[0x0][0x448] ;  /* 0x00011200ff1c7b82 */ /* 0x000f2e0000000800 */
[C---:B-1----:R-:W-:Y:S08]  /*12040*/  HMMA.16816.F32 R156, R4.reuse, R16, R156 ;  /* 0x00000010049c723c */ /* 0x042ff0000000189c */
[C---:B------:R-:W-:Y:S01]  /*12050*/  HMMA.16816.F32 R160, R4.reuse, R18, R160 ;  /* 0x0000001204a0723c */ /* 0x040fe200000018a0 */
[----:B------:R-:W1:Y:S07]  /*12060*/  LDSM.16.MT88.4 R16, [R204+0x7800] ;  /* 0x00780000cc10783b */ /* 0x000e6e0000004200 */
[----:B--2---:R-:W-:Y:S01]  /*12070*/  HMMA.16816.F32 R116, R4, R20, R116 ;  /* 0x000000140474723c */ /* 0x004fe20000001874 */
[----:B----4-:R-:W-:-:S04]  /*12080*/  IMAD.SHL.U32 R12, R28, 0x8, RZ ;  /* 0x000000081c0c7824 */ /* 0x010fc800078e00ff */
[----:B------:R-:W-:-:S03]  /*12090*/  IMAD.WIDE R12, R12, 0x2, R10 ;  /* 0x000000020c0c7825 */ /* 0x000fc600078e020a */
[C---:B------:R-:W-:Y:S01]  /*120a0*/  HMMA.16816.F32 R120, R4.reuse, R22, R120 ;  /* 0x000000160478723c */ /* 0x040fe20000001878 */
[----:B------:R-:W2:Y:S04]  /*120b0*/  LDSM.16.MT88.4 R20, [R204+0x5800] ;  /* 0x00580000cc14783b */ /* 0x000ea80000004200 */
[----:B------:R-:W-:Y:S03]  /*120c0*/  STG.E.U16 desc[UR28][R12.64+-0x100], R174 ;  /* 0xffff00ae0c007986 */ /* 0x000fe6000c10151c */
[C---:B------:R-:W-:Y:S01]  /*120d0*/  HMMA.16816.F32 R88, R4.reuse, R30, R88 ;  /* 0x0000001e0458723c */ /* 0x040fe20000001858 */
[----:B------:R-:W-:Y:S04]  /*120e0*/  STG.E.U16 desc[UR28][R12.64+-0xfe], R173 ;  /* 0xffff02ad0c007986 */ /* 0x000fe8000c10151c */
[----:B------:R-:W-:Y:S03]  /*120f0*/  STG.E.U16 desc[UR28][R10.64+-0xf0], R172 ;  /* 0xffff10ac0a007986 */ /* 0x000fe6000c10151c */
[C---:B---3--:R-:W-:Y:S01]  /*12100*/  HMMA.16816.F32 R60, R4.reuse, R24, R60 ;  /* 0x00000018043c723c */ /* 0x048fe2000000183c */
[----:B------:R-:W-:Y:S04]  /*12110*/  STG.E.U16 desc[UR28][R10.64+-0xee], R171 ;  /* 0xffff12ab0a007986 */ /* 0x000fe8000c10151c */
[----:B------:R-:W-:Y:S03]  /*12120*/  STG.E.U16 desc[UR28][R12.64+-0xf0], R170 ;  /* 0xffff10aa0c007986 */ /* 0x000fe6000c10151c */
[C---:B------:R-:W-:Y:S01]  /*12130*/  HMMA.16816.F32 R64, R4.reuse, R26, R64 ;  /* 0x0000001a0440723c */ /* 0x040fe20000001840 */
[----:B------:R-:W-:Y:S04]  /*12140*/  STG.E.U16 desc[UR28][R12.64+-0xee], R169 ;  /* 0xffff12a90c007986 */ /* 0x000fe8000c10151c */
[----:B------:R-:W-:Y:S03]  /*12150*/  STG.E.U16 desc[UR28][R10.64+-0xe0], R168 ;  /* 0xffff20a80a007986 */ /* 0x000fe6000c10151c */
[C---:B-1----:R-:W-:Y:S01]  /*12160*/  HMMA.16816.F32 R124, R4.reuse, R16, R124 ;  /* 0x00000010047c723c */ /* 0x042fe2000000187c */
[----:B------:R-:W-:Y:S04]  /*12170*/  STG.E.U16 desc[UR28][R10.64+-0xde], R167 ;  /* 0xffff22a70a007986 */ /* 0x000fe8000c10151c */
[----:B------:R-:W-:Y:S03]  /*12180*/  STG.E.U16 desc[UR28][R12.64+-0xe0], R166 ;  /* 0xffff20a60c007986 */ /* 0x000fe6000c10151c */
[C---:B------:R-:W-:Y:S01]  /*12190*/  HMMA.16816.F32 R128, R4.reuse, R18, R128 ;  /* 0x000000120480723c */ /* 0x040fe20000001880 */
[----:B------:R-:W-:Y:S04]  /*121a0*/  STG.E.U16 desc[UR28][R12.64+-0xde], R165 ;  /* 0xffff22a50c007986 */ /* 0x000fe8000c10151c */
[----:B------:R-:W-:Y:S03]  /*121b0*/  STG.E.U16 desc[UR28][R10.64+-0xd0], R164 ;  /* 0xffff30a40a007986 */ /* 0x000fe6000c10151c */
[C---:B--2---:R-:W-:Y:S01]  /*121c0*/  HMMA.16816.F32 R92, R4.reuse, R20, R92 ;  /* 0x00000014045c723c */ /* 0x044fe2000000185c */
[----:B------:R-:W-:Y:S04]  /*121d0*/  STG.E.U16 desc[UR28][R10.64+-0xce], R35 ;  /* 0xffff32230a007986 */ /* 0x000fe8000c10151c */
[----:B------:R-:W-:Y:S03]  /*121e0*/  STG.E.U16 desc[UR28][R12.64+-0xd0], R34 ;  /* 0xffff30220c007986 */ /* 0x000fe6000c10151c */
[----:B------:R-:W-:Y:S01]  /*121f0*/  HMMA.16816.F32 R96, R4, R22, R96 ;  /* 0x000000160460723c */ /* 0x000fe20000001860 */
[----:B------:R-:W-:Y:S01]  /*12200*/  IADD3 R4, P0, PT, R10, -0x180, RZ ;  /* 0xfffffe800a047810 */ /* 0x000fe20007f1e0ff */
[----:B------:R-:W-:Y:S01]  /*12210*/  STG.E.U16 desc[UR28][R12.64+-0xce], R33 ;  /* 0xffff32210c007986 */ /* 0x000fe2000c10151c */
[----:B------:R-:W-:Y:S01]  /*12220*/  FADD.FTZ R6, R210, R227 ;  /* 0x000000e3d2067221 */ /* 0x000fe20000010000 */
[----:B------:R-:W-:-:S02]  /*12230*/  FADD.FTZ R5, R206, R198 ;  /* 0x000000c6ce057221 */ /* 0x000fc40000010000 */
[----:B------:R-:W-:Y:S04]  /*12240*/  STG.E.U16 desc[UR28][R10.64+-0xc0], R32 ;  /* 0xffff40200a007986 */ /* 0x000fe8000c10151c */
[----:B------:R-:W-:Y:S04]  /*12250*/  STG.E.U16 desc[UR28][R10.64+-0xbe], R15 ;  /* 0xffff420f0a007986 */ /* 0x000fe8000c10151c */
[----:B------:R-:W-:Y:S04]  /*12260*/  STG.E.U16 desc[UR28][R12.64+-0xc0], R181 ;  /* 0xffff40b50c007986 */ /* 0x000fe8000c10151c */
[----:B------:R-:W-:Y:S04]  /*12270*/  STG.E.U16 desc[UR28][R12.64+-0xbe], R180 ;  /* 0xffff42b40c007986 */ /* 0x000fe8000c10151c */
[----:B------:R1:W-:Y:S04]  /*12280*/  STL [R1+0x30], R4 ;  /* 0x0000300401007387 */ /* 0x0003e80000100800 */
[----:B------:R3:W-:Y:S04]  /*12290*/  STG.E.U16 desc[UR28][R10.64+-0xb0], R196 ;  /* 0xffff50c40a007986 */ /* 0x0007e8000c10151c */
[----:B------:R3:W-:Y:S04]  /*122a0*/  STG.E.U16 desc[UR28][R10.64+-0xae], R193 ;  /* 0xffff52c10a007986 */ /* 0x0007e8000c10151c */
[----:B------:R3:W-:Y:S04]  /*122b0*/  STG.E.U16 desc[UR28][R12.64+-0xb0], R192 ;  /* 0xffff50c00c007986 */ /* 0x0007e8000c10151c */
[----:B------:R3:W-:Y:S04]  /*122c0*/  STG.E.U16 desc[UR28][R12.64+-0xae], R187 ;  /* 0xffff52bb0c007986 */ /* 0x0007e8000c10151c */
[----:B------:R3:W-:Y:S04]  /*122d0*/  STG.E.U16 desc[UR28][R10.64+-0xa0], R188 ;  /* 0xffff60bc0a007986 */ /* 0x0007e8000c10151c */
[----:B------:R3:W-:Y:S01]  /*122e0*/  STG.E.U16 desc[UR28][R10.64+-0x9e], R189 ;  /* 0xffff62bd0a007986 */ /* 0x0007e2000c10151c */
[----:B-1----:R-:W-:-:S03]  /*122f0*/  IADD3.X R4, PT, PT, R11, -0x1, RZ, P0, !PT ;  /* 0xffffffff0b047810 */ /* 0x002fc600007fe4ff */
[----:B------:R3:W-:Y:S04]  /*12300*/  STG.E.U16 desc[UR28][R12.64+-0xa0], R190 ;  /* 0xffff60be0c007986 */ /* 0x0007e8000c10151c */
[----:B------:R3:W-:Y:S04]  /*12310*/  STG.E.U16 desc[UR28][R12.64+-0x9e], R191 ;  /* 0xffff62bf0c007986 */ /* 0x0007e8000c10151c */
[----:B------:R3:W-:Y:S04]  /*12320*/  STL [R1+0x38], R6 ;  /* 0x0000380601007387 */ /* 0x0007e80000100800 */
[----:B------:R3:W-:Y:S04]  /*12330*/  STG.E.U16 desc[UR28][R10.64+-0x90], R208 ;  /* 0xffff70d00a007986 */ /* 0x0007e8000c10151c */
[----:B------:R3:W-:Y:S04]  /*12340*/  STG.E.U16 desc[UR28][R10.64+-0x8e], R209 ;  /* 0xffff72d10a007986 */ /* 0x0007e8000c10151c */
[----:B------:R3:W-:Y:S04]  /*12350*/  STL [R1+0x34], R5 ;  /* 0x0000340501007387 */ /* 0x0007e80000100800 */
[----:B------:R3:W-:Y:S04]  /*12360*/  STG.E.U16 desc[UR28][R12.64+-0x90], R211 ;  /* 0xffff70d30c007986 */ /* 0x0007e8000c10151c */
[----:B------:R3:W-:Y:S04]  /*12370*/  STG.E.U16 desc[UR28][R12.64+-0x8e], R212 ;  /* 0xffff72d40c007986 */ /* 0x0007e8000c10151c */
[----:B------:R3:W-:Y:S01]  /*12380*/  STL [R1+0x2c], R4 ;  /* 0x00002c0401007387 */ /* 0x0007e20000100800 */
[----:B------:R-:W-:Y:S05]  /*12390*/  BRA.U UP0, `(.L_x_2147) ;  /* 0x0000000100047547 */ /* 0x000fea000b800000 */
.L_x_2144:
[----:B------:R-:W-:-:S12]  /*123a0*/  UIADD3 UR24, UPT, UPT, UR23, -0x1, URZ ;  /* 0xffffffff17187890 */ /* 0x000fd8000fffe0ff */
.L_x_2147:
[----:B------:R-:W-:-:S09]  /*123b0*/  UISETP.GE.AND UP0, UPT, UR24, UR21, UPT ;  /* 0x000000151800728c */ /* 0x000fd2000bf06270 */
[----:B------:R-:W-:Y:S05]  /*123c0*/  BRA.U !UP0, `(.L_x_2148) ;  /* 0x0000005508bc7547 */ /* 0x000fea000b800000 */
[----:B---3--:R-:W-:Y:S01]  /*123d0*/  SHF.R.U32.HI R5, RZ, 0x1, R203 ;  /* 0x00000001ff057819 */ /* 0x008fe200000116cb */
[----:B--2---:R-:W1:Y:S01]  /*123e0*/  LDC R4, c[0x0][0x4f8] ;  /* 0x00013e00ff047b82 */ /* 0x004e620000000800 */
[----:B------:R-:W-:Y:S01]  /*123f0*/  LOP3.LUT P0, RZ, R203, 0x2, RZ, 0xc0, !PT ;  /* 0x00000002cbff7812 */ /* 0x000fe2000780c0ff */
[----:B------:R-:W-:Y:S01]  /*12400*/  IMAD.MOV.U32 R164, RZ, RZ, R0 ;  /* 0x000000ffffa47224 */ /* 0x000fe200078e0000 */
[----:B------:R-:W-:Y:S01]  /*12410*/  LOP3.LUT R5, R3, 0x8, R5, 0x78, !PT ;  /* 0x0000000803057812 */ /* 0x000fe200078e7805 */
[----:B------:R-:W2:Y:S01]  /*12420*/  S2R R203, SR_TID.X ;  /* 0x0000000000cb7919 */ /* 0x000ea20000002100 */
[----:B------:R-:W3:Y:S01]  /*12430*/  LDCU UR4, c[0x0][0x440] ;  /* 0x00008800ff0477ac */ /* 0x000ee20008000800 */
[----:B------:R-:W-:Y:S01]  /*12440*/  IMAD.MOV.U32 R199, RZ, RZ, 0x20 ;  /* 0x00000020ffc77424 */ /* 0x000fe200078e00ff */
[----:B------:R-:W-:Y:S01]  /*12450*/  LOP3.LUT R200, R5, 0x200, R8, 0xf8, !PT ;  /* 0x0000020005c87812 */ /* 0x000fe200078ef808 */
[----:B------:R-:W4:Y:S01]  /*12460*/  LDC R244, c[0x0][0x448] ;  /* 0x00011200fff47b82 */ /* 0x000f220000000800 */
[----:B------:R-:W-:Y:S01]  /*12470*/  IMAD.MOV.U32 R204, RZ, RZ, 0x40 ;  /* 0x00000040ffcc7424 */ /* 0x000fe200078e00ff */
[----:B------:R-:W-:Y:S01]  /*12480*/  UMOV UR6, 0x400 ;  /* 0x0000040000067882 */ /* 0x000fe20000000000 */
[----:B------:R-:W-:Y:S01]  /*12490*/  LEA R200, R200, UR5, 0x1 ;  /* 0x00000005c8c87c11 */ /* 0x000fe2000f8e08ff */
[----:B------:R-:W-:Y:S01]  /*124a0*/  IMAD.MOV.U32 R196, RZ, RZ, 0x20 ;  /* 0x00000020ffc47424 */ /* 0x000fe200078e00ff */
[----:B------:R-:W-:Y:S01]  /*124b0*/  SEL R199, R199, 0xffffffe0, !P0 ;  /* 0xffffffe0c7c77807 */ /* 0x000fe20004000000 */
[----:B------:R-:W-:Y:S01]  /*124c0*/  IMAD.MOV.U32 R3, RZ, RZ, R2 ;  /* 0x000000ffff037224 */ /* 0x000fe200078e0002 */
[----:B------:R-:W1:Y:S01]  /*124d0*/  LDCU UR14, c[0x0][0x440] ;  /* 0x00008800ff0e77ac */ /* 0x000e620008000800 */
[C---:B------:R-:W-:Y:S01]  /*124e0*/  VIADD R0, R200.reuse, 0x18000 ;  /* 0x00018000c8007836 */ /* 0x040fe20000000000 */
[----:B------:R-:W5:Y:S01]  /*124f0*/  S2UR UR10, SR_CgaCtaId ;  /* 0x00000000000a79c3 */ /* 0x000f620000008800 */
[----:B------:R-:W-:Y:S01]  /*12500*/  VIADD R241, R247, 0x8 ;  /* 0x00000008f7f17836 */ /* 0x000fe20000000000 */
[----:B------:R-:W1:Y:S01]  /*12510*/  LDCU.U8 UR11, c[0x0][0x4f8] ;  /* 0x00009f00ff0b77ac */ /* 0x000e620008000000 */
[----:B------:R-:W-:Y:S01]  /*12520*/  IMAD.IADD R199, R200, 0x1, R199 ;  /* 0x00000001c8c77824 */ /* 0x000fe200078e02c7 */
[----:B------:R1:W-:Y:S01]  /*12530*/  STL [R1+0x18], R0 ;  /* 0x0000180001007387 */ /* 0x0003e20000100800 */
[----:B---3--:R-:W-:Y:S01]  /*12540*/  ISETP.GE.AND P3, PT, R201, UR4, PT ;  /* 0x00000004c9007c0c */ /* 0x008fe2000bf66270 */
[----:B------:R-:W3:Y:S02]  /*12550*/  LDCU UR4, c[0x0][0x45c] ;  /* 0x00008b80ff0477ac */ /* 0x000ee40008000800 */
[----:B------:R-:W3:Y:S01]  /*12560*/  LDC.64 R208, c[0x0][0x3c0] ;  /* 0x0000f000ffd07b82 */ /* 0x000ee20000000a00 */
[----:B-1----:R-:W-:-:S05]  /*12570*/  LOP3.LUT R4, R4, 0xff, RZ, 0xc0, !PT ;  /* 0x000000ff04047812 */ /* 0x002fca00078ec0ff */
[----:B------:R-:W-:Y:S02]  /*12580*/  IMAD R243, R4, 0x10000, R4 ;  /* 0x0001000004f37824 */ /* 0x000fe400078e0204 */
[----:B----4-:R-:W-:Y:S02]  /*12590*/  IMAD.SHL.U32 R244, R244, 0x8, RZ ;  /* 0x00000008f4f47824 */ /* 0x010fe400078e00ff */
[C---:B--2---:R-:W-:Y:S01]  /*125a0*/  IMAD.SHL.U32 R198, R203.reuse, 0x40, RZ ;  /* 0x00000040cbc67824 */ /* 0x044fe200078e00ff */
[C---:B------:R-:W-:Y:S01]  /*125b0*/  LOP3.LUT P2, RZ, R203.reuse, 0x4, RZ, 0xc0, !PT ;  /* 0x00000004cbff7812 */ /* 0x040fe2000784c0ff */
[C---:B------:R-:W-:Y:S01]  /*125c0*/  IMAD.SHL.U32 R242, R203.reuse, 0x20, RZ ;  /* 0x00000020cbf27824 */ /* 0x040fe200078e00ff */
[----:B------:R-:W-:Y:S02]  /*125d0*/  LOP3.LUT P0, RZ, R203, 0x2, RZ, 0xc0, !PT ;  /* 0x00000002cbff7812 */ /* 0x000fe4000780c0ff */
[----:B------:R-:W-:Y:S01]  /*125e0*/  SEL R204, R204, 0xffffffc0, !P2 ;  /* 0xffffffc0cccc7807 */ /* 0x000fe20005000000 */
[----:B-----5:R-:W-:Y:S01]  /*125f0*/  ULEA UR10, UR10, UR6, 0x18 ;  /* 0x000000060a0a7291 */ /* 0x020fe2000f8ec0ff */
[----:B------:R-:W-:-:S02]  /*12600*/  SEL R196, R196, 0xffffffe0, !P0 ;  /* 0xffffffe0c4c47807 */ /* 0x000fc40004000000 */
[----:B------:R-:W-:Y:S01]  /*12610*/  LOP3.LUT R197, R198, 0x400, RZ, 0xc0, !PT ;  /* 0x00000400c6c57812 */ /* 0x000fe200078ec0ff */
[----:B------:R-:W-:Y:S08]  /*12620*/  BRA `(.L_x_2149) ;  /* 0x0000000000f07947 */ /* 0x000ff00003800000 */
.L_x_2151:
[----:B------:R-:W2:Y:S01]  /*12630*/  LDL R206, [R1+0x1c] ;  /* 0x00001c0001ce7983 */ /* 0x000ea20000100800 */
[----:B------:R-:W1:Y:S01]  /*12640*/  LDC.64 R4, c[0x0][0x3b8] ;  /* 0x0000ee00ff047b82 */ /* 0x000e620000000a00 */
[----:B------:R-:W-:Y:S01]  /*12650*/  UIADD3 UR7, UPT, UPT, UR24, -0x1, URZ ;  /* 0xffffffff18077890 */ /* 0x000fe2000fffe0ff */
[----:B------:R-:W-:Y:S02]  /*12660*/  ISETP.GE.AND P3, PT, R201, UR14, PT ;  /* 0x0000000ec9007c0c */ /* 0x000fe4000bf66270 */
[----:B--2---:R-:W-:Y:S03]  /*12670*/  LOP3.LUT R23, R206, 0x1f8, RZ, 0xc0, !PT ;  /* 0x000001f8ce177812 */ /* 0x004fe600078ec0ff */
[----:B-1----:R-:W-:Y:S01]  /*12680*/  IMAD.WIDE.U32 R34, R4, UR7, RZ ;  /* 0x0000000704227c25 */ /* 0x002fe2000f8e00ff */
[----:B------:R-:W-:Y:S03]  /*12690*/  LOP3.LUT R23, R23, 0x38, R203, 0x78, !PT ;  /* 0x0000003817177812 */ /* 0x000fe600078e78cb */
[----:B------:R-:W-:Y:S02]  /*126a0*/  IMAD R28, R5, UR7, R35 ;  /* 0x00000007051c7c24 */ /* 0x000fe4000f8e0223 */
[C---:B------:R-:W-:Y:S01]  /*126b0*/  IMAD.SHL.U32 R22, R34.reuse, 0x40, RZ ;  /* 0x0000004022167824 */ /* 0x040fe200078e00ff */
[----:B------:R-:W-:Y:S02]  /*126c0*/  LOP3.LUT R23, R23, 0x1e00, R206, 0xf8, !PT ;  /* 0x00001e0017177812 */ /* 0x000fe400078ef8ce */
[--C-:B------:R-:W-:Y:S02]  /*126d0*/  SHF.L.U64.HI R27, R34, 0x6, R28.reuse ;  /* 0x00000006221b7819 */ /* 0x100fe4000001021c */
[C---:B------:R-:W-:Y:S02]  /*126e0*/  LEA R22, P5, R4.reuse, R22, 0x5 ;  /* 0x0000001604167211 */ /* 0x040fe400078a28ff */
[----:B------:R-:W-:Y:S02]  /*126f0*/  LEA R252, R23, UR5, 0x1 ;  /* 0x0000000517fc7c11 */ /* 0x000fe4000f8e08ff */
        /* <DEDUP_REMOVED lines=47> */
.L_x_2149:
[----:B------:R-:W-:Y:S04]  /*129f0*/  DEPBAR.LE SB0, 0x0 ;  /* 0x000080000000791a */ /* 0x000fe80000000000 */
[----:B------:R-:W-:Y:S01]  /*12a00*/  BAR.SYNC.DEFER_BLOCKING 0x0 ;  /* 0x0000000000007b1d */ /* 0x000fe20000010000 */
[----:B------:R-:W-:Y:S01]  /*12a10*/  IMAD.SHL.U32 R0, R203, 0x8, RZ ;  /* 0x00000008cb007824 */ /* 0x000fe200078e00ff */
[----:B------:R-:W-:Y:S01]  /*12a20*/  LOP3.LUT R202, R242, 0x7c00, RZ, 0xc0, !PT ;  /* 0x00007c00f2ca7812 */ /* 0x000fe200078ec0ff */
[----:B---3--:R-:W-:Y:S01]  /*12a30*/  IMAD.WIDE.U32 R12, R208, UR24, RZ ;  /* 0x00000018d00c7c25 */ /* 0x008fe2000f8e00ff */
[----:B------:R-:W-:Y:S01]  /*12a40*/  SHF.R.U32.HI R205, RZ, 0x1, R203 ;  /* 0x00000001ffcd7819 */ /* 0x000fe200000116cb */
[----:B------:R-:W-:Y:S01]  /*12a50*/  USHF.L.U32 UR7, UR24, 0x1, URZ ;  /* 0x0000000118077899 */ /* 0x000fe200080006ff */
[----:B------:R-:W-:Y:S01]  /*12a60*/  LOP3.LUT R201, R0, 0x38, RZ, 0xc0, !PT ;  /* 0x0000003800c97812 */ /* 0x000fe200078ec0ff */
[----:B------:R-:W-:Y:S01]  /*12a70*/  IMAD R8, R209, UR24, R13 ;  /* 0x00000018d1087c24 */ /* 0x000fe2000f8e020d */
[C---:B------:R-:W-:Y:S01]  /*12a80*/  LEA R10, P1, R12.reuse, R249, 0x7 ;  /* 0x000000f90c0a7211 */ /* 0x040fe200078238ff */
[C---:B------:R-:W-:Y:S01]  /*12a90*/  IMAD.SHL.U32 R7, R12.reuse, 0x40, RZ ;  /* 0x000000400c077824 */ /* 0x040fe200078e00ff */
[----:B------:R-:W-:Y:S01]  /*12aa0*/  LOP3.LUT R15, R201, 0x40, RZ, 0xfc, !PT ;  /* 0x00000040c90f7812 */ /* 0x000fe200078efcff */
[----:B------:R1:W-:Y:S01]  /*12ab0*/  STL [R1+0x1c], R0 ;  /* 0x00001c0001007387 */ /* 0x0003e20000100800 */
[CCC-:B------:R-:W-:Y:S01]  /*12ac0*/  LEA.HI.X R11, R12.reuse, R248.reuse, R8.reuse, 0x7, P1 ;  /* 0x000000f80c0b7211 */ /* 0x1c0fe200008f3c08 */
[----:B------:R-:W-:Y:S01]  /*12ad0*/  UMOV UR5, UR10 ;  /* 0x0000000a00057c82 */ /* 0x000fe20008000000 */
[----:B------:R-:W-:Y:S02]  /*12ae0*/  ISETP.GE.AND P4, PT, R15, UR14, PT ;  /* 0x0000000e0f007c0c */ /* 0x000fe4000bf86270 */
[----:B------:R-:W-:Y:S01]  /*12af0*/  STL [R1+0x28], R15 ;  /* 0x0000280f01007387 */ /* 0x000fe20000100800 */
[----:B------:R-:W-:Y:S01]  /*12b00*/  LOP3.LUT R14, R201, 0x80, RZ, 0xfc, !PT ;  /* 0x00000080c90e7812 */ /* 0x000fe200078efcff */
[----:B------:R-:W-:Y:S01]  /*12b10*/  UIADD3 UR12, UPT, UPT, UR34, 0x3c6ef372, URZ ;  /* 0x3c6ef372220c7890 */ /* 0x000fe2000fffe0ff */
[----:B------:R-:W-:Y:S01]  /*12b20*/  SHF.L.U64.HI R5, R12, 0x6, R8 ;  /* 0x000000060c057819 */ /* 0x000fe20000010208 */
[----:B------:R-:W-:Y:S01]  /*12b30*/  UIADD3 UR13, UPT, UPT, UR34, -0x61c88647, URZ ;  /* 0x9e3779b9220d7890 */ /* 0x000fe2000fffe0ff */
[----:B------:R-:W-:Y:S01]  /*12b40*/  LEA R7, P0, R208, R7, 0x5 ;  /* 0x00000007d0077211 */ /* 0x000fe200078028ff */
[----:B------:R-:W-:Y:S01]  /*12b50*/  STL [R1+0x24], R14 ;  /* 0x0000240e01007387 */ /* 0x000fe20000100800 */
[----:B------:R-:W-:Y:S01]  /*12b60*/  ISETP.GE.AND P1, PT, R14, UR14, PT ;  /* 0x0000000e0e007c0c */ /* 0x000fe2000bf26270 */
[----:B------:R-:W-:Y:S01]  /*12b70*/  UISETP.GT.AND UP0, UPT, UR24, UR21, UPT ;  /* 0x000000151800728c */ /* 0x000fe2000bf04270 */
[----:B------:R-:W-:Y:S02]  /*12b80*/  LEA.HI.X R5, R208, R5, R209, 0x5, P0 ;  /* 0x00000005d0057211 */ /* 0x000fe400000f2cd1 */
[----:B------:R-:W-:Y:S01]  /*12b90*/  @!PT LDS RZ, [RZ] ;  /* 0x00000000fffff984 */ /* 0x000fe20000000800 */
[----:B------:R-:W-:Y:S01]  /*12ba0*/  @!PT LDS RZ, [RZ] ;  /* 0x00000000fffff984 */ /* 0x000fe20000000800 */
[----:B------:R-:W-:Y:S01]  /*12bb0*/  @!PT LDS RZ, [RZ] ;  /* 0x00000000fffff984 */ /* 0x000fe20000000800 */
[----:B------:R-:W-:Y:S01]  /*12bc0*/  @!P3 LDGSTS.E.BYPASS.LTC128B.128 [R252+0x18000], desc[UR28][R10.64] ;  /* 0x180000000afcbfae */ /* 0x000fe2000b981a1c */
[----:B------:R-:W-:Y:S01]  /*12bd0*/  LEA R6, P0, R7, R249, 0x1 ;  /* 0x000000f907067211 */ /* 0x000fe200078008ff */
[----:B------:R-:W-:Y:S01]  /*12be0*/  UIADD3 UR8, UPT, UPT, UR35, 0x76cf5d0a, URZ ;  /* 0x76cf5d0a23087890 */ /* 0x000fe2000fffe0ff */
[----:B------:R-:W-:Y:S02]  /*12bf0*/  LOP3.LUT R9, R201, 0xc0, RZ, 0xfc, !PT ;  /* 0x000000c0c9097812 */ /* 0x000fe400078efcff */
[----:B------:R-:W-:Y:S01]  /*12c00*/  @P3 STS.128 [R252+0x18000], RZ ;  /* 0x018000fffc003388 */ /* 0x000fe20000000c00 */
[----:B------:R-:W-:Y:S01]  /*12c10*/  LEA.HI.X R7, R7, R248, R5, 0x1, P0 ;  /* 0x000000f807077211 */ /* 0x000fe200000f0c05 */
[----:B------:R-:W-:Y:S01]  /*12c20*/  UIADD3 UR6, UPT, UPT, UR35, 0x32370b8f, URZ ;  /* 0x32370b8f23067890 */ /* 0x000fe2000fffe0ff */
[----:B------:R-:W-:Y:S02]  /*12c30*/  ISETP.GE.AND P0, PT, R9, UR14, PT ;  /* 0x0000000e09007c0c */ /* 0x000fe4000bf06270 */
[----:B------:R-:W-:Y:S01]  /*12c40*/  @!PT LDS RZ, [RZ] ;  /* 0x00000000fffff984 */ /* 0x000fe20000000800 */
[----:B------:R-:W-:Y:S01]  /*12c50*/  @!PT LDS RZ, [RZ] ;  /* 0x00000000fffff984 */ /* 0x000fe20000000800 */
[----:B------:R-:W-:Y:S01]  /*12c60*/  @!PT LDS RZ, [RZ] ;  /* 0x00000000fffff984 */ /* 0x000fe20000000800 */
[----:B------:R-:W-:Y:S01]  /*12c70*/  @!P4 LDGSTS.E.BYPASS.LTC128B.128 [R252+0x1a000], desc[UR28][R10.64+0x80] ;  /* 0x1a0000800afccfae */ /* 0x000fe2000b981a1c */
[--C-:B----4-:R-:W-:Y:S02]  /*12c80*/  LOP3.LUT R4, R201, 0x1c0, R198.reuse, 0xf8, !PT ;  /* 0x000001c0c9047812 */ /* 0x110fe400078ef8c6 */
[----:B------:R-:W-:Y:S02]  /*12c90*/  LOP3.LUT R2, R202, 0x200, R198, 0xf8, !PT ;  /* 0x00000200ca027812 */ /* 0x000fe400078ef8c6 */
[----:B------:R-:W-:Y:S01]  /*12ca0*/  @P4 STS.128 [R252+0x1a000], RZ ;  /* 0x01a000fffc004388 */ /* 0x000fe20000000c00 */
[----:B-1----:R-:W-:Y:S02]  /*12cb0*/  LOP3.LUT R0, R205, 0x8, RZ, 0xc0, !PT ;  /* 0x00000008cd007812 */ /* 0x002fe400078ec0ff */
[----:B------:R-:W-:Y:S02]  /*12cc0*/  LOP3.LUT R167, R4, 0x8, R203, 0x78, !PT ;  /* 0x0000000804a77812 */ /* 0x000fe400078e78cb */
[----:B------:R-:W-:Y:S01]  /*12cd0*/  @!PT LDS RZ, [RZ] ;  /* 0x00000000fffff984 */ /* 0x000fe20000000800 */
[----:B------:R-:W-:Y:S01]  /*12ce0*/  @!PT LDS RZ, [RZ] ;  /* 0x00000000fffff984 */ /* 0x000fe20000000800 */
[----:B------:R-:W-:Y:S01]  /*12cf0*/  @!PT LDS RZ, [RZ] ;  /* 0x00000000fffff984 */ /* 0x000fe20000000800 */
[----:B------:R-:W-:Y:S01]  /*12d00*/  @!P1 LDGSTS.E.BYPASS.LTC128B.128 [R252+0x1c000], desc[UR28][R10.64+0x100] ;  /* 0x1c0001000afc9fae */ /* 0x000fe2000b981a1c */
[----:B------:R-:W-:Y:S04]  /*12d10*/  LOP3.LUT R0, R2, R4, R0, 0xf6, !PT ;  /* 0x0000000402007212 */ /* 0x000fe800078ef600 */
[----:B------:R-:W-:Y:S01]  /*12d20*/  @P1 STS.128 [R252+0x1c000], RZ ;  /* 0x01c000fffc001388 */ /* 0x000fe20000000c00 */
[----:B------:R-:W-:Y:S01]  /*12d30*/  IMAD R167, R167, 0x2, R197 ;  /* 0x00000002a7a77824 */ /* 0x000fe200078e02c5 */
[----:B------:R-:W-:Y:S03]  /*12d40*/  LEA R193, R0, UR5, 0x1 ;  /* 0x0000000500c17c11 */ /* 0x000fe6000f8e08ff */
[----:B------:R-:W-:Y:S01]  /*12d50*/  @!PT LDS RZ, [RZ] ;  /* 0x00000000fffff984 */ /* 0x000fe20000000800 */
[----:B------:R-:W-:Y:S01]  /*12d60*/  @!PT LDS RZ, [RZ] ;  /* 0x00000000fffff984 */ /* 0x000fe20000000800 */
[----:B------:R-:W-:Y:S01]  /*12d70*/  @!PT LDS RZ, [RZ] ;  /* 0x00000000fffff984 */ /* 0x000fe20000000800 */
[----:B------:R1:W-:Y:S01]  /*12d80*/  @!P0 LDGSTS.E.BYPASS.LTC128B.128 [R252+0x1e000], desc[UR28][R10.64+0x180] ;  /* 0x1e0001800afc8fae */ /* 0x0003e2000b981a1c */
[----:B------:R-:W-:Y:S02]  /*12d90*/  VIADD R2, R167, UR5 ;  /* 0x00000005a7027c36 */ /* 0x000fe40008000000 */
[C-C-:B------:R-:W-:Y:S02]  /*12da0*/  IMAD.IADD R165, R193.reuse, 0x1, R196.reuse ;  /* 0x00000001c1a57824 */ /* 0x140fe400078e02c4 */
[----:B------:R-:W-:Y:S01]  /*12db0*/  @P0 STS.128 [R252+0x1e000], RZ ;  /* 0x01e000fffc000388 */ /* 0x000fe20000000c00 */
[C---:B------:R-:W-:Y:S02]  /*12dc0*/  IMAD.IADD R192, R2.reuse, 0x1, R196 ;  /* 0x0000000102c07824 */ /* 0x040fe400078e02c4 */
[--C-:B------:R-:W-:Y:S02]  /*12dd0*/  IMAD.IADD R166, R193, 0x1, R204.reuse ;  /* 0x00000001c1a67824 */ /* 0x100fe400078e02cc */
[----:B------:R-:W-:Y:S01]  /*12de0*/  @!PT LDS RZ, [RZ] ;  /* 0x00000000fffff984 */ /* 0x000fe20000000800 */
[----:B------:R-:W-:Y:S01]  /*12df0*/  @!PT LDS RZ, [RZ] ;  /* 0x00000000fffff984 */ /* 0x000fe20000000800 */
[----:B------:R-:W-:Y:S01]  /*12e00*/  @!PT LDS RZ, [RZ] ;  /* 0x00000000fffff984 */ /* 0x000fe20000000800 */
[----:B------:R-:W-:Y:S01]  /*12e10*/  @!P3 LDGSTS.E.BYPASS.LTC128B.128 [R252+0x19000], desc[UR28][R6.64] ;  /* 0x1900000006fcbfae */ /* 0x000fe2000b981a1c */
[----:B------:R-:W-:Y:S02]  /*12e20*/  IMAD.IADD R2, R2, 0x1, R204 ;  /* 0x0000000102027824 */ /* 0x000fe400078e02cc */
[C---:B------:R-:W-:Y:S02]  /*12e30*/  IMAD.IADD R206, R196.reuse, 0x1, R166 ;  /* 0x00000001c4ce7824 */ /* 0x040fe400078e02a6 */
[----:B------:R-:W-:Y:S01]  /*12e40*/  @P3 STS.128 [R252+0x19000], RZ ;  /* 0x019000fffc003388 */ /* 0x000fe20000000c00 */
[----:B------:R-:W-:Y:S04]  /*12e50*/  IMAD.IADD R0, R196, 0x1, R2 ;  /* 0x00000001c4007824 */ /* 0x000fe800078e0202 */
        /* <DEDUP_REMOVED lines=15> */
[----:B------:R-:W-:Y:S05]  /*12f50*/  STL [R1+0x20], R9 ;  /* 0x0000200901007387 */ /* 0x000fea0000100800 */
[----:B------:R-:W-:Y:S05]  /*12f60*/  LDSM.16.M88.4 R32, [R193] ;  /* 0x00000000c120783b */ /* 0x000fea0000000200 */
[----:B-1----:R-:W2:Y:S05]  /*12f70*/  LDSM.16.M88.4 R8, [R167+UR5+0x10000] ;  /* 0x01000005a708783b */ /* 0x002eaa0008000200 */
[----:B------:R-:W1:Y:S05]  /*12f80*/  LDSM.16.M88.4 R16, [R167+UR5+0x10800] ;  /* 0x01080005a710783b */ /* 0x000e6a0008000200 */
[----:B------:R-:W3:Y:S05]  /*12f90*/  LDSM.16.M88.4 R24, [R167+UR5+0x11000] ;  /* 0x01100005a718783b */ /* 0x000eea0008000200 */
[----:B------:R-:W0:Y:S05]  /*12fa0*/  LDGDEPBAR ;  /* 0x00000000000079af */ /* 0x000e2a0000000000 */
[----:B------:R-:W4:Y:S05]  /*12fb0*/  LDSM.16.M88.4 R168, [R167+UR5+0x11800] ;  /* 0x01180005a7a8783b */ /* 0x000f2a0008000200 */
[----:B------:R-:W-:Y:S05]  /*12fc0*/  LDSM.16.M88.4 R172, [R165] ;  /* 0x00000000a5ac783b */ /* 0x000fea0000000200 */
[----:B-----5:R-:W5:Y:S05]  /*12fd0*/  LDSM.16.M88.4 R176, [R192+0x10000] ;  /* 0x01000000c0b0783b */ /* 0x020f6a0000000200 */
[----:B------:R-:W5:Y:S05]  /*12fe0*/  LDSM.16.M88.4 R180, [R192+0x10800] ;  /* 0x01080000c0b4783b */ /* 0x000f6a0000000200 */
[----:B------:R-:W5:Y:S01]  /*12ff0*/  LDSM.16.M88.4 R184, [R192+0x11000] ;  /* 0x01100000c0b8783b */ /* 0x000f620000000200 */
[C---:B--2---:R-:W-:Y:S04]  /*13000*/  HMMA.16816.F32 R4, R32.reuse, R8, RZ ;  /* 0x000000082004723c */ /* 0x044fe800000018ff */
[----:B------:R-:W2:Y:S04]  /*13010*/  LDSM.16.M88.4 R188, [R192+0x11800] ;  /* 0x01180000c0bc783b */ /* 0x000ea80000000200 */
[C---:B------:R-:W-:Y:S08]  /*13020*/  HMMA.16816.F32 R8, R32.reuse, R10, RZ ;  /* 0x0000000a2008723c */ /* 0x040ff000000018ff */
[C---:B-1----:R-:W-:Y:S08]  /*13030*/  HMMA.16816.F32 R12, R32.reuse, R16, RZ ;  /* 0x00000010200c723c */ /* 0x042ff000000018ff */
[C---:B------:R-:W-:Y:S08]  /*13040*/  HMMA.16816.F32 R16, R32.reuse, R18, RZ ;  /* 0x000000122010723c */ /* 0x040ff000000018ff */
[C---:B---3--:R-:W-:Y:S08]  /*13050*/  HMMA.16816.F32 R20, R32.reuse, R24, RZ ;  /* 0x000000182014723c */ /* 0x048ff000000018ff */
[C---:B------:R-:W-:Y:S08]  /*13060*/  HMMA.16816.F32 R24, R32.reuse, R26, RZ ;  /* 0x0000001a2018723c */ /* 0x040ff000000018ff */
[C---:B----4-:R-:W-:Y:S08]  /*13070*/  HMMA.16816.F32 R28, R32.reuse, R168, RZ ;  /* 0x000000a8201c723c */ /* 0x050ff000000018ff */
[----:B------:R-:W-:Y:S01]  /*13080*/  HMMA.16816.F32 R32, R32, R170, RZ ;  /* 0x000000aa2020723c */ /* 0x000fe200000018ff */
[----:B------:R-:W-:Y:S07]  /*13090*/  LDSM.16.M88.4 R168, [R166] ;  /* 0x00000000a6a8783b */ /* 0x000fee0000000200 */
[C---:B-----5:R-:W-:Y:S08]  /*130a0*/  HMMA.16816.F32 R4, R172.reuse, R176, R4 ;  /* 0x000000b0ac04723c */ /* 0x060ff00000001804 */
        /* <DEDUP_REMOVED lines=10> */
[----:B------:R-:W2:Y:S05]  /*13150*/  LDSM.16.M88.4 R172, [R2+0x11800] ;  /* 0x0118000002ac783b */ /* 0x000eaa0000000200 */
[----:B------:R-:W-:Y:S02]  /*13160*/  LDSM.16.M88.4 R188, [R0+0x11000] ;  /* 0x0110000000bc783b */ /* 0x000fe40000000200 */
[C---:B-1----:R-:W-:Y:S08]  /*13170*/  HMMA.16816.F32 R4, R168.reuse, R176, R4 ;  /* 0x000000b0a804723c */ /* 0x042ff00000001804 */
[C---:B------:R-:W-:Y:S01]  /*13180*/  HMMA.16816.F32 R8, R168.reuse, R178, R8 ;  /* 0x000000b2a808723c */ /* 0x040fe20000001808 */
[----:B------:R-:W-:Y:S07]  /*13190*/  LDSM.16.M88.4 R176, [R206] ;  /* 0x00000000ceb0783b */ /* 0x000fee0000000200 */
[C---:B---3--:R-:W-:Y:S08]  /*131a0*/  HMMA.16816.F32 R12, R168.reuse, R180, R12 ;  /* 0x000000b4a80c723c */ /* 0x048ff0000000180c */
[C---:B------:R-:W-:Y:S01]  /*131b0*/  HMMA.16816.F32 R16, R168.reuse, R182, R16 ;  /* 0x000000b6a810723c */ /* 0x040fe20000001810 */
[----:B------:R-:W1:Y:S07]  /*131c0*/  LDSM.16.M88.4 R180, [R0+0x10000] ;  /* 0x0100000000b4783b */ /* 0x000e6e0000000200 */
[C---:B----4-:R-:W-:Y:S08]  /*131d0*/  HMMA.16816.F32 R20, R168.reuse, R184, R20 ;  /* 0x000000b8a814723c */ /* 0x050ff00000001814 */
[C---:B------:R-:W-:Y:S01]  /*131e0*/  HMMA.16816.F32 R24, R168.reuse, R186, R24 ;  /* 0x000000baa818723c */ /* 0x040fe20000001818 */
[----:B------:R-:W3:Y:S07]  /*131f0*/  LDSM.16.M88.4 R184, [R0+0x10800] ;  /* 0x0108000000b8783b */ /* 0x000eee0000000200 */
[C---:B--2---:R-:W-:Y:S08]  /*13200*/  HMMA.16816.F32 R28, R168.reuse, R172, R28 ;  /* 0x000000aca81c723c */ /* 0x044ff0000000181c */
[----:B------:R-:W-:Y:S01]  /*13210*/  HMMA.16816.F32 R32, R168, R174, R32 ;  /* 0x000000aea820723c */ /* 0x000fe20000001820 */
[----:B------:R-:W2:Y:S05]  /*13220*/  LDSM.16.M88.4 R168, [R0+0x11800] ;  /* 0x0118000000a8783b */ /* 0x000eaa0000000200 */
[----:B------:R-:W-:Y:S02]  /*13230*/  LDSM.16.M88.4 R172, [R193+0x4000] ;  /* 0x00400000c1ac783b */ /* 0x000fe40000000200 */
[C---:B-1----:R-:W-:Y:S08]  /*13240*/  HMMA.16816.F32 R4, R176.reuse, R180, R4 ;  /* 0x000000b4b004723c */ /* 0x042ff00000001804 */
[C---:B------:R-:W-:Y:S01]  /*13250*/  HMMA.16816.F32 R8, R176.reuse, R182, R8 ;  /* 0x000000b6b008723c */ /* 0x040fe20000001808 */
[----:B------:R-:W1:Y:S07]  /*13260*/  LDSM.16.M88.4 R180, [R167+UR5+0x12000] ;  /* 0x01200005a7b4783b */ /* 0x000e6e0008000200 */
[C---:B---3--:R-:W-:Y:S08]  /*13270*/  HMMA.16816.F32 R12, R176.reuse, R184, R12 ;  /* 0x000000b8b00c723c */ /* 0x048ff0000000180c */
[C---:B------:R-:W-:Y:S01]  /*13280*/  HMMA.16816.F32 R16, R176.reuse, R186, R16 ;  /* 0x000000bab010723c */ /* 0x040fe20000001810 */
[----:B------:R-:W3:Y:S07]  /*13290*/  LDSM.16.M88.4 R184, [R167+UR5+0x12800] ;  /* 0x01280005a7b8783b */ /* 0x000eee0008000200 */
[C---:B------:R-:W-:Y:S08]  /*132a0*/  HMMA.16816.F32 R20, R176.reuse, R188, R20 ;  /* 0x000000bcb014723c */ /* 0x040ff00000001814 */
[C---:B------:R-:W-:Y:S01]  /*132b0*/  HMMA.16816.F32 R24, R176.reuse, R190, R24 ;  /* 0x000000beb018723c */ /* 0x040fe20000001818 */
[----:B------:R-:W4:Y:S07]  /*132c0*/  LDSM.16.M88.4 R188, [R167+UR5+0x13000] ;  /* 0x01300005a7bc783b */ /* 0x000f2e0008000200 */
[C---:B--2---:R-:W-:Y:S08]  /*132d0*/  HMMA.16816.F32 R28, R176.reuse, R168, R28 ;  /* 0x000000a8b01c723c */ /* 0x044ff0000000181c */
[----:B------:R-:W-:Y:S01]  /*132e0*/  HMMA.16816.F32 R32, R176, R170, R32 ;  /* 0x000000aab020723c */ /* 0x000fe20000001820 */
[----:B------:R-:W2:Y:S05]  /*132f0*/  LDSM.16.M88.4 R168, [R167+UR5+0x13800] ;  /* 0x01380005a7a8783b */ /* 0x000eaa0008000200 */
[----:B------:R-:W-:Y:S02]  /*13300*/  LDSM.16.M88.4 R176, [R165+0x4000] ;  /* 0x00400000a5b0783b */ /* 0x000fe40000000200 */
        /* <DEDUP_REMOVED lines=45> */
[C---:B----4-:R-:W-:Y:S08]  /*135e0*/  HMMA.16816.F32 R20, R176.reuse, R188, R20 ;  /* 0x000000bcb014723c */ /* 0x050ff00000001814 */
        /* <DEDUP_REMOVED lines=66> */
[----:B------:R-:W4:Y:S05]  /*13a10*/  LDSM.16.M88.4 R188, [R192+0x17000] ;  /* 0x01700000c0bc783b */ /* 0x000f2a0000000200 */
[----:B------:R-:W5:Y:S02]  /*13a20*/  LDSM.16.M88.4 R192, [R192+0x17800] ;  /* 0x01780000c0c0783b */ /* 0x000f640000000200 */
[C---:B--2---:R-:W-:Y:S08]  /*13a30*/  HMMA.16816.F32 R28, R172.reuse, R168, R28 ;  /* 0x000000a8ac1c723c */ /* 0x044ff0000000181c */
[----:B------:R-:W-:Y:S01]  /*13a40*/  HMMA.16816.F32 R32, R172, R170, R32 ;  /* 0x000000aaac20723c */ /* 0x000fe20000001820 */
[----:B------:R-:W-:Y:S05]  /*13a50*/  LDSM.16.M88.4 R168, [R166+0xc000] ;  /* 0x00c00000a6a8783b */ /* 0x000fea0000000200 */
[----:B------:R-:W2:Y:S02]  /*13a60*/  LDSM.16.M88.4 R172, [R2+0x16000] ;  /* 0x0160000002ac783b */ /* 0x000ea40000000200 */
        /* <DEDUP_REMOVED lines=8> */
[----:B------:R4:W3:Y:S07]  /*13af0*/  LDSM.16.M88.4 R188, [R2+0x17800] ;  /* 0x0178000002bc783b */ /* 0x0008ee0000000200 */
[C---:B-----5:R-:W-:Y:S08]  /*13b00*/  HMMA.16816.F32 R28, R176.reuse, R192, R28 ;  /* 0x000000c0b01c723c */ /* 0x060ff0000000181c */
[----:B------:R-:W-:Y:S01]  /*13b10*/  HMMA.16816.F32 R32, R176, R194, R32 ;  /* 0x000000c2b020723c */ /* 0x000fe20000001820 */
[----:B------:R-:W-:Y:S05]  /*13b20*/  LDSM.16.M88.4 R176, [R206+0xc000] ;  /* 0x00c00000ceb0783b */ /* 0x000fea0000000200 */
[----:B------:R-:W5:Y:S02]  /*13b30*/  LDSM.16.M88.4 R192, [R0+0x16000] ;  /* 0x0160000000c0783b */ /* 0x000f640000000200 */
[C---:B--2---:R-:W-:Y:S01]  /*13b40*/  HMMA.16816.F32 R4, R168.reuse, R172, R4 ;  /* 0x000000aca804723c */ /* 0x044fe20000001804 */
[----:B----4-:R-:W-:Y:S07]  /*13b50*/  IMAD.U32 R2, RZ, RZ, UR24 ;  /* 0x00000018ff027e24 */ /* 0x010fee000f8e00ff */
[C---:B------:R-:W-:Y:S01]  /*13b60*/  HMMA.16816.F32 R8, R168.reuse, R174, R8 ;  /* 0x000000aea808723c */ /* 0x040fe20000001808 */
[----:B------:R-:W2:Y:S07]  /*13b70*/  LDSM.16.M88.4 R172, [R0+0x16800] ;  /* 0x0168000000ac783b */ /* 0x000eae0000000200 */
[C---:B-1----:R-:W-:Y:S08]  /*13b80*/  HMMA.16816.F32 R12, R168.reuse, R180, R12 ;  /* 0x000000b4a80c723c */ /* 0x042ff0000000180c */
[C---:B------:R-:W-:Y:S01]  /*13b90*/  HMMA.16816.F32 R16, R168.reuse, R182, R16 ;  /* 0x000000b6a810723c */ /* 0x040fe20000001810 */
[----:B------:R-:W-:Y:S07]  /*13ba0*/  LDSM.16.M88.4 R180, [R0+0x17800] ;  /* 0x0178000000b4783b */ /* 0x000fee0000000200 */
[C---:B---3--:R-:W-:Y:S03]  /*13bb0*/  HMMA.16816.F32 R20, R168.reuse, R184, R20 ;  /* 0x000000b8a814723c */ /* 0x048fe60000001814 */
[----:B------:R-:W-:Y:S05]  /*13bc0*/  IMAD.SHL.U32 R184, R203, 0x2, RZ ;  /* 0x00000002cbb87824 */ /* 0x000fea00078e00ff */
[----:B------:R-:W-:Y:S01]  /*13bd0*/  LOP3.LUT R185, R184, 0x6, RZ, 0xc0, !PT ;  /* 0x00000006b8b97812 */ /* 0x000fe200078ec0ff */
[C---:B------:R-:W-:Y:S04]  /*13be0*/  HMMA.16816.F32 R24, R168.reuse, R186, R24 ;  /* 0x000000baa818723c */ /* 0x040fe80000001818 */
[----:B------:R-:W-:Y:S04]  /*13bf0*/  IMAD R2, R2, 0x40, R185 ;  /* 0x0000004002027824 */ /* 0x000fe800078e02b9 */
[C---:B------:R-:W-:Y:S03]  /*13c00*/  HMMA.16816.F32 R28, R168.reuse, R188, R28 ;  /* 0x000000bca81c723c */ /* 0x040fe6000000181c */
[CC--:B------:R-:W-:Y:S01]  /*13c10*/  ISETP.GT.AND P6, PT, R247.reuse, R2.reuse, PT ;  /* 0x00000002f700720c */ /* 0x0c0fe20003fc4270 */
[C---:B------:R-:W-:Y:S02]  /*13c20*/  VIADD R165, R2.reuse, 0x1 ;  /* 0x0000000102a57836 */ /* 0x040fe40000000000 */
[C---:B------:R-:W-:Y:S02]  /*13c30*/  VIADD R166, R2.reuse, 0x8 ;  /* 0x0000000802a67836 */ /* 0x040fe40000000000 */
[----:B------:R-:W-:Y:S01]  /*13c40*/  HMMA.16816.F32 R32, R168, R190, R32 ;  /* 0x000000bea820723c */ /* 0x000fe20000001820 */
[----:B------:R1:W3:Y:S01]  /*13c50*/  LDSM.16.M88.4 R168, [R0+0x17000] ;  /* 0x0170000000a8783b */ /* 0x0002e20000000200 */
[----:B------:R-:W-:Y:S04]  /*13c60*/  DEPBAR.LE SB0, 0x0 ;  /* 0x000080000000791a */ /* 0x000fe80000000000 */
[----:B------:R-:W-:Y:S01]  /*13c70*/  BAR.SYNC.DEFER_BLOCKING 0x0 ;  /* 0x0000000000007b1d */ /* 0x000fe20000010000 */
[-C--:B------:R-:W-:Y:S01]  /*13c80*/  ISETP.GT.AND P5, PT, R247, R165.reuse, PT ;  /* 0x000000a5f700720c */ /* 0x080fe20003fa4270 */
[C---:B-----5:R-:W-:Y:S05]  /*13c90*/  HMMA.16816.F32 R4, R176.reuse, R192, R4 ;  /* 0x000000c0b004723c */ /* 0x060fea0000001804 */
[----:B------:R-:W-:Y:S01]  /*13ca0*/  SHF.R.U32.HI R191, RZ, 0x5, R203 ;  /* 0x00000005ffbf7819 */ /* 0x000fe200000116cb */
[----:B------:R-:W-:Y:S02]  /*13cb0*/  VIADD R167, R2, 0x10 ;  /* 0x0000001002a77836 */ /* 0x000fe40000000000 */
[C---:B------:R-:W-:Y:S08]  /*13cc0*/  HMMA.16816.F32 R8, R176.reuse, R194, R8 ;  /* 0x000000c2b008723c */ /* 0x040ff00000001808 */
[C---:B--2---:R-:W-:Y:S03]  /*13cd0*/  HMMA.16816.F32 R12, R176.reuse, R172, R12 ;  /* 0x000000acb00c723c */ /* 0x044fe6000000180c */
[----:B------:R-:W-:Y:S01]  /*13ce0*/  FSEL R4, R4, -INF , !P6 ;  /* 0xff80000004047808 */ /* 0x000fe20007000000 */
[C---:B-1----:R-:W-:Y:S01]  /*13cf0*/  VIADD R0, R2.reuse, 0x9 ;  /* 0x0000000902007836 */ /* 0x042fe20000000000 */
[----:B------:R-:W-:Y:S01]  /*13d00*/  FSEL R5, R5, -INF , !P5 ;  /* 0xff80000005057808 */ /* 0x000fe20006800000 */
[----:B------:R-:W2:Y:S01]  /*13d10*/  LDL.64 R192, [R1+0x10] ;  /* 0x0000100001c07983 */ /* 0x000ea20000100a00 */
[C---:B------:R-:W-:Y:S01]  /*13d20*/  ISETP.GT.AND P6, PT, R241.reuse, R2, PT ;  /* 0x00000002f100720c */ /* 0x040fe20003fc4270 */
[C---:B------:R-:W-:Y:S01]  /*13d30*/  HMMA.16816.F32 R16, R176.reuse, R174, R16 ;  /* 0x000000aeb010723c */ /* 0x040fe20000001810 */
[----:B------:R-:W1:Y:S02]  /*13d40*/  S2R R194, SR_CTAID.X ;  /* 0x0000000000c27919 */ /* 0x000e640000002500 */
[----:B------:R-:W-:Y:S01]  /*13d50*/  ISETP.GT.AND P5, PT, R241, R165, PT ;  /* 0x000000a5f100720c */ /* 0x000fe20003fa4270 */
[----:B------:R-:W-:Y:S01]  /*13d60*/  VIADD R175, R2, 0x28 ;  /* 0x0000002802af7836 */ /* 0x000fe20000000000 */
[----:B------:R-:W-:Y:S02]  /*13d70*/  FSEL R6, R6, -INF , !P6 ;  /* 0xff80000006067808 */ /* 0x000fe40007000000 */
[----:B------:R-:W-:Y:S02]  /*13d80*/  FSEL R7, R7, -INF , !P5 ;  /* 0xff80000007077808 */ /* 0x000fe40006800000 */
[C---:B------:R-:W-:Y:S01]  /*13d90*/  ISETP.GT.AND P6, PT, R247.reuse, R166, PT ;  /* 0x000000a6f700720c */ /* 0x040fe20003fc4270 */
[C---:B---3--:R-:W-:Y:S03]  /*13da0*/  HMMA.16816.F32 R20, R176.reuse, R168, R20 ;  /* 0x000000a8b014723c */ /* 0x048fe60000001814 */
[----:B------:R-:W-:Y:S01]  /*13db0*/  ISETP.GT.AND P5, PT, R247, R0, PT ;  /* 0x00000000f700720c */ /* 0x000fe20003fa4270 */
[----:B------:R-:W-:Y:S01]  /*13dc0*/  VIADD R168, R2, 0x18 ;  /* 0x0000001802a87836 */ /* 0x000fe20000000000 */
[----:B------:R-:W-:Y:S02]  /*13dd0*/  FSEL R8, R8, -INF , !P6 ;  /* 0xff80000008087808 */ /* 0x000fe40007000000 */
[----:B------:R-:W-:Y:S01]  /*13de0*/  FSEL R172, R9, -INF , !P5 ;  /* 0xff80000009ac7808 */ /* 0x000fe20006800000 */
[C---:B------:R-:W-:Y:S01]  /*13df0*/  VIADD R9, R2.reuse, 0x11 ;  /* 0x0000001102097836 */ /* 0x040fe20000000000 */
[C---:B------:R-:W-:Y:S01]  /*13e00*/  ISETP.GT.AND P6, PT, R241.reuse, R166, PT ;  /* 0x000000a6f100720c */ /* 0x040fe20003fc4270 */
[C---:B------:R-:W-:Y:S03]  /*13e10*/  HMMA.16816.F32 R24, R176.reuse, R170, R24 ;  /* 0x000000aab018723c */ /* 0x040fe60000001818 */
[----:B------:R-:W-:Y:S01]  /*13e20*/  ISETP.GT.AND P5, PT, R241, R0, PT ;  /* 0x00000000f100720c */ /* 0x000fe20003fa4270 */
[----:B------:R-:W-:Y:S01]  /*13e30*/  VIADD R170, R2, 0x20 ;  /* 0x0000002002aa7836 */ /* 0x000fe20000000000 */
[----:B------:R-:W-:Y:S02]  /*13e40*/  FSEL R10, R10, -INF , !P6 ;  /* 0xff8000000a0a7808 */ /* 0x000fe40007000000 */
[----:B------:R-:W-:Y:S01]  /*13e50*/  FSEL R11, R11, -INF , !P5 ;  /* 0xff8000000b0b7808 */ /* 0x000fe20006800000 */
[C---:B------:R-:W-:Y:S03]  /*13e60*/  HMMA.16816.F32 R28, R176.reuse, R180, R28 ;  /* 0x000000b4b01c723c */ /* 0x040fe6000000181c */
[C---:B------:R-:W-:Y:S02]  /*13e70*/  ISETP.GT.AND P6, PT, R247.reuse, R167, PT ;  /* 0x000000a7f700720c */ /* 0x040fe40003fc4270 */
[----:B------:R-:W-:Y:S01]  /*13e80*/  ISETP.GT.AND P5, PT, R247, R9, PT ;  /* 0x00000009f700720c */ /* 0x000fe20003fa4270 */
[----:B-1----:R-:W-:Y:S01]  /*13e90*/  IMAD R194, R194, 0x8, R191 ;  /* 0x00000008c2c27824 */ /* 0x002fe200078e02bf */
[----:B------:R-:W-:Y:S01]  /*13ea0*/  FSEL R12, R12, -INF , !P6 ;  /* 0xff8000000c0c7808 */ /* 0x000fe20007000000 */
[----:B------:R-:W-:Y:S03]  /*13eb0*/  HMMA.16816.F32 R32, R176, R182, R32 ;  /* 0x000000b6b020723c */ /* 0x000fe60000001820 */
[----:B------:R-:W-:Y:S01]  /*13ec0*/  FSEL R169, R13, -INF , !P5 ;  /* 0xff8000000da97808 */ /* 0x000fe20006800000 */
[C---:B------:R-:W-:Y:S01]  /*13ed0*/  VIADD R13, R2.reuse, 0x19 ;  /* 0x00000019020d7836 */ /* 0x040fe20000000000 */
[C---:B------:R-:W-:Y:S01]  /*13ee0*/  ISETP.GT.AND P6, PT, R241.reuse, R167, PT ;  /* 0x000000a7f100720c */ /* 0x040fe20003fc4270 */
[C---:B------:R-:W-:Y:S01]  /*13ef0*/  VIADD R176, R2.reuse, 0x30 ;  /* 0x0000003002b07836 */ /* 0x040fe20000000000 */
[----:B------:R-:W-:Y:S01]  /*13f00*/  ISETP.GT.AND P5, PT, R241, R9, PT ;  /* 0x00000009f100720c */ /* 0x000fe20003fa4270 */
[----:B------:R-:W-:Y:S01]  /*13f10*/  VIADD R177, R2, 0x31 ;  /* 0x0000003102b17836 */ /* 0x000fe20000000000 */
[----:B------:R-:W-:Y:S01]  /*13f20*/  FSEL R14, R14, -INF , !P6 ;  /* 0xff8000000e0e7808 */ /* 0x000fe20007000000 */
[----:B------:R-:W-:Y:S01]  /*13f30*/  IMAD.WIDE.U32 R194, R194, -0x326172a9, RZ ;  /* 0xcd9e8d57c2c27825 */ /* 0x000fe200078e00ff */
[----:B------:R-:W-:Y:S02]  /*13f40*/  FSEL R15, R15, -INF , !P5 ;  /* 0xff8000000f0f7808 */ /* 0x000fe40006800000 */
[CC--:B------:R-:W-:Y:S02]  /*13f50*/  ISETP.GT.AND P6, PT, R247.reuse, R168.reuse, PT ;  /* 0x000000a8f700720c */ /* 0x0c0fe40003fc4270 */
[-C--:B------:R-:W-:Y:S02]  /*13f60*/  ISETP.GT.AND P5, PT, R247, R13.reuse, PT ;  /* 0x0000000df700720c */ /* 0x080fe40003fa4270 */
[----:B------:R-:W-:Y:S01]  /*13f70*/  FSEL R171, R16, -INF , !P6 ;  /* 0xff80000010ab7808 */ /* 0x000fe20007000000 */
[----:B------:R-:W-:Y:S01]  /*13f80*/  VIADD R16, R2, 0x21 ;  /* 0x0000002102107836 */ /* 0x000fe20000000000 */
        /* <DEDUP_REMOVED lines=8> */
[----:B------:R-:W-:Y:S01]  /*14010*/  FSEL R181, R21, -INF , !P5 ;  /* 0xff80000015b57808 */ /* 0x000fe20006800000 */
[----:B------:R-:W-:Y:S01]  /*14020*/  VIADD R21, R2, 0x29 ;  /* 0x0000002902157836 */ /* 0x000fe20000000000 */
[C---:B------:R-:W-:Y:S02]  /*14030*/  ISETP.GT.AND P6, PT, R241.reuse, R170, PT ;  /* 0x000000aaf100720c */ /* 0x040fe40003fc4270 */
        /* <DEDUP_REMOVED lines=21> */
[CC--:B------:R-:W-:Y:S02]  /*14190*/  ISETP.GT.AND P6, PT, R247.reuse, R27.reuse, PT ;  /* 0x0000001bf700720c */ /* 0x0c0fe40003fc4270 */
[-C--:B------:R-:W-:Y:S02]  /*141a0*/  ISETP.GT.AND P5, PT, R247, R28.reuse, PT ;  /* 0x0000001cf700720c */ /* 0x080fe40003fa4270 */
[----:B------:R-:W-:Y:S02]  /*141b0*/  FSEL R32, R32, -INF , !P6 ;  /* 0xff80000020207808 */ /* 0x000fe40007000000 */
[----:B------:R-:W-:Y:S02]  /*141c0*/  FSEL R33, R33, -INF , !P5 ;  /* 0xff80000021217808 */ /* 0x000fe40006800000 */
[C---:B------:R-:W-:Y:S02]  /*141d0*/  ISETP.GT.AND P6, PT, R241.reuse, R27, PT ;  /* 0x0000001bf100720c */ /* 0x040fe40003fc4270 */
[----:B------:R-:W-:Y:S02]  /*141e0*/  ISETP.GT.AND P5, PT, R241, R28, PT ;  /* 0x0000001cf100720c */ /* 0x000fe40003fa4270 */
[----:B------:R-:W-:Y:S02]  /*141f0*/  FSEL R34, R34, -INF , !P6 ;  /* 0xff80000022227808 */ /* 0x000fe40007000000 */
[----:B------:R-:W-:Y:S02]  /*14200*/  FSEL R35, R35, -INF , !P5 ;  /* 0xff80000023237808 */ /* 0x000fe40006800000 */
[-C--:B------:R-:W-:Y:S02]  /*14210*/  ISETP.GE.AND P6, PT, R2, R246.reuse, PT ;  /* 0x000000f60200720c */ /* 0x080fe40003fc6270 */
[-C--:B------:R-:W-:Y:S02]  /*14220*/  ISETP.GE.AND P5, PT, R165, R246.reuse, PT ;  /* 0x000000f6a500720c */ /* 0x080fe40003fa6270 */
        /* <DEDUP_REMOVED lines=11> */
[-C--:B------:R-:W-:Y:S01]  /*142e0*/  ISETP.GE.AND P5, PT, R0, R245.reuse, PT ;  /* 0x000000f50000720c */ /* 0x080fe20003fa6270 */
[----:B------:R-:W-:Y:S01]  /*142f0*/  IMAD.U32 R0, RZ, RZ, UR35 ;  /* 0x00000023ff007e24 */ /* 0x000fe2000f8e00ff */
        /* <DEDUP_REMOVED lines=10> */
[CC--:B------:R-:W-:Y:S02]  /*143a0*/  ISETP.GE.AND P6, PT, R168.reuse, R246.reuse, PT ;  /* 0x000000f6a800720c */ /* 0x0c0fe40003fc6270 */
        /* <DEDUP_REMOVED lines=11> */
[-C--:B------:R-:W-:Y:S01]  /*14460*/  ISETP.GE.AND P6, PT, R170, R245.reuse, PT ;  /* 0x000000f5aa00720c */ /* 0x080fe20003fc6270 */
[----:B------:R-:W3:Y:S01]  /*14470*/  LDL.64 R180, [R1+0x8] ;  /* 0x0000080001b47983 */ /* 0x000ee20000100a00 */
        /* <DEDUP_REMOVED lines=12> */
[----:B------:R-:W4:Y:S01]  /*14540*/  LDL.64 R178, [R1] ;  /* 0x0000000001b27983 */ /* 0x000f220000100a00 */
[-C--:B------:R-:W-:Y:S02]  /*14550*/  ISETP.GE.AND P5, PT, R177, R246.reuse, PT ;  /* 0x000000f6b100720c */ /* 0x080fe40003fa6270 */
[----:B------:R-:W-:Y:S02]  /*14560*/  FSEL R16, R182, -INF , !P6 ;  /* 0xff800000b6107808 */ /* 0x000fe40007000000 */
[-C--:B------:R-:W-:Y:S02]  /*14570*/  ISETP.GE.AND P6, PT, R176, R245.reuse, PT ;  /* 0x000000f5b000720c */ /* 0x080fe40003fc6270 */
[----:B------:R-:W-:Y:S02]  /*14580*/  FSEL R29, R29, -INF , !P5 ;  /* 0xff8000001d1d7808 */ /* 0x000fe40006800000 */
[----:B------:R-:W-:Y:S02]  /*14590*/  FSEL R175, R30, -INF , !P6 ;  /* 0xff8000001eaf7808 */ /* 0x000fe40007000000 */
[-C--:B------:R-:W-:Y:S02]  /*145a0*/  ISETP.GE.AND P6, PT, R27, R246.reuse, PT ;  /* 0x000000f61b00720c */ /* 0x080fe40003fc6270 */
[-C--:B------:R-:W-:Y:S02]  /*145b0*/  ISETP.GE.AND P5, PT, R177, R245.reuse, PT ;  /* 0x000000f5b100720c */ /* 0x080fe40003fa6270 */
[----:B------:R-:W-:Y:S02]  /*145c0*/  FSEL R32, R32, -INF , !P6 ;  /* 0xff80000020207808 */ /* 0x000fe40007000000 */
[C---:B------:R-:W-:Y:S02]  /*145d0*/  ISETP.GE.AND P6, PT, R28.reuse, R246, PT ;  /* 0x000000f61c00720c */ /* 0x040fe40003fc6270 */
[----:B------:R-:W-:Y:S02]  /*145e0*/  FSEL R174, R31, -INF , !P5 ;  /* 0xff8000001fae7808 */ /* 0x000fe40006800000 */
[----:B------:R-:W-:Y:S02]  /*145f0*/  FSEL R33, R33, -INF , !P6 ;  /* 0xff80000021217808 */ /* 0x000fe40007000000 */
[-C--:B------:R-:W-:Y:S02]  /*14600*/  ISETP.GE.AND P5, PT, R27, R245.reuse, PT ;  /* 0x000000f51b00720c */ /* 0x080fe40003fa6270 */
[----:B------:R-:W-:Y:S02]  /*14610*/  ISETP.GE.AND P6, PT, R28, R245, PT ;  /* 0x000000f51c00720c */ /* 0x000fe40003fc6270 */
[----:B------:R-:W-:Y:S02]  /*14620*/  FSEL R170, R34, -INF , !P5 ;  /* 0xff80000022aa7808 */ /* 0x000fe40006800000 */
[----:B--2---:R-:W-:Y:S01]  /*14630*/  LOP3.LUT R0, R193, UR7, R0, 0x96, !PT ;  /* 0x00000007c1007c12 */ /* 0x004fe2000f8e9600 */
[----:B------:R-:W-:Y:S04]  /*14640*/  UIADD3 UR7, UPT, UPT, UR7, 0x1, URZ ;  /* 0x0000000107077890 */ /* 0x000fe8000fffe0ff */
[----:B------:R-:W-:Y:S05]  /*14650*/  IMAD.WIDE.U32 R4, R0, -0x326172a9, RZ ;  /* 0xcd9e8d5700047825 */ /* 0x000fea00078e00ff */
[----:B------:R-:W-:Y:S02]  /*14660*/  LOP3.LUT R0, R194, UR13, R5, 0x96, !PT ;  /* 0x0000000dc2007c12 */ /* 0x000fe4000f8e9605 */
[----:B------:R-:W-:Y:S03]  /*14670*/  FMNMX3.FTZ R5, R164, R6, R7, !PT ;  /* 0x00000006a4057276 */ /* 0x000fe60007810007 */
[----:B------:R-:W-:Y:S01]  /*14680*/  IMAD.WIDE.U32 R168, R0, -0x2daee0ad, RZ ;  /* 0xd2511f5300a87825 */ /* 0x000fe200078e00ff */
[----:B------:R-:W-:Y:S04]  /*14690*/  FMNMX3.FTZ R5, R5, R10, R11, !PT ;  /* 0x0000000a05057276 */ /* 0x000fe8000781000b */
[----:B------:R-:W-:Y:S01]  /*146a0*/  FMNMX3.FTZ R8, R5, R14, R15, !PT ;  /* 0x0000000e05087276 */ /* 0x000fe2000781000f */
[----:B------:R-:W-:Y:S05]  /*146b0*/  IMAD.U32 R5, RZ, RZ, UR7 ;  /* 0x00000007ff057e24 */ /* 0x000fea000f8e00ff */
[----:B------:R-:W-:Y:S02]  /*146c0*/  LOP3.LUT R0, R193, UR35, R5, 0x96, !PT ;  /* 0x00000023c1007c12 */ /* 0x000fe4000f8e9605 */
[----:B----4-:R-:W-:Y:S02]  /*146d0*/  LOP3.LUT R2, R179, UR12, R4, 0x96, !PT ;  /* 0x0000000cb3027c12 */ /* 0x010fe4000f8e9604 */
[----:B------:R-:W-:Y:S03]  /*146e0*/  FMNMX3.FTZ R4, R3, R17, R18, !PT ;  /* 0x0000001103047276 */ /* 0x000fe60007810012 */
[----:B------:R-:W-:Y:S01]  /*146f0*/  IMAD.WIDE.U32 R30, R2, -0x2daee0ad, RZ ;  /* 0xd2511f53021e7825 */ /* 0x000fe200078e00ff */
[----:B------:R-:W-:Y:S02]  /*14700*/  FMNMX3.FTZ R4, R4, R20, R172, !PT ;  /* 0x0000001404047276 */ /* 0x000fe400078100ac */
[----:B---3--:R-:W-:Y:S02]  /*14710*/  LOP3.LUT R2, R180, UR8, R169, 0x96, !PT ;  /* 0x00000008b4027c12 */ /* 0x008fe4000f8e96a9 */
[----:B------:R-:W-:Y:S04]  /*14720*/  FMNMX3.FTZ R4, R4, R24, R25, !PT ;  /* 0x0000001804047276 */ /* 0x000fe80007810019 */
[----:B------:R-:W-:Y:S02]  /*14730*/  FMNMX3.FTZ R21, R4, R26, R173, !PT ;  /* 0x0000001a04157276 */ /* 0x000fe400078100ad */
        /* <DEDUP_REMOVED lines=9> */
[----:B------:R-:W-:Y:S01]  /*147d0*/  FMNMX3.FTZ R19, R4, R170, R8, !PT ;  /* 0x000000aa04137276 */ /* 0x000fe20007810008 */
[----:B------:R-:W-:Y:S06]  /*147e0*/  BRA.U.ANY UP0, `(.L_x_2151) ;  /* 0xffffffdd00907547 */ /* 0x000fec000b93ffff */
.L_x_2150:
[----:B------:R-:W2:Y:S01]  /*147f0*/  SHFL.BFLY PT, R27, R19, 0x2, 0x1f ;  /* 0x0c401f00131b7f89 */ /* 0x000ea200000e0000 */
[----:B------:R-:W-:Y:S01]  /*14800*/  UIADD3 UR7, UPT, UPT, UR34, -0x255992d5, URZ ;  /* 0xdaa66d2b22077890 */ /* 0x000fe2000fffe0ff */
[----:B------:R-:W-:Y:S01]  /*14810*/  IMAD.WIDE.U32 R22, R2, -0x326172a9, RZ ;  /* 0xcd9e8d5702167825 */ /* 0x000fe200078e00ff */
[----:B-1----:R-:W-:Y:S01]  /*14820*/  LOP3.LUT R4, R168, UR6, R31, 0x96, !PT ;  /* 0x00000006a8047c12 */ /* 0x002fe2000f8e961f */
[----:B------:R-:W-:Y:S04]  /*14830*/  UIADD3 UR9, UPT, UPT, UR34, 0x78dde6e4, URZ ;  /* 0x78dde6e422097890 */ /* 0x000fe8000fffe0ff */
[----:B------:R-:W1:Y:S01]  /*14840*/  SHFL.BFLY PT, R28, R21, 0x2, 0x1f ;  /* 0x0c401f00151c7f89 */ /* 0x000e6200000e0000 */
[----:B------:R-:W-:Y:S01]  /*14850*/  IMAD.WIDE.U32 R192, R0, -0x326172a9, RZ ;  /* 0xcd9e8d5700c07825 */ /* 0x000fe200078e00ff */
[----:B------:R-:W-:Y:S01]  /*14860*/  LOP3.LUT R0, R178, UR7, R23, 0x96, !PT ;  /* 0x00000007b2007c12 */ /* 0x000fe2000f8e9617 */
[----:B------:R-:W-:Y:S05]  /*14870*/  UISETP.GT.AND UP0, UPT, UR24, UR21, UPT ;  /* 0x000000151800728c */ /* 0x000fea000bf04270 */
[----:B------:R-:W-:Y:S01]  /*14880*/  STL [R1+0x3c], R184 ;  /* 0x00003cb801007387 */ /* 0x000fe20000100800 */
[----:B------:R-:W-:Y:S01]  /*14890*/  IMAD.WIDE.U32 R4, R4, -0x326172a9, RZ ;  /* 0xcd9e8d5704047825 */ /* 0x000fe200078e00ff */
[----:B------:R-:W-:Y:S01]  /*148a0*/  LOP3.LUT R2, R194, UR13, R193, 0x96, !PT ;  /* 0x0000000dc2027c12 */ /* 0x000fe2000f8e96c1 */
[----:B------:R-:W-:Y:S01]  /*148b0*/  UIADD3 UR13, UPT, UPT, UR35, -0x126145ec, URZ ;  /* 0xed9eba14230d7890 */ /* 0x000fe2000fffe0ff */
[----:B------:R-:W-:Y:S01]  /*148c0*/  LOP3.LUT R192, R179, UR12, R192, 0x96, !PT ;  /* 0x0000000cb3c07c12 */ /* 0x000fe2000f8e96c0 */
[----:B------:R-:W-:Y:S01]  /*148d0*/  IMAD.WIDE.U32 R34, R0, -0x2daee0ad, RZ ;  /* 0xd2511f5300227825 */ /* 0x000fe200078e00ff */
[----:B------:R-:W-:Y:S01]  /*148e0*/  LOP3.LUT R22, R22, UR9, R5, 0x96, !PT ;  /* 0x0000000916167c12 */ /* 0x000fe2000f8e9605 */
[----:B------:R-:W-:Y:S02]  /*148f0*/  UIADD3 UR12, UPT, UPT, UR35, -0x56f99767, URZ ;  /* 0xa9066899230c7890 */ /* 0x000fe4000fffe0ff */
[----:B------:R-:W-:Y:S01]  /*14900*/  IMAD.WIDE.U32 R194, R2, -0x2daee0ad, RZ ;  /* 0xd2511f5302c27825 */ /* 0x000fe200078e00ff */
[----:B------:R-:W-:Y:S01]  /*14910*/  LOP3.LUT R0, R30, UR13, R35, 0x96, !PT ;  /* 0x0000000d1e007c12 */ /* 0x000fe2000f8e9623 */
[----:B------:R-:W-:Y:S02]  /*14920*/  UIADD3 UR24, UPT, UPT, UR24, -0x1, URZ ;  /* 0xffffffff18187890 */ /* 0x000fe4000fffe0ff */
[----:B------:R-:W-:Y:S01]  /*14930*/  IMAD.WIDE.U32 R22, R22, -0x2daee0ad, RZ ;  /* 0xd2511f5316167825 */ /* 0x000fe200078e00ff */
[----:B------:R-:W-:Y:S01]  /*14940*/  LOP3.LUT R2, R180, UR8, R195, 0x96, !PT ;  /* 0x00000008b4027c12 */ /* 0x000fe2000f8e96c3 */
[----:B------:R-:W-:Y:S02]  /*14950*/  UIADD3 UR8, UPT, UPT, UR34, 0x1715609d, URZ ;  /* 0x1715609d22087890 */ /* 0x000fe4000fffe0ff */
[----:B------:R-:W-:Y:S01]  /*14960*/  IMAD.WIDE.U32 R168, R0, -0x326172a9, RZ ;  /* 0xcd9e8d5700a87825 */ /* 0x000fe200078e00ff */
[----:B------:R-:W-:Y:S02]  /*14970*/  LOP3.LUT R34, R34, UR12, R23, 0x96, !PT ;  /* 0x0000000c22227c12 */ /* 0x000fe4000f8e9617 */
[----:B--2---:R-:W-:Y:S01]  /*14980*/  FMNMX.FTZ R19, R19, R27, !PT ;  /* 0x0000001b13137209 */ /* 0x004fe20007810000 */
[----:B------:R-:W-:Y:S01]  /*14990*/  IMAD.WIDE.U32 R192, R192, -0x2daee0ad, RZ ;  /* 0xd2511f53c0c07825 */ /* 0x000fe200078e00ff */
[----:B------:R-:W-:Y:S02]  /*149a0*/  LOP3.LUT R4, R4, UR8, R169, 0x96, !PT ;  /* 0x0000000804047c12 */ /* 0x000fe4000f8e96a9 */
[----:B-1----:R-:W-:Y:S01]  /*149b0*/  FMNMX.FTZ R21, R21, R28, !PT ;  /* 0x0000001c15157209 */ /* 0x002fe20007810000 */
[----:B------:R-:W1:Y:S01]  /*149c0*/  SHFL.BFLY PT, R0, R19, 0x1, 0x1f ;  /* 0x0c201f0013007f89 */ /* 0x000e6200000e0000 */
[----:B------:R-:W-:Y:S01]  /*149d0*/  IMAD.WIDE.U32 R180, R2, -0x326172a9, RZ ;  /* 0xcd9e8d5702b47825 */ /* 0x000fe200078e00ff */
[----:B------:R-:W-:Y:S01]  /*149e0*/  LOP3.LUT R194, R194, UR6, R193, 0x96, !PT ;  /* 0x00000006c2c27c12 */ /* 0x000fe2000f8e96c1 */
[----:B------:R-:W-:Y:S05]  /*149f0*/  UIADD3 UR6, UPT, UPT, UR34, -0x4ab325aa, URZ ;  /* 0xb54cda5622067890 */ /* 0x000fea000fffe0ff */
[----:B------:R-:W2:Y:S01]  /*14a00*/  SHFL.BFLY PT, R2, R21, 0x1, 0x1f ;  /* 0x0c201f0015027f89 */ /* 0x000ea200000e0000 */
[----:B------:R-:W-:Y:S01]  /*14a10*/  IMAD.WIDE.U32 R34, R34, -0x326172a9, RZ ;  /* 0xcd9e8d5722227825 */ /* 0x000fe200078e00ff */
[----:B------:R-:W-:Y:S01]  /*14a20*/  LOP3.LUT R30, R178, UR7, R181, 0x96, !PT ;  /* 0x00000007b21e7c12 */ /* 0x000fe2000f8e96b5 */
[----:B------:R-:W-:Y:S02]  /*14a30*/  UIADD3 UR7, UPT, UPT, UR35, 0x646e171e, URZ ;  /* 0x646e171e23077890 */ /* 0x000fe4000fffe0ff */
[----:B------:R-:W-:Y:S01]  /*14a40*/  IMAD.WIDE.U32 R194, R194, -0x326172a9, RZ ;  /* 0xcd9e8d57c2c27825 */ /* 0x000fe200078e00ff */
[----:B------:R-:W-:Y:S02]  /*14a50*/  LOP3.LUT R28, R168, UR6, R35, 0x96, !PT ;  /* 0x00000006a81c7c12 */ /* 0x000fe4000f8e9623 */
[----:B------:R-:W-:Y:S01]  /*14a60*/  PRMT R171, R34, 0x7771, RZ ;  /* 0x0000777122ab7816 */ /* 0x000fe200000000ff */
[----:B------:R-:W-:Y:S01]  /*14a70*/  IMAD.WIDE.U32 R4, R4, -0x2daee0ad, RZ ;  /* 0xd2511f5304047825 */ /* 0x000fe200078e00ff */
[----:B------:R-:W-:Y:S02]  /*14a80*/  LOP3.LUT R180, R180, UR9, R195, 0x96, !PT ;  /* 0x00000009b4b47c12 */ /* 0x000fe4000f8e96c3 */
[----:B------:R-:W-:Y:S01]  /*14a90*/  LOP3.LUT R182, R28, 0xffff, RZ, 0xc0, !PT ;  /* 0x0000ffff1cb67812 */ /* 0x000fe200078ec0ff */
[----:B------:R-:W-:Y:S01]  /*14aa0*/  IMAD.WIDE.U32 R30, R30, -0x2daee0ad, RZ ;  /* 0xd2511f531e1e7825 */ /* 0x000fe200078e00ff */
[----:B------:R-:W-:Y:S02]  /*14ab0*/  LOP3.LUT R195, R22, UR7, R5, 0x96, !PT ;  /* 0x0000000716c37c12 */ /* 0x000fe4000f8e9605 */
[----:B------:R-:W-:Y:S01]  /*14ac0*/  MOV R22, R28 ;  /* 0x0000001c00167202 */ /* 0x000fe20000000f00 */
[----:B------:R-:W-:Y:S01]  /*14ad0*/  IMAD.WIDE.U32 R180, R180, -0x2daee0ad, RZ ;  /* 0xd2511f53b4b47825 */ /* 0x000fe200078e00ff */
[----:B------:R-:W3:Y:S02]  /*14ae0*/  LDL.LU R28, [R1+0x38] ;  /* 0x00003800011c7983 */ /* 0x000ee40000300800 */
[----:B-1----:R-:W-:Y:S01]  /*14af0*/  FMNMX.FTZ R0, R19, R0, !PT ;  /* 0x0000000013007209 */ /* 0x002fe20007810000 */
[----:B------:R-:W-:Y:S01]  /*14b00*/  IMAD.MOV.U32 R206, RZ, RZ, R4 ;  /* 0x000000ffffce7224 */ /* 0x000fe200078e0004 */
[----:B------:R-:W-:Y:S02]  /*14b10*/  SHF.R.U32.HI R182, RZ, 0x8, R182 ;  /* 0x00000008ffb67819 */ /* 0x000fe400000116b6 */
[C---:B------:R-:W-:Y:S01]  /*14b20*/  FSETP.NEU.FTZ.AND P0, PT, R0.reuse, -INF , PT ;  /* 0xff8000000000780b */ /* 0x040fe20003f1d000 */
[----:B------:R-:W-:Y:S01]  /*14b30*/  FMUL.FTZ R169, R0, UR4 ;  /* 0x0000000400a97c20 */ /* 0x000fe20008410000 */
[----:B--2---:R-:W-:Y:S02]  /*14b40*/  FMNMX.FTZ R2, R21, R2, !PT ;  /* 0x0000000215027209 */ /* 0x004fe40007810000 */
[----:B------:R-:W-:Y:S02]  /*14b50*/  LOP3.LUT R191, R30, UR12, R181, 0x96, !PT ;  /* 0x0000000c1ebf7c12 */ /* 0x000fe4000f8e96b5 */
[----:B------:R-:W-:Y:S02]  /*14b60*/  FSEL R169, R169, RZ, P0 ;  /* 0x000000ffa9a97208 */ /* 0x000fe40000000000 */
[----:B------:R-:W-:Y:S02]  /*14b70*/  PRMT R168, R4, 0x7772, RZ ;  /* 0x0000777204a87816 */ /* 0x000fe400000000ff */
[----:B------:R-:W-:Y:S01]  /*14b80*/  LOP3.LUT R5, R182, 0xffff, RZ, 0xc0, !PT ;  /* 0x0000ffffb6057812 */ /* 0x000fe200078ec0ff */
[--C-:B------:R-:W-:Y:S01]  /*14b90*/  FFMA.FTZ R178, R10, UR4, -R169.reuse ;  /* 0x000000040ab27c23 */ /* 0x100fe200080108a9 */
[--C-:B------:R-:W-:Y:S01]  /*14ba0*/  FFMA.FTZ R10, R11, UR4, -R169.reuse ;  /* 0x000000040b0a7c23 */ /* 0x100fe200080108a9 */
[C---:B------:R-:W-:Y:S01]  /*14bb0*/  PRMT R181, R4.reuse, 0x7773, RZ ;  /* 0x0000777304b57816 */ /* 0x040fe200000000ff */
[----:B------:R-:W2:Y:S01]  /*14bc0*/  LDL.LU R11, [R1+0x34] ;  /* 0x00003400010b7983 */ /* 0x000ea20000300800 */
[----:B------:R-:W-:Y:S01]  /*14bd0*/  PRMT R186, R4, 0x7771, RZ ;  /* 0x0000777104ba7816 */ /* 0x000fe200000000ff */
[--C-:B------:R-:W-:Y:S01]  /*14be0*/  FFMA.FTZ R6, R6, UR4, -R169.reuse ;  /* 0x0000000406067c23 */ /* 0x100fe200080108a9 */
[----:B------:R-:W-:Y:S01]  /*14bf0*/  LOP3.LUT R4, R195, 0xffff, RZ, 0xc0, !PT ;  /* 0x0000ffffc3047812 */ /* 0x000fe200078ec0ff */
[--C-:B------:R-:W-:Y:S01]  /*14c00*/  FFMA.FTZ R170, R170, UR4, -R169.reuse ;  /* 0x00000004aaaa7c23 */ /* 0x100fe200080108a9 */
[----:B------:R-:W-:Y:S01]  /*14c10*/  FSETP.NEU.FTZ.AND P1, PT, R2, -INF , PT ;  /* 0xff8000000200780b */ /* 0x000fe20003f3d000 */
[----:B------:R-:W-:Y:S01]  /*14c20*/  MUFU.EX2 R35, R6 ;  /* 0x0000000600237308 */ /* 0x000fe20000000800 */
[----:B------:R-:W-:Y:S01]  /*14c30*/  ISETP.LE.U32.AND P5, PT, R5, UR11, PT ;  /* 0x0000000b05007c0c */ /* 0x000fe2000bfa3070 */
[--C-:B------:R-:W-:Y:S01]  /*14c40*/  FFMA.FTZ R14, R14, UR4, -R169.reuse ;  /* 0x000000040e0e7c23 */ /* 0x100fe200080108a9 */
[----:B------:R-:W-:Y:S01]  /*14c50*/  SHF.R.U32.HI R197, RZ, 0x8, R4 ;  /* 0x00000008ffc57819 */ /* 0x000fe20000011604 */
[--C-:B------:R-:W-:Y:S01]  /*14c60*/  FFMA.FTZ R15, R15, UR4, -R169.reuse ;  /* 0x000000040f0f7c23 */ /* 0x100fe200080108a9 */
[----:B------:R-:W-:Y:S01]  /*14c70*/  FSEL R5, R2, RZ, P1 ;  /* 0x000000ff02057208 */ /* 0x000fe20000800000 */
[--C-:B------:R-:W-:Y:S01]  /*14c80*/  FFMA.FTZ R203, R13, UR4, -R169.reuse ;  /* 0x000000040dcb7c23 */ /* 0x100fe200080108a9 */
[----:B------:R-:W-:Y:S01]  /*14c90*/  LOP3.LUT R19, R197, 0xffff, RZ, 0xc0, !PT ;  /* 0x0000ffffc5137812 */ /* 0x000fe200078ec0ff */
[----:B------:R-:W-:Y:S01]  /*14ca0*/  FFMA.FTZ R198, R12, UR4, -R169 ;  /* 0x000000040cc67c23 */ /* 0x000fe200080108a9 */
[----:B------:R-:W-:Y:S01]  /*14cb0*/  FSEL R4, R0, RZ, P0 ;  /* 0x000000ff00047208 */ /* 0x000fe20000000000 */
[----:B------:R-:W-:Y:S01]  /*14cc0*/  FADD.FTZ R5, -R5, R3 ;  /* 0x0000000305057221 */ /* 0x000fe20000010100 */
[--C-:B------:R-:W-:Y:S01]  /*14cd0*/  FFMA.FTZ R3, R7, UR4, -R169.reuse ;  /* 0x0000000407037c23 */ /* 0x100fe200080108a9 */
[----:B------:R-:W-:Y:S01]  /*14ce0*/  ISETP.LE.U32.AND P4, PT, R19, UR11, PT ;  /* 0x0000000b13007c0c */ /* 0x000fe2000bf83070 */
[----:B------:R-:W-:Y:S01]  /*14cf0*/  FFMA.FTZ R189, R189, UR4, -R169 ;  /* 0x00000004bdbd7c23 */ /* 0x000fe200080108a9 */
[----:B------:R-:W-:Y:S01]  /*14d00*/  FADD.FTZ R4, -R4, R164 ;  /* 0x000000a404047221 */ /* 0x000fe20000010100 */
[----:B------:R1:W-:Y:S01]  /*14d10*/  MUFU.EX2 R19, R3 ;  /* 0x0000000300137308 */ /* 0x0003e20000000800 */
[----:B------:R-:W-:Y:S01]  /*14d20*/  FMUL.FTZ R5, R5, UR4 ;  /* 0x0000000405057c20 */ /* 0x000fe20008410000 */
[----:B------:R-:W-:Y:S01]  /*14d30*/  LOP3.LUT R192, R192, UR13, R31, 0x96, !PT ;  /* 0x0000000dc0c07c12 */ /* 0x000fe2000f8e961f */
[----:B------:R-:W-:Y:S02]  /*14d40*/  IMAD.MOV.U32 R31, RZ, RZ, R171 ;  /* 0x000000ffff1f7224 */ /* 0x000fe400078e00ab */
[----:B------:R-:W-:Y:S05]  /*14d50*/  FMUL.FTZ R171, R2, UR4 ;  /* 0x0000000402ab7c20 */ /* 0x000fea0008410000 */
[----:B------:R-:W4:Y:S01]  /*14d60*/  MUFU.EX2 R6, R5 ;  /* 0x0000000500067308 */ /* 0x000f220000000800 */
[----:B------:R-:W-:Y:S01]  /*14d70*/  PRMT R27, R34, 0x7772, RZ ;  /* 0x00007772221b7816 */ /* 0x000fe200000000ff */
[--C-:B------:R-:W-:Y:S01]  /*14d80*/  FFMA.FTZ R188, R188, UR4, -R169.reuse ;  /* 0x00000004bcbc7c23 */ /* 0x100fe200080108a9 */
[--C-:B------:R-:W-:Y:S01]  /*14d90*/  FFMA.FTZ R166, R166, UR4, -R169.reuse ;  /* 0x00000004a6a67c23 */ /* 0x100fe200080108a9 */
[----:B------:R-:W-:Y:S01]  /*14da0*/  FSEL R171, R171, RZ, P1 ;  /* 0x000000ffabab7208 */ /* 0x000fe20000800000 */
[--C-:B------:R-:W-:Y:S01]  /*14db0*/  FFMA.FTZ R164, R9, UR4, -R169.reuse ;  /* 0x0000000409a47c23 */ /* 0x100fe200080108a9 */
[--C-:B------:R-:W-:Y:S01]  /*14dc0*/  FFMA.FTZ R175, R175, UR4, -R169.reuse ;  /* 0x00000004afaf7c23 */ /* 0x100fe200080108a9 */
[--C-:B------:R-:W-:Y:S01]  /*14dd0*/  FFMA.FTZ R174, R174, UR4, -R169.reuse ;  /* 0x00000004aeae7c23 */ /* 0x100fe200080108a9 */
[----:B------:R-:W-:Y:S01]  /*14de0*/  FFMA.FTZ R169, R8, UR4, -R169 ;  /* 0x0000000408a97c23 */ /* 0x000fe200080108a9 */
[----:B-1----:R-:W-:Y:S01]  /*14df0*/  FMUL.FTZ R3, R4, UR4 ;  /* 0x0000000404037c20 */ /* 0x002fe20008410000 */
        /* <DEDUP_REMOVED lines=17> */
[C---:B----4-:R-:W-:Y:S01]  /*14f10*/  FMUL.FTZ R33, R6.reuse, R161 ;  /* 0x000000a106217220 */ /* 0x050fe20000410000 */
[----:B------:R-:W-:Y:S01]  /*14f20*/  IMAD.MOV.U32 R161, RZ, RZ, R31 ;  /* 0x000000ffffa17224 */ /* 0x000fe200078e001f */
[----:B------:R-:W-:Y:S01]  /*14f30*/  MOV R31, R27 ;  /* 0x0000001b001f7202 */ /* 0x000fe20000000f00 */
[C---:B-1----:R-:W-:Y:S01]  /*14f40*/  FMUL.FTZ R27, R3.reuse, R155 ;  /* 0x0000009b031b7220 */ /* 0x042fe20000410000 */
[----:B------:R1:W-:Y:S01]  /*14f50*/  MUFU.EX2 R7, R17 ;  /* 0x0000001100077308 */ /* 0x0003e20000000800 */
[----:B------:R-:W4:Y:S01]  /*14f60*/  LDL R155, [R1+0x18] ;  /* 0x00001800019b7983 */ /* 0x000f220000100800 */
[C---:B------:R-:W-:Y:S01]  /*14f70*/  FMUL.FTZ R25, R6.reuse, R153 ;  /* 0x0000009906197220 */ /* 0x040fe20000410000 */
[----:B------:R-:W-:Y:S07]  /*14f80*/  FMUL.FTZ R8, R6, R136 ;  /* 0x0000008806087220 */ /* 0x000fee0000410000 */
[----:B------:R1:W-:Y:S01]  /*14f90*/  MUFU.EX2 R172, R20 ;  /* 0x0000001400ac7308 */ /* 0x0003e20000000800 */
[----:B------:R-:W-:Y:S01]  /*14fa0*/  MOV R136, R30 ;  /* 0x0000001e00887202 */ /* 0x000fe20000000f00 */
[C---:B------:R-:W-:Y:S01]  /*14fb0*/  FMUL.FTZ R30, R3.reuse, R158 ;  /* 0x0000009e031e7220 */ /* 0x040fe20000410000 */
[----:B------:R-:W-:Y:S07]  /*14fc0*/  MOV R179, R34 ;  /* 0x0000002200b37202 */ /* 0x000fee0000000f00 */
[----:B------:R-:W1:Y:S01]  /*14fd0*/  MUFU.EX2 R18, R18 ;  /* 0x0000001200127308 */ /* 0x000e620000000800 */
[----:B------:R-:W-:Y:S01]  /*14fe0*/  PRMT R193, R34, 0x7773, RZ ;  /* 0x0000777322c17816 */ /* 0x000fe200000000ff */
[----:B------:R-:W-:Y:S02]  /*14ff0*/  IMAD.MOV.U32 R158, RZ, RZ, R31 ;  /* 0x000000ffff9e7224 */ /* 0x000fe400078e001f */
[C---:B------:R-:W-:Y:S06]  /*15000*/  FMUL.FTZ R4, R6.reuse, R132 ;  /* 0x0000008406047220 */ /* 0x040fec0000410000 */
[----:B------:R1:W-:Y:S01]  /*15010*/  MUFU.EX2 R153, R10 ;  /* 0x0000000a00997308 */ /* 0x0003e20000000800 */
[C---:B------:R-:W-:Y:S01]  /*15020*/  FMUL.FTZ R5, R6.reuse, R133 ;  /* 0x0000008506057220 */ /* 0x040fe20000410000 */
[C---:B------:R-:W-:Y:S01]  /*15030*/  FMUL.FTZ R9, R6.reuse, R137 ;  /* 0x0000008906097220 */ /* 0x040fe20000410000 */
[C---:B------:R-:W-:Y:S01]  /*15040*/  FMUL.FTZ R12, R6.reuse, R140 ;  /* 0x0000008c060c7220 */ /* 0x040fe20000410000 */
[C---:B------:R-:W-:Y:S01]  /*15050*/  FMUL.FTZ R13, R6.reuse, R141 ;  /* 0x0000008d060d7220 */ /* 0x040fe20000410000 */
[C---:B------:R-:W-:Y:S01]  /*15060*/  FMUL.FTZ R16, R6.reuse, R144 ;  /* 0x0000009006107220 */ /* 0x040fe20000410000 */
[C---:B-1----:R-:W-:Y:S01]  /*15070*/  FMUL.FTZ R17, R6.reuse, R145 ;  /* 0x0000009106117220 */ /* 0x042fe20000410000 */
        /* <DEDUP_REMOVED lines=54> */
[----:B------:R-:W-:Y:S01]  /*153e0*/  IMAD.MOV.U32 R157, RZ, RZ, R19 ;  /* 0x000000ffff9d7224 */ /* 0x000fe200078e0013 */
[----:B------:R-:W-:Y:S01]  /*153f0*/  MOV R159, R161 ;  /* 0x000000a1009f7202 */ /* 0x000fe20000000f00 */
[----:B------:R-:W-:Y:S01]  /*15400*/  IMAD.MOV.U32 R137, RZ, RZ, R14 ;  /* 0x000000ffff897224 */ /* 0x000fe200078e000e */
[----:B------:R-:W-:Y:S01]  /*15410*/  MOV R160, R18 ;  /* 0x0000001200a07202 */ /* 0x000fe20000000f00 */
[C---:B------:R-:W-:Y:S01]  /*15420*/  FMUL.FTZ R14, R3.reuse, R142 ;  /* 0x0000008e030e7220 */ /* 0x040fe20000410000 */
[----:B------:R-:W-:Y:S01]  /*15430*/  MOV R141, R22 ;  /* 0x00000016008d7202 */ /* 0x000fe20000000f00 */
[C---:B------:R-:W-:Y:S01]  /*15440*/  FMUL.FTZ R26, R3.reuse, R154 ;  /* 0x0000009a031a7220 */ /* 0x040fe20000410000 */
[----:B------:R-:W-:Y:S01]  /*15450*/  MOV R140, R15 ;  /* 0x0000000f008c7202 */ /* 0x000fe20000000f00 */
[----:B------:R-:W-:Y:S01]  /*15460*/  FMUL.FTZ R15, R3, R143 ;  /* 0x0000008f030f7220 */ /* 0x000fe20000410000 */
[----:B------:R-:W-:Y:S01]  /*15470*/  LOP3.LUT R154, R141, 0xff, RZ, 0xc0, !PT ;  /* 0x000000ff8d9a7812 */ /* 0x000fe200078ec0ff */
        /* <DEDUP_REMOVED lines=53> */
[----:B------:R-:W1:Y:S01]  /*157d0*/  MUFU.EX2 R183, R183 ;  /* 0x000000b700b77308 */ /* 0x000e620000000800 */
[C---:B------:R-:W-:Y:S02]  /*157e0*/  PRMT R150, R132.reuse, 0x7610, R150 ;  /* 0x0000761084967816 */ /* 0x040fe40000000096 */
[----:B------:R-:W-:Y:S07]  /*157f0*/  PRMT R149, R132, 0x7632, R149 ;  /* 0x0000763284957816 */ /* 0x000fee0000000095 */
[----:B------:R-:W1:Y:S01]  /*15800*/  MUFU.EX2 R178, R178 ;  /* 0x000000b200b27308 */ /* 0x000e620000000800 */
[----:B------:R-:W-:Y:S02]  /*15810*/  ISETP.LE.U32.AND P6, PT, R154, UR11, PT ;  /* 0x0000000b9a007c0c */ /* 0x000fe4000bfc3070 */
[----:B------:R-:W-:Y:S01]  /*15820*/  PRMT R132, R150, 0x5410, R149 ;  /* 0x0000541096847816 */ /* 0x000fe20000000095 */
[----:B------:R-:W-:Y:S01]  /*15830*/  @!P5 HADD2 R236, -R149.H0_H0, -RZ.H0_H0 ;  /* 0xa00000ff95ecd230 */ /* 0x000fe20000000900 */
[----:B------:R-:W-:Y:S05]  /*15840*/  LOP3.LUT R206, R206, 0xff, RZ, 0xc0, !PT ;  /* 0x000000ffcece7812 */ /* 0x000fea00078ec0ff */
[----:B------:R-:W-:Y:S01]  /*15850*/  MUFU.EX2 R176, R176 ;  /* 0x000000b000b07308 */ /* 0x000fe20000000800 */
[----:B------:R-:W-:Y:S02]  /*15860*/  @!P5 PRMT R149, R236, 0x5410, RZ ;  /* 0x00005410ec95d816 */ /* 0x000fe400000000ff */
[----:B-1----:R-:W-:Y:S02]  /*15870*/  F2FP.F16.F32.PACK_AB R146, R183, R172 ;  /* 0x000000acb792723e */ /* 0x002fe400000000ff */
[----:B------:R-:W-:Y:S01]  /*15880*/  ISETP.GT.U32.AND P5, PT, R159, UR11, PT ;  /* 0x0000000b9f007c0c */ /* 0x000fe2000bfa4070 */
[----:B------:R-:W-:Y:S01]  /*15890*/  @!P6 HADD2 R237, -R150.H0_H0, -RZ.H0_H0 ;  /* 0xa00000ff96ede230 */ /* 0x000fe20000000900 */
[----:B------:R-:W-:Y:S02]  /*158a0*/  PRMT R145, R146, 0x7632, R145 ;  /* 0x0000763292917816 */ /* 0x000fe40000000091 */
[----:B------:R-:W-:Y:S02]  /*158b0*/  F2FP.F16.F32.PACK_AB R144, R153, R178 ;  /* 0x000000b29990723e */ /* 0x000fe400000000ff */
[----:B------:R-:W-:Y:S02]  /*158c0*/  @!P6 PRMT R150, R237, 0x5410, RZ ;  /* 0x00005410ed96e816 */ /* 0x000fe400000000ff */
[----:B------:R-:W-:Y:S05]  /*158d0*/  PRMT R148, R144, 0x7632, R148 ;  /* 0x0000763290947816 */ /* 0x000fea0000000094 */
[----:B------:R-:W-:Y:S02]  /*158e0*/  @P5 HADD2 R231, -R145.H0_H0, -RZ.H0_H0 ;  /* 0xa00000ff91e75230 */ /* 0x000fe40000000900 */
[C---:B---3--:R-:W-:Y:S01]  /*158f0*/  FFMA.FTZ R34, R6.reuse, R28, R7 ;  /* 0x0000001c06227223 */ /* 0x048fe20000010007 */
[----:B------:R-:W-:Y:S01]  /*15900*/  FMUL.FTZ R28, R6, R156 ;  /* 0x0000009c061c7220 */ /* 0x000fe20000410000 */
[C---:B------:R-:W-:Y:S01]  /*15910*/  FMUL.FTZ R6, R3.reuse, R134 ;  /* 0x0000008603067220 */ /* 0x040fe20000410000 */
[----:B------:R-:W-:Y:S01]  /*15920*/  MOV R134, R35 ;  /* 0x0000002300867202 */ /* 0x000fe20000000f00 */
[----:B------:R-:W-:Y:S02]  /*15930*/  IMAD.MOV.U32 R161, RZ, RZ, R34 ;  /* 0x000000ffffa17224 */ /* 0x000fe400078e0022 */
[----:B------:R-:W-:Y:S01]  /*15940*/  FMUL.FTZ R34, R3, R162 ;  /* 0x000000a203227220 */ /* 0x000fe20000410000 */
[----:B------:R-:W-:Y:S01]  /*15950*/  IMAD.MOV.U32 R156, RZ, RZ, R23 ;  /* 0x000000ffff9c7224 */ /* 0x000fe200078e0017 */
[----:B------:R-:W-:Y:S01]  /*15960*/  F2FP.F16.F32.PACK_AB R152, R157, R134 ;  /* 0x000000869d98723e */ /* 0x000fe200000000ff */
[----:B------:R-:W-:Y:S01]  /*15970*/  FADD.FTZ R142, R160, R161 ;  /* 0x000000a1a08e7221 */ /* 0x000fe20000010000 */
[----:B------:R-:W-:Y:S02]  /*15980*/  IMAD.MOV.U32 R161, RZ, RZ, R136 ;  /* 0x000000ffffa17224 */ /* 0x000fe400078e0088 */
[C---:B------:R-:W-:Y:S01]  /*15990*/  FMUL.FTZ R7, R3.reuse, R135 ;  /* 0x0000008703077220 */ /* 0x040fe20000410000 */
[----:B------:R-:W-:Y:S01]  /*159a0*/  FMUL.FTZ R23, R3, R151 ;  /* 0x0000009703177220 */ /* 0x000fe20000410000 */
[----:B------:R-:W-:Y:S01]  /*159b0*/  PRMT R151, R141, 0x7632, R151 ;  /* 0x000076328d977816 */ /* 0x000fe20000000097 */
[----:B------:R-:W-:Y:S01]  /*159c0*/  IMAD.MOV.U32 R160, RZ, RZ, R140 ;  /* 0x000000ffffa07224 */ /* 0x000fe200078e008c */
[----:B------:R-:W-:Y:S01]  /*159d0*/  SHF.R.U32.HI R141, RZ, 0x18, R141 ;  /* 0x00000018ff8d7819 */ /* 0x000fe2000001168d */
[----:B------:R-:W-:Y:S01]  /*159e0*/  FADD.FTZ R142, R172, R142 ;  /* 0x0000008eac8e7221 */ /* 0x000fe20000010000 */
[----:B------:R-:W-:Y:S01]  /*159f0*/  LOP3.LUT R151, R151, 0xff, RZ, 0xc0, !PT ;  /* 0x000000ff97977812 */ /* 0x000fe200078ec0ff */
[----:B------:R-:W3:Y:S01]  /*15a00*/  LDL.LU R162, [R1+0x2c] ;  /* 0x00002c0001a27983 */ /* 0x000ee20000300800 */
[----:B------:R-:W-:Y:S01]  /*15a10*/  LOP3.LUT R140, R179, 0xff, RZ, 0xc0, !PT ;  /* 0x000000ffb38c7812 */ /* 0x000fe200078ec0ff */
[C---:B--2---:R-:W-:Y:S01]  /*15a20*/  FFMA.FTZ R133, R3.reuse, R11, R35 ;  /* 0x0000000b03857223 */ /* 0x044fe20000010023 */
[C---:B------:R-:W-:Y:S01]  /*15a30*/  FMUL.FTZ R11, R3.reuse, R139 ;  /* 0x0000008b030b7220 */ /* 0x040fe20000410000 */
[----:B------:R-:W-:Y:S01]  /*15a40*/  FMUL.FTZ R35, R3, R163 ;  /* 0x000000a303237220 */ /* 0x000fe20000410000 */
[----:B------:R-:W-:Y:S01]  /*15a50*/  PRMT R3, R154, 0x5410, R182 ;  /* 0x000054109a037816 */ /* 0x000fe200000000b6 */
[----:B------:R-:W-:Y:S01]  /*15a60*/  FADD.FTZ R143, R157, R133 ;  /* 0x000000859d8f7221 */ /* 0x000fe20000010000 */
[----:B------:R-:W-:Y:S02]  /*15a70*/  MOV R157, R137 ;  /* 0x00000089009d7202 */ /* 0x000fe40000000f00 */
[----:B------:R-:W1:Y:S01]  /*15a80*/  LDSM.16.MT88.4 R136, [R200+0x18000] ;  /* 0x01800000c888783b */ /* 0x000e620000004200 */
[--C-:B------:R-:W-:Y:S02]  /*15a90*/  HSET2.LE.AND R3, R3, R243.reuse, PT ;  /* 0x000000f303037233 */ /* 0x100fe40003803000 */
[----:B------:R-:W-:Y:S01]  /*15aa0*/  PRMT R147, R152, 0x7632, R147 ;  /* 0x0000763298937816 */ /* 0x000fe20000000093 */
[----:B------:R-:W2:Y:S01]  /*15ab0*/  MUFU.EX2 R157, R157 ;  /* 0x0000009d009d7308 */ /* 0x000ea20000000800 */
[----:B------:R-:W-:Y:S02]  /*15ac0*/  PRMT R134, R158, 0x5410, R193 ;  /* 0x000054109e867816 */ /* 0x000fe400000000c1 */
[----:B------:R-:W-:Y:S02]  /*15ad0*/  LOP3.LUT R132, R132, R3, RZ, 0xc0, !PT ;  /* 0x0000000384847212 */ /* 0x000fe400078ec0ff */
[----:B------:R-:W-:Y:S02]  /*15ae0*/  PRMT R3, R151, 0x5410, R141 ;  /* 0x0000541097037816 */ /* 0x000fe4000000008d */
[----:B------:R-:W-:Y:S02]  /*15af0*/  PRMT R135, R140, 0x5410, R159 ;  /* 0x000054108c877816 */ /* 0x000fe4000000009f */
[----:B------:R-:W-:Y:S01]  /*15b00*/  PRMT R133, R152, 0x5410, R147 ;  /* 0x0000541098857816 */ /* 0x000fe20000000093 */
[----:B------:R2:W-:Y:S01]  /*15b10*/  MUFU.EX2 R159, R160 ;  /* 0x000000a0009f7308 */ /* 0x0005e20000000800 */
[--C-:B------:R-:W-:Y:S02]  /*15b20*/  HSET2.LE.AND R3, R3, R243.reuse, PT ;  /* 0x000000f303037233 */ /* 0x100fe40003803000 */
[----:B------:R-:W-:Y:S02]  /*15b30*/  LOP3.LUT R134, R134, 0xff00ff, RZ, 0xc0, !PT ;  /* 0x00ff00ff86867812 */ /* 0x000fe400078ec0ff */
[--C-:B------:R-:W-:Y:S02]  /*15b40*/  HSET2.LE.AND R135, R135, R243.reuse, PT ;  /* 0x000000f387877233 */ /* 0x100fe40003803000 */
[----:B------:R-:W-:Y:S02]  /*15b50*/  LOP3.LUT R133, R133, R3, RZ, 0xc0, !PT ;  /* 0x0000000385857212 */ /* 0x000fe400078ec0ff */
[--C-:B------:R-:W-:Y:S02]  /*15b60*/  HSET2.LE.AND R3, R134, R243.reuse, PT ;  /* 0x000000f386037233 */ /* 0x100fe40003803000 */
[----:B------:R-:W-:Y:S02]  /*15b70*/  PRMT R134, R146, 0x5410, R145 ;  /* 0x0000541092867816 */ /* 0x000fe40000000091 */
[----:B------:R-:W-:Y:S02]  /*15b80*/  IADD3 R172, PT, PT, R200, 0x18040, RZ ;  /* 0x00018040c8ac7810 */ /* 0x000fe40007ffe0ff */
[----:B------:R-:W-:Y:S02]  /*15b90*/  LOP3.LUT R134, R134, R135, RZ, 0xc0, !PT ;  /* 0x0000008786867212 */ /* 0x000fe400078ec0ff */
[----:B------:R-:W-:Y:S02]  /*15ba0*/  PRMT R135, R144, 0x5410, R148 ;  /* 0x0000541090877816 */ /* 0x000fe40000000094 */
[----:B------:R-:W-:Y:S02]  /*15bb0*/  ISETP.LE.U32.AND P6, PT, R140, UR11, PT ;  /* 0x0000000b8c007c0c */ /* 0x000fe4000bfc3070 */
[----:B------:R-:W-:Y:S02]  /*15bc0*/  LOP3.LUT R135, R135, R3, RZ, 0xc0, !PT ;  /* 0x0000000387877212 */ /* 0x000fe400078ec0ff */
[----:B------:R-:W-:Y:S02]  /*15bd0*/  @P5 PRMT R145, R231, 0x5410, RZ ;  /* 0x00005410e7915816 */ /* 0x000fe400000000ff */
[----:B------:R-:W-:Y:S01]  /*15be0*/  ISETP.LE.U32.AND P1, PT, R151, UR11, PT ;  /* 0x0000000b97007c0c */ /* 0x000fe2000bf23070 */
[----:B------:R-:W-:Y:S01]  /*15bf0*/  FADD.FTZ R151, R178, R143 ;  /* 0x0000008fb2977221 */ /* 0x000fe20000010000 */
[----:B------:R-:W-:Y:S01]  /*15c00*/  ISETP.GT.U32.AND P5, PT, R186, UR11, PT ;  /* 0x0000000bba007c0c */ /* 0x000fe2000bfa4070 */
[C---:B-1----:R-:W-:Y:S05]  /*15c10*/  HMMA.16816.F32 R4, R132.reuse, R136, R4 ;  /* 0x000000888404723c */ /* 0x042fea0000001804 */
[----:B------:R-:W-:Y:S02]  /*15c20*/  @!P6 HADD2 R233, -R146.H0_H0, -RZ.H0_H0 ;  /* 0xa00000ff92e9e230 */ /* 0x000fe40000000900 */
[----:B------:R-:W-:Y:S01]  /*15c30*/  FADD.FTZ R151, R153, R151 ;  /* 0x0000009799977221 */ /* 0x000fe20000010000 */
[C---:B------:R-:W-:Y:S01]  /*15c40*/  HMMA.16816.F32 R8, R132.reuse, R138, R8 ;  /* 0x0000008a8408723c */ /* 0x040fe20000001808 */
[----:B------:R-:W1:Y:S02]  /*15c50*/  LDSM.16.MT88.4 R136, [R199+0x18000] ;  /* 0x01800000c788783b */ /* 0x000e640000004200 */
[----:B----4-:R-:W-:Y:S01]  /*15c60*/  @P2 VIADD R172, R155, 0xffffffc0 ;  /* 0xffffffc09bac2836 */ /* 0x010fe20000000000 */
[----:B------:R-:W-:Y:S01]  /*15c70*/  MOV R155, R156 ;  /* 0x0000009c009b7202 */ /* 0x000fe20000000f00 */
[----:B------:R-:W-:Y:S01]  /*15c80*/  @!P1 HADD2 R235, -R152.H0_H0, -RZ.H0_H0 ;  /* 0xa00000ff98eb9230 */ /* 0x000fe20000000900 */
[----:B------:R-:W-:Y:S01]  /*15c90*/  @!P6 PRMT R146, R233, 0x5410, RZ ;  /* 0x00005410e992e816 */ /* 0x000fe200000000ff */
[----:B------:R-:W-:Y:S02]  /*15ca0*/  IMAD.IADD R3, R196, 0x1, R172 ;  /* 0x00000001c4037824 */ /* 0x000fe400078e02ac */
[----:B--2---:R-:W-:Y:S01]  /*15cb0*/  FADD.FTZ R160, R157, R151 ;  /* 0x000000979da07221 */ /* 0x004fe20000010000 */
[----:B------:R-:W2:Y:S01]  /*15cc0*/  LDL.LU R156, [R1+0x30] ;  /* 0x00003000019c7983 */ /* 0x000ea20000300800 */
[----:B------:R-:W-:Y:S01]  /*15cd0*/  @!P1 PRMT R152, R235, 0x5410, RZ ;  /* 0x00005410eb989816 */ /* 0x000fe200000000ff */
[----:B------:R-:W-:Y:S01]  /*15ce0*/  MUFU.EX2 R153, R155 ;  /* 0x0000009b00997308 */ /* 0x000fe20000000800 */
[----:B------:R-:W-:Y:S09]  /*15cf0*/  ISETP.GT.U32.AND P1, PT, R158, UR11, PT ;  /* 0x0000000b9e007c0c */ /* 0x000ff2000bf24070 */
[----:B------:R-:W4:Y:S10]  /*15d00*/  MUFU.EX2 R158, R161 ;  /* 0x000000a1009e7308 */ /* 0x000f340000000800 */
[----:B------:R1:W-:Y:S10]  /*15d10*/  MUFU.EX2 R161, R184 ;  /* 0x000000b800a17308 */ /* 0x0003f40000000800 */
[----:B------:R1:W-:Y:S01]  /*15d20*/  MUFU.EX2 R155, R242 ;  /* 0x000000f2009b7308 */ /* 0x0003e20000000800 */
[----:B------:R-:W-:Y:S01]  /*15d30*/  @P1 HADD2 R230, -R144.H0_H0, -RZ.H0_H0 ;  /* 0xa00000ff90e61230 */ /* 0x000fe20000000900 */
[----:B----4-:R-:W-:Y:S04]  /*15d40*/  F2FP.F16.F32.PACK_AB R154, R158, R153 ;  /* 0x000000999e9a723e */ /* 0x010fe800000000ff */
[----:B------:R-:W-:Y:S01]  /*15d50*/  @P1 PRMT R144, R230, 0x5410, RZ ;  /* 0x00005410e6901816 */ /* 0x000fe200000000ff */
[----:B-1----:R1:W5:Y:S01]  /*15d60*/  LDL.LU R184, [R1+0x3c] ;  /* 0x00003c0001b87983 */ /* 0x0023620000300800 */
[----:B------:R-:W-:Y:S01]  /*15d70*/  ISETP.GT.U32.AND P1, PT, R193, UR11, PT ;  /* 0x0000000bc1007c0c */ /* 0x000fe2000bf24070 */
[----:B------:R-:W-:Y:S01]  /*15d80*/  IMAD.WIDE.U32 R192, R192, -0x326172a9, RZ ;  /* 0xcd9e8d57c0c07825 */ /* 0x000fe200078e00ff */
[----:B------:R-:W4:Y:S04]  /*15d90*/  S2R R242, SR_TID.X ;  /* 0x0000000000f27919 */ /* 0x000f280000002100 */
[----:B------:R-:W-:Y:S01]  /*15da0*/  LOP3.LUT R194, R194, UR8, R193, 0x96, !PT ;  /* 0x00000008c2c27c12 */ /* 0x000fe2000f8e96c1 */
[C---:B------:R-:W-:Y:S06]  /*15db0*/  HMMA.16816.F32 R12, R132.reuse, R136, R12 ;  /* 0x00000088840c723c */ /* 0x040fec000000180c */
[----:B------:R-:W-:Y:S02]  /*15dc0*/  @P1 HADD2 R219, -R148.H0_H0, -RZ.H0_H0 ;  /* 0xa00000ff94db1230 */ /* 0x000fe40000000900 */
[C---:B------:R-:W-:Y:S01]  /*15dd0*/  HMMA.16816.F32 R16, R132.reuse, R138, R16 ;  /* 0x0000008a8410723c */ /* 0x040fe20000001810 */
[----:B------:R-:W1:Y:S02]  /*15de0*/  LDSM.16.MT88.4 R136, [R172] ;  /* 0x00000000ac88783b */ /* 0x000e640000004200 */
[----:B------:R-:W-:Y:S02]  /*15df0*/  @P1 PRMT R148, R219, 0x5410, RZ ;  /* 0x00005410db941816 */ /* 0x000fe400000000ff */
[----:B----4-:R-:W-:Y:S03]  /*15e00*/  SHF.L.U32 R242, R242, 0x5, RZ ;  /* 0x00000005f2f27819 */ /* 0x010fe600000006ff */
        /* <DEDUP_REMOVED lines=9> */
[C---:B-1----:R-:W-:Y:S03]  /*15ea0*/  HMMA.16816.F32 R44, R132.reuse, R136, R44 ;  /* 0x00000088842c723c */ /* 0x042fe6000000182c */
[----:B---3--:R-:W-:Y:S02]  /*15eb0*/  IMAD.MOV.U32 R179, RZ, RZ, R162 ;  /* 0x000000ffffb37224 */ /* 0x008fe400078e00a2 */
[----:B------:R1:W-:Y:S03]  /*15ec0*/  MUFU.EX2 R162, R203 ;  /* 0x000000cb00a27308 */ /* 0x0003e60000000800 */
[C---:B------:R-:W-:Y:S01]  /*15ed0*/  HMMA.16816.F32 R48, R132.reuse, R138, R48 ;  /* 0x0000008a8430723c */ /* 0x040fe20000001830 */
[----:B------:R-:W3:Y:S01]  /*15ee0*/  LDSM.16.MT88.4 R136, [R172+0x2000] ;  /* 0x00200000ac88783b */ /* 0x000ee20000004200 */
[----:B-1----:R-:W1:Y:S06]  /*15ef0*/  S2R R203, SR_TID.X ;  /* 0x0000000000cb7919 */ /* 0x002e6c0000002100 */
[C---:B---3--:R-:W-:Y:S08]  /*15f00*/  HMMA.16816.F32 R52, R132.reuse, R136, R52 ;  /* 0x000000888434723c */ /* 0x048ff00000001834 */
[C---:B------:R-:W-:Y:S01]  /*15f10*/  HMMA.16816.F32 R56, R132.reuse, R138, R56 ;  /* 0x0000008a8438723c */ /* 0x040fe20000001838 */
[----:B------:R-:W3:Y:S02]  /*15f20*/  LDSM.16.MT88.4 R136, [R3+0x2000] ;  /* 0x002000000388783b */ /* 0x000ee40000004200 */
[----:B--2---:R-:W-:Y:S01]  /*15f30*/  MOV R178, R156 ;  /* 0x0000009c00b27202 */ /* 0x004fe20000000f00 */
[----:B------:R-:W-:Y:S03]  /*15f40*/  FADD.FTZ R156, R183, R142 ;  /* 0x0000008eb79c7221 */ /* 0x000fe60000010000 */
[C---:B------:R-:W-:Y:S02]  /*15f50*/  LEA R182, P0, R244.reuse, R178, 0x1 ;  /* 0x000000b2f4b67211 */ /* 0x040fe400078008ff */
[----:B------:R2:W-:Y:S01]  /*15f60*/  STG.E.U16 desc[UR28][R178.64], R150 ;  /* 0x00000096b2007986 */ /* 0x0005e2000c10151c */
[----:B------:R-:W-:Y:S01]  /*15f70*/  FADD.FTZ R156, R153, R156 ;  /* 0x0000009c999c7221 */ /* 0x000fe20000010000 */
[----:B------:R-:W-:Y:S02]  /*15f80*/  F2FP.F16.F32.PACK_AB R153, R159, R157 ;  /* 0x0000009d9f99723e */ /* 0x000fe400000000ff */
[----:B------:R4:W-:Y:S01]  /*15f90*/  STG.E.U16 desc[UR28][R178.64+0x2], R149 ;  /* 0x00000295b2007986 */ /* 0x0009e2000c10151c */
[----:B------:R-:W-:Y:S01]  /*15fa0*/  LEA.HI.X.SX32 R183, R244, R179, 0x1, P0 ;  /* 0x000000b3f4b77211 */ /* 0x000fe200000f0eff */
[----:B------:R-:W1:Y:S01]  /*15fb0*/  MUFU.EX2 R157, R198 ;  /* 0x000000c6009d7308 */ /* 0x000e620000000800 */
[----:B------:R-:W-:Y:S01]  /*15fc0*/  ISETP.LE.U32.AND P0, PT, R141, UR11, PT ;  /* 0x0000000b8d007c0c */ /* 0x000fe2000bf03070 */
[----:B------:R-:W-:Y:S01]  /*15fd0*/  FADD.FTZ R163, R158, R156 ;  /* 0x0000009c9ea37221 */ /* 0x000fe20000010000 */
[----:B------:R-:W-:Y:S01]  /*15fe0*/  LDSM.16.MT88.4 R140, [R172+0x6000] ;  /* 0x00600000ac8c783b */ /* 0x000fe20000004200 */
[----:B------:R-:W-:Y:S02]  /*15ff0*/  PRMT R151, R153, 0x7632, R151 ;  /* 0x0000763299977816 */ /* 0x000fe40000000097 */
[----:B------:R-:W-:Y:S05]  /*16000*/  LOP3.LUT R158, R195, 0xff, RZ, 0xc0, !PT ;  /* 0x000000ffc39e7812 */ /* 0x000fea00078ec0ff */
[----:B------:R4:W-:Y:S03]  /*16010*/  STG.E.U16 desc[UR28][R182.64], R152 ;  /* 0x00000098b6007986 */ /* 0x0009e6000c10151c */
[----:B------:R-:W-:Y:S01]  /*16020*/  @!P0 HADD2 R234, -R147.H0_H0, -RZ.H0_H0 ;  /* 0xa00000ff93ea8230 */ /* 0x000fe20000000900 */
[C---:B---3--:R-:W-:Y:S03]  /*16030*/  HMMA.16816.F32 R60, R132.reuse, R136, R60 ;  /* 0x00000088843c723c */ /* 0x048fe6000000183c */
[----:B-1----:R-:W-:Y:S02]  /*16040*/  F2FP.F16.F32.PACK_AB R156, R157, R162 ;  /* 0x000000a29d9c723e */ /* 0x002fe400000000ff */
[----:B------:R-:W-:Y:S02]  /*16050*/  @!P0 PRMT R147, R234, 0x5410, RZ ;  /* 0x00005410ea938816 */ /* 0x000fe400000000ff */
[----:B--2---:R-:W-:Y:S01]  /*16060*/  PRMT R150, R154, 0x7632, R150 ;  /* 0x000076329a967816 */ /* 0x004fe20000000096 */
[C---:B------:R-:W-:Y:S01]  /*16070*/  HMMA.16816.F32 R64, R132.reuse, R138, R64 ;  /* 0x0000008a8440723c */ /* 0x040fe20000001840 */
[----:B------:R-:W1:Y:S02]  /*16080*/  LDSM.16.MT88.4 R136, [R200+0x1c000] ;  /* 0x01c00000c888783b */ /* 0x000e640000004200 */
[----:B----4-:R-:W-:Y:S01]  /*16090*/  F2FP.F16.F32.PACK_AB R149, R155, R161 ;  /* 0x000000a19b95723e */ /* 0x010fe200000000ff */
[----:B------:R-:W-:Y:S01]  /*160a0*/  @!P4 HADD2 R218, -R150.H0_H0, -RZ.H0_H0 ;  /* 0xa00000ff96dac230 */ /* 0x000fe20000000900 */
[----:B------:R-:W-:Y:S01]  /*160b0*/  ISETP.LE.U32.AND P0, PT, R158, UR11, PT ;  /* 0x0000000b9e007c0c */ /* 0x000fe2000bf03070 */
[----:B------:R-:W-:Y:S01]  /*160c0*/  FADD.FTZ R161, R161, R163 ;  /* 0x000000a3a1a17221 */ /* 0x000fe20000010000 */
[----:B------:R-:W-:Y:S01]  /*160d0*/  SHF.L.U32 R198, R203, 0x6, RZ ;  /* 0x00000006cbc67819 */ /* 0x000fe200000006ff */
[----:B------:R-:W2:Y:S01]  /*160e0*/  MUFU.EX2 R163, R190 ;  /* 0x000000be00a37308 */ /* 0x000ea20000000800 */
[----:B------:R3:W-:Y:S01]  /*160f0*/  STG.E.U16 desc[UR28][R182.64+0x2], R147 ;  /* 0x00000293b6007986 */ /* 0x0007e2000c10151c */
[----:B------:R-:W-:Y:S08]  /*16100*/  FADD.FTZ R161, R155, R161 ;  /* 0x000000a19ba17221 */ /* 0x000ff00000010000 */
[----:B------:R-:W4:Y:S01]  /*16110*/  MUFU.EX2 R155, R187 ;  /* 0x000000bb009b7308 */ /* 0x000f220000000800 */
[----:B------:R4:W-:Y:S01]  /*16120*/  STG.E.U16 desc[UR28][R178.64+0x12], R145 ;  /* 0x00001291b2007986 */ /* 0x0009e2000c10151c */
[----:B------:R-:W-:Y:S03]  /*16130*/  PRMT R152, R149, 0x7632, R152 ;  /* 0x0000763295987816 */ /* 0x000fe60000000098 */
[----:B------:R-:W-:Y:S01]  /*16140*/  STG.E.U16 desc[UR28][R178.64+0x10], R146 ;  /* 0x00001092b2007986 */ /* 0x000fe2000c10151c */
[----:B------:R-:W-:Y:S02]  /*16150*/  @!P0 HADD2 R229, -R154.H0_H0, -RZ.H0_H0 ;  /* 0xa00000ff9ae58230 */ /* 0x000fe40000000900 */
[----:B------:R-:W-:Y:S01]  /*16160*/  @P5 HADD2 R228, -R152.H0_H0, -RZ.H0_H0 ;  /* 0xa00000ff98e45230 */ /* 0x000fe20000000900 */
[----:B------:R4:W-:Y:S01]  /*16170*/  STG.E.U16 desc[UR28][R182.64+0x10], R144 ;  /* 0x00001090b6007986 */ /* 0x0009e2000c10151c */
[----:B--2---:R-:W-:Y:S03]  /*16180*/  FADD.FTZ R161, R163, R161 ;  /* 0x000000a1a3a17221 */ /* 0x004fe60000010000 */
[----:B------:R2:W-:Y:S01]  /*16190*/  STG.E.U16 desc[UR28][R182.64+0x12], R148 ;  /* 0x00001294b6007986 */ /* 0x0005e2000c10151c */
[--C-:B---3--:R-:W-:Y:S01]  /*161a0*/  FADD.FTZ R147, R159, R160.reuse ;  /* 0x000000a09f937221 */ /* 0x108fe20000010000 */
[----:B------:R-:W-:Y:S02]  /*161b0*/  PRMT R160, R156, 0x7632, R160 ;  /* 0x000076329ca07816 */ /* 0x000fe400000000a0 */
[----:B------:R-:W-:Y:S01]  /*161c0*/  PRMT R159, R195, 0x7632, R159 ;  /* 0x00007632c39f7816 */ /* 0x000fe2000000009f */
[----:B------:R-:W-:Y:S01]  /*161d0*/  FADD.FTZ R162, R162, R147 ;  /* 0x00000093a2a27221 */ /* 0x000fe20000010000 */
[C---:B-1----:R-:W-:Y:S03]  /*161e0*/  HMMA.16816.F32 R68, R132.reuse, R136, R68 ;  /* 0x000000888444723c */ /* 0x042fe60000001844 */
[----:B------:R-:W-:Y:S01]  /*161f0*/  LOP3.LUT R159, R159, 0xff, RZ, 0xc0, !PT ;  /* 0x000000ff9f9f7812 */ /* 0x000fe200078ec0ff */
[----:B------:R-:W-:Y:S01]  /*16200*/  FADD.FTZ R162, R157, R162 ;  /* 0x000000a29da27221 */ /* 0x000fe20000010000 */
[----:B----4-:R-:W-:Y:S02]  /*16210*/  PRMT R145, R206, 0x5410, R186 ;  /* 0x00005410ce917816 */ /* 0x010fe400000000ba */
[----:B------:R-:W-:Y:S01]  /*16220*/  PRMT R144, R156, 0x5410, R160 ;  /* 0x000054109c907816 */ /* 0x000fe200000000a0 */
[C---:B------:R-:W-:Y:S01]  /*16230*/  HMMA.16816.F32 R72, R132.reuse, R138, R72 ;  /* 0x0000008a8448723c */ /* 0x040fe20000001848 */
[----:B------:R-:W1:Y:S01]  /*16240*/  LDSM.16.MT88.4 R136, [R199+0x1c000] ;  /* 0x01c00000c788783b */ /* 0x000e620000004200 */
[----:B------:R-:W-:Y:S01]  /*16250*/  MUFU.EX2 R186, R165 ;  /* 0x000000a500ba7308 */ /* 0x000fe20000000800 */
[--C-:B------:R-:W-:Y:S02]  /*16260*/  HSET2.LE.AND R145, R145, R243.reuse, PT ;  /* 0x000000f391917233 */ /* 0x100fe40003803000 */
[C---:B------:R-:W-:Y:S07]  /*16270*/  ISETP.LE.U32.AND P6, PT, R159.reuse, UR11, PT ;  /* 0x0000000b9f007c0c */ /* 0x040fee000bfc3070 */
[----:B--2---:R-:W-:Y:S01]  /*16280*/  MUFU.EX2 R148, R188 ;  /* 0x000000bc00947308 */ /* 0x004fe20000000800 */
[----:B------:R-:W-:Y:S09]  /*16290*/  SHF.R.U32.HI R195, RZ, 0x18, R195 ;  /* 0x00000018ffc37819 */ /* 0x000ff200000116c3 */
[----:B------:R-:W-:Y:S01]  /*162a0*/  MUFU.EX2 R188, R164 ;  /* 0x000000a400bc7308 */ /* 0x000fe20000000800 */
[----:B------:R-:W-:Y:S01]  /*162b0*/  @!P6 HADD2 R217, -R153.H0_H0, -RZ.H0_H0 ;  /* 0xa00000ff99d9e230 */ /* 0x000fe20000000900 */
        /* <DEDUP_REMOVED lines=15> */
[C---:B------:R-:W-:Y:S08]  /*163b0*/  HMMA.16816.F32 R116, R132.reuse, R140, R116 ;  /* 0x0000008c8474723c */ /* 0x040ff00000001874 */
[C---:B------:R-:W-:Y:S01]  /*163c0*/  HMMA.16816.F32 R120, R132.reuse, R142, R120 ;  /* 0x0000008e8478723c */ /* 0x040fe20000001878 */
[----:B------:R-:W2:Y:S07]  /*163d0*/  LDSM.16.MT88.4 R140, [R200+0x18800] ;  /* 0x01880000c88c783b */ /* 0x000eae0000004200 */
[C---:B-1----:R-:W-:Y:S03]  /*163e0*/  HMMA.16816.F32 R124, R132.reuse, R136, R124 ;  /* 0x00000088847c723c */ /* 0x042fe6000000187c */
[----:B------:R-:W-:Y:S02]  /*163f0*/  PRMT R136, R158, 0x5410, R197 ;  /* 0x000054109e887816 */ /* 0x000fe400000000c5 */
[----:B------:R-:W-:Y:S02]  /*16400*/  PRMT R137, R154, 0x5410, R150 ;  /* 0x000054109a897816 */ /* 0x000fe40000000096 */
[----:B------:R-:W-:Y:S01]  /*16410*/  @!P4 PRMT R150, R218, 0x5410, RZ ;  /* 0x00005410da96c816 */ /* 0x000fe200000000ff */
[----:B------:R-:W-:Y:S01]  /*16420*/  HMMA.16816.F32 R128, R132, R138, R128 ;  /* 0x0000008a8480723c */ /* 0x000fe20000001880 */
[----:B------:R-:W1:Y:S02]  /*16430*/  LDSM.16.MT88.4 R132, [R199+0x18800] ;  /* 0x01880000c784783b */ /* 0x000e640000004200 */
[--C-:B------:R-:W-:Y:S02]  /*16440*/  HSET2.LE.AND R136, R136, R243.reuse, PT ;  /* 0x000000f388887233 */ /* 0x100fe40003803000 */
[----:B------:R-:W-:Y:S02]  /*16450*/  PRMT R138, R159, 0x5410, R195 ;  /* 0x000054109f8a7816 */ /* 0x000fe400000000c3 */
[----:B------:R-:W-:Y:S01]  /*16460*/  PRMT R139, R168, 0x5410, R181 ;  /* 0x00005410a88b7816 */ /* 0x000fe200000000b5 */
[----:B------:R-:W-:Y:S01]  /*16470*/  MUFU.EX2 R159, R166 ;  /* 0x000000a6009f7308 */ /* 0x000fe20000000800 */
[----:B------:R-:W-:Y:S01]  /*16480*/  LOP3.LUT R136, R137, R136, RZ, 0xc0, !PT ;  /* 0x0000008889887212 */ /* 0x000fe200078ec0ff */
[----:B------:R-:W-:Y:S01]  /*16490*/  STG.E.U16 desc[UR28][R178.64+0x22], R150 ;  /* 0x00002296b2007986 */ /* 0x000fe2000c10151c */
[--C-:B------:R-:W-:Y:S02]  /*164a0*/  HSET2.LE.AND R138, R138, R243.reuse, PT ;  /* 0x000000f38a8a7233 */ /* 0x100fe40003803000 */
[----:B------:R-:W-:Y:S02]  /*164b0*/  LOP3.LUT R139, R139, 0xff00ff, RZ, 0xc0, !PT ;  /* 0x00ff00ff8b8b7812 */ /* 0x000fe400078ec0ff */
[----:B------:R-:W-:Y:S02]  /*164c0*/  PRMT R137, R153, 0x5410, R151 ;  /* 0x0000541099897816 */ /* 0x000fe40000000097 */
[----:B------:R-:W-:Y:S02]  /*164d0*/  @!P6 PRMT R153, R217, 0x5410, RZ ;  /* 0x00005410d999e816 */ /* 0x000fe400000000ff */
[----:B------:R-:W-:Y:S02]  /*164e0*/  LOP3.LUT R137, R137, R138, RZ, 0xc0, !PT ;  /* 0x0000008a89897212 */ /* 0x000fe400078ec0ff */
[--C-:B------:R-:W-:Y:S02]  /*164f0*/  HSET2.LE.AND R139, R139, R243.reuse, PT ;  /* 0x000000f38b8b7233 */ /* 0x100fe40003803000 */
[----:B------:R-:W-:Y:S02]  /*16500*/  PRMT R138, R149, 0x5410, R152 ;  /* 0x00005410958a7816 */ /* 0x000fe40000000098 */
[----:B------:R-:W-:Y:S02]  /*16510*/  @!P0 PRMT R154, R229, 0x5410, RZ ;  /* 0x00005410e59a8816 */ /* 0x000fe400000000ff */
[----:B------:R-:W-:Y:S02]  /*16520*/  LOP3.LUT R138, R138, R145, RZ, 0xc0, !PT ;  /* 0x000000918a8a7212 */ /* 0x000fe400078ec0ff */
[----:B------:R-:W-:Y:S01]  /*16530*/  LOP3.LUT R139, R144, R139, RZ, 0xc0, !PT ;  /* 0x0000008b908b7212 */ /* 0x000fe200078ec0ff */
[----:B------:R-:W-:Y:S01]  /*16540*/  STG.E.U16 desc[UR28][R178.64+0x20], R154 ;  /* 0x0000209ab2007986 */ /* 0x000fe2000c10151c */
[----:B------:R-:W-:Y:S02]  /*16550*/  @P5 PRMT R152, R228, 0x5410, RZ ;  /* 0x00005410e4985816 */ /* 0x000fe400000000ff */
[----:B------:R-:W-:Y:S01]  /*16560*/  ISETP.LE.U32.AND P4, PT, R195, UR11, PT ;  /* 0x0000000bc3007c0c */ /* 0x000fe2000bf83070 */
[----:B------:R-:W3:Y:S01]  /*16570*/  LDSM.16.MT88.4 R144, [R172+0x800] ;  /* 0x00080000ac90783b */ /* 0x000ee20000004200 */
[----:B------:R-:W-:Y:S01]  /*16580*/  ISETP.LE.U32.AND P6, PT, R206, UR11, PT ;  /* 0x0000000bce007c0c */ /* 0x000fe2000bfc3070 */
[C---:B--2---:R-:W-:Y:S05]  /*16590*/  HMMA.16816.F32 R4, R136.reuse, R140, R4 ;  /* 0x0000008c8804723c */ /* 0x044fea0000001804 */
[----:B------:R-:W-:Y:S01]  /*165a0*/  ISETP.GT.U32.AND P0, PT, R168, UR11, PT ;  /* 0x0000000ba8007c0c */ /* 0x000fe2000bf04070 */
[----:B------:R-:W-:Y:S01]  /*165b0*/  STG.E.U16 desc[UR28][R182.64+0x20], R153 ;  /* 0x00002099b6007986 */ /* 0x000fe2000c10151c */
[----:B------:R-:W-:Y:S01]  /*165c0*/  F2FP.F16.F32.PACK_AB R168, R155, R163 ;  /* 0x000000a39ba8723e */ /* 0x000fe200000000ff */
[C---:B------:R-:W-:Y:S02]  /*165d0*/  HMMA.16816.F32 R8, R136.reuse, R142, R8 ;  /* 0x0000008e8808723c */ /* 0x040fe40000001808 */
[----:B------:R-:W2:Y:S01]  /*165e0*/  LDSM.16.MT88.4 R140, [R3+0x800] ;  /* 0x00080000038c783b */ /* 0x000ea20000004200 */
[----:B------:R-:W-:Y:S02]  /*165f0*/  @!P4 HADD2 R216, -R151.H0_H0, -RZ.H0_H0 ;  /* 0xa00000ff97d8c230 */ /* 0x000fe40000000900 */
[----:B------:R-:W-:Y:S03]  /*16600*/  @!P6 HADD2 R215, -R149.H0_H0, -RZ.H0_H0 ;  /* 0xa00000ff95d7e230 */ /* 0x000fe60000000900 */
[C---:B-1----:R-:W-:Y:S03]  /*16610*/  HMMA.16816.F32 R12, R136.reuse, R132, R12 ;  /* 0x00000084880c723c */ /* 0x042fe6000000180c */
[----:B------:R-:W-:Y:S01]  /*16620*/  @!P4 PRMT R151, R216, 0x5410, RZ ;  /* 0x00005410d897c816 */ /* 0x000fe200000000ff */
[----:B------:R-:W-:Y:S01]  /*16630*/  @P0 HADD2 R227, -R156.H0_H0, -RZ.H0_H0 ;  /* 0xa00000ff9ce30230 */ /* 0x000fe20000000900 */
[----:B------:R-:W-:Y:S03]  /*16640*/  @!P6 PRMT R149, R215, 0x5410, RZ ;  /* 0x00005410d795e816 */ /* 0x000fe600000000ff */
[C---:B------:R-:W-:Y:S01]  /*16650*/  HMMA.16816.F32 R16, R136.reuse, R134, R16 ;  /* 0x000000868810723c */ /* 0x040fe20000001810 */
[----:B------:R-:W1:Y:S02]  /*16660*/  LDSM.16.MT88.4 R132, [R200+0x1a800] ;  /* 0x01a80000c884783b */ /* 0x000e640000004200 */
[----:B------:R-:W-:Y:S02]  /*16670*/  @P0 PRMT R156, R227, 0x5410, RZ ;  /* 0x00005410e39c0816 */ /* 0x000fe400000000ff */
[----:B------:R-:W-:Y:S02]  /*16680*/  ISETP.GT.U32.AND P0, PT, R181, UR11, PT ;  /* 0x0000000bb5007c0c */ /* 0x000fe4000bf04070 */
[----:B------:R-:W-:Y:S02]  /*16690*/  MUFU.EX2 R181, R175 ;  /* 0x000000af00b57308 */ /* 0x000fe40000000800 */
[----:B------:R-:W-:Y:S04]  /*166a0*/  STG.E.U16 desc[UR28][R182.64+0x22], R151 ;  /* 0x00002297b6007986 */ /* 0x000fe8000c10151c */
[----:B------:R-:W-:Y:S01]  /*166b0*/  STG.E.U16 desc[UR28][R178.64+0x30], R149 ;  /* 0x00003095b2007986 */ /* 0x000fe2000c10151c */
[C---:B---3--:R-:W-:Y:S03]  /*166c0*/  HMMA.16816.F32 R20, R136.reuse, R144, R20 ;  /* 0x000000908814723c */ /* 0x048fe60000001814 */
[----:B------:R-:W-:Y:S01]  /*166d0*/  STG.E.U16 desc[UR28][R178.64+0x32], R152 ;  /* 0x00003298b2007986 */ /* 0x000fe2000c10151c */
[----:B------:R-:W-:Y:S03]  /*166e0*/  @P0 HADD2 R212, -R160.H0_H0, -RZ.H0_H0 ;  /* 0xa00000ffa0d40230 */ /* 0x000fe60000000900 */
[----:B------:R-:W-:Y:S01]  /*166f0*/  STG.E.U16 desc[UR28][R182.64+0x30], R156 ;  /* 0x0000309cb6007986 */ /* 0x000fe2000c10151c */
[C---:B------:R-:W-:Y:S03]  /*16700*/  HMMA.16816.F32 R24, R136.reuse, R146, R24 ;  /* 0x000000928818723c */ /* 0x040fe60000001818 */
[----:B------:R-:W3:Y:S01]  /*16710*/  LDSM.16.MT88.4 R144, [R199+0x1a800] ;  /* 0x01a80000c790783b */ /* 0x000ee20000004200 */
[----:B------:R-:W-:Y:S04]  /*16720*/  @P0 PRMT R160, R212, 0x5410, RZ ;  /* 0x00005410d4a00816 */ /* 0x000fe800000000ff */
[C---:B--2---:R-:W-:Y:S03]  /*16730*/  HMMA.16816.F32 R28, R136.reuse, R140, R28 ;  /* 0x0000008c881c723c */ /* 0x044fe6000000181c */
[----:B------:R-:W-:Y:S05]  /*16740*/  STG.E.U16 desc[UR28][R182.64+0x32], R160 ;  /* 0x000032a0b6007986 */ /* 0x000fea000c10151c */
        /* <DEDUP_REMOVED lines=20> */
[C---:B-1----:R-:W-:Y:S03]  /*16890*/  HMMA.16816.F32 R84, R136.reuse, R132, R84 ;  /* 0x000000848854723c */ /* 0x042fe60000001854 */
[----:B------:R-:W-:Y:S05]  /*168a0*/  IMAD.WIDE.U32 R132, R191, -0x326172a9, RZ ;  /* 0xcd9e8d57bf847825 */ /* 0x000fea00078e00ff */
[C---:B------:R-:W-:Y:S03]  /*168b0*/  HMMA.16816.F32 R88, R136.reuse, R134, R88 ;  /* 0x000000868858723c */ /* 0x040fe60000001858 */
[----:B------:R-:W-:Y:S01]  /*168c0*/  LOP3.LUT R191, R192, UR6, R133, 0x96, !PT ;  /* 0x00000006c0bf7c12 */ /* 0x000fe2000f8e9685 */
[----:B------:R-:W-:Y:S01]  /*168d0*/  IMAD.MOV.U32 R192, RZ, RZ, R132 ;  /* 0x000000ffffc07224 */ /* 0x000fe200078e0084 */
[----:B------:R-:W-:Y:S02]  /*168e0*/  MOV R193, R133 ;  /* 0x0000008500c17202 */ /* 0x000fe40000000f00 */
[----:B------:R-:W1:Y:S01]  /*168f0*/  LDSM.16.MT88.4 R132, [R199+0x1e800] ;  /* 0x01e80000c784783b */ /* 0x000e620000004200 */
[----:B------:R-:W-:Y:S01]  /*16900*/  LOP3.LUT R158, R191, 0xffff, RZ, 0xc0, !PT ;  /* 0x0000ffffbf9e7812 */ /* 0x000fe200078ec0ff */
[C---:B---3--:R-:W-:Y:S03]  /*16910*/  HMMA.16816.F32 R92, R136.reuse, R144, R92 ;  /* 0x00000090885c723c */ /* 0x048fe6000000185c */
[----:B------:R-:W-:Y:S02]  /*16920*/  SHF.R.U32.HI R158, RZ, 0x8, R158 ;  /* 0x00000008ff9e7819 */ /* 0x000fe4000001169e */
[----:B------:R-:W-:Y:S02]  /*16930*/  SHF.R.U32.HI R206, RZ, 0x18, R191 ;  /* 0x00000018ffce7819 */ /* 0x000fe400000116bf */
[----:B------:R-:W-:Y:S01]  /*16940*/  LOP3.LUT R144, R158, 0xffff, RZ, 0xc0, !PT ;  /* 0x0000ffff9e907812 */ /* 0x000fe200078ec0ff */
[C---:B------:R-:W-:Y:S03]  /*16950*/  HMMA.16816.F32 R96, R136.reuse, R146, R96 ;  /* 0x000000928860723c */ /* 0x040fe60000001860 */
[----:B------:R-:W-:Y:S02]  /*16960*/  ISETP.LE.U32.AND P1, PT, R144, UR11, PT ;  /* 0x0000000b90007c0c */ /* 0x000fe4000bf23070 */
[----:B------:R-:W3:Y:S01]  /*16970*/  LDSM.16.MT88.4 R144, [R172+0x6800] ;  /* 0x00680000ac90783b */ /* 0x000ee20000004200 */
[----:B------:R-:W-:Y:S02]  /*16980*/  ISETP.LE.U32.AND P4, PT, R206, UR11, PT ;  /* 0x0000000bce007c0c */ /* 0x000fe4000bf83070 */
[C---:B--2---:R-:W-:Y:S03]  /*16990*/  HMMA.16816.F32 R100, R136.reuse, R140, R100 ;  /* 0x0000008c8864723c */ /* 0x044fe60000001864 */
[----:B------:R-:W-:Y:S01]  /*169a0*/  MOV R140, R192 ;  /* 0x000000c0008c7202 */ /* 0x000fe20000000f00 */
[----:B------:R-:W-:Y:S01]  /*169b0*/  IMAD.MOV.U32 R141, RZ, RZ, R193 ;  /* 0x000000ffff8d7224 */ /* 0x000fe200078e00c1 */
[----:B------:R2:W4:Y:S02]  /*169c0*/  MUFU.EX2 R192, R189 ;  /* 0x000000bd00c07308 */ /* 0x0005240000000800 */
[C---:B------:R-:W-:Y:S01]  /*169d0*/  PRMT R190, R140.reuse, 0x7772, RZ ;  /* 0x000077728cbe7816 */ /* 0x040fe200000000ff */
[C---:B------:R-:W-:Y:S07]  /*169e0*/  HMMA.16816.F32 R104, R136.reuse, R142, R104 ;  /* 0x0000008e8868723c */ /* 0x040fee0000001868 */
[----:B------:R4:W3:Y:S01]  /*169f0*/  MUFU.EX2 R193, R167 ;  /* 0x000000a700c17308 */ /* 0x0008e20000000800 */
[C---:B------:R-:W-:Y:S02]  /*16a00*/  PRMT R187, R140.reuse, 0x7773, RZ ;  /* 0x000077738cbb7816 */ /* 0x040fe400000000ff */
[----:B------:R-:W-:Y:S04]  /*16a10*/  MOV R157, R140 ;  /* 0x0000008c009d7202 */ /* 0x000fe80000000f00 */
[----:B------:R-:W-:Y:S02]  /*16a20*/  LOP3.LUT R195, R157, 0xff, RZ, 0xc0, !PT ;  /* 0x000000ff9dc37812 */ /* 0x000fe400078ec0ff */
[----:B--2---:R-:W-:Y:S02]  /*16a30*/  PRMT R189, R140, 0x7771, RZ ;  /* 0x000077718cbd7816 */ /* 0x004fe400000000ff */
[----:B------:R-:W2:Y:S01]  /*16a40*/  LDSM.16.MT88.4 R140, [R3+0x6800] ;  /* 0x00680000038c783b */ /* 0x000ea20000004200 */
[C---:B-1----:R-:W-:Y:S03]  /*16a50*/  HMMA.16816.F32 R108, R136.reuse, R132, R108 ;  /* 0x00000084886c723c */ /* 0x042fe6000000186c */
[----:B----4-:R-:W-:Y:S01]  /*16a60*/  F2FP.F16.F32.PACK_AB R166, R148, R192 ;  /* 0x000000c094a6723e */ /* 0x010fe200000000ff */
[----:B------:R-:W-:Y:S01]  /*16a70*/  FADD.FTZ R192, R192, R162 ;  /* 0x000000a2c0c07221 */ /* 0x000fe20000010000 */
[----:B------:R-:W-:Y:S02]  /*16a80*/  F2FP.F16.F32.PACK_AB R162, R188, R159 ;  /* 0x0000009fbca2723e */ /* 0x000fe400000000ff */
[----:B------:R-:W-:Y:S01]  /*16a90*/  PRMT R167, R168, 0x7632, R167 ;  /* 0x00007632a8a77816 */ /* 0x000fe200000000a7 */
[C---:B------:R-:W-:Y:S03]  /*16aa0*/  HMMA.16816.F32 R112, R136.reuse, R134, R112 ;  /* 0x000000868870723c */ /* 0x040fe60000001870 */
[----:B------:R-:W-:Y:S01]  /*16ab0*/  FADD.FTZ R197, R148, R192 ;  /* 0x000000c094c57221 */ /* 0x000fe20000010000 */
[----:B------:R-:W-:Y:S01]  /*16ac0*/  FADD.FTZ R135, R155, R161 ;  /* 0x000000a19b877221 */ /* 0x000fe20000010000 */
[----:B------:R-:W-:Y:S01]  /*16ad0*/  LDSM.16.MT88.4 R148, [R199+0x19000] ;  /* 0x01900000c794783b */ /* 0x000fe20000004200 */
[C---:B------:R-:W-:Y:S01]  /*16ae0*/  LOP3.LUT R192, R191.reuse, 0xff, RZ, 0xc0, !PT ;  /* 0x000000ffbfc07812 */ /* 0x040fe200078ec0ff */
[----:B------:R-:W-:Y:S01]  /*16af0*/  @!P1 HADD2 R226, -R167.H0_H0, -RZ.H0_H0 ;  /* 0xa00000ffa7e29230 */ /* 0x000fe20000000900 */
[C---:B---3--:R-:W-:Y:S03]  /*16b00*/  HMMA.16816.F32 R116, R136.reuse, R144, R116 ;  /* 0x000000908874723c */ /* 0x048fe60000001874 */
[----:B------:R-:W-:Y:S02]  /*16b10*/  PRMT R132, R192, 0x5410, R158 ;  /* 0x00005410c0847816 */ /* 0x000fe4000000009e */
[----:B------:R-:W-:Y:S01]  /*16b20*/  LDSM.16.MT88.4 R152, [R172+0x1000] ;  /* 0x00100000ac98783b */ /* 0x000fe20000004200 */
[----:B------:R-:W-:Y:S02]  /*16b30*/  PRMT R134, R191, 0x7632, R134 ;  /* 0x00007632bf867816 */ /* 0x000fe40000000086 */
[C---:B------:R-:W-:Y:S03]  /*16b40*/  HMMA.16816.F32 R120, R136.reuse, R146, R120 ;  /* 0x000000928878723c */ /* 0x040fe60000001878 */
[----:B------:R-:W-:Y:S02]  /*16b50*/  PRMT R133, R168, 0x5410, R167 ;  /* 0x00005410a8857816 */ /* 0x000fe400000000a7 */
[----:B------:R-:W1:Y:S01]  /*16b60*/  LDSM.16.MT88.4 R144, [R200+0x19000] ;  /* 0x01900000c890783b */ /* 0x000e620000004200 */
[----:B------:R-:W-:Y:S02]  /*16b70*/  @!P1 PRMT R167, R226, 0x5410, RZ ;  /* 0x00005410e2a79816 */ /* 0x000fe400000000ff */
[----:B------:R-:W-:Y:S02]  /*16b80*/  PRMT R163, R166, 0x7632, R163 ;  /* 0x00007632a6a37816 */ /* 0x000fe400000000a3 */
[----:B------:R-:W-:Y:S01]  /*16b90*/  F2FP.F16.F32.PACK_AB R165, R186, R193 ;  /* 0x000000c1baa5723e */ /* 0x000fe200000000ff */
[----:B------:R-:W-:Y:S01]  /*16ba0*/  FADD.FTZ R193, R193, R135 ;  /* 0x00000087c1c17221 */ /* 0x000fe20000010000 */
[----:B------:R-:W-:Y:S01]  /*16bb0*/  PRMT R157, R195, 0x5410, R189 ;  /* 0x00005410c39d7816 */ /* 0x000fe200000000bd */
[----:B------:R-:W-:Y:S01]  /*16bc0*/  STG.E.U16 desc[UR28][R178.64+0x42], R167 ;  /* 0x000042a7b2007986 */ /* 0x000fe2000c10151c */
[----:B------:R-:W-:Y:S01]  /*16bd0*/  PRMT R164, R165, 0x7632, R164 ;  /* 0x00007632a5a47816 */ /* 0x000fe200000000a4 */
[C---:B--2---:R-:W-:Y:S03]  /*16be0*/  HMMA.16816.F32 R124, R136.reuse, R140, R124 ;  /* 0x0000008c887c723c */ /* 0x044fe6000000187c */
[----:B------:R-:W-:Y:S01]  /*16bf0*/  MOV R141, R197 ;  /* 0x000000c5008d7202 */ /* 0x000fe20000000f00 */
[----:B------:R-:W-:Y:S01]  /*16c00*/  @!P4 HADD2 R213, -R163.H0_H0, -RZ.H0_H0 ;  /* 0xa00000ffa3d5c230 */ /* 0x000fe20000000900 */
[--C-:B------:R-:W-:Y:S02]  /*16c10*/  HSET2.LE.AND R132, R132, R243.reuse, PT ;  /* 0x000000f384847233 */ /* 0x100fe40003803000 */
[----:B------:R-:W-:Y:S01]  /*16c20*/  LOP3.LUT R197, R134, 0xff, RZ, 0xc0, !PT ;  /* 0x000000ff86c57812 */ /* 0x000fe200078ec0ff */
[----:B------:R-:W-:Y:S01]  /*16c30*/  HMMA.16816.F32 R128, R136, R142, R128 ;  /* 0x0000008e8880723c */ /* 0x000fe20000001880 */
[----:B------:R-:W2:Y:S02]  /*16c40*/  LDSM.16.MT88.4 R136, [R3+0x1000] ;  /* 0x001000000388783b */ /* 0x000ea40000004200 */
[----:B------:R-:W-:Y:S01]  /*16c50*/  LOP3.LUT R132, R133, R132, RZ, 0xc0, !PT ;  /* 0x0000008485847212 */ /* 0x000fe200078ec0ff */
[----:B------:R-:W-:Y:S01]  /*16c60*/  FADD.FTZ R191, R159, R141 ;  /* 0x0000008d9fbf7221 */ /* 0x000fe20000010000 */
[----:B------:R-:W-:Y:S02]  /*16c70*/  PRMT R134, R197, 0x5410, R206 ;  /* 0x00005410c5867816 */ /* 0x000fe400000000ce */
[----:B------:R-:W-:Y:S02]  /*16c80*/  PRMT R133, R190, 0x5410, R187 ;  /* 0x00005410be857816 */ /* 0x000fe400000000bb */
[----:B------:R-:W-:Y:S01]  /*16c90*/  PRMT R161, R162, 0x7632, R161 ;  /* 0x00007632a2a17816 */ /* 0x000fe200000000a1 */
[----:B------:R-:W3:Y:S01]  /*16ca0*/  LDSM.16.MT88.4 R140, [R200+0x1b000] ;  /* 0x01b00000c88c783b */ /* 0x000ee20000004200 */
[--C-:B------:R-:W-:Y:S02]  /*16cb0*/  HSET2.LE.AND R134, R134, R243.reuse, PT ;  /* 0x000000f386867233 */ /* 0x100fe40003803000 */
[----:B------:R-:W-:Y:S02]  /*16cc0*/  LOP3.LUT R135, R133, 0xff00ff, RZ, 0xc0, !PT ;  /* 0x00ff00ff85877812 */ /* 0x000fe400078ec0ff */
[----:B------:R-:W-:Y:S02]  /*16cd0*/  PRMT R133, R166, 0x5410, R163 ;  /* 0x00005410a6857816 */ /* 0x000fe400000000a3 */
[--C-:B------:R-:W-:Y:S02]  /*16ce0*/  HSET2.LE.AND R157, R157, R243.reuse, PT ;  /* 0x000000f39d9d7233 */ /* 0x100fe40003803000 */
[----:B------:R-:W-:Y:S02]  /*16cf0*/  LOP3.LUT R133, R133, R134, RZ, 0xc0, !PT ;  /* 0x0000008685857212 */ /* 0x000fe400078ec0ff */
[--C-:B------:R-:W-:Y:S02]  /*16d00*/  HSET2.LE.AND R135, R135, R243.reuse, PT ;  /* 0x000000f387877233 */ /* 0x100fe40003803000 */
[----:B------:R-:W-:Y:S02]  /*16d10*/  PRMT R156, R162, 0x5410, R161 ;  /* 0x00005410a29c7816 */ /* 0x000fe400000000a1 */
[----:B------:R-:W-:Y:S02]  /*16d20*/  PRMT R134, R165, 0x5410, R164 ;  /* 0x00005410a5867816 */ /* 0x000fe400000000a4 */
[----:B------:R-:W-:Y:S02]  /*16d30*/  LOP3.LUT R135, R156, R135, RZ, 0xc0, !PT ;  /* 0x000000879c877212 */ /* 0x000fe400078ec0ff */
[----:B------:R-:W-:Y:S02]  /*16d40*/  LOP3.LUT R134, R134, R157, RZ, 0xc0, !PT ;  /* 0x0000009d86867212 */ /* 0x000fe400078ec0ff */
[----:B------:R-:W-:Y:S01]  /*16d50*/  LDSM.16.MT88.4 R156, [R199+0x1d000] ;  /* 0x01d00000c79c783b */ /* 0x000fe20000004200 */
[----:B------:R-:W-:Y:S02]  /*16d60*/  @!P4 PRMT R163, R213, 0x5410, RZ ;  /* 0x00005410d5a3c816 */ /* 0x000fe400000000ff */
[----:B------:R-:W-:Y:S02]  /*16d70*/  ISETP.LE.U32.AND P5, PT, R192, UR11, PT ;  /* 0x0000000bc0007c0c */ /* 0x000fe4000bfa3070 */
[C---:B-1----:R-:W-:Y:S01]  /*16d80*/  HMMA.16816.F32 R4, R132.reuse, R144, R4 ;  /* 0x000000908404723c */ /* 0x042fe20000001804 */
[----:B------:R-:W-:Y:S04]  /*16d90*/  MUFU.EX2 R192, R170 ;  /* 0x000000aa00c07308 */ /* 0x000fe80000000800 */
[----:B------:R-:W-:Y:S02]  /*16da0*/  ISETP.LE.U32.AND P6, PT, R197, UR11, PT ;  /* 0x0000000bc5007c0c */ /* 0x000fe4000bfc3070 */
[----:B------:R-:W-:Y:S01]  /*16db0*/  ISETP.GT.U32.AND P0, PT, R189, UR11, PT ;  /* 0x0000000bbd007c0c */ /* 0x000fe2000bf04070 */
[C---:B------:R-:W-:Y:S01]  /*16dc0*/  HMMA.16816.F32 R8, R132.reuse, R146, R8 ;  /* 0x000000928408723c */ /* 0x040fe20000001808 */
[----:B------:R-:W1:Y:S02]  /*16dd0*/  LDSM.16.MT88.4 R144, [R199+0x1b000] ;  /* 0x01b00000c790783b */ /* 0x000e640000004200 */
[----:B------:R-:W-:Y:S01]  /*16de0*/  @!P5 HADD2 R214, -R168.H0_H0, -RZ.H0_H0 ;  /* 0xa00000ffa8d6d230 */ /* 0x000fe20000000900 */
[----:B------:R-:W-:Y:S01]  /*16df0*/  ISETP.GT.U32.AND P1, PT, R190, UR11, PT ;  /* 0x0000000bbe007c0c */ /* 0x000fe2000bf24070 */
[----:B------:R-:W-:Y:S01]  /*16e00*/  FADD.FTZ R189, R186, R193 ;  /* 0x000000c1babd7221 */ /* 0x000fe20000010000 */
[----:B------:R-:W-:Y:S01]  /*16e10*/  MUFU.EX2 R190, R173 ;  /* 0x000000ad00be7308 */ /* 0x000fe20000000800 */
[----:B------:R-:W-:Y:S01]  /*16e20*/  LOP3.LUT R197, R198, 0x400, RZ, 0xc0, !PT ;  /* 0x00000400c6c57812 */ /* 0x000fe200078ec0ff */
[C---:B------:R-:W-:Y:S08]  /*16e30*/  HMMA.16816.F32 R12, R132.reuse, R148, R12 ;  /* 0x00000094840c723c */ /* 0x040ff0000000180c */
[----:B------:R-:W-:Y:S01]  /*16e40*/  MUFU.EX2 R193, R169 ;  /* 0x000000a900c17308 */ /* 0x000fe20000000800 */
[----:B------:R-:W-:Y:S01]  /*16e50*/  @!P5 PRMT R168, R214, 0x5410, RZ ;  /* 0x00005410d6a8d816 */ /* 0x000fe200000000ff */
[----:B------:R-:W-:Y:S01]  /*16e60*/  @!P6 HADD2 R211, -R166.H0_H0, -RZ.H0_H0 ;  /* 0xa00000ffa6d3e230 */ /* 0x000fe20000000900 */
[----:B------:R-:W-:Y:S01]  /*16e70*/  ISETP.LE.U32.AND P5, PT, R195, UR11, PT ;  /* 0x0000000bc3007c0c */ /* 0x000fe2000bfa3070 */
[----:B------:R-:W-:Y:S01]  /*16e80*/  @P0 HADD2 R224, -R164.H0_H0, -RZ.H0_H0 ;  /* 0xa00000ffa4e00230 */ /* 0x000fe20000000900 */
[C---:B------:R-:W-:Y:S01]  /*16e90*/  HMMA.16816.F32 R16, R132.reuse, R150, R16 ;  /* 0x000000968410723c */ /* 0x040fe20000001810 */
[----:B------:R-:W4:Y:S02]  /*16ea0*/  LDSM.16.MT88.4 R148, [R172+0x3000] ;  /* 0x00300000ac94783b */ /* 0x000f240000004200 */
[----:B------:R-:W-:Y:S01]  /*16eb0*/  @!P6 PRMT R166, R211, 0x5410, RZ ;  /* 0x00005410d3a6e816 */ /* 0x000fe200000000ff */
[----:B------:R-:W-:Y:S01]  /*16ec0*/  @P1 HADD2 R232, -R162.H0_H0, -RZ.H0_H0 ;  /* 0xa00000ffa2e81230 */ /* 0x000fe20000000900 */
[----:B------:R-:W-:Y:S02]  /*16ed0*/  @P0 PRMT R164, R224, 0x5410, RZ ;  /* 0x00005410e0a40816 */ /* 0x000fe400000000ff */
[----:B------:R-:W-:Y:S01]  /*16ee0*/  ISETP.GT.U32.AND P6, PT, R187, UR11, PT ;  /* 0x0000000bbb007c0c */ /* 0x000fe2000bfc4070 */
[C---:B------:R-:W-:Y:S01]  /*16ef0*/  HMMA.16816.F32 R20, R132.reuse, R152, R20 ;  /* 0x000000988414723c */ /* 0x040fe20000001814 */
[----:B------:R-:W-:Y:S02]  /*16f00*/  STG.E.U16 desc[UR28][R178.64+0x40], R168 ;  /* 0x000040a8b2007986 */ /* 0x000fe4000c10151c */
[----:B------:R-:W-:Y:S01]  /*16f10*/  @P1 PRMT R162, R232, 0x5410, RZ ;  /* 0x00005410e8a21816 */ /* 0x000fe200000000ff */
[----:B------:R-:W-:Y:S01]  /*16f20*/  @!P5 HADD2 R225, -R165.H0_H0, -RZ.H0_H0 ;  /* 0xa00000ffa5e1d230 */ /* 0x000fe20000000900 */
[----:B------:R-:W-:Y:S03]  /*16f30*/  STG.E.U16 desc[UR28][R182.64+0x40], R166 ;  /* 0x000040a6b6007986 */ /* 0x000fe6000c10151c */
[C---:B------:R-:W-:Y:S01]  /*16f40*/  HMMA.16816.F32 R24, R132.reuse, R154, R24 ;  /* 0x0000009a8418723c */ /* 0x040fe20000001818 */
[----:B------:R-:W4:Y:S02]  /*16f50*/  LDSM.16.MT88.4 R152, [R3+0x3000] ;  /* 0x003000000398783b */ /* 0x000f240000004200 */
[----:B------:R-:W-:Y:S01]  /*16f60*/  @!P5 PRMT R165, R225, 0x5410, RZ ;  /* 0x00005410e1a5d816 */ /* 0x000fe200000000ff */
[----:B------:R-:W-:Y:S04]  /*16f70*/  @P6 HADD2 R223, -R161.H0_H0, -RZ.H0_H0 ;  /* 0xa00000ffa1df6230 */ /* 0x000fe80000000900 */
[C---:B--2---:R-:W-:Y:S01]  /*16f80*/  HMMA.16816.F32 R28, R132.reuse, R136, R28 ;  /* 0x00000088841c723c */ /* 0x044fe2000000181c */
[----:B------:R-:W-:Y:S02]  /*16f90*/  STG.E.U16 desc[UR28][R182.64+0x42], R163 ;  /* 0x000042a3b6007986 */ /* 0x000fe4000c10151c */
[----:B------:R-:W-:Y:S02]  /*16fa0*/  @P6 PRMT R161, R223, 0x5410, RZ ;  /* 0x00005410dfa16816 */ /* 0x000fe400000000ff */
[----:B------:R-:W-:Y:S03]  /*16fb0*/  STG.E.U16 desc[UR28][R178.64+0x52], R164 ;  /* 0x000052a4b2007986 */ /* 0x000fe6000c10151c */
[C---:B------:R-:W-:Y:S01]  /*16fc0*/  HMMA.16816.F32 R32, R132.reuse, R138, R32 ;  /* 0x0000008a8420723c */ /* 0x040fe20000001820 */
[----:B------:R-:W2:Y:S07]  /*16fd0*/  LDSM.16.MT88.4 R136, [R200+0x1d000] ;  /* 0x01d00000c888783b */ /* 0x000eae0000004200 */
[C---:B---3--:R-:W-:Y:S01]  /*16fe0*/  HMMA.16816.F32 R36, R132.reuse, R140, R36 ;  /* 0x0000008c8424723c */ /* 0x048fe20000001824 */
[----:B------:R3:W-:Y:S04]  /*16ff0*/  STG.E.U16 desc[UR28][R178.64+0x50], R165 ;  /* 0x000050a5b2007986 */ /* 0x0007e8000c10151c */
[----:B------:R-:W-:Y:S03]  /*17000*/  STG.E.U16 desc[UR28][R182.64+0x50], R162 ;  /* 0x000050a2b6007986 */ /* 0x000fe6000c10151c */
[C---:B------:R-:W-:Y:S01]  /*17010*/  HMMA.16816.F32 R40, R132.reuse, R142, R40 ;  /* 0x0000008e8428723c */ /* 0x040fe20000001828 */
[----:B------:R-:W3:Y:S07]  /*17020*/  LDSM.16.MT88.4 R140, [R172+0x5000] ;  /* 0x00500000ac8c783b */ /* 0x000eee0000004200 */
[C---:B-1----:R-:W-:Y:S01]  /*17030*/  HMMA.16816.F32 R44, R132.reuse, R144, R44 ;  /* 0x00000090842c723c */ /* 0x042fe2000000182c */
[----:B------:R-:W-:Y:S04]  /*17040*/  STG.E.U16 desc[UR28][R182.64+0x52], R161 ;  /* 0x000052a1b6007986 */ /* 0x000fe8000c10151c */
[----:B------:R-:W-:Y:S03]  /*17050*/  LDSM.16.MT88.4 R160, [R3+0x1800] ;  /* 0x0018000003a0783b */ /* 0x000fe60000004200 */
[C---:B------:R-:W-:Y:S05]  /*17060*/  HMMA.16816.F32 R48, R132.reuse, R146, R48 ;  /* 0x000000928430723c */ /* 0x040fea0000001830 */
[----:B------:R-:W-:Y:S03]  /*17070*/  LDSM.16.MT88.4 R144, [R200+0x1f000] ;  /* 0x01f00000c890783b */ /* 0x000fe60000004200 */
[C---:B----4-:R-:W-:Y:S01]  /*17080*/  HMMA.16816.F32 R52, R132.reuse, R148, R52 ;  /* 0x000000948434723c */ /* 0x050fe20000001834 */
[----:B------:R-:W1:Y:S10]  /*17090*/  MUFU.EX2 R149, R177 ;  /* 0x000000b100957308 */ /* 0x000e740000000800 */
[----:B------:R4:W3:Y:S01]  /*170a0*/  MUFU.EX2 R177, R174 ;  /* 0x000000ae00b17308 */ /* 0x0008e20000000800 */
[C---:B------:R-:W-:Y:S03]  /*170b0*/  HMMA.16816.F32 R56, R132.reuse, R150, R56 ;  /* 0x000000968438723c */ /* 0x040fe60000001838 */
[----:B-1----:R-:W-:Y:S05]  /*170c0*/  FADD.FTZ R189, R149, R189 ;  /* 0x000000bd95bd7221 */ /* 0x002fea0000010000 */
[C---:B------:R-:W-:Y:S03]  /*170d0*/  HMMA.16816.F32 R60, R132.reuse, R152, R60 ;  /* 0x00000098843c723c */ /* 0x040fe6000000183c */
[----:B------:R-:W-:Y:S01]  /*170e0*/  IMAD.WIDE.U32 R152, R194, -0x2daee0ad, RZ ;  /* 0xd2511f53c2987825 */ /* 0x000fe200078e00ff */
[----:B------:R-:W-:Y:S02]  /*170f0*/  F2FP.F16.F32.PACK_AB R149, R176, R149 ;  /* 0x00000095b095723e */ /* 0x000fe400000000ff */
[----:B----4-:R-:W-:Y:S01]  /*17100*/  F2FP.F16.F32.PACK_AB R174, R193, R192 ;  /* 0x000000c0c1ae723e */ /* 0x010fe200000000ff */
[----:B------:R-:W-:Y:S01]  /*17110*/  IMAD.MOV.U32 R150, RZ, RZ, R152 ;  /* 0x000000ffff967224 */ /* 0x000fe200078e0098 */
[C---:B------:R-:W-:Y:S03]  /*17120*/  HMMA.16816.F32 R64, R132.reuse, R154, R64 ;  /* 0x0000009a8440723c */ /* 0x040fe60000001840 */
[----:B------:R-:W-:Y:S01]  /*17130*/  LOP3.LUT R148, R180, UR7, R153, 0x96, !PT ;  /* 0x00000007b4947c12 */ /* 0x000fe2000f8e9699 */
[----:B------:R-:W-:Y:S01]  /*17140*/  FADD.FTZ R180, R188, R191 ;  /* 0x000000bfbcb47221 */ /* 0x000fe20000010000 */
[----:B------:R-:W-:Y:S01]  /*17150*/  PRMT R173, R174, 0x7632, R173 ;  /* 0x00007632aead7816 */ /* 0x000fe200000000ad */
[----:B------:R1:W4:Y:S01]  /*17160*/  MUFU.EX2 R191, R171 ;  /* 0x000000ab00bf7308 */ /* 0x0003220000000800 */
[----:B------:R-:W-:Y:S01]  /*17170*/  PRMT R151, R148, 0x7632, R151 ;  /* 0x0000763294977816 */ /* 0x000fe20000000097 */
[C---:B--2---:R-:W-:Y:S03]  /*17180*/  HMMA.16816.F32 R68, R132.reuse, R136, R68 ;  /* 0x000000888444723c */ /* 0x044fe60000001844 */
[----:B------:R-:W-:Y:S01]  /*17190*/  LOP3.LUT R151, R151, 0xff, RZ, 0xc0, !PT ;  /* 0x000000ff97977812 */ /* 0x000fe200078ec0ff */
[----:B------:R-:W-:Y:S01]  /*171a0*/  FADD.FTZ R189, R176, R189 ;  /* 0x000000bdb0bd7221 */ /* 0x000fe20000010000 */
[----:B------:R-:W-:Y:S01]  /*171b0*/  LOP3.LUT R153, R148, 0xffff, RZ, 0xc0, !PT ;  /* 0x0000ffff94997812 */ /* 0x000fe200078ec0ff */
[----:B------:R-:W-:Y:S01]  /*171c0*/  FADD.FTZ R180, R181, R180 ;  /* 0x000000b4b5b47221 */ /* 0x000fe20000010000 */
[----:B------:R-:W-:Y:S01]  /*171d0*/  ISETP.LE.U32.AND P1, PT, R151, UR11, PT ;  /* 0x0000000b97007c0c */ /* 0x000fe2000bf23070 */
[C---:B------:R-:W-:Y:S01]  /*171e0*/  HMMA.16816.F32 R72, R132.reuse, R138, R72 ;  /* 0x0000008a8448723c */ /* 0x040fe20000001848 */
[----:B------:R-:W2:Y:S02]  /*171f0*/  LDSM.16.MT88.4 R136, [R3+0x5000] ;  /* 0x005000000388783b */ /* 0x000ea40000004200 */
[----:B------:R-:W-:Y:S01]  /*17200*/  SHF.R.U32.HI R153, RZ, 0x8, R153 ;  /* 0x00000008ff997819 */ /* 0x000fe20000011699 */
[----:B------:R-:W-:Y:S01]  /*17210*/  FADD.FTZ R189, R190, R189 ;  /* 0x000000bdbebd7221 */ /* 0x000fe20000010000 */
[C---:B------:R-:W-:Y:S01]  /*17220*/  PRMT R187, R152.reuse, 0x7772, RZ ;  /* 0x0000777298bb7816 */ /* 0x040fe200000000ff */
[C---:B---3--:R-:W-:Y:S01]  /*17230*/  FADD.FTZ R180, R177.reuse, R180 ;  /* 0x000000b4b1b47221 */ /* 0x048fe20000010000 */
[----:B------:R-:W-:Y:S01]  /*17240*/  PRMT R186, R152, 0x7773, RZ ;  /* 0x0000777398ba7816 */ /* 0x000fe200000000ff */
[C---:B------:R-:W-:Y:S01]  /*17250*/  HMMA.16816.F32 R76, R132.reuse, R156, R76 ;  /* 0x0000009c844c723c */ /* 0x040fe2000000184c */
[----:B-1----:R-:W-:Y:S02]  /*17260*/  LDSM.16.MT88.4 R168, [R200+0x1b800] ;  /* 0x01b80000c8a8783b */ /* 0x002fe40000004200 */
[----:B------:R-:W-:Y:S01]  /*17270*/  LOP3.LUT R157, R150, 0xff, RZ, 0xc0, !PT ;  /* 0x000000ff969d7812 */ /* 0x000fe200078ec0ff */
[----:B------:R-:W-:Y:S01]  /*17280*/  FADD.FTZ R180, R192, R180 ;  /* 0x000000b4c0b47221 */ /* 0x000fe20000010000 */
[----:B------:R-:W-:Y:S02]  /*17290*/  PRMT R188, R152, 0x7771, RZ ;  /* 0x0000777198bc7816 */ /* 0x000fe400000000ff */
[----:B------:R-:W-:Y:S01]  /*172a0*/  F2FP.F16.F32.PACK_AB R152, R177, R181 ;  /* 0x000000b5b198723e */ /* 0x000fe200000000ff */
[C---:B------:R-:W-:Y:S03]  /*172b0*/  HMMA.16816.F32 R80, R132.reuse, R158, R80 ;  /* 0x0000009e8450723c */ /* 0x040fe60000001850 */
[C---:B------:R-:W-:Y:S01]  /*172c0*/  PRMT R156, R152.reuse, 0x7632, R156 ;  /* 0x00007632989c7816 */ /* 0x040fe2000000009c */
[----:B------:R-:W-:Y:S01]  /*172d0*/  @!P1 HADD2 R220, -R152.H0_H0, -RZ.H0_H0 ;  /* 0xa00000ff98dc9230 */ /* 0x000fe20000000900 */
[----:B------:R-:W-:Y:S02]  /*172e0*/  PRMT R166, R157, 0x5410, R188 ;  /* 0x000054109da67816 */ /* 0x000fe400000000bc */
[----:B------:R-:W-:Y:S01]  /*172f0*/  PRMT R165, R152, 0x5410, R156 ;  /* 0x0000541098a57816 */ /* 0x000fe2000000009c */
[C---:B------:R-:W-:Y:S03]  /*17300*/  HMMA.16816.F32 R84, R132.reuse, R140, R84 ;  /* 0x0000008c8454723c */ /* 0x040fe60000001854 */
[----:B------:R-:W-:Y:S02]  /*17310*/  LOP3.LUT R140, R153, 0xffff, RZ, 0xc0, !PT ;  /* 0x0000ffff998c7812 */ /* 0x000fe400078ec0ff */
[----:B------:R-:W-:Y:S02]  /*17320*/  @!P1 PRMT R152, R220, 0x5410, RZ ;  /* 0x00005410dc989816 */ /* 0x000fe400000000ff */
[----:B------:R-:W-:Y:S01]  /*17330*/  ISETP.LE.U32.AND P4, PT, R140, UR11, PT ;  /* 0x0000000b8c007c0c */ /* 0x000fe2000bf83070 */
[C---:B------:R-:W-:Y:S01]  /*17340*/  HMMA.16816.F32 R88, R132.reuse, R142, R88 ;  /* 0x0000008e8458723c */ /* 0x040fe20000001858 */
[----:B------:R-:W1:Y:S02]  /*17350*/  LDSM.16.MT88.4 R140, [R199+0x1f000] ;  /* 0x01f00000c78c783b */ /* 0x000e640000004200 */
[----:B------:R-:W-:Y:S02]  /*17360*/  ISETP.GT.U32.AND P1, PT, R187, UR11, PT ;  /* 0x0000000bbb007c0c */ /* 0x000fe4000bf24070 */
[--C-:B------:R-:W-:Y:S03]  /*17370*/  HSET2.LE.AND R166, R166, R243.reuse, PT ;  /* 0x000000f3a6a67233 */ /* 0x100fe60003803000 */
[C---:B--2---:R-:W-:Y:S03]  /*17380*/  HMMA.16816.F32 R92, R132.reuse, R136, R92 ;  /* 0x00000088845c723c */ /* 0x044fe6000000185c */
[----:B------:R-:W-:Y:S02]  /*17390*/  LOP3.LUT R136, R148, 0xff, RZ, 0xc0, !PT ;  /* 0x000000ff94887812 */ /* 0x000fe400078ec0ff */
[----:B------:R-:W-:Y:S02]  /*173a0*/  SHF.R.U32.HI R148, RZ, 0x18, R148 ;  /* 0x00000018ff947819 */ /* 0x000fe40000011694 */
[C---:B------:R-:W-:Y:S01]  /*173b0*/  ISETP.LE.U32.AND P5, PT, R136.reuse, UR11, PT ;  /* 0x0000000b88007c0c */ /* 0x040fe2000bfa3070 */
[C---:B------:R-:W-:Y:S03]  /*173c0*/  HMMA.16816.F32 R96, R132.reuse, R138, R96 ;  /* 0x0000008a8460723c */ /* 0x040fe60000001860 */
[----:B------:R-:W-:Y:S01]  /*173d0*/  PRMT R153, R136, 0x5410, R153 ;  /* 0x0000541088997816 */ /* 0x000fe20000000099 */
[----:B------:R-:W-:Y:S01]  /*173e0*/  @P1 HADD2 R239, -R174.H0_H0, -RZ.H0_H0 ;  /* 0xa00000ffaeef1230 */ /* 0x000fe20000000900 */
[----:B------:R-:W2:Y:S01]  /*173f0*/  LDSM.16.MT88.4 R136, [R172+0x7000] ;  /* 0x00700000ac88783b */ /* 0x000ea20000004200 */
[--C-:B------:R-:W-:Y:S02]  /*17400*/  PRMT R154, R151, 0x5410, R148.reuse ;  /* 0x00005410979a7816 */ /* 0x100fe40000000094 */
[C---:B------:R-:W-:Y:S03]  /*17410*/  HMMA.16816.F32 R100, R132.reuse, R144, R100 ;  /* 0x000000908464723c */ /* 0x040fe60000001864 */
[----:B------:R-:W-:Y:S01]  /*17420*/  ISETP.LE.U32.AND P0, PT, R148, UR11, PT ;  /* 0x0000000b94007c0c */ /* 0x000fe2000bf03070 */
[----:B------:R-:W-:Y:S01]  /*17430*/  @!P5 HADD2 R222, -R149.H0_H0, -RZ.H0_H0 ;  /* 0xa00000ff95ded230 */ /* 0x000fe20000000900 */
[C---:B------:R-:W-:Y:S03]  /*17440*/  PRMT R148, R149.reuse, 0x7632, R148 ;  /* 0x0000763295947816 */ /* 0x040fe60000000094 */
[C---:B------:R-:W-:Y:S01]  /*17450*/  HMMA.16816.F32 R104, R132.reuse, R146, R104 ;  /* 0x000000928468723c */ /* 0x040fe20000001868 */
[----:B------:R-:W3:Y:S02]  /*17460*/  LDSM.16.MT88.4 R144, [R3+0x7000] ;  /* 0x007000000390783b */ /* 0x000ee40000004200 */
[----:B------:R-:W-:Y:S01]  /*17470*/  @!P4 HADD2 R221, -R148.H0_H0, -RZ.H0_H0 ;  /* 0xa00000ff94ddc230 */ /* 0x000fe20000000900 */
[----:B------:R-:W-:Y:S02]  /*17480*/  PRMT R164, R149, 0x5410, R148 ;  /* 0x0000541095a47816 */ /* 0x000fe40000000094 */
[----:B------:R-:W-:Y:S02]  /*17490*/  @!P5 PRMT R149, R222, 0x5410, RZ ;  /* 0x00005410de95d816 */ /* 0x000fe400000000ff */
[C---:B-1----:R-:W-:Y:S03]  /*174a0*/  HMMA.16816.F32 R108, R132.reuse, R140, R108 ;  /* 0x0000008c846c723c */ /* 0x042fe6000000186c */
[----:B------:R-:W-:Y:S01]  /*174b0*/  STG.E.U16 desc[UR28][R178.64+0x60], R149 ;  /* 0x00006095b2007986 */ /* 0x000fe2000c10151c */
[----:B------:R-:W-:Y:S01]  /*174c0*/  @!P4 PRMT R148, R221, 0x5410, RZ ;  /* 0x00005410dd94c816 */ /* 0x000fe200000000ff */
[----:B------:R-:W-:Y:S01]  /*174d0*/  @!P0 HADD2 R210, -R156.H0_H0, -RZ.H0_H0 ;  /* 0xa00000ff9cd28230 */ /* 0x000fe20000000900 */
[----:B------:R-:W-:Y:S02]  /*174e0*/  ISETP.LE.U32.AND P4, PT, R157, UR11, PT ;  /* 0x0000000b9d007c0c */ /* 0x000fe4000bf83070 */
[C---:B------:R-:W-:Y:S01]  /*174f0*/  HMMA.16816.F32 R112, R132.reuse, R142, R112 ;  /* 0x0000008e8470723c */ /* 0x040fe20000001870 */
[----:B------:R-:W1:Y:S02]  /*17500*/  LDSM.16.MT88.4 R140, [R200+0x19800] ;  /* 0x01980000c88c783b */ /* 0x000e640000004200 */
[----:B------:R-:W-:Y:S02]  /*17510*/  @!P0 PRMT R156, R210, 0x5410, RZ ;  /* 0x00005410d29c8816 */ /* 0x000fe400000000ff */
[----:B------:R-:W-:Y:S04]  /*17520*/  ISETP.GT.U32.AND P0, PT, R186, UR11, PT ;  /* 0x0000000bba007c0c */ /* 0x000fe8000bf04070 */
[----:B------:R-:W-:Y:S01]  /*17530*/  STG.E.U16 desc[UR28][R178.64+0x62], R148 ;  /* 0x00006294b2007986 */ /* 0x000fe2000c10151c */
[C---:B--2---:R-:W-:Y:S03]  /*17540*/  HMMA.16816.F32 R116, R132.reuse, R136, R116 ;  /* 0x000000888474723c */ /* 0x044fe60000001874 */
[----:B------:R-:W2:Y:S01]  /*17550*/  LDSM.16.MT88.4 R148, [R199+0x19800] ;  /* 0x01980000c794783b */ /* 0x000ea20000004200 */
[--C-:B------:R-:W-:Y:S02]  /*17560*/  HSET2.LE.AND R137, R153, R243.reuse, PT ;  /* 0x000000f399897233 */ /* 0x100fe40003803000 */
[----:B----4-:R-:W-:Y:S02]  /*17570*/  F2FP.F16.F32.PACK_AB R136, R191, R190 ;  /* 0x000000bebf88723e */ /* 0x010fe400000000ff */
[----:B------:R-:W-:Y:S01]  /*17580*/  @P0 HADD2 R240, -R173.H0_H0, -RZ.H0_H0 ;  /* 0xa00000ffadf00230 */ /* 0x000fe20000000900 */
[C---:B------:R-:W-:Y:S02]  /*17590*/  HMMA.16816.F32 R120, R132.reuse, R138, R120 ;  /* 0x0000008a8478723c */ /* 0x040fe40000001878 */
[----:B------:R-:W-:Y:S01]  /*175a0*/  STG.E.U16 desc[UR28][R182.64+0x60], R152 ;  /* 0x00006098b6007986 */ /* 0x000fe2000c10151c */
[----:B------:R-:W-:Y:S01]  /*175b0*/  LOP3.LUT R164, R164, R137, RZ, 0xc0, !PT ;  /* 0x00000089a4a47212 */ /* 0x000fe200078ec0ff */
[----:B------:R-:W-:Y:S01]  /*175c0*/  @!P4 HADD2 R207, -R136.H0_H0, -RZ.H0_H0 ;  /* 0xa00000ff88cfc230 */ /* 0x000fe20000000900 */
[----:B------:R-:W-:Y:S01]  /*175d0*/  PRMT R137, R187, 0x5410, R186 ;  /* 0x00005410bb897816 */ /* 0x000fe200000000ba */
[----:B------:R-:W-:Y:S01]  /*175e0*/  STG.E.U16 desc[UR28][R182.64+0x62], R156 ;  /* 0x0000629cb6007986 */ /* 0x000fe2000c10151c */
[C---:B------:R-:W-:Y:S01]  /*175f0*/  PRMT R175, R136.reuse, 0x7632, R175 ;  /* 0x0000763288af7816 */ /* 0x040fe200000000af */
[C---:B---3--:R-:W-:Y:S03]  /*17600*/  HMMA.16816.F32 R124, R132.reuse, R144, R124 ;  /* 0x00000090847c723c */ /* 0x048fe6000000187c */
[----:B------:R-:W-:Y:S02]  /*17610*/  LOP3.LUT R167, R137, 0xff00ff, RZ, 0xc0, !PT ;  /* 0x00ff00ff89a77812 */ /* 0x000fe400078ec0ff */
[----:B------:R-:W-:Y:S02]  /*17620*/  PRMT R137, R136, 0x5410, R175 ;  /* 0x0000541088897816 */ /* 0x000fe400000000af */
[----:B------:R-:W-:Y:S01]  /*17630*/  @!P4 PRMT R136, R207, 0x5410, RZ ;  /* 0x00005410cf88c816 */ /* 0x000fe200000000ff */
[----:B------:R-:W-:Y:S03]  /*17640*/  HMMA.16816.F32 R128, R132, R146, R128 ;  /* 0x000000928480723c */ /* 0x000fe60000001880 */
[--C-:B------:R-:W-:Y:S01]  /*17650*/  HSET2.LE.AND R138, R154, R243.reuse, PT ;  /* 0x000000f39a8a7233 */ /* 0x100fe20003803000 */
[----:B------:R3:W-:Y:S01]  /*17660*/  STG.E.U16 desc[UR28][R178.64+0x70], R136 ;  /* 0x00007088b2007986 */ /* 0x0007e2000c10151c */
[----:B------:R-:W-:Y:S02]  /*17670*/  HSET2.LE.AND R167, R167, R243, PT ;  /* 0x000000f3a7a77233 */ /* 0x000fe40003803000 */
[----:B------:R-:W-:Y:S01]  /*17680*/  PRMT R132, R174, 0x5410, R173 ;  /* 0x00005410ae847816 */ /* 0x000fe200000000ad */
[----:B------:R-:W4:Y:S01]  /*17690*/  LDSM.16.MT88.4 R152, [R172+0x1800] ;  /* 0x00180000ac98783b */ /* 0x000f220000004200 */
[----:B------:R-:W-:Y:S02]  /*176a0*/  LOP3.LUT R165, R165, R138, RZ, 0xc0, !PT ;  /* 0x0000008aa5a57212 */ /* 0x000fe400078ec0ff */
[----:B------:R-:W-:Y:S02]  /*176b0*/  LOP3.LUT R166, R137, R166, RZ, 0xc0, !PT ;  /* 0x000000a689a67212 */ /* 0x000fe400078ec0ff */
[----:B------:R-:W-:Y:S02]  /*176c0*/  LOP3.LUT R167, R132, R167, RZ, 0xc0, !PT ;  /* 0x000000a784a77212 */ /* 0x000fe400078ec0ff */
[----:B------:R-:W-:Y:S02]  /*176d0*/  @P0 PRMT R173, R240, 0x5410, RZ ;  /* 0x00005410f0ad0816 */ /* 0x000fe400000000ff */
[----:B------:R-:W-:Y:S02]  /*176e0*/  @P1 PRMT R174, R239, 0x5410, RZ ;  /* 0x00005410efae1816 */ /* 0x000fe400000000ff */
[----:B------:R-:W-:Y:S01]  /*176f0*/  ISETP.GT.U32.AND P4, PT, R188, UR11, PT ;  /* 0x0000000bbc007c0c */ /* 0x000fe2000bf84070 */
[C---:B-1----:R-:W-:Y:S01]  /*17700*/  HMMA.16816.F32 R132, R164.reuse, R140, R4 ;  /* 0x0000008ca484723c */ /* 0x042fe20000001804 */
[----:B------:R-:W1:Y:S07]  /*17710*/  LDSM.16.MT88.4 R4, [R199+0x1b800] ;  /* 0x01b80000c704783b */ /* 0x000e6e0000004200 */
[C---:B---3--:R-:W-:Y:S01]  /*17720*/  HMMA.16816.F32 R136, R164.reuse, R142, R8 ;  /* 0x0000008ea488723c */ /* 0x048fe20000001808 */
[----:B------:R-:W3:Y:S03]  /*17730*/  LDSM.16.MT88.4 R8, [R172+0x3800] ;  /* 0x00380000ac08783b */ /* 0x000ee60000004200 */
[----:B------:R-:W-:Y:S04]  /*17740*/  @P4 HADD2 R238, -R175.H0_H0, -RZ.H0_H0 ;  /* 0xa00000ffafee4230 */ /* 0x000fe80000000900 */
[C---:B--2---:R-:W-:Y:S01]  /*17750*/  HMMA.16816.F32 R140, R164.reuse, R148, R12 ;  /* 0x00000094a48c723c */ /* 0x044fe2000000180c */
[----:B------:R-:W2:Y:S02]  /*17760*/  LDSM.16.MT88.4 R12, [R3+0x3800] ;  /* 0x00380000030c783b */ /* 0x000ea40000004200 */
[----:B------:R-:W-:Y:S05]  /*17770*/  @P4 PRMT R175, R238, 0x5410, RZ ;  /* 0x00005410eeaf4816 */ /* 0x000fea00000000ff */
[C---:B------:R-:W-:Y:S01]  /*17780*/  HMMA.16816.F32 R144, R164.reuse, R150, R16 ;  /* 0x00000096a490723c */ /* 0x040fe20000001810 */
[----:B------:R-:W2:Y:S07]  /*17790*/  LDSM.16.MT88.4 R16, [R200+0x1d800] ;  /* 0x01d80000c810783b */ /* 0x000eae0000004200 */
        /* <DEDUP_REMOVED lines=11> */
[C---:B------:R-:W-:Y:S01]  /*17850*/  HMMA.16816.F32 R40, R164.reuse, R170, R40 ;  /* 0x000000aaa428723c */ /* 0x040fe20000001828 */
[----:B------:R-:W4:Y:S07]  /*17860*/  LDSM.16.MT88.4 R168, [R199+0x1f800] ;  /* 0x01f80000c7a8783b */ /* 0x000f2e0000004200 */
[C---:B-1----:R-:W-:Y:S01]  /*17870*/  HMMA.16816.F32 R44, R164.reuse, R4, R44 ;  /* 0x00000004a42c723c */ /* 0x042fe2000000182c */
[----:B------:R-:W-:Y:S07]  /*17880*/  STG.E.U16 desc[UR28][R182.64+0x72], R173 ;  /* 0x000072adb6007986 */ /* 0x000fee000c10151c */
[C---:B------:R-:W-:Y:S01]  /*17890*/  HMMA.16816.F32 R48, R164.reuse, R6, R48 ;  /* 0x00000006a430723c */ /* 0x040fe20000001830 */
[----:B------:R-:W1:Y:S07]  /*178a0*/  LDSM.16.MT88.4 R4, [R172+0x7800] ;  /* 0x00780000ac04783b */ /* 0x000e6e0000004200 */
[C---:B---3--:R-:W-:Y:S08]  /*178b0*/  HMMA.16816.F32 R52, R164.reuse, R8, R52 ;  /* 0x00000008a434723c */ /* 0x048ff00000001834 */
[C---:B------:R-:W-:Y:S01]  /*178c0*/  HMMA.16816.F32 R56, R164.reuse, R10, R56 ;  /* 0x0000000aa438723c */ /* 0x040fe20000001838 */
[----:B------:R3:W1:Y:S07]  /*178d0*/  LDSM.16.MT88.4 R8, [R3+0x7800] ;  /* 0x007800000308783b */ /* 0x00066e0000004200 */
[C---:B--2---:R-:W-:Y:S08]  /*178e0*/  HMMA.16816.F32 R60, R164.reuse, R12, R60 ;  /* 0x0000000ca43c723c */ /* 0x044ff0000000183c */
[C---:B------:R-:W-:Y:S08]  /*178f0*/  HMMA.16816.F32 R64, R164.reuse, R14, R64 ;  /* 0x0000000ea440723c */ /* 0x040ff00000001840 */
[C---:B------:R-:W-:Y:S03]  /*17900*/  HMMA.16816.F32 R68, R164.reuse, R16, R68 ;  /* 0x00000010a444723c */ /* 0x040fe60000001844 */
[----:B---3--:R-:W-:Y:S05]  /*17910*/  IADD3 R3, P0, PT, R178, -0x80, RZ ;  /* 0xffffff80b2037810 */ /* 0x008fea0007f1e0ff */
[C---:B------:R-:W-:Y:S01]  /*17920*/  HMMA.16816.F32 R72, R164.reuse, R18, R72 ;  /* 0x00000012a448723c */ /* 0x040fe20000001848 */
[----:B------:R2:W-:Y:S07]  /*17930*/  STL [R1+0x30], R3 ;  /* 0x0000300301007387 */ /* 0x0005ee0000100800 */
[C---:B----4-:R-:W-:Y:S08]  /*17940*/  HMMA.16816.F32 R76, R164.reuse, R20, R76 ;  /* 0x00000014a44c723c */ /* 0x050ff0000000184c */
[C---:B------:R-:W-:Y:S08]  /*17950*/  HMMA.16816.F32 R80, R164.reuse, R22, R80 ;  /* 0x00000016a450723c */ /* 0x040ff00000001850 */
[C---:B------:R-:W-:Y:S03]  /*17960*/  HMMA.16816.F32 R84, R164.reuse, R24, R84 ;  /* 0x00000018a454723c */ /* 0x040fe60000001854 */
[----:B--2---:R-:W-:Y:S05]  /*17970*/  FADD.FTZ R3, R191, R189 ;  /* 0x000000bdbf037221 */ /* 0x004fea0000010000 */
        /* <DEDUP_REMOVED lines=8> */
[----:B------:R-:W-:Y:S01]  /*17a00*/  IADD3.X R5, PT, PT, R179, -0x1, RZ, P0, !PT ;  /* 0xffffffffb3057810 */ /* 0x000fe200007fe4ff */
[----:B------:R-:W-:Y:S04]  /*17a10*/  FADD.FTZ R4, R193, R180 ;  /* 0x000000b4c1047221 */ /* 0x000fe80000010000 */
[C---:B------:R-:W-:Y:S01]  /*17a20*/  HMMA.16816.F32 R120, R164.reuse, R6, R120 ;  /* 0x00000006a478723c */ /* 0x040fe20000001878 */
[----:B------:R-:W-:Y:S04]  /*17a30*/  STL [R1+0x2c], R5 ;  /* 0x00002c0501007387 */ /* 0x000fe80000100800 */
[----:B------:R1:W-:Y:S03]  /*17a40*/  STL [R1+0x38], R3 ;  /* 0x0000380301007387 */ /* 0x0003e60000100800 */
[C---:B------:R-:W-:Y:S01]  /*17a50*/  HMMA.16816.F32 R124, R164.reuse, R8, R124 ;  /* 0x00000008a47c723c */ /* 0x040fe2000000187c */
[----:B------:R4:W-:Y:S07]  /*17a60*/  STL [R1+0x34], R4 ;  /* 0x0000340401007387 */ /* 0x0009ee0000100800 */
[----:B------:R-:W-:Y:S03]  /*17a70*/  HMMA.16816.F32 R128, R164, R10, R128 ;  /* 0x0000000aa480723c */ /* 0x000fe60000001880 */
[----:B------:R-:W-:Y:S02]  /*17a80*/  MOV R164, R0 ;  /* 0x0000000000a47202 */ /* 0x000fe40000000f00 */
[----:B-1----:R-:W-:Y:S03]  /*17a90*/  MOV R3, R2 ;  /* 0x0000000200037202 */ /* 0x002fe60000000f00 */
[----:B------:R-:W-:Y:S01]  /*17aa0*/  @!UPT UIADD3 URZ, UPT, UPT, URZ, URZ, URZ ;  /* 0x000000fffffff290 */ /* 0x000fe2000fffe0ff */
[----:B------:R-:W-:Y:S11]  /*17ab0*/  BRA.U UP0, `(.L_x_2149) ;  /* 0xffffffad00cc7547 */ /* 0x000ff6000b83ffff */
.L_x_2148:
[----:B------:R-:W2:Y:S01]  /*17ac0*/  LDL.LU R8, [R1+0x38] ;  /* 0x0000380001087983 */ /* 0x000ea20000300800 */
[----:B------:R-:W1:Y:S03]  /*17ad0*/  LDCU UR4, c[0x0][0x4fc] ;  /* 0x00009f80ff0477ac */ /* 0x000e660008000800 */
[----:B------:R-:W2:Y:S01]  /*17ae0*/  LDL.LU R7, [R1+0x34] ;  /* 0x0000340001077983 */ /* 0x000ea20000300800 */
[C---:B------:R-:W-:Y:S02]  /*17af0*/  LOP3.LUT P1, RZ, R203.reuse, 0x10, RZ, 0xc0, !PT ;  /* 0x00000010cbff7812 */ /* 0x040fe4000782c0ff */
[C---:B------:R-:W-:Y:S01]  /*17b00*/  LOP3.LUT P2, RZ, R203.reuse, 0x8, RZ, 0xc0, !PT ;  /* 0x00000008cbff7812 */ /* 0x040fe2000784c0ff */
[----:B--234-:R-:W2:Y:S01]  /*17b10*/  LDL.LU R4, [R1+0x1c] ;  /* 0x00001c0001047983 */ /* 0x01cea20000300800 */
[----:B------:R-:W-:Y:S01]  /*17b20*/  LOP3.LUT P0, RZ, R203, 0x4, RZ, 0xc0, !PT ;  /* 0x00000004cbff7812 */ /* 0x000fe2000780c0ff */
[----:B------:R-:W-:Y:S01]  /*17b30*/  UISETP.NE.AND UP3, UPT, UR22, -0x1, UPT ;  /* 0xffffffff1600788c */ /* 0x000fe2000bf65270 */
[----:B------:R-:W-:Y:S01]  /*17b40*/  MOV R9, 0x10 ;  /* 0x0000001000097802 */ /* 0x000fe20000000f00 */
[----:B------:R-:W3:Y:S01]  /*17b50*/  S2UR UR12, SR_CTAID.Y ;  /* 0x00000000000c79c3 */ /* 0x000ee20000002600 */
[----:B------:R-:W4:Y:S02]  /*17b60*/  LDCU UR10, c[0x0][0x434] ;  /* 0x00008680ff0a77ac */ /* 0x000f240008000800 */
[----:B------:R-:W-:Y:S01]  /*17b70*/  SEL R9, R9, 0xfffffff0, !P0 ;  /* 0xfffffff009097807 */ /* 0x000fe20004000000 */
[----:B------:R-:W1:Y:S05]  /*17b80*/  LDCU.U8 UR11, c[0x0][0x548] ;  /* 0x0000a900ff0b77ac */ /* 0x000e6a0008000000 */
[----:B------:R-:W3:Y:S01]  /*17b90*/  @!UP3 LDCU.64 UR8, c[0x0][0x400] ;  /* 0x00008000ff08b7ac */ /* 0x000ee20008000a00 */
[----:B------:R-:W4:Y:S01]  /*17ba0*/  @UP3 LDCU.64 UR6, c[0x0][0x408] ;  /* 0x00008100ff0637ac */ /* 0x000f220008000a00 */
[----:B------:R-:W-:Y:S01]  /*17bb0*/  UISETP.NE.AND UP2, UPT, UR22, -0x1, UPT ;  /* 0xffffffff1600788c */ /* 0x000fe2000bf45270 */
[----:B------:R-:W1:Y:S01]  /*17bc0*/  LDCU UR13, c[0x0][0x434] ;  /* 0x00008680ff0d77ac */ /* 0x000e620008000800 */
[----:B---3--:R-:W-:Y:S01]  /*17bd0*/  @!UP3 UIMAD.WIDE.U32 UR14, UR12, UR8, URZ ;  /* 0x000000080c0eb2a5 */ /* 0x008fe2000f8e00ff */
[----:B------:R-:W3:Y:S01]  /*17be0*/  S2UR UR8, SR_CTAID.X ;  /* 0x00000000000879c3 */ /* 0x000ee20000002500 */
[----:B----4-:R-:W-:-:S02]  /*17bf0*/  @UP3 UIMAD.WIDE.U32 UR16, UR22, UR6, URZ ;  /* 0x00000006161032a5 */ /* 0x010fc4000f8e00ff */
[----:B------:R-:W-:Y:S02]  /*17c00*/  @!UP3 UIMAD UR9, UR12, UR9, UR15 ;  /* 0x000000090c09b2a4 */ /* 0x000fe4000f8e020f */
[----:B------:R-:W-:-:S03]  /*17c10*/  @UP3 UIMAD UR9, UR22, UR7, UR17 ;  /* 0x00000007160932a4 */ /* 0x000fc6000f8e0211 */
[----:B------:R-:W4:Y:S01]  /*17c20*/  S2UR UR6, SR_CTAID.Z ;  /* 0x00000000000679c3 */ /* 0x000f220000002700 */
[----:B------:R-:W-:Y:S01]  /*17c30*/  @!UP2 UIMAD UR22, UR12, UR10, URZ ;  /* 0x0000000a0c16a2a4 */ /* 0x000fe2000f8e02ff */
[----:B------:R-:W-:Y:S01]  /*17c40*/  @UP3 UMOV UR14, UR16 ;  /* 0x00000010000e3c82 */ /* 0x000fe20008000000 */
[----:B------:R-:W1:Y:S04]  /*17c50*/  SHFL.BFLY PT, R5, R8, 0x2, 0x1f ;  /* 0x0c401f0008057f89 */ /* 0x000e6800000e0000 */
[----:B------:R-:W3:Y:S01]  /*17c60*/  SHFL.BFLY PT, R6, R7, 0x2, 0x1f ;  /* 0x0c401f0007067f89 */ /* 0x000ee200000e0000 */
[----:B--2---:R-:W-:Y:S01]  /*17c70*/  MOV R14, R4 ;  /* 0x00000004000e7202 */ /* 0x004fe20000000f00 */
[----:B-1----:R-:W-:Y:S01]  /*17c80*/  FADD.FTZ R5, R5, R8 ;  /* 0x0000000805057221 */ /* 0x002fe20000010000 */
[----:B------:R-:W-:Y:S01]  /*17c90*/  MOV R8, 0x20 ;  /* 0x0000002000087802 */ /* 0x000fe20000000f00 */
[----:B---3--:R-:W-:-:S03]  /*17ca0*/  FADD.FTZ R6, R6, R7 ;  /* 0x0000000706067221 */ /* 0x008fc60000010000 */
[----:B------:R-:W1:Y:S01]  /*17cb0*/  SHFL.BFLY PT, R3, R5, 0x1, 0x1f ;  /* 0x0c201f0005037f89 */ /* 0x000e6200000e0000 */
[----:B------:R-:W-:-:S03]  /*17cc0*/  SEL R8, R8, 0xffffffe0, !P2 ;  /* 0xffffffe008087807 */ /* 0x000fc60005000000 */
[----:B------:R-:W2:Y:S01]  /*17cd0*/  SHFL.BFLY PT, R4, R6, 0x1, 0x1f ;  /* 0x0c201f0006047f89 */ /* 0x000ea200000e0000 */
[----:B-1----:R-:W-:Y:S01]  /*17ce0*/  FADD.FTZ R5, R5, R3 ;  /* 0x0000000305057221 */ /* 0x002fe20000010000 */
[----:B--2---:R-:W-:-:S03]  /*17cf0*/  FADD.FTZ R4, R6, R4 ;  /* 0x0000000406047221 */ /* 0x004fc60000010000 */
[----:B------:R-:W1:Y:S01]  /*17d00*/  MUFU.RCP R3, R5 ;  /* 0x0000000500037308 */ /* 0x000e620000001000 */
[----:B------:R-:W-:Y:S02]  /*17d10*/  SHF.L.U32 R6, R203, 0x4, RZ ;  /* 0x00000004cb067819 */ /* 0x000fe400000006ff */
[----:B------:R-:W-:Y:S02]  /*17d20*/  FSETP.NE.FTZ.AND P4, PT, R5, RZ, PT ;  /* 0x000000ff0500720b */ /* 0x000fe40003f95000 */
[----:B------:R-:W-:Y:S02]  /*17d30*/  FSETP.NE.FTZ.AND P3, PT, R4, RZ, PT ;  /* 0x000000ff0400720b */ /* 0x000fe40003f75000 */
[----:B------:R-:W-:Y:S01]  /*17d40*/  LOP3.LUT R6, R6, 0x1c0, RZ, 0xc0, !PT ;  /* 0x000001c006067812 */ /* 0x000fe200078ec0ff */
[----:B------:R-:W2:Y:S03]  /*17d50*/  MUFU.RCP R7, R4 ;  /* 0x0000000400077308 */ /* 0x000ea60000001000 */
[----:B-----5:R-:W-:-:S04]  /*17d60*/  LOP3.LUT R6, R6, 0x38, R184, 0xf8, !PT ;  /* 0x0000003806067812 */ /* 0x020fc800078ef8b8 */
[----:B------:R-:W-:Y:S02]  /*17d70*/  LOP3.LUT R6, R6, R185, R202, 0xfe, !PT ;  /* 0x000000b906067212 */ /* 0x000fe400078efeca */
[----:B-1----:R-:W-:Y:S02]  /*17d80*/  FSEL R3, R3, 1, P4 ;  /* 0x3f80000003037808 */ /* 0x002fe40002000000 */
[----:B------:R-:W-:-:S03]  /*17d90*/  LEA R6, R6, UR5, 0x1 ;  /* 0x0000000506067c11 */ /* 0x000fc6000f8e08ff */
[----:B------:R-:W-:Y:S01]  /*17da0*/  FMUL.FTZ R3, R3, UR4 ;  /* 0x0000000403037c20 */ /* 0x000fe20008410000 */
[C---:B------:R-:W-:Y:S02]  /*17db0*/  IADD3 R11, PT, PT, R6.reuse, 0x40, RZ ;  /* 0x00000040060b7810 */ /* 0x040fe40007ffe0ff */
[----:B--2---:R-:W-:Y:S01]  /*17dc0*/  FSEL R7, R7, 1, P3 ;  /* 0x3f80000007077808 */ /* 0x004fe20001800000 */
        /* <DEDUP_REMOVED lines=75> */
[C---:B------:R-:W-:Y:S01]  /*18280*/  IADD3 R10, PT, PT, R6.reuse, R8, RZ ;  /* 0x00000008060a7210 */ /* 0x040fe20007ffe0ff */
[C---:B------:R-:W-:Y:S01]  /*18290*/  FMUL.FTZ R152, R3.reuse, R152 ;  /* 0x0000009803987220 */ /* 0x040fe20000410000 */
[C---:B------:R-:W-:Y:S01]  /*182a0*/  @P1 IADD3 R11, PT, PT, R6.reuse, -0x40, RZ ;  /* 0xffffffc0060b1810 */ /* 0x040fe20007ffe0ff */
        /* <DEDUP_REMOVED lines=22> */
[----:B------:R-:W-:Y:S01]  /*18410*/  STS [R6], R132 ;  /* 0x0000008406007388 */ /* 0x000fe20000000800 */
[----:B------:R-:W-:Y:S01]  /*18420*/  IADD3 R8, PT, PT, R8, R11, RZ ;  /* 0x0000000b08087210 */ /* 0x000fe20007ffe0ff */
        /* <DEDUP_REMOVED lines=9> */
[----:B------:R-:W-:Y:S01]  /*184c0*/  IADD3 R13, PT, PT, R9, R11, RZ ;  /* 0x0000000b090d7210 */ /* 0x000fe20007ffe0ff */
        /* <DEDUP_REMOVED lines=9> */
[----:B------:R-:W-:Y:S01]  /*18560*/  IADD3 R9, PT, PT, R9, R8, RZ ;  /* 0x0000000809097210 */ /* 0x000fe20007ffe0ff */
        /* <DEDUP_REMOVED lines=20> */
[----:B------:R-:W1:Y:S01]  /*186b0*/  LDCU.U8 UR4, c[0x0][0x549] ;  /* 0x0000a920ff0477ac */ /* 0x000e620008000000 */
[C---:B------:R-:W-:Y:S01]  /*186c0*/  FMUL.FTZ R72, R3.reuse, R72 ;  /* 0x0000004803487220 */ /* 0x040fe20000410000 */
[----:B------:R-:W-:Y:S01]  /*186d0*/  STS [R13+0x400], R154 ;  /* 0x0004009a0d007388 */ /* 0x000fe20000000800 */
[----:B------:R-:W-:Y:S01]  /*186e0*/  FMUL.FTZ R73, R3, R73 ;  /* 0x0000004903497220 */ /* 0x000fe20000410000 */
[----:B------:R-:W-:Y:S01]  /*186f0*/  F2FP.F16.F32.PACK_AB R52, R53, R52 ;  /* 0x000000343534723e */ /* 0x000fe200000000ff */
[----:B------:R-:W-:Y:S01]  /*18700*/  FMUL.FTZ R76, R3, R76 ;  /* 0x0000004c034c7220 */ /* 0x000fe20000410000 */
[----:B------:R-:W-:Y:S01]  /*18710*/  STS [R8], R156 ;  /* 0x0000009c08007388 */ /* 0x000fe20000000800 */
[----:B------:R-:W-:Y:S01]  /*18720*/  F2FP.F16.F32.PACK_AB R54, R55, R54 ;  /* 0x000000363736723e */ /* 0x000fe200000000ff */
[----:B------:R-:W-:Y:S01]  /*18730*/  FMUL.FTZ R77, R3, R77 ;  /* 0x0000004d034d7220 */ /* 0x000fe20000410000 */
[----:B------:R-:W-:Y:S01]  /*18740*/  F2FP.F16.F32.PACK_AB R56, R57, R56 ;  /* 0x000000383938723e */ /* 0x000fe200000000ff */
[----:B------:R-:W-:Y:S01]  /*18750*/  STS [R8+0x400], R158 ;  /* 0x0004009e08007388 */ /* 0x000fe20000000800 */
[----:B------:R-:W-:Y:S01]  /*18760*/  F2FP.F16.F32.PACK_AB R58, R59, R58 ;  /* 0x0000003a3b3a723e */ /* 0x000fe200000000ff */
[C---:B------:R-:W-:Y:S01]  /*18770*/  FMUL.FTZ R80, R3.reuse, R80 ;  /* 0x0000005003507220 */ /* 0x040fe20000410000 */
[----:B------:R-:W-:Y:S01]  /*18780*/  FMUL.FTZ R81, R3, R81 ;  /* 0x0000005103517220 */ /* 0x000fe20000410000 */
[----:B------:R-:W-:Y:S01]  /*18790*/  STS [R9], R160 ;  /* 0x000000a009007388 */ /* 0x000fe20000000800 */
        /* <DEDUP_REMOVED lines=61> */
[----:B-1----:R-:W-:Y:S01]  /*18b70*/  UISETP.NE.AND UP1, UPT, UR4, URZ, UPT ;  /* 0x000000ff0400728c */ /* 0x002fe2000bf25270 */
        /* <DEDUP_REMOVED lines=57> */
[----:B--2-4-:R-:W-:Y:S06]  /*18f10*/  BRA.U UP1, `(.L_x_2152) ;  /* 0x0000000101207547 */ /* 0x014fec000b800000 */
        /* <DEDUP_REMOVED lines=8> */
.L_x_2152:
[----:B------:R-:W-:Y:S01]  /*18fa0*/  BAR.SYNC.DEFER_BLOCKING 0x0 ;  /* 0x0000000000007b1d */ /* 0x000fe20000010000 */
[----:B------:R-:W-:Y:S01]  /*18fb0*/  UIMAD UR13, UR6, UR13, URZ ;  /* 0x0000000d060d72a4 */ /* 0x000fe2000f8e02ff */
[----:B------:R-:W-:Y:S01]  /*18fc0*/  LOP3.LUT P0, RZ, R203, 0x3, RZ, 0xc0, !PT ;  /* 0x00000003cbff7812 */ /* 0x000fe2000780c0ff */
[----:B------:R-:W-:Y:S01]  /*18fd0*/  UIMAD UR10, UR8, UR15, URZ ;  /* 0x0000000f080a72a4 */ /* 0x000fe2000f8e02ff */
[----:B------:R-:W-:Y:S01]  /*18fe0*/  MOV R13, 0x7f800000 ;  /* 0x7f800000000d7802 */ /* 0x000fe20000000f00 */
[----:B------:R-:W-:Y:S01]  /*18ff0*/  USEL UR22, UR22, URZ, UP0 ;  /* 0x000000ff16167287 */ /* 0x000fe20008000000 */
[----:B------:R1:W2:Y:S02]  /*19000*/  @P4 MUFU.LG2 R7, R5 ;  /* 0x0000000500074308 */ /* 0x0002a40000000c00 */
[----:B------:R-:W3:Y:S01]  /*19010*/  @P4 LDC R6, c[0x0][0x458] ;  /* 0x00011600ff064b82 */ /* 0x000ee20000000800 */
[----:B------:R-:W-:Y:S01]  /*19020*/  @!UP0 UIMAD UR13, UR12, UR7, UR13 ;  /* 0x000000070c0d82a4 */ /* 0x000fe2000f8e020d */
[----:B------:R-:W-:Y:S01]  /*19030*/  BSSY.RECONVERGENT B0, `(.L_x_2153) ;  /* 0x0000024000007945 */ /* 0x000fe20003800200 */
[----:B------:R-:W-:Y:S01]  /*19040*/  USHF.L.U32 UR10, UR10, 0x7, URZ ;  /* 0x000000070a0a7899 */ /* 0x000fe200080006ff */
[----:B------:R-:W-:Y:S01]  /*19050*/  MOV R12, 0x7f800000 ;  /* 0x7f800000000c7802 */ /* 0x000fe20000000f00 */
[----:B------:R-:W-:Y:S01]  /*19060*/  USEL UR4, UR4, URZ, UP0 ;  /* 0x000000ff04047287 */ /* 0x000fe20008000000 */
[----:B------:R-:W4:Y:S01]  /*19070*/  @P3 MUFU.LG2 R4, R4 ;  /* 0x0000000400043308 */ /* 0x000f220000000c00 */
[----:B------:R-:W-:-:S02]  /*19080*/  USHF.R.S32.HI UR7, URZ, 0x1f, UR13 ;  /* 0x0000001fff077899 */ /* 0x000fc4000801140d */
[----:B------:R-:W-:Y:S02]  /*19090*/  USHF.R.S32.HI UR5, URZ, 0x1f, UR10 ;  /* 0x0000001fff057899 */ /* 0x000fe4000801140a */
[----:B------:R-:W-:-:S04]  /*190a0*/  UIADD3 UR22, UP1, UP0, UR10, UR22, UR13 ;  /* 0x000000160a167290 */ /* 0x000fc8000f83e00d */
[----:B------:R-:W-:Y:S01]  /*190b0*/  UIADD3.X UR4, UPT, UPT, UR5, UR4, UR7, UP1, UP0 ;  /* 0x0000000405047290 */ /* 0x000fe20008fe0407 */
[----:B------:R3:W4:Y:S01]  /*190c0*/  LDS.128 R8, [R3+0x3000] ;  /* 0x0030000003087984 */ /* 0x0007220000000c00 */
[----:B-1----:R-:W1:Y:S01]  /*190d0*/  @P3 LDC R5, c[0x0][0x458] ;  /* 0x00011600ff053b82 */ /* 0x002e620000000800 */
[----:B--2---:R-:W-:-:S04]  /*190e0*/  @P4 FMUL.FTZ R7, R7, 0.69314718246459960938 ;  /* 0x3f31721807074820 */ /* 0x004fc80000410000 */
[----:B---3--:R-:W-:Y:S01]  /*190f0*/  @P4 FFMA.FTZ R13, R2, R6, R7 ;  /* 0x00000006020d4223 */ /* 0x008fe20000010007 */
[----:B----4-:R-:W-:-:S04]  /*19100*/  @P3 FMUL.FTZ R4, R4, 0.69314718246459960938 ;  /* 0x3f31721804043820 */ /* 0x010fc80000410000 */
[----:B-1----:R-:W-:Y:S01]  /*19110*/  @P3 FFMA.FTZ R12, R0, R5, R4 ;  /* 0x00000005000c3223 */ /* 0x002fe20000010004 */
[----:B------:R-:W-:Y:S06]  /*19120*/  @P0 BRA `(.L_x_2154) ;  /* 0x0000000000500947 */ /* 0x000fec0003800000 */
        /* <DEDUP_REMOVED lines=20> */
.L_x_2154:
[----:B------:R-:W-:Y:S05]  /*19270*/  BSYNC.RECONVERGENT B0 ;  /* 0x0000000000007941 */ /* 0x000fea0003800200 */
.L_x_2153:
[----:B------:R2:W5:Y:S01]  /*19280*/  LDL R32, [R1+0x20] ;  /* 0x0000200001207983 */ /* 0x0005620000100800 */
[----:B------:R-:W3:Y:S03]  /*19290*/  LDCU.64 UR4, c[0x0][0x410] ;  /* 0x00008200ff0477ac */ /* 0x000ee60008000a00 */
[----:B------:R2:W5:Y:S04]  /*192a0*/  LDL R33, [R1+0x24] ;  /* 0x0000240001217983 */ /* 0x0005680000100800 */
[----:B------:R2:W5:Y:S01]  /*192b0*/  LDL R34, [R1+0x28] ;  /* 0x0000280001227983 */ /* 0x0005620000100800 */
[----:B------:R-:W-:Y:S01]  /*192c0*/  SHF.R.U32.HI R0, RZ, 0x3, R203 ;  /* 0x00000003ff007819 */ /* 0x000fe200000116cb */
[----:B------:R-:W-:Y:S01]  /*192d0*/  BSSY.RECONVERGENT B0, `(.L_x_2155) ;  /* 0x0000028000007945 */ /* 0x000fe20003800200 */
[----:B-1----:R-:W-:Y:S01]  /*192e0*/  IADD3 R6, P0, PT, R201, UR14, RZ ;  /* 0x0000000ec9067c10 */ /* 0x002fe2000ff1e0ff */
[----:B------:R2:W1:Y:S01]  /*192f0*/  LDS.128 R20, [R3] ;  /* 0x0000000003147984 */ /* 0x0004620000000c00 */
[C---:B------:R-:W-:Y:S01]  /*19300*/  ISETP.GE.AND P3, PT, R0.reuse, UR20, PT ;  /* 0x0000001400007c0c */ /* 0x040fe2000bf66270 */
[C---:B------:R-:W-:Y:S01]  /*19310*/  VIADD R4, R0.reuse, 0x20 ;  /* 0x0000002000047836 */ /* 0x040fe20000000000 */
[----:B------:R-:W-:Y:S01]  /*19320*/  IADD3.X R7, PT, PT, RZ, UR9, RZ, P0, !PT ;  /* 0x00000009ff077c10 */ /* 0x000fe200087fe4ff */
[----:B------:R2:W4:Y:S01]  /*19330*/  LDS.128 R16, [R3+0x4000] ;  /* 0x0040000003107984 */ /* 0x0005220000000c00 */
[----:B------:R-:W-:Y:S01]  /*19340*/  VIADD R2, R0, 0x40 ;  /* 0x0000004000027836 */ /* 0x000fe20000000000 */
[----:B------:R-:W-:Y:S01]  /*19350*/  UIMAD.WIDE.U32 UR8, UR8, 0x80, URZ ;  /* 0x00000080080878a5 */ /* 0x000fe2000f8e00ff */
[----:B---3--:R-:W-:Y:S01]  /*19360*/  IMAD.U32 R24, RZ, RZ, UR4 ;  /* 0x00000004ff187e24 */ /* 0x008fe2000f8e00ff */
[----:B------:R-:W-:Y:S01]  /*19370*/  ISETP.GE.AND P2, PT, R4, UR20, PT ;  /* 0x0000001404007c0c */ /* 0x000fe2000bf46270 */
[----:B------:R2:W3:Y:S01]  /*19380*/  LDS.128 R12, [R3+0x8000] ;  /* 0x00800000030c7984 */ /* 0x0004e20000000c00 */
[----:B------:R-:W-:Y:S01]  /*19390*/  ISETP.GE.AND P1, PT, R2, UR20, PT ;  /* 0x0000001402007c0c */ /* 0x000fe2000bf26270 */
[----:B------:R-:W-:Y:S01]  /*193a0*/  IMAD.WIDE.U32 R24, R24, UR6, R6 ;  /* 0x0000000618187c25 */ /* 0x000fe2000f8e0006 */
[----:B------:R-:W-:Y:S01]  /*193b0*/  MOV R26, UR5 ;  /* 0x00000005001a7c02 */ /* 0x000fe20008000f00 */
[----:B------:R2:W1:Y:S02]  /*193c0*/  LDS.128 R4, [R3+0xc000] ;  /* 0x00c0000003047984 */ /* 0x0004640000000c00 */
[C---:B------:R-:W-:Y:S01]  /*193d0*/  VIADD R2, R0.reuse, 0x60 ;  /* 0x0000006000027836 */ /* 0x040fe20000000000 */
[----:B------:R-:W-:Y:S01]  /*193e0*/  LOP3.LUT R0, R0, UR8, RZ, 0xfc, !PT ;  /* 0x0000000800007c12 */ /* 0x000fe2000f8efcff */
[----:B------:R-:W-:-:S03]  /*193f0*/  IMAD R27, R26, UR6, R25 ;  /* 0x000000061a1b7c24 */ /* 0x000fc6000f8e0219 */
[----:B------:R-:W-:Y:S01]  /*19400*/  ISETP.GE.AND P0, PT, R2, UR20, PT ;  /* 0x0000001402007c0c */ /* 0x000fe2000bf06270 */
[----:B------:R-:W-:-:S12]  /*19410*/  @P3 BRA `(.L_x_2156) ;  /* 0x00000000004c3947 */ /* 0x000fd80003800000 */
[----:B------:R-:W2:Y:S01]  /*19420*/  LDCU.64 UR6, c[0x0][0x408] ;  /* 0x00008100ff0677ac */ /* 0x000ea20008000a00 */
[----:B------:R-:W-:Y:S01]  /*19430*/  IMAD.MOV.U32 R26, RZ, RZ, R24 ;  /* 0x000000ffff1a7224 */ /* 0x000fe200078e0018 */
[----:B------:R-:W4:Y:S01]  /*19440*/  LDCU.64 UR4, c[0x0][0x3f0] ;  /* 0x00007e00ff0477ac */ /* 0x000f220008000a00 */
[----:B------:R-:W3:Y:S01]  /*19450*/  LDCU UR11, c[0x0][0x440] ;  /* 0x00008800ff0b77ac */ /* 0x000ee20008000800 */
[----:B--2---:R-:W-:Y:S01]  /*19460*/  UIMAD UR10, UR9, UR6, URZ ;  /* 0x00000006090a72a4 */ /* 0x004fe2000f8e02ff */
[----:B------:R-:W-:-:S05]  /*19470*/  IMAD.WIDE.U32 R28, R0, UR6, R26 ;  /* 0x00000006001c7c25 */ /* 0x000fca000f8e001a */
[----:B------:R-:W-:Y:S01]  /*19480*/  IMAD.U32 R2, RZ, RZ, UR10 ;  /* 0x0000000aff027e24 */ /* 0x000fe2000f8e00ff */
[----:B----4-:R-:W-:Y:S02]  /*19490*/  LEA R30, P3, R28, UR4, 0x1 ;  /* 0x000000041c1e7c11 */ /* 0x010fe4000f8608ff */
[----:B---3--:R-:W-:Y:S01]  /*194a0*/  ISETP.GE.AND P6, PT, R201, UR11, PT ;  /* 0x0000000bc9007c0c */ /* 0x008fe2000bfc6270 */
[----:B------:R-:W-:Y:S01]  /*194b0*/  IMAD R2, R0, UR7, R2 ;  /* 0x0000000700027c24 */ /* 0x000fe2000f8e0202 */
[----:B-----5:R-:W-:Y:S02]  /*194c0*/  ISETP.GE.AND P5, PT, R34, UR11, PT ;  /* 0x0000000b22007c0c */ /* 0x020fe4000bfa6270 */
[----:B------:R-:W-:Y:S01]  /*194d0*/  ISETP.GE.AND P4, PT, R33, UR11, PT ;  /* 0x0000000b21007c0c */ /* 0x000fe2000bf86270 */
[----:B------:R-:W-:-:S05]  /*194e0*/  IMAD.IADD R2, R2, 0x1, R29 ;  /* 0x0000000102027824 */ /* 0x000fca00078e021d */
[----:B------:R-:W-:Y:S02]  /*194f0*/  LEA.HI.X R31, R28, UR5, R2, 0x1, P3 ;  /* 0x000000051c1f7c11 */ /* 0x000fe400098f0c02 */
[----:B------:R-:W-:-:S03]  /*19500*/  ISETP.GE.AND P3, PT, R32, UR11, PT ;  /* 0x0000000b20007c0c */ /* 0x000fc6000bf66270 */
[----:B-1----:R1:W-:Y:S04]  /*19510*/  @!P6 STG.E.128 desc[UR28][R30.64], R20 ;  /* 0x000000141e00e986 */ /* 0x0023e8000c101d1c */
[----:B------:R1:W-:Y:S04]  /*19520*/  @!P5 STG.E.128 desc[UR28][R30.64+0x80], R16 ;  /* 0x000080101e00d986 */ /* 0x0003e8000c101d1c */
[----:B------:R1:W-:Y:S04]  /*19530*/  @!P4 STG.E.128 desc[UR28][R30.64+0x100], R12 ;  /* 0x0001000c1e00c986 */ /* 0x0003e8000c101d1c */
[----:B------:R1:W-:Y:S02]  /*19540*/  @!P3 STG.E.128 desc[UR28][R30.64+0x180], R4 ;  /* 0x000180041e00b986 */ /* 0x0003e4000c101d1c */
.L_x_2156:
[----:B------:R-:W-:Y:S05]  /*19550*/  BSYNC.RECONVERGENT B0 ;  /* 0x0000000000007941 */ /* 0x000fea0003800200 */
.L_x_2155:
[----:B-1----:R1:W1:Y:S01]  /*19560*/  LDS.128 R20, [R3+0x1000] ;  /* 0x0010000003147984 */ /* 0x0022620000000c00 */
[----:B------:R-:W-:Y:S03]  /*19570*/  BSSY.RECONVERGENT B0, `(.L_x_2157) ;  /* 0x000001a000007945 */ /* 0x000fe60003800200 */
[----:B----4-:R4:W1:Y:S04]  /*19580*/  LDS.128 R16, [R3+0x5000] ;  /* 0x0050000003107984 */ /* 0x0108680000000c00 */
[----:B---3--:R4:W3:Y:S04]  /*19590*/  LDS.128 R12, [R3+0x9000] ;  /* 0x00900000030c7984 */ /* 0x0088e80000000c00 */
[----:B------:R4:W1:Y:S01]  /*195a0*/  LDS.128 R4, [R3+0xd000] ;  /* 0x00d0000003047984 */ /* 0x0008620000000c00 */
[----:B------:R-:W-:Y:S05]  /*195b0*/  @P2 BRA `(.L_x_2158) ;  /* 0x0000000000542947 */ /* 0x000fea0003800000 */
[----:B------:R-:W2:Y:S01]  /*195c0*/  LDCU.64 UR6, c[0x0][0x408] ;  /* 0x00008100ff0677ac */ /* 0x000ea20008000a00 */
[----:B------:R-:W-:Y:S01]  /*195d0*/  IADD3 R28, P2, PT, R0, 0x20, RZ ;  /* 0x00000020001c7810 */ /* 0x000fe20007f5e0ff */
[----:B------:R-:W-:Y:S01]  /*195e0*/  IMAD.MOV.U32 R30, RZ, RZ, R24 ;  /* 0x000000ffff1e7224 */ /* 0x000fe200078e0018 */
[----:B------:R-:W4:Y:S01]  /*195f0*/  LDCU UR10, c[0x0][0x440] ;  /* 0x00008800ff0a77ac */ /* 0x000f220008000800 */
[----:B------:R-:W-:Y:S02]  /*19600*/  IMAD.MOV.U32 R31, RZ, RZ, R27 ;  /* 0x000000ffff1f7224 */ /* 0x000fe400078e001b */
[----:B------:R-:W-:Y:S01]  /*19610*/  IMAD.X R2, RZ, RZ, UR9, P2 ;  /* 0x00000009ff027e24 */ /* 0x000fe200090e06ff */
[----:B------:R-:W3:Y:S03]  /*19620*/  LDCU.64 UR4, c[0x0][0x3f0] ;  /* 0x00007e00ff0477ac */ /* 0x000ee60008000a00 */
        /* <DEDUP_REMOVED lines=8> */
[----:B---3--:R-:W-:-:S04]  /*196b0*/  LEA R28, P6, R30, UR4, 0x1 ;  /* 0x000000041e1c7c11 */ /* 0x008fc8000f8c08ff */
[----:B------:R-:W-:-:S05]  /*196c0*/  LEA.HI.X R29, R30, UR5, R2, 0x1, P6 ;  /* 0x000000051e1d7c11 */ /* 0x000fca000b0f0c02 */
[----:B-1----:R1:W-:Y:S04]  /*196d0*/  @!P5 STG.E.128 desc[UR28][R28.64], R20 ;  /* 0x000000141c00d986 */ /* 0x0023e8000c101d1c */
[----:B------:R1:W-:Y:S04]  /*196e0*/  @!P4 STG.E.128 desc[UR28][R28.64+0x80], R16 ;  /* 0x000080101c00c986 */ /* 0x0003e8000c101d1c */
[----:B------:R1:W-:Y:S04]  /*196f0*/  @!P3 STG.E.128 desc[UR28][R28.64+0x100], R12 ;  /* 0x0001000c1c00b986 */ /* 0x0003e8000c101d1c */
[----:B------:R1:W-:Y:S02]  /*19700*/  @!P2 STG.E.128 desc[UR28][R28.64+0x180], R4 ;  /* 0x000180041c00a986 */ /* 0x0003e4000c101d1c */
.L_x_2158:
[----:B------:R-:W-:Y:S05]  /*19710*/  BSYNC.RECONVERGENT B0 ;  /* 0x0000000000007941 */ /* 0x000fea0003800200 */
.L_x_2157:
[----:B-1----:R1:W1:Y:S01]  /*19720*/  LDS.128 R20, [R3+0x2000] ;  /* 0x0020000003147984 */ /* 0x0022620000000c00 */
[----:B------:R-:W-:Y:S03]  /*19730*/  BSSY.RECONVERGENT B0, `(.L_x_2159) ;  /* 0x000001a000007945 */ /* 0x000fe60003800200 */
[----:B------:R1:W1:Y:S04]  /*19740*/  LDS.128 R16, [R3+0x6000] ;  /* 0x0060000003107984 */ /* 0x0002680000000c00 */
[----:B---3--:R3:W1:Y:S04]  /*19750*/  LDS.128 R12, [R3+0xa000] ;  /* 0x00a00000030c7984 */ /* 0x0086680000000c00 */
        /* <DEDUP_REMOVED lines=23> */
.L_x_2160:
[----:B------:R-:W-:Y:S05]  /*198d0*/  BSYNC.RECONVERGENT B0 ;  /* 0x0000000000007941 */ /* 0x000fea0003800200 */
.L_x_2159:
[----:B-1----:R1:W1:Y:S04]  /*198e0*/  LDS.128 R12, [R3+0x7000] ;  /* 0x00700000030c7984 */ /* 0x0022680000000c00 */
[----:B------:R1:W1:Y:S01]  /*198f0*/  LDS.128 R4, [R3+0xb000] ;  /* 0x00b0000003047984 */ /* 0x0002620000000c00 */
[----:B------:R-:W-:Y:S05]  /*19900*/  @P0 EXIT ;  /* 0x000000000000094d */ /* 0x000fea0003800000 */
[----:B------:R-:W2:Y:S01]  /*19910*/  LDCU.64 UR6, c[0x0][0x408] ;  /* 0x00008100ff0677ac */ /* 0x000ea20008000a00 */
[----:B------:R-:W-:Y:S01]  /*19920*/  IADD3 R2, P0, PT, R0, 0x60, RZ ;  /* 0x0000006000027810 */ /* 0x000fe20007f1e0ff */
[----:B------:R-:W-:Y:S01]  /*19930*/  IMAD.MOV.U32 R20, RZ, RZ, R24 ;  /* 0x000000ffff147224 */ /* 0x000fe200078e0018 */
[----:B------:R1:W1:Y:S01]  /*19940*/  LDS.128 R16, [R3+0xf000] ;  /* 0x00f0000003107984 */ /* 0x0002620000000c00 */
[----:B------:R-:W4:Y:S01]  /*19950*/  LDCU.64 UR4, c[0x0][0x3f0] ;  /* 0x00007e00ff0477ac */ /* 0x000f220008000a00 */
[----:B------:R-:W-:Y:S02]  /*19960*/  IMAD.MOV.U32 R21, RZ, RZ, R27 ;  /* 0x000000ffff157224 */ /* 0x000fe400078e001b */
[----:B------:R-:W-:Y:S01]  /*19970*/  IMAD.X R0, RZ, RZ, UR9, P0 ;  /* 0x00000009ff007e24 */ /* 0x000fe200080e06ff */
[----:B------:R-:W3:Y:S03]  /*19980*/  LDCU UR10, c[0x0][0x440] ;  /* 0x00008800ff0a77ac */ /* 0x000ee60008000800 */
[----:B--2---:R-:W-:-:S02]  /*19990*/  IMAD R0, R0, UR6, RZ ;  /* 0x0000000600007c24 */ /* 0x004fc4000f8e02ff */
[----:B------:R-:W-:-:S04]  /*199a0*/  IMAD.WIDE.U32 R20, R2, UR6, R20 ;  /* 0x0000000602147c25 */ /* 0x000fc8000f8e0014 */
[----:B------:R-:W-:Y:S01]  /*199b0*/  IMAD R0, R2, UR7, R0 ;  /* 0x0000000702007c24 */ /* 0x000fe2000f8e0200 */
[----:B----4-:R-:W-:Y:S02]  /*199c0*/  LEA R2, P0, R20, UR4, 0x1 ;  /* 0x0000000414027c11 */ /* 0x010fe4000f8008ff */
[----:B---3--:R-:W-:Y:S01]  /*199d0*/  ISETP.GE.AND P3, PT, R201, UR10, PT ;  /* 0x0000000ac9007c0c */ /* 0x008fe2000bf66270 */
[----:B------:R-:W-:Y:S01]  /*199e0*/  IMAD.IADD R0, R0, 0x1, R21 ;  /* 0x0000000100007824 */ /* 0x000fe200078e0215 */
[----:B-----5:R-:W-:Y:S02]  /*199f0*/  ISETP.GE.AND P2, PT, R34, UR10, PT ;  /* 0x0000000a22007c0c */ /* 0x020fe4000bf46270 */
[----:B------:R-:W-:Y:S02]  /*19a00*/  ISETP.GE.AND P1, PT, R33, UR10, PT ;  /* 0x0000000a21007c0c */ /* 0x000fe4000bf26270 */
[----:B-1----:R-:W-:Y:S02]  /*19a10*/  LEA.HI.X R3, R20, UR5, R0, 0x1, P0 ;  /* 0x0000000514037c11 */ /* 0x002fe400080f0c00 */
[----:B------:R-:W-:-:S05]  /*19a20*/  ISETP.GE.AND P0, PT, R32, UR10, PT ;  /* 0x0000000a20007c0c */ /* 0x000fca000bf06270 */
[----:B------:R1:W-:Y:S04]  /*19a30*/  @!P3 STG.E.128 desc[UR28][R2.64], R8 ;  /* 0x000000080200b986 */ /* 0x0003e8000c101d1c */
[----:B------:R1:W-:Y:S04]  /*19a40*/  @!P2 STG.E.128 desc[UR28][R2.64+0x80], R12 ;  /* 0x0000800c0200a986 */ /* 0x0003e8000c101d1c */
[----:B------:R1:W-:Y:S01]  /*19a50*/  @!P1 STG.E.128 desc[UR28][R2.64+0x100], R4 ;  /* 0x0001000402009986 */ /* 0x0003e2000c101d1c */
[----:B------:R-:W-:Y:S05]  /*19a60*/  @P0 EXIT ;  /* 0x000000000000094d */ /* 0x000fea0003800000 */
[----:B------:R-:W-:Y:S01]  /*19a70*/  STG.E.128 desc[UR28][R2.64+0x180], R16 ;  /* 0x0001801002007986 */ /* 0x000fe2000c101d1c */
[----:B------:R-:W-:Y:S05]  /*19a80*/  EXIT ;  /* 0x000000000000794d */ /* 0x000fea0003800000 */
.L_x_2161:
        /* <DEDUP_REMOVED lines=15> */
.L_x_2373:


//--------------------- .text._ZN5flash16flash_fwd_kernelI23Flash_fwd_kernel_traitsILi256ELi128ELi64ELi8ELb0ELb0EN7cutlass6half_tE19Flash_kernel_traitsILi256ELi128ELi64ELi8ES3_EELb0ELb0ELb1ELb0ELb0ELb0ELb1ELb0EEEvNS_16Flash_fwd_paramsE --------------------------
	.section	.text._ZN5flash16flash_fwd_kernelI23Flash_fwd_kernel_traitsILi256ELi128ELi64ELi8ELb0ELb0EN7cutlass6half_tE19Flash_kernel_traitsILi256ELi128ELi64ELi8ES3_EELb0ELb0ELb1ELb0ELb0ELb0ELb1ELb0EEEvNS_16Flash_fwd_paramsE,"ax",@progbits
	.align	128
        .global         _ZN5flash16flash_fwd_kernelI23Flash_fwd_kernel_traitsILi256ELi128ELi64ELi8ELb0ELb0EN7cutlass6half_tE19Flash_kernel_traitsILi256ELi128ELi64ELi8ES3_EELb0ELb0ELb1ELb0ELb0ELb0ELb1ELb0EEEvNS_16Flash_fwd_paramsE
        .type           _ZN5flash16flash_fwd_kernelI23Flash_fwd_kernel_traitsILi256ELi128ELi64ELi8ELb0ELb0EN7cutlass6half_tE19Flash_kernel_traitsILi256ELi128ELi64ELi8ES3_EELb0ELb0ELb1ELb0ELb0ELb0ELb1ELb0EEEvNS_16Flash_fwd_paramsE,@function
        .size           _ZN5flash16flash_fwd_kernelI23Flash_fwd_kernel_traitsILi256ELi128ELi64ELi8ELb0ELb0EN7cutlass6half_tE19Flash_kernel_traitsILi256ELi128ELi64ELi8ES3_EELb0ELb0ELb1ELb0ELb0ELb0ELb1ELb0EEEvNS_16Flash_fwd_paramsE,(.L_x_2374 - _ZN5flash16flash_fwd_kernelI23Flash_fwd_kernel_traitsILi256ELi128ELi64ELi8ELb0ELb0EN7cutlass6half_tE19Flash_kernel_traitsILi256ELi128ELi64ELi8ES3_EELb0ELb0ELb1ELb0ELb0ELb0ELb1ELb0EEEvNS_16Flash_fwd_paramsE)
        .other          _ZN5flash16flash_fwd_kernelI23Flash_fwd_kernel_traitsILi256ELi128ELi64ELi8ELb0ELb0EN7cutlass6half_tE19Flash_kernel_traitsILi256ELi128ELi64ELi8ES3_EELb0ELb0ELb1ELb0ELb0ELb0ELb1ELb0EEEvNS_16Flash_fwd_paramsE,@"STO_CUDA_ENTRY STV_DEFAULT"
_ZN5flash16flash_fwd_kernelI23Flash_fwd_kernel_traitsILi256ELi128ELi64ELi8ELb0ELb0EN7cutlass6half_tE19Flash_kernel_traitsILi256ELi128ELi64ELi8ES3_EELb0ELb0ELb1ELb0ELb0ELb0ELb1ELb0EEEvNS_16Flash_fwd_paramsE:
.text._ZN5flash16flash_fwd_kernelI23Flash_fwd_kernel_traitsILi256ELi128ELi64ELi8ELb0ELb0EN7cutlass6half_tE19Flash_kernel_traitsILi256ELi128ELi64ELi8ES3_EELb0ELb0ELb1ELb0ELb0ELb0ELb1ELb0EEEvNS_16Flash_fwd_paramsE:
        /* <DEDUP_REMOVED lines=71> */
.L_x_2162:
        /* <DEDUP_REMOVED lines=57> */
.L_x_2164:
        /* <DEDUP_REMOVED lines=57> */
.L_x_2166:
[----:B------:R-:W-:Y:S05]  /*0b90*/  BSYNC.RECONVERGENT B0 ;  /* 0x0000000000007941 */ /* 0x000fea0003800200 */
.L_x_2165:
        /* <DEDUP_REMOVED lines=24> */
.L_x_2168:
[----:B------:R-:W-:Y:S05]  /*0d20*/  BSYNC.RECONVERGENT B0 ;  /* 0x0000000000007941 */ /* 0x000fea0003800200 */
.L_x_2167:
        /* <DEDUP_REMOVED lines=24> */
.L_x_2170:
[----:B------:R-:W-:Y:S05]  /*0eb0*/  BSYNC.RECONVERGENT B0 ;  /* 0x0000000000007941 */ /* 0x000fea0003800200 */
.L_x_2169:
        /* <DEDUP_REMOVED lines=26> */
.L_x_2172:
[----:B------:R-:W-:Y:S05]  /*1060*/  BSYNC.RECONVERGENT B0 ;  /* 0x0000000000007941 */ /* 0x000fea0003800200 */
.L_x_2171:
        /* <DEDUP_REMOVED lines=10> */
.L_x_2174:
[----:B------:R-:W-:Y:S05]  /*1110*/  BSYNC.RECONVERGENT B0 ;  /* 0x0000000000007941 */ /* 0x000fea0003800200 */
.L_x_2173:
        /* <DEDUP_REMOVED lines=10> */
.L_x_2176:
[----:B------:R-:W-:Y:S05]  /*11c0*/  BSYNC.RECONVERGENT B0 ;  /* 0x0000000000007941 */ /* 0x000fea0003800200 */
.L_x_2175:
        /* <DEDUP_REMOVED lines=10> */
.L_x_2178:
[----:B------:R-:W-:Y:S05]  /*1270*/  BSYNC.RECONVERGENT B0 ;  /* 0x0000000000007941 */ /* 0x000fea0003800200 */
.L_x_2177:
        /* <DEDUP_REMOVED lines=10> */
.L_x_2163:
        /* <DEDUP_REMOVED lines=21> */
.L_x_2179:
[----:B------:R-:W1:Y:S01]  /*1470*/  LDCU.64 UR10, c[0x0][0x3b8] ;  /* 0x00007700ff0a77ac */ /* 0x000e620008000a00 */
[----:B------:R-:W-:-:S04]  /*1480*/  UIADD3 UR14, UPT, UPT, UR12, UR13, URZ ;  /* 0x0000000d0c0e7290 */ /* 0x000fc8000fffe0ff */
[----:B-1----:R-:W-:Y:S02]  /*1490*/  UIMAD.WIDE.U32 UR6, UR14, UR10, URZ ;  /* 0x0000000a0e0672a5 */ /* 0x002fe4000f8e00ff */
[----:B------:R-:W-:-:S04]  /*14a0*/  UIMAD UR14, UR14, UR11, URZ ;  /* 0x0000000b0e0e72a4 */ /* 0x000fc8000f8e02ff */
[----:B------:R-:W-:Y:S02]  /*14b0*/  UIADD3 UR14, UPT, UPT, UR7, UR14, URZ ;  /* 0x0000000e070e7290 */ /* 0x000fe4000fffe0ff */
.L_x_2180:
        /* <DEDUP_REMOVED lines=38> */
.L_x_2181:
[----:B------:R-:W1:Y:S01]  /*1720*/  LDCU.64 UR8, c[0x0][0x3c0] ;  /* 0x00007800ff0877ac */ /* 0x000e620008000a00 */
[----:B------:R-:W-:-:S04]  /*1730*/  UIADD3 UR12, UPT, UPT, UR12, UR13, URZ ;  /* 0x0000000d0c0c7290 */ /* 0x000fc8000fffe0ff */
[----:B-1----:R-:W-:Y:S02]  /*1740*/  UIMAD.WIDE.U32 UR4, UR12, UR8, URZ ;  /* 0x000000080c0472a5 */ /* 0x002fe4000f8e00ff */
[----:B------:R-:W-:-:S04]  /*1750*/  UIMAD UR12, UR12, UR9, URZ ;  /* 0x000000090c0c72a4 */ /* 0x000fc8000f8e02ff */
[----:B------:R-:W-:-:S12]  /*1760*/  UIADD3 UR15, UPT, UPT, UR5, UR12, URZ ;  /* 0x0000000c050f7290 */ /* 0x000fd8000fffe0ff */
.L_x_2182:
        /* <DEDUP_REMOVED lines=98> */
.L_x_2184:
[----:B------:R-:W-:Y:S05]  /*1d90*/  BSYNC.RECONVERGENT B0 ;  /* 0x0000000000007941 */ /* 0x000fea0003800200 */
.L_x_2183:
        /* <DEDUP_REMOVED lines=41> */
.L_x_2186:
[----:B------:R-:W-:Y:S05]  /*2030*/  BSYNC.RECONVERGENT B0 ;  /* 0x0000000000007941 */ /* 0x000fea0003800200 */
.L_x_2185:
        /* <DEDUP_REMOVED lines=41> */
.L_x_2188:
[----:B------:R-:W-:Y:S05]  /*22d0*/  BSYNC.RECONVERGENT B0 ;  /* 0x0000000000007941 */ /* 0x000fea0003800200 */
.L_x_2187:
        /* <DEDUP_REMOVED lines=41> */
.L_x_2190:
[----:B------:R-:W-:Y:S05]  /*2570*/  BSYNC.RECONVERGENT B0 ;  /* 0x0000000000007941 */ /* 0x000fea0003800200 */
.L_x_2189:
        /* <DEDUP_REMOVED lines=34> */
.L_x_2192:
[----:B------:R-:W-:Y:S05]  /*27a0*/  BSYNC.RECONVERGENT B0 ;  /* 0x0000000000007941 */ /* 0x000fea0003800200 */
.L_x_2191:
        /* <DEDUP_REMOVED lines=33> */
.L_x_2194:
[----:B------:R-:W-:Y:S05]  /*29c0*/  BSYNC.RECONVERGENT B0 ;  /* 0x0000000000007941 */ /* 0x000fea0003800200 */
.L_x_2193:
        /* <DEDUP_REMOVED lines=49> */
.L_x_2196:
[----:B------:R4:W-:Y:S04]  /*2ce0*/  STS.128 [R238+0x18000], RZ ;  /* 0x018000ffee007388 */ /* 0x0009e80000000c00 */
[----:B------:R4:W-:Y:S04]  /*2cf0*/  STS.128 [R238+0x1a000], RZ ;  /* 0x01a000ffee007388 */ /* 0x0009e80000000c00 */
[----:B------:R4:W-:Y:S04]  /*2d00*/  STS.128 [R238+0x1c000], RZ ;  /* 0x01c000ffee007388 */ /* 0x0009e80000000c00 */
[----:B------:R4:W-:Y:S02]  /*2d10*/  STS.128 [R238+0x1e000], RZ ;  /* 0x01e000ffee007388 */ /* 0x0009e40000000c00 */
.L_x_2197:
[----:B------:R-:W-:Y:S05]  /*2d20*/  BSYNC.RECONVERGENT B0 ;  /* 0x0000000000007941 */ /* 0x000fea0003800200 */
.L_x_2195:
        /* <DEDUP_REMOVED lines=44> */
.L_x_2199:
[----:B------:R-:W-:Y:S05]  /*2ff0*/  BSYNC.RECONVERGENT B0 ;  /* 0x0000000000007941 */ /* 0x000fea0003800200 */
.L_x_2198:
        /* <DEDUP_REMOVED lines=10> */
[----:B------:R-:W4:Y:S01]  /*30a0*/  LDCU UR6, c[0x0][0x50c] ;  /* 0x0000a180ff0677ac */ /* 0x000f220008000800 */
[----:B------:R-:W-:Y:S01]  /*30b0*/  IMAD.SHL.U32 R209, R216, 0x2, RZ ;  /* 0x00000002d8d17824 */ /* 0x000fe200078e00ff */
[----:B------:R-:W4:Y:S01]  /*30c0*/  LDSM.16.M88.4 R32, [R81+UR5+0x11000] ;  /* 0x011000055120783b */ /* 0x000f220008000200 */
[--C-:B------:R-:W-:Y:S01]  /*30d0*/  IMAD.IADD R79, R82, 0x1, R77.reuse ;  /* 0x00000001524f7824 */ /* 0x100fe200078e024d */
[----:B------:R-:W-:Y:S01]  /*30e0*/  SEL R177, R177, 0xffffffc0, !P0 ;  /* 0xffffffc0b1b17807 */ /* 0x000fe20004000000 */
[----:B------:R-:W-:Y:S01]  /*30f0*/  IMAD.IADD R3, R0, 0x1, R77 ;  /* 0x0000000100037824 */ /* 0x000fe200078e024d */
[----:B------:R-:W4:Y:S01]  /*3100*/  LDSM.16.M88.4 R8, [R81+UR5+0x11800] ;  /* 0x011800055108783b */ /* 0x000f220008000200 */
[----:B------:R-:W-:Y:S01]  /*3110*/  LOP3.LUT R209, R209, 0x6, RZ, 0xc0, !PT ;  /* 0x00000006d1d17812 */ /* 0x000fe200078ec0ff */
[----:B------:R-:W-:Y:S01]  /*3120*/  IMAD.U32 R232, RZ, RZ, UR23 ;  /* 0x00000017ffe87e24 */ /* 0x000fe2000f8e00ff */
[----:B------:R-:W-:Y:S01]  /*3130*/  UISETP.GT.U32.AND UP0, UPT, UR14, UR19, UPT ;  /* 0x000000130e00728c */ /* 0x000fe2000bf04070 */
[----:B------:R-:W-:Y:S01]  /*3140*/  LDSM.16.M88.4 R4, [R79] ;  /* 0x000000004f04783b */ /* 0x000fe20000000200 */
[----:B------:R-:W-:-:S02]  /*3150*/  IMAD.IADD R80, R82, 0x1, R177 ;  /* 0x0000000152507824 */ /* 0x000fc400078e02b1 */
[----:B------:R-:W-:Y:S01]  /*3160*/  IMAD.IADD R166, R0, 0x1, R177 ;  /* 0x0000000100a67824 */ /* 0x000fe200078e02b1 */
[----:B------:R-:W4:Y:S01]  /*3170*/  LDSM.16.M88.4 R16, [R3+0x10800] ;  /* 0x010800000310783b */ /* 0x000f220000000200 */
[C---:B------:R-:W-:Y:S02]  /*3180*/  IMAD.IADD R78, R77.reuse, 0x1, R80 ;  /* 0x000000014d4e7824 */ /* 0x040fe400078e0250 */
[----:B------:R-:W-:Y:S01]  /*3190*/  IMAD.IADD R2, R77, 0x1, R166 ;  /* 0x000000014d027824 */ /* 0x000fe200078e02a6 */
[----:B------:R-:W4:Y:S04]  /*31a0*/  LDSM.16.M88.4 R20, [R3+0x10000] ;  /* 0x010000000314783b */ /* 0x000f280000000200 */
[----:B--23--:R-:W2:Y:S04]  /*31b0*/  LDSM.16.M88.4 R12, [R3+0x11000] ;  /* 0x01100000030c783b */ /* 0x00cea80000000200 */
[----:B------:R-:W-:Y:S04]  /*31c0*/  LDSM.16.M88.4 R72, [R80] ;  /* 0x000000005048783b */ /* 0x000fe80000000200 */
[----:B------:R-:W-:Y:S01]  /*31d0*/  LDSM.16.M88.4 R64, [R166+0x10800] ;  /* 0x01080000a640783b */ /* 0x000fe20000000200 */
[C---:B-----5:R-:W-:Y:S03]  /*31e0*/  HMMA.16816.F32 R52, R24.reuse, R48, RZ ;  /* 0x000000301834723c */ /* 0x060fe600000018ff */
[----:B------:R-:W-:Y:S04]  /*31f0*/  LDSM.16.M88.4 R56, [R166+0x11800] ;  /* 0x01180000a638783b */ /* 0x000fe80000000200 */
[----:B------:R-:W-:Y:S01]  /*3200*/  LDSM.16.M88.4 R60, [R166+0x11000] ;  /* 0x01100000a63c783b */ /* 0x000fe20000000200 */
[C---:B-1----:R-:W-:Y:S03]  /*3210*/  HMMA.16816.F32 R44, R24.reuse, R40, RZ ;  /* 0x00000028182c723c */ /* 0x042fe600000018ff */
[----:B------:R-:W-:Y:S04]  /*3220*/  LDSM.16.M88.4 R68, [R166+0x10000] ;  /* 0x01000000a644783b */ /* 0x000fe80000000200 */
[----:B------:R-:W-:Y:S01]  /*3230*/  LDSM.16.M88.4 R84, [R2+0x16000] ;  /* 0x016000000254783b */ /* 0x000fe20000000200 */
[C---:B----4-:R-:W-:Y:S03]  /*3240*/  HMMA.16816.F32 R36, R24.reuse, R32, RZ ;  /* 0x000000201824723c */ /* 0x050fe600000018ff */
        /* <DEDUP_REMOVED lines=12> */
[----:B------:R-:W-:Y:S07]  /*3310*/  LDSM.16.M88.4 R20, [R78] ;  /* 0x000000004e14783b */ /* 0x000fee0000000200 */
[C---:B--2---:R-:W-:Y:S08]  /*3320*/  HMMA.16816.F32 R36, R4.reuse, R12, R36 ;  /* 0x0000000c0424723c */ /* 0x044ff00000001824 */
[C---:B-1----:R-:W-:Y:S08]  /*3330*/  HMMA.16816.F32 R28, R4.reuse, R8, R28 ;  /* 0x00000008041c723c */ /* 0x042ff0000000181c */
[C---:B------:R-:W-:Y:S01]  /*3340*/  HMMA.16816.F32 R32, R4.reuse, R14, R32 ;  /* 0x0000000e0420723c */ /* 0x040fe20000001820 */
[----:B------:R-:W1:Y:S07]  /*3350*/  LDSM.16.M88.4 R12, [R2+0x10800] ;  /* 0x01080000020c783b */ /* 0x000e6e0000000200 */
[----:B------:R-:W-:Y:S01]  /*3360*/  HMMA.16816.F32 R24, R4, R10, R24 ;  /* 0x0000000a0418723c */ /* 0x000fe20000001818 */
[----:B------:R-:W2:Y:S04]  /*3370*/  LDSM.16.M88.4 R8, [R2+0x11000] ;  /* 0x011000000208783b */ /* 0x000ea80000000200 */
[----:B------:R-:W3:Y:S03]  /*3380*/  LDSM.16.M88.4 R4, [R2+0x11800] ;  /* 0x011800000204783b */ /* 0x000ee60000000200 */
[C---:B------:R-:W-:Y:S08]  /*3390*/  HMMA.16816.F32 R44, R72.reuse, R64, R44 ;  /* 0x00000040482c723c */ /* 0x040ff0000000182c */
[C---:B------:R-:W-:Y:S08]  /*33a0*/  HMMA.16816.F32 R40, R72.reuse, R66, R40 ;  /* 0x000000424828723c */ /* 0x040ff00000001828 */
[C---:B------:R-:W-:Y:S08]  /*33b0*/  HMMA.16816.F32 R28, R72.reuse, R56, R28 ;  /* 0x00000038481c723c */ /* 0x040ff0000000181c */
[C---:B------:R-:W-:Y:S08]  /*33c0*/  HMMA.16816.F32 R36, R72.reuse, R60, R36 ;  /* 0x0000003c4824723c */ /* 0x040ff00000001824 */
[C---:B------:R-:W-:Y:S01]  /*33d0*/  HMMA.16816.F32 R64, R72.reuse, R62, R32 ;  /* 0x0000003e4840723c */ /* 0x040fe20000001820 */
[----:B------:R-:W-:Y:S04]  /*33e0*/  LDSM.16.M88.4 R60, [R82+0x4000] ;  /* 0x00400000523c783b */ /* 0x000fe80000000200 */
[----:B------:R-:W-:Y:S03]  /*33f0*/  LDSM.16.M88.4 R32, [R81+UR5+0x12000] ;  /* 0x012000055120783b */ /* 0x000fe60008000200 */
[C---:B------:R-:W-:Y:S01]  /*3400*/  HMMA.16816.F32 R56, R72.reuse, R58, R24 ;  /* 0x0000003a4838723c */ /* 0x040fe20000001818 */
[----:B------:R-:W4:Y:S07]  /*3410*/  LDSM.16.M88.4 R24, [R81+UR5+0x12800] ;  /* 0x012800055118783b */ /* 0x000f2e0008000200 */
[C---:B------:R-:W-:Y:S08]  /*3420*/  HMMA.16816.F32 R52, R72.reuse, R68, R52 ;  /* 0x000000444834723c */ /* 0x040ff00000001834 */
[----:B------:R-:W-:Y:S01]  /*3430*/  HMMA.16816.F32 R48, R72, R70, R48 ;  /* 0x000000464830723c */ /* 0x000fe20000001830 */
[----:B------:R-:W5:Y:S07]  /*3440*/  LDSM.16.M88.4 R68, [R81+UR5+0x13000] ;  /* 0x013000055144783b */ /* 0x000f6e0008000200 */
        /* <DEDUP_REMOVED lines=19> */
[----:B------:R-:W-:Y:S07]  /*3580*/  LDSM.16.M88.4 R32, [R166+0x12000] ;  /* 0x01200000a620783b */ /* 0x000fee0000000200 */
[C---:B------:R-:W-:Y:S01]  /*3590*/  HMMA.16816.F32 R68, R60.reuse, R70, R64 ;  /* 0x000000463c44723c */ /* 0x040fe20000001840 */
[----:B------:R-:W5:Y:S07]  /*35a0*/  LDSM.16.M88.4 R64, [R80+0x4000] ;  /* 0x004000005040783b */ /* 0x000f6e0000000200 */
[C---:B-1----:R-:W-:Y:S01]  /*35b0*/  HMMA.16816.F32 R72, R60.reuse, R8, R28 ;  /* 0x000000083c48723c */ /* 0x042fe2000000181c */
[----:B------:R-:W1:Y:S07]  /*35c0*/  LDSM.16.M88.4 R28, [R166+0x12800] ;  /* 0x01280000a61c783b */ /* 0x000e6e0000000200 */
[----:B------:R-:W-:Y:S01]  /*35d0*/  HMMA.16816.F32 R56, R60, R10, R56 ;  /* 0x0000000a3c38723c */ /* 0x000fe20000001838 */
[----:B------:R-:W-:Y:S04]  /*35e0*/  LDSM.16.M88.4 R8, [R2+0x12000] ;  /* 0x012000000208783b */ /* 0x000fe80000000200 */
[----:B------:R-:W-:Y:S03]  /*35f0*/  LDSM.16.M88.4 R60, [R166+0x13800] ;  /* 0x01380000a63c783b */ /* 0x000fe60000000200 */
        /* <DEDUP_REMOVED lines=18> */
[----:B------:R-:W-:Y:S07]  /*3720*/  LDSM.16.M88.4 R28, [R81+UR5+0x15800] ;  /* 0x01580005511c783b */ /* 0x000fee0008000200 */
[C---:B--2---:R-:W-:Y:S08]  /*3730*/  HMMA.16816.F32 R36, R64.reuse, R4, R36 ;  /* 0x000000044024723c */ /* 0x044ff00000001824 */
[----:B------:R-:W-:Y:S01]  /*3740*/  HMMA.16816.F32 R68, R64, R6, R68 ;  /* 0x000000064044723c */ /* 0x000fe20000001844 */
[----:B------:R-:W-:Y:S07]  /*3750*/  LDSM.16.M88.4 R4, [R81+UR5+0x14000] ;  /* 0x014000055104783b */ /* 0x000fee0008000200 */
[C---:B------:R-:W-:Y:S08]  /*3760*/  HMMA.16816.F32 R52, R12.reuse, R8, R52 ;  /* 0x000000080c34723c */ /* 0x040ff00000001834 */
[C---:B------:R-:W-:Y:S01]  /*3770*/  HMMA.16816.F32 R48, R12.reuse, R10, R48 ;  /* 0x0000000a0c30723c */ /* 0x040fe20000001830 */
[----:B------:R-:W1:Y:S07]  /*3780*/  LDSM.16.M88.4 R8, [R82+0x8000] ;  /* 0x008000005208783b */ /* 0x000e6e0000000200 */
[C---:B---3--:R-:W-:Y:S08]  /*3790*/  HMMA.16816.F32 R44, R12.reuse, R16, R44 ;  /* 0x000000100c2c723c */ /* 0x048ff0000000182c */
[----:B------:R-:W-:Y:S01]  /*37a0*/  HMMA.16816.F32 R40, R12, R18, R40 ;  /* 0x000000120c28723c */ /* 0x000fe20000001828 */
[----:B------:R-:W2:Y:S07]  /*37b0*/  LDSM.16.M88.4 R16, [R81+UR5+0x14800] ;  /* 0x014800055110783b */ /* 0x000eae0008000200 */
[C---:B------:R-:W-:Y:S08]  /*37c0*/  HMMA.16816.F32 R72, R64.reuse, R60, R72 ;  /* 0x0000003c4048723c */ /* 0x040ff00000001848 */
[----:B------:R-:W-:Y:S01]  /*37d0*/  HMMA.16816.F32 R56, R64, R62, R56 ;  /* 0x0000003e4038723c */ /* 0x000fe20000001838 */
[----:B------:R-:W-:Y:S07]  /*37e0*/  LDSM.16.M88.4 R60, [R166+0x15800] ;  /* 0x01580000a63c783b */ /* 0x000fee0000000200 */
[C---:B------:R-:W-:Y:S08]  /*37f0*/  HMMA.16816.F32 R36, R12.reuse, R20, R36 ;  /* 0x000000140c24723c */ /* 0x040ff00000001824 */
[C---:B------:R-:W-:Y:S01]  /*3800*/  HMMA.16816.F32 R68, R12.reuse, R22, R68 ;  /* 0x000000160c44723c */ /* 0x040fe20000001844 */
[----:B------:R-:W3:Y:S07]  /*3810*/  LDSM.16.M88.4 R20, [R81+UR5+0x15000] ;  /* 0x015000055114783b */ /* 0x000eee0008000200 */
[C---:B----4-:R-:W-:Y:S08]  /*3820*/  HMMA.16816.F32 R72, R12.reuse, R24, R72 ;  /* 0x000000180c48723c */ /* 0x050ff00000001848 */
        /* <DEDUP_REMOVED lines=33> */
[----:B------:R-:W-:Y:S01]  /*3a40*/  HMMA.16816.F32 R68, R32, R10, R68 ;  /* 0x0000000a2044723c */ /* 0x000fe20000001844 */
[----:B------:R-:W4:Y:S07]  /*3a50*/  LDSM.16.M88.4 R8, [R2+0x15800] ;  /* 0x015800000208783b */ /* 0x000f2e0000000200 */
[C---:B-1----:R-:W-:Y:S08]  /*3a60*/  HMMA.16816.F32 R52, R16.reuse, R4, R52 ;  /* 0x000000041034723c */ /* 0x042ff00000001834 */
[----:B------:R-:W-:Y:S01]  /*3a70*/  HMMA.16816.F32 R48, R16, R6, R48 ;  /* 0x000000061030723c */ /* 0x000fe20000001830 */
[----:B------:R-:W1:Y:S07]  /*3a80*/  LDSM.16.M88.4 R4, [R81+UR5+0x16800] ;  /* 0x016800055104783b */ /* 0x000e6e0008000200 */
        /* <DEDUP_REMOVED lines=9> */
[----:B------:R-:W3:Y:S07]  /*3b20*/  LDSM.16.M88.4 R24, [R81+UR5+0x17000] ;  /* 0x017000055118783b */ /* 0x000eee0008000200 */
[C---:B------:R-:W-:Y:S08]  /*3b30*/  HMMA.16816.F32 R36, R16.reuse, R20, R36 ;  /* 0x000000141024723c */ /* 0x040ff00000001824 */
[C---:B------:R-:W-:Y:S01]  /*3b40*/  HMMA.16816.F32 R68, R16.reuse, R22, R68 ;  /* 0x000000161044723c */ /* 0x040fe20000001844 */
[----:B------:R-:W5:Y:S07]  /*3b50*/  LDSM.16.M88.4 R20, [R3+0x16000] ;  /* 0x016000000314783b */ /* 0x000f6e0000000200 */
[C---:B----4-:R-:W-:Y:S08]  /*3b60*/  HMMA.16816.F32 R72, R16.reuse, R8, R72 ;  /* 0x000000081048723c */ /* 0x050ff00000001848 */
[----:B------:R-:W-:Y:S01]  /*3b70*/  HMMA.16816.F32 R56, R16, R10, R56 ;  /* 0x0000000a1038723c */ /* 0x000fe20000001838 */
[----:B------:R-:W4:Y:S04]  /*3b80*/  LDSM.16.M88.4 R8, [R81+UR5+0x17800] ;  /* 0x017800055108783b */ /* 0x000f280008000200 */
[----:B------:R-:W-:Y:S03]  /*3b90*/  LDSM.16.M88.4 R16, [R80+0xc000] ;  /* 0x00c000005010783b */ /* 0x000fe60000000200 */
[C---:B-1----:R-:W-:Y:S08]  /*3ba0*/  HMMA.16816.F32 R44, R28.reuse, R4, R44 ;  /* 0x000000041c2c723c */ /* 0x042ff0000000182c */
[C---:B------:R-:W-:Y:S01]  /*3bb0*/  HMMA.16816.F32 R40, R28.reuse, R6, R40 ;  /* 0x000000061c28723c */ /* 0x040fe20000001828 */
[----:B------:R-:W1:Y:S07]  /*3bc0*/  LDSM.16.M88.4 R4, [R3+0x16800] ;  /* 0x016800000304783b */ /* 0x000e6e0000000200 */
[C---:B--2---:R-:W-:Y:S08]  /*3bd0*/  HMMA.16816.F32 R52, R28.reuse, R12, R52 ;  /* 0x0000000c1c34723c */ /* 0x044ff00000001834 */
[C---:B------:R-:W-:Y:S01]  /*3be0*/  HMMA.16816.F32 R48, R28.reuse, R14, R48 ;  /* 0x0000000e1c30723c */ /* 0x040fe20000001830 */
[----:B------:R-:W2:Y:S07]  /*3bf0*/  LDSM.16.M88.4 R12, [R166+0x16000] ;  /* 0x01600000a60c783b */ /* 0x000eae0000000200 */
[----:B---3--:R-:W-:Y:S08]  /*3c00*/  HMMA.16816.F32 R36, R28, R24, R36 ;  /* 0x000000181c24723c */ /* 0x008ff00000001824 */
[----:B-----5:R-:W-:Y:S01]  /*3c10*/  HMMA.16816.F32 R64, R32, R20, R52 ;  /* 0x000000142040723c */ /* 0x020fe20000001834 */
[----:B------:R-:W-:Y:S07]  /*3c20*/  LDSM.16.M88.4 R52, [R78+0xc000] ;  /* 0x00c000004e34783b */ /* 0x000fee0000000200 */
[C---:B----4-:R-:W-:Y:S08]  /*3c30*/  HMMA.16816.F32 R72, R28.reuse, R8, R72 ;  /* 0x000000081c48723c */ /* 0x050ff00000001848 */
[----:B------:R-:W-:Y:S01]  /*3c40*/  HMMA.16816.F32 R56, R28, R10, R56 ;  /* 0x0000000a1c38723c */ /* 0x000fe20000001838 */
[----:B------:R-:W3:Y:S07]  /*3c50*/  LDSM.16.M88.4 R8, [R3+0x17800] ;  /* 0x017800000308783b */ /* 0x000eee0000000200 */
        /* <DEDUP_REMOVED lines=8> */
[----:B------:R-:W-:Y:S08]  /*3ce0*/  HMMA.16816.F32 R68, R28, R26, R68 ;  /* 0x0000001a1c44723c */ /* 0x000ff00000001844 */
[C---:B------:R-:W-:Y:S08]  /*3cf0*/  HMMA.16816.F32 R36, R32.reuse, R60, R36 ;  /* 0x0000003c2024723c */ /* 0x040ff00000001824 */
[C---:B---3--:R-:W-:Y:S08]  /*3d00*/  HMMA.16816.F32 R72, R32.reuse, R8, R72 ;  /* 0x000000082048723c */ /* 0x048ff00000001848 */
[C---:B------:R-:W-:Y:S08]  /*3d10*/  HMMA.16816.F32 R68, R32.reuse, R62, R68 ;  /* 0x0000003e2044723c */ /* 0x040ff00000001844 */
[----:B------:R-:W-:Y:S01]  /*3d20*/  HMMA.16816.F32 R56, R32, R10, R56 ;  /* 0x0000000a2038723c */ /* 0x000fe20000001838 */
[----:B------:R-:W3:Y:S01]  /*3d30*/  LDSM.16.M88.4 R8, [R166+0x17800] ;  /* 0x01780000a608783b */ /* 0x000ee20000000200 */
[----:B------:R-:W-:-:S05]  /*3d40*/  LOP3.LUT R33, R209, UR17, RZ, 0xfc, !PT ;  /* 0x00000011d1217c12 */ /* 0x000fca000f8efcff */
[C---:B------:R-:W-:Y:S01]  /*3d50*/  VIADD R31, R33.reuse, 0x30 ;  /* 0x00000030211f7836 */ /* 0x040fe20000000000 */
[----:B-1----:R-:W-:Y:S01]  /*3d60*/  HMMA.16816.F32 R44, R16, R4, R44 ;  /* 0x00000004102c723c */ /* 0x002fe2000000182c */
[C---:B------:R-:W-:Y:S02]  /*3d70*/  VIADD R35, R33.reuse, 0x29 ;  /* 0x0000002921237836 */ /* 0x040fe40000000000 */
[----:B------:R-:W-:-:S05]  /*3d80*/  VIADD R29, R33, 0x31 ;  /* 0x00000031211d7836 */ /* 0x000fca0000000000 */
[C---:B------:R-:W-:Y:S01]  /*3d90*/  HMMA.16816.F32 R40, R16.reuse, R6, R40 ;  /* 0x000000061028723c */ /* 0x040fe20000001828 */
[----:B------:R-:W1:Y:S07]  /*3da0*/  LDSM.16.M88.4 R4, [R2+0x17000] ;  /* 0x017000000204783b */ /* 0x000e6e0000000200 */
[C---:B--2---:R-:W-:Y:S08]  /*3db0*/  HMMA.16816.F32 R36, R16.reuse, R12, R36 ;  /* 0x0000000c1024723c */ /* 0x044ff00000001824 */
[----:B------:R-:W-:Y:S01]  /*3dc0*/  HMMA.16816.F32 R68, R16, R14, R68 ;  /* 0x0000000e1044723c */ /* 0x000fe20000001844 */
[----:B------:R2:W4:Y:S01]  /*3dd0*/  LDSM.16.M88.4 R12, [R2+0x17800] ;  /* 0x01780000020c783b */ /* 0x0005220000000200 */
[----:B------:R-:W-:-:S06]  /*3de0*/  DEPBAR.LE SB0, 0x0 ;  /* 0x000080000000791a */ /* 0x000fcc0000000000 */
[C---:B------:R-:W-:Y:S08]  /*3df0*/  HMMA.16816.F32 R64, R52.reuse, R84, R64 ;  /* 0x000000543440723c */ /* 0x040ff00000001840 */
[C---:B------:R-:W-:Y:S08]  /*3e00*/  HMMA.16816.F32 R48, R52.reuse, R86, R48 ;  /* 0x000000563430723c */ /* 0x040ff00000001830 */
[----:B------:R-:W-:Y:S01]  /*3e10*/  HMMA.16816.F32 R44, R52, R20, R44 ;  /* 0x00000014342c723c */ /* 0x000fe2000000182c */
[----:B--2---:R-:W-:-:S02]  /*3e20*/  SHF.R.U32.HI R2, RZ, 0x2, R216 ;  /* 0x00000002ff027819 */ /* 0x004fc400000116d8 */
[----:B------:R-:W-:Y:S01]  /*3e30*/  FMUL.FTZ R3, R64, UR6 ;  /* 0x0000000640037c20 */ /* 0x000fe20008410000 */
[----:B------:R-:W-:Y:S01]  /*3e40*/  FMUL.FTZ R25, R65, UR6 ;  /* 0x0000000641197c20 */ /* 0x000fe20008410000 */
[----:B------:R-:W-:Y:S01]  /*3e50*/  LOP3.LUT R2, R2, 0x7, RZ, 0xc0, !PT ;  /* 0x0000000702027812 */ /* 0x000fe200078ec0ff */
[----:B------:R-:W-:Y:S01]  /*3e60*/  FMUL.FTZ R24, R66, UR6 ;  /* 0x0000000642187c20 */ /* 0x000fe20008410000 */
[----:B------:R-:W-:Y:S01]  /*3e70*/  FMUL.FTZ R26, R67, UR6 ;  /* 0x00000006431a7c20 */ /* 0x000fe20008410000 */
[----:B------:R-:W-:Y:S01]  /*3e80*/  HMMA.16816.F32 R40, R52, R22, R40 ;  /* 0x000000163428723c */ /* 0x000fe20000001828 */
[----:B------:R-:W2:Y:S01]  /*3e90*/  MUFU.TANH R3, R3 ;  /* 0x0000000300037308 */ /* 0x000ea20000002400 */
[----:B------:R-:W-:Y:S01]  /*3ea0*/  IADD3 R83, PT, PT, R2, UR25, R83 ;  /* 0x0000001902537c10 */ /* 0x000fe2000fffe053 */
[----:B------:R-:W-:Y:S01]  /*3eb0*/  FMUL.FTZ R27, R48, UR6 ;  /* 0x00000006301b7c20 */ /* 0x000fe20008410000 */
[----:B------:R-:W-:Y:S02]  /*3ec0*/  IMAD.U32 R2, RZ, RZ, UR22 ;  /* 0x00000016ff027e24 */ /* 0x000fe4000f8e00ff */
[----:B------:R-:W-:Y:S01]  /*3ed0*/  FMUL.FTZ R21, R49, UR6 ;  /* 0x0000000631157c20 */ /* 0x000fe20008410000 */
[----:B------:R-:W-:Y:S01]  /*3ee0*/  IADD3 R232, PT, PT, R83, 0x1, R232 ;  /* 0x0000000153e87810 */ /* 0x000fe20007ffe0e8 */
[----:B------:R-:W-:Y:S01]  /*3ef0*/  VIADD R49, R33, 0x1 ;  /* 0x0000000121317836 */ /* 0x000fe20000000000 */
[----:B---3--:R-:W-:Y:S01]  /*3f00*/  HMMA.16816.F32 R72, R16, R8, R72 ;  /* 0x000000081048723c */ /* 0x008fe20000001848 */
[----:B------:R-:W3:Y:S01]  /*3f10*/  MUFU.TANH R27, R27 ;  /* 0x0000001b001b7308 */ /* 0x000ee20000002400 */
[----:B------:R-:W-:Y:S01]  /*3f20*/  IADD3 R233, PT, PT, R83, UR28, -R2 ;  /* 0x0000001c53e97c10 */ /* 0x000fe2000fffe802 */
[----:B------:R-:W-:Y:S01]  /*3f30*/  FMUL.FTZ R8, R44, UR6 ;  /* 0x000000062c087c20 */ /* 0x000fe20008410000 */
[----:B------:R-:W-:Y:S01]  /*3f40*/  FMUL.FTZ R9, R51, UR6 ;  /* 0x0000000633097c20 */ /* 0x000fe20008410000 */
[----:B------:R-:W-:Y:S01]  /*3f50*/  IMAD.U32 R51, RZ, RZ, UR28 ;  /* 0x0000001cff337e24 */ /* 0x000fe2000f8e00ff */
[----:B------:R-:W-:Y:S01]  /*3f60*/  ISETP.GT.AND P0, PT, R233, R33, PT ;  /* 0x00000021e900720c */ /* 0x000fe20003f04270 */
[----:B------:R-:W-:Y:S01]  /*3f70*/  FMUL.FTZ R20, R50, UR6 ;  /* 0x0000000632147c20 */ /* 0x000fe20008410000 */
[----:B-1----:R-:W-:Y:S01]  /*3f80*/  HMMA.16816.F32 R36, R52, R4, R36 ;  /* 0x000000043424723c */ /* 0x002fe20000001824 */
[----:B------:R-:W1:Y:S01]  /*3f90*/  MUFU.TANH R25, R25 ;  /* 0x0000001900197308 */ /* 0x000e620000002400 */
[----:B------:R-:W-:Y:S01]  /*3fa0*/  FMUL.FTZ R5, R47, UR6 ;  /* 0x000000062f057c20 */ /* 0x000fe20008410000 */
[----:B------:R-:W-:Y:S01]  /*3fb0*/  FMUL.FTZ R40, R40, UR6 ;  /* 0x0000000628287c20 */ /* 0x000fe20008410000 */
[----:B------:R-:W-:Y:S01]  /*3fc0*/  VIADD R47, R33, 0x8 ;  /* 0x00000008212f7836 */ /* 0x000fe20000000000 */
[C---:B------:R-:W-:Y:S01]  /*3fd0*/  VIADDMNMX R228, R232.reuse, 0x8, R51, PT ;  /* 0x00000008e8e47846 */ /* 0x040fe20003800133 */
[----:B------:R-:W-:Y:S01]  /*3fe0*/  FMUL.FTZ R32, R41, UR6 ;  /* 0x0000000629207c20 */ /* 0x000fe20008410000 */
[----:B--2---:R-:W-:Y:S01]  /*3ff0*/  FSEL R22, R3, -INF , !P0 ;  /* 0xff80000003167808 */ /* 0x004fe20004000000 */
[----:B------:R-:W-:Y:S01]  /*4000*/  HMMA.16816.F32 R56, R16, R10, R56 ;  /* 0x0000000a1038723c */ /* 0x000fe20000001838 */
[----:B------:R-:W2:Y:S01]  /*4010*/  MUFU.TANH R8, R8 ;  /* 0x0000000800087308 */ /* 0x000ea20000002400 */
[----:B------:R-:W-:Y:S01]  /*4020*/  FMUL.FTZ R11, R45, UR6 ;  /* 0x000000062d0b7c20 */ /* 0x000fe20008410000 */
[----:B------:R-:W-:Y:S01]  /*4030*/  VIMNMX R232, PT, PT, R232, UR28, PT ;  /* 0x0000001ce8e87c48 */ /* 0x000fe2000bfe0100 */
[----:B------:R-:W-:Y:S01]  /*4040*/  VIADD R45, R33, 0x9 ;  /* 0x00000009212d7836 */ /* 0x000fe20000000000 */
[----:B------:R-:W-:Y:S01]  /*4050*/  ISETP.GT.AND P0, PT, R233, R47, PT ;  /* 0x0000002fe900720c */ /* 0x000fe20003f04270 */
[C---:B------:R-:W-:Y:S01]  /*4060*/  VIADD R19, R33.reuse, 0x18 ;  /* 0x0000001821137836 */ /* 0x040fe20000000000 */
[C---:B------:R-:W-:Y:S01]  /*4070*/  ISETP.GE.AND P4, PT, R33.reuse, R232, PT ;  /* 0x000000e82100720c */ /* 0x040fe20003f86270 */
[----:B------:R-:W-:Y:S01]  /*4080*/  HMMA.16816.F32 R68, R52, R6, R68 ;  /* 0x000000063444723c */ /* 0x000fe20000001844 */
[----:B------:R-:W5:Y:S01]  /*4090*/  MUFU.TANH R21, R21 ;  /* 0x0000001500157308 */ /* 0x000f620000002400 */
[----:B------:R-:W-:-:S02]  /*40a0*/  VIADD R7, R33, 0x10 ;  /* 0x0000001021077836 */ /* 0x000fc40000000000 */
[----:B------:R-:W-:Y:S01]  /*40b0*/  FMUL.FTZ R36, R36, UR6 ;  /* 0x0000000624247c20 */ /* 0x000fe20008410000 */
[----:B---3--:R-:W-:Y:S01]  /*40c0*/  FSEL R6, R27, -INF , !P0 ;  /* 0xff8000001b067808 */ /* 0x008fe20004000000 */
[----:B------:R-:W-:Y:S01]  /*40d0*/  FMUL.FTZ R34, R37, UR6 ;  /* 0x0000000625227c20 */ /* 0x000fe20008410000 */
[----:B------:R-:W-:Y:S01]  /*40e0*/  ISETP.GT.AND P2, PT, R233, R49, PT ;  /* 0x00000031e900720c */ /* 0x000fe20003f44270 */
[----:B------:R-:W-:Y:S01]  /*40f0*/  FMUL.FTZ R28, R43, UR6 ;  /* 0x000000062b1c7c20 */ /* 0x000fe20008410000 */
[C---:B----4-:R-:W-:Y:S01]  /*4100*/  HMMA.16816.F32 R72, R52.reuse, R12, R72 ;  /* 0x0000000c3448723c */ /* 0x050fe20000001848 */
[----:B------:R-:W3:Y:S01]  /*4110*/  MUFU.TANH R12, R40 ;  /* 0x00000028000c7308 */ /* 0x000ee20000002400 */
[----:B------:R-:W-:Y:S01]  /*4120*/  ISETP.GT.AND P0, PT, R233, R7, PT ;  /* 0x00000007e900720c */ /* 0x000fe20003f04270 */
[----:B------:R-:W-:Y:S01]  /*4130*/  VIADD R43, R33, 0x11 ;  /* 0x00000011212b7836 */ /* 0x000fe20000000000 */
[----:B------:R-:W-:Y:S01]  /*4140*/  ISETP.GT.AND P6, PT, R233, R45, PT ;  /* 0x0000002de900720c */ /* 0x000fe20003fc4270 */
[C---:B------:R-:W-:Y:S01]  /*4150*/  VIADD R17, R33.reuse, 0x19 ;  /* 0x0000001921117836 */ /* 0x040fe20000000000 */
[----:B------:R-:W-:Y:S01]  /*4160*/  FSEL R22, R22, -INF , !P4 ;  /* 0xff80000016167808 */ /* 0x000fe20006000000 */
[----:B------:R-:W-:Y:S01]  /*4170*/  VIADD R41, R33, 0x28 ;  /* 0x0000002821297836 */ /* 0x000fe20000000000 */
[----:B------:R-:W-:Y:S01]  /*4180*/  HMMA.16816.F32 R56, R52, R14, R56 ;  /* 0x0000000e3438723c */ /* 0x000fe20000001838 */
[----:B------:R-:W4:Y:S01]  /*4190*/  MUFU.TANH R11, R11 ;  /* 0x0000000b000b7308 */ /* 0x000f220000002400 */
[-C--:B------:R-:W-:Y:S01]  /*41a0*/  ISETP.GE.AND P4, PT, R49, R232.reuse, PT ;  /* 0x000000e83100720c */ /* 0x080fe20003f86270 */
[----:B------:R-:W-:Y:S01]  /*41b0*/  FMUL.FTZ R3, R68, UR6 ;  /* 0x0000000644037c20 */ /* 0x000fe20008410000 */
[----:B-1----:R-:W-:Y:S01]  /*41c0*/  FSEL R18, R25, -INF , !P2 ;  /* 0xff80000019127808 */ /* 0x002fe20005000000 */
[----:B------:R-:W-:Y:S01]  /*41d0*/  VIADD R15, R33, 0x20 ;  /* 0x00000020210f7836 */ /* 0x000fe20000000000 */
[----:B--2---:R-:W-:Y:S01]  /*41e0*/  FSEL R8, R8, -INF , !P0 ;  /* 0xff80000008087808 */ /* 0x004fe20004000000 */
[----:B------:R-:W-:Y:S01]  /*41f0*/  FMUL.FTZ R69, R69, UR6 ;  /* 0x0000000645457c20 */ /* 0x000fe20008410000 */
[-C--:B------:R-:W-:Y:S01]  /*4200*/  ISETP.GE.AND P2, PT, R47, R232.reuse, PT ;  /* 0x000000e82f00720c */ /* 0x080fe20003f46270 */
[----:B------:R-:W1:Y:S01]  /*4210*/  MUFU.TANH R36, R36 ;  /* 0x0000002400247308 */ /* 0x000e620000002400 */
[----:B------:R-:W-:Y:S01]  /*4220*/  ISETP.GT.AND P0, PT, R233, R19, PT ;  /* 0x00000013e900720c */ /* 0x000fe20003f04270 */
[----:B------:R-:W-:Y:S01]  /*4230*/  FMUL.FTZ R72, R72, UR6 ;  /* 0x0000000648487c20 */ /* 0x000fe20008410000 */
[----:B-----5:R-:W-:Y:S01]  /*4240*/  FSEL R16, R21, -INF , !P6 ;  /* 0xff80000015107808 */ /* 0x020fe20007000000 */
[----:B------:R-:W-:Y:S01]  /*4250*/  VIADD R13, R33, 0x21 ;  /* 0x00000021210d7836 */ /* 0x000fe20000000000 */
[----:B------:R-:W-:Y:S01]  /*4260*/  FSEL R18, R18, -INF , !P4 ;  /* 0xff80000012127808 */ /* 0x000fe20006000000 */
[----:B------:R-:W-:Y:S01]  /*4270*/  FMUL.FTZ R25, R73, UR6 ;  /* 0x0000000649197c20 */ /* 0x000fe20008410000 */
[-C--:B------:R-:W-:Y:S01]  /*4280*/  ISETP.GE.AND P6, PT, R7, R232.reuse, PT ;  /* 0x000000e80700720c */ /* 0x080fe20003fc6270 */
[----:B------:R-:W2:Y:S01]  /*4290*/  MUFU.TANH R32, R32 ;  /* 0x0000002000207308 */ /* 0x000ea20000002400 */
[C---:B------:R-:W-:Y:S01]  /*42a0*/  ISETP.GT.AND P4, PT, R233.reuse, R43, PT ;  /* 0x0000002be900720c */ /* 0x040fe20003f84270 */
[----:B------:R-:W-:Y:S01]  /*42b0*/  FMUL.FTZ R27, R56, UR6 ;  /* 0x00000006381b7c20 */ /* 0x000fe20008410000 */
[----:B------:R-:W-:Y:S01]  /*42c0*/  FSEL R6, R6, -INF , !P2 ;  /* 0xff80000006067808 */ /* 0x000fe20005000000 */
[----:B------:R-:W-:Y:S01]  /*42d0*/  VIADD R2, R233, 0x8 ;  /* 0x00000008e9027836 */ /* 0x000fe20000000000 */
[----:B---3--:R-:W-:Y:S01]  /*42e0*/  FSEL R12, R12, -INF , !P0 ;  /* 0xff8000000c0c7808 */ /* 0x008fe20004000000 */
[----:B------:R-:W-:Y:S01]  /*42f0*/  FMUL.FTZ R4, R46, UR6 ;  /* 0x000000062e047c20 */ /* 0x000fe20008410000 */
[-C--:B------:R-:W-:Y:S01]  /*4300*/  ISETP.GE.AND P2, PT, R45, R232.reuse, PT ;  /* 0x000000e82d00720c */ /* 0x080fe20003f46270 */
[----:B------:R-:W3:Y:S01]  /*4310*/  MUFU.TANH R3, R3 ;  /* 0x0000000300037308 */ /* 0x000ee20000002400 */
[----:B------:R-:W-:Y:S01]  /*4320*/  ISETP.GT.AND P0, PT, R233, R15, PT ;  /* 0x0000000fe900720c */ /* 0x000fe20003f04270 */
[----:B------:R-:W-:Y:S01]  /*4330*/  VIADD R23, R33, 0x38 ;  /* 0x0000003821177836 */ /* 0x000fe20000000000 */
[----:B------:R-:W-:Y:S01]  /*4340*/  FSEL R10, R8, -INF , !P6 ;  /* 0xff800000080a7808 */ /* 0x000fe20007000000 */
[----:B------:R-:W-:Y:S01]  /*4350*/  FMUL.FTZ R30, R42, UR6 ;  /* 0x000000062a1e7c20 */ /* 0x000fe20008410000 */
[----:B----4-:R-:W-:Y:S01]  /*4360*/  FSEL R8, R11, -INF , !P4 ;  /* 0xff8000000b087808 */ /* 0x010fe20006000000 */
[----:B------:R-:W-:Y:S01]  /*4370*/  FMUL.FTZ R39, R39, UR6 ;  /* 0x0000000627277c20 */ /* 0x000fe20008410000 */
[----:B------:R-:W-:Y:S01]  /*4380*/  FSEL R16, R16, -INF , !P2 ;  /* 0xff80000010107808 */ /* 0x000fe20005000000 */
[----:B------:R-:W4:Y:S01]  /*4390*/  MUFU.TANH R34, R34 ;  /* 0x0000002200227308 */ /* 0x000f220000002400 */
[-C--:B------:R-:W-:Y:S01]  /*43a0*/  ISETP.GE.AND P4, PT, R19, R232.reuse, PT ;  /* 0x000000e81300720c */ /* 0x080fe20003f86270 */
[----:B------:R-:W-:Y:S01]  /*43b0*/  FMUL.FTZ R38, R38, UR6 ;  /* 0x0000000626267c20 */ /* 0x000fe20008410000 */
[----:B-1----:R-:W-:Y:S01]  /*43c0*/  FSEL R36, R36, -INF , !P0 ;  /* 0xff80000024247808 */ /* 0x002fe20004000000 */
[----:B------:R-:W-:Y:S01]  /*43d0*/  FMUL.FTZ R71, R71, UR6 ;  /* 0x0000000647477c20 */ /* 0x000fe20008410000 */
[C---:B------:R-:W-:Y:S01]  /*43e0*/  ISETP.GT.AND P2, PT, R233.reuse, R17, PT ;  /* 0x00000011e900720c */ /* 0x040fe20003f44270 */
[----:B------:R-:W-:Y:S01]  /*43f0*/  FMUL.FTZ R74, R74, UR6 ;  /* 0x000000064a4a7c20 */ /* 0x000fe20008410000 */
[----:B------:R-:W-:Y:S01]  /*4400*/  ISETP.GT.AND P0, PT, R233, R41, PT ;  /* 0x00000029e900720c */ /* 0x000fe20003f04270 */
[----:B------:R-:W1:Y:S01]  /*4410*/  MUFU.TANH R11, R72 ;  /* 0x00000048000b7308 */ /* 0x000e620000002400 */
[----:B------:R-:W-:Y:S01]  /*4420*/  ISETP.GE.AND P6, PT, R43, R232, PT ;  /* 0x000000e82b00720c */ /* 0x000fe20003fc6270 */
[----:B------:R-:W-:Y:S01]  /*4430*/  FMUL.FTZ R58, R58, UR6 ;  /* 0x000000063a3a7c20 */ /* 0x000fe20008410000 */
[----:B------:R-:W-:Y:S01]  /*4440*/  FSEL R14, R12, -INF , !P4 ;  /* 0xff8000000c0e7808 */ /* 0x000fe20006000000 */
[----:B------:R-:W-:Y:S01]  /*4450*/  FMUL.FTZ R59, R59, UR6 ;  /* 0x000000063b3b7c20 */ /* 0x000fe20008410000 */
[----:B--2---:R-:W-:-:S02]  /*4460*/  FSEL R12, R32, -INF , !P2 ;  /* 0xff800000200c7808 */ /* 0x004fc40005000000 */
[----:B---3--:R-:W-:Y:S01]  /*4470*/  FSEL R206, R3, -INF , !P0 ;  /* 0xff80000003ce7808 */ /* 0x008fe20004000000 */
[----:B------:R-:W2:Y:S01]  /*4480*/  MUFU.TANH R21, R69 ;  /* 0x0000004500157308 */ /* 0x000ea20000002400 */
[----:B------:R-:W-:Y:S01]  /*4490*/  FSEL R8, R8, -INF , !P6 ;  /* 0xff80000008087808 */ /* 0x000fe20007000000 */
[----:B------:R-:W-:Y:S01]  /*44a0*/  FMUL.FTZ R3, R57, UR6 ;  /* 0x0000000639037c20 */ /* 0x000fe20008410000 */
[-C--:B------:R-:W-:Y:S02]  /*44b0*/  ISETP.GE.AND P2, PT, R15, R232.reuse, PT ;  /* 0x000000e80f00720c */ /* 0x080fe40003f46270 */
[----:B------:R-:W-:Y:S02]  /*44c0*/  ISETP.GT.AND P6, PT, R233, R13, PT ;  /* 0x0000000de900720c */ /* 0x000fe40003fc4270 */
[----:B------:R-:W-:Y:S01]  /*44d0*/  FSEL R212, R36, -INF , !P2 ;  /* 0xff80000024d47808 */ /* 0x000fe20005000000 */
[----:B------:R-:W3:Y:S01]  /*44e0*/  MUFU.TANH R27, R27 ;  /* 0x0000001b001b7308 */ /* 0x000ee20000002400 */
[----:B------:R-:W-:-:S02]  /*44f0*/  ISETP.GE.AND P2, PT, R13, R232, PT ;  /* 0x000000e80d00720c */ /* 0x000fc40003f46270 */
[----:B----4-:R-:W-:Y:S02]  /*4500*/  FSEL R34, R34, -INF , !P6 ;  /* 0xff80000022227808 */ /* 0x010fe40007000000 */
[----:B------:R-:W-:Y:S02]  /*4510*/  ISETP.GE.AND P4, PT, R17, R232, PT ;  /* 0x000000e81100720c */ /* 0x000fe40003f86270 */
[----:B------:R-:W-:Y:S01]  /*4520*/  FSEL R198, R34, -INF , !P2 ;  /* 0xff80000022c67808 */ /* 0x000fe20005000000 */
[----:B------:R-:W4:Y:S01]  /*4530*/  MUFU.TANH R25, R25 ;  /* 0x0000001900197308 */ /* 0x000f220000002400 */
[----:B------:R-:W-:Y:S02]  /*4540*/  FSEL R12, R12, -INF , !P4 ;  /* 0xff8000000c0c7808 */ /* 0x000fe40006000000 */
[C---:B------:R-:W-:Y:S02]  /*4550*/  ISETP.GT.AND P2, PT, R233.reuse, R31, PT ;  /* 0x0000001fe900720c */ /* 0x040fe40003f44270 */
[----:B------:R-:W-:-:S02]  /*4560*/  ISETP.GT.AND P4, PT, R233, R35, PT ;  /* 0x00000023e900720c */ /* 0x000fc40003f84270 */
[----:B------:R-:W-:Y:S01]  /*4570*/  ISETP.GT.AND P1, PT, R2, R33, PT ;  /* 0x000000210200720c */ /* 0x000fe20003f24270 */
[----:B------:R-:W5:Y:S01]  /*4580*/  MUFU.TANH R3, R3 ;  /* 0x0000000300037308 */ /* 0x000f620000002400 */
[C---:B------:R-:W-:Y:S01]  /*4590*/  ISETP.GE.AND P3, PT, R33.reuse, R228, PT ;  /* 0x000000e42100720c */ /* 0x040fe20003f66270 */
[----:B------:R-:W-:Y:S01]  /*45a0*/  VIADD R33, R33, 0x39 ;  /* 0x0000003921217836 */ /* 0x000fe20000000000 */
[----:B------:R-:W-:Y:S02]  /*45b0*/  ISETP.GE.AND P6, PT, R41, R232, PT ;  /* 0x000000e82900720c */ /* 0x000fe40003fc6270 */
[----:B-1----:R-:W-:Y:S02]  /*45c0*/  FSEL R11, R11, -INF , !P2 ;  /* 0xff8000000b0b7808 */ /* 0x002fe40005000000 */
[----:B--2---:R-:W-:Y:S01]  /*45d0*/  FSEL R21, R21, -INF , !P4 ;  /* 0xff80000015157808 */ /* 0x004fe20006000000 */
[----:B------:R-:W1:Y:S01]  /*45e0*/  MUFU.TANH R24, R24 ;  /* 0x0000001800187308 */ /* 0x000e620000002400 */
[----:B------:R-:W-:-:S02]  /*45f0*/  ISETP.GT.AND P2, PT, R233, R23, PT ;  /* 0x00000017e900720c */ /* 0x000fc40003f44270 */
[-C--:B------:R-:W-:Y:S02]  /*4600*/  ISETP.GE.AND P4, PT, R31, R232.reuse, PT ;  /* 0x000000e81f00720c */ /* 0x080fe40003f86270 */
[----:B------:R-:W-:Y:S02]  /*4610*/  FSEL R206, R206, -INF , !P6 ;  /* 0xff800000cece7808 */ /* 0x000fe40007000000 */
[----:B------:R-:W-:Y:S01]  /*4620*/  ISETP.GE.AND P6, PT, R35, R232, PT ;  /* 0x000000e82300720c */ /* 0x000fe20003fc6270 */
[----:B------:R-:W2:Y:S01]  /*4630*/  MUFU.TANH R26, R26 ;  /* 0x0000001a001a7308 */ /* 0x000ea20000002400 */
[----:B---3--:R-:W-:Y:S02]  /*4640*/  FSEL R27, R27, -INF , !P2 ;  /* 0xff8000001b1b7808 */ /* 0x008fe40005000000 */
[----:B------:R-:W-:Y:S02]  /*4650*/  ISETP.GT.AND P0, PT, R233, R29, PT ;  /* 0x0000001de900720c */ /* 0x000fe40003f04270 */
[----:B------:R-:W-:-:S02]  /*4660*/  FSEL R218, R11, -INF , !P4 ;  /* 0xff8000000bda7808 */ /* 0x000fc40006000000 */
[----:B------:R-:W-:Y:S01]  /*4670*/  ISETP.GT.AND P2, PT, R233, R33, PT ;  /* 0x00000021e900720c */ /* 0x000fe20003f44270 */
[----:B------:R-:W3:Y:S01]  /*4680*/  MUFU.TANH R20, R20 ;  /* 0x0000001400147308 */ /* 0x000ee20000002400 */
[-C--:B------:R-:W-:Y:S02]  /*4690*/  ISETP.GE.AND P4, PT, R23, R232.reuse, PT ;  /* 0x000000e81700720c */ /* 0x080fe40003f86270 */
[----:B------:R-:W-:Y:S02]  /*46a0*/  FSEL R200, R21, -INF , !P6 ;  /* 0xff80000015c87808 */ /* 0x000fe40007000000 */
[----:B------:R-:W-:Y:S02]  /*46b0*/  ISETP.GE.AND P6, PT, R29, R232, PT ;  /* 0x000000e81d00720c */ /* 0x000fe40003fc6270 */
[----:B----4-:R-:W-:Y:S01]  /*46c0*/  FSEL R214, R25, -INF , !P0 ;  /* 0xff80000019d67808 */ /* 0x010fe20004000000 */
[----:B------:R-:W4:Y:S01]  /*46d0*/  MUFU.TANH R9, R9 ;  /* 0x0000000900097308 */ /* 0x000f220000002400 */
[----:B-----5:R-:W-:-:S02]  /*46e0*/  FSEL R208, R3, -INF , !P2 ;  /* 0xff80000003d07808 */ /* 0x020fc40005000000 */
[----:B------:R-:W-:Y:S02]  /*46f0*/  ISETP.GT.AND P0, PT, R2, R49, PT ;  /* 0x000000310200720c */ /* 0x000fe40003f04270 */
[----:B------:R-:W-:Y:S02]  /*4700*/  FSEL R210, R27, -INF , !P4 ;  /* 0xff8000001bd27808 */ /* 0x000fe40006000000 */
[----:B-1----:R-:W-:Y:S01]  /*4710*/  FSEL R11, R24, -INF , !P1 ;  /* 0xff800000180b7808 */ /* 0x002fe20004800000 */
[----:B------:R-:W1:Y:S01]  /*4720*/  MUFU.TANH R4, R4 ;  /* 0x0000000400047308 */ /* 0x000e620000002400 */
[----:B------:R-:W-:Y:S01]  /*4730*/  ISETP.GE.AND P4, PT, R33, R232, PT ;  /* 0x000000e82100720c */ /* 0x000fe20003f86270 */
[----:B------:R-:W-:Y:S01]  /*4740*/  FMUL.FTZ R24, R70, UR6 ;  /* 0x0000000646187c20 */ /* 0x000fe20008410000 */
[----:B------:R-:W-:Y:S02]  /*4750*/  ISETP.GT.AND P2, PT, R2, R47, PT ;  /* 0x0000002f0200720c */ /* 0x000fe40003f44270 */
[----:B------:R-:W-:-:S02]  /*4760*/  FSEL R214, R214, -INF , !P6 ;  /* 0xff800000d6d67808 */ /* 0x000fc40007000000 */
[----:B------:R-:W-:Y:S01]  /*4770*/  ISETP.GT.AND P1, PT, R2, R45, PT ;  /* 0x0000002d0200720c */ /* 0x000fe20003f24270 */
[----:B------:R-:W5:Y:S01]  /*4780*/  MUFU.TANH R5, R5 ;  /* 0x0000000500057308 */ /* 0x000f620000002400 */
[-C--:B------:R-:W-:Y:S02]  /*4790*/  ISETP.GE.AND P6, PT, R49, R228.reuse, PT ;  /* 0x000000e43100720c */ /* 0x080fe40003fc6270 */
[----:B--2---:R-:W-:Y:S02]  /*47a0*/  FSEL R21, R26, -INF , !P0 ;  /* 0xff8000001a157808 */ /* 0x004fe40004000000 */
[----:B------:R-:W-:Y:S02]  /*47b0*/  FSEL R208, R208, -INF , !P4 ;  /* 0xff800000d0d07808 */ /* 0x000fe40006000000 */
[----:B------:R-:W-:Y:S01]  /*47c0*/  ISETP.GT.AND P0, PT, R2, R7, PT ;  /* 0x000000070200720c */ /* 0x000fe20003f04270 */
[----:B------:R-:W2:Y:S01]  /*47d0*/  MUFU.TANH R30, R30 ;  /* 0x0000001e001e7308 */ /* 0x000ea20000002400 */
[----:B------:R-:W-:-:S02]  /*47e0*/  ISETP.GE.AND P4, PT, R47, R228, PT ;  /* 0x000000e42f00720c */ /* 0x000fc40003f86270 */
[----:B------:R-:W-:Y:S02]  /*47f0*/  FSEL R11, R11, -INF , !P3 ;  /* 0xff8000000b0b7808 */ /* 0x000fe40005800000 */
[----:B---3--:R-:W-:Y:S02]  /*4800*/  FSEL R20, R20, -INF , !P2 ;  /* 0xff80000014147808 */ /* 0x008fe40005000000 */
[----:B------:R-:W-:Y:S01]  /*4810*/  ISETP.GE.AND P3, PT, R45, R228, PT ;  /* 0x000000e42d00720c */ /* 0x000fe20003f66270 */
[----:B------:R-:W3:Y:S01]  /*4820*/  MUFU.TANH R3, R39 ;  /* 0x0000002700037308 */ /* 0x000ee20000002400 */
[----:B------:R-:W-:Y:S02]  /*4830*/  ISETP.GT.AND P2, PT, R2, R43, PT ;  /* 0x0000002b0200720c */ /* 0x000fe40003f44270 */
[----:B----4-:R-:W-:Y:S02]  /*4840*/  FSEL R9, R9, -INF , !P1 ;  /* 0xff80000009097808 */ /* 0x010fe40004800000 */
[----:B------:R-:W-:-:S02]  /*4850*/  FSEL R21, R21, -INF , !P6 ;  /* 0xff80000015157808 */ /* 0x000fc40007000000 */
[-C--:B------:R-:W-:Y:S01]  /*4860*/  ISETP.GE.AND P6, PT, R7, R228.reuse, PT ;  /* 0x000000e40700720c */ /* 0x080fe20003fc6270 */
[----:B------:R-:W4:Y:S01]  /*4870*/  MUFU.TANH R28, R28 ;  /* 0x0000001c001c7308 */ /* 0x000f220000002400 */
[----:B------:R-:W-:Y:S02]  /*4880*/  ISETP.GT.AND P1, PT, R2, R19, PT ;  /* 0x000000130200720c */ /* 0x000fe40003f24270 */
[----:B-1----:R-:W-:Y:S02]  /*4890*/  FSEL R4, R4, -INF , !P0 ;  /* 0xff80000004047808 */ /* 0x002fe40004000000 */
[----:B------:R-:W-:Y:S02]  /*48a0*/  FSEL R7, R20, -INF , !P4 ;  /* 0xff80000014077808 */ /* 0x000fe40006000000 */
[----:B------:R-:W-:Y:S01]  /*48b0*/  ISETP.GE.AND P4, PT, R43, R228, PT ;  /* 0x000000e42b00720c */ /* 0x000fe20003f86270 */
[----:B------:R-:W1:Y:S01]  /*48c0*/  MUFU.TANH R25, R38 ;  /* 0x0000002600197308 */ /* 0x000e620000002400 */
[----:B------:R-:W-:-:S02]  /*48d0*/  FSEL R9, R9, -INF , !P3 ;  /* 0xff80000009097808 */ /* 0x000fc40005800000 */
[----:B-----5:R-:W-:Y:S02]  /*48e0*/  FSEL R5, R5, -INF , !P2 ;  /* 0xff80000005057808 */ /* 0x020fe40005000000 */
[-C--:B------:R-:W-:Y:S02]  /*48f0*/  ISETP.GE.AND P3, PT, R19, R228.reuse, PT ;  /* 0x000000e41300720c */ /* 0x080fe40003f66270 */
[----:B------:R-:W-:Y:S01]  /*4900*/  FSEL R19, R4, -INF , !P6 ;  /* 0xff80000004137808 */ /* 0x000fe20007000000 */
[----:B------:R-:W5:Y:S01]  /*4910*/  MUFU.TANH R24, R24 ;  /* 0x0000001800187308 */ /* 0x000f620000002400 */
[----:B--2---:R-:W-:Y:S02]  /*4920*/  FSEL R30, R30, -INF , !P1 ;  /* 0xff8000001e1e7808 */ /* 0x004fe40004800000 */
[----:B------:R-:W-:Y:S01]  /*4930*/  ISETP.GT.AND P0, PT, R2, R17, PT ;  /* 0x000000110200720c */ /* 0x000fe20003f04270 */
[----:B------:R-:W-:Y:S01]  /*4940*/  BAR.SYNC.DEFER_BLOCKING 0x0 ;  /* 0x0000000000007b1d */ /* 0x000fe20000010000 */
[----:B------:R-:W-:-:S02]  /*4950*/  ISETP.GE.AND P6, PT, R17, R228, PT ;  /* 0x000000e41100720c */ /* 0x000fc40003fc6270 */
[C---:B------:R-:W-:Y:S02]  /*4960*/  ISETP.GT.AND P1, PT, R2.reuse, R13, PT ;  /* 0x0000000d0200720c */ /* 0x040fe40003f24270 */
[----:B------:R-:W-:Y:S01]  /*4970*/  FSEL R17, R5, -INF , !P4 ;  /* 0xff80000005117808 */ /* 0x000fe20006000000 */
[----:B------:R-:W2:Y:S01]  /*4980*/  MUFU.TANH R20, R71 ;  /* 0x0000004700147308 */ /* 0x000ea20000002400 */
[----:B------:R-:W-:Y:S01]  /*4990*/  ISETP.GT.AND P2, PT, R2, R15, PT ;  /* 0x0000000f0200720c */ /* 0x000fe20003f44270 */
[----:B------:R-:W-:Y:S01]  /*49a0*/  FMUL.FTZ R5, R75, UR6 ;  /* 0x000000064b057c20 */ /* 0x000fe20008410000 */
[-C--:B------:R-:W-:Y:S02]  /*49b0*/  ISETP.GE.AND P4, PT, R15, R228.reuse, PT ;  /* 0x000000e40f00720c */ /* 0x080fe40003f86270 */
[----:B------:R-:W-:Y:S02]  /*49c0*/  FSEL R15, R30, -INF , !P3 ;  /* 0xff8000001e0f7808 */ /* 0x000fe40005800000 */
[----:B------:R-:W-:Y:S01]  /*49d0*/  ISETP.GE.AND P3, PT, R13, R228, PT ;  /* 0x000000e40d00720c */ /* 0x000fe20003f66270 */
[----:B------:R-:W2:Y:S01]  /*49e0*/  MUFU.TANH R4, R74 ;  /* 0x0000004a00047308 */ /* 0x000ea20000002400 */
[----:B---3--:R-:W-:-:S02]  /*49f0*/  FSEL R3, R3, -INF , !P1 ;  /* 0xff80000003037808 */ /* 0x008fc40004800000 */
[----:B----4-:R-:W-:Y:S02]  /*4a00*/  FSEL R13, R28, -INF , !P0 ;  /* 0xff8000001c0d7808 */ /* 0x010fe40004000000 */
[----:B------:R-:W-:Y:S02]  /*4a10*/  ISETP.GT.AND P0, PT, R2, R41, PT ;  /* 0x000000290200720c */ /* 0x000fe40003f04270 */
[----:B------:R-:W-:Y:S01]  /*4a20*/  FSEL R213, R3, -INF , !P3 ;  /* 0xff80000003d57808 */ /* 0x000fe20005800000 */
[----:B------:R-:W3:Y:S01]  /*4a30*/  MUFU.TANH R5, R5 ;  /* 0x0000000500057308 */ /* 0x000ee20000002400 */
[----:B------:R-:W-:Y:S02]  /*4a40*/  FMNMX3.FTZ R3, R22, R18, R6, !PT ;  /* 0x0000001216037276 */ /* 0x000fe40007810006 */
[----:B-1----:R-:W-:Y:S02]  /*4a50*/  FSEL R25, R25, -INF , !P2 ;  /* 0xff80000019197808 */ /* 0x002fe40005000000 */
[----:B------:R-:W-:-:S02]  /*4a60*/  ISETP.GE.AND P2, PT, R41, R228, PT ;  /* 0x000000e42900720c */ /* 0x000fc40003f46270 */
[----:B-----5:R-:W-:Y:S01]  /*4a70*/  FSEL R24, R24, -INF , !P0 ;  /* 0xff80000018187808 */ /* 0x020fe20004000000 */
[----:B------:R-:W1:Y:S01]  /*4a80*/  MUFU.TANH R58, R58 ;  /* 0x0000003a003a7308 */ /* 0x000e620000002400 */
[----:B------:R-:W-:Y:S02]  /*4a90*/  FMNMX3.FTZ R3, R3, R16, R10, !PT ;  /* 0x0000001003037276 */ /* 0x000fe4000781000a */
[----:B------:R-:W-:Y:S02]  /*4aa0*/  FSEL R223, R24, -INF , !P2 ;  /* 0xff80000018df7808 */ /* 0x000fe40005000000 */
[----:B------:R-:W-:Y:S02]  /*4ab0*/  FMNMX3.FTZ R24, R11, R21, R7, !PT ;  /* 0x000000150b187276 */ /* 0x000fe40007810007 */
[----:B------:R-:W-:Y:S01]  /*4ac0*/  FMNMX3.FTZ R3, R3, R8, R14, !PT ;  /* 0x0000000803037276 */ /* 0x000fe2000781000e */
[----:B------:R-:W4:Y:S01]  /*4ad0*/  MUFU.TANH R201, R59 ;  /* 0x0000003b00c97308 */ /* 0x000f220000002400 */
[----:B------:R-:W-:-:S02]  /*4ae0*/  FSEL R13, R13, -INF , !P6 ;  /* 0xff8000000d0d7808 */ /* 0x000fc40007000000 */
[C---:B------:R-:W-:Y:S02]  /*4af0*/  ISETP.GT.AND P6, PT, R2.reuse, R35, PT ;  /* 0x000000230200720c */ /* 0x040fe40003fc4270 */
[----:B------:R-:W-:Y:S02]  /*4b00*/  ISETP.GT.AND P1, PT, R2, R31, PT ;  /* 0x0000001f0200720c */ /* 0x000fe40003f24270 */
[----:B------:R-:W-:Y:S02]  /*4b10*/  FMNMX3.FTZ R24, R24, R9, R19, !PT ;  /* 0x0000000918187276 */ /* 0x000fe40007810013 */
[----:B------:R-:W-:Y:S02]  /*4b20*/  FMNMX3.FTZ R3, R3, R12, R212, !PT ;  /* 0x0000000c03037276 */ /* 0x000fe400078100d4 */
[----:B--2---:R-:W-:Y:S02]  /*4b30*/  FSEL R20, R20, -INF , !P6 ;  /* 0xff80000014147808 */ /* 0x004fe40007000000 */
[----:B------:R-:W-:-:S02]  /*4b40*/  FSEL R4, R4, -INF , !P1 ;  /* 0xff80000004047808 */ /* 0x000fc40004800000 */
[----:B------:R-:W-:Y:S02]  /*4b50*/  FSEL R199, R25, -INF , !P4 ;  /* 0xff80000019c77808 */ /* 0x000fe40006000000 */
[----:B------:R-:W-:Y:S02]  /*4b60*/  ISETP.GT.AND P6, PT, R2, R23, PT ;  /* 0x000000170200720c */ /* 0x000fe40003fc4270 */
[----:B------:R-:W-:Y:S02]  /*4b70*/  ISETP.GE.AND P1, PT, R23, R228, PT ;  /* 0x000000e41700720c */ /* 0x000fe40003f26270 */
[----:B------:R-:W-:Y:S02]  /*4b80*/  FMNMX3.FTZ R24, R24, R17, R15, !PT ;  /* 0x0000001118187276 */ /* 0x000fe4000781000f */
[----:B------:R-:W-:Y:S02]  /*4b90*/  FMNMX3.FTZ R23, R3, R198, R206, !PT ;  /* 0x000000c603177276 */ /* 0x000fe400078100ce */
[----:B------:R-:W-:-:S02]  /*4ba0*/  ISETP.GE.AND P3, PT, R31, R228, PT ;  /* 0x000000e41f00720c */ /* 0x000fc40003f66270 */
[----:B------:R-:W-:Y:S02]  /*4bb0*/  ISETP.GE.AND P4, PT, R35, R228, PT ;  /* 0x000000e42300720c */ /* 0x000fe40003f86270 */
[----:B------:R-:W-:Y:S02]  /*4bc0*/  ISETP.GT.AND P0, PT, R2, R29, PT ;  /* 0x0000001d0200720c */ /* 0x000fe40003f04270 */
[----:B------:R-:W-:Y:S02]  /*4bd0*/  FMNMX3.FTZ R24, R24, R13, R199, !PT ;  /* 0x0000000d18187276 */ /* 0x000fe400078100c7 */
[----:B------:R-:W-:Y:S02]  /*4be0*/  FMNMX3.FTZ R23, R23, R200, R218, !PT ;  /* 0x000000c817177276 */ /* 0x000fe400078100da */
[----:B------:R-:W-:Y:S02]  /*4bf0*/  FSEL R207, R4, -INF , !P3 ;  /* 0xff80000004cf7808 */ /* 0x000fe40005800000 */
[----:B---3--:R-:W-:-:S02]  /*4c00*/  FSEL R5, R5, -INF , !P0 ;  /* 0xff80000005057808 */ /* 0x008fc40004000000 */
[----:B------:R-:W-:Y:S02]  /*4c10*/  FSEL R215, R20, -INF , !P4 ;  /* 0xff80000014d77808 */ /* 0x000fe40006000000 */
[----:B------:R-:W-:Y:S02]  /*4c20*/  FMNMX3.FTZ R4, R24, R213, R223, !PT ;  /* 0x000000d518047276 */ /* 0x000fe400078100df */
[----:B------:R-:W-:Y:S02]  /*4c30*/  ISETP.GE.AND P2, PT, R29, R228, PT ;  /* 0x000000e41d00720c */ /* 0x000fe40003f46270 */
[----:B------:R-:W-:Y:S02]  /*4c40*/  ISETP.GT.AND P0, PT, R2, R33, PT ;  /* 0x000000210200720c */ /* 0x000fe40003f04270 */
[----:B-1----:R-:W-:Y:S02]  /*4c50*/  FSEL R58, R58, -INF , !P6 ;  /* 0xff8000003a3a7808 */ /* 0x002fe40007000000 */
[----:B------:R-:W-:-:S02]  /*4c60*/  FMNMX3.FTZ R23, R23, R214, R210, !PT ;  /* 0x000000d617177276 */ /* 0x000fc400078100d2 */
[----:B------:R-:W-:Y:S02]  /*4c70*/  FMNMX3.FTZ R3, R4, R215, R207, !PT ;  /* 0x000000d704037276 */ /* 0x000fe400078100cf */
[----:B------:R-:W-:Y:S02]  /*4c80*/  ISETP.GE.AND P6, PT, R33, R228, PT ;  /* 0x000000e42100720c */ /* 0x000fe40003fc6270 */
[----:B----4-:R-:W-:Y:S02]  /*4c90*/  FSEL R201, R201, -INF , !P0 ;  /* 0xff800000c9c97808 */ /* 0x010fe40004000000 */
        /* <DEDUP_REMOVED lines=65> */
.L_x_2200:
        /* <DEDUP_REMOVED lines=49> */
[----:B------:R-:W-:Y:S01]  /*53c0*/  MUFU.EX2 R195, R195 ;  /* 0x000000c300c37308 */ /* 0x000fe20000000800 */
[--C-:B------:R-:W-:Y:S01]  /*53d0*/  FFMA.FTZ R184, R8, UR4, -R211.reuse ;  /* 0x0000000408b87c23 */ /* 0x100fe200080108d3 */
[--C-:B------:R-:W-:Y:S01]  /*53e0*/  FFMA.FTZ R183, R14, UR4, -R211.reuse ;  /* 0x000000040eb77c23 */ /* 0x100fe200080108d3 */
[----:B------:R-:W4:Y:S01]  /*53f0*/  LDSM.16.MT88.4 R4, [R194+0x1e000] ;  /* 0x01e00000c204783b */ /* 0x000f220000004200 */
[----:B------:R-:W1:Y:S01]  /*5400*/  MUFU.EX2 R192, R192 ;  /* 0x000000c000c07308 */ /* 0x000e620000000800 */
[--C-:B------:R-:W-:Y:S01]  /*5410*/  FFMA.FTZ R180, R12, UR4, -R211.reuse ;  /* 0x000000040cb47c23 */ /* 0x100fe200080108d3 */
[--C-:B------:R-:W-:Y:S01]  /*5420*/  FFMA.FTZ R185, R19, UR4, -R204.reuse ;  /* 0x0000000413b97c23 */ /* 0x100fe200080108cc */
[----:B------:R-:W4:Y:S01]  /*5430*/  LDSM.16.MT88.4 R8, [R197+0x1a800] ;  /* 0x01a80000c508783b */ /* 0x000f220000004200 */
[----:B------:R-:W5:Y:S01]  /*5440*/  MUFU.EX2 R188, R188 ;  /* 0x000000bc00bc7308 */ /* 0x000f620000000800 */
[--C-:B------:R-:W-:Y:S01]  /*5450*/  FFMA.FTZ R182, R17, UR4, -R204.reuse ;  /* 0x0000000411b67c23 */ /* 0x100fe200080108cc */
        /* <DEDUP_REMOVED lines=13> */
[----:B------:R-:W-:Y:S01]  /*5530*/  FFMA.FTZ R207, R207, UR4, -R204 ;  /* 0x00000004cfcf7c23 */ /* 0x000fe200080108cc */
[----:B------:R-:W5:Y:S01]  /*5540*/  MUFU.EX2 R186, R186 ;  /* 0x000000ba00ba7308 */ /* 0x000f620000000800 */
[----:B------:R-:W-:Y:S01]  /*5550*/  LDSM.16.MT88.4 R20, [R197+0x1c800] ;  /* 0x01c80000c514783b */ /* 0x000fe20000004200 */
        /* <DEDUP_REMOVED lines=31> */
[----:B---3--:R-:W-:-:S03]  /*5750*/  FFMA.FTZ R212, R213, UR4, -R204 ;  /* 0x00000004d5d47c23 */ /* 0x008fc600080108cc */
        /* <DEDUP_REMOVED lines=302> */
[----:B------:R-:W5:Y:S04]  /*6a40*/  LDSM.16.M88.4 R12, [R167+0x10000] ;  /* 0x01000000a70c783b */ /* 0x000f680000000200 */
[----:B-1----:R-:W1:Y:S04]  /*6a50*/  LDSM.16.M88.4 R8, [R167+0x10800] ;  /* 0x01080000a708783b */ /* 0x002e680000000200 */
[----:B--2---:R-:W2:Y:S04]  /*6a60*/  LDSM.16.M88.4 R4, [R167+0x11000] ;  /* 0x01100000a704783b */ /* 0x004ea80000000200 */
[----:B------:R-:W2:Y:S04]  /*6a70*/  LDSM.16.M88.4 R204, [R167+0x11800] ;  /* 0x01180000a7cc783b */ /* 0x000ea80000000200 */
        /* <DEDUP_REMOVED lines=54> */
[----:B------:R-:W-:Y:S03]  /*6de0*/  LDSM.16.M88.4 R204, [R166+0x12000] ;  /* 0x01200000a6cc783b */ /* 0x000fe60000000200 */
        /* <DEDUP_REMOVED lines=43> */
[----:B------:R-:W3:Y:S07]  /*70a0*/  LDSM.16.M88.4 R8, [R167+0x14000] ;  /* 0x01400000a708783b */ /* 0x000eee0000000200 */
[C---:B------:R-:W-:Y:S08]  /*70b0*/  HMMA.16816.F32 R184, R196.reuse, R200, R184 ;  /* 0x000000c8c4b8723c */ /* 0x040ff000000018b8 */
[----:B------:R-:W-:Y:S01]  /*70c0*/  HMMA.16816.F32 R180, R196, R202, R180 ;  /* 0x000000cac4b4723c */ /* 0x000fe200000018b4 */
[----:B------:R-:W4:Y:S04]  /*70d0*/  LDSM.16.M88.4 R200, [R167+0x14800] ;  /* 0x01480000a7c8783b */ /* 0x000f280000000200 */
[----:B------:R-:W-:Y:S03]  /*70e0*/  LDSM.16.M88.4 R196, [R167+0x15800] ;  /* 0x01580000a7c4783b */ /* 0x000fe60000000200 */
[----:B-1----:R-:W-:Y:S08]  /*70f0*/  HMMA.16816.F32 R20, R24, R4, R20 ;  /* 0x000000041814723c */ /* 0x002ff00000001814 */
[C---:B------:R-:W-:Y:S08]  /*7100*/  HMMA.16816.F32 R184, R16.reuse, R176, R184 ;  /* 0x000000b010b8723c */ /* 0x040ff000000018b8 */
[----:B------:R-:W-:Y:S01]  /*7110*/  HMMA.16816.F32 R180, R16, R178, R180 ;  /* 0x000000b210b4723c */ /* 0x000fe200000018b4 */
[----:B------:R-:W1:Y:S04]  /*7120*/  LDSM.16.M88.4 R16, [R167+0x15000] ;  /* 0x01500000a710783b */ /* 0x000e680000000200 */
[----:B------:R-:W-:Y:S03]  /*7130*/  LDSM.16.M88.4 R176, [R166+0x14000] ;  /* 0x01400000a6b0783b */ /* 0x000fe60000000200 */
        /* <DEDUP_REMOVED lines=25> */
[C---:B-----5:R-:W-:Y:S08]  /*72d0*/  HMMA.16816.F32 R20, R4.reuse, R176, R20 ;  /* 0x000000b00414723c */ /* 0x060ff00000001814 */
[C---:B--2---:R-:W-:Y:S08]  /*72e0*/  HMMA.16816.F32 R32, R4.reuse, R24, R32 ;  /* 0x000000180420723c */ /* 0x044ff00000001820 */
[C---:B------:R-:W-:Y:S01]  /*72f0*/  HMMA.16816.F32 R28, R4.reuse, R26, R28 ;  /* 0x0000001a041c723c */ /* 0x040fe2000000181c */
[----:B------:R-:W-:Y:S07]  /*7300*/  LDSM.16.M88.4 R24, [R167+0x16000] ;  /* 0x01600000a718783b */ /* 0x000fee0000000200 */
[C---:B---3--:R-:W-:Y:S08]  /*7310*/  HMMA.16816.F32 R192, R4.reuse, R8, R192 ;  /* 0x0000000804c0723c */ /* 0x048ff000000018c0 */
[----:B------:R-:W-:Y:S01]  /*7320*/  HMMA.16816.F32 R188, R4, R10, R188 ;  /* 0x0000000a04bc723c */ /* 0x000fe200000018bc */
[----:B------:R-:W2:Y:S07]  /*7330*/  LDSM.16.M88.4 R8, [R223+0xc000] ;  /* 0x00c00000df08783b */ /* 0x000eae0000000200 */
[----:B------:R-:W-:Y:S08]  /*7340*/  HMMA.16816.F32 R20, R204, R172, R20 ;  /* 0x000000accc14723c */ /* 0x000ff00000001814 */
[C---:B------:R-:W-:Y:S01]  /*7350*/  HMMA.16816.F32 R168, R4.reuse, R178, R168 ;  /* 0x000000b204a8723c */ /* 0x040fe200000018a8 */
[----:B------:R-:W3:Y:S07]  /*7360*/  LDSM.16.M88.4 R176, [R0+0x16800] ;  /* 0x0168000000b0783b */ /* 0x000eee0000000200 */
[C---:B-1----:R-:W-:Y:S08]  /*7370*/  HMMA.16816.F32 R184, R4.reuse, R16, R184 ;  /* 0x0000001004b8723c */ /* 0x042ff000000018b8 */
[----:B------:R-:W-:Y:S01]  /*7380*/  HMMA.16816.F32 R180, R4, R18, R180 ;  /* 0x0000001204b4723c */ /* 0x000fe200000018b4 */
[----:B------:R-:W-:Y:S04]  /*7390*/  LDSM.16.M88.4 R4, [R218+0xc000] ;  /* 0x00c00000da04783b */ /* 0x000fe80000000200 */
[----:B------:R-:W1:Y:S03]  /*73a0*/  LDSM.16.M88.4 R16, [R166+0x16000] ;  /* 0x01600000a610783b */ /* 0x000e660000000200 */
[----:B----4-:R-:W-:Y:S08]  /*73b0*/  HMMA.16816.F32 R20, R12, R212, R20 ;  /* 0x000000d40c14723c */ /* 0x010ff00000001814 */
[C---:B------:R-:W-:Y:S01]  /*73c0*/  HMMA.16816.F32 R168, R204.reuse, R174, R168 ;  /* 0x000000aecca8723c */ /* 0x040fe200000018a8 */
[----:B------:R-:W4:Y:S07]  /*73d0*/  LDSM.16.M88.4 R172, [R0+0x17000] ;  /* 0x0170000000ac783b */ /* 0x000f2e0000000200 */
[C---:B------:R-:W-:Y:S08]  /*73e0*/  HMMA.16816.F32 R32, R204.reuse, R224, R32 ;  /* 0x000000e0cc20723c */ /* 0x040ff00000001820 */
[C---:B------:R-:W-:Y:S08]  /*73f0*/  HMMA.16816.F32 R28, R204.reuse, R226, R28 ;  /* 0x000000e2cc1c723c */ /* 0x040ff0000000181c */
[C---:B------:R-:W-:Y:S08]  /*7400*/  HMMA.16816.F32 R192, R204.reuse, R200, R192 ;  /* 0x000000c8ccc0723c */ /* 0x040ff000000018c0 */
[C---:B------:R-:W-:Y:S08]  /*7410*/  HMMA.16816.F32 R188, R204.reuse, R202, R188 ;  /* 0x000000caccbc723c */ /* 0x040ff000000018bc */
[C---:B------:R-:W-:Y:S08]  /*7420*/  HMMA.16816.F32 R184, R204.reuse, R196, R184 ;  /* 0x000000c4ccb8723c */ /* 0x040ff000000018b8 */
[----:B------:R-:W-:Y:S01]  /*7430*/  HMMA.16816.F32 R180, R204, R198, R180 ;  /* 0x000000c6ccb4723c */ /* 0x000fe200000018b4 */
[----:B------:R-:W-:Y:S07]  /*7440*/  LDSM.16.M88.4 R196, [R208+0x16000] ;  /* 0x01600000d0c4783b */ /* 0x000fee0000000200 */
[----:B--2---:R-:W-:Y:S01]  /*7450*/  HMMA.16816.F32 R200, R8, R24, R20 ;  /* 0x0000001808c8723c */ /* 0x004fe20000001814 */
[----:B------:R-:W2:Y:S07]  /*7460*/  LDSM.16.M88.4 R20, [R222+0xc000] ;  /* 0x00c00000de14783b */ /* 0x000eae0000000200 */
[C---:B------:R-:W-:Y:S08]  /*7470*/  HMMA.16816.F32 R168, R12.reuse, R214, R168 ;  /* 0x000000d60ca8723c */ /* 0x040ff000000018a8 */
[C---:B---3--:R-:W-:Y:S08]  /*7480*/  HMMA.16816.F32 R32, R12.reuse, R176, R32 ;  /* 0x000000b00c20723c */ /* 0x048ff00000001820 */
[----:B------:R-:W-:Y:S01]  /*7490*/  HMMA.16816.F32 R28, R12, R178, R28 ;  /* 0x000000b20c1c723c */ /* 0x000fe2000000181c */
[----:B------:R-:W3:Y:S07]  /*74a0*/  LDSM.16.M88.4 R176, [R167+0x16800] ;  /* 0x01680000a7b0783b */ /* 0x000eee0000000200 */
[----:B-1----:R-:W-:Y:S08]  /*74b0*/  HMMA.16816.F32 R200, R4, R16, R200 ;  /* 0x0000001004c8723c */ /* 0x002ff000000018c8 */
[----:B------:R-:W-:Y:S01]  /*74c0*/  HMMA.16816.F32 R168, R8, R26, R168 ;  /* 0x0000001a08a8723c */ /* 0x000fe200000018a8 */
[----:B------:R-:W1:Y:S07]  /*74d0*/  LDSM.16.M88.4 R24, [R166+0x16800] ;  /* 0x01680000a618783b */ /* 0x000e6e0000000200 */
[C---:B----4-:R-:W-:Y:S08]  /*74e0*/  HMMA.16816.F32 R192, R12.reuse, R172, R192 ;  /* 0x000000ac0cc0723c */ /* 0x050ff000000018c0 */
[----:B------:R-:W-:Y:S01]  /*74f0*/  HMMA.16816.F32 R188, R12, R174, R188 ;  /* 0x000000ae0cbc723c */ /* 0x000fe200000018bc */
[----:B------:R-:W4:Y:S07]  /*7500*/  LDSM.16.M88.4 R172, [R0+0x17800] ;  /* 0x0178000000ac783b */ /* 0x000f2e0000000200 */
[----:B--2---:R-:W-:Y:S08]  /*7510*/  HMMA.16816.F32 R200, R20, R196, R200 ;  /* 0x000000c414c8723c */ /* 0x004ff000000018c8 */
[----:B------:R-:W-:Y:S01]  /*7520*/  HMMA.16816.F32 R168, R4, R18, R168 ;  /* 0x0000001204a8723c */ /* 0x000fe200000018a8 */
[----:B------:R-:W2:Y:S07]  /*7530*/  LDSM.16.M88.4 R16, [R208+0x16800] ;  /* 0x01680000d010783b */ /* 0x000eae0000000200 */
[----:B---3--:R-:W-:Y:S03]  /*7540*/  HMMA.16816.F32 R32, R8, R176, R32 ;  /* 0x000000b00820723c */ /* 0x008fe60000001820 */
[----:B------:R-:W-:Y:S01]  /*7550*/  FMUL.FTZ R196, R200, UR6 ;  /* 0x00000006c8c47c20 */ /* 0x000fe20008410000 */
[----:B------:R-:W-:Y:S01]  /*7560*/  FMUL.FTZ R197, R201, UR6 ;  /* 0x00000006c9c57c20 */ /* 0x000fe20008410000 */
[----:B------:R-:W-:-:S03]  /*7570*/  VIADD R201, R209, 0xffffff80 ;  /* 0xffffff80d1c97836 */ /* 0x000fc60000000000 */
[----:B------:R-:W-:Y:S01]  /*7580*/  HMMA.16816.F32 R28, R8, R178, R28 ;  /* 0x000000b2081c723c */ /* 0x000fe2000000181c */
[----:B------:R-:W3:Y:S01]  /*7590*/  LDSM.16.M88.4 R176, [R167+0x17000] ;  /* 0x01700000a7b0783b */ /* 0x000ee20000000200 */
[----:B------:R-:W5:Y:S01]  /*75a0*/  MUFU.TANH R196, R196 ;  /* 0x000000c400c47308 */ /* 0x000f620000002400 */
[----:B------:R-:W-:Y:S02]  /*75b0*/  ISETP.GT.AND P4, PT, R233, R201, PT ;  /* 0x000000c9e900720c */ /* 0x000fe40003f84270 */
[----:B------:R-:W-:-:S03]  /*75c0*/  ISETP.GE.AND P6, PT, R201, R232, PT ;  /* 0x000000e8c900720c */ /* 0x000fc60003fc6270 */
[----:B------:R-:W-:Y:S01]  /*75d0*/  HMMA.16816.F32 R168, R20, R198, R168 ;  /* 0x000000c614a8723c */ /* 0x000fe200000018a8 */
[----:B------:R-:W-:Y:S01]  /*75e0*/  FMUL.FTZ R199, R202, UR6 ;  /* 0x00000006cac77c20 */ /* 0x000fe20008410000 */
[----:B------:R-:W-:Y:S06]  /*75f0*/  MUFU.TANH R197, R197 ;  /* 0x000000c500c57308 */ /* 0x000fec0000002400 */
[----:B-1----:R-:W-:Y:S02]  /*7600*/  HMMA.16816.F32 R32, R4, R24, R32 ;  /* 0x000000180420723c */ /* 0x002fe40000001820 */
[----:B------:R-:W1:Y:S01]  /*7610*/  MUFU.TANH R199, R199 ;  /* 0x000000c700c77308 */ /* 0x000e620000002400 */
[----:B-----5:R-:W-:-:S02]  /*7620*/  FSEL R196, R196, -INF , !P4 ;  /* 0xff800000c4c47808 */ /* 0x020fc40006000000 */
[----:B------:R-:W-:-:S03]  /*7630*/  ISETP.GT.AND P4, PT, R2, R201, PT ;  /* 0x000000c90200720c */ /* 0x000fc60003f84270 */
[----:B------:R-:W-:Y:S01]  /*7640*/  HMMA.16816.F32 R28, R4, R26, R28 ;  /* 0x0000001a041c723c */ /* 0x000fe2000000181c */
[----:B------:R-:W5:Y:S01]  /*7650*/  LDSM.16.M88.4 R24, [R166+0x17000] ;  /* 0x01700000a618783b */ /* 0x000f620000000200 */
[----:B------:R-:W-:Y:S01]  /*7660*/  FSEL R196, R196, -INF , !P6 ;  /* 0xff800000c4c47808 */ /* 0x000fe20007000000 */
[----:B------:R-:W-:Y:S01]  /*7670*/  FMUL.FTZ R168, R168, UR6 ;  /* 0x00000006a8a87c20 */ /* 0x000fe20008410000 */
[----:B------:R-:W-:Y:S01]  /*7680*/  ISETP.GE.AND P6, PT, R201, R228, PT ;  /* 0x000000e4c900720c */ /* 0x000fe20003fc6270 */
[----:B------:R-:W-:Y:S02]  /*7690*/  FMUL.FTZ R169, R169, UR6 ;  /* 0x00000006a9a97c20 */ /* 0x000fe40008410000 */
[----:B------:R-:W-:Y:S01]  /*76a0*/  MUFU.TANH R198, R168 ;  /* 0x000000a800c67308 */ /* 0x000fe20000002400 */
[----:B----4-:R-:W-:Y:S01]  /*76b0*/  HMMA.16816.F32 R184, R12, R172, R184 ;  /* 0x000000ac0cb8723c */ /* 0x010fe200000018b8 */
[----:B------:R-:W-:-:S06]  /*76c0*/  FMUL.FTZ R172, R203, UR6 ;  /* 0x00000006cbac7c20 */ /* 0x000fcc0008410000 */
[----:B------:R-:W4:Y:S01]  /*76d0*/  MUFU.TANH R172, R172 ;  /* 0x000000ac00ac7308 */ /* 0x000f220000002400 */
[----:B--2---:R-:W-:Y:S01]  /*76e0*/  HMMA.16816.F32 R32, R20, R16, R32 ;  /* 0x000000101420723c */ /* 0x004fe20000001820 */
[----:B------:R-:W-:Y:S02]  /*76f0*/  VIADD R17, R209, 0xffffff81 ;  /* 0xffffff81d1117836 */ /* 0x000fe40000000000 */
[----:B------:R-:W-:-:S04]  /*7700*/  FMUL.FTZ R16, R170, UR6 ;  /* 0x00000006aa107c20 */ /* 0x000fc80008410000 */
[----:B------:R2:W-:Y:S01]  /*7710*/  MUFU.TANH R173, R169 ;  /* 0x000000a900ad7308 */ /* 0x0005e20000002400 */
[C---:B---3--:R-:W-:Y:S01]  /*7720*/  HMMA.16816.F32 R192, R8.reuse, R176, R192 ;  /* 0x000000b008c0723c */ /* 0x048fe200000018c0 */
[----:B-1----:R-:W-:Y:S01]  /*7730*/  FSEL R177, R199, -INF , !P4 ;  /* 0xff800000c7b17808 */ /* 0x002fe20006000000 */
[----:B------:R-:W-:Y:S01]  /*7740*/  FMUL.FTZ R199, R171, UR6 ;  /* 0x00000006abc77c20 */ /* 0x000fe20008410000 */
[-C--:B------:R-:W-:Y:S02]  /*7750*/  ISETP.GT.AND P4, PT, R233, R17.reuse, PT ;  /* 0x00000011e900720c */ /* 0x080fe40003f84270 */
[----:B------:R-:W-:Y:S02]  /*7760*/  FSEL R177, R177, -INF , !P6 ;  /* 0xff800000b1b17808 */ /* 0x000fe40007000000 */
[----:B------:R-:W-:Y:S01]  /*7770*/  ISETP.GE.AND P6, PT, R17, R232, PT ;  /* 0x000000e81100720c */ /* 0x000fe20003fc6270 */
[----:B------:R-:W1:Y:S01]  /*7780*/  MUFU.TANH R16, R16 ;  /* 0x0000001000107308 */ /* 0x000e620000002400 */
[----:B------:R-:W-:Y:S01]  /*7790*/  FSEL R176, R197, -INF , !P4 ;  /* 0xff800000c5b07808 */ /* 0x000fe20006000000 */
[----:B------:R-:W-:Y:S01]  /*77a0*/  HMMA.16816.F32 R188, R8, R178, R188 ;  /* 0x000000b208bc723c */ /* 0x000fe200000018bc */
[----:B------:R-:W-:Y:S01]  /*77b0*/  ISETP.GT.AND P4, PT, R2, R17, PT ;  /* 0x000000110200720c */ /* 0x000fe20003f84270 */
[----:B------:R-:W-:Y:S01]  /*77c0*/  FMUL.FTZ R179, R32, UR6 ;  /* 0x0000000620b37c20 */ /* 0x000fe20008410000 */
[----:B------:R-:W-:Y:S01]  /*77d0*/  FSEL R176, R176, -INF , !P6 ;  /* 0xff800000b0b07808 */ /* 0x000fe20007000000 */
[----:B------:R-:W-:Y:S01]  /*77e0*/  VIADD R197, R209, 0xffffff89 ;  /* 0xffffff89d1c57836 */ /* 0x000fe20000000000 */
[----:B------:R-:W-:Y:S01]  /*77f0*/  ISETP.GE.AND P6, PT, R17, R228, PT ;  /* 0x000000e41100720c */ /* 0x000fe20003fc6270 */
[----:B------:R-:W-:Y:S01]  /*7800*/  VIADD R17, R209, 0xffffff88 ;  /* 0xffffff88d1117836 */ /* 0x000fe20000000000 */
[----:B--2---:R-:W2:Y:S01]  /*7810*/  LDSM.16.M88.4 R168, [R208+0x17000] ;  /* 0x01700000d0a8783b */ /* 0x004ea20000000200 */
[----:B----4-:R-:W-:Y:S01]  /*7820*/  FSEL R172, R172, -INF , !P4 ;  /* 0xff800000acac7808 */ /* 0x010fe20006000000 */
[----:B------:R-:W3:Y:S01]  /*7830*/  MUFU.TANH R178, R199 ;  /* 0x000000c700b27308 */ /* 0x000ee20000002400 */
[----:B-----5:R-:W-:Y:S01]  /*7840*/  HMMA.16816.F32 R192, R4, R24, R192 ;  /* 0x0000001804c0723c */ /* 0x020fe200000018c0 */
[-C--:B------:R-:W-:Y:S01]  /*7850*/  ISETP.GT.AND P4, PT, R233, R17.reuse, PT ;  /* 0x00000011e900720c */ /* 0x080fe20003f84270 */
[----:B------:R-:W-:Y:S01]  /*7860*/  FMUL.FTZ R25, R34, UR6 ;  /* 0x0000000622197c20 */ /* 0x000fe20008410000 */
[----:B------:R-:W-:Y:S01]  /*7870*/  FSEL R215, R172, -INF , !P6 ;  /* 0xff800000acd77808 */ /* 0x000fe20007000000 */
[----:B------:R-:W-:Y:S01]  /*7880*/  FMUL.FTZ R172, R33, UR6 ;  /* 0x0000000621ac7c20 */ /* 0x000fe20008410000 */
[----:B------:R-:W-:Y:S01]  /*7890*/  FSEL R32, R198, -INF , !P4 ;  /* 0xff800000c6207808 */ /* 0x000fe20006000000 */
[----:B------:R-:W-:Y:S01]  /*78a0*/  FMUL.FTZ R24, R35, UR6 ;  /* 0x0000000623187c20 */ /* 0x000fe20008410000 */
[----:B------:R-:W-:Y:S01]  /*78b0*/  ISETP.GE.AND P6, PT, R17, R232, PT ;  /* 0x000000e81100720c */ /* 0x000fe20003fc6270 */
[----:B------:R-:W4:Y:S01]  /*78c0*/  MUFU.TANH R179, R179 ;  /* 0x000000b300b37308 */ /* 0x000f220000002400 */
[----:B------:R-:W-:Y:S01]  /*78d0*/  ISETP.GT.AND P4, PT, R2, R17, PT ;  /* 0x000000110200720c */ /* 0x000fe20003f84270 */
[----:B------:R-:W-:Y:S01]  /*78e0*/  HMMA.16816.F32 R28, R20, R18, R28 ;  /* 0x00000012141c723c */ /* 0x000fe2000000181c */
[----:B------:R-:W-:-:S02]  /*78f0*/  FSEL R32, R32, -INF , !P6 ;  /* 0xff80000020207808 */ /* 0x000fc40007000000 */
[----:B-1----:R-:W-:Y:S02]  /*7900*/  FSEL R16, R16, -INF , !P4 ;  /* 0xff80000010107808 */ /* 0x002fe40006000000 */
[----:B------:R-:W-:Y:S01]  /*7910*/  ISETP.GE.AND P6, PT, R17, R228, PT ;  /* 0x000000e41100720c */ /* 0x000fe20003fc6270 */
[----:B------:R-:W1:Y:S01]  /*7920*/  MUFU.TANH R25, R25 ;  /* 0x0000001900197308 */ /* 0x000e620000002400 */
[-C--:B------:R-:W-:Y:S01]  /*7930*/  ISETP.GT.AND P4, PT, R233, R197.reuse, PT ;  /* 0x000000c5e900720c */ /* 0x080fe20003f84270 */
[----:B------:R-:W-:Y:S01]  /*7940*/  HMMA.16816.F32 R180, R12, R174, R180 ;  /* 0x000000ae0cb4723c */ /* 0x000fe200000018b4 */
[----:B------:R-:W-:Y:S01]  /*7950*/  FSEL R33, R16, -INF , !P6 ;  /* 0xff80000010217808 */ /* 0x000fe20007000000 */
[----:B------:R-:W-:Y:S01]  /*7960*/  VIADD R13, R209, 0xffffff90 ;  /* 0xffffff90d10d7836 */ /* 0x000fe20000000000 */
[----:B------:R5:W1:Y:S01]  /*7970*/  LDSM.16.M88.4 R16, [R167+0x17800] ;  /* 0x01780000a710783b */ /* 0x000a620000000200 */
[----:B------:R-:W-:Y:S02]  /*7980*/  ISETP.GE.AND P6, PT, R197, R232, PT ;  /* 0x000000e8c500720c */ /* 0x000fe40003fc6270 */
[----:B------:R-:W-:Y:S01]  /*7990*/  FSEL R34, R173, -INF , !P4 ;  /* 0xff800000ad227808 */ /* 0x000fe20006000000 */
[----:B------:R-:W1:Y:S01]  /*79a0*/  MUFU.TANH R172, R172 ;  /* 0x000000ac00ac7308 */ /* 0x000e620000002400 */
[----:B------:R-:W-:Y:S01]  /*79b0*/  ISETP.GT.AND P4, PT, R2, R197, PT ;  /* 0x000000c50200720c */ /* 0x000fe20003f84270 */
[----:B------:R-:W-:Y:S01]  /*79c0*/  HMMA.16816.F32 R188, R4, R26, R188 ;  /* 0x0000001a04bc723c */ /* 0x000fe200000018bc */
[----:B------:R-:W-:Y:S01]  /*79d0*/  FSEL R34, R34, -INF , !P6 ;  /* 0xff80000022227808 */ /* 0x000fe20007000000 */
[----:B------:R-:W-:Y:S01]  /*79e0*/  FMUL.FTZ R28, R28, UR6 ;  /* 0x000000061c1c7c20 */ /* 0x000fe20008410000 */
[----:B------:R-:W-:Y:S01]  /*79f0*/  ISETP.GE.AND P6, PT, R197, R228, PT ;  /* 0x000000e4c500720c */ /* 0x000fe20003fc6270 */
[----:B------:R-:W-:Y:S01]  /*7a00*/  FMUL.FTZ R173, R30, UR6 ;  /* 0x000000061ead7c20 */ /* 0x000fe20008410000 */
[----:B---3--:R-:W-:Y:S01]  /*7a10*/  FSEL R35, R178, -INF , !P4 ;  /* 0xff800000b2237808 */ /* 0x008fe20006000000 */
[----:B------:R-:W3:Y:S01]  /*7a20*/  MUFU.TANH R24, R24 ;  /* 0x0000001800187308 */ /* 0x000ee20000002400 */
[-C--:B------:R-:W-:Y:S01]  /*7a30*/  ISETP.GT.AND P4, PT, R233, R13.reuse, PT ;  /* 0x0000000de900720c */ /* 0x080fe20003f84270 */
[----:B------:R-:W-:Y:S01]  /*7a40*/  FMUL.FTZ R30, R31, UR6 ;  /* 0x000000061f1e7c20 */ /* 0x000fe20008410000 */
[----:B------:R-:W-:Y:S01]  /*7a50*/  FSEL R35, R35, -INF , !P6 ;  /* 0xff80000023237808 */ /* 0x000fe20007000000 */
[C---:B--2---:R-:W-:Y:S01]  /*7a60*/  HMMA.16816.F32 R192, R20.reuse, R168, R192 ;  /* 0x000000a814c0723c */ /* 0x044fe200000018c0 */
[----:B------:R-:W-:Y:S01]  /*7a70*/  ISETP.GE.AND P6, PT, R13, R232, PT ;  /* 0x000000e80d00720c */ /* 0x000fe20003fc6270 */
[----:B------:R-:W-:Y:S01]  /*7a80*/  FMUL.FTZ R29, R29, UR6 ;  /* 0x000000061d1d7c20 */ /* 0x000fe20008410000 */
[----:B----4-:R-:W-:Y:S01]  /*7a90*/  FSEL R179, R179, -INF , !P4 ;  /* 0xff800000b3b37808 */ /* 0x010fe20006000000 */
[----:B------:R-:W2:Y:S01]  /*7aa0*/  MUFU.TANH R28, R28 ;  /* 0x0000001c001c7308 */ /* 0x000ea20000002400 */
[----:B------:R-:W-:Y:S01]  /*7ab0*/  ISETP.GT.AND P4, PT, R2, R13, PT ;  /* 0x0000000d0200720c */ /* 0x000fe20003f84270 */
[----:B------:R-:W-:Y:S01]  /*7ac0*/  VIADD R31, R209, 0xffffff98 ;  /* 0xffffff98d11f7836 */ /* 0x000fe20000000000 */
[----:B------:R-:W-:Y:S01]  /*7ad0*/  FSEL R168, R179, -INF , !P6 ;  /* 0xff800000b3a87808 */ /* 0x000fe20007000000 */
[----:B-----5:R-:W-:Y:S01]  /*7ae0*/  VIADD R167, R209, 0xffffff91 ;  /* 0xffffff91d1a77836 */ /* 0x020fe20000000000 */
[----:B------:R-:W-:Y:S01]  /*7af0*/  ISETP.GE.AND P6, PT, R13, R228, PT ;  /* 0x000000e40d00720c */ /* 0x000fe20003fc6270 */
[----:B------:R-:W-:Y:S01]  /*7b00*/  HMMA.16816.F32 R188, R20, R170, R188 ;  /* 0x000000aa14bc723c */ /* 0x000fe200000018bc */
[----:B------:R4:W5:Y:S01]  /*7b10*/  LDSM.16.M88.4 R12, [R166+0x17800] ;  /* 0x01780000a60c783b */ /* 0x0009620000000200 */
[----:B-1----:R-:W-:Y:S01]  /*7b20*/  FSEL R25, R25, -INF , !P4 ;  /* 0xff80000019197808 */ /* 0x002fe20006000000 */
[----:B------:R-:W1:Y:S01]  /*7b30*/  MUFU.TANH R173, R173 ;  /* 0x000000ad00ad7308 */ /* 0x000e620000002400 */
[----:B------:R-:W-:-:S02]  /*7b40*/  ISETP.GT.AND P4, PT, R233, R167, PT ;  /* 0x000000a7e900720c */ /* 0x000fc40003f84270 */
[----:B------:R-:W-:Y:S02]  /*7b50*/  FSEL R169, R25, -INF , !P6 ;  /* 0xff80000019a97808 */ /* 0x000fe40007000000 */
[----:B------:R-:W-:Y:S01]  /*7b60*/  ISETP.GE.AND P6, PT, R167, R232, PT ;  /* 0x000000e8a700720c */ /* 0x000fe20003fc6270 */
[----:B------:R-:W-:Y:S01]  /*7b70*/  FMUL.FTZ R192, R192, UR6 ;  /* 0x00000006c0c07c20 */ /* 0x000fe20008410000 */
[----:B------:R-:W-:Y:S01]  /*7b80*/  FSEL R172, R172, -INF , !P4 ;  /* 0xff800000acac7808 */ /* 0x000fe20006000000 */
[----:B------:R-:W1:Y:S01]  /*7b90*/  MUFU.TANH R29, R29 ;  /* 0x0000001d001d7308 */ /* 0x000e620000002400 */
[----:B------:R-:W-:Y:S01]  /*7ba0*/  ISETP.GT.AND P4, PT, R2, R167, PT ;  /* 0x000000a70200720c */ /* 0x000fe20003f84270 */
[----:B------:R-:W-:Y:S01]  /*7bb0*/  HMMA.16816.F32 R184, R8, R16, R184 ;  /* 0x0000001008b8723c */ /* 0x000fe200000018b8 */
[----:B------:R-:W-:-:S05]  /*7bc0*/  FMUL.FTZ R16, R193, UR6 ;  /* 0x00000006c1107c20 */ /* 0x000fca0008410000 */
[----:B------:R-:W1:Y:S02]  /*7bd0*/  MUFU.TANH R30, R30 ;  /* 0x0000001e001e7308 */ /* 0x000e640000002400 */
[----:B------:R-:W-:Y:S01]  /*7be0*/  HMMA.16816.F32 R180, R8, R18, R180 ;  /* 0x0000001208b4723c */ /* 0x000fe200000018b4 */
[----:B------:R-:W-:Y:S01]  /*7bf0*/  FMUL.FTZ R8, R188, UR6 ;  /* 0x00000006bc087c20 */ /* 0x000fe20008410000 */
[----:B----4-:R-:W-:Y:S01]  /*7c00*/  FSEL R166, R172, -INF , !P6 ;  /* 0xff800000aca67808 */ /* 0x010fe20007000000 */
[----:B------:R-:W-:Y:S01]  /*7c10*/  VIADD R11, R209, 0xffffffa1 ;  /* 0xffffffa1d10b7836 */ /* 0x000fe20000000000 */
[----:B------:R-:W-:Y:S02]  /*7c20*/  ISETP.GE.AND P6, PT, R167, R228, PT ;  /* 0x000000e4a700720c */ /* 0x000fe40003fc6270 */
[----:B------:R-:W4:Y:S01]  /*7c30*/  MUFU.TANH R17, R192 ;  /* 0x000000c000117308 */ /* 0x000f220000002400 */
[----:B---3--:R-:W-:Y:S01]  /*7c40*/  FSEL R167, R24, -INF , !P4 ;  /* 0xff80000018a77808 */ /* 0x008fe20006000000 */
[----:B------:R-:W-:Y:S01]  /*7c50*/  FMUL.FTZ R10, R190, UR6 ;  /* 0x00000006be0a7c20 */ /* 0x000fe20008410000 */
[----:B------:R-:W3:Y:S01]  /*7c60*/  LDSM.16.M88.4 R24, [R208+0x17800] ;  /* 0x01780000d018783b */ /* 0x000ee20000000200 */
[----:B------:R-:W-:Y:S01]  /*7c70*/  ISETP.GT.AND P4, PT, R233, R31, PT ;  /* 0x0000001fe900720c */ /* 0x000fe20003f84270 */
[----:B------:R-:W-:Y:S01]  /*7c80*/  FMUL.FTZ R9, R189, UR6 ;  /* 0x00000006bd097c20 */ /* 0x000fe20008410000 */
[----:B------:R-:W-:Y:S01]  /*7c90*/  FSEL R167, R167, -INF , !P6 ;  /* 0xff800000a7a77808 */ /* 0x000fe20007000000 */
[----:B------:R-:W-:-:S04]  /*7ca0*/  DEPBAR.LE SB0, 0x0 ;  /* 0x000080000000791a */ /* 0x000fc80000000000 */
[----:B------:R-:W-:Y:S01]  /*7cb0*/  ISETP.GE.AND P6, PT, R31, R232, PT ;  /* 0x000000e81f00720c */ /* 0x000fe20003fc6270 */
[----:B------:R-:W-:Y:S01]  /*7cc0*/  MUFU.TANH R16, R16 ;  /* 0x0000001000107308 */ /* 0x000fe20000002400 */
[----:B--2---:R-:W-:Y:S01]  /*7cd0*/  FSEL R28, R28, -INF , !P4 ;  /* 0xff8000001c1c7808 */ /* 0x004fe20006000000 */
[C---:B-----5:R-:W-:Y:S01]  /*7ce0*/  HMMA.16816.F32 R184, R4.reuse, R12, R184 ;  /* 0x0000000c04b8723c */ /* 0x060fe200000018b8 */
[----:B------:R-:W-:Y:S01]  /*7cf0*/  ISETP.GT.AND P4, PT, R2, R31, PT ;  /* 0x0000001f0200720c */ /* 0x000fe20003f84270 */
[----:B------:R-:W-:Y:S01]  /*7d00*/  FMUL.FTZ R12, R195, UR6 ;  /* 0x00000006c30c7c20 */ /* 0x000fe20008410000 */
[----:B------:R-:W-:Y:S01]  /*7d10*/  FSEL R198, R28, -INF , !P6 ;  /* 0xff8000001cc67808 */ /* 0x000fe20007000000 */
[----:B------:R-:W-:Y:S01]  /*7d20*/  FMUL.FTZ R28, R194, UR6 ;  /* 0x00000006c21c7c20 */ /* 0x000fe20008410000 */
[----:B------:R-:W-:Y:S01]  /*7d30*/  ISETP.GE.AND P6, PT, R31, R228, PT ;  /* 0x000000e41f00720c */ /* 0x000fe20003fc6270 */
[----:B------:R-:W-:Y:S01]  /*7d40*/  VIADD R31, R209, 0xffffff99 ;  /* 0xffffff99d11f7836 */ /* 0x000fe20000000000 */
[----:B-1----:R-:W-:Y:S01]  /*7d50*/  FSEL R171, R173, -INF , !P4 ;  /* 0xff800000adab7808 */ /* 0x002fe20006000000 */
[----:B------:R-:W-:Y:S01]  /*7d60*/  VIADD R13, R209, 0xffffffa0 ;  /* 0xffffffa0d10d7836 */ /* 0x000fe20000000000 */
[----:B------:R-:W-:Y:S01]  /*7d70*/  MUFU.TANH R12, R12 ;  /* 0x0000000c000c7308 */ /* 0x000fe20000002400 */
[----:B------:R-:W-:Y:S01]  /*7d80*/  HMMA.16816.F32 R180, R4, R14, R180 ;  /* 0x0000000e04b4723c */ /* 0x000fe200000018b4 */
[----:B------:R-:W-:Y:S01]  /*7d90*/  ISETP.GT.AND P4, PT, R233, R31, PT ;  /* 0x0000001fe900720c */ /* 0x000fe20003f84270 */
[----:B------:R-:W-:Y:S01]  /*7da0*/  VIADD R7, R209, 0xffffffa8 ;  /* 0xffffffa8d1077836 */ /* 0x000fe20000000000 */
[----:B------:R-:W-:Y:S01]  /*7db0*/  FSEL R171, R171, -INF , !P6 ;  /* 0xff800000abab7808 */ /* 0x000fe20007000000 */
[----:B------:R-:W-:Y:S01]  /*7dc0*/  FMUL.FTZ R4, R191, UR6 ;  /* 0x00000006bf047c20 */ /* 0x000fe20008410000 */
[----:B------:R-:W-:-:S02]  /*7dd0*/  ISETP.GE.AND P6, PT, R31, R232, PT ;  /* 0x000000e81f00720c */ /* 0x000fc40003fc6270 */
[----:B------:R-:W1:Y:S01]  /*7de0*/  MUFU.TANH R28, R28 ;  /* 0x0000001c001c7308 */ /* 0x000e620000002400 */
[----:B------:R-:W-:Y:S02]  /*7df0*/  FSEL R29, R29, -INF , !P4 ;  /* 0xff8000001d1d7808 */ /* 0x000fe40006000000 */
[----:B------:R-:W-:Y:S02]  /*7e00*/  ISETP.GT.AND P4, PT, R2, R31, PT ;  /* 0x0000001f0200720c */ /* 0x000fe40003f84270 */
[----:B------:R-:W-:Y:S02]  /*7e10*/  FSEL R170, R29, -INF , !P6 ;  /* 0xff8000001daa7808 */ /* 0x000fe40007000000 */
[----:B------:R-:W-:Y:S01]  /*7e20*/  ISETP.GE.AND P6, PT, R31, R228, PT ;  /* 0x000000e41f00720c */ /* 0x000fe20003fc6270 */
[----:B------:R-:W2:Y:S01]  /*7e30*/  MUFU.TANH R8, R8 ;  /* 0x0000000800087308 */ /* 0x000ea20000002400 */
[----:B------:R-:W-:Y:S01]  /*7e40*/  FSEL R30, R30, -INF , !P4 ;  /* 0xff8000001e1e7808 */ /* 0x000fe20006000000 */
[----:B------:R-:W-:Y:S01]  /*7e50*/  BAR.SYNC.DEFER_BLOCKING 0x0 ;  /* 0x0000000000007b1d */ /* 0x000fe20000010000 */
[----:B------:R-:W-:Y:S01]  /*7e60*/  ISETP.GT.AND P4, PT, R233, R13, PT ;  /* 0x0000000de900720c */ /* 0x000fe20003f84270 */
[----:B---3--:R-:W-:Y:S01]  /*7e70*/  HMMA.16816.F32 R184, R20, R24, R184 ;  /* 0x0000001814b8723c */ /* 0x008fe200000018b8 */
[----:B------:R-:W-:-:S02]  /*7e80*/  FSEL R193, R30, -INF , !P6 ;  /* 0xff8000001ec17808 */ /* 0x000fc40007000000 */
[----:B------:R-:W-:Y:S01]  /*7e90*/  ISETP.GE.AND P6, PT, R13, R232, PT ;  /* 0x000000e80d00720c */ /* 0x000fe20003fc6270 */
[----:B------:R-:W3:Y:S01]  /*7ea0*/  MUFU.TANH R10, R10 ;  /* 0x0000000a000a7308 */ /* 0x000ee20000002400 */
[----:B----4-:R-:W-:Y:S02]  /*7eb0*/  FSEL R17, R17, -INF , !P4 ;  /* 0xff80000011117808 */ /* 0x010fe40006000000 */
[----:B------:R-:W-:Y:S01]  /*7ec0*/  ISETP.GT.AND P4, PT, R2, R13, PT ;  /* 0x0000000d0200720c */ /* 0x000fe20003f84270 */
[----:B------:R-:W-:Y:S01]  /*7ed0*/  HMMA.16816.F32 R180, R20, R26, R180 ;  /* 0x0000001a14b4723c */ /* 0x000fe200000018b4 */
[----:B------:R-:W-:Y:S02]  /*7ee0*/  FSEL R172, R17, -INF , !P6 ;  /* 0xff80000011ac7808 */ /* 0x000fe40007000000 */
[----:B------:R-:W-:Y:S01]  /*7ef0*/  ISETP.GE.AND P6, PT, R13, R228, PT ;  /* 0x000000e40d00720c */ /* 0x000fe20003fc6270 */
[----:B------:R-:W4:Y:S01]  /*7f00*/  MUFU.TANH R9, R9 ;  /* 0x0000000900097308 */ /* 0x000f220000002400 */
[----:B-1----:R-:W-:-:S02]  /*7f10*/  FSEL R28, R28, -INF , !P4 ;  /* 0xff8000001c1c7808 */ /* 0x002fc40006000000 */
[-C--:B------:R-:W-:Y:S02]  /*7f20*/  ISETP.GT.AND P4, PT, R233, R11.reuse, PT ;  /* 0x0000000be900720c */ /* 0x080fe40003f84270 */
[----:B------:R-:W-:Y:S02]  /*7f30*/  FSEL R173, R28, -INF , !P6 ;  /* 0xff8000001cad7808 */ /* 0x000fe40007000000 */
[----:B------:R-:W-:Y:S01]  /*7f40*/  ISETP.GE.AND P6, PT, R11, R232, PT ;  /* 0x000000e80b00720c */ /* 0x000fe20003fc6270 */
[----:B------:R-:W-:Y:S01]  /*7f50*/  FMUL.FTZ R5, R184, UR6 ;  /* 0x00000006b8057c20 */ /* 0x000fe20008410000 */
[----:B------:R-:W-:Y:S01]  /*7f60*/  FSEL R16, R16, -INF , !P4 ;  /* 0xff80000010107808 */ /* 0x000fe20006000000 */
[----:B------:R-:W1:Y:S01]  /*7f70*/  MUFU.TANH R4, R4 ;  /* 0x0000000400047308 */ /* 0x000e620000002400 */
[----:B------:R-:W-:Y:S01]  /*7f80*/  ISETP.GT.AND P4, PT, R2, R11, PT ;  /* 0x0000000b0200720c */ /* 0x000fe20003f84270 */
[----:B------:R-:W-:Y:S01]  /*7f90*/  FMUL.FTZ R6, R186, UR6 ;  /* 0x00000006ba067c20 */ /* 0x000fe20008410000 */
[----:B------:R-:W-:Y:S01]  /*7fa0*/  FSEL R214, R16, -INF , !P6 ;  /* 0xff80000010d67808 */ /* 0x000fe20007000000 */
[----:B------:R-:W-:Y:S01]  /*7fb0*/  FMUL.FTZ R185, R185, UR6 ;  /* 0x00000006b9b97c20 */ /* 0x000fe20008410000 */
[----:B------:R-:W-:Y:S01]  /*7fc0*/  ISETP.GE.AND P6, PT, R11, R228, PT ;  /* 0x000000e40b00720c */ /* 0x000fe20003fc6270 */
[----:B------:R-:W-:Y:S01]  /*7fd0*/  FMUL.FTZ R187, R187, UR6 ;  /* 0x00000006bbbb7c20 */ /* 0x000fe20008410000 */
[----:B------:R-:W-:Y:S01]  /*7fe0*/  FSEL R12, R12, -INF , !P4 ;  /* 0xff8000000c0c7808 */ /* 0x000fe20006000000 */
[----:B------:R-:W5:Y:S01]  /*7ff0*/  MUFU.TANH R5, R5 ;  /* 0x0000000500057308 */ /* 0x000f620000002400 */
[-C--:B------:R-:W-:Y:S01]  /*8000*/  ISETP.GT.AND P4, PT, R233, R7.reuse, PT ;  /* 0x00000007e900720c */ /* 0x080fe20003f84270 */
[----:B------:R-:W-:Y:S01]  /*8010*/  FMUL.FTZ R180, R180, UR6 ;  /* 0x00000006b4b47c20 */ /* 0x000fe20008410000 */
[----:B------:R-:W-:Y:S01]  /*8020*/  FSEL R175, R12, -INF , !P6 ;  /* 0xff8000000caf7808 */ /* 0x000fe20007000000 */
[----:B------:R-:W-:Y:S01]  /*8030*/  FMUL.FTZ R182, R182, UR6 ;  /* 0x00000006b6b67c20 */ /* 0x000fe20008410000 */
[----:B------:R-:W-:Y:S01]  /*8040*/  ISETP.GE.AND P6, PT, R7, R232, PT ;  /* 0x000000e80700720c */ /* 0x000fe20003fc6270 */
[----:B------:R-:W-:Y:S01]  /*8050*/  FMUL.FTZ R183, R183, UR6 ;  /* 0x00000006b7b77c20 */ /* 0x000fe20008410000 */
[----:B--2---:R-:W-:Y:S01]  /*8060*/  FSEL R8, R8, -INF , !P4 ;  /* 0xff80000008087808 */ /* 0x004fe20006000000 */
[----:B------:R-:W2:Y:S01]  /*8070*/  MUFU.TANH R6, R6 ;  /* 0x0000000600067308 */ /* 0x000ea20000002400 */
[----:B------:R-:W-:Y:S01]  /*8080*/  ISETP.GT.AND P4, PT, R2, R7, PT ;  /* 0x000000070200720c */ /* 0x000fe20003f84270 */
[----:B------:R-:W-:Y:S01]  /*8090*/  FMUL.FTZ R181, R181, UR6 ;  /* 0x00000006b5b57c20 */ /* 0x000fe20008410000 */
[----:B------:R-:W-:-:S02]  /*80a0*/  FSEL R212, R8, -INF , !P6 ;  /* 0xff80000008d47808 */ /* 0x000fc40007000000 */
[----:B------:R-:W-:Y:S01]  /*80b0*/  ISETP.GE.AND P6, PT, R7, R228, PT ;  /* 0x000000e40700720c */ /* 0x000fe20003fc6270 */
[----:B------:R-:W-:Y:S01]  /*80c0*/  VIADD R7, R209, 0xffffffa9 ;  /* 0xffffffa9d1077836 */ /* 0x000fe20000000000 */
[----:B---3--:R-:W-:Y:S01]  /*80d0*/  FSEL R10, R10, -INF , !P4 ;  /* 0xff8000000a0a7808 */ /* 0x008fe20006000000 */
[----:B------:R-:W3:Y:S03]  /*80e0*/  MUFU.TANH R185, R185 ;  /* 0x000000b900b97308 */ /* 0x000ee60000002400 */
[----:B------:R-:W-:Y:S02]  /*80f0*/  ISETP.GT.AND P4, PT, R233, R7, PT ;  /* 0x00000007e900720c */ /* 0x000fe40003f84270 */
[----:B------:R-:W-:Y:S02]  /*8100*/  FSEL R207, R10, -INF , !P6 ;  /* 0xff8000000acf7808 */ /* 0x000fe40007000000 */
[----:B------:R-:W-:Y:S01]  /*8110*/  ISETP.GE.AND P6, PT, R7, R232, PT ;  /* 0x000000e80700720c */ /* 0x000fe20003fc6270 */
[----:B------:R-:W-:Y:S01]  /*8120*/  MUFU.TANH R197, R183 ;  /* 0x000000b700c57308 */ /* 0x000fe20000002400 */
[----:B----4-:R-:W-:-:S02]  /*8130*/  FSEL R9, R9, -INF , !P4 ;  /* 0xff80000009097808 */ /* 0x010fc40006000000 */
[----:B------:R-:W-:Y:S02]  /*8140*/  ISETP.GT.AND P4, PT, R2, R7, PT ;  /* 0x000000070200720c */ /* 0x000fe40003f84270 */
[----:B------:R-:W-:Y:S01]  /*8150*/  FSEL R174, R9, -INF , !P6 ;  /* 0xff80000009ae7808 */ /* 0x000fe20007000000 */
[----:B------:R-:W-:Y:S01]  /*8160*/  VIADD R9, R209, 0xffffffb8 ;  /* 0xffffffb8d1097836 */ /* 0x000fe20000000000 */
[----:B------:R-:W-:Y:S01]  /*8170*/  ISETP.GE.AND P6, PT, R7, R228, PT ;  /* 0x000000e40700720c */ /* 0x000fe20003fc6270 */
[----:B------:R-:W-:Y:S01]  /*8180*/  VIADD R7, R209, 0xffffffb0 ;  /* 0xffffffb0d1077836 */ /* 0x000fe20000000000 */
[----:B-1----:R-:W-:Y:S02]  /*8190*/  FSEL R213, R4, -INF , !P4 ;  /* 0xff80000004d57808 */ /* 0x002fe40006000000 */
[----:B------:R-:W1:Y:S02]  /*81a0*/  MUFU.TANH R4, R187 ;  /* 0x000000bb00047308 */ /* 0x000e640000002400 */
[----:B------:R-:W-:-:S02]  /*81b0*/  ISETP.GT.AND P4, PT, R233, R7, PT ;  /* 0x00000007e900720c */ /* 0x000fc40003f84270 */
[----:B------:R-:W-:Y:S02]  /*81c0*/  FSEL R213, R213, -INF , !P6 ;  /* 0xff800000d5d57808 */ /* 0x000fe40007000000 */
[----:B------:R-:W-:Y:S02]  /*81d0*/  ISETP.GE.AND P6, PT, R7, R232, PT ;  /* 0x000000e80700720c */ /* 0x000fe40003fc6270 */
[----:B-----5:R-:W-:Y:S02]  /*81e0*/  FSEL R5, R5, -INF , !P4 ;  /* 0xff80000005057808 */ /* 0x020fe40006000000 */
[----:B------:R-:W-:Y:S02]  /*81f0*/  ISETP.GT.AND P4, PT, R2, R7, PT ;  /* 0x000000070200720c */ /* 0x000fe40003f84270 */
[----:B------:R-:W-:Y:S02]  /*8200*/  FSEL R206, R5, -INF , !P6 ;  /* 0xff80000005ce7808 */ /* 0x000fe40007000000 */
[----:B------:R-:W-:Y:S01]  /*8210*/  ISETP.GE.AND P6, PT, R7, R228, PT ;  /* 0x000000e40700720c */ /* 0x000fe20003fc6270 */
[----:B------:R-:W-:Y:S01]  /*8220*/  VIADD R7, R209, 0xffffffb1 ;  /* 0xffffffb1d1077836 */ /* 0x000fe20000000000 */
[----:B------:R-:W4:Y:S01]  /*8230*/  MUFU.TANH R5, R180 ;  /* 0x000000b400057308 */ /* 0x000f220000002400 */
[----:B--2---:R-:W-:-:S03]  /*8240*/  FSEL R6, R6, -INF , !P4 ;  /* 0xff80000006067808 */ /* 0x004fc60006000000 */
[-C--:B------:R-:W-:Y:S02]  /*8250*/  ISETP.GT.AND P4, PT, R233, R7.reuse, PT ;  /* 0x00000007e900720c */ /* 0x080fe40003f84270 */
[----:B------:R-:W-:Y:S02]  /*8260*/  FSEL R203, R6, -INF , !P6 ;  /* 0xff80000006cb7808 */ /* 0x000fe40007000000 */
[----:B------:R-:W-:Y:S01]  /*8270*/  ISETP.GE.AND P6, PT, R7, R232, PT ;  /* 0x000000e80700720c */ /* 0x000fe20003fc6270 */
[----:B------:R-:W2:Y:S01]  /*8280*/  MUFU.TANH R6, R182 ;  /* 0x000000b600067308 */ /* 0x000ea20000002400 */
[----:B---3--:R-:W-:Y:S02]  /*8290*/  FSEL R185, R185, -INF , !P4 ;  /* 0xff800000b9b97808 */ /* 0x008fe40006000000 */
[----:B------:R-:W-:Y:S02]  /*82a0*/  ISETP.GT.AND P4, PT, R2, R7, PT ;  /* 0x000000070200720c */ /* 0x000fe40003f84270 */
[----:B------:R-:W-:-:S02]  /*82b0*/  FSEL R204, R185, -INF , !P6 ;  /* 0xff800000b9cc7808 */ /* 0x000fc40007000000 */
[----:B------:R-:W-:Y:S02]  /*82c0*/  ISETP.GE.AND P6, PT, R7, R228, PT ;  /* 0x000000e40700720c */ /* 0x000fe40003fc6270 */
[----:B-1----:R-:W-:Y:S02]  /*82d0*/  FSEL R4, R4, -INF , !P4 ;  /* 0xff80000004047808 */ /* 0x002fe40006000000 */
[----:B------:R-:W-:Y:S02]  /*82e0*/  ISETP.GT.AND P4, PT, R233, R9, PT ;  /* 0x00000009e900720c */ /* 0x000fe40003f84270 */
[----:B------:R-:W-:Y:S02]  /*82f0*/  FSEL R201, R4, -INF , !P6 ;  /* 0xff80000004c97808 */ /* 0x000fe40007000000 */
[----:B------:R-:W-:Y:S01]  /*8300*/  ISETP.GE.AND P6, PT, R9, R232, PT ;  /* 0x000000e80900720c */ /* 0x000fe20003fc6270 */
[----:B------:R-:W1:Y:S01]  /*8310*/  MUFU.TANH R4, R181 ;  /* 0x000000b500047308 */ /* 0x000e620000002400 */
[----:B----4-:R-:W-:-:S02]  /*8320*/  FSEL R5, R5, -INF , !P4 ;  /* 0xff80000005057808 */ /* 0x010fc40006000000 */
[----:B------:R-:W-:Y:S02]  /*8330*/  FMNMX3.FTZ R7, R164, R196, R176, !PT ;  /* 0x000000c4a4077276 */ /* 0x000fe400078100b0 */
[----:B------:R-:W-:Y:S01]  /*8340*/  FSEL R200, R5, -INF , !P6 ;  /* 0xff80000005c87808 */ /* 0x000fe20007000000 */
[----:B------:R-:W-:Y:S01]  /*8350*/  VIADD R5, R209, 0xffffffb9 ;  /* 0xffffffb9d1057836 */ /* 0x000fe20000000000 */
[----:B------:R-:W-:Y:S02]  /*8360*/  ISETP.GT.AND P4, PT, R2, R9, PT ;  /* 0x000000090200720c */ /* 0x000fe40003f84270 */
[----:B------:R-:W-:Y:S02]  /*8370*/  FMNMX3.FTZ R7, R7, R32, R34, !PT ;  /* 0x0000002007077276 */ /* 0x000fe40007810022 */
[----:B--2---:R-:W-:Y:S02]  /*8380*/  FSEL R6, R6, -INF , !P4 ;  /* 0xff80000006067808 */ /* 0x004fe40006000000 */
[----:B------:R-:W-:-:S02]  /*8390*/  ISETP.GT.AND P4, PT, R2, R5, PT ;  /* 0x000000050200720c */ /* 0x000fc40003f84270 */
[----:B------:R-:W-:Y:S02]  /*83a0*/  FMNMX3.FTZ R2, R3, R177, R215, !PT ;  /* 0x000000b103027276 */ /* 0x000fe400078100d7 */
[----:B------:R-:W-:Y:S02]  /*83b0*/  FMNMX3.FTZ R7, R7, R168, R166, !PT ;  /* 0x000000a807077276 */ /* 0x000fe400078100a6 */
[----:B------:R-:W-:Y:S02]  /*83c0*/  ISETP.GE.AND P6, PT, R9, R228, PT ;  /* 0x000000e40900720c */ /* 0x000fe40003fc6270 */
        /* <DEDUP_REMOVED lines=8> */
[----:B-1----:R-:W-:-:S02]  /*8450*/  FSEL R4, R4, -INF , !P6 ;  /* 0xff80000004047808 */ /* 0x002fc40007000000 */
        /* <DEDUP_REMOVED lines=66> */
.L_x_2202:
        /* <DEDUP_REMOVED lines=26> */
[--C-:B------:R-:W-:Y:S01]  /*8a20*/  FFMA.FTZ R181, R176, UR4, -R205.reuse ;  /* 0x00000004b0b57c23 */ /* 0x100fe200080108cd */
[----:B------:R-:W-:Y:S01]  /*8a30*/  FFMA.FTZ R180, R32, UR4, -R205 ;  /* 0x0000000420b47c23 */ /* 0x000fe200080108cd */
[----:B------:R-:W-:Y:S01]  /*8a40*/  FSEL R196, R4, RZ, P4 ;  /* 0x000000ff04c47208 */ /* 0x000fe20002000000 */
[----:B------:R-:W-:Y:S01]  /*8a50*/  FADD.FTZ R5, R164, -R5 ;  /* 0x80000005a4057221 */ /* 0x000fe20000010000 */
[----:B------:R-:W-:Y:S01]  /*8a60*/  FSEL R4, R2, RZ, P4 ;  /* 0x000000ff02047208 */ /* 0x000fe20002000000 */
[--C-:B------:R-:W-:Y:S01]  /*8a70*/  FFMA.FTZ R179, R34, UR4, -R205.reuse ;  /* 0x0000000422b37c23 */ /* 0x100fe200080108cd */
[----:B------:R-:W-:Y:S01]  /*8a80*/  LOP3.LUT P4, R176, R216, 0x4, RZ, 0xc0, !PT ;  /* 0x00000004d8b07812 */ /* 0x000fe2000788c0ff */
[--C-:B------:R-:W-:Y:S01]  /*8a90*/  FFMA.FTZ R178, R177, UR4, -R196.reuse ;  /* 0x00000004b1b27c23 */ /* 0x100fe200080108c4 */
[----:B------:R-:W-:Y:S01]  /*8aa0*/  FFMA.FTZ R177, R215, UR4, -R196 ;  /* 0x00000004d7b17c23 */ /* 0x000fe200080108c4 */
[----:B------:R-:W-:Y:S01]  /*8ab0*/  FADD.FTZ R4, R3, -R4 ;  /* 0x8000000403047221 */ /* 0x000fe20000010000 */
[--C-:B------:R-:W-:Y:S01]  /*8ac0*/  FFMA.FTZ R183, R33, UR4, -R196.reuse ;  /* 0x0000000421b77c23 */ /* 0x100fe200080108c4 */
[--C-:B------:R-:W-:Y:S01]  /*8ad0*/  FFMA.FTZ R184, R35, UR4, -R196.reuse ;  /* 0x0000000423b87c23 */ /* 0x100fe200080108c4 */
[----:B------:R-:W-:Y:S01]  /*8ae0*/  FMUL.FTZ R185, R5, UR4 ;  /* 0x0000000405b97c20 */ /* 0x000fe20008410000 */
[----:B------:R-:W-:Y:S01]  /*8af0*/  FMUL.FTZ R3, R4, UR4 ;  /* 0x0000000404037c20 */ /* 0x000fe20008410000 */
[----:B------:R-:W-:Y:S01]  /*8b00*/  MUFU.EX2 R182, R182 ;  /* 0x000000b600b67308 */ /* 0x000fe20000000800 */
[--C-:B------:R-:W-:Y:S01]  /*8b10*/  FFMA.FTZ R189, R198, UR4, -R205.reuse ;  /* 0x00000004c6bd7c23 */ /* 0x100fe200080108cd */
[--C-:B------:R-:W-:Y:S01]  /*8b20*/  FFMA.FTZ R191, R168, UR4, -R205.reuse ;  /* 0x00000004a8bf7c23 */ /* 0x100fe200080108cd */
[--C-:B------:R-:W-:Y:S01]  /*8b30*/  FFMA.FTZ R190, R166, UR4, -R205.reuse ;  /* 0x00000004a6be7c23 */ /* 0x100fe200080108cd */
[----:B------:R-:W2:Y:S01]  /*8b40*/  MUFU.EX2 R181, R181 ;  /* 0x000000b500b57308 */ /* 0x000ea20000000800 */
[----:B------:R-:W-:Y:S01]  /*8b50*/  @P4 IADD3 R187, PT, PT, R16, -0x40, RZ ;  /* 0xffffffc010bb4810 */ /* 0x000fe20007ffe0ff */
[--C-:B------:R-:W-:Y:S01]  /*8b60*/  FFMA.FTZ R188, R170, UR4, -R205.reuse ;  /* 0x00000004aabc7c23 */ /* 0x100fe200080108cd */
[--C-:B------:R-:W-:Y:S01]  /*8b70*/  FFMA.FTZ R195, R169, UR4, -R196.reuse ;  /* 0x00000004a9c37c23 */ /* 0x100fe200080108c4 */
[----:B------:R-:W-:Y:S01]  /*8b80*/  MUFU.EX2 R180, R180 ;  /* 0x000000b400b47308 */ /* 0x000fe20000000800 */
[----:B------:R-:W-:Y:S01]  /*8b90*/  IADD3 R186, PT, PT, R165, R187, RZ ;  /* 0x000000bba5ba7210 */ /* 0x000fe20007ffe0ff */
[----:B------:R-:W3:Y:S01]  /*8ba0*/  LDSM.16.MT88.4 R28, [R187] ;  /* 0x00000000bb1c783b */ /* 0x000ee20000004200 */
[--C-:B------:R-:W-:Y:S01]  /*8bb0*/  FFMA.FTZ R194, R167, UR4, -R196.reuse ;  /* 0x00000004a7c27c23 */ /* 0x100fe200080108c4 */
[----:B------:R-:W4:Y:S01]  /*8bc0*/  MUFU.EX2 R179, R179 ;  /* 0x000000b300b37308 */ /* 0x000f220000000800 */
[--C-:B------:R-:W-:Y:S01]  /*8bd0*/  FFMA.FTZ R198, R193, UR4, -R196.reuse ;  /* 0x00000004c1c67c23 */ /* 0x100fe200080108c4 */
[--C-:B------:R-:W-:Y:S01]  /*8be0*/  FFMA.FTZ R171, R171, UR4, -R196.reuse ;  /* 0x00000004abab7c23 */ /* 0x100fe200080108c4 */
[----:B------:R-:W-:Y:S01]  /*8bf0*/  LDSM.16.MT88.4 R164, [R187+0x2800] ;  /* 0x00280000bba4783b */ /* 0x000fe20000004200 */
[----:B------:R-:W-:Y:S01]  /*8c00*/  MUFU.EX2 R178, R178 ;  /* 0x000000b200b27308 */ /* 0x000fe20000000800 */
[--C-:B------:R-:W-:Y:S01]  /*8c10*/  FFMA.FTZ R223, R212, UR4, -R205.reuse ;  /* 0x00000004d4df7c23 */ /* 0x100fe200080108cd */
[----:B--2---:R-:W-:Y:S01]  /*8c20*/  F2FP.F16.F32.PACK_AB R4, R181, R182 ;  /* 0x000000b6b504723e */ /* 0x004fe200000000ff */
        /* <DEDUP_REMOVED lines=150> */
[----:B------:R5:W-:Y:S01]  /*9590*/  MUFU.EX2 R193, R171 ;  /* 0x000000ab00c17308 */ /* 0x000be20000000800 */
[----:B------:R-:W-:Y:S01]  /*95a0*/  FMUL.FTZ R107, R107, R3 ;  /* 0x000000036b6b7220 */ /* 0x000fe20000410000 */
[-C--:B------:R-:W-:Y:S01]  /*95b0*/  FMUL.FTZ R108, R108, R185.reuse ;  /* 0x000000b96c6c7220 */ /* 0x080fe20000410000 */
[C---:B------:R-:W-:Y:S01]  /*95c0*/  HMMA.16816.F32 R72, R4.reuse, R138, R72 ;  /* 0x0000008a0448723c */ /* 0x040fe20000001848 */
[----:B------:R-:W4:Y:S01]  /*95d0*/  LDSM.16.MT88.4 R136, [R186+0x4000] ;  /* 0x00400000ba88783b */ /* 0x000f220000004200 */
        /* <DEDUP_REMOVED lines=30> */
[C---:B--2---:R-:W-:Y:S01]  /*97c0*/  HMMA.16816.F32 R84, R4.reuse, R140, R84 ;  /* 0x0000008c0454723c */ /* 0x044fe20000001854 */
[----:B------:R-:W-:Y:S01]  /*97d0*/  MUFU.EX2 R214, R172 ;  /* 0x000000ac00d67308 */ /* 0x000fe20000000800 */
[----:B------:R-:W-:Y:S01]  /*97e0*/  FFMA.FTZ R182, R251, R185, R182 ;  /* 0x000000b9fbb67223 */ /* 0x000fe200000100b6 */
[----:B-----5:R-:W-:Y:S01]  /*97f0*/  LDSM.16.MT88.4 R168, [R192+0x1a800] ;  /* 0x01a80000c0a8783b */ /* 0x020fe20000004200 */
[----:B------:R-:W-:Y:S01]  /*9800*/  FFMA.FTZ R178, R249, R3, R178 ;  /* 0x00000003f9b27223 */ /* 0x000fe200000100b2 */
[----:B------:R-:W2:Y:S01]  /*9810*/  MUFU.EX2 R215, R215 ;  /* 0x000000d700d77308 */ /* 0x000ea20000000800 */
[----:B------:R-:W-:Y:S01]  /*9820*/  FADD.FTZ R181, R181, R182 ;  /* 0x000000b6b5b57221 */ /* 0x000fe20000010000 */
[----:B------:R-:W-:Y:S01]  /*9830*/  MOV R3, R2 ;  /* 0x0000000200037202 */ /* 0x000fe20000000f00 */
[----:B------:R-:W-:Y:S01]  /*9840*/  HMMA.16816.F32 R88, R4, R142, R88 ;  /* 0x0000008e0458723c */ /* 0x000fe20000001858 */
[----:B------:R-:W5:Y:S01]  /*9850*/  LDSM.16.MT88.4 R140, [R192+0x1e000] ;  /* 0x01e00000c08c783b */ /* 0x000f620000004200 */
[----:B------:R-:W-:Y:S01]  /*9860*/  MUFU.EX2 R223, R223 ;  /* 0x000000df00df7308 */ /* 0x000fe20000000800 */
[----:B------:R-:W-:Y:S01]  /*9870*/  FADD.FTZ R178, R177, R178 ;  /* 0x000000b2b1b27221 */ /* 0x000fe20000010000 */
[----:B------:R-:W-:-:S02]  /*9880*/  FADD.FTZ R180, R180, R181 ;  /* 0x000000b5b4b47221 */ /* 0x000fc40000010000 */
[----:B------:R-:W-:Y:S01]  /*9890*/  MUFU.EX2 R212, R212 ;  /* 0x000000d400d47308 */ /* 0x000fe20000000800 */
[----:B------:R-:W-:Y:S01]  /*98a0*/  FADD.FTZ R183, R183, R178 ;  /* 0x000000b2b7b77221 */ /* 0x000fe20000010000 */
[----:B----4-:R-:W-:Y:S01]  /*98b0*/  HMMA.16816.F32 R92, R4, R136, R92 ;  /* 0x00000088045c723c */ /* 0x010fe2000000185c */
[----:B------:R-:W-:Y:S01]  /*98c0*/  FADD.FTZ R180, R179, R180 ;  /* 0x000000b4b3b47221 */ /* 0x000fe20000010000 */
[----:B------:R-:W-:Y:S01]  /*98d0*/  MUFU.EX2 R222, R222 ;  /* 0x000000de00de7308 */ /* 0x000fe20000000800 */
[----:B------:R-:W-:-:S03]  /*98e0*/  FADD.FTZ R184, R184, R183 ;  /* 0x000000b7b8b87221 */ /* 0x000fc60000010000 */
[----:B------:R-:W-:Y:S02]  /*98f0*/  MUFU.EX2 R218, R218 ;  /* 0x000000da00da7308 */ /* 0x000fe40000000800 */
        /* <DEDUP_REMOVED lines=17> */
[C---:B-----5:R-:W-:Y:S08]  /*9a10*/  HMMA.16816.F32 R108, R4.reuse, R140, R108 ;  /* 0x0000008c046c723c */ /* 0x060ff0000000186c */
[C---:B------:R-:W-:Y:S01]  /*9a20*/  HMMA.16816.F32 R112, R4.reuse, R142, R112 ;  /* 0x0000008e0470723c */ /* 0x040fe20000001870 */
[----:B------:R-:W-:Y:S07]  /*9a30*/  LDSM.16.MT88.4 R140, [R186+0x800] ;  /* 0x00080000ba8c783b */ /* 0x000fee0000004200 */
[C---:B----4-:R-:W-:Y:S08]  /*9a40*/  HMMA.16816.F32 R116, R4.reuse, R136, R116 ;  /* 0x000000880474723c */ /* 0x050ff00000001874 */
        /* <DEDUP_REMOVED lines=187> */
[----:B------:R-:W-:Y:S01]  /*a600*/  IMAD.IADD R218, R211, 0x1, R210 ;  /* 0x00000001d3da7824 */ /* 0x000fe200078e02d2 */
[----:B------:R-:W-:Y:S02]  /*a610*/  IADD3 R213, PT, PT, R0, R211, RZ ;  /* 0x000000d300d57210 */ /* 0x000fe40007ffe0ff */
[----:B------:R-:W-:-:S04]  /*a620*/  UIMAD.WIDE.U32 UR12, UR14, UR8, URZ ;  /* 0x000000080e0c72a5 */ /* 0x000fc8000f8e00ff */
[----:B------:R-:W-:Y:S02]  /*a630*/  USHF.L.U32 UR4, UR12, 0x6, URZ ;  /* 0x000000060c047899 */ /* 0x000fe400080006ff */
[----:B------:R-:W-:Y:S01]  /*a640*/  UIMAD UR7, UR14, UR9, UR13 ;  /* 0x000000090e0772a4 */ /* 0x000fe2000f8e020d */
[----:B------:R-:W-:Y:S01]  /*a650*/  MOV R8, UR12 ;  /* 0x0000000c00087c02 */ /* 0x000fe20008000f00 */
[----:B------:R-:W-:Y:S01]  /*a660*/  ULEA UR4, UP0, UR8, UR4, 0x5 ;  /* 0x0000000408047291 */ /* 0x000fe2000f8028ff */
[----:B------:R-:W-:Y:S01]  /*a670*/  IMAD.U32 R9, RZ, RZ, UR13 ;  /* 0x0000000dff097e24 */ /* 0x000fe2000f8e00ff */
[----:B------:R-:W-:Y:S01]  /*a680*/  USHF.L.U64.HI UR6, UR12, 0x6, UR7 ;  /* 0x000000060c067899 */ /* 0x000fe20008010207 */
[----:B------:R-:W-:Y:S01]  /*a690*/  BAR.SYNC.DEFER_BLOCKING 0x0 ;  /* 0x0000000000007b1d */ /* 0x000fe20000010000 */
[----:B------:R-:W-:Y:S02]  /*a6a0*/  MOV R3, UR7 ;  /* 0x0000000700037c02 */ /* 0x000fe40008000f00 */
[C---:B------:R-:W-:Y:S01]  /*a6b0*/  LEA R6, P4, R8.reuse, R235, 0x7 ;  /* 0x000000eb08067211 */ /* 0x040fe200078838ff */
[----:B------:R-:W-:Y:S01]  /*a6c0*/  ULEA.HI.X UR6, UR8, UR6, UR9, 0x5, UP0 ;  /* 0x0000000608067291 */ /* 0x000fe200080f2c09 */
[----:B------:R-:W-:Y:S01]  /*a6d0*/  IMAD.U32 R4, RZ, RZ, UR4 ;  /* 0x00000004ff047e24 */ /* 0x000fe2000f8e00ff */
[----:B------:R-:W-:Y:S01]  /*a6e0*/  UISETP.GT.U32.AND UP0, UPT, UR14, UR19, UPT ;  /* 0x000000130e00728c */ /* 0x000fe2000bf04070 */
[----:B------:R-:W-:Y:S01]  /*a6f0*/  LEA.HI.X R7, R8, R234, R3, 0x7, P4 ;  /* 0x000000ea08077211 */ /* 0x000fe200020f3c03 */
[----:B------:R-:W1:Y:S02]  /*a700*/  LDCU UR4, c[0x0][0x50c] ;  /* 0x0000a180ff0477ac */ /* 0x000e640008000800 */
[----:B------:R-:W-:-:S02]  /*a710*/  MOV R3, UR6 ;  /* 0x0000000600037c02 */ /* 0x000fc40008000f00 */
        /* <DEDUP_REMOVED lines=8> */
[----:B------:R-:W-:Y:S03]  /*a7a0*/  @!P3 LDGSTS.E.BYPASS.LTC128B.128 [R238+0x18000], desc[UR26][R6.64] ;  /* 0x1800000006eebfae */ /* 0x000fe6000b981a1a */
[----:B------:R-:W-:Y:S01]  /*a7b0*/  IADD3 R214, PT, PT, R210, R3, RZ ;  /* 0x00000003d2d67210 */ /* 0x000fe20007ffe0ff */
[----:B------:R-:W-:Y:S01]  /*a7c0*/  IMAD.IADD R212, R0, 0x1, R3 ;  /* 0x0000000100d47824 */ /* 0x000fe200078e0203 */
[----:B------:R-:W-:Y:S02]  /*a7d0*/  @P3 STS.128 [R238+0x18000], RZ ;  /* 0x018000ffee003388 */ /* 0x000fe40000000c00 */
[C---:B------:R-:W-:Y:S02]  /*a7e0*/  IADD3 R215, PT, PT, R211.reuse, R214, RZ ;  /* 0x000000d6d3d77210 */ /* 0x040fe40007ffe0ff */
[----:B------:R-:W-:Y:S01]  /*a7f0*/  @!PT LDS RZ, [RZ] ;  /* 0x00000000fffff984 */ /* 0x000fe20000000800 */
[----:B------:R-:W-:Y:S01]  /*a800*/  @!PT LDS RZ, [RZ] ;  /* 0x00000000fffff984 */ /* 0x000fe20000000800 */
[----:B------:R-:W-:Y:S01]  /*a810*/  @!PT LDS RZ, [RZ] ;  /* 0x00000000fffff984 */ /* 0x000fe20000000800 */
[----:B------:R-:W-:Y:S01]  /*a820*/  @!P2 LDGSTS.E.BYPASS.LTC128B.128 [R238+0x1a000], desc[UR26][R6.64+0x80] ;  /* 0x1a00008006eeafae */ /* 0x000fe2000b981a1a */
[----:B------:R-:W-:-:S03]  /*a830*/  IADD3 R3, PT, PT, R211, R212, RZ ;  /* 0x000000d4d3037210 */ /* 0x000fc60007ffe0ff */
        /* <DEDUP_REMOVED lines=35> */
[----:B------:R-:W1:Y:S04]  /*aa70*/  LDSM.16.M88.4 R180, [R0+0x11800] ;  /* 0x0118000000b4783b */ /* 0x000e680000000200 */
[----:B------:R-:W-:Y:S04]  /*aa80*/  LDSM.16.M88.4 R188, [R218] ;  /* 0x00000000dabc783b */ /* 0x000fe80000000200 */
[----:B------:R-:W1:Y:S04]  /*aa90*/  LDSM.16.M88.4 R12, [R213+0x10000] ;  /* 0x01000000d50c783b */ /* 0x000e680000000200 */
[----:B--2---:R-:W2:Y:S04]  /*aaa0*/  LDSM.16.M88.4 R8, [R213+0x10800] ;  /* 0x01080000d508783b */ /* 0x004ea80000000200 */
[----:B------:R-:W2:Y:S04]  /*aab0*/  LDSM.16.M88.4 R4, [R213+0x11000] ;  /* 0x01100000d504783b */ /* 0x000ea80000000200 */
[----:B------:R-:W2:Y:S04]  /*aac0*/  LDSM.16.M88.4 R200, [R213+0x11800] ;  /* 0x01180000d5c8783b */ /* 0x000ea80000000200 */
[----:B------:R-:W-:Y:S01]  /*aad0*/  LDSM.16.M88.4 R184, [R214] ;  /* 0x00000000d6b8783b */ /* 0x000fe20000000200 */
[C---:B---3--:R-:W-:Y:S03]  /*aae0*/  HMMA.16816.F32 R168, R192.reuse, R164, RZ ;  /* 0x000000a4c0a8723c */ /* 0x048fe600000018ff */
[----:B------:R-:W3:Y:S04]  /*aaf0*/  LDSM.16.M88.4 R172, [R212+0x10000] ;  /* 0x01000000d4ac783b */ /* 0x000ee80000000200 */
[----:B------:R-:W3:Y:S01]  /*ab00*/  LDSM.16.M88.4 R16, [R212+0x10800] ;  /* 0x01080000d410783b */ /* 0x000ee20000000200 */
[C---:B----4-:R-:W-:Y:S03]  /*ab10*/  HMMA.16816.F32 R32, R192.reuse, R28, RZ ;  /* 0x0000001cc020723c */ /* 0x050fe600000018ff */
[----:B------:R-:W4:Y:S04]  /*ab20*/  LDSM.16.M88.4 R176, [R212+0x11000] ;  /* 0x01100000d4b0783b */ /* 0x000f280000000200 */
[----:B------:R-:W4:Y:S01]  /*ab30*/  LDSM.16.M88.4 R204, [R212+0x11800] ;  /* 0x01180000d4cc783b */ /* 0x000f220000000200 */
[C---:B-----5:R-:W-:Y:S03]  /*ab40*/  HMMA.16816.F32 R24, R192.reuse, R20, RZ ;  /* 0x00000014c018723c */ /* 0x060fe600000018ff */
[----:B------:R-:W0:Y:S05]  /*ab50*/  LDGDEPBAR ;  /* 0x00000000000079af */ /* 0x000e2a0000000000 */
[C---:B------:R-:W-:Y:S08]  /*ab60*/  HMMA.16816.F32 R164, R192.reuse, R166, RZ ;  /* 0x000000a6c0a4723c */ /* 0x040ff000000018ff */
[C---:B------:R-:W-:Y:S08]  /*ab70*/  HMMA.16816.F32 R28, R192.reuse, R30, RZ ;  /* 0x0000001ec01c723c */ /* 0x040ff000000018ff */
[C---:B------:R-:W-:Y:S08]  /*ab80*/  HMMA.16816.F32 R20, R192.reuse, R22, RZ ;  /* 0x00000016c014723c */ /* 0x040ff000000018ff */
[C---:B-1----:R-:W-:Y:S08]  /*ab90*/  HMMA.16816.F32 R196, R192.reuse, R180, RZ ;  /* 0x000000b4c0c4723c */ /* 0x042ff000000018ff */
[----:B------:R-:W-:Y:S01]  /*aba0*/  HMMA.16816.F32 R192, R192, R182, RZ ;  /* 0x000000b6c0c0723c */ /* 0x000fe200000018ff */
[----:B------:R-:W-:Y:S07]  /*abb0*/  LDSM.16.M88.4 R180, [R215] ;  /* 0x00000000d7b4783b */ /* 0x000fee0000000200 */
[C---:B------:R-:W-:Y:S08]  /*abc0*/  HMMA.16816.F32 R168, R188.reuse, R12, R168 ;  /* 0x0000000cbca8723c */ /* 0x040ff000000018a8 */
        /* <DEDUP_REMOVED lines=111> */
[----:B------:R-:W5:Y:S07]  /*b2c0*/  LDSM.16.M88.4 R4, [R3+0x15000] ;  /* 0x015000000304783b */ /* 0x000f6e0000000200 */
[C---:B---3--:R-:W-:Y:S08]  /*b2d0*/  HMMA.16816.F32 R32, R188.reuse, R180, R32 ;  /* 0x000000b4bc20723c */ /* 0x048ff00000001820 */
[C---:B------:R-:W-:Y:S01]  /*b2e0*/  HMMA.16816.F32 R28, R188.reuse, R182, R28 ;  /* 0x000000b6bc1c723c */ /* 0x040fe2000000181c */
[----:B------:R-:W3:Y:S07]  /*b2f0*/  LDSM.16.M88.4 R180, [R3+0x15800] ;  /* 0x0158000003b4783b */ /* 0x000eee0000000200 */
[----:B----4-:R-:W-:Y:S08]  /*b300*/  HMMA.16816.F32 R24, R188, R176, R24 ;  /* 0x000000b0bc18723c */ /* 0x010ff00000001818 */
[C---:B------:R-:W-:Y:S08]  /*b310*/  HMMA.16816.F32 R196, R204.reuse, R200, R196 ;  /* 0x000000c8ccc4723c */ /* 0x040ff000000018c4 */
[----:B------:R-:W-:Y:S01]  /*b320*/  HMMA.16816.F32 R192, R204, R202, R192 ;  /* 0x000000caccc0723c */ /* 0x000fe200000018c0 */
[----:B------:R-:W-:Y:S04]  /*b330*/  LDSM.16.M88.4 R204, [R210+0xc000] ;  /* 0x00c00000d2cc783b */ /* 0x000fe80000000200 */
[----:B------:R-:W4:Y:S03]  /*b340*/  LDSM.16.M88.4 R200, [R0+0x16000] ;  /* 0x0160000000c8783b */ /* 0x000f260000000200 */
[C---:B------:R-:W-:Y:S08]  /*b350*/  HMMA.16816.F32 R168, R188.reuse, R184, R168 ;  /* 0x000000b8bca8723c */ /* 0x040ff000000018a8 */
[C---:B------:R-:W-:Y:S01]  /*b360*/  HMMA.16816.F32 R164, R188.reuse, R186, R164 ;  /* 0x000000babca4723c */ /* 0x040fe200000018a4 */
[----:B------:R-:W4:Y:S07]  /*b370*/  LDSM.16.M88.4 R184, [R0+0x16800] ;  /* 0x0168000000b8783b */ /* 0x000f2e0000000200 */
[C---:B------:R-:W-:Y:S01]  /*b380*/  HMMA.16816.F32 R176, R188.reuse, R178, R20 ;  /* 0x000000b2bcb0723c */ /* 0x040fe20000001814 */
[----:B------:R-:W4:Y:S07]  /*b390*/  LDSM.16.M88.4 R20, [R0+0x17000] ;  /* 0x017000000014783b */ /* 0x000f2e0000000200 */
[C---:B------:R-:W-:Y:S08]  /*b3a0*/  HMMA.16816.F32 R196, R188.reuse, R172, R196 ;  /* 0x000000acbcc4723c */ /* 0x040ff000000018c4 */
[----:B------:R-:W-:Y:S01]  /*b3b0*/  HMMA.16816.F32 R192, R188, R174, R192 ;  /* 0x000000aebcc0723c */ /* 0x000fe200000018c0 */
        /* <DEDUP_REMOVED lines=12> */
[----:B------:R-:W-:Y:S07]  /*b480*/  LDSM.16.M88.4 R16, [R212+0x16000] ;  /* 0x01600000d410783b */ /* 0x000fee0000000200 */
[C---:B----4-:R-:W-:Y:S08]  /*b490*/  HMMA.16816.F32 R168, R204.reuse, R200, R168 ;  /* 0x000000c8cca8723c */ /* 0x050ff000000018a8 */
[C---:B------:R-:W-:Y:S08]  /*b4a0*/  HMMA.16816.F32 R164, R204.reuse, R202, R164 ;  /* 0x000000cacca4723c */ /* 0x040ff000000018a4 */
[C---:B------:R-:W-:Y:S08]  /*b4b0*/  HMMA.16816.F32 R32, R204.reuse, R184, R32 ;  /* 0x000000b8cc20723c */ /* 0x040ff00000001820 */
[C---:B------:R-:W-:Y:S01]  /*b4c0*/  HMMA.16816.F32 R28, R204.reuse, R186, R28 ;  /* 0x000000bacc1c723c */ /* 0x040fe2000000181c */
[----:B------:R-:W-:Y:S07]  /*b4d0*/  LDSM.16.M88.4 R184, [R215+0xc000] ;  /* 0x00c00000d7b8783b */ /* 0x000fee0000000200 */
[C---:B------:R-:W-:Y:S01]  /*b4e0*/  HMMA.16816.F32 R180, R204.reuse, R20, R24 ;  /* 0x00000014ccb4723c */ /* 0x040fe20000001818 */
[----:B------:R-:W3:Y:S07]  /*b4f0*/  LDSM.16.M88.4 R24, [R214+0xc000] ;  /* 0x00c00000d618783b */ /* 0x000eee0000000200 */
[----:B------:R-:W-:Y:S01]  /*b500*/  HMMA.16816.F32 R176, R204, R22, R176 ;  /* 0x00000016ccb0723c */ /* 0x000fe200000018b0 */
[----:B------:R-:W4:Y:S07]  /*b510*/  LDSM.16.M88.4 R20, [R213+0x17000] ;  /* 0x01700000d514783b */ /* 0x000f2e0000000200 */
[C---:B-1----:R-:W-:Y:S01]  /*b520*/  HMMA.16816.F32 R188, R12.reuse, R8, R168 ;  /* 0x000000080cbc723c */ /* 0x042fe200000018a8 */
[----:B------:R-:W-:Y:S07]  /*b530*/  LDSM.16.M88.4 R168, [R3+0x16000] ;  /* 0x0160000003a8783b */ /* 0x000fee0000000200 */
[C---:B------:R-:W-:Y:S01]  /*b540*/  HMMA.16816.F32 R164, R12.reuse, R10, R164 ;  /* 0x0000000a0ca4723c */ /* 0x040fe200000018a4 */
[----:B------:R-:W1:Y:S07]  /*b550*/  LDSM.16.M88.4 R8, [R212+0x16800] ;  /* 0x01680000d408783b */ /* 0x000e6e0000000200 */
[C---:B--2---:R-:W-:Y:S08]  /*b560*/  HMMA.16816.F32 R32, R12.reuse, R4, R32 ;  /* 0x000000040c20723c */ /* 0x044ff00000001820 */
[----:B------:R-:W-:Y:S01]  /*b570*/  HMMA.16816.F32 R28, R12, R6, R28 ;  /* 0x000000060c1c723c */ /* 0x000fe2000000181c */
[----:B------:R-:W2:Y:S07]  /*b580*/  LDSM.16.M88.4 R4, [R212+0x17000] ;  /* 0x01700000d404783b */ /* 0x000eae0000000200 */
[C---:B------:R-:W-:Y:S08]  /*b590*/  HMMA.16816.F32 R196, R204.reuse, R172, R196 ;  /* 0x000000acccc4723c */ /* 0x040ff000000018c4 */
[----:B------:R-:W-:Y:S01]  /*b5a0*/  HMMA.16816.F32 R192, R204, R174, R192 ;  /* 0x000000aeccc0723c */ /* 0x000fe200000018c0 */
[----:B------:R-:W5:Y:S07]  /*b5b0*/  LDSM.16.M88.4 R172, [R213+0x17800] ;  /* 0x01780000d5ac783b */ /* 0x000f6e0000000200 */
[----:B---3--:R-:W-:Y:S08]  /*b5c0*/  HMMA.16816.F32 R188, R24, R16, R188 ;  /* 0x0000001018bc723c */ /* 0x008ff000000018bc */
[C---:B----4-:R-:W-:Y:S08]  /*b5d0*/  HMMA.16816.F32 R180, R12.reuse, R20, R180 ;  /* 0x000000140cb4723c */ /* 0x050ff000000018b4 */
[----:B------:R-:W-:Y:S01]  /*b5e0*/  HMMA.16816.F32 R176, R12, R22, R176 ;  /* 0x000000160cb0723c */ /* 0x000fe200000018b0 */
[----:B------:R-:W-:Y:S07]  /*b5f0*/  LDSM.16.M88.4 R20, [R3+0x16800] ;  /* 0x016800000314783b */ /* 0x000fee0000000200 */
[C---:B------:R-:W-:Y:S01]  /*b600*/  HMMA.16816.F32 R164, R24.reuse, R18, R164 ;  /* 0x0000001218a4723c */ /* 0x040fe200000018a4 */
[----:B------:R-:W3:Y:S07]  /*b610*/  LDSM.16.M88.4 R16, [R212+0x17800] ;  /* 0x01780000d410783b */ /* 0x000eee0000000200 */
[C---:B-1----:R-:W-:Y:S08]  /*b620*/  HMMA.16816.F32 R32, R24.reuse, R8, R32 ;  /* 0x000000081820723c */ /* 0x042ff00000001820 */
[C---:B------:R-:W-:Y:S01]  /*b630*/  HMMA.16816.F32 R28, R24.reuse, R10, R28 ;  /* 0x0000000a181c723c */ /* 0x040fe2000000181c */
[----:B------:R-:W1:Y:S07]  /*b640*/  LDSM.16.M88.4 R8, [R3+0x17000] ;  /* 0x017000000308783b */ /* 0x000e6e0000000200 */
[C---:B--2---:R-:W-:Y:S08]  /*b650*/  HMMA.16816.F32 R180, R24.reuse, R4, R180 ;  /* 0x0000000418b4723c */ /* 0x044ff000000018b4 */
[----:B------:R-:W-:Y:S01]  /*b660*/  HMMA.16816.F32 R176, R24, R6, R176 ;  /* 0x0000000618b0723c */ /* 0x000fe200000018b0 */
[----:B------:R2:W4:Y:S01]  /*b670*/  LDSM.16.M88.4 R4, [R3+0x17800] ;  /* 0x017800000304783b */ /* 0x0005220000000200 */
[----:B------:R-:W-:-:S06]  /*b680*/  DEPBAR.LE SB0, 0x0 ;  /* 0x000080000000791a */ /* 0x000fcc0000000000 */
[C---:B-----5:R-:W-:Y:S08]  /*b690*/  HMMA.16816.F32 R196, R12.reuse, R172, R196 ;  /* 0x000000ac0cc4723c */ /* 0x060ff000000018c4 */
[----:B------:R-:W-:Y:S08]  /*b6a0*/  HMMA.16816.F32 R192, R12, R174, R192 ;  /* 0x000000ae0cc0723c */ /* 0x000ff000000018c0 */
[----:B------:R-:W-:Y:S01]  /*b6b0*/  HMMA.16816.F32 R188, R184, R168, R188 ;  /* 0x000000a8b8bc723c */ /* 0x000fe200000018bc */
[----:B--2---:R-:W-:-:S07]  /*b6c0*/  IADD3 R3, PT, PT, R233, 0x8, RZ ;  /* 0x00000008e9037810 */ /* 0x004fce0007ffe0ff */
[----:B---3--:R-:W-:Y:S08]  /*b6d0*/  HMMA.16816.F32 R196, R24, R16, R196 ;  /* 0x0000001018c4723c */ /* 0x008ff000000018c4 */
[----:B------:R-:W-:Y:S03]  /*b6e0*/  HMMA.16816.F32 R164, R184, R170, R164 ;  /* 0x000000aab8a4723c */ /* 0x000fe600000018a4 */
[----:B------:R-:W-:Y:S01]  /*b6f0*/  FMUL.FTZ R0, R188, UR4 ;  /* 0x00000004bc007c20 */ /* 0x000fe20008410000 */
[----:B------:R-:W-:Y:S01]  /*b700*/  FMUL.FTZ R12, R189, UR4 ;  /* 0x00000004bd0c7c20 */ /* 0x000fe20008410000 */
[----:B------:R-:W-:Y:S01]  /*b710*/  FMUL.FTZ R13, R190, UR4 ;  /* 0x00000004be0d7c20 */ /* 0x000fe20008410000 */
[----:B------:R-:W-:-:S02]  /*b720*/  FMUL.FTZ R14, R191, UR4 ;  /* 0x00000004bf0e7c20 */ /* 0x000fc40008410000 */
[----:B------:R-:W-:Y:S01]  /*b730*/  HMMA.16816.F32 R32, R184, R20, R32 ;  /* 0x00000014b820723c */ /* 0x000fe20000001820 */
[----:B------:R-:W2:Y:S07]  /*b740*/  MUFU.TANH R0, R0 ;  /* 0x0000000000007308 */ /* 0x000eae0000002400 */
[----:B------:R-:W-:Y:S01]  /*b750*/  HMMA.16816.F32 R192, R24, R18, R192 ;  /* 0x0000001218c0723c */ /* 0x000fe200000018c0 */
[----:B------:R-:W3:Y:S02]  /*b760*/  MUFU.TANH R12, R12 ;  /* 0x0000000c000c7308 */ /* 0x000ee40000002400 */
[----:B------:R-:W-:Y:S01]  /*b770*/  FMUL.FTZ R15, R164, UR4 ;  /* 0x00000004a40f7c20 */ /* 0x000fe20008410000 */
[----:B------:R-:W-:Y:S01]  /*b780*/  FMUL.FTZ R16, R165, UR4 ;  /* 0x00000004a5107c20 */ /* 0x000fe20008410000 */
[----:B------:R-:W-:Y:S01]  /*b790*/  FMUL.FTZ R17, R166, UR4 ;  /* 0x00000004a6117c20 */ /* 0x000fe20008410000 */
[----:B------:R-:W-:-:S02]  /*b7a0*/  FMUL.FTZ R18, R167, UR4 ;  /* 0x00000004a7127c20 */ /* 0x000fc40008410000 */
[----:B-1----:R-:W-:Y:S01]  /*b7b0*/  HMMA.16816.F32 R180, R184, R8, R180 ;  /* 0x00000008b8b4723c */ /* 0x002fe200000018b4 */
[----:B------:R-:W1:Y:S02]  /*b7c0*/  MUFU.TANH R13, R13 ;  /* 0x0000000d000d7308 */ /* 0x000e640000002400 */
[----:B------:R-:W-:Y:S01]  /*b7d0*/  FMUL.FTZ R8, R32, UR4 ;  /* 0x0000000420087c20 */ /* 0x000fe20008410000 */
[----:B------:R-:W-:Y:S01]  /*b7e0*/  FMUL.FTZ R20, R34, UR4 ;  /* 0x0000000422147c20 */ /* 0x000fe20008410000 */
[----:B------:R-:W-:-:S03]  /*b7f0*/  FMUL.FTZ R33, R33, UR4 ;  /* 0x0000000421217c20 */ /* 0x000fc60008410000 */
[----:B----4-:R-:W-:Y:S01]  /*b800*/  HMMA.16816.F32 R196, R184, R4, R196 ;  /* 0x00000004b8c4723c */ /* 0x010fe200000018c4 */
[----:B------:R-:W-:Y:S01]  /*b810*/  FMUL.FTZ R4, R35, UR4 ;  /* 0x0000000423047c20 */ /* 0x000fe20008410000 */
[----:B------:R-:W4:Y:S01]  /*b820*/  MUFU.TANH R14, R14 ;  /* 0x0000000e000e7308 */ /* 0x000f220000002400 */
[----:B------:R-:W-:-:S05]  /*b830*/  VIADD R5, R209, 0xffffff40 ;  /* 0xffffff40d1057836 */ /* 0x000fca0000000000 */
[C---:B------:R-:W-:Y:S01]  /*b840*/  HMMA.16816.F32 R28, R184.reuse, R22, R28 ;  /* 0x00000016b81c723c */ /* 0x040fe2000000181c */
[----:B------:R-:W-:Y:S01]  /*b850*/  ISETP.GE.AND P4, PT, R5, R232, PT ;  /* 0x000000e80500720c */ /* 0x000fe20003f86270 */
[----:B------:R-:W1:Y:S01]  /*b860*/  MUFU.TANH R15, R15 ;  /* 0x0000000f000f7308 */ /* 0x000e620000002400 */
[-C--:B------:R-:W-:Y:S02]  /*b870*/  ISETP.GT.AND P6, PT, R233, R5.reuse, PT ;  /* 0x00000005e900720c */ /* 0x080fe40003fc4270 */
[----:B------:R-:W-:Y:S02]  /*b880*/  ISETP.GT.AND P5, PT, R3, R5, PT ;  /* 0x000000050300720c */ /* 0x000fe40003fa4270 */
[----:B------:R-:W-:Y:S01]  /*b890*/  P2R R9, PR, RZ, 0x10 ;  /* 0x00000010ff097803 */ /* 0x000fe20000000000 */
[C---:B------:R-:W-:Y:S02]  /*b8a0*/  HMMA.16816.F32 R176, R184.reuse, R10, R176 ;  /* 0x0000000ab8b0723c */ /* 0x040fe400000018b0 */
[----:B------:R-:W1:Y:S06]  /*b8b0*/  MUFU.TANH R16, R16 ;  /* 0x0000001000107308 */ /* 0x000e6c0000002400 */
[----:B------:R-:W-:Y:S01]  /*b8c0*/  HMMA.16816.F32 R192, R184, R6, R192 ;  /* 0x00000006b8c0723c */ /* 0x000fe200000018c0 */
[----:B------:R-:W-:Y:S01]  /*b8d0*/  IADD3 R7, PT, PT, R209, -0xbf, RZ ;  /* 0xffffff41d1077810 */ /* 0x000fe20007ffe0ff */
[----:B------:R-:W1:Y:S08]  /*b8e0*/  MUFU.TANH R17, R17 ;  /* 0x0000001100117308 */ /* 0x000e700000002400 */
[----:B------:R-:W1:Y:S08]  /*b8f0*/  MUFU.TANH R18, R18 ;  /* 0x0000001200127308 */ /* 0x000e700000002400 */
[----:B------:R-:W1:Y:S08]  /*b900*/  MUFU.TANH R8, R8 ;  /* 0x0000000800087308 */ /* 0x000e700000002400 */
[----:B------:R1:W1:Y:S08]  /*b910*/  MUFU.TANH R10, R33 ;  /* 0x00000021000a7308 */ /* 0x0002700000002400 */
[----:B------:R-:W1:Y:S08]  /*b920*/  MUFU.TANH R20, R20 ;  /* 0x0000001400147308 */ /* 0x000e700000002400 */
[----:B------:R-:W1:Y:S01]  /*b930*/  MUFU.TANH R4, R4 ;  /* 0x0000000400047308 */ /* 0x000e620000002400 */
[----:B------:R-:W-:Y:S06]  /*b940*/  BAR.SYNC.DEFER_BLOCKING 0x0 ;  /* 0x0000000000007b1d */ /* 0x000fec0000010000 */
[----:B--234-:R-:W-:Y:S05]  /*b950*/  BRA.U !UP0, `(.L_x_2203) ;  /* 0x0000000108e47547 */ /* 0x01cfea000b800000 */
        /* <DEDUP_REMOVED lines=57> */
.L_x_2203:
[-C--:B------:R-:W-:Y:S01]  /*bcf0*/  ISETP.GT.AND P2, PT, R233, R7.reuse, PT ;  /* 0x00000007e900720c */ /* 0x080fe20003f44270 */
[----:B------:R-:W-:Y:S01]  /*bd00*/  FMUL.FTZ R6, R28, UR4 ;  /* 0x000000041c067c20 */ /* 0x000fe20008410000 */
[C---:B------:R-:W-:Y:S01]  /*bd10*/  ISETP.GE.AND P3, PT, R7.reuse, R232, PT ;  /* 0x000000e80700720c */ /* 0x040fe20003f66270 */
[----:B------:R-:W-:Y:S01]  /*bd20*/  FMUL.FTZ R21, R30, UR4 ;  /* 0x000000041e157c20 */ /* 0x000fe20008410000 */
[-C--:B------:R-:W-:Y:S01]  /*bd30*/  ISETP.GE.AND P0, PT, R7, R228.reuse, PT ;  /* 0x000000e40700720c */ /* 0x080fe20003f06270 */
[----:B------:R-:W-:Y:S01]  /*bd40*/  FMUL.FTZ R31, R31, UR4 ;  /* 0x000000041f1f7c20 */ /* 0x000fe20008410000 */
[----:B------:R-:W-:Y:S01]  /*bd50*/  FSEL R0, R0, -INF , !P6 ;  /* 0xff80000000007808 */ /* 0x000fe20007000000 */
[----:B------:R-:W3:Y:S01]  /*bd60*/  MUFU.TANH R6, R6 ;  /* 0x0000000600067308 */ /* 0x000ee20000002400 */
[----:B------:R-:W-:Y:S01]  /*bd70*/  ISETP.GT.AND P4, PT, R3, R7, PT ;  /* 0x000000070300720c */ /* 0x000fe20003f84270 */
[----:B------:R-:W-:Y:S01]  /*bd80*/  FMUL.FTZ R29, R29, UR4 ;  /* 0x000000041d1d7c20 */ /* 0x000fe20008410000 */
[----:B------:R-:W-:Y:S01]  /*bd90*/  ISETP.GE.AND P1, PT, R5, R228, PT ;  /* 0x000000e40500720c */ /* 0x000fe20003f26270 */
[----:B------:R-:W-:Y:S01]  /*bda0*/  FMUL.FTZ R181, R181, UR4 ;  /* 0x00000004b5b57c20 */ /* 0x000fe20008410000 */
[----:B------:R-:W-:Y:S01]  /*bdb0*/  ISETP.NE.AND P6, PT, R9, RZ, PT ;  /* 0x000000ff0900720c */ /* 0x000fe20003fc5270 */
[----:B------:R-:W-:Y:S01]  /*bdc0*/  FMUL.FTZ R176, R176, UR4 ;  /* 0x00000004b0b07c20 */ /* 0x000fe20008410000 */
[----:B-1----:R-:W-:Y:S01]  /*bdd0*/  FSEL R7, R13, -INF , !P5 ;  /* 0xff8000000d077808 */ /* 0x002fe20006800000 */
[----:B------:R-:W1:Y:S01]  /*bde0*/  MUFU.TANH R21, R21 ;  /* 0x0000001500157308 */ /* 0x000e620000002400 */
[----:B------:R-:W-:Y:S01]  /*bdf0*/  IADD3 R5, PT, PT, R209, -0xb8, RZ ;  /* 0xffffff48d1057810 */ /* 0x000fe20007ffe0ff */
[----:B------:R-:W-:Y:S01]  /*be00*/  FMUL.FTZ R178, R178, UR4 ;  /* 0x00000004b2b27c20 */ /* 0x000fe20008410000 */
[----:B------:R-:W-:Y:S01]  /*be10*/  FSEL R13, R0, -INF , !P6 ;  /* 0xff800000000d7808 */ /* 0x000fe20007000000 */
[----:B------:R-:W-:Y:S01]  /*be20*/  FMUL.FTZ R177, R177, UR4 ;  /* 0x00000004b1b17c20 */ /* 0x000fe20008410000 */
[----:B------:R-:W-:Y:S01]  /*be30*/  FSEL R7, R7, -INF , !P1 ;  /* 0xff80000007077808 */ /* 0x000fe20004800000 */
[----:B------:R-:W-:Y:S01]  /*be40*/  FMUL.FTZ R179, R179, UR4 ;  /* 0x00000004b3b37c20 */ /* 0x000fe20008410000 */
[----:B------:R-:W-:Y:S01]  /*be50*/  FSEL R12, R12, -INF , !P2 ;  /* 0xff8000000c0c7808 */ /* 0x000fe20005000000 */
[----:B------:R-:W-:Y:S01]  /*be60*/  MUFU.TANH R0, R29 ;  /* 0x0000001d00007308 */ /* 0x000fe20000002400 */
[-C--:B------:R-:W-:Y:S01]  /*be70*/  ISETP.GT.AND P5, PT, R233, R5.reuse, PT ;  /* 0x00000005e900720c */ /* 0x080fe20003fa4270 */
[----:B------:R-:W-:Y:S01]  /*be80*/  FMUL.FTZ R198, R198, UR4 ;  /* 0x00000004c6c67c20 */ /* 0x000fe20008410000 */
[C---:B------:R-:W-:Y:S01]  /*be90*/  ISETP.GE.AND P6, PT, R5.reuse, R232, PT ;  /* 0x000000e80500720c */ /* 0x040fe20003fc6270 */
[----:B------:R-:W-:Y:S01]  /*bea0*/  FMUL.FTZ R196, R196, UR4 ;  /* 0x00000004c4c47c20 */ /* 0x000fe20008410000 */
[----:B------:R-:W-:Y:S01]  /*beb0*/  ISETP.GE.AND P1, PT, R5, R228, PT ;  /* 0x000000e40500720c */ /* 0x000fe20003f26270 */
[----:B------:R-:W-:Y:S01]  /*bec0*/  FMUL.FTZ R197, R197, UR4 ;  /* 0x00000004c5c57c20 */ /* 0x000fe20008410000 */
[----:B------:R-:W-:Y:S01]  /*bed0*/  ISETP.GT.AND P2, PT, R3, R5, PT ;  /* 0x000000050300720c */ /* 0x000fe20003f44270 */
[----:B------:R-:W-:Y:S01]  /*bee0*/  FMUL.FTZ R199, R199, UR4 ;  /* 0x00000004c7c77c20 */ /* 0x000fe20008410000 */
[----:B------:R-:W-:Y:S01]  /*bef0*/  FSEL R5, R14, -INF , !P4 ;  /* 0xff8000000e057808 */ /* 0x000fe20006000000 */
[----:B------:R-:W-:Y:S01]  /*bf00*/  FMUL.FTZ R192, R192, UR4 ;  /* 0x00000004c0c07c20 */ /* 0x000fe20008410000 */
[----:B------:R-:W-:Y:S01]  /*bf10*/  IADD3 R9, PT, PT, R209, -0xb7, RZ ;  /* 0xffffff49d1097810 */ /* 0x000fe20007ffe0ff */
[----:B------:R-:W4:Y:S01]  /*bf20*/  MUFU.TANH R14, R31 ;  /* 0x0000001f000e7308 */ /* 0x000f220000002400 */
        /* <DEDUP_REMOVED lines=8> */
[C---:B------:R-:W-:Y:S01]  /*bfb0*/  ISETP.GE.AND P4, PT, R9.reuse, R232, PT ;  /* 0x000000e80900720c */ /* 0x040fe20003f86270 */
[----:B------:R-:W-:Y:S01]  /*bfc0*/  @UP0 UIADD3 UR21, UPT, UPT, UR21, -0x4, URZ ;  /* 0xfffffffc15150890 */ /* 0x000fe2000fffe0ff */
[----:B------:R-:W-:-:S02]  /*bfd0*/  ISETP.GE.AND P0, PT, R9, R228, PT ;  /* 0x000000e40900720c */ /* 0x000fc40003f06270 */
[----:B------:R-:W-:Y:S02]  /*bfe0*/  ISETP.GT.AND P5, PT, R3, R9, PT ;  /* 0x000000090300720c */ /* 0x000fe40003fa4270 */
[----:B------:R-:W-:Y:S02]  /*bff0*/  FSEL R9, R17, -INF , !P2 ;  /* 0xff80000011097808 */ /* 0x000fe40005000000 */
[----:B------:R-:W-:Y:S02]  /*c000*/  IADD3 R11, PT, PT, R209, -0xb0, RZ ;  /* 0xffffff50d10b7810 */ /* 0x000fe40007ffe0ff */
[----:B------:R-:W-:Y:S02]  /*c010*/  FSEL R15, R15, -INF , !P6 ;  /* 0xff8000000f0f7808 */ /* 0x000fe40007000000 */
[----:B------:R-:W-:Y:S02]  /*c020*/  FSEL R9, R9, -INF , !P1 ;  /* 0xff80000009097808 */ /* 0x000fe40004800000 */
[----:B------:R-:W-:-:S02]  /*c030*/  FSEL R16, R16, -INF , !P3 ;  /* 0xff80000010107808 */ /* 0x000fc40005800000 */
[-C--:B------:R-:W-:Y:S02]  /*c040*/  ISETP.GT.AND P2, PT, R233, R11.reuse, PT ;  /* 0x0000000be900720c */ /* 0x080fe40003f44270 */
[C---:B------:R-:W-:Y:S02]  /*c050*/  ISETP.GE.AND P6, PT, R11.reuse, R232, PT ;  /* 0x000000e80b00720c */ /* 0x040fe40003fc6270 */
[----:B------:R-:W-:Y:S02]  /*c060*/  ISETP.GE.AND P1, PT, R11, R228, PT ;  /* 0x000000e40b00720c */ /* 0x000fe40003f26270 */
[----:B------:R-:W-:Y:S02]  /*c070*/  ISETP.GT.AND P3, PT, R3, R11, PT ;  /* 0x0000000b0300720c */ /* 0x000fe40003f64270 */
[----:B------:R-:W-:Y:S01]  /*c080*/  FSEL R11, R18, -INF , !P5 ;  /* 0xff800000120b7808 */ /* 0x000fe20006800000 */
[----:B------:R-:W-:Y:S01]  /*c090*/  FMUL.FTZ R18, R182, UR4 ;  /* 0x00000004b6127c20 */ /* 0x000fe20008410000 */
[----:B--2---:R-:W-:-:S02]  /*c0a0*/  IADD3 R22, PT, PT, R209, -0xaf, RZ ;  /* 0xffffff51d1167810 */ /* 0x004fc40007ffe0ff */
[----:B------:R-:W-:Y:S02]  /*c0b0*/  FSEL R17, R16, -INF , !P4 ;  /* 0xff80000010117808 */ /* 0x000fe40006000000 */
[----:B------:R-:W-:Y:S01]  /*c0c0*/  FSEL R11, R11, -INF , !P0 ;  /* 0xff8000000b0b7808 */ /* 0x000fe20004000000 */
[----:B------:R-:W2:Y:S01]  /*c0d0*/  MUFU.TANH R18, R18 ;  /* 0x0000001200127308 */ /* 0x000ea20000002400 */
[----:B------:R-:W-:Y:S01]  /*c0e0*/  FSEL R239, R8, -INF , !P2 ;  /* 0xff80000008ef7808 */ /* 0x000fe20005000000 */
[----:B------:R-:W-:Y:S01]  /*c0f0*/  FMUL.FTZ R8, R183, UR4 ;  /* 0x00000004b7087c20 */ /* 0x000fe20008410000 */
[----:B------:R-:W-:Y:S02]  /*c100*/  ISETP.GT.AND P4, PT, R233, R22, PT ;  /* 0x00000016e900720c */ /* 0x000fe40003f84270 */
[C---:B------:R-:W-:Y:S02]  /*c110*/  ISETP.GE.AND P5, PT, R22.reuse, R232, PT ;  /* 0x000000e81600720c */ /* 0x040fe40003fa6270 */
[----:B------:R-:W-:Y:S01]  /*c120*/  ISETP.GE.AND P0, PT, R22, R228, PT ;  /* 0x000000e41600720c */ /* 0x000fe20003f06270 */
[----:B------:R-:W2:Y:S01]  /*c130*/  MUFU.TANH R8, R8 ;  /* 0x0000000800087308 */ /* 0x000ea20000002400 */
[----:B------:R-:W-:-:S02]  /*c140*/  ISETP.GT.AND P2, PT, R3, R22, PT ;  /* 0x000000160300720c */ /* 0x000fc40003f44270 */
[----:B------:R-:W-:Y:S02]  /*c150*/  IADD3 R22, PT, PT, R209, -0xa8, RZ ;  /* 0xffffff58d1167810 */ /* 0x000fe40007ffe0ff */
[----:B------:R-:W-:Y:S02]  /*c160*/  FSEL R20, R20, -INF , !P3 ;  /* 0xff80000014147808 */ /* 0x000fe40005800000 */
[----:B------:R-:W-:Y:S01]  /*c170*/  ISETP.GT.AND P3, PT, R233, R22, PT ;  /* 0x00000016e900720c */ /* 0x000fe20003f64270 */
[----:B------:R-:W2:Y:S01]  /*c180*/  MUFU.TANH R16, R181 ;  /* 0x000000b500107308 */ /* 0x000ea20000002400 */
[----:B------:R-:W-:Y:S02]  /*c190*/  FSEL R231, R10, -INF , !P4 ;  /* 0xff8000000ae77808 */ /* 0x000fe40006000000 */
[----:B------:R-:W-:Y:S02]  /*c1a0*/  FSEL R4, R4, -INF , !P2 ;  /* 0xff80000004047808 */ /* 0x000fe40005000000 */
[----:B------:R-:W-:-:S02]  /*c1b0*/  IADD3 R10, PT, PT, R209, -0xa7, RZ ;  /* 0xffffff59d10a7810 */ /* 0x000fc40007ffe0ff */
[----:B------:R-:W-:Y:S02]  /*c1c0*/  FSEL R231, R231, -INF , !P5 ;  /* 0xff800000e7e77808 */ /* 0x000fe40006800000 */
[----:B------:R-:W-:Y:S02]  /*c1d0*/  FSEL R173, R4, -INF , !P0 ;  /* 0xff80000004ad7808 */ /* 0x000fe40004000000 */
[----:B---3--:R-:W-:Y:S01]  /*c1e0*/  FSEL R6, R6, -INF , !P3 ;  /* 0xff80000006067808 */ /* 0x008fe20005800000 */
[----:B------:R-:W3:Y:S01]  /*c1f0*/  MUFU.TANH R4, R176 ;  /* 0x000000b000047308 */ /* 0x000ee20000002400 */
[----:B------:R-:W-:Y:S02]  /*c200*/  ISETP.GT.AND P4, PT, R3, R22, PT ;  /* 0x000000160300720c */ /* 0x000fe40003f84270 */
[----:B------:R-:W-:Y:S02]  /*c210*/  ISETP.GT.AND P2, PT, R233, R10, PT ;  /* 0x0000000ae900720c */ /* 0x000fe40003f44270 */
[----:B------:R-:W-:-:S02]  /*c220*/  ISETP.GE.AND P5, PT, R10, R232, PT ;  /* 0x000000e80a00720c */ /* 0x000fc40003fa6270 */
[----:B------:R-:W-:Y:S02]  /*c230*/  ISETP.GE.AND P0, PT, R10, R228, PT ;  /* 0x000000e40a00720c */ /* 0x000fe40003f06270 */
[----:B------:R-:W-:Y:S02]  /*c240*/  ISETP.GT.AND P3, PT, R3, R10, PT ;  /* 0x0000000a0300720c */ /* 0x000fe40003f64270 */
[----:B------:R-:W-:Y:S02]  /*c250*/  IADD3 R10, PT, PT, R209, -0xa0, RZ ;  /* 0xffffff60d10a7810 */ /* 0x000fe40007ffe0ff */
[----:B------:R-:W-:Y:S02]  /*c260*/  FSEL R239, R239, -INF , !P6 ;  /* 0xff800000efef7808 */ /* 0x000fe40007000000 */
[----:B------:R-:W-:Y:S02]  /*c270*/  FSEL R175, R20, -INF , !P1 ;  /* 0xff80000014af7808 */ /* 0x000fe40004800000 */
[----:B-1----:R-:W-:-:S02]  /*c280*/  FSEL R21, R21, -INF , !P4 ;  /* 0xff80000015157808 */ /* 0x002fc40006000000 */
[C---:B------:R-:W-:Y:S02]  /*c290*/  ISETP.GE.AND P6, PT, R22.reuse, R232, PT ;  /* 0x000000e81600720c */ /* 0x040fe40003fc6270 */
[----:B------:R-:W-:Y:S02]  /*c2a0*/  ISETP.GE.AND P1, PT, R22, R228, PT ;  /* 0x000000e41600720c */ /* 0x000fe40003f26270 */
[----:B------:R-:W-:Y:S02]  /*c2b0*/  ISETP.GT.AND P4, PT, R233, R10, PT ;  /* 0x0000000ae900720c */ /* 0x000fe40003f84270 */
[----:B------:R-:W-:Y:S02]  /*c2c0*/  IADD3 R20, PT, PT, R209, -0x9f, RZ ;  /* 0xffffff61d1147810 */ /* 0x000fe40007ffe0ff */
[----:B----4-:R-:W-:Y:S02]  /*c2d0*/  FSEL R14, R14, -INF , !P3 ;  /* 0xff8000000e0e7808 */ /* 0x010fe40005800000 */
[----:B------:R-:W-:-:S02]  /*c2e0*/  FSEL R201, R6, -INF , !P6 ;  /* 0xff80000006c97808 */ /* 0x000fc40007000000 */
[----:B------:R-:W-:Y:S01]  /*c2f0*/  FSEL R169, R21, -INF , !P1 ;  /* 0xff80000015a97808 */ /* 0x000fe20004800000 */
[----:B------:R1:W-:Y:S01]  /*c300*/  MUFU.TANH R6, R177 ;  /* 0x000000b100067308 */ /* 0x0003e20000002400 */
[----:B------:R-:W-:Y:S02]  /*c310*/  FSEL R0, R0, -INF , !P2 ;  /* 0xff80000000007808 */ /* 0x000fe40005000000 */
[----:B-----5:R-:W-:Y:S02]  /*c320*/  FSEL R12, R12, -INF , !P4 ;  /* 0xff8000000c0c7808 */ /* 0x020fe40006000000 */
[C---:B------:R-:W-:Y:S02]  /*c330*/  ISETP.GE.AND P6, PT, R10.reuse, R232, PT ;  /* 0x000000e80a00720c */ /* 0x040fe40003fc6270 */
[----:B------:R-:W-:Y:S02]  /*c340*/  ISETP.GE.AND P1, PT, R10, R228, PT ;  /* 0x000000e40a00720c */ /* 0x000fe40003f26270 */
[----:B------:R-:W-:-:S02]  /*c350*/  ISETP.GT.AND P2, PT, R3, R10, PT ;  /* 0x0000000a0300720c */ /* 0x000fc40003f44270 */
[----:B------:R-:W-:Y:S01]  /*c360*/  FSEL R171, R14, -INF , !P0 ;  /* 0xff8000000eab7808 */ /* 0x000fe20004000000 */
[----:B------:R-:W4:Y:S01]  /*c370*/  MUFU.TANH R10, R178 ;  /* 0x000000b2000a7308 */ /* 0x000f220000002400 */
[-C--:B------:R-:W-:Y:S02]  /*c380*/  ISETP.GT.AND P4, PT, R3, R20.reuse, PT ;  /* 0x000000140300720c */ /* 0x080fe40003f84270 */
[----:B------:R-:W-:Y:S02]  /*c390*/  IADD3 R14, PT, PT, R209, -0x98, RZ ;  /* 0xffffff68d10e7810 */ /* 0x000fe40007ffe0ff */
[----:B--2---:R-:W-:Y:S02]  /*c3a0*/  FSEL R18, R18, -INF , !P2 ;  /* 0xff80000012127808 */ /* 0x004fe40005000000 */
[----:B------:R-:W-:Y:S02]  /*c3b0*/  FSEL R8, R8, -INF , !P4 ;  /* 0xff80000008087808 */ /* 0x000fe40006000000 */
[----:B------:R-:W-:-:S02]  /*c3c0*/  ISETP.GT.AND P3, PT, R233, R20, PT ;  /* 0x00000014e900720c */ /* 0x000fc40003f64270 */
[----:B------:R-:W-:Y:S02]  /*c3d0*/  ISETP.GE.AND P0, PT, R20, R228, PT ;  /* 0x000000e41400720c */ /* 0x000fe40003f06270 */
[----:B------:R-:W-:Y:S02]  /*c3e0*/  ISETP.GT.AND P2, PT, R233, R14, PT ;  /* 0x0000000ee900720c */ /* 0x000fe40003f44270 */
[----:B-1----:R-:W-:Y:S02]  /*c3f0*/  FSEL R177, R0, -INF , !P5 ;  /* 0xff80000000b17808 */ /* 0x002fe40006800000 */
[----:B------:R-:W-:Y:S01]  /*c400*/  FSEL R227, R12, -INF , !P6 ;  /* 0xff8000000ce37808 */ /* 0x000fe20007000000 */
[----:B------:R-:W1:Y:S01]  /*c410*/  MUFU.TANH R0, R179 ;  /* 0x000000b300007308 */ /* 0x000e620000002400 */
[----:B------:R-:W-:Y:S02]  /*c420*/  FSEL R187, R18, -INF , !P1 ;  /* 0xff80000012bb7808 */ /* 0x000fe40004800000 */
[----:B------:R-:W-:-:S02]  /*c430*/  FSEL R229, R16, -INF , !P3 ;  /* 0xff80000010e57808 */ /* 0x000fc40005800000 */
[----:B------:R-:W-:Y:S02]  /*c440*/  FSEL R181, R8, -INF , !P0 ;  /* 0xff80000008b57808 */ /* 0x000fe40004000000 */
[----:B---3--:R-:W-:Y:S01]  /*c450*/  FSEL R4, R4, -INF , !P2 ;  /* 0xff80000004047808 */ /* 0x008fe20005000000 */
[----:B------:R-:W2:Y:S01]  /*c460*/  MUFU.TANH R8, R198 ;  /* 0x000000c600087308 */ /* 0x000ea20000002400 */
[C---:B------:R-:W-:Y:S02]  /*c470*/  ISETP.GE.AND P6, PT, R14.reuse, R232, PT ;  /* 0x000000e80e00720c */ /* 0x040fe40003fc6270 */
[----:B------:R-:W-:Y:S02]  /*c480*/  ISETP.GE.AND P1, PT, R14, R228, PT ;  /* 0x000000e40e00720c */ /* 0x000fe40003f26270 */
[----:B------:R-:W-:Y:S02]  /*c490*/  ISETP.GT.AND P3, PT, R3, R14, PT ;  /* 0x0000000e0300720c */ /* 0x000fe40003f64270 */
[----:B------:R-:W-:Y:S01]  /*c4a0*/  IADD3 R16, PT, PT, R209, -0x97, RZ ;  /* 0xffffff69d1107810 */ /* 0x000fe20007ffe0ff */
[----:B------:R-:W3:Y:S01]  /*c4b0*/  MUFU.TANH R12, R196 ;  /* 0x000000c4000c7308 */ /* 0x000ee20000002400 */
[----:B------:R-:W-:-:S02]  /*c4c0*/  FSEL R225, R4, -INF , !P6 ;  /* 0xff80000004e17808 */ /* 0x000fc40007000000 */
[----:B------:R-:W-:Y:S02]  /*c4d0*/  ISETP.GE.AND P5, PT, R20, R232, PT ;  /* 0x000000e81400720c */ /* 0x000fe40003fa6270 */
[----:B------:R-:W-:Y:S02]  /*c4e0*/  ISETP.GT.AND P4, PT, R233, R16, PT ;  /* 0x00000010e900720c */ /* 0x000fe40003f84270 */
[----:B------:R-:W-:Y:S01]  /*c4f0*/  FSEL R229, R229, -INF , !P5 ;  /* 0xff800000e5e57808 */ /* 0x000fe20006800000 */
[----:B------:R-:W5:Y:S01]  /*c500*/  MUFU.TANH R14, R197 ;  /* 0x000000c5000e7308 */ /* 0x000f620000002400 */
[----:B----4-:R-:W-:Y:S02]  /*c510*/  FSEL R10, R10, -INF , !P3 ;  /* 0xff8000000a0a7808 */ /* 0x010fe40005800000 */
[C---:B------:R-:W-:Y:S02]  /*c520*/  ISETP.GE.AND P5, PT, R16.reuse, R232, PT ;  /* 0x000000e81000720c */ /* 0x040fe40003fa6270 */
[----:B------:R-:W-:-:S02]  /*c530*/  ISETP.GE.AND P0, PT, R16, R228, PT ;  /* 0x000000e41000720c */ /* 0x000fc40003f06270 */
[----:B------:R-:W-:Y:S01]  /*c540*/  ISETP.GT.AND P2, PT, R3, R16, PT ;  /* 0x000000100300720c */ /* 0x000fe20003f44270 */
[----:B------:R-:W4:Y:S01]  /*c550*/  MUFU.TANH R4, R199 ;  /* 0x000000c700047308 */ /* 0x000f220000002400 */
[C---:B------:R-:W-:Y:S02]  /*c560*/  IADD3 R18, PT, PT, R209.reuse, -0x90, RZ ;  /* 0xffffff70d1127810 */ /* 0x040fe40007ffe0ff */
[----:B------:R-:W-:Y:S02]  /*c570*/  FSEL R223, R6, -INF , !P4 ;  /* 0xff80000006df7808 */ /* 0x000fe40006000000 */
[----:B------:R-:W-:Y:S02]  /*c580*/  IADD3 R16, PT, PT, R209, -0x8f, RZ ;  /* 0xffffff71d1107810 */ /* 0x000fe40007ffe0ff */
[----:B------:R-:W-:Y:S01]  /*c590*/  FSEL R183, R10, -INF , !P1 ;  /* 0xff8000000ab77808 */ /* 0x000fe20004800000 */
[----:B------:R-:W4:Y:S01]  /*c5a0*/  MUFU.TANH R6, R192 ;  /* 0x000000c000067308 */ /* 0x000f220000002400 */
[-C--:B------:R-:W-:Y:S01]  /*c5b0*/  ISETP.GT.AND P1, PT, R3, R18.reuse, PT ;  /* 0x000000120300720c */ /* 0x080fe20003f24270 */
[----:B------:R-:W-:Y:S01]  /*c5c0*/  FMUL.FTZ R10, R194, UR4 ;  /* 0x00000004c20a7c20 */ /* 0x000fe20008410000 */
[----:B------:R-:W-:Y:S01]  /*c5d0*/  FSEL R223, R223, -INF , !P5 ;  /* 0xff800000dfdf7808 */ /* 0x000fe20006800000 */
[----:B------:R-:W4:Y:S01]  /*c5e0*/  LDCU UR4, c[0x0][0x45c] ;  /* 0x00008b80ff0477ac */ /* 0x000f220008000800 */
[----:B------:R-:W-:-:S02]  /*c5f0*/  ISETP.GT.AND P6, PT, R233, R18, PT ;  /* 0x00000012e900720c */ /* 0x000fc40003fc4270 */
[----:B------:R-:W-:Y:S01]  /*c600*/  ISETP.GT.AND P5, PT, R233, R16, PT ;  /* 0x00000010e900720c */ /* 0x000fe20003fa4270 */
[----:B------:R-:W4:Y:S01]  /*c610*/  MUFU.TANH R10, R10 ;  /* 0x0000000a000a7308 */ /* 0x000f220000002400 */
[----:B-1----:R-:W-:Y:S02]  /*c620*/  FSEL R0, R0, -INF , !P2 ;  /* 0xff80000000007808 */ /* 0x002fe40005000000 */
[----:B--2---:R-:W-:Y:S02]  /*c630*/  FSEL R8, R8, -INF , !P1 ;  /* 0xff80000008087808 */ /* 0x004fe40004800000 */
[-C--:B------:R-:W-:Y:S02]  /*c640*/  ISETP.GE.AND P3, PT, R18, R232.reuse, PT ;  /* 0x000000e81200720c */ /* 0x080fe40003f66270 */
[----:B------:R-:W-:Y:S02]  /*c650*/  ISETP.GE.AND P2, PT, R16, R232, PT ;  /* 0x000000e81000720c */ /* 0x000fe40003f46270 */
[----:B---3--:R-:W-:-:S02]  /*c660*/  FSEL R215, R12, -INF , !P6 ;  /* 0xff8000000cd77808 */ /* 0x008fc40007000000 */
[----:B------:R-:W-:Y:S02]  /*c670*/  ISETP.GT.AND P1, PT, R3, R16, PT ;  /* 0x000000100300720c */ /* 0x000fe40003f24270 */
[----:B-----5:R-:W-:Y:S02]  /*c680*/  FSEL R213, R14, -INF , !P5 ;  /* 0xff8000000ed57808 */ /* 0x020fe40006800000 */
[----:B------:R-:W-:Y:S01]  /*c690*/  ISETP.GE.AND P6, PT, R16, R228, PT ;  /* 0x000000e41000720c */ /* 0x000fe20003fc6270 */
[----:B------:R-:W1:Y:S01]  /*c6a0*/  MUFU.TANH R14, R193 ;  /* 0x000000c1000e7308 */ /* 0x000e620000002400 */
[----:B------:R-:W-:Y:S02]  /*c6b0*/  IADD3 R12, PT, PT, R209, -0x88, RZ ;  /* 0xffffff78d10c7810 */ /* 0x000fe40007ffe0ff */
[----:B------:R-:W-:Y:S02]  /*c6c0*/  FMNMX3.FTZ R16, R208, R13, R19, !PT ;  /* 0x0000000dd0107276 */ /* 0x000fe40007810013 */
[----:B------:R-:W-:-:S02]  /*c6d0*/  FSEL R215, R215, -INF , !P3 ;  /* 0xff800000d7d77808 */ /* 0x000fc40005800000 */
[----:B------:R-:W-:Y:S02]  /*c6e0*/  FSEL R213, R213, -INF , !P2 ;  /* 0xff800000d5d57808 */ /* 0x000fe40005000000 */
[----:B----4-:R-:W-:Y:S02]  /*c6f0*/  FSEL R4, R4, -INF , !P1 ;  /* 0xff80000004047808 */ /* 0x010fe40004800000 */
[----:B------:R-:W-:Y:S02]  /*c700*/  ISETP.GT.AND P3, PT, R233, R12, PT ;  /* 0x0000000ce900720c */ /* 0x000fe40003f64270 */
[C---:B------:R-:W-:Y:S02]  /*c710*/  ISETP.GE.AND P5, PT, R12.reuse, R232, PT ;  /* 0x000000e80c00720c */ /* 0x040fe40003fa6270 */
[----:B------:R-:W-:Y:S02]  /*c720*/  ISETP.GE.AND P2, PT, R12, R228, PT ;  /* 0x000000e40c00720c */ /* 0x000fe40003f46270 */
[----:B------:R-:W-:-:S02]  /*c730*/  ISETP.GT.AND P1, PT, R3, R12, PT ;  /* 0x0000000c0300720c */ /* 0x000fc40003f24270 */
[----:B------:R-:W-:Y:S02]  /*c740*/  FMNMX3.FTZ R12, R16, R15, R17, !PT ;  /* 0x0000000f100c7276 */ /* 0x000fe40007810011 */
[----:B------:R-:W-:Y:S02]  /*c750*/  FSEL R211, R6, -INF , !P3 ;  /* 0xff80000006d37808 */ /* 0x000fe40005800000 */
[----:B------:R-:W-:Y:S01]  /*c760*/  FMNMX3.FTZ R16, R12, R239, R231, !PT ;  /* 0x000000ef0c107276 */ /* 0x000fe200078100e7 */
[----:B------:R-:W2:Y:S01]  /*c770*/  MUFU.TANH R6, R195 ;  /* 0x000000c300067308 */ /* 0x000ea20000002400 */
[----:B------:R-:W-:Y:S02]  /*c780*/  FMNMX3.FTZ R12, R2, R7, R5, !PT ;  /* 0x00000007020c7276 */ /* 0x000fe40007810005 */
[----:B------:R-:W-:Y:S02]  /*c790*/  IADD3 R209, PT, PT, R209, -0x87, RZ ;  /* 0xffffff79d1d17810 */ /* 0x000fe40007ffe0ff */
[----:B------:R-:W-:-:S02]  /*c7a0*/  FMNMX3.FTZ R12, R12, R9, R11, !PT ;  /* 0x000000090c0c7276 */ /* 0x000fc4000781000b */
[----:B------:R-:W-:Y:S02]  /*c7b0*/  ISETP.GT.AND P3, PT, R233, R209, PT ;  /* 0x000000d1e900720c */ /* 0x000fe40003f64270 */
[----:B------:R-:W-:Y:S02]  /*c7c0*/  FMNMX3.FTZ R12, R12, R175, R173, !PT ;  /* 0x000000af0c0c7276 */ /* 0x000fe400078100ad */
[----:B------:R-:W-:Y:S02]  /*c7d0*/  FMNMX3.FTZ R16, R16, R201, R177, !PT ;  /* 0x000000c910107276 */ /* 0x000fe400078100b1 */
[----:B------:R-:W-:Y:S02]  /*c7e0*/  FMNMX3.FTZ R12, R12, R169, R171, !PT ;  /* 0x000000a90c0c7276 */ /* 0x000fe400078100ab */
[----:B------:R-:W-:Y:S02]  /*c7f0*/  FSEL R10, R10, -INF , !P1 ;  /* 0xff8000000a0a7808 */ /* 0x000fe40004800000 */
[----:B------:R-:W-:-:S02]  /*c800*/  ISETP.GE.AND P1, PT, R209, R232, PT ;  /* 0x000000e8d100720c */ /* 0x000fc40003f26270 */
[----:B-1----:R-:W-:Y:S02]  /*c810*/  FSEL R14, R14, -INF , !P3 ;  /* 0xff8000000e0e7808 */ /* 0x002fe40005800000 */
[----:B------:R-:W-:Y:S02]  /*c820*/  FMNMX3.FTZ R16, R16, R227, R229, !PT ;  /* 0x000000e310107276 */ /* 0x000fe400078100e5 */
[----:B------:R-:W-:Y:S02]  /*c830*/  ISETP.GE.AND P4, PT, R18, R228, PT ;  /* 0x000000e41200720c */ /* 0x000fe40003f86270 */
[----:B------:R-:W-:Y:S02]  /*c840*/  ISETP.GT.AND P3, PT, R3, R209, PT ;  /* 0x000000d10300720c */ /* 0x000fe40003f64270 */
[----:B------:R-:W-:Y:S02]  /*c850*/  FSEL R185, R0, -INF , !P0 ;  /* 0xff80000000b97808 */ /* 0x000fe40004000000 */
[----:B------:R-:W-:-:S02]  /*c860*/  FMNMX3.FTZ R12, R12, R187, R181, !PT ;  /* 0x000000bb0c0c7276 */ /* 0x000fc400078100b5 */
[----:B------:R-:W-:Y:S02]  /*c870*/  FSEL R210, R14, -INF , !P1 ;  /* 0xff8000000ed27808 */ /* 0x000fe40004800000 */
[----:B------:R-:W-:Y:S02]  /*c880*/  FMNMX3.FTZ R16, R16, R225, R223, !PT ;  /* 0x000000e110107276 */ /* 0x000fe400078100df */
[----:B------:R-:W-:Y:S02]  /*c890*/  ISETP.GE.AND P1, PT, R209, R228, PT ;  /* 0x000000e4d100720c */ /* 0x000fe40003f26270 */
[----:B------:R-:W-:Y:S02]  /*c8a0*/  FSEL R207, R4, -INF , !P6 ;  /* 0xff80000004cf7808 */ /* 0x000fe40007000000 */
[----:B--2---:R-:W-:Y:S02]  /*c8b0*/  FSEL R6, R6, -INF , !P3 ;  /* 0xff80000006067808 */ /* 0x004fe40005800000 */
[----:B------:R-:W-:-:S02]  /*c8c0*/  FSEL R209, R8, -INF , !P4 ;  /* 0xff80000008d17808 */ /* 0x000fc40006000000 */
[----:B------:R-:W-:Y:S02]  /*c8d0*/  FMNMX3.FTZ R4, R12, R183, R185, !PT ;  /* 0x000000b70c047276 */ /* 0x000fe400078100b9 */
[----:B------:R-:W-:Y:S02]  /*c8e0*/  FSEL R211, R211, -INF , !P5 ;  /* 0xff800000d3d37808 */ /* 0x000fe40006800000 */
[----:B------:R-:W-:Y:S02]  /*c8f0*/  FMNMX3.FTZ R16, R16, R215, R213, !PT ;  /* 0x000000d710107276 */ /* 0x000fe400078100d5 */
[----:B------:R-:W-:Y:S02]  /*c900*/  FSEL R205, R10, -INF , !P2 ;  /* 0xff8000000acd7808 */ /* 0x000fe40005000000 */
[----:B------:R-:W-:Y:S02]  /*c910*/  FSEL R204, R6, -INF , !P1 ;  /* 0xff80000006cc7808 */ /* 0x000fe40004800000 */
[----:B------:R-:W-:-:S02]  /*c920*/  FMNMX3.FTZ R4, R4, R209, R207, !PT ;  /* 0x000000d104047276 */ /* 0x000fc400078100cf */
[----:B------:R-:W-:Y:S02]  /*c930*/  FMNMX3.FTZ R0, R16, R211, R210, !PT ;  /* 0x000000d310007276 */ /* 0x000fe400078100d2 */
[----:B------:R-:W-:Y:S02]  /*c940*/  FMNMX3.FTZ R23, R4, R205, R204, !PT ;  /* 0x000000cd04177276 */ /* 0x000fe400078100cc */
[C---:B------:R-:W-:Y:S01]  /*c950*/  IADD3 R16, PT, PT, R220.reuse, 0x18000, RZ ;  /* 0x00018000dc107810 */ /* 0x040fe20007ffe0ff */
[----:B------:R-:W1:Y:S01]  /*c960*/  SHFL.BFLY PT, R21, R0, 0x2, 0x1f ;  /* 0x0c401f0000157f89 */ /* 0x000e6200000e0000 */
[----:B------:R-:W-:Y:S02]  /*c970*/  IADD3 R202, PT, PT, R220, 0x18040, RZ ;  /* 0x00018040dcca7810 */ /* 0x000fe40007ffe0ff */
[----:B------:R-:W-:Y:S01]  /*c980*/  MOV R25, 0x20 ;  /* 0x0000002000197802 */ /* 0x000fe20000000f00 */
[----:B------:R-:W2:Y:S01]  /*c990*/  SHFL.BFLY PT, R4, R23, 0x2, 0x1f ;  /* 0x0c401f0017047f89 */ /* 0x000ea200000e0000 */
[----:B-1----:R-:W-:-:S02]  /*c9a0*/  FMNMX.FTZ R21, R0, R21, !PT ;  /* 0x0000001500157209 */ /* 0x002fc40007810000 */
[----:B--2---:R-:W-:-:S03]  /*c9b0*/  FMNMX.FTZ R4, R23, R4, !PT ;  /* 0x0000000417047209 */ /* 0x004fc60007810000 */
[----:B------:R-:W1:Y:S04]  /*c9c0*/  SHFL.BFLY PT, R164, R21, 0x1, 0x1f ;  /* 0x0c201f0015a47f89 */ /* 0x000e6800000e0000 */
[----:B------:R-:W2:Y:S01]  /*c9d0*/  SHFL.BFLY PT, R3, R4, 0x1, 0x1f ;  /* 0x0c201f0004037f89 */ /* 0x000ea200000e0000 */
[----:B-1----:R-:W-:Y:S02]  /*c9e0*/  FMNMX.FTZ R164, R21, R164, !PT ;  /* 0x000000a415a47209 */ /* 0x002fe40007810000 */
[----:B--2---:R-:W-:-:S03]  /*c9f0*/  FMNMX.FTZ R3, R4, R3, !PT ;  /* 0x0000000304037209 */ /* 0x004fc60007810000 */
[C---:B------:R-:W-:Y:S01]  /*ca00*/  FMUL.FTZ R212, R164.reuse, UR4 ;  /* 0x00000004a4d47c20 */ /* 0x040fe20008410000 */
[----:B------:R-:W-:Y:S02]  /*ca10*/  FSETP.NEU.FTZ.AND P1, PT, R164, -INF , PT ;  /* 0xff800000a400780b */ /* 0x000fe40003f3d000 */
[C---:B------:R-:W-:Y:S01]  /*ca20*/  FSETP.NEU.FTZ.AND P0, PT, R3.reuse, -INF , PT ;  /* 0xff8000000300780b */ /* 0x040fe20003f1d000 */
[----:B------:R-:W-:Y:S01]  /*ca30*/  FMUL.FTZ R206, R3, UR4 ;  /* 0x0000000403ce7c20 */ /* 0x000fe20008410000 */
[----:B------:R-:W-:-:S04]  /*ca40*/  FSEL R212, R212, RZ, P1 ;  /* 0x000000ffd4d47208 */ /* 0x000fc80000800000 */
[----:B------:R-:W-:Y:S01]  /*ca50*/  FSEL R206, R206, RZ, P0 ;  /* 0x000000ffcece7208 */ /* 0x000fe20000000000 */
[--C-:B------:R-:W-:Y:S01]  /*ca60*/  FFMA.FTZ R165, R17, UR4, -R212.reuse ;  /* 0x0000000411a57c23 */ /* 0x100fe200080108d4 */
[----:B------:R-:W-:Y:S01]  /*ca70*/  FSEL R17, R164, RZ, P1 ;  /* 0x000000ffa4117208 */ /* 0x000fe20000800000 */
[----:B------:R-:W-:Y:S01]  /*ca80*/  FFMA.FTZ R190, R13, UR4, -R212 ;  /* 0x000000040dbe7c23 */ /* 0x000fe200080108d4 */
[----:B------:R-:W-:Y:S01]  /*ca90*/  R2P PR, R216, 0x6 ;  /* 0x00000006d8007804 */ /* 0x000fe20000000000 */
[----:B------:R-:W-:Y:S01]  /*caa0*/  FFMA.FTZ R189, R5, UR4, -R206 ;  /* 0x0000000405bd7c23 */ /* 0x000fe200080108ce */
[----:B------:R-:W-:Y:S01]  /*cab0*/  FSEL R5, R3, RZ, P0 ;  /* 0x000000ff03057208 */ /* 0x000fe20000000000 */
[----:B------:R-:W-:Y:S01]  /*cac0*/  FADD.FTZ R4, R208, -R17 ;  /* 0x80000011d0047221 */ /* 0x000fe20000010000 */
[--C-:B------:R-:W-:Y:S01]  /*cad0*/  FFMA.FTZ R167, R19, UR4, -R212.reuse ;  /* 0x0000000413a77c23 */ /* 0x100fe200080108d4 */
[----:B------:R-:W-:Y:S01]  /*cae0*/  SEL R25, R25, 0xffffffe0, !P1 ;  /* 0xffffffe019197807 */ /* 0x000fe20004800000 */
[----:B------:R-:W-:Y:S01]  /*caf0*/  FFMA.FTZ R166, R15, UR4, -R212 ;  /* 0x000000040fa67c23 */ /* 0x000fe200080108d4 */
[----:B------:R-:W-:Y:S01]  /*cb00*/  FADD.FTZ R2, R2, -R5 ;  /* 0x8000000502027221 */ /* 0x000fe20000010000 */
[----:B------:R-:W-:Y:S01]  /*cb10*/  FMUL.FTZ R193, R4, UR4 ;  /* 0x0000000404c17c20 */ /* 0x000fe20008410000 */
[----:B------:R-:W-:Y:S01]  /*cb20*/  IADD3 R203, PT, PT, R220, R25, RZ ;  /* 0x00000019dccb7210 */ /* 0x000fe20007ffe0ff */
[--C-:B------:R-:W-:Y:S01]  /*cb30*/  FFMA.FTZ R0, R7, UR4, -R206.reuse ;  /* 0x0000000407007c23 */ /* 0x100fe200080108ce */
[----:B------:R-:W-:Y:S01]  /*cb40*/  FMUL.FTZ R2, R2, UR4 ;  /* 0x0000000402027c20 */ /* 0x000fe20008410000 */
[--C-:B------:R-:W-:Y:S01]  /*cb50*/  FFMA.FTZ R188, R9, UR4, -R206.reuse ;  /* 0x0000000409bc7c23 */ /* 0x100fe200080108ce */
[----:B------:R-:W-:Y:S01]  /*cb60*/  @P2 IADD3 R202, PT, PT, R16, -0x40, RZ ;  /* 0xffffffc010ca2810 */ /* 0x000fe20007ffe0ff */
[----:B------:R-:W1:Y:S01]  /*cb70*/  MUFU.EX2 R193, R193 ;  /* 0x000000c100c17308 */ /* 0x000e620000000800 */
[----:B------:R-:W-:Y:S01]  /*cb80*/  FFMA.FTZ R191, R11, UR4, -R206 ;  /* 0x000000040bbf7c23 */ /* 0x000fe200080108ce */
[----:B------:R-:W-:Y:S01]  /*cb90*/  LDSM.16.MT88.4 R20, [R203+0x18000] ;  /* 0x01800000cb14783b */ /* 0x000fe20000004200 */
[----:B------:R-:W-:Y:S01]  /*cba0*/  IADD3 R194, PT, PT, R25, R202, RZ ;  /* 0x000000ca19c27210 */ /* 0x000fe20007ffe0ff */
[----:B------:R-:W2:Y:S01]  /*cbb0*/  MUFU.EX2 R2, R2 ;  /* 0x0000000200027308 */ /* 0x000ea20000000800 */
[--C-:B------:R-:W-:Y:S01]  /*cbc0*/  FFMA.FTZ R195, R201, UR4, -R212.reuse ;  /* 0x00000004c9c37c23 */ /* 0x100fe200080108d4 */
[----:B------:R-:W3:Y:S01]  /*cbd0*/  LDSM.16.MT88.4 R28, [R202] ;  /* 0x00000000ca1c783b */ /* 0x000ee20000004200 */
[--C-:B------:R-:W-:Y:S01]  /*cbe0*/  FFMA.FTZ R199, R239, UR4, -R212.reuse ;  /* 0x00000004efc77c23 */ /* 0x100fe200080108d4 */
[----:B------:R-:W-:Y:S01]  /*cbf0*/  MUFU.EX2 R190, R190 ;  /* 0x000000be00be7308 */ /* 0x000fe20000000800 */
[--C-:B------:R-:W-:Y:S01]  /*cc00*/  FFMA.FTZ R196, R231, UR4, -R212.reuse ;  /* 0x00000004e7c47c23 */ /* 0x100fe200080108d4 */
[----:B------:R-:W-:Y:S01]  /*cc10*/  LDSM.16.MT88.4 R12, [R220+0x18000] ;  /* 0x01800000dc0c783b */ /* 0x000fe20000004200 */
[----:B------:R-:W-:Y:S01]  /*cc20*/  FFMA.FTZ R192, R177, UR4, -R212 ;  /* 0x00000004b1c07c23 */ /* 0x000fe200080108d4 */
        /* <DEDUP_REMOVED lines=15> */
[----:B------:R-:W4:Y:S01]  /*cd20*/  LDSM.16.MT88.4 R144, [R202+0x2000] ;  /* 0x00200000ca90783b */ /* 0x000f220000004200 */
[----:B------:R-:W5:Y:S01]  /*cd30*/  MUFU.EX2 R189, R189 ;  /* 0x000000bd00bd7308 */ /* 0x000f620000000800 */
        /* <DEDUP_REMOVED lines=13> */
[----:B-----5:R-:W-:Y:S01]  /*ce10*/  F2FP.F16.F32.PACK_AB R5, R189, R0 ;  /* 0x00000000bd05723e */ /* 0x020fe200000000ff */
        /* <DEDUP_REMOVED lines=125> */
[----:B------:R-:W1:Y:S01]  /*d5f0*/  MUFU.EX2 R198, R198 ;  /* 0x000000c600c67308 */ /* 0x000e620000000800 */
        /* <DEDUP_REMOVED lines=11> */
[----:B------:R-:W4:Y:S01]  /*d6b0*/  MUFU.EX2 R200, R200 ;  /* 0x000000c800c87308 */ /* 0x000f220000000800 */
        /* <DEDUP_REMOVED lines=10> */
[----:B------:R-:W-:Y:S01]  /*d760*/  LDSM.16.MT88.4 R176, [R220+0x1a800] ;  /* 0x01a80000dcb0783b */ /* 0x000fe20000004200 */
[--C-:B------:R-:W-:Y:S01]  /*d770*/  FFMA.FTZ R229, R229, UR4, -R212.reuse ;  /* 0x00000004e5e57c23 */ /* 0x100fe200080108d4 */
[--C-:B------:R-:W-:Y:S01]  /*d780*/  FFMA.FTZ R208, R227, UR4, -R212.reuse ;  /* 0x00000004e3d07c23 */ /* 0x100fe200080108d4 */
[C---:B------:R-:W-:Y:S01]  /*d790*/  HMMA.16816.F32 R96, R4.reuse, R138, R96 ;  /* 0x0000008a0460723c */ /* 0x040fe20000001860 */
[----:B------:R-:W2:Y:S01]  /*d7a0*/  LDSM.16.MT88.4 R136, [R202+0x6000] ;  /* 0x00600000ca88783b */ /* 0x000ea20000004200 */
[----:B------:R-:W-:Y:S01]  /*d7b0*/  FFMA.FTZ R214, R223, UR4, -R212 ;  /* 0x00000004dfd67c23 */ /* 0x000fe200080108d4 */
[--C-:B------:R-:W-:Y:S01]  /*d7c0*/  FFMA.FTZ R222, R187, UR4, -R206.reuse ;  /* 0x00000004bbde7c23 */ /* 0x100fe200080108ce */
[--C-:B------:R-:W-:Y:S01]  /*d7d0*/  FFMA.FTZ R227, R181, UR4, -R206.reuse ;  /* 0x00000004b5e37c23 */ /* 0x100fe200080108ce */
[----:B------:R-:W-:Y:S01]  /*d7e0*/  LDSM.16.MT88.4 R172, [R203+0x1a800] ;  /* 0x01a80000cbac783b */ /* 0x000fe20000004200 */
[--C-:B------:R-:W-:Y:S01]  /*d7f0*/  FFMA.FTZ R218, R183, UR4, -R206.reuse ;  /* 0x00000004b7da7c23 */ /* 0x100fe200080108ce */
[----:B------:R-:W-:Y:S01]  /*d800*/  MUFU.EX2 R208, R208 ;  /* 0x000000d000d07308 */ /* 0x000fe20000000800 */
[C---:B------:R-:W-:Y:S01]  /*d810*/  HMMA.16816.F32 R32, R4.reuse, R152, R32 ;  /* 0x000000980420723c */ /* 0x040fe20000001820 */
[----:B------:R-:W-:Y:S01]  /*d820*/  LDSM.16.MT88.4 R168, [R202+0x2800] ;  /* 0x00280000caa8783b */ /* 0x000fe20000004200 */
[----:B------:R-:W-:Y:S01]  /*d830*/  FFMA.FTZ R209, R209, UR4, -R206 ;  /* 0x00000004d1d17c23 */ /* 0x000fe200080108ce */
[----:B------:R-:W-:Y:S01]  /*d840*/  MUFU.EX2 R214, R214 ;  /* 0x000000d600d67308 */ /* 0x000fe20000000800 */
[----:B------:R-:W-:Y:S01]  /*d850*/  FFMA.FTZ R190, R251, R193, R190 ;  /* 0x000000c1fbbe7223 */ /* 0x000fe200000100be */
[----:B------:R-:W-:Y:S01]  /*d860*/  LDSM.16.MT88.4 R160, [R220+0x1c800] ;  /* 0x01c80000dca0783b */ /* 0x000fe20000004200 */
[----:B------:R-:W-:Y:S01]  /*d870*/  FFMA.FTZ R0, R249, R2, R0 ;  /* 0x00000002f9007223 */ /* 0x000fe20000010000 */
[----:B------:R-:W-:Y:S01]  /*d880*/  MUFU.EX2 R222, R222 ;  /* 0x000000de00de7308 */ /* 0x000fe20000000800 */
[C---:B------:R-:W-:Y:S01]  /*d890*/  HMMA.16816.F32 R132, R4.reuse, R154, R132 ;  /* 0x0000009a0484723c */ /* 0x040fe20000001884 */
[----:B------:R-:W2:Y:S01]  /*d8a0*/  LDSM.16.MT88.4 R152, [R194+0x6000] ;  /* 0x00600000c298783b */ /* 0x000ea20000004200 */
[----:B------:R-:W-:Y:S01]  /*d8b0*/  FADD.FTZ R167, R167, R190 ;  /* 0x000000bea7a77221 */ /* 0x000fe20000010000 */
[----:B------:R-:W-:Y:S01]  /*d8c0*/  MUFU.EX2 R227, R227 ;  /* 0x000000e300e37308 */ /* 0x000fe20000000800 */
[----:B------:R-:W-:Y:S01]  /*d8d0*/  FADD.FTZ R189, R189, R0 ;  /* 0x00000000bdbd7221 */ /* 0x000fe20000010000 */
[----:B------:R-:W-:Y:S01]  /*d8e0*/  LDSM.16.MT88.4 R180, [R194+0x1000] ;  /* 0x00100000c2b4783b */ /* 0x000fe20000004200 */
[----:B------:R-:W-:Y:S01]  /*d8f0*/  FADD.FTZ R166, R166, R167 ;  /* 0x000000a7a6a67221 */ /* 0x000fe20000010000 */
[----:B------:R-:W-:Y:S01]  /*d900*/  MUFU.EX2 R218, R218 ;  /* 0x000000da00da7308 */ /* 0x000fe20000000800 */
[----:B---3--:R-:W-:Y:S01]  /*d910*/  HMMA.16816.F32 R100, R4, R144, R100 ;  /* 0x000000900464723c */ /* 0x008fe20000001864 */
[----:B------:R-:W-:Y:S01]  /*d920*/  FADD.FTZ R188, R188, R189 ;  /* 0x000000bdbcbc7221 */ /* 0x000fe20000010000 */
[----:B------:R-:W-:-:S03]  /*d930*/  FADD.FTZ R166, R165, R166 ;  /* 0x000000a6a5a67221 */ /* 0x000fc60000010000 */
[----:B------:R-:W-:-:S03]  /*d940*/  FADD.FTZ R191, R191, R188 ;  /* 0x000000bcbfbf7221 */ /* 0x000fc60000010000 */
[----:B------:R-:W-:Y:S01]  /*d950*/  HMMA.16816.F32 R104, R4, R146, R104 ;  /* 0x000000920468723c */ /* 0x000fe20000001868 */
[----:B------:R-:W3:Y:S01]  /*d960*/  LDSM.16.MT88.4 R144, [R203+0x18800] ;  /* 0x01880000cb90783b */ /* 0x000ee20000004200 */
[----:B-1----:R-:W-:-:S04]  /*d970*/  FADD.FTZ R0, R198, R191 ;  /* 0x000000bfc6007221 */ /* 0x002fc80000010000 */
[C---:B-----5:R-:W-:Y:S02]  /*d980*/  FADD.FTZ R0, R201.reuse, R0 ;  /* 0x00000000c9007221 */ /* 0x060fe40000010000 */
[C---:B----4-:R-:W-:Y:S08]  /*d990*/  HMMA.16816.F32 R108, R4.reuse, R140, R108 ;  /* 0x0000008c046c723c */ /* 0x050ff0000000186c */
        /* <DEDUP_REMOVED lines=54> */
[----:B----4-:R-:W2:Y:S01]  /*dd00*/  LDSM.16.MT88.4 R136, [R202+0x1000] ;  /* 0x00100000ca88783b */ /* 0x010ea20000004200 */
[----:B------:R-:W4:Y:S01]  /*dd10*/  MUFU.EX2 R229, R229 ;  /* 0x000000e500e57308 */ /* 0x000f220000000800 */
        /* <DEDUP_REMOVED lines=23> */
[----:B----4-:R-:W-:Y:S01]  /*de90*/  F2FP.F16.F32.PACK_AB R7, R229, R218 ;  /* 0x000000dae507723e */ /* 0x010fe200000000ff */
        /* <DEDUP_REMOVED lines=123> */
.L_x_2201:
[----:B------:R-:W-:-:S12]  /*e650*/  UIADD3 UR21, UPT, UPT, UR14, -0x1, URZ ;  /* 0xffffffff0e157890 */ /* 0x000fd8000fffe0ff */
.L_x_2204:
        /* <DEDUP_REMOVED lines=20> */
[----:B------:R-:W4:Y:S01]  /*e7a0*/  LDCU UR4, c[0x0][0x45c] ;  /* 0x00008b80ff0477ac */ /* 0x000f220008000800 */
        /* <DEDUP_REMOVED lines=11> */
.L_x_2208:
        /* <DEDUP_REMOVED lines=59> */
.L_x_2206:
        /* <DEDUP_REMOVED lines=32> */
[--C-:B------:R-:W-:Y:S03]  /*ee10*/  LOP3.LUT R167, R217, 0x1c0, R214.reuse, 0xf8, !PT ;  /* 0x000001c0d9a77812 */ /* 0x100fe600078ef8d6 */
[----:B------:R-:W-:Y:S01]  /*ee20*/  @P4 STS.128 [R238+0x1a000], RZ ;  /* 0x01a000ffee004388 */ /* 0x000fe20000000c00 */
[----:B------:R-:W-:Y:S02]  /*ee30*/  LOP3.LUT R164, R219, 0x200, R214, 0xf8, !PT ;  /* 0x00000200dba47812 */ /* 0x000fe400078ef8d6 */
[----:B------:R-:W-:Y:S03]  /*ee40*/  LOP3.LUT R3, R221, 0x8, RZ, 0xc0, !PT ;  /* 0x00000008dd037812 */ /* 0x000fe600078ec0ff */
[----:B------:R-:W-:Y:S01]  /*ee50*/  @!PT LDS RZ, [RZ] ;  /* 0x00000000fffff984 */ /* 0x000fe20000000800 */
[----:B------:R-:W-:Y:S01]  /*ee60*/  @!PT LDS RZ, [RZ] ;  /* 0x00000000fffff984 */ /* 0x000fe20000000800 */
[----:B------:R-:W-:Y:S01]  /*ee70*/  @!PT LDS RZ, [RZ] ;  /* 0x00000000fffff984 */ /* 0x000fe20000000800 */
[----:B------:R-:W-:Y:S01]  /*ee80*/  @!P1 LDGSTS.E.BYPASS.LTC128B.128 [R238+0x1c000], desc[UR26][R34.64+0x100] ;  /* 0x1c00010022ee9fae */ /* 0x000fe2000b981a1a */
[----:B------:R-:W-:Y:S05]  /*ee90*/  LOP3.LUT R3, R164, R167, R3, 0xf6, !PT ;  /* 0x000000a7a4037212 */ /* 0x000fea00078ef603 */
[----:B------:R-:W-:Y:S01]  /*eea0*/  @P1 STS.128 [R238+0x1c000], RZ ;  /* 0x01c000ffee001388 */ /* 0x000fe20000000c00 */
[----:B------:R-:W-:Y:S02]  /*eeb0*/  LOP3.LUT R164, R167, 0x8, R216, 0x78, !PT ;  /* 0x00000008a7a47812 */ /* 0x000fe400078e78d8 */
[----:B------:R-:W-:Y:S03]  /*eec0*/  LEA R229, R3, UR5, 0x1 ;  /* 0x0000000503e57c11 */ /* 0x000fe6000f8e08ff */
[----:B------:R-:W-:Y:S01]  /*eed0*/  @!PT LDS RZ, [RZ] ;  /* 0x00000000fffff984 */ /* 0x000fe20000000800 */
[----:B------:R-:W-:Y:S01]  /*eee0*/  @!PT LDS RZ, [RZ] ;  /* 0x00000000fffff984 */ /* 0x000fe20000000800 */
[----:B------:R-:W-:Y:S01]  /*eef0*/  @!PT LDS RZ, [RZ] ;  /* 0x00000000fffff984 */ /* 0x000fe20000000800 */
[----:B------:R-:W-:Y:S01]  /*ef00*/  @!P0 LDGSTS.E.BYPASS.LTC128B.128 [R238+0x1e000], desc[UR26][R34.64+0x180] ;  /* 0x1e00018022ee8fae */ /* 0x000fe2000b981a1a */
[----:B------:R-:W-:Y:S05]  /*ef10*/  IMAD R227, R164, 0x2, R213 ;  /* 0x00000002a4e37824 */ /* 0x000fea00078e02d5 */
[----:B------:R-:W-:Y:S01]  /*ef20*/  @P0 STS.128 [R238+0x1e000], RZ ;  /* 0x01e000ffee000388 */ /* 0x000fe20000000c00 */
[----:B------:R-:W-:Y:S02]  /*ef30*/  IMAD.IADD R226, R229, 0x1, R212 ;  /* 0x00000001e5e27824 */ /* 0x000fe400078e02d4 */
[----:B------:R-:W-:Y:S03]  /*ef40*/  VIADD R223, R227, UR5 ;  /* 0x00000005e3df7c36 */ /* 0x000fe60008000000 */
[----:B------:R-:W-:Y:S01]  /*ef50*/  @!PT LDS RZ, [RZ] ;  /* 0x00000000fffff984 */ /* 0x000fe20000000800 */
[----:B------:R-:W-:Y:S01]  /*ef60*/  @!PT LDS RZ, [RZ] ;  /* 0x00000000fffff984 */ /* 0x000fe20000000800 */
[----:B------:R-:W-:Y:S01]  /*ef70*/  @!PT LDS RZ, [RZ] ;  /* 0x00000000fffff984 */ /* 0x000fe20000000800 */
[----:B------:R-:W-:Y:S01]  /*ef80*/  @!P3 LDGSTS.E.BYPASS.LTC128B.128 [R238+0x19000], desc[UR26][R32.64] ;  /* 0x1900000020eebfae */ /* 0x000fe2000b981a1a */
[----:B------:R-:W-:Y:S02]  /*ef90*/  IMAD.IADD R225, R229, 0x1, R218 ;  /* 0x00000001e5e17824 */ /* 0x000fe400078e02da */
[C---:B------:R-:W-:Y:S03]  /*efa0*/  IMAD.IADD R224, R223.reuse, 0x1, R212 ;  /* 0x00000001dfe07824 */ /* 0x040fe600078e02d4 */
        /* <DEDUP_REMOVED lines=26> */
[----:B------:R-:W1:Y:S01]  /*f150*/  LDSM.16.M88.4 R192, [R224+0x10000] ;  /* 0x01000000e0c0783b */ /* 0x000e620000000200 */
[C---:B--2---:R-:W-:Y:S05]  /*f160*/  HMMA.16816.F32 R4, R168.reuse, R172, RZ ;  /* 0x000000aca804723c */ /* 0x044fea00000018ff */
[----:B------:R-:W2:Y:S06]  /*f170*/  LDSM.16.M88.4 R196, [R224+0x10800] ;  /* 0x01080000e0c4783b */ /* 0x000eac0000000200 */
[----:B------:R-:W-:Y:S01]  /*f180*/  LDSM.16.M88.4 R164, [R224+0x11800] ;  /* 0x01180000e0a4783b */ /* 0x000fe20000000200 */
[C---:B------:R-:W-:Y:S05]  /*f190*/  HMMA.16816.F32 R8, R168.reuse, R174, RZ ;  /* 0x000000aea808723c */ /* 0x040fea00000018ff */
[----:B------:R-:W2:Y:S03]  /*f1a0*/  LDSM.16.M88.4 R172, [R224+0x11000] ;  /* 0x01100000e0ac783b */ /* 0x000ea60000000200 */
[C---:B---3--:R-:W-:Y:S03]  /*f1b0*/  HMMA.16816.F32 R12, R168.reuse, R176, RZ ;  /* 0x000000b0a80c723c */ /* 0x048fe600000018ff */
[----:B------:R-:W-:Y:S05]  /*f1c0*/  LDSM.16.M88.4 R200, [R3+0x10000] ;  /* 0x0100000003c8783b */ /* 0x000fea0000000200 */
[C---:B------:R-:W-:Y:S01]  /*f1d0*/  HMMA.16816.F32 R16, R168.reuse, R178, RZ ;  /* 0x000000b2a810723c */ /* 0x040fe200000018ff */
[----:B------:R-:W-:Y:S06]  /*f1e0*/  LDSM.16.M88.4 R176, [R223+0x10000] ;  /* 0x01000000dfb0783b */ /* 0x000fec0000000200 */
[----:B------:R-:W-:Y:S01]  /*f1f0*/  LDSM.16.M88.4 R204, [R223+0x12000] ;  /* 0x01200000dfcc783b */ /* 0x000fe20000000200 */
[C---:B----4-:R-:W-:Y:S05]  /*f200*/  HMMA.16816.F32 R20, R168.reuse, R180, RZ ;  /* 0x000000b4a814723c */ /* 0x050fea00000018ff */
[----:B------:R-:W-:Y:S03]  /*f210*/  LDSM.16.M88.4 R208, [R224+0x14000] ;  /* 0x01400000e0d0783b */ /* 0x000fe60000000200 */
[C---:B------:R-:W-:Y:S03]  /*f220*/  HMMA.16816.F32 R24, R168.reuse, R182, RZ ;  /* 0x000000b6a818723c */ /* 0x040fe600000018ff */
[----:B------:R-:W-:Y:S05]  /*f230*/  LDSM.16.M88.4 R180, [R223+0x10800] ;  /* 0x01080000dfb4783b */ /* 0x000fea0000000200 */
[C---:B-----5:R-:W-:Y:S08]  /*f240*/  HMMA.16816.F32 R28, R168.reuse, R184, RZ ;  /* 0x000000b8a81c723c */ /* 0x060ff000000018ff */
[----:B-1----:R-:W-:Y:S01]  /*f250*/  HMMA.16816.F32 R32, R168, R186, RZ ;  /* 0x000000baa820723c */ /* 0x002fe200000018ff */
[----:B------:R-:W1:Y:S06]  /*f260*/  LDSM.16.M88.4 R168, [R225] ;  /* 0x00000000e1a8783b */ /* 0x000e6c0000000200 */
        /* <DEDUP_REMOVED lines=25> */
[----:B------:R-:W1:Y:S06]  /*f400*/  LDSM.16.M88.4 R168, [R3+0x11800] ;  /* 0x0118000003a8783b */ /* 0x000e6c0000000200 */
[----:B------:R-:W-:Y:S01]  /*f410*/  LDSM.16.M88.4 R192, [R226+0x4000] ;  /* 0x00400000e2c0783b */ /* 0x000fe20000000200 */
        /* <DEDUP_REMOVED lines=182> */
[----:B-1----:R-:W-:Y:S02]  /*ff80*/  FSEL R166, R204, -INF , !P5 ;  /* 0xff800000cca67808 */ /* 0x002fe40006800000 */
        /* <DEDUP_REMOVED lines=27> */
[----:B------:R-:W-:Y:S01]  /*10140*/  ISETP.GE.AND P6, PT, R252, R232, PT ;  /* 0x000000e8fc00720c */ /* 0x000fe20003fc6270 */
[C---:B------:R-:W-:Y:S02]  /*10150*/  VIADD R252, R201.reuse, 0x10 ;  /* 0x00000010c9fc7836 */ /* 0x040fe40000000000 */
[----:B------:R-:W4:Y:S01]  /*10160*/  MUFU.TANH R207, R207 ;  /* 0x000000cf00cf7308 */ /* 0x000f220000002400 */
[----:B------:R-:W-:Y:S01]  /*10170*/  FSEL R14, R250, -INF , !P6 ;  /* 0xff800000fa0e7808 */ /* 0x000fe20007000000 */
[C---:B------:R-:W-:Y:S01]  /*10180*/  VIADD R250, R201.reuse, 0x11 ;  /* 0x00000011c9fa7836 */ /* 0x040fe20000000000 */
[----:B------:R-:W-:Y:S04]  /*10190*/  ISETP.GE.AND P6, PT, R201, R228, PT ;  /* 0x000000e4c900720c */ /* 0x000fe80003fc6270 */
[----:B------:R-:W-:Y:S03]  /*101a0*/  FSEL R13, R166, -INF , !P6 ;  /* 0xff800000a60d7808 */ /* 0x000fe60007000000 */
[----:B------:R5:W-:Y:S01]  /*101b0*/  MUFU.TANH R205, R9 ;  /* 0x0000000900cd7308 */ /* 0x000be20000002400 */
[C---:B------:R-:W-:Y:S01]  /*101c0*/  ISETP.GT.AND P5, PT, R233.reuse, R250, PT ;  /* 0x000000fae900720c */ /* 0x040fe20003fa4270 */
[----:B------:R-:W5:Y:S01]  /*101d0*/  LDSM.16.M88.4 R164, [R3+0x17800] ;  /* 0x0178000003a4783b */ /* 0x000f620000000200 */
[----:B------:R-:W-:Y:S01]  /*101e0*/  ISETP.GT.AND P6, PT, R233, R252, PT ;  /* 0x000000fce900720c */ /* 0x000fe20003fc4270 */
[----:B------:R-:W-:Y:S04]  /*101f0*/  DEPBAR.LE SB0, 0x0 ;  /* 0x000080000000791a */ /* 0x000fe80000000000 */
[----:B-1----:R-:W-:Y:S01]  /*10200*/  FSEL R206, R206, -INF , !P5 ;  /* 0xff800000cece7808 */ /* 0x002fe20006800000 */
[----:B------:R-:W-:Y:S01]  /*10210*/  BAR.SYNC.DEFER_BLOCKING 0x0 ;  /* 0x0000000000007b1d */ /* 0x000fe20000010000 */
[C---:B------:R-:W-:Y:S02]  /*10220*/  ISETP.GT.AND P5, PT, R240.reuse, R250, PT ;  /* 0x000000faf000720c */ /* 0x040fe40003fa4270 */
[----:B---3--:R-:W-:Y:S01]  /*10230*/  FSEL R6, R203, -INF , !P6 ;  /* 0xff800000cb067808 */ /* 0x008fe20007000000 */
[----:B------:R-:W-:Y:S01]  /*10240*/  FMUL.FTZ R203, R21, UR6 ;  /* 0x0000000615cb7c20 */ /* 0x000fe20008410000 */
[----:B------:R-:W-:Y:S02]  /*10250*/  ISETP.GT.AND P6, PT, R240, R252, PT ;  /* 0x000000fcf000720c */ /* 0x000fe40003fc4270 */
[----:B--2---:R-:W-:Y:S02]  /*10260*/  FSEL R222, R222, -INF , !P5 ;  /* 0xff800000dede7808 */ /* 0x004fe40006800000 */
[-C--:B------:R-:W-:Y:S02]  /*10270*/  ISETP.GE.AND P5, PT, R211, R232.reuse, PT ;  /* 0x000000e8d300720c */ /* 0x080fe40003fa6270 */
[----:B----4-:R-:W-:Y:S02]  /*10280*/  FSEL R207, R207, -INF , !P6 ;  /* 0xff800000cfcf7808 */ /* 0x010fe40007000000 */
[----:B------:R-:W-:Y:S02]  /*10290*/  ISETP.GE.AND P6, PT, R225, R232, PT ;  /* 0x000000e8e100720c */ /* 0x000fe40003fc6270 */
[----:B------:R-:W-:Y:S01]  /*102a0*/  FSEL R18, R208, -INF , !P5 ;  /* 0xff800000d0127808 */ /* 0x000fe20006800000 */
[----:B------:R-:W-:Y:S01]  /*102b0*/  FMUL.FTZ R208, R23, UR6 ;  /* 0x0000000617d07c20 */ /* 0x000fe20008410000 */
[-C--:B------:R-:W-:Y:S01]  /*102c0*/  ISETP.GE.AND P5, PT, R211, R228.reuse, PT ;  /* 0x000000e4d300720c */ /* 0x080fe20003fa6270 */
[----:B------:R-:W-:Y:S01]  /*102d0*/  VIADD R211, R201, 0x19 ;  /* 0x00000019c9d37836 */ /* 0x000fe20000000000 */
[----:B------:R-:W-:Y:S02]  /*102e0*/  FSEL R22, R204, -INF , !P6 ;  /* 0xff800000cc167808 */ /* 0x000fe40007000000 */
[----:B------:R-:W-:Y:S01]  /*102f0*/  ISETP.GE.AND P6, PT, R225, R228, PT ;  /* 0x000000e4e100720c */ /* 0x000fe20003fc6270 */
[----:B------:R-:W-:Y:S01]  /*10300*/  VIADD R225, R201, 0x18 ;  /* 0x00000018c9e17836 */ /* 0x000fe20000000000 */
[----:B-----5:R-:W-:Y:S01]  /*10310*/  FSEL R9, R210, -INF , !P5 ;  /* 0xff800000d2097808 */ /* 0x020fe20006800000 */
[----:B------:R-:W1:Y:S01]  /*10320*/  MUFU.TANH R202, R202 ;  /* 0x000000ca00ca7308 */ /* 0x000e620000002400 */
[C---:B------:R-:W-:Y:S02]  /*10330*/  ISETP.GT.AND P5, PT, R233.reuse, R211, PT ;  /* 0x000000d3e900720c */ /* 0x040fe40003fa4270 */
[----:B------:R-:W-:Y:S02]  /*10340*/  FSEL R11, R248, -INF , !P6 ;  /* 0xff800000f80b7808 */ /* 0x000fe40007000000 */
[----:B------:R-:W-:Y:S05]  /*10350*/  ISETP.GT.AND P6, PT, R233, R225, PT ;  /* 0x000000e1e900720c */ /* 0x000fea0003fc4270 */
        /* <DEDUP_REMOVED lines=16> */
[----:B------:R-:W-:Y:S01]  /*10460*/  VIADD R5, R201, 0x20 ;  /* 0x00000020c9057836 */ /* 0x000fe20000000000 */
[-C--:B------:R-:W-:Y:S01]  /*10470*/  ISETP.GE.AND P5, PT, R250, R232.reuse, PT ;  /* 0x000000e8fa00720c */ /* 0x080fe20003fa6270 */
[----:B------:R-:W-:Y:S01]  /*10480*/  FMUL.FTZ R19, R33, UR6 ;  /* 0x0000000621137c20 */ /* 0x000fe20008410000 */
[----:B------:R-:W-:Y:S01]  /*10490*/  ISETP.GE.AND P6, PT, R252, R232, PT ;  /* 0x000000e8fc00720c */ /* 0x000fe20003fc6270 */
[----:B------:R-:W-:Y:S01]  /*104a0*/  FMUL.FTZ R32, R32, UR6 ;  /* 0x0000000620207c20 */ /* 0x000fe20008410000 */
[----:B------:R-:W-:Y:S03]  /*104b0*/  FSEL R195, R206, -INF , !P5 ;  /* 0xff800000cec37808 */ /* 0x000fe60006800000 */
[----:B------:R-:W3:Y:S01]  /*104c0*/  MUFU.TANH R208, R208 ;  /* 0x000000d000d07308 */ /* 0x000ee20000002400 */
[-C--:B------:R-:W-:Y:S01]  /*104d0*/  ISETP.GE.AND P5, PT, R250, R228.reuse, PT ;  /* 0x000000e4fa00720c */ /* 0x080fe20003fa6270 */
[----:B------:R-:W-:Y:S01]  /*104e0*/  FMUL.FTZ R250, R26, UR6 ;  /* 0x000000061afa7c20 */ /* 0x000fe20008410000 */
[----:B------:R-:W-:Y:S02]  /*104f0*/  FSEL R178, R6, -INF , !P6 ;  /* 0xff80000006b27808 */ /* 0x000fe40007000000 */
[----:B------:R-:W-:Y:S02]  /*10500*/  ISETP.GE.AND P6, PT, R252, R228, PT ;  /* 0x000000e4fc00720c */ /* 0x000fe40003fc6270 */
[----:B------:R-:W-:Y:S03]  /*10510*/  FSEL R177, R222, -INF , !P5 ;  /* 0xff800000deb17808 */ /* 0x000fe60006800000 */
[----:B------:R5:W-:Y:S01]  /*10520*/  MUFU.TANH R6, R250 ;  /* 0x000000fa00067308 */ /* 0x000be20000002400 */
[----:B------:R-:W-:Y:S01]  /*10530*/  FSEL R179, R207, -INF , !P6 ;  /* 0xff800000cfb37808 */ /* 0x000fe20007000000 */
[----:B------:R-:W-:Y:S01]  /*10540*/  FMUL.FTZ R222, R27, UR6 ;  /* 0x000000061bde7c20 */ /* 0x000fe20008410000 */
[C---:B------:R-:W-:Y:S01]  /*10550*/  ISETP.GT.AND P6, PT, R233.reuse, R5, PT ;  /* 0x00000005e900720c */ /* 0x040fe20003fc4270 */
        /* <DEDUP_REMOVED lines=14> */
[----:B-----5:R-:W-:Y:S01]  /*10640*/  FSEL R250, R248, -INF , !P5 ;  /* 0xff800000f8fa7808 */ /* 0x020fe20006800000 */
        /* <DEDUP_REMOVED lines=10> */
[----:B--2---:R-:W-:Y:S03]  /*106f0*/  FSEL R202, R200, -INF , !P6 ;  /* 0xff800000c8ca7808 */ /* 0x004fe60007000000 */
[----:B------:R-:W2:Y:S01]  /*10700*/  MUFU.TANH R15, R15 ;  /* 0x0000000f000f7308 */ /* 0x000ea20000002400 */
[----:B------:R-:W-:Y:S02]  /*10710*/  ISETP.GT.AND P6, PT, R240, R166, PT ;  /* 0x000000a6f000720c */ /* 0x000fe40003fc4270 */
[----:B-1----:R-:W-:Y:S02]  /*10720*/  FSEL R206, R206, -INF , !P5 ;  /* 0xff800000cece7808 */ /* 0x002fe40006800000 */
[----:B------:R-:W-:Y:S02]  /*10730*/  ISETP.GT.AND P5, PT, R240, R211, PT ;  /* 0x000000d3f000720c */ /* 0x000fe40003fa4270 */
[----:B------:R-:W-:Y:S03]  /*10740*/  FSEL R200, R6, -INF , !P6 ;  /* 0xff80000006c87808 */ /* 0x000fe60007000000 */
[----:B------:R1:W5:Y:S01]  /*10750*/  MUFU.TANH R209, R225 ;  /* 0x000000e100d17308 */ /* 0x0003620000002400 */
        /* <DEDUP_REMOVED lines=14> */
[----:B--2---:R-:W-:Y:S02]  /*10840*/  FSEL R204, R15, -INF , !P6 ;  /* 0xff8000000fcc7808 */ /* 0x004fe40007000000 */
[----:B------:R-:W-:Y:S03]  /*10850*/  ISETP.GT.AND P5, PT, R233, R203, PT ;  /* 0x000000cbe900720c */ /* 0x000fe60003fa4270 */
[----:B------:R1:W2:Y:S01]  /*10860*/  MUFU.TANH R15, R19 ;  /* 0x00000013000f7308 */ /* 0x0002a20000002400 */
[C---:B------:R-:W-:Y:S02]  /*10870*/  ISETP.GT.AND P6, PT, R240.reuse, R165, PT ;  /* 0x000000a5f000720c */ /* 0x040fe40003fc4270 */
[----:B-----5:R-:W-:Y:S02]  /*10880*/  FSEL R5, R209, -INF , !P5 ;  /* 0xff800000d1057808 */ /* 0x020fe40006800000 */
        /* <DEDUP_REMOVED lines=17> */
[----:B------:R-:W3:Y:S01]  /*109a0*/  MUFU.TANH R201, R19 ;  /* 0x0000001300c97308 */ /* 0x000ee20000002400 */
[-C--:B------:R-:W-:Y:S02]  /*109b0*/  ISETP.GT.AND P5, PT, R233, R35.reuse, PT ;  /* 0x00000023e900720c */ /* 0x080fe40003fa4270 */
[----:B------:R-:W-:Y:S02]  /*109c0*/  FSEL R32, R32, -INF , !P6 ;  /* 0xff80000020207808 */ /* 0x000fe40007000000 */
[-C--:B------:R-:W-:Y:S02]  /*109d0*/  ISETP.GE.AND P6, PT, R165, R232.reuse, PT ;  /* 0x000000e8a500720c */ /* 0x080fe40003fc6270 */
[----:B--2---:R-:W-:Y:S02]  /*109e0*/  FSEL R200, R15, -INF , !P5 ;  /* 0xff8000000fc87808 */ /* 0x004fe40006800000 */
        /* <DEDUP_REMOVED lines=8> */
[----:B---3--:R-:W-:Y:S02]  /*10a70*/  FSEL R165, R201, -INF , !P5 ;  /* 0xff800000c9a57808 */ /* 0x008fe40006800000 */
        /* <DEDUP_REMOVED lines=26> */
.L_x_2207:
        /* <DEDUP_REMOVED lines=8> */
[----:B------:R-:W-:Y:S08]  /*10ca0*/  LDSM.16.MT88.4 R28, [R167] ;  /* 0x00000000a71c783b */ /* 0x000ff00000004200 */
        /* <DEDUP_REMOVED lines=20> */
[----:B------:R-:W1:Y:S01]  /*10df0*/  LDSM.16.MT88.4 R12, [R220+0x18000] ;  /* 0x01800000dc0c783b */ /* 0x000e620000004200 */
[----:B------:R-:W-:Y:S01]  /*10e00*/  FSEL R7, R164, RZ, P1 ;  /* 0x000000ffa4077208 */ /* 0x000fe20000800000 */
[--C-:B------:R-:W-:Y:S01]  /*10e10*/  FFMA.FTZ R186, R18, UR4, -R181.reuse ;  /* 0x0000000412ba7c23 */ /* 0x100fe200080108b5 */
[--C-:B------:R-:W-:Y:S01]  /*10e20*/  FFMA.FTZ R189, R11, UR4, -R180.reuse ;  /* 0x000000040bbd7c23 */ /* 0x100fe200080108b4 */
[----:B------:R-:W-:Y:S01]  /*10e30*/  FFMA.FTZ R190, R9, UR4, -R180 ;  /* 0x0000000409be7c23 */ /* 0x000fe200080108b4 */
[----:B------:R-:W-:Y:S01]  /*10e40*/  FMUL.FTZ R8, R2, UR4 ;  /* 0x0000000402087c20 */ /* 0x000fe20008410000 */
[----:B------:R-:W-:Y:S01]  /*10e50*/  FADD.FTZ R0, -R7, R0 ;  /* 0x0000000007007221 */ /* 0x000fe20000010100 */
[----:B------:R-:W-:Y:S01]  /*10e60*/  MUFU.EX2 R193, R193 ;  /* 0x000000c100c17308 */ /* 0x000fe20000000800 */
[----:B------:R-:W2:Y:S01]  /*10e70*/  LDSM.16.MT88.4 R20, [R215+0x18000] ;  /* 0x01800000d714783b */ /* 0x000ea20000004200 */
        /* <DEDUP_REMOVED lines=27> */
[----:B------:R2:W-:Y:S01]  /*11030*/  MUFU.EX2 R194, R177 ;  /* 0x000000b100c27308 */ /* 0x0005e20000000800 */
        /* <DEDUP_REMOVED lines=15> */
[----:B------:R-:W1:Y:S02]  /*11130*/  MUFU.EX2 R195, R195 ;  /* 0x000000c300c37308 */ /* 0x000e640000000800 */
[----:B------:R-:W-:Y:S02]  /*11140*/  LDSM.16.MT88.4 R156, [R184+0x2800] ;  /* 0x00280000b89c783b */ /* 0x000fe40000004200 */
[C---:B------:R-:W-:Y:S01]  /*11150*/  FMUL.FTZ R12, R2.reuse, R152 ;  /* 0x00000098020c7220 */ /* 0x040fe20000410000 */
[----:B------:R-:W-:Y:S01]  /*11160*/  FMUL.FTZ R13, R2, R153 ;  /* 0x00000099020d7220 */ /* 0x000fe20000410000 */
[C---:B------:R-:W-:Y:S01]  /*11170*/  FMUL.FTZ R19, R0.reuse, R151 ;  /* 0x0000009700137220 */ /* 0x040fe20000410000 */
[C---:B------:R-:W-:Y:S03]  /*11180*/  HMMA.16816.F32 R8, R168.reuse, R14, R8 ;  /* 0x0000000ea808723c */ /* 0x040fe60000001808 */
[----:B------:R-:W3:Y:S01]  /*11190*/  MUFU.EX2 R197, R197 ;  /* 0x000000c500c57308 */ /* 0x000ee20000000800 */
        /* <DEDUP_REMOVED lines=17> */
[----:B------:R-:W4:Y:S01]  /*112b0*/  MUFU.EX2 R196, R196 ;  /* 0x000000c400c47308 */ /* 0x000f220000000800 */
        /* <DEDUP_REMOVED lines=31> */
[----:B------:R-:W-:Y:S01]  /*114b0*/  LDSM.16.MT88.4 R176, [R215+0x1e800] ;  /* 0x01e80000d7b0783b */ /* 0x000fe20000004200 */
        /* <DEDUP_REMOVED lines=8> */
[----:B------:R-:W2:Y:S01]  /*11540*/  MUFU.EX2 R223, R223 ;  /* 0x000000df00df7308 */ /* 0x000ea20000000800 */
        /* <DEDUP_REMOVED lines=111> */
[C---:B-----5:R-:W-:Y:S03]  /*11c40*/  HMMA.16816.F32 R100, R168.reuse, R132, R100 ;  /* 0x00000084a864723c */ /* 0x060fe60000001864 */
[----:B------:R-:W-:Y:S05]  /*11c50*/  FADD.FTZ R190, R190, R189 ;  /* 0x000000bdbebe7221 */ /* 0x000fea0000010000 */
        /* <DEDUP_REMOVED lines=15> */
[----:B----4-:R-:W-:Y:S01]  /*11d50*/  F2FP.F16.F32.PACK_AB R134, R196, R199 ;  /* 0x000000c7c486723e */ /* 0x010fe200000000ff */
[----:B------:R-:W-:Y:S01]  /*11d60*/  FADD.FTZ R192, R195, R192 ;  /* 0x000000c0c3c07221 */ /* 0x000fe20000010000 */
[----:B------:R-:W-:Y:S01]  /*11d70*/  F2FP.F16.F32.PACK_AB R135, R207, R198 ;  /* 0x000000c6cf87723e */ /* 0x000fe200000000ff */
[----:B------:R-:W-:Y:S02]  /*11d80*/  FADD.FTZ R197, R194, R197 ;  /* 0x000000c5c2c57221 */ /* 0x000fe40000010000 */
[----:B------:R-:W-:Y:S02]  /*11d90*/  FADD.FTZ R199, R199, R192 ;  /* 0x000000c0c7c77221 */ /* 0x000fe40000010000 */
[----:B------:R-:W-:Y:S02]  /*11da0*/  FADD.FTZ R198, R198, R197 ;  /* 0x000000c5c6c67221 */ /* 0x000fe40000010000 */
[C---:B---3--:R-:W-:Y:S05]  /*11db0*/  HMMA.16816.F32 R4, R132.reuse, R140, R4 ;  /* 0x0000008c8404723c */ /* 0x048fea0000001804 */
[----:B------:R-:W-:Y:S01]  /*11dc0*/  FADD.FTZ R199, R196, R199 ;  /* 0x000000c7c4c77221 */ /* 0x000fe20000010000 */
[----:B------:R-:W-:Y:S02]  /*11dd0*/  FADD.FTZ R198, R207, R198 ;  /* 0x000000c6cfc67221 */ /* 0x000fe40000010000 */
        /* <DEDUP_REMOVED lines=13> */
[----:B------:R-:W-:Y:S07]  /*11eb0*/  LDSM.16.MT88.4 R140, [R184+0x6800] ;  /* 0x00680000b88c783b */ /* 0x000fee0000004200 */
[C---:B-1----:R-:W-:Y:S08]  /*11ec0*/  HMMA.16816.F32 R44, R132.reuse, R136, R44 ;  /* 0x00000088842c723c */ /* 0x042ff0000000182c */
        /* <DEDUP_REMOVED lines=8> */
[----:B------:R3:W2:Y:S10]  /*11f50*/  MUFU.EX2 R208, R152 ;  /* 0x0000009800d07308 */ /* 0x0006b40000000800 */
[----:B------:R4:W-:Y:S01]  /*11f60*/  MUFU.EX2 R209, R211 ;  /* 0x000000d300d17308 */ /* 0x0009e20000000800 */
[C---:B------:R-:W-:Y:S09]  /*11f70*/  HMMA.16816.F32 R60, R132.reuse, R156, R60 ;  /* 0x0000009c843c723c */ /* 0x040ff2000000183c */
[----:B------:R-:W2:Y:S01]  /*11f80*/  MUFU.EX2 R210, R210 ;  /* 0x000000d200d27308 */ /* 0x000ea20000000800 */
[C---:B------:R-:W-:Y:S01]  /*11f90*/  HMMA.16816.F32 R64, R132.reuse, R158, R64 ;  /* 0x0000009e8440723c */ /* 0x040fe20000001840 */
[----:B---3--:R-:W-:Y:S02]  /*11fa0*/  LDSM.16.MT88.4 R152, [R184+0x1000] ;  /* 0x00100000b898783b */ /* 0x008fe40000004200 */
        /* <DEDUP_REMOVED lines=27> */
[----:B--2---:R-:W-:Y:S01]  /*12160*/  F2FP.F16.F32.PACK_AB R132, R223, R222 ;  /* 0x000000dedf84723e */ /* 0x004fe200000000ff */
        /* <DEDUP_REMOVED lines=123> */
.L_x_2205:
        /* <DEDUP_REMOVED lines=329> */
.L_x_2209:
        /* <DEDUP_REMOVED lines=45> */
.L_x_2211:
[----:B------:R-:W-:Y:S05]  /*14080*/  BSYNC.RECONVERGENT B0 ;  /* 0x0000000000007941 */ /* 0x000fea0003800200 */
.L_x_2210:
        /* <DEDUP_REMOVED lines=42> */
.L_x_2213:
[----:B------:R-:W-:Y:S05]  /*14330*/  BSYNC.RECONVERGENT B0 ;  /* 0x0000000000007941 */ /* 0x000fea0003800200 */
.L_x_2212:
        /* <DEDUP_REMOVED lines=27> */
.L_x_2215:
[----:B------:R-:W-:Y:S05]  /*144f0*/  BSYNC.RECONVERGENT B0 ;  /* 0x0000000000007941 */ /* 0x000fea0003800200 */
.L_x_2214:
        /* <DEDUP_REMOVED lines=27> */
.L_x_2217:
[----:B------:R-:W-:Y:S05]  /*146b0*/  BSYNC.RECONVERGENT B0 ;  /* 0x0000000000007941 */ /* 0x000fea0003800200 */
.L_x_2216:
        /* <DEDUP_REMOVED lines=27> */
.L_x_2218:
        /* <DEDUP_REMOVED lines=9> */
.L_x_2374:


//--------------------- .text._ZN5flash16flash_fwd_kernelI23Flash_fwd_kernel_traitsILi256ELi128ELi64ELi8ELb0ELb0EN7cutlass6half_tE19Flash_kernel_traitsILi256ELi128ELi64ELi8ES3_EELb1ELb0ELb1ELb1ELb0ELb0ELb0ELb1EEEvNS_16Flash_fwd_paramsE --------------------------
	.section	.text._ZN5flash16flash_fwd_kernelI23Flash_fwd_kernel_traitsILi256ELi128ELi64ELi8ELb0ELb0EN7cutlass6half_tE19Flash_kernel_traitsILi256ELi128ELi64ELi8ES3_EELb1ELb0ELb1ELb1ELb0ELb0ELb0ELb1EEEvNS_16Flash_fwd_paramsE,"ax",@progbits
	.align	128
        .global         _ZN5flash16flash_fwd_kernelI23Flash_fwd_kernel_traitsILi256ELi128ELi64ELi8ELb0ELb0EN7cutlass6half_tE19Flash_kernel_traitsILi256ELi128ELi64ELi8ES3_EELb1ELb0ELb1ELb1ELb0ELb0ELb0ELb1EEEvNS_16Flash_fwd_paramsE
        .type           _ZN5flash16flash_fwd_kernelI23Flash_fwd_kernel_traitsILi256ELi128ELi64ELi8ELb0ELb0EN7cutlass6half_tE19Flash_kernel_traitsILi256ELi128ELi64ELi8ES3_EELb1ELb0ELb1ELb1ELb0ELb0ELb0ELb1EEEvNS_16Flash_fwd_paramsE,@function
        .size           _ZN5flash16flash_fwd_kernelI23Flash_fwd_kernel_traitsILi256ELi128ELi64ELi8ELb0ELb0EN7cutlass6half_tE19Flash_kernel_traitsILi256ELi128ELi64ELi8ES3_EELb1ELb0ELb1ELb1ELb0ELb0ELb0ELb1EEEvNS_16Flash_fwd_paramsE,(.L_x_2375 - _ZN5flash16flash_fwd_kernelI23Flash_fwd_kernel_traitsILi256ELi128ELi64ELi8ELb0ELb0EN7cutlass6half_tE19Flash_kernel_traitsILi256ELi128ELi64ELi8ES3_EELb1ELb0ELb1ELb1ELb0ELb0ELb0ELb1EEEvNS_16Flash_fwd_paramsE)
        .other          _ZN5flash16flash_fwd_kernelI23Flash_fwd_kernel_traitsILi256ELi128ELi64ELi8ELb0ELb0EN7cutlass6half_tE19Flash_kernel_traitsILi256ELi128ELi64ELi8ES3_EELb1ELb0ELb1ELb1ELb0ELb0ELb0ELb1EEEvNS_16Flash_fwd_paramsE,@"STO_CUDA_ENTRY STV_DEFAULT"
_ZN5flash16flash_fwd_kernelI23Flash_fwd_kernel_traitsILi256ELi128ELi64ELi8ELb0ELb0EN7cutlass6half_tE19Flash_kernel_traitsILi256ELi128ELi64ELi8ES3_EELb1ELb0ELb1ELb1ELb0ELb0ELb0ELb1EEEvNS_16Flash_fwd_paramsE:
.text._ZN5flash16flash_fwd_kernelI23Flash_fwd_kernel_traitsILi256ELi128ELi64ELi8ELb0ELb0EN7cutlass6half_tE19Flash_kernel_traitsILi256ELi128ELi64ELi8ES3_EELb1ELb0ELb1ELb1ELb0ELb0ELb0ELb1EEEvNS_16Flash_fwd_paramsE:
        /* <DEDUP_REMOVED lines=15> */
[----:B------:R-:W1:Y:S08]  /*00f0*/  S2UR UR31, SR_CTAID.Y ;  /* 0x00000000001f79c3 */ /* 0x000e700000002600 */
[----:B------:R-:W2:Y:S01]  /*0100*/  S2UR UR30, SR_CTAID.Z ;  /* 0x00000000001e79c3 */ /* 0x000ea20000002700 */
[----:B----4-:R-:W4:Y:S01]  /*0110*/  @P1 LDG.E.64 R8, desc[UR32][R8.64] ;  /* 0x0000002008081981 */ /* 0x010f22000c1e1b00 */
[----:B---3--:R-:W-:Y:S01]  /*0120*/  @P1 IMAD.MOV.U32 R3, RZ, RZ, R0 ;  /* 0x000000ffff031224 */ /* 0x008fe200078e0000 */
[----:B------:R-:W3:Y:S04]  /*0130*/  LDCU.U8 UR12, c[0x0][0x532] ;  /* 0x0000a640ff0c77ac */ /* 0x000ee80008000000 */
[----:B------:R3:W4:Y:S01]  /*0140*/  @P1 LDG.E.64 R6, desc[UR32][R2.64] ;  /* 0x0000002002061981 */ /* 0x000722000c1e1b00 */
[----:B------:R-:W3:Y:S01]  /*0150*/  LDCU.64 UR6, c[0x0][0x468] ;  /* 0x00008d00ff0677ac */ /* 0x000ee20008000a00 */
[----:B------:R-:W-:Y:S01]  /*0160*/  ISETP.NE.U32.AND P4, PT, RZ, UR10, PT ;  /* 0x0000000aff007c0c */ /* 0x000fe2000bf85070 */
[----:B------:R-:W-:-:S03]  /*0170*/  UISETP.NE.U32.AND UP4, UPT, UR10, URZ, UPT ;  /* 0x000000ff0a00728c */ /* 0x000fc6000bf85070 */
[----:B------:R-:W-:Y:S01]  /*0180*/  ISETP.NE.AND.EX P4, PT, RZ, UR11, PT, P4 ;  /* 0x0000000bff007c0c */ /* 0x000fe2000bf85340 */
[----:B------:R-:W-:Y:S02]  /*0190*/  UISETP.NE.U32.AND UP3, UPT, UR8, URZ, UPT ;  /* 0x000000ff0800728c */ /* 0x000fe4000bf65070 */
[----:B------:R-:W-:Y:S02]  /*01a0*/  UISETP.NE.AND.EX UP4, UPT, UR11, URZ, UPT, UP4 ;  /* 0x000000ff0b00728c */ /* 0x000fe4000bf85340 */
[----:B------:R-:W-:Y:S02]  /*01b0*/  UISETP.NE.AND.EX UP3, UPT, UR9, URZ, UPT, UP3 ;  /* 0x000000ff0900728c */ /* 0x000fe4000bf65330 */
[----:B-1----:R-:W-:Y:S02]  /*01c0*/  USHF.L.U32 UR11, UR31, 0x2, URZ ;  /* 0x000000021f0b7899 */ /* 0x002fe400080006ff */
[----:B------:R-:W-:Y:S01]  /*01d0*/  PLOP3.LUT P2, PT, PT, PT, UP4, 0x80, 0x8 ;  /* 0x000000000008781c */ /* 0x000fe20003f4f048 */
[----:B--2---:R-:W-:-:S02]  /*01e0*/  UIMAD.WIDE.U32 UR14, UR31, 0x4, UR14 ;  /* 0x000000041f0e78a5 */ /* 0x004fc4000f8e000e */
[----:B------:R-:W-:Y:S01]  /*01f0*/  ULOP3.LUT UR4, UR30, UR40, UR31, 0xfe, !UPT ;  /* 0x000000281e047292 */ /* 0x000fe2000f8efe1f */
[----:B---3--:R-:W1:Y:S05]  /*0200*/  @P1 LDC R3, c[0x0][0x520] ;  /* 0x00014800ff031b82 */ /* 0x008e6a0000000800 */
[----:B------:R-:W-:Y:S01]  /*0210*/  LOP3.LUT P3, RZ, R203, UR4, RZ, 0xfc, !PT ;  /* 0x00000004cbff7c12 */ /* 0x000fe2000f86fcff */
[----:B------:R-:W-:-:S04]  /*0220*/  UISETP.NE.AND UP5, UPT, UR12, URZ, UPT ;  /* 0x000000ff0c00728c */ /* 0x000fc8000bfa5270 */
[----:B------:R-:W2:Y:S01]  /*0230*/  LDCU.64 UR4, c[0x0][0x478] ;  /* 0x00008f00ff0477ac */ /* 0x000ea20008000a00 */
[----:B------:R-:W-:Y:S02]  /*0240*/  UISETP.EQ.U32.AND UP2, UPT, UR6, URZ, UPT ;  /* 0x000000ff0600728c */ /* 0x000fe4000bf42070 */
[----:B------:R-:W-:-:S05]  /*0250*/  USHF.R.U32.HI UR10, URZ, 0x1e, UR31 ;  /* 0x0000001eff0a7899 */ /* 0x000fca000801161f */
[----:B------:R-:W3:Y:S01]  /*0260*/  @!P3 LDC.64 R4, c[0x0][0x528] ;  /* 0x00014a00ff04bb82 */ /* 0x000ee20000000a00 */
[----:B------:R-:W-:Y:S02]  /*0270*/  @UP3 UIADD3 UR12, UP1, UPT, UR11, UR8, URZ ;  /* 0x000000080b0c3290 */ /* 0x000fe4000ff3e0ff */
[----:B------:R-:W-:Y:S02]  /*0280*/  UISETP.EQ.OR.EX UP2, UPT, UR7, URZ, !UP5, UP2 ;  /* 0x000000ff0700728c */ /* 0x000fe4000ef42720 */
[----:B------:R-:W-:Y:S02]  /*0290*/  @UP3 UIADD3.X UR13, UPT, UPT, UR10, UR9, URZ, UP1, !UPT ;  /* 0x000000090a0d3290 */ /* 0x000fe40008ffe4ff */
[----:B--2---:R-:W-:Y:S02]  /*02a0*/  UISETP.NE.U32.AND UP0, UPT, UR4, URZ, UPT ;  /* 0x000000ff0400728c */ /* 0x004fe4000bf05070 */
[----:B------:R-:W-:Y:S02]  /*02b0*/  UIADD3 UR9, UP1, UPT, UR11, UR6, URZ ;  /* 0x000000060b097290 */ /* 0x000fe4000ff3e0ff */
[----:B------:R-:W-:-:S02]  /*02c0*/  UISETP.NE.AND.EX UP0, UPT, UR5, URZ, UPT, UP0 ;  /* 0x000000ff0500728c */ /* 0x000fc4000bf05300 */
[----:B------:R-:W-:-:S09]  /*02d0*/  UIADD3.X UR8, UPT, UPT, UR10, UR7, URZ, UP1, !UPT ;  /* 0x000000070a087290 */ /* 0x000fd20008ffe4ff */
[----:B------:R-:W-:-:S04]  /*02e0*/  @UP0 UIADD3 UR4, UP1, UPT, UR11, UR4, URZ ;  /* 0x000000040b040290 */ /* 0x000fc8000ff3e0ff */
[----:B------:R-:W-:Y:S02]  /*02f0*/  @UP0 UIADD3.X UR5, UPT, UPT, UR10, UR5, URZ, UP1, !UPT ;  /* 0x000000050a050290 */ /* 0x000fe40008ffe4ff */
[----:B------:R-:W-:-:S04]  /*0300*/  IMAD.U32 R10, RZ, RZ, UR4 ;  /* 0x00000004ff0a7e24 */ /* 0x000fc8000f8e00ff */
[----:B------:R-:W-:Y:S01]  /*0310*/  IMAD.U32 R11, RZ, RZ, UR5 ;  /* 0x00000005ff0b7e24 */ /* 0x000fe2000f8e00ff */
[----:B----4-:R-:W-:Y:S02]  /*0320*/  @P1 R2UR UR38, R8 ;  /* 0x00000000082612ca */ /* 0x010fe400000e0000 */
[----:B------:R-:W-:Y:S01]  /*0330*/  @P1 R2UR UR39, R9 ;  /* 0x00000000092712ca */ /* 0x000fe200000e0000 */
[----:B------:R-:W2:Y:S01]  /*0340*/  @!UP4 LDCU UR23, c[0x0][0x434] ;  /* 0x00008680ff17c7ac */ /* 0x000ea20008000800 */
[----:B-1----:R-:W-:Y:S01]  /*0350*/  @P1 IADD3 R2, P0, PT, R6, R3, RZ ;  /* 0x0000000306021210 */ /* 0x002fe20007f1e0ff */
[----:B------:R-:W-:Y:S01]  /*0360*/  UMOV UR22, 0xffffffff ;  /* 0xffffffff00167882 */ /* 0x000fe20000000000 */
[----:B------:R-:W1:Y:S03]  /*0370*/  @!UP0 LDCU.64 UR4, c[0x0][0x488] ;  /* 0x00009100ff0487ac */ /* 0x000e660008000a00 */
[----:B------:R-:W-:-:S04]  /*0380*/  @P1 IMAD.X R0, RZ, RZ, R7, P0 ;  /* 0x000000ffff001224 */ /* 0x000fc800000e0607 */
[----:B------:R-:W-:Y:S02]  /*0390*/  IMAD.U32 R8, RZ, RZ, UR38 ;  /* 0x00000026ff087e24 */ /* 0x000fe4000f8e00ff */
[----:B------:R-:W-:Y:S01]  /*03a0*/  IMAD.U32 R9, RZ, RZ, UR39 ;  /* 0x00000027ff097e24 */ /* 0x000fe2000f8e00ff */
[----:B------:R-:W-:Y:S01]  /*03b0*/  PLOP3.LUT P1, PT, PT, PT, UP3, 0x80, 0x8 ;  /* 0x000000000008781c */ /* 0x000fe20003f2f038 */
[----:B------:R-:W-:-:S03]  /*03c0*/  @!P3 IMAD.MOV.U32 R3, RZ, RZ, R0 ;  /* 0x000000ffff03b224 */ /* 0x000fc600078e0000 */
[----:B---3--:R3:W-:Y:S04]  /*03d0*/  @!P3 STG.E.64 desc[UR32][R4.64], R8 ;  /* 0x000000080400b986 */ /* 0x0087e8000c101b20 */
[----:B------:R4:W-:Y:S01]  /*03e0*/  @!P3 STG.E.64 desc[UR32][R4.64+0x8], R2 ;  /* 0x000008020400b986 */ /* 0x0009e2000c101b20 */
[----:B------:R-:W-:Y:S02]  /*03f0*/  PLOP3.LUT P3, PT, PT, PT, UP2, 0x80, 0x8 ;  /* 0x000000000008781c */ /* 0x000fe40003f6f028 */
[----:B------:R-:W-:Y:S01]  /*0400*/  PLOP3.LUT P0, PT, PT, PT, UP0, 0x80, 0x8 ;  /* 0x000000000008781c */ /* 0x000fe20003f0f008 */
[----:B---3--:R-:W-:Y:S02]  /*0410*/  IMAD.U32 R8, RZ, RZ, UR14 ;  /* 0x0000000eff087e24 */ /* 0x008fe4000f8e00ff */
[----:B------:R-:W-:-:S10]  /*0420*/  IMAD.U32 R9, RZ, RZ, UR15 ;  /* 0x0000000fff097e24 */ /* 0x000fd4000f8e00ff */
[----:B----4-:R-:W5:Y:S04]  /*0430*/  @P0 LDG.E R3, desc[UR32][R10.64] ;  /* 0x000000200a030981 */ /* 0x010f68000c1e1900 */
[----:B------:R-:W3:Y:S04]  /*0440*/  @P4 LDG.E R7, desc[UR32][R8.64] ;  /* 0x0000002008074981 */ /* 0x000ee8000c1e1900 */
[----:B------:R4:W2:Y:S02]  /*0450*/  @P2 LDG.E R4, desc[UR32][R8.64+0x4] ;  /* 0x0000042008042981 */ /* 0x0008a4000c1e1900 */
[----:B----4-:R-:W-:-:S02]  /*0460*/  IMAD.U32 R8, RZ, RZ, UR12 ;  /* 0x0000000cff087e24 */ /* 0x010fc4000f8e00ff */
[----:B------:R-:W-:-:S05]  /*0470*/  IMAD.U32 R9, RZ, RZ, UR13 ;  /* 0x0000000dff097e24 */ /* 0x000fca000f8e00ff */
[----:B------:R4:W2:Y:S02]  /*0480*/  @P1 LDG.E R5, desc[UR32][R8.64] ;  /* 0x0000002008051981 */ /* 0x0008a4000c1e1900 */
[----:B----4-:R-:W-:Y:S02]  /*0490*/  IMAD.U32 R8, RZ, RZ, UR9 ;  /* 0x00000009ff087e24 */ /* 0x010fe4000f8e00ff */
        /* <DEDUP_REMOVED lines=8> */
[----:B---3--:R-:W-:Y:S02]  /*0520*/  @P4 R2UR UR22, R7 ;  /* 0x00000000071642ca */ /* 0x008fe400000e0000 */
[----:B--2---:R-:W-:-:S13]  /*0530*/  @P2 R2UR UR8, R4 ;  /* 0x00000000040822ca */ /* 0x004fda00000e0000 */
[----:B------:R-:W-:-:S04]  /*0540*/  @UP4 UIADD3 UR23, UPT, UPT, UR8, -UR22, URZ ;  /* 0x8000001608174290 */ /* 0x000fc8000fffe0ff */
[----:B------:R-:W-:Y:S01]  /*0550*/  UISETP.GT.AND UP2, UPT, UR23, UR34, UPT ;  /* 0x000000221700728c */ /* 0x000fe2000bf44270 */
[----:B------:R-:W-:-:S05]  /*0560*/  @P1 R2UR UR12, R5 ;  /* 0x00000000050c12ca */ /* 0x000fca00000e0000 */
[----:B------:R-:W-:Y:S01]  /*0570*/  PLOP3.LUT P1, PT, PT, PT, UP2, 0x80, 0x8 ;  /* 0x000000000008781c */ /* 0x000fe20003f2f028 */
[----:B-1----:R-:W-:Y:S01]  /*0580*/  @!UP0 UISETP.NE.U32.AND UP2, UPT, UR4, URZ, UPT ;  /* 0x000000ff0400828c */ /* 0x002fe2000bf45070 */
        /* <DEDUP_REMOVED lines=9> */
.L_x_2219:
        /* <DEDUP_REMOVED lines=55> */
.L_x_2221:
        /* <DEDUP_REMOVED lines=58> */
.L_x_2223:
[----:B------:R-:W-:Y:S05]  /*0d30*/  BSYNC.RECONVERGENT B0 ;  /* 0x0000000000007941 */ /* 0x000fea0003800200 */
.L_x_2222:
        /* <DEDUP_REMOVED lines=24> */
.L_x_2225:
[----:B------:R-:W-:Y:S05]  /*0ec0*/  BSYNC.RECONVERGENT B0 ;  /* 0x0000000000007941 */ /* 0x000fea0003800200 */
.L_x_2224:
        /* <DEDUP_REMOVED lines=24> */
.L_x_2227:
[----:B------:R-:W-:Y:S05]  /*1050*/  BSYNC.RECONVERGENT B0 ;  /* 0x0000000000007941 */ /* 0x000fea0003800200 */
.L_x_2226:
        /* <DEDUP_REMOVED lines=26> */
.L_x_2229:
[----:B------:R-:W-:Y:S05]  /*1200*/  BSYNC.RECONVERGENT B0 ;  /* 0x0000000000007941 */ /* 0x000fea0003800200 */
.L_x_2228:
        /* <DEDUP_REMOVED lines=10> */
.L_x_2231:
[----:B------:R-:W-:Y:S05]  /*12b0*/  BSYNC.RECONVERGENT B0 ;  /* 0x0000000000007941 */ /* 0x000fea0003800200 */
.L_x_2230:
        /* <DEDUP_REMOVED lines=10> */
.L_x_2233:
[----:B------:R-:W-:Y:S05]  /*1360*/  BSYNC.RECONVERGENT B0 ;  /* 0x0000000000007941 */ /* 0x000fea0003800200 */
.L_x_2232:
        /* <DEDUP_REMOVED lines=10> */
.L_x_2235:
[----:B------:R-:W-:Y:S05]  /*1410*/  BSYNC.RECONVERGENT B0 ;  /* 0x0000000000007941 */ /* 0x000fea0003800200 */
.L_x_2234:
        /* <DEDUP_REMOVED lines=10> */
.L_x_2220:
        /* <DEDUP_REMOVED lines=23> */
.L_x_2236:
[----:B------:R-:W1:Y:S01]  /*1630*/  LDCU.64 UR10, c[0x0][0x3b8] ;  /* 0x00007700ff0a77ac */ /* 0x000e620008000a00 */
[----:B------:R-:W-:-:S04]  /*1640*/  UIADD3 UR13, UPT, UPT, UR12, UR14, URZ ;  /* 0x0000000e0c0d7290 */ /* 0x000fc8000fffe0ff */
[----:B-1----:R-:W-:Y:S02]  /*1650*/  UIMAD.WIDE.U32 UR16, UR13, UR10, URZ ;  /* 0x0000000a0d1072a5 */ /* 0x002fe4000f8e00ff */
[----:B------:R-:W-:-:S04]  /*1660*/  UIMAD UR13, UR13, UR11, URZ ;  /* 0x0000000b0d0d72a4 */ /* 0x000fc8000f8e02ff */
[----:B------:R-:W-:Y:S02]  /*1670*/  UIADD3 UR13, UPT, UPT, UR17, UR13, URZ ;  /* 0x0000000d110d7290 */ /* 0x000fe4000fffe0ff */
.L_x_2237:
        /* <DEDUP_REMOVED lines=27> */
[----:B------:R-:W-:Y:S02]  /*1830*/  ISETP.GE.AND P0, PT, R3, RZ, PT ;  /* 0x000000ff0300720c */ /* 0x000fe40003f06270 */
[----:B------:R-:W-:-:S05]  /*1840*/  LOP3.LUT R3, R203, 0x1f, RZ, 0xc0, !PT ;  /* 0x0000001fcb037812 */ /* 0x000fca00078ec0ff */
        /* <DEDUP_REMOVED lines=17> */
.L_x_2238:
[----:B------:R-:W1:Y:S01]  /*1960*/  LDCU.64 UR8, c[0x0][0x3c0] ;  /* 0x00007800ff0877ac */ /* 0x000e620008000a00 */
[----:B------:R-:W-:-:S04]  /*1970*/  UIADD3 UR12, UPT, UPT, UR12, UR14, URZ ;  /* 0x0000000e0c0c7290 */ /* 0x000fc8000fffe0ff */
[----:B-1----:R-:W-:Y:S02]  /*1980*/  UIMAD.WIDE.U32 UR4, UR12, UR8, URZ ;  /* 0x000000080c0472a5 */ /* 0x002fe4000f8e00ff */
[----:B------:R-:W-:-:S04]  /*1990*/  UIMAD UR12, UR12, UR9, URZ ;  /* 0x000000090c0c72a4 */ /* 0x000fc8000f8e02ff */
[----:B------:R-:W-:-:S03]  /*19a0*/  UIADD3 UR14, UPT, UPT, UR5, UR12, URZ ;  /* 0x0000000c050e7290 */ /* 0x000fc6000fffe0ff */
[----:B------:R-:W-:-:S09]  /*19b0*/  UMOV UR12, UR4 ;  /* 0x00000004000c7c82 */ /* 0x000fd20008000000 */
.L_x_2239:
[C---:B------:R-:W-:Y:S01]  /*19c0*/  IMAD.SHL.U32 R5, R203.reuse, 0x8, RZ ;  /* 0x00000008cb057824 */ /* 0x040fe200078e00ff */
[----:B------:R-:W1:Y:S01]  /*19d0*/  LDCU.64 UR18, c[0x0][0x3c8] ;  /* 0x00007900ff1277ac */ /* 0x000e620008000a00 */
[--C-:B------:R-:W-:Y:S01]  /*19e0*/  SHF.R.U32.HI R6, RZ, 0x3, R203.reuse ;  /* 0x00000003ff067819 */ /* 0x100fe200000116cb */
[----:B------:R-:W-:Y:S01]  /*19f0*/  IMAD.SHL.U32 R180, R203, 0x2, RZ ;  /* 0x00000002cbb47824 */ /* 0x000fe200078e00ff */
[--C-:B------:R-:W-:Y:S01]  /*1a00*/  SHF.R.U32.HI R205, RZ, 0x1, R203.reuse ;  /* 0x00000001ffcd7819 */ /* 0x100fe200000116cb */
[----:B------:R2:W-:Y:S01]  /*1a10*/  STL [R1+0x1c], R5 ;  /* 0x00001c0501007387 */ /* 0x0005e20000100800 */
[C---:B------:R-:W-:Y:S01]  /*1a20*/  LOP3.LUT R201, R5.reuse, 0x38, RZ, 0xc0, !PT ;  /* 0x0000003805c97812 */ /* 0x040fe200078ec0ff */
[----:B------:R-:W-:Y:S01]  /*1a30*/  UIADD3 UR20, UPT, UPT, -UR34, UR23, URZ ;  /* 0x0000001722147290 */ /* 0x000fe2000fffe1ff */
[----:B------:R-:W-:Y:S01]  /*1a40*/  LOP3.LUT R252, R5, 0x1f8, RZ, 0xc0, !PT ;  /* 0x000001f805fc7812 */ /* 0x000fe200078ec0ff */
[----:B------:R-:W-:Y:S01]  /*1a50*/  USHF.R.S32.HI UR41, URZ, 0x1f, UR37 ;  /* 0x0000001fff297899 */ /* 0x000fe20008011425 */
[C---:B------:R-:W-:Y:S01]  /*1a60*/  IADD3 R10, P0, PT, R201.reuse, UR6, RZ ;  /* 0x00000006c90a7c10 */ /* 0x040fe2000ff1e0ff */
[----:B------:R-:W-:Y:S01]  /*1a70*/  BSSY.RECONVERGENT B0, `(.L_x_2240) ;  /* 0x0000062000007945 */ /* 0x000fe20003800200 */
[----:B------:R-:W-:Y:S01]  /*1a80*/  IADD3 R8, P1, PT, R201, UR16, RZ ;  /* 0x00000010c9087c10 */ /* 0x000fe2000ff3e0ff */
[----:B------:R-:W3:Y:S01]  /*1a90*/  LDCU.64 UR16, c[0x0][0x388] ;  /* 0x00007100ff1077ac */ /* 0x000ee20008000a00 */
[----:B------:R-:W-:Y:S01]  /*1aa0*/  LOP3.LUT R7, R5, 0x1e00, RZ, 0xc0, !PT ;  /* 0x00001e0005077812 */ /* 0x000fe200078ec0ff */
[----:B------:R-:W-:Y:S01]  /*1ab0*/  IMAD.X R11, RZ, RZ, UR7, P0 ;  /* 0x00000007ff0b7e24 */ /* 0x000fe200080e06ff */
[----:B------:R-:W-:Y:S01]  /*1ac0*/  LOP3.LUT R252, R252, 0x38, R203, 0x78, !PT ;  /* 0x00000038fcfc7812 */ /* 0x000fe200078e78cb */
[----:B------:R-:W4:Y:S01]  /*1ad0*/  LDCU.128 UR4, c[0x0][0x3d0] ;  /* 0x00007a00ff0477ac */ /* 0x000f220008000c00 */
[----:B------:R-:W-:Y:S01]  /*1ae0*/  IMAD.X R9, RZ, RZ, UR13, P1 ;  /* 0x0000000dff097e24 */ /* 0x000fe200088e06ff */
[----:B------:R-:W-:Y:S01]  /*1af0*/  SHF.R.S32.HI R248, RZ, 0x1f, R4 ;  /* 0x0000001ffff87819 */ /* 0x000fe20000011404 */
[----:B-1----:R-:W-:Y:S01]  /*1b00*/  IMAD.U32 R12, RZ, RZ, UR18 ;  /* 0x00000012ff0c7e24 */ /* 0x002fe2000f8e00ff */
[----:B------:R-:W-:Y:S01]  /*1b10*/  LOP3.LUT R252, R252, R7, RZ, 0xfc, !PT ;  /* 0x00000007fcfc7212 */ /* 0x000fe200078efcff */
[C---:B------:R-:W-:Y:S01]  /*1b20*/  IMAD.WIDE.U32 R8, R6.reuse, UR10, R8 ;  /* 0x0000000a06087c25 */ /* 0x040fe2000f8e0008 */
[----:B------:R-:W-:Y:S01]  /*1b30*/  IADD3 R14, P0, PT, R201, UR12, RZ ;  /* 0x0000000cc90e7c10 */ /* 0x000fe2000ff1e0ff */
[----:B------:R-:W1:Y:S01]  /*1b40*/  LDCU.64 UR12, c[0x0][0x418] ;  /* 0x00008300ff0c77ac */ /* 0x000e620008000a00 */
[----:B------:R-:W-:Y:S01]  /*1b50*/  LOP3.LUT R7, R205, 0x70, RZ, 0xc0, !PT ;  /* 0x00000070cd077812 */ /* 0x000fe200078ec0ff */
[----:B------:R-:W5:Y:S01]  /*1b60*/  S2UR UR18, SR_CgaCtaId ;  /* 0x00000000001279c3 */ /* 0x000f620000008800 */
[----:B------:R-:W-:Y:S01]  /*1b70*/  IMAD R9, R6, UR11, R9 ;  /* 0x0000000b06097c24 */ /* 0x000fe2000f8e0209 */
[----:B------:R-:W-:Y:S01]  /*1b80*/  LOP3.LUT R181, R180, 0x6, RZ, 0xc0, !PT ;  /* 0x00000006b4b57812 */ /* 0x000fe200078ec0ff */
[----:B------:R-:W-:Y:S01]  /*1b90*/  IMAD.X R15, RZ, RZ, UR14, P0 ;  /* 0x0000000eff0f7e24 */ /* 0x000fe200080e06ff */
[----:B------:R-:W-:Y:S01]  /*1ba0*/  LEA.HI R7, R3, R7, RZ, 0x1e ;  /* 0x0000000703077211 */ /* 0x000fe200078ff0ff */
[----:B------:R-:W1:Y:S01]  /*1bb0*/  LDCU.64 UR14, c[0x0][0x390] ;  /* 0x00007200ff0e77ac */ /* 0x000e620008000a00 */
[C---:B------:R-:W-:Y:S01]  /*1bc0*/  LOP3.LUT R94, R201.reuse, 0x40, RZ, 0xfc, !PT ;  /* 0x00000040c95e7812 */ /* 0x040fe200078efcff */
[----:B------:R-:W-:Y:S01]  /*1bd0*/  IMAD.WIDE.U32 R14, R6, UR8, R14 ;  /* 0x00000008060e7c25 */ /* 0x000fe2000f8e000e */
[----:B------:R-:W-:-:S02]  /*1be0*/  LOP3.LUT R93, R201, 0x80, RZ, 0xfc, !PT ;  /* 0x00000080c95d7812 */ /* 0x000fc400078efcff */
[----:B------:R-:W-:Y:S01]  /*1bf0*/  LOP3.LUT R92, R201, 0xc0, RZ, 0xfc, !PT ;  /* 0x000000c0c95c7812 */ /* 0x000fe200078efcff */
[----:B----4-:R-:W-:Y:S01]  /*1c00*/  IMAD R250, R248, UR4, RZ ;  /* 0x00000004f8fa7c24 */ /* 0x010fe2000f8e02ff */
[----:B------:R4:W-:Y:S01]  /*1c10*/  STL [R1+0x28], R94 ;  /* 0x0000285e01007387 */ /* 0x0009e20000100800 */
[C---:B------:R-:W-:Y:S01]  /*1c20*/  IMAD.WIDE.U32 R8, R4.reuse, UR4, R8 ;  /* 0x0000000404087c25 */ /* 0x040fe2000f8e0008 */
[----:B------:R-:W-:Y:S02]  /*1c30*/  USHF.L.U64.HI UR4, UR10, 0x6, UR11 ;  /* 0x000000060a047899 */ /* 0x000fe4000801020b */
[----:B------:R4:W-:Y:S01]  /*1c40*/  STL [R1+0x24], R93 ;  /* 0x0000245d01007387 */ /* 0x0009e20000100800 */
[----:B------:R-:W-:Y:S01]  /*1c50*/  IMAD R250, R4, UR5, R250 ;  /* 0x0000000504fa7c24 */ /* 0x000fe2000f8e02fa */
[----:B---3--:R-:W-:Y:S01]  /*1c60*/  LEA R251, P2, R8, UR16, 0x1 ;  /* 0x0000001008fb7c11 */ /* 0x008fe2000f8408ff */
[----:B------:R-:W-:Y:S01]  /*1c70*/  IMAD R7, R7, UR27, R181 ;  /* 0x0000001b07077c24 */ /* 0x000fe2000f8e02b5 */
[----:B------:R4:W-:Y:S01]  /*1c80*/  STL [R1+0x20], R92 ;  /* 0x0000205c01007387 */ /* 0x0009e20000100800 */
[----:B------:R-:W-:Y:S01]  /*1c90*/  IMAD.IADD R250, R9, 0x1, R250 ;  /* 0x0000000109fa7824 */ /* 0x000fe200078e02fa */
[----:B------:R-:W-:Y:S01]  /*1ca0*/  UMOV UR5, 0x400 ;  /* 0x0000040000057882 */ /* 0x000fe20000000000 */
[----:B--2---:R-:W-:Y:S01]  /*1cb0*/  VIADD R5, R6, 0x40 ;  /* 0x0000004006057836 */ /* 0x004fe20000000000 */
[----:B-----5:R-:W-:Y:S01]  /*1cc0*/  ULEA UR5, UR18, UR5, 0x18 ;  /* 0x0000000512057291 */ /* 0x020fe2000f8ec0ff */
[----:B------:R-:W-:Y:S01]  /*1cd0*/  IMAD.WIDE.U32 R12, R12, UR30, R10 ;  /* 0x0000001e0c0c7c25 */ /* 0x000fe2000f8e000a */
[----:B------:R-:W-:-:S02]  /*1ce0*/  IADD3 R11, P0, PT, R7, UR37, RZ ;  /* 0x00000025070b7c10 */ /* 0x000fc4000ff1e0ff */
[----:B------:R-:W-:Y:S01]  /*1cf0*/  LEA.HI.X R250, R8, UR17, R250, 0x1, P2 ;  /* 0x0000001108fa7c11 */ /* 0x000fe200090f0cfa */
[----:B------:R-:W-:Y:S01]  /*1d00*/  IMAD R248, R248, UR6, RZ ;  /* 0x00000006f8f87c24 */ /* 0x000fe2000f8e02ff */
[C---:B------:R-:W-:Y:S01]  /*1d10*/  ISETP.GE.AND P2, PT, R6.reuse, UR20, PT ;  /* 0x0000001406007c0c */ /* 0x040fe2000bf46270 */
[----:B------:R-:W-:Y:S01]  /*1d20*/  IMAD R15, R6, UR9, R15 ;  /* 0x00000009060f7c24 */ /* 0x000fe2000f8e020f */
[----:B------:R-:W-:Y:S01]  /*1d30*/  ISETP.GE.AND P1, PT, R5, UR20, PT ;  /* 0x0000001405007c0c */ /* 0x000fe2000bf26270 */
[C---:B------:R-:W-:Y:S01]  /*1d40*/  IMAD R248, R4.reuse, UR7, R248 ;  /* 0x0000000704f87c24 */ /* 0x040fe2000f8e02f8 */
[----:B------:R-:W-:Y:S01]  /*1d50*/  LEA.HI.X.SX32 R7, R7, UR41, 0x1, P0 ;  /* 0x0000002907077c11 */ /* 0x000fe200080f0eff */
[----:B------:R-:W-:Y:S01]  /*1d60*/  IMAD.WIDE.U32 R4, R4, UR6, R14 ;  /* 0x0000000604047c25 */ /* 0x000fe2000f8e000e */
[----:B-1----:R-:W-:Y:S01]  /*1d70*/  LEA R10, P0, R11, UR12, 0x1 ;  /* 0x0000000c0b0a7c11 */ /* 0x002fe2000f8008ff */
[----:B------:R-:W-:Y:S01]  /*1d80*/  UIMAD.WIDE.U32 UR40, UR40, 0x80, URZ ;  /* 0x00000080282878a5 */ /* 0x000fe2000f8e00ff */
[----:B------:R-:W-:Y:S01]  /*1d90*/  LEA R252, R252, UR5, 0x1 ;  /* 0x00000005fcfc7c11 */ /* 0x000fe2000f8e08ff */
[----:B------:R-:W-:Y:S01]  /*1da0*/  IMAD.IADD R248, R5, 0x1, R248 ;  /* 0x0000000105f87824 */ /* 0x000fe200078e02f8 */
[----:B------:R-:W-:Y:S01]  /*1db0*/  LEA.HI.X R11, R11, UR13, R7, 0x1, P0 ;  /* 0x0000000d0b0b7c11 */ /* 0x000fe200080f0c07 */
[----:B------:R-:W-:Y:S01]  /*1dc0*/  VIADD R5, R6, 0x20 ;  /* 0x0000002006057836 */ /* 0x000fe20000000000 */
[----:B------:R-:W-:Y:S01]  /*1dd0*/  LEA R249, P0, R4, UR14, 0x1 ;  /* 0x0000000e04f97c11 */ /* 0x000fe2000f8008ff */
[----:B------:R-:W-:Y:S01]  /*1de0*/  IMAD.U32 R14, RZ, RZ, UR19 ;  /* 0x00000013ff0e7e24 */ /* 0x000fe2000f8e00ff */
[----:B------:R-:W-:Y:S01]  /*1df0*/  USHF.L.U32 UR14, UR10, 0x6, URZ ;  /* 0x000000060a0e7899 */ /* 0x000fe200080006ff */
[----:B------:R-:W-:-:S02]  /*1e00*/  LOP3.LUT R8, R6, UR40, RZ, 0xfc, !PT ;  /* 0x0000002806087c12 */ /* 0x000fc4000f8efcff */
[----:B------:R-:W-:Y:S01]  /*1e10*/  LEA.HI.X R248, R4, UR15, R248, 0x1, P0 ;  /* 0x0000000f04f87c11 */ /* 0x000fe200080f0cf8 */
[----:B------:R-:W-:Y:S01]  /*1e20*/  UIMAD UR15, UR24, -0x40, UR35 ;  /* 0xffffffc0180f78a4 */ /* 0x000fe2000f8e0223 */
[----:B------:R-:W-:Y:S01]  /*1e30*/  ISETP.GE.AND P0, PT, R5, UR20, PT ;  /* 0x0000001405007c0c */ /* 0x000fe2000bf06270 */
[----:B------:R-:W-:Y:S01]  /*1e40*/  IMAD R15, R14, UR30, R13 ;  /* 0x0000001e0e0f7c24 */ /* 0x000fe2000f8e020d */
[----:B----4-:R-:W-:Y:S11]  /*1e50*/  @P2 BRA `(.L_x_2241) ;  /* 0x00000000008c2947 */ /* 0x010ff60003800000 */
        /* <DEDUP_REMOVED lines=35> */
.L_x_2241:
[----:B------:R-:W-:Y:S05]  /*2090*/  BSYNC.RECONVERGENT B0 ;  /* 0x0000000000007941 */ /* 0x000fea0003800200 */
.L_x_2240:
        /* <DEDUP_REMOVED lines=42> */
.L_x_2243:
[----:B------:R-:W-:Y:S05]  /*2340*/  BSYNC.RECONVERGENT B0 ;  /* 0x0000000000007941 */ /* 0x000fea0003800200 */
.L_x_2242:
        /* <DEDUP_REMOVED lines=41> */
.L_x_2245:
[----:B------:R-:W-:Y:S05]  /*25e0*/  BSYNC.RECONVERGENT B0 ;  /* 0x0000000000007941 */ /* 0x000fea0003800200 */
.L_x_2244:
[----:B------:R-:W-:Y:S01]  /*25f0*/  UIMAD.WIDE.U32 UR42, UR14, UR24, URZ ;  /* 0x000000180e2a72a5 */ /* 0x000fe2000f8e00ff */
[----:B------:R-:W-:Y:S01]  /*2600*/  BSSY.RECONVERGENT B0, `(.L_x_2246) ;  /* 0x0000028000007945 */ /* 0x000fe20003800200 */
[----:B------:R-:W-:-:S03]  /*2610*/  ISETP.GE.AND P5, PT, R5, UR15, PT ;  /* 0x0000000f05007c0c */ /* 0x000fc6000bfa6270 */
[----:B------:R-:W-:Y:S10]  /*2620*/  @P0 BRA `(.L_x_2247) ;  /* 0x0000000000940947 */ /* 0x000ff40003800000 */
        /* <DEDUP_REMOVED lines=37> */
.L_x_2247:
[----:B------:R-:W-:Y:S05]  /*2880*/  BSYNC.RECONVERGENT B0 ;  /* 0x0000000000007941 */ /* 0x000fea0003800200 */
.L_x_2246:
[----:B------:R-:W-:Y:S01]  /*2890*/  UIMAD UR7, UR4, UR24, URZ ;  /* 0x00000018040772a4 */ /* 0x000fe2000f8e02ff */
[----:B------:R-:W-:Y:S03]  /*28a0*/  BSSY.RECONVERGENT B0, `(.L_x_2248) ;  /* 0x0000021000007945 */ /* 0x000fe60003800200 */
        /* <DEDUP_REMOVED lines=32> */
.L_x_2249:
[----:B------:R-:W-:Y:S05]  /*2ab0*/  BSYNC.RECONVERGENT B0 ;  /* 0x0000000000007941 */ /* 0x000fea0003800200 */
.L_x_2248:
[----:B------:R-:W-:Y:S04]  /*2ac0*/  BSSY.RECONVERGENT B0, `(.L_x_2250) ;  /* 0x0000021000007945 */ /* 0x000fe80003800200 */
[----:B------:R-:W-:Y:S05]  /*2ad0*/  @P5 BRA `(.L_x_2251) ;  /* 0x00000000007c5947 */ /* 0x000fea0003800000 */
[----:B------:R-:W5:Y:S01]  /*2ae0*/  LDCU UR6, c[0x0][0x440] ;  /* 0x00008800ff0677ac */ /* 0x000f620008000800 */
[----:B------:R-:W-:-:S04]  /*2af0*/  UIADD3 UR13, UP0, UPT, UR17, UR42, URZ ;  /* 0x0000002a110d7290 */ /* 0x000fc8000ff1e0ff */
[----:B------:R-:W-:Y:S02]  /*2b00*/  UIADD3.X UR12, UPT, UPT, UR16, UR7, URZ, UP0, !UPT ;  /* 0x00000007100c7290 */ /* 0x000fe400087fe4ff */
[----:B---3--:R-:W-:-:S04]  /*2b10*/  IMAD.U32 R6, RZ, RZ, UR13 ;  /* 0x0000000dff067e24 */ /* 0x008fc8000f8e00ff */
        /* <DEDUP_REMOVED lines=27> */
.L_x_2251:
[----:B------:R-:W-:Y:S05]  /*2cd0*/  BSYNC.RECONVERGENT B0 ;  /* 0x0000000000007941 */ /* 0x000fea0003800200 */
.L_x_2250:
[----:B------:R-:W5:Y:S01]  /*2ce0*/  LDCU.64 UR12, c[0x0][0x538] ;  /* 0x0000a700ff0c77ac */ /* 0x000f620008000a00 */
[----:B------:R-:W0:Y:S01]  /*2cf0*/  LDGDEPBAR ;  /* 0x00000000000079af */ /* 0x000e220000000000 */
[----:B-----5:R-:W-:-:S04]  /*2d00*/  UISETP.NE.U32.AND UP1, UPT, UR12, URZ, UPT ;  /* 0x000000ff0c00728c */ /* 0x020fc8000bf25070 */
[----:B------:R-:W-:Y:S01]  /*2d10*/  UISETP.NE.AND.EX UP1, UPT, UR13, URZ, UPT, UP1 ;  /* 0x000000ff0d00728c */ /* 0x000fe2000bf25310 */
[----:B---34-:R-:W3:Y:S01]  /*2d20*/  S2R R9, SR_CTAID.X ;  /* 0x0000000000097919 */ /* 0x018ee20000002500 */
[----:B------:R-:W-:Y:S01]  /*2d30*/  IMAD.SHL.U32 R202, R203, 0x20, RZ ;  /* 0x00000020cbca7824 */ /* 0x000fe200078e00ff */
[----:B------:R-:W-:-:S04]  /*2d40*/  DEPBAR.LE SB0, 0x0 ;  /* 0x000080000000791a */ /* 0x000fc80000000000 */
[----:B------:R-:W-:-:S04]  /*2d50*/  PLOP3.LUT P0, PT, PT, PT, UP1, 0x80, 0x8 ;  /* 0x000000000008781c */ /* 0x000fc80003f0f018 */
[----:B------:R-:W4:Y:S01]  /*2d60*/  @UP1 LDCU.64 UR6, c[0x0][0x540] ;  /* 0x0000a800ff0617ac */ /* 0x000f220008000a00 */
[----:B------:R-:W-:Y:S01]  /*2d70*/  @UP1 UMOV UR18, UR30 ;  /* 0x0000001e00121c82 */ /* 0x000fe20008000000 */
[----:B------:R-:W-:Y:S02]  /*2d80*/  @UP1 UMOV UR19, URZ ;  /* 0x000000ff00131c82 */ /* 0x000fe40008000000 */
[----:B----4-:R-:W-:Y:S01]  /*2d90*/  @UP1 UIMAD.WIDE.U32 UR18, UR31, UR6, UR18 ;  /* 0x000000061f1212a5 */ /* 0x010fe2000f8e0012 */
[----:B------:R-:W4:Y:S03]  /*2da0*/  @UP1 LDCU UR6, c[0x0][0x458] ;  /* 0x00008b00ff0617ac */ /* 0x000f260008000800 */
[----:B------:R-:W-:Y:S02]  /*2db0*/  @UP1 UIMAD UR7, UR31, UR7, UR19 ;  /* 0x000000071f0712a4 */ /* 0x000fe4000f8e0213 */
[----:B------:R-:W-:-:S04]  /*2dc0*/  @UP1 ULEA UR12, UP0, UR18, UR12, 0x2 ;  /* 0x0000000c120c1291 */ /* 0x000fc8000f8010ff */
[----:B------:R-:W-:Y:S02]  /*2dd0*/  @UP1 ULEA.HI.X UR13, UR18, UR13, UR7, 0x2, UP0 ;  /* 0x0000000d120d1291 */ /* 0x000fe400080f1407 */
[----:B------:R-:W-:-:S04]  /*2de0*/  IMAD.U32 R6, RZ, RZ, UR12 ;  /* 0x0000000cff067e24 */ /* 0x000fc8000f8e00ff */
[----:B------:R-:W-:-:S05]  /*2df0*/  IMAD.U32 R7, RZ, RZ, UR13 ;  /* 0x0000000dff077e24 */ /* 0x000fca000f8e00ff */
[----:B------:R5:W2:Y:S01]  /*2e00*/  @P0 LDG.E R6, desc[UR32][R6.64] ;  /* 0x0000002006060981 */ /* 0x000aa2000c1e1900 */
[----:B----4-:R-:W2:Y:S01]  /*2e10*/  @P0 MUFU.RCP R4, UR6 ;  /* 0x0000000600040d08 */ /* 0x010ea20008001000 */
[----:B------:R-:W-:Y:S01]  /*2e20*/  USHF.L.U32 UR12, UR36, 0x5, URZ ;  /* 0x00000005240c7899 */ /* 0x000fe200080006ff */
[----:B------:R-:W-:Y:S01]  /*2e30*/  IMAD.SHL.U32 R8, R203, 0x40, RZ ;  /* 0x00000040cb087824 */ /* 0x000fe200078e00ff */
[----:B------:R-:W-:Y:S01]  /*2e40*/  USHF.L.U32 UR18, UR8, 0x6, URZ ;  /* 0x0000000608127899 */ /* 0x000fe200080006ff */
[----:B------:R-:W-:Y:S01]  /*2e50*/  LOP3.LUT R202, R202, 0x7c00, RZ, 0xc0, !PT ;  /* 0x00007c00caca7812 */ /* 0x000fe200078ec0ff */
[----:B------:R-:W-:Y:S01]  /*2e60*/  USHF.L.U64.HI UR7, UR8, 0x6, UR9 ;  /* 0x0000000608077899 */ /* 0x000fe20008010209 */
[----:B------:R-:W-:Y:S01]  /*2e70*/  LOP3.LUT R165, R205, 0x8, RZ, 0xc0, !PT ;  /* 0x00000008cda57812 */ /* 0x000fe200078ec0ff */
[----:B------:R-:W-:Y:S01]  /*2e80*/  UIMAD.WIDE.U32 UR18, UR18, UR24, URZ ;  /* 0x00000018121272a5 */ /* 0x000fe2000f8e00ff */
[----:B------:R-:W-:Y:S01]  /*2e90*/  IADD3 R2, P2, P1, R2, UR12, R3 ;  /* 0x0000000c02027c10 */ /* 0x000fe2000f95e003 */
[----:B------:R-:W-:Y:S01]  /*2ea0*/  USHF.R.S32.HI UR12, URZ, 0x1f, UR12 ;  /* 0x0000001fff0c7899 */ /* 0x000fe2000801140c */
[----:B------:R-:W-:Y:S01]  /*2eb0*/  LOP3.LUT R3, R201, 0x1c0, R8, 0xf8, !PT ;  /* 0x000001c0c9037812 */ /* 0x000fe200078ef808 */
[----:B------:R-:W-:Y:S01]  /*2ec0*/  UIMAD UR7, UR7, UR24, URZ ;  /* 0x00000018070772a4 */ /* 0x000fe2000f8e02ff */
[----:B------:R-:W-:Y:S01]  /*2ed0*/  BSSY.RECONVERGENT B0, `(.L_x_2252) ;  /* 0x0000031000007945 */ /* 0x000fe20003800200 */
[----:B------:R-:W-:Y:S01]  /*2ee0*/  UMOV UR6, URZ ;  /* 0x000000ff00067c82 */ /* 0x000fe20008000000 */
[----:B------:R-:W-:Y:S01]  /*2ef0*/  LOP3.LUT R30, R205, 0x1f0, RZ, 0xc0, !PT ;  /* 0x000001f0cd1e7812 */ /* 0x000fe200078ec0ff */
[----:B------:R-:W-:Y:S01]  /*2f00*/  UIADD3 UR7, UPT, UPT, UR19, UR7, URZ ;  /* 0x0000000713077290 */ /* 0x000fe2000fffe0ff */
[----:B------:R-:W-:-:S02]  /*2f10*/  IADD3.X R0, PT, PT, R0, UR12, RZ, P2, P1 ;  /* 0x0000000c00007c10 */ /* 0x000fc400097e24ff */
[----:B------:R-:W-:Y:S02]  /*2f20*/  LOP3.LUT R35, R202, 0x200, R8, 0xf8, !PT ;  /* 0x00000200ca237812 */ /* 0x000fe400078ef808 */
[----:B------:R-:W-:Y:S02]  /*2f30*/  LOP3.LUT R165, R3, R165, RZ, 0x3c, !PT ;  /* 0x000000a503a57212 */ /* 0x000fe400078e3cff */
[----:B-----5:R-:W-:-:S05]  /*2f40*/  SHF.R.U32.HI R7, RZ, 0x5, R203 ;  /* 0x00000005ff077819 */ /* 0x020fca00000116cb */
[----:B---3--:R-:W-:Y:S01]  /*2f50*/  IMAD R9, R9, 0x8, R7 ;  /* 0x0000000809097824 */ /* 0x008fe200078e0207 */
        /* <DEDUP_REMOVED lines=36> */
.L_x_2253:
[----:B------:R3:W-:Y:S04]  /*31a0*/  STS.128 [R252+0x18000], RZ ;  /* 0x018000fffc007388 */ /* 0x0007e80000000c00 */
[----:B------:R3:W-:Y:S04]  /*31b0*/  STS.128 [R252+0x1a000], RZ ;  /* 0x01a000fffc007388 */ /* 0x0007e80000000c00 */
[----:B------:R3:W-:Y:S04]  /*31c0*/  STS.128 [R252+0x1c000], RZ ;  /* 0x01c000fffc007388 */ /* 0x0007e80000000c00 */
[----:B------:R3:W-:Y:S02]  /*31d0*/  STS.128 [R252+0x1e000], RZ ;  /* 0x01e000fffc007388 */ /* 0x0007e40000000c00 */
.L_x_2254:
[----:B------:R-:W-:Y:S05]  /*31e0*/  BSYNC.RECONVERGENT B0 ;  /* 0x0000000000007941 */ /* 0x000fea0003800200 */
.L_x_2252:
        /* <DEDUP_REMOVED lines=44> */
.L_x_2256:
[----:B------:R-:W-:Y:S05]  /*34b0*/  BSYNC.RECONVERGENT B0 ;  /* 0x0000000000007941 */ /* 0x000fea0003800200 */
.L_x_2255:
[----:B------:R-:W-:Y:S01]  /*34c0*/  LDSM.16.M88.4 R68, [R89] ;  /* 0x000000005944783b */ /* 0x000fe20000000200 */
[----:B------:R-:W-:Y:S01]  /*34d0*/  IMAD.MOV.U32 R207, RZ, RZ, 0x20 ;  /* 0x00000020ffcf7424 */ /* 0x000fe200078e00ff */
[----:B------:R-:W-:Y:S01]  /*34e0*/  LOP3.LUT P0, R164, R203, 0x2, RZ, 0xc0, !PT ;  /* 0x00000002cba47812 */ /* 0x000fe2000780c0ff */
[----:B------:R-:W-:Y:S01]  /*34f0*/  VIADD R206, R88, UR5 ;  /* 0x0000000558ce7c36 */ /* 0x000fe20008000000 */
[----:B------:R-:W5:Y:S01]  /*3500*/  LDSM.16.M88.4 R40, [R88+UR5+0x10000] ;  /* 0x010000055828783b */ /* 0x000f620008000200 */
[----:B------:R-:W-:Y:S01]  /*3510*/  IMAD.MOV.U32 R188, RZ, RZ, 0x40 ;  /* 0x00000040ffbc7424 */ /* 0x000fe200078e00ff */
[----:B------:R-:W-:Y:S01]  /*3520*/  SEL R28, R207, 0xffffffe0, !P0 ;  /* 0xffffffe0cf1c7807 */ /* 0x000fe20004000000 */
[----:B------:R-:W-:Y:S01]  /*3530*/  UIADD3 UR28, UPT, UPT, UR35, UR28, -UR23 ;  /* 0x0000001c231c7290 */ /* 0x000fe2000fffe817 */
[----:B-1----:R-:W1:Y:S01]  /*3540*/  LDSM.16.M88.4 R4, [R88+UR5+0x11800] ;  /* 0x011800055804783b */ /* 0x002e620008000200 */
[----:B------:R-:W-:Y:S01]  /*3550*/  IMAD.U32 R245, RZ, RZ, UR35 ;  /* 0x00000023fff57e24 */ /* 0x000fe2000f8e00ff */
[----:B------:R-:W-:Y:S01]  /*3560*/  UISETP.GT.U32.AND UP0, UPT, UR24, UR21, UPT ;  /* 0x000000151800728c */ /* 0x000fe2000bf04070 */
[--C-:B------:R-:W-:Y:S01]  /*3570*/  IMAD.IADD R34, R89, 0x1, R28.reuse ;  /* 0x0000000159227824 */ /* 0x100fe200078e021c */
[----:B------:R-:W3:Y:S01]  /*3580*/  LDSM.16.M88.4 R24, [R88+UR5+0x10800] ;  /* 0x010800055818783b */ /* 0x000ee20008000200 */
[----:B------:R-:W-:Y:S01]  /*3590*/  IMAD.IADD R33, R206, 0x1, R28 ;  /* 0x00000001ce217824 */ /* 0x000fe200078e021c */
[----:B------:R-:W1:Y:S02]  /*35a0*/  LDCU.U8 UR7, c[0x0][0x4f8] ;  /* 0x00009f00ff0777ac */ /* 0x000e640008000000 */
[----:B------:R-:W4:Y:S04]  /*35b0*/  LDSM.16.M88.4 R76, [R88+UR5+0x11000] ;  /* 0x01100005584c783b */ /* 0x000f280008000200 */
[----:B------:R-:W-:Y:S04]  /*35c0*/  LDSM.16.M88.4 R56, [R34] ;  /* 0x000000002238783b */ /* 0x000fe80000000200 */
[----:B--2---:R-:W2:Y:S04]  /*35d0*/  LDSM.16.M88.4 R12, [R33+0x10000] ;  /* 0x01000000210c783b */ /* 0x004ea80000000200 */
[----:B------:R-:W2:Y:S04]  /*35e0*/  LDSM.16.M88.4 R52, [R33+0x10800] ;  /* 0x010800002134783b */ /* 0x000ea80000000200 */
[----:B------:R-:W2:Y:S04]  /*35f0*/  LDSM.16.M88.4 R48, [R33+0x11000] ;  /* 0x011000002130783b */ /* 0x000ea80000000200 */
[----:B------:R-:W2:Y:S04]  /*3600*/  LDSM.16.M88.4 R64, [R33+0x11800] ;  /* 0x011800002140783b */ /* 0x000ea80000000200 */
[----:B------:R-:W0:Y:S01]  /*3610*/  LDGDEPBAR ;  /* 0x00000000000079af */ /* 0x000e220000000000 */
[C---:B-----5:R-:W-:Y:S08]  /*3620*/  HMMA.16816.F32 R44, R68.reuse, R40, RZ ;  /* 0x00000028442c723c */ /* 0x060ff000000018ff */
[C---:B------:R-:W-:Y:S08]  /*3630*/  HMMA.16816.F32 R40, R68.reuse, R42, RZ ;  /* 0x0000002a4428723c */ /* 0x040ff000000018ff */
[----:B-1----:R-:W-:Y:S01]  /*3640*/  HMMA.16816.F32 R72, R68, R4, RZ ;  /* 0x000000044448723c */ /* 0x002fe200000018ff */
[----:B------:R-:W-:-:S04]  /*3650*/  LOP3.LUT R4, R203, 0x4, RZ, 0xc0, !PT ;  /* 0x00000004cb047812 */ /* 0x000fc800078ec0ff */
[----:B------:R-:W-:-:S03]  /*3660*/  ISETP.NE.AND P0, PT, R4, RZ, PT ;  /* 0x000000ff0400720c */ /* 0x000fc60003f05270 */
[----:B---3--:R-:W-:Y:S01]  /*3670*/  HMMA.16816.F32 R36, R68, R24, RZ ;  /* 0x000000184424723c */ /* 0x008fe200000018ff */
[----:B------:R-:W-:-:S05]  /*3680*/  SEL R188, R188, 0xffffffc0, !P0 ;  /* 0xffffffc0bcbc7807 */ /* 0x000fca0004000000 */
[--C-:B------:R-:W-:Y:S02]  /*3690*/  IMAD.IADD R32, R89, 0x1, R188.reuse ;  /* 0x0000000159207824 */ /* 0x100fe400078e02bc */
[----:B------:R-:W-:Y:S01]  /*36a0*/  IMAD.IADD R208, R206, 0x1, R188 ;  /* 0x00000001ced07824 */ /* 0x000fe200078e02bc */
[C---:B----4-:R-:W-:Y:S01]  /*36b0*/  HMMA.16816.F32 R20, R68.reuse, R76, RZ ;  /* 0x0000004c4414723c */ /* 0x050fe200000018ff */
[C---:B------:R-:W-:Y:S02]  /*36c0*/  IMAD.IADD R31, R28.reuse, 0x1, R32 ;  /* 0x000000011c1f7824 */ /* 0x040fe400078e0220 */
[----:B------:R-:W-:Y:S01]  /*36d0*/  IMAD.IADD R29, R28, 0x1, R208 ;  /* 0x000000011c1d7824 */ /* 0x000fe200078e02d0 */
[----:B------:R-:W-:Y:S04]  /*36e0*/  LDSM.16.M88.4 R16, [R208+0x10000] ;  /* 0x01000000d010783b */ /* 0x000fe80000000200 */
[C---:B------:R-:W-:Y:S01]  /*36f0*/  HMMA.16816.F32 R24, R68.reuse, R26, RZ ;  /* 0x0000001a4418723c */ /* 0x040fe200000018ff */
[----:B------:R-:W-:Y:S04]  /*3700*/  LDSM.16.M88.4 R84, [R208+0x11000] ;  /* 0x01100000d054783b */ /* 0x000fe80000000200 */
[----:B------:R-:W-:Y:S03]  /*3710*/  LDSM.16.M88.4 R60, [R208+0x11800] ;  /* 0x01180000d03c783b */ /* 0x000fe60000000200 */
[C---:B------:R-:W-:Y:S01]  /*3720*/  HMMA.16816.F32 R76, R68.reuse, R78, RZ ;  /* 0x0000004e444c723c */ /* 0x040fe200000018ff */
[----:B------:R-:W-:Y:S07]  /*3730*/  LDSM.16.M88.4 R80, [R29+0x10800] ;  /* 0x010800001d50783b */ /* 0x000fee0000000200 */
[----:B------:R-:W-:Y:S01]  /*3740*/  HMMA.16816.F32 R68, R68, R6, RZ ;  /* 0x000000064444723c */ /* 0x000fe200000018ff */
[----:B------:R-:W1:Y:S07]  /*3750*/  LDSM.16.M88.4 R4, [R32] ;  /* 0x000000002004783b */ /* 0x000e6e0000000200 */
[C---:B--2---:R-:W-:Y:S08]  /*3760*/  HMMA.16816.F32 R44, R56.reuse, R12, R44 ;  /* 0x0000000c382c723c */ /* 0x044ff0000000182c */
        /* <DEDUP_REMOVED lines=82> */
[----:B------:R-:W4:Y:S07]  /*3c90*/  LDSM.16.M88.4 R56, [R88+UR5+0x15000] ;  /* 0x015000055838783b */ /* 0x000f2e0008000200 */
[C---:B--2---:R-:W-:Y:S08]  /*3ca0*/  HMMA.16816.F32 R20, R12.reuse, R52, R20 ;  /* 0x000000340c14723c */ /* 0x044ff00000001814 */
[C---:B------:R-:W-:Y:S01]  /*3cb0*/  HMMA.16816.F32 R76, R12.reuse, R54, R76 ;  /* 0x000000360c4c723c */ /* 0x040fe2000000184c */
[----:B------:R-:W-:Y:S07]  /*3cc0*/  LDSM.16.M88.4 R52, [R88+UR5+0x15800] ;  /* 0x015800055834783b */ /* 0x000fee0008000200 */
[C---:B---3--:R-:W-:Y:S08]  /*3cd0*/  HMMA.16816.F32 R72, R12.reuse, R16, R72 ;  /* 0x000000100c48723c */ /* 0x048ff00000001848 */
        /* <DEDUP_REMOVED lines=9> */
[----:B----4-:R-:W-:Y:S08]  /*3d70*/  HMMA.16816.F32 R20, R48, R56, R20 ;  /* 0x000000383014723c */ /* 0x010ff00000001814 */
[C---:B--2---:R-:W-:Y:S08]  /*3d80*/  HMMA.16816.F32 R44, R12.reuse, R16, R44 ;  /* 0x000000100c2c723c */ /* 0x044ff0000000182c */
        /* <DEDUP_REMOVED lines=29> */
[----:B------:R-:W3:Y:S04]  /*3f60*/  LDSM.16.M88.4 R16, [R89+0xc000] ;  /* 0x00c000005910783b */ /* 0x000ee80000000200 */
[----:B------:R-:W4:Y:S03]  /*3f70*/  LDSM.16.M88.4 R52, [R88+UR5+0x17000] ;  /* 0x017000055834783b */ /* 0x000f260008000200 */
[C---:B-1----:R-:W-:Y:S08]  /*3f80*/  HMMA.16816.F32 R44, R4.reuse, R48, R44 ;  /* 0x00000030042c723c */ /* 0x042ff0000000182c */
[C---:B------:R-:W-:Y:S01]  /*3f90*/  HMMA.16816.F32 R40, R4.reuse, R50, R40 ;  /* 0x000000320428723c */ /* 0x040fe20000001828 */
[----:B------:R-:W1:Y:S04]  /*3fa0*/  LDSM.16.M88.4 R48, [R88+UR5+0x17800] ;  /* 0x017800055830783b */ /* 0x000e680008000200 */
[----:B------:R-:W-:Y:S03]  /*3fb0*/  LDSM.16.M88.4 R88, [R33+0x17000] ;  /* 0x017000002158783b */ /* 0x000fe60000000200 */
[C---:B-----5:R-:W-:Y:S08]  /*3fc0*/  HMMA.16816.F32 R36, R4.reuse, R12, R36 ;  /* 0x0000000c0424723c */ /* 0x060ff00000001824 */
        /* <DEDUP_REMOVED lines=26> */
[----:B------:R-:W-:Y:S01]  /*4170*/  HMMA.16816.F32 R40, R84, R14, R40 ;  /* 0x0000000e5428723c */ /* 0x000fe20000001828 */
[----:B------:R-:W2:Y:S07]  /*4180*/  LDSM.16.M88.4 R12, [R29+0x16800] ;  /* 0x016800001d0c783b */ /* 0x000eae0000000200 */
[C---:B---3--:R-:W-:Y:S08]  /*4190*/  HMMA.16816.F32 R44, R64.reuse, R60, R44 ;  /* 0x0000003c402c723c */ /* 0x048ff0000000182c */
[C---:B------:R-:W-:Y:S08]  /*41a0*/  HMMA.16816.F32 R36, R64.reuse, R56, R36 ;  /* 0x000000384024723c */ /* 0x040ff00000001824 */
[C---:B------:R-:W-:Y:S01]  /*41b0*/  HMMA.16816.F32 R60, R64.reuse, R62, R40 ;  /* 0x0000003e403c723c */ /* 0x040fe20000001828 */
[----:B------:R-:W-:Y:S07]  /*41c0*/  LDSM.16.M88.4 R40, [R29+0x17000] ;  /* 0x017000001d28783b */ /* 0x000fee0000000200 */
[----:B------:R-:W-:Y:S08]  /*41d0*/  HMMA.16816.F32 R24, R64, R58, R24 ;  /* 0x0000003a4018723c */ /* 0x000ff00000001818 */
[C---:B-1----:R-:W-:Y:S08]  /*41e0*/  HMMA.16816.F32 R44, R4.reuse, R16, R44 ;  /* 0x00000010042c723c */ /* 0x042ff0000000182c */
[----:B------:R-:W-:Y:S01]  /*41f0*/  HMMA.16816.F32 R60, R4, R18, R60 ;  /* 0x00000012043c723c */ /* 0x000fe2000000183c */
[----:B------:R1:W3:Y:S01]  /*4200*/  LDSM.16.M88.4 R16, [R29+0x17800] ;  /* 0x017800001d10783b */ /* 0x0002e20000000200 */
[----:B------:R-:W-:-:S06]  /*4210*/  DEPBAR.LE SB0, 0x0 ;  /* 0x000080000000791a */ /* 0x000fcc0000000000 */
[----:B------:R-:W-:Y:S08]  /*4220*/  HMMA.16816.F32 R72, R84, R80, R72 ;  /* 0x000000505448723c */ /* 0x000ff00000001848 */
[----:B--2---:R-:W-:Y:S01]  /*4230*/  HMMA.16816.F32 R36, R4, R12, R36 ;  /* 0x0000000c0424723c */ /* 0x004fe20000001824 */
[----:B------:R-:W-:Y:S01]  /*4240*/  SHF.R.U32.HI R12, RZ, 0x2, R203 ;  /* 0x00000002ff0c7819 */ /* 0x000fe200000116cb */
[----:B------:R-:W-:-:S03]  /*4250*/  IMAD.U32 R13, RZ, RZ, UR24 ;  /* 0x00000018ff0d7e24 */ /* 0x000fc6000f8e00ff */
[----:B------:R-:W-:-:S03]  /*4260*/  LOP3.LUT R12, R12, 0x7, RZ, 0xc0, !PT ;  /* 0x000000070c0c7812 */ /* 0x000fc600078ec0ff */
[----:B------:R-:W-:Y:S01]  /*4270*/  HMMA.16816.F32 R20, R84, R88, R20 ;  /* 0x000000585414723c */ /* 0x000fe20000001814 */
[----:B------:R-:W-:-:S05]  /*4280*/  IADD3 R30, PT, PT, R12, UR34, R30 ;  /* 0x000000220c1e7c10 */ /* 0x000fca000fffe01e */
[C---:B------:R-:W-:Y:S02]  /*4290*/  VIADD R247, R30.reuse, UR35 ;  /* 0x000000231ef77c36 */ /* 0x040fe40008000000 */
[----:B------:R-:W-:Y:S01]  /*42a0*/  HMMA.16816.F32 R24, R4, R14, R24 ;  /* 0x0000000e0418723c */ /* 0x000fe20000001818 */
[----:B------:R-:W-:Y:S02]  /*42b0*/  IMAD R15, R13, 0x40, R181 ;  /* 0x000000400d0f7824 */ /* 0x000fe400078e02b5 */
[----:B------:R-:W-:Y:S02]  /*42c0*/  VIADD R30, R30, UR28 ;  /* 0x0000001c1e1e7c36 */ /* 0x000fe40008000000 */
[C---:B------:R-:W-:Y:S02]  /*42d0*/  VIADD R13, R15.reuse, UR23 ;  /* 0x000000170f0d7c36 */ /* 0x040fe40008000000 */
[----:B------:R-:W-:Y:S01]  /*42e0*/  VIADD R34, R15, 0x19 ;  /* 0x000000190f227836 */ /* 0x000fe20000000000 */
[----:B------:R-:W-:Y:S01]  /*42f0*/  HMMA.16816.F32 R76, R84, R90, R76 ;  /* 0x0000005a544c723c */ /* 0x000fe2000000184c */
[----:B------:R-:W-:Y:S01]  /*4300*/  IMAD.IADD R12, R247, 0x1, -R13 ;  /* 0x00000001f70c7824 */ /* 0x000fe200078e0a0d */
[C-C-:B------:R-:W-:Y:S01]  /*4310*/  VIADDMNMX R246, R30.reuse, 0x1, R245.reuse, PT ;  /* 0x000000011ef67846 */ /* 0x140fe200038001f5 */
[C---:B------:R-:W-:Y:S01]  /*4320*/  VIADD R32, R15.reuse, 0x21 ;  /* 0x000000210f207836 */ /* 0x040fe20000000000 */
[----:B------:R-:W-:Y:S01]  /*4330*/  VIADDMNMX R245, R30, 0x9, R245, PT ;  /* 0x000000091ef57846 */ /* 0x000fe200038001f5 */
[----:B------:R-:W-:Y:S01]  /*4340*/  VIADD R33, R15, 0x20 ;  /* 0x000000200f217836 */ /* 0x000fe20000000000 */
[----:B------:R-:W-:-:S02]  /*4350*/  IABS R12, R12 ;  /* 0x0000000c000c7213 */ /* 0x000fc40000000000 */
[C---:B------:R-:W-:Y:S01]  /*4360*/  HMMA.16816.F32 R72, R64.reuse, R48, R72 ;  /* 0x000000304048723c */ /* 0x040fe20000001848 */
[----:B------:R-:W-:Y:S01]  /*4370*/  VIADD R48, R247, -UR26 ;  /* 0x8000001af7307c36 */ /* 0x000fe20008000000 */
[C---:B------:R-:W-:Y:S01]  /*4380*/  ISETP.GE.AND P3, PT, R15.reuse, R246, PT ;  /* 0x000000f60f00720c */ /* 0x040fe20003f66270 */
[----:B------:R-:W-:Y:S02]  /*4390*/  IMAD.MOV.U32 R14, RZ, RZ, R12 ;  /* 0x000000ffff0e7224 */ /* 0x000fe400078e000c */
[----:B------:R-:W-:Y:S01]  /*43a0*/  VIADD R12, R15, 0x38 ;  /* 0x000000380f0c7836 */ /* 0x000fe20000000000 */
[----:B------:R-:W-:Y:S01]  /*43b0*/  ISETP.GT.AND P4, PT, R48, R15, PT ;  /* 0x0000000f3000720c */ /* 0x000fe20003f84270 */
[----:B------:R-:W-:Y:S01]  /*43c0*/  VIADD R49, R247, 0x8 ;  /* 0x00000008f7317836 */ /* 0x000fe20000000000 */
[----:B------:R-:W-:Y:S01]  /*43d0*/  HMMA.16816.F32 R20, R64, R52, R20 ;  /* 0x000000344014723c */ /* 0x000fe20000001814 */
[----:B------:R-:W-:Y:S01]  /*43e0*/  VIADD R31, R12, UR23 ;  /* 0x000000170c1f7c36 */ /* 0x000fe20008000000 */
[----:B------:R-:W-:Y:S01]  /*43f0*/  I2FP.F32.S32 R14, R14 ;  /* 0x0000000e000e7245 */ /* 0x000fe20000201400 */
[----:B------:R-:W-:-:S03]  /*4400*/  IMAD.IADD R13, R49, 0x1, -R13 ;  /* 0x00000001310d7824 */ /* 0x000fc600078e0a0d */
[C-C-:B------:R-:W-:Y:S01]  /*4410*/  IADD3 R122, PT, PT, R247.reuse, 0x37, -R31.reuse ;  /* 0x00000037f77a7810 */ /* 0x140fe20007ffe81f */
[----:B------:R-:W-:Y:S01]  /*4420*/  FFMA.FTZ R44, R14, -UR6, R44 ;  /* 0x800000060e2c7c23 */ /* 0x000fe2000801002c */
[----:B------:R-:W-:Y:S01]  /*4430*/  HMMA.16816.F32 R68, R84, R82, R68 ;  /* 0x000000525444723c */ /* 0x000fe20000001844 */
[C-C-:B------:R-:W-:Y:S02]  /*4440*/  IADD3 R14, PT, PT, R247.reuse, 0x2f, -R31.reuse ;  /* 0x0000002ff70e7810 */ /* 0x140fe40007ffe81f */
[----:B-1----:R-:W-:Y:S02]  /*4450*/  IADD3 R29, PT, PT, R247, 0x10, -R31 ;  /* 0x00000010f71d7810 */ /* 0x002fe40007ffe81f */
[----:B------:R-:W-:Y:S02]  /*4460*/  IABS R14, R14 ;  /* 0x0000000e000e7213 */ /* 0x000fe40000000000 */
[----:B------:R-:W-:Y:S01]  /*4470*/  IABS R122, R122 ;  /* 0x0000007a007a7213 */ /* 0x000fe20000000000 */
[----:B------:R-:W-:Y:S01]  /*4480*/  HMMA.16816.F32 R76, R64, R54, R76 ;  /* 0x00000036404c723c */ /* 0x000fe2000000184c */
[----:B------:R-:W-:-:S02]  /*4490*/  I2FP.F32.S32 R14, R14 ;  /* 0x0000000e000e7245 */ /* 0x000fc40000201400 */
[C-C-:B------:R-:W-:Y:S02]  /*44a0*/  IADD3 R234, PT, PT, R247.reuse, 0x28, -R31.reuse ;  /* 0x00000028f7ea7810 */ /* 0x140fe40007ffe81f */
[C---:B------:R-:W-:Y:S01]  /*44b0*/  IADD3 R229, PT, PT, R247.reuse, 0x27, -R31 ;  /* 0x00000027f7e57810 */ /* 0x040fe20007ffe81f */
[----:B------:R-:W-:Y:S01]  /*44c0*/  FFMA.FTZ R61, R14, -UR6, R61 ;  /* 0x800000060e3d7c23 */ /* 0x000fe2000801003d */
[C-C-:B------:R-:W-:Y:S01]  /*44d0*/  IADD3 R225, PT, PT, R247.reuse, 0x20, -R31.reuse ;  /* 0x00000020f7e17810 */ /* 0x140fe20007ffe81f */
[----:B---3--:R-:W-:Y:S01]  /*44e0*/  HMMA.16816.F32 R72, R4, R16, R72 ;  /* 0x000000100448723c */ /* 0x008fe20000001848 */
[----:B------:R-:W-:Y:S01]  /*44f0*/  IADD3 R16, PT, PT, R247, 0x30, -R31 ;  /* 0x00000030f7107810 */ /* 0x000fe20007ffe81f */
[----:B------:R-:W-:Y:S01]  /*4500*/  VIADD R17, R15, 0x30 ;  /* 0x000000300f117836 */ /* 0x000fe20000000000 */
[----:B------:R-:W-:Y:S02]  /*4510*/  IABS R29, R29 ;  /* 0x0000001d001d7213 */ /* 0x000fe40000000000 */
[----:B------:R-:W-:-:S02]  /*4520*/  IABS R16, R16 ;  /* 0x0000001000107213 */ /* 0x000fc40000000000 */
[----:B------:R-:W-:Y:S01]  /*4530*/  FSEL R44, R44, -INF , !P4 ;  /* 0xff8000002c2c7808 */ /* 0x000fe20006000000 */
[----:B------:R-:W-:Y:S01]  /*4540*/  HMMA.16816.F32 R20, R4, R40, R20 ;  /* 0x000000280414723c */ /* 0x000fe20000001814 */
[----:B------:R-:W-:Y:S01]  /*4550*/  I2FP.F32.S32 R16, R16 ;  /* 0x0000001000107245 */ /* 0x000fe20000201400 */
[----:B------:R-:W-:Y:S01]  /*4560*/  VIADD R41, R15, 0x9 ;  /* 0x000000090f297836 */ /* 0x000fe20000000000 */
[--C-:B------:R-:W-:Y:S01]  /*4570*/  IADD3 R14, PT, PT, R247, 0x18, -R31.reuse ;  /* 0x00000018f70e7810 */ /* 0x100fe20007ffe81f */
[----:B------:R-:W-:Y:S01]  /*4580*/  VIADD R40, R15, 0x10 ;  /* 0x000000100f287836 */ /* 0x000fe20000000000 */
[----:B------:R-:W-:Y:S01]  /*4590*/  I2FP.F32.S32 R122, R122 ;  /* 0x0000007a007a7245 */ /* 0x000fe20000201400 */
[----:B------:R-:W-:Y:S01]  /*45a0*/  FFMA.FTZ R60, R16, -UR6, R60 ;  /* 0x80000006103c7c23 */ /* 0x000fe2000801003c */
[----:B------:R-:W-:Y:S01]  /*45b0*/  IADD3 R16, PT, PT, R247, 0x1f, -R31 ;  /* 0x0000001ff7107810 */ /* 0x000fe20007ffe81f */
[----:B------:R-:W-:Y:S01]  /*45c0*/  HMMA.16816.F32 R68, R64, R50, R68 ;  /* 0x000000324044723c */ /* 0x000fe20000001844 */
[----:B------:R-:W-:Y:S01]  /*45d0*/  IABS R234, R234 ;  /* 0x000000ea00ea7213 */ /* 0x000fe20000000000 */
[----:B------:R-:W-:Y:S01]  /*45e0*/  FFMA.FTZ R122, R122, -UR6, R45 ;  /* 0x800000067a7a7c23 */ /* 0x000fe2000801002d */
[----:B------:R-:W-:Y:S01]  /*45f0*/  IABS R16, R16 ;  /* 0x0000001000107213 */ /* 0x000fe20000000000 */
[----:B------:R-:W-:Y:S01]  /*4600*/  VIADD R45, R15, 0x1 ;  /* 0x000000010f2d7836 */ /* 0x000fe20000000000 */
[----:B------:R-:W-:-:S02]  /*4610*/  IABS R229, R229 ;  /* 0x000000e500e57213 */ /* 0x000fc40000000000 */
[----:B------:R-:W-:Y:S01]  /*4620*/  I2FP.F32.S32 R16, R16 ;  /* 0x0000001000107245 */ /* 0x000fe20000201400 */
[----:B------:R-:W-:Y:S01]  /*4630*/  HMMA.16816.F32 R76, R4, R42, R76 ;  /* 0x0000002a044c723c */ /* 0x000fe2000000184c */
[----:B------:R-:W-:Y:S01]  /*4640*/  IADD3 R43, PT, PT, R247, 0x17, -R31 ;  /* 0x00000017f72b7810 */ /* 0x000fe20007ffe81f */
[C---:B------:R-:W-:Y:S01]  /*4650*/  VIADD R42, R15.reuse, 0x8 ;  /* 0x000000080f2a7836 */ /* 0x040fe20000000000 */
[----:B------:R-:W-:Y:S01]  /*4660*/  IABS R225, R225 ;  /* 0x000000e100e17213 */ /* 0x000fe20000000000 */
[----:B------:R-:W-:Y:S01]  /*4670*/  FFMA.FTZ R25, R16, -UR6, R25 ;  /* 0x8000000610197c23 */ /* 0x000fe20008010019 */
[----:B------:R-:W-:Y:S01]  /*4680*/  IABS R43, R43 ;  /* 0x0000002b002b7213 */ /* 0x000fe20000000000 */
[----:B------:R-:W-:Y:S01]  /*4690*/  VIADD R16, R15, 0x31 ;  /* 0x000000310f107836 */ /* 0x000fe20000000000 */
[----:B------:R-:W-:Y:S02]  /*46a0*/  I2FP.F32.S32 R29, R29 ;  /* 0x0000001d001d7245 */ /* 0x000fe40000201400 */
[----:B------:R-:W-:-:S02]  /*46b0*/  I2FP.F32.S32 R43, R43 ;  /* 0x0000002b002b7245 */ /* 0x000fc40000201400 */
[----:B------:R-:W-:Y:S01]  /*46c0*/  FSEL R123, R44, -INF , !P3 ;  /* 0xff8000002c7b7808 */ /* 0x000fe20005800000 */
[----:B------:R-:W-:Y:S01]  /*46d0*/  HMMA.16816.F32 R68, R4, R18, R68 ;  /* 0x000000120444723c */ /* 0x000fe20000001844 */
[----:B------:R-:W-:Y:S01]  /*46e0*/  IABS R14, R14 ;  /* 0x0000000e000e7213 */ /* 0x000fe20000000000 */
[----:B------:R-:W-:Y:S01]  /*46f0*/  FFMA.FTZ R43, R43, -UR6, R21 ;  /* 0x800000062b2b7c23 */ /* 0x000fe20008010015 */
[----:B------:R-:W-:Y:S01]  /*4700*/  VIADD R21, R15, 0x28 ;  /* 0x000000280f157836 */ /* 0x000fe20000000000 */
[C---:B------:R-:W-:Y:S01]  /*4710*/  ISETP.GT.AND P1, PT, R48.reuse, R42, PT ;  /* 0x0000002a3000720c */ /* 0x040fe20003f24270 */
[----:B------:R-:W-:Y:S01]  /*4720*/  IMAD.IADD R5, R49, 0x1, -R31 ;  /* 0x0000000131057824 */ /* 0x000fe200078e0a1f */
[C---:B------:R-:W-:Y:S01]  /*4730*/  ISETP.GT.AND P0, PT, R48.reuse, R41, PT ;  /* 0x000000293000720c */ /* 0x040fe20003f04270 */
[----:B------:R-:W-:Y:S01]  /*4740*/  FFMA.FTZ R29, R29, -UR6, R76 ;  /* 0x800000061d1d7c23 */ /* 0x000fe2000801004c */
[----:B------:R-:W-:Y:S02]  /*4750*/  ISETP.GT.AND P3, PT, R48, R34, PT ;  /* 0x000000223000720c */ /* 0x000fe40003f64270 */
[----:B------:R-:W-:-:S02]  /*4760*/  I2FP.F32.S32 R234, R234 ;  /* 0x000000ea00ea7245 */ /* 0x000fc40000201400 */
[----:B------:R-:W-:Y:S02]  /*4770*/  I2FP.F32.S32 R229, R229 ;  /* 0x000000e500e57245 */ /* 0x000fe40000201400 */
[----:B------:R-:W-:Y:S01]  /*4780*/  I2FP.F32.S32 R225, R225 ;  /* 0x000000e100e17245 */ /* 0x000fe20000201400 */
[----:B------:R-:W-:Y:S01]  /*4790*/  FFMA.FTZ R234, R234, -UR6, R36 ;  /* 0x80000006eaea7c23 */ /* 0x000fe20008010024 */
[----:B------:R-:W-:Y:S01]  /*47a0*/  I2FP.F32.S32 R14, R14 ;  /* 0x0000000e000e7245 */ /* 0x000fe20000201400 */
[----:B------:R-:W-:Y:S01]  /*47b0*/  FFMA.FTZ R229, R229, -UR6, R37 ;  /* 0x80000006e5e57c23 */ /* 0x000fe20008010025 */
[----:B------:R-:W-:Y:S01]  /*47c0*/  FSEL R127, R60, -INF , !P1 ;  /* 0xff8000003c7f7808 */ /* 0x000fe20004800000 */
[----:B------:R-:W-:Y:S01]  /*47d0*/  FFMA.FTZ R225, R225, -UR6, R24 ;  /* 0x80000006e1e17c23 */ /* 0x000fe20008010018 */
[----:B------:R-:W-:Y:S01]  /*47e0*/  FSEL R126, R61, -INF , !P0 ;  /* 0xff8000003d7e7808 */ /* 0x000fe20004000000 */
[----:B------:R-:W-:Y:S01]  /*47f0*/  FFMA.FTZ R24, R14, -UR6, R20 ;  /* 0x800000060e187c23 */ /* 0x000fe20008010014 */
[----:B------:R-:W-:Y:S01]  /*4800*/  FSEL R223, R25, -INF , !P3 ;  /* 0xff80000019df7808 */ /* 0x000fe20005800000 */
[----:B------:R-:W-:Y:S01]  /*4810*/  VIADD R25, R49, -UR26 ;  /* 0x8000001a31197c36 */ /* 0x000fe20008000000 */
[--C-:B------:R-:W-:Y:S01]  /*4820*/  IADD3 R57, PT, PT, R247, 0xf, -R31.reuse ;  /* 0x0000000ff7397810 */ /* 0x100fe20007ffe81f */
[C---:B------:R-:W-:Y:S01]  /*4830*/  VIADD R37, R15.reuse, 0x11 ;  /* 0x000000110f257836 */ /* 0x040fe20000000000 */
[C---:B------:R-:W-:Y:S01]  /*4840*/  ISETP.GT.AND P1, PT, R48.reuse, R32, PT ;  /* 0x000000203000720c */ /* 0x040fe20003f24270 */
[C---:B------:R-:W-:Y:S01]  /*4850*/  VIADD R36, R15.reuse, 0x18 ;  /* 0x000000180f247836 */ /* 0x040fe20000000000 */
[----:B------:R-:W-:Y:S01]  /*4860*/  ISETP.GT.AND P0, PT, R48, R21, PT ;  /* 0x000000153000720c */ /* 0x000fe20003f04270 */
[----:B------:R-:W-:Y:S01]  /*4870*/  VIADD R20, R15, 0x29 ;  /* 0x000000290f147836 */ /* 0x000fe20000000000 */
[----:B------:R-:W-:Y:S01]  /*4880*/  IADD3 R4, PT, PT, R247, 0x7, -R31 ;  /* 0x00000007f7047810 */ /* 0x000fe20007ffe81f */
[----:B------:R-:W-:Y:S01]  /*4890*/  VIADD R14, R15, 0x39 ;  /* 0x000000390f0e7836 */ /* 0x000fe20000000000 */
[----:B------:R-:W-:-:S02]  /*48a0*/  IABS R57, R57 ;  /* 0x0000003900397213 */ /* 0x000fc40000000000 */
[----:B------:R-:W-:Y:S02]  /*48b0*/  ISETP.GT.AND P2, PT, R48, R45, PT ;  /* 0x0000002d3000720c */ /* 0x000fe40003f44270 */
[----:B------:R-:W-:Y:S02]  /*48c0*/  FSEL R30, R43, -INF , !P1 ;  /* 0xff8000002b1e7808 */ /* 0x000fe40004800000 */
[----:B------:R-:W-:Y:S02]  /*48d0*/  FSEL R29, R29, -INF , !P0 ;  /* 0xff8000001d1d7808 */ /* 0x000fe40004000000 */
[----:B------:R-:W-:Y:S02]  /*48e0*/  IABS R4, R4 ;  /* 0x0000000400047213 */ /* 0x000fe40000000000 */
[----:B------:R-:W-:Y:S02]  /*48f0*/  ISETP.GT.AND P1, PT, R25, R15, PT ;  /* 0x0000000f1900720c */ /* 0x000fe40003f24270 */
[----:B------:R-:W-:Y:S01]  /*4900*/  ISETP.GE.AND P0, PT, R15, R245, PT ;  /* 0x000000f50f00720c */ /* 0x000fe20003f06270 */
[C-C-:B------:R-:W-:Y:S01]  /*4910*/  IMAD.IADD R15, R247.reuse, 0x1, -R31.reuse ;  /* 0x00000001f70f7824 */ /* 0x140fe200078e0a1f */
[----:B------:R-:W-:Y:S01]  /*4920*/  IADD3 R56, PT, PT, R247, 0x8, -R31 ;  /* 0x00000008f7387810 */ /* 0x000fe20007ffe81f */
[----:B------:R-:W-:Y:S01]  /*4930*/  IMAD.MOV.U32 R58, RZ, RZ, R4 ;  /* 0x000000ffff3a7224 */ /* 0x000fe200078e0004 */
[----:B------:R-:W-:-:S02]  /*4940*/  I2FP.F32.S32 R57, R57 ;  /* 0x0000003900397245 */ /* 0x000fc40000201400 */
[----:B------:R-:W-:Y:S02]  /*4950*/  ISETP.GT.AND P6, PT, R48, R40, PT ;  /* 0x000000283000720c */ /* 0x000fe40003fc4270 */
[----:B------:R-:W-:Y:S01]  /*4960*/  FSEL R122, R122, -INF , !P2 ;  /* 0xff8000007a7a7808 */ /* 0x000fe20005000000 */
[----:B------:R-:W-:Y:S01]  /*4970*/  FFMA.FTZ R57, R57, -UR6, R77 ;  /* 0x8000000639397c23 */ /* 0x000fe2000801004d */
[C---:B------:R-:W-:Y:S02]  /*4980*/  ISETP.GT.AND P5, PT, R48.reuse, R37, PT ;  /* 0x000000253000720c */ /* 0x040fe40003fa4270 */
[C---:B------:R-:W-:Y:S02]  /*4990*/  ISETP.GT.AND P4, PT, R48.reuse, R36, PT ;  /* 0x000000243000720c */ /* 0x040fe40003f84270 */
[----:B------:R-:W-:Y:S02]  /*49a0*/  ISETP.GT.AND P2, PT, R48, R33, PT ;  /* 0x000000213000720c */ /* 0x000fe40003f44270 */
[----:B------:R-:W-:-:S02]  /*49b0*/  IABS R56, R56 ;  /* 0x0000003800387213 */ /* 0x000fc40000000000 */
[----:B------:R-:W-:Y:S02]  /*49c0*/  IABS R15, R15 ;  /* 0x0000000f000f7213 */ /* 0x000fe40000000000 */
[----:B------:R-:W-:Y:S02]  /*49d0*/  FSEL R234, R234, -INF , !P6 ;  /* 0xff800000eaea7808 */ /* 0x000fe40007000000 */
[----:B------:R-:W-:Y:S02]  /*49e0*/  ISETP.GT.AND P6, PT, R48, R20, PT ;  /* 0x000000143000720c */ /* 0x000fe40003fc4270 */
[----:B------:R-:W-:Y:S02]  /*49f0*/  FSEL R229, R229, -INF , !P5 ;  /* 0xff800000e5e57808 */ /* 0x000fe40006800000 */
[----:B------:R-:W-:Y:S02]  /*4a00*/  FSEL R225, R225, -INF , !P4 ;  /* 0xff800000e1e17808 */ /* 0x000fe40006000000 */
[----:B------:R-:W-:-:S02]  /*4a10*/  FSEL R24, R24, -INF , !P2 ;  /* 0xff80000018187808 */ /* 0x000fc40005000000 */
[----:B------:R-:W-:Y:S02]  /*4a20*/  IABS R13, R13 ;  /* 0x0000000d000d7213 */ /* 0x000fe40000000000 */
[C---:B------:R-:W-:Y:S02]  /*4a30*/  ISETP.GT.AND P5, PT, R48.reuse, R17, PT ;  /* 0x000000113000720c */ /* 0x040fe40003fa4270 */
[C---:B------:R-:W-:Y:S02]  /*4a40*/  ISETP.GT.AND P4, PT, R48.reuse, R16, PT ;  /* 0x000000103000720c */ /* 0x040fe40003f84270 */
[C---:B------:R-:W-:Y:S02]  /*4a50*/  ISETP.GT.AND P3, PT, R48.reuse, R12, PT ;  /* 0x0000000c3000720c */ /* 0x040fe40003f64270 */
[----:B------:R-:W-:Y:S02]  /*4a60*/  ISETP.GT.AND P2, PT, R48, R14, PT ;  /* 0x0000000e3000720c */ /* 0x000fe40003f44270 */
[----:B------:R-:W-:-:S02]  /*4a70*/  I2FP.F32.S32 R56, R56 ;  /* 0x0000003800387245 */ /* 0x000fc40000201400 */
[----:B------:R-:W-:Y:S02]  /*4a80*/  I2FP.F32.S32 R58, R58 ;  /* 0x0000003a003a7245 */ /* 0x000fe40000201400 */
[C-C-:B------:R-:W-:Y:S01]  /*4a90*/  IADD3 R55, PT, PT, R49.reuse, 0x37, -R31.reuse ;  /* 0x0000003731377810 */ /* 0x140fe20007ffe81f */
[----:B------:R-:W-:Y:S01]  /*4aa0*/  FFMA.FTZ R56, R56, -UR6, R72 ;  /* 0x8000000638387c23 */ /* 0x000fe20008010048 */
[C---:B------:R-:W-:Y:S01]  /*4ab0*/  IADD3 R54, PT, PT, R49.reuse, 0x30, -R31 ;  /* 0x0000003031367810 */ /* 0x040fe20007ffe81f */
[----:B------:R-:W-:Y:S01]  /*4ac0*/  FFMA.FTZ R58, R58, -UR6, R73 ;  /* 0x800000063a3a7c23 */ /* 0x000fe20008010049 */
        /* <DEDUP_REMOVED lines=11> */
[----:B------:R-:W-:Y:S01]  /*4b80*/  IADD3 R4, PT, PT, R49, -0x1, -R31 ;  /* 0xffffffff31047810 */ /* 0x000fe20007ffe81f */
[----:B------:R-:W-:Y:S01]  /*4b90*/  IMAD.MOV.U32 R49, RZ, RZ, R15 ;  /* 0x000000ffff317224 */ /* 0x000fe200078e000f */
[----:B------:R-:W-:Y:S01]  /*4ba0*/  FSEL R15, R57, -INF , !P6 ;  /* 0xff800000390f7808 */ /* 0x000fe20007000000 */
[----:B------:R-:W-:Y:S01]  /*4bb0*/  IMAD.MOV.U32 R57, RZ, RZ, R13 ;  /* 0x000000ffff397224 */ /* 0x000fe200078e000d */
[----:B------:R-:W-:Y:S02]  /*4bc0*/  IADD3 R31, PT, PT, R247, -0x1, -R31 ;  /* 0xfffffffff71f7810 */ /* 0x000fe40007ffe81f */
[----:B------:R-:W-:-:S02]  /*4bd0*/  FSEL R13, R56, -INF , !P5 ;  /* 0xff800000380d7808 */ /* 0x000fc40006800000 */
[----:B------:R-:W-:Y:S02]  /*4be0*/  I2FP.F32.S32 R57, R57 ;  /* 0x0000003900397245 */ /* 0x000fe40000201400 */
[----:B------:R-:W-:Y:S02]  /*4bf0*/  FSEL R58, R58, -INF , !P4 ;  /* 0xff8000003a3a7808 */ /* 0x000fe40006000000 */
[----:B------:R-:W-:Y:S01]  /*4c00*/  IABS R55, R55 ;  /* 0x0000003700377213 */ /* 0x000fe20000000000 */
[----:B------:R-:W-:Y:S01]  /*4c10*/  FFMA.FTZ R46, R57, -UR6, R46 ;  /* 0x80000006392e7c23 */ /* 0x000fe2000801002e */
[----:B------:R-:W-:Y:S02]  /*4c20*/  ISETP.GT.AND P6, PT, R25, R45, PT ;  /* 0x0000002d1900720c */ /* 0x000fe40003fc4270 */
[----:B------:R-:W-:Y:S02]  /*4c30*/  I2FP.F32.S32 R49, R49 ;  /* 0x0000003100317245 */ /* 0x000fe40000201400 */
[----:B------:R-:W-:-:S02]  /*4c40*/  ISETP.GE.AND P5, PT, R45, R246, PT ;  /* 0x000000f62d00720c */ /* 0x000fc40003fa6270 */
[----:B------:R-:W-:Y:S01]  /*4c50*/  ISETP.GE.AND P4, PT, R45, R245, PT ;  /* 0x000000f52d00720c */ /* 0x000fe20003f86270 */
[----:B------:R-:W-:Y:S01]  /*4c60*/  FFMA.FTZ R49, R49, -UR6, R68 ;  /* 0x8000000631317c23 */ /* 0x000fe20008010044 */
[----:B------:R-:W-:Y:S02]  /*4c70*/  IABS R45, R54 ;  /* 0x00000036002d7213 */ /* 0x000fe40000000000 */
[----:B------:R-:W-:Y:S02]  /*4c80*/  IABS R31, R31 ;  /* 0x0000001f001f7213 */ /* 0x000fe40000000000 */
[----:B------:R-:W-:Y:S02]  /*4c90*/  I2FP.F32.S32 R55, R55 ;  /* 0x0000003700377245 */ /* 0x000fe40000201400 */
[----:B------:R-:W-:Y:S02]  /*4ca0*/  IABS R53, R53 ;  /* 0x0000003500357213 */ /* 0x000fe40000000000 */
[----:B------:R-:W-:Y:S01]  /*4cb0*/  I2FP.F32.S32 R45, R45 ;  /* 0x0000002d002d7245 */ /* 0x000fe20000201400 */
[----:B------:R-:W-:Y:S01]  /*4cc0*/  FFMA.FTZ R47, R55, -UR6, R47 ;  /* 0x80000006372f7c23 */ /* 0x000fe2000801002f */
[----:B------:R-:W-:-:S02]  /*4cd0*/  I2FP.F32.S32 R31, R31 ;  /* 0x0000001f001f7245 */ /* 0x000fc40000201400 */
[----:B------:R-:W-:Y:S01]  /*4ce0*/  I2FP.F32.S32 R53, R53 ;  /* 0x0000003500357245 */ /* 0x000fe20000201400 */
[----:B------:R-:W-:Y:S01]  /*4cf0*/  FFMA.FTZ R45, R45, -UR6, R62 ;  /* 0x800000062d2d7c23 */ /* 0x000fe2000801003e */
[----:B------:R-:W-:Y:S01]  /*4d00*/  FSEL R46, R46, -INF , !P1 ;  /* 0xff8000002e2e7808 */ /* 0x000fe20004800000 */
[----:B------:R-:W-:Y:S01]  /*4d10*/  FFMA.FTZ R31, R31, -UR6, R69 ;  /* 0x800000061f1f7c23 */ /* 0x000fe20008010045 */
[----:B------:R-:W-:Y:S01]  /*4d20*/  IABS R52, R52 ;  /* 0x0000003400347213 */ /* 0x000fe20000000000 */
[----:B------:R-:W-:Y:S01]  /*4d30*/  FFMA.FTZ R53, R53, -UR6, R63 ;  /* 0x8000000635357c23 */ /* 0x000fe2000801003f */
[----:B------:R-:W-:Y:S02]  /*4d40*/  FSEL R57, R49, -INF , !P3 ;  /* 0xff80000031397808 */ /* 0x000fe40005800000 */
[----:B------:R-:W-:Y:S02]  /*4d50*/  IABS R51, R51 ;  /* 0x0000003300337213 */ /* 0x000fe40000000000 */
[----:B------:R-:W-:-:S02]  /*4d60*/  ISETP.GT.AND P3, PT, R25, R42, PT ;  /* 0x0000002a1900720c */ /* 0x000fc40003f64270 */
[----:B------:R-:W-:Y:S02]  /*4d70*/  FSEL R121, R46, -INF , !P0 ;  /* 0xff8000002e797808 */ /* 0x000fe40004000000 */
[----:B------:R-:W-:Y:S02]  /*4d80*/  I2FP.F32.S32 R52, R52 ;  /* 0x0000003400347245 */ /* 0x000fe40000201400 */
[----:B------:R-:W-:Y:S02]  /*4d90*/  IABS R50, R50 ;  /* 0x0000003200327213 */ /* 0x000fe40000000000 */
[----:B------:R-:W-:Y:S01]  /*4da0*/  ISETP.GT.AND P0, PT, R25, R41, PT ;  /* 0x000000291900720c */ /* 0x000fe20003f04270 */
[----:B------:R-:W-:Y:S01]  /*4db0*/  FFMA.FTZ R38, R52, -UR6, R38 ;  /* 0x8000000634267c23 */ /* 0x000fe20008010026 */
[----:B------:R-:W-:Y:S02]  /*4dc0*/  FSEL R47, R47, -INF , !P6 ;  /* 0xff8000002f2f7808 */ /* 0x000fe40007000000 */
[----:B------:R-:W-:-:S02]  /*4dd0*/  I2FP.F32.S32 R51, R51 ;  /* 0x0000003300337245 */ /* 0x000fc40000201400 */
[CC--:B------:R-:W-:Y:S02]  /*4de0*/  ISETP.GE.AND P1, PT, R42.reuse, R245.reuse, PT ;  /* 0x000000f52a00720c */ /* 0x0c0fe40003f26270 */
[----:B------:R-:W-:Y:S01]  /*4df0*/  FSEL R45, R45, -INF , !P3 ;  /* 0xff8000002d2d7808 */ /* 0x000fe20005800000 */
[----:B------:R-:W-:Y:S01]  /*4e00*/  FFMA.FTZ R39, R51, -UR6, R39 ;  /* 0x8000000633277c23 */ /* 0x000fe20008010027 */
[----:B------:R-:W-:Y:S02]  /*4e10*/  FSEL R54, R31, -INF , !P2 ;  /* 0xff8000001f367808 */ /* 0x000fe40005000000 */
[----:B------:R-:W-:Y:S02]  /*4e20*/  I2FP.F32.S32 R50, R50 ;  /* 0x0000003200327245 */ /* 0x000fe40000201400 */
[----:B------:R-:W-:Y:S02]  /*4e30*/  ISETP.GE.AND P2, PT, R42, R246, PT ;  /* 0x000000f62a00720c */ /* 0x000fe40003f46270 */
[----:B------:R-:W-:Y:S01]  /*4e40*/  FSEL R122, R122, -INF , !P5 ;  /* 0xff8000007a7a7808 */ /* 0x000fe20006800000 */
[----:B------:R-:W-:Y:S01]  /*4e50*/  FFMA.FTZ R26, R50, -UR6, R26 ;  /* 0x80000006321a7c23 */ /* 0x000fe2000801001a */
[----:B------:R-:W-:-:S02]  /*4e60*/  ISETP.GE.AND P6, PT, R41, R245, PT ;  /* 0x000000f52900720c */ /* 0x000fc40003fc6270 */
[----:B------:R-:W-:Y:S02]  /*4e70*/  FSEL R120, R47, -INF , !P4 ;  /* 0xff8000002f787808 */ /* 0x000fe40006000000 */
[----:B------:R-:W-:Y:S02]  /*4e80*/  FSEL R53, R53, -INF , !P0 ;  /* 0xff80000035357808 */ /* 0x000fe40004000000 */
[----:B------:R-:W-:Y:S02]  /*4e90*/  IABS R48, R48 ;  /* 0x0000003000307213 */ /* 0x000fe40000000000 */
[----:B------:R-:W-:Y:S02]  /*4ea0*/  ISETP.GE.AND P5, PT, R41, R246, PT ;  /* 0x000000f62900720c */ /* 0x000fe40003fa6270 */
[----:B------:R-:W-:Y:S02]  /*4eb0*/  ISETP.GT.AND P4, PT, R25, R40, PT ;  /* 0x000000281900720c */ /* 0x000fe40003f84270 */
[----:B------:R-:W-:-:S02]  /*4ec0*/  FSEL R119, R45, -INF , !P1 ;  /* 0xff8000002d777808 */ /* 0x000fc40004800000 */
[----:B------:R-:W-:Y:S02]  /*4ed0*/  IABS R44, R44 ;  /* 0x0000002c002c7213 */ /* 0x000fe40000000000 */
[----:B------:R-:W-:Y:S02]  /*4ee0*/  ISETP.GT.AND P1, PT, R25, R37, PT ;  /* 0x000000251900720c */ /* 0x000fe40003f24270 */
[----:B------:R-:W-:Y:S02]  /*4ef0*/  FSEL R127, R127, -INF , !P2 ;  /* 0xff8000007f7f7808 */ /* 0x000fe40005000000 */
[----:B------:R-:W-:Y:S02]  /*4f00*/  FSEL R125, R53, -INF , !P6 ;  /* 0xff800000357d7808 */ /* 0x000fe40007000000 */
[----:B------:R-:W-:Y:S02]  /*4f10*/  IABS R43, R43 ;  /* 0x0000002b002b7213 */ /* 0x000fe40000000000 */
[----:B------:R-:W-:-:S02]  /*4f20*/  I2FP.F32.S32 R48, R48 ;  /* 0x0000003000307245 */ /* 0x000fc40000201400 */
[C---:B------:R-:W-:Y:S02]  /*4f30*/  ISETP.GE.AND P2, PT, R40.reuse, R246, PT ;  /* 0x000000f62800720c */ /* 0x040fe40003f46270 */
[----:B------:R-:W-:Y:S01]  /*4f40*/  ISETP.GE.AND P3, PT, R40, R245, PT ;  /* 0x000000f52800720c */ /* 0x000fe20003f66270 */
[----:B------:R-:W-:Y:S01]  /*4f50*/  FFMA.FTZ R27, R48, -UR6, R27 ;  /* 0x80000006301b7c23 */ /* 0x000fe2000801001b */
[----:B------:R-:W-:Y:S02]  /*4f60*/  FSEL R126, R126, -INF , !P5 ;  /* 0xff8000007e7e7808 */ /* 0x000fe40006800000 */
[----:B------:R-:W-:Y:S02]  /*4f70*/  ISETP.GT.AND P6, PT, R25, R36, PT ;  /* 0x000000241900720c */ /* 0x000fe40003fc4270 */
[----:B------:R-:W-:Y:S02]  /*4f80*/  FSEL R38, R38, -INF , !P4 ;  /* 0xff80000026267808 */ /* 0x000fe40006000000 */
[----:B------:R-:W-:-:S02]  /*4f90*/  ISETP.GE.AND P5, PT, R37, R246, PT ;  /* 0x000000f62500720c */ /* 0x000fc40003fa6270 */
[----:B------:R-:W-:Y:S02]  /*4fa0*/  I2FP.F32.S32 R44, R44 ;  /* 0x0000002c002c7245 */ /* 0x000fe40000201400 */
[----:B------:R-:W-:Y:S02]  /*4fb0*/  ISETP.GE.AND P0, PT, R37, R245, PT ;  /* 0x000000f52500720c */ /* 0x000fe40003f06270 */
[----:B------:R-:W-:Y:S01]  /*4fc0*/  FSEL R39, R39, -INF , !P1 ;  /* 0xff80000027277808 */ /* 0x000fe20004800000 */
[----:B------:R-:W-:Y:S01]  /*4fd0*/  FFMA.FTZ R22, R44, -UR6, R22 ;  /* 0x800000062c167c23 */ /* 0x000fe20008010016 */
[----:B------:R-:W-:Y:S02]  /*4fe0*/  I2FP.F32.S32 R43, R43 ;  /* 0x0000002b002b7245 */ /* 0x000fe40000201400 */
[----:B------:R-:W-:Y:S02]  /*4ff0*/  FSEL R234, R234, -INF , !P2 ;  /* 0xff800000eaea7808 */ /* 0x000fe40005000000 */
[----:B------:R-:W-:Y:S01]  /*5000*/  ISETP.GE.AND P4, PT, R36, R245, PT ;  /* 0x000000f52400720c */ /* 0x000fe20003f86270 */
[----:B------:R-:W-:Y:S01]  /*5010*/  FFMA.FTZ R23, R43, -UR6, R23 ;  /* 0x800000062b177c23 */ /* 0x000fe20008010017 */
[----:B------:R-:W-:-:S02]  /*5020*/  FSEL R233, R38, -INF , !P3 ;  /* 0xff80000026e97808 */ /* 0x000fc40005800000 */
[----:B------:R-:W-:Y:S02]  /*5030*/  FSEL R26, R26, -INF , !P6 ;  /* 0xff8000001a1a7808 */ /* 0x000fe40007000000 */
[----:B------:R-:W-:Y:S02]  /*5040*/  ISETP.GE.AND P2, PT, R36, R246, PT ;  /* 0x000000f62400720c */ /* 0x000fe40003f46270 */
[----:B------:R-:W-:Y:S02]  /*5050*/  ISETP.GT.AND P3, PT, R25, R34, PT ;  /* 0x000000221900720c */ /* 0x000fe40003f64270 */
[----:B------:R-:W-:Y:S02]  /*5060*/  FSEL R229, R229, -INF , !P5 ;  /* 0xff800000e5e57808 */ /* 0x000fe40006800000 */
[----:B------:R-:W-:Y:S02]  /*5070*/  IABS R19, R19 ;  /* 0x0000001300137213 */ /* 0x000fe40000000000 */
        /* <DEDUP_REMOVED lines=8> */
[----:B------:R-:W-:Y:S02]  /*5100*/  I2FP.F32.S32 R19, R19 ;  /* 0x0000001300137245 */ /* 0x000fe40000201400 */
[-C--:B------:R-:W-:Y:S02]  /*5110*/  ISETP.GE.AND P2, PT, R33, R246.reuse, PT ;  /* 0x000000f62100720c */ /* 0x080fe40003f46270 */
[----:B------:R-:W-:Y:S01]  /*5120*/  FSEL R223, R223, -INF , !P5 ;  /* 0xff800000dfdf7808 */ /* 0x000fe20006800000 */
[----:B------:R-:W-:Y:S01]  /*5130*/  FFMA.FTZ R19, R19, -UR6, R78 ;  /* 0x8000000613137c23 */ /* 0x000fe2000801004e */
[----:B------:R-:W-:Y:S01]  /*5140*/  ISETP.GE.AND P6, PT, R33, R245, PT ;  /* 0x000000f52100720c */ /* 0x000fe20003fc6270 */
[----:B------:R-:W-:Y:S01]  /*5150*/  BAR.SYNC.DEFER_BLOCKING 0x0 ;  /* 0x0000000000007b1d */ /* 0x000fe20000010000 */
[----:B------:R-:W-:-:S02]  /*5160*/  ISETP.GE.AND P5, PT, R32, R246, PT ;  /* 0x000000f62000720c */ /* 0x000fc40003fa6270 */
[----:B------:R-:W-:Y:S02]  /*5170*/  FSEL R22, R22, -INF , !P0 ;  /* 0xff80000016167808 */ /* 0x000fe40004000000 */
[----:B------:R-:W-:Y:S02]  /*5180*/  ISETP.GE.AND P3, PT, R32, R245, PT ;  /* 0x000000f52000720c */ /* 0x000fe40003f66270 */
[----:B------:R-:W-:Y:S02]  /*5190*/  FSEL R222, R27, -INF , !P1 ;  /* 0xff8000001bde7808 */ /* 0x000fe40004800000 */
[----:B------:R-:W-:Y:S02]  /*51a0*/  FSEL R23, R23, -INF , !P4 ;  /* 0xff80000017177808 */ /* 0x000fe40006000000 */
[----:B------:R-:W-:Y:S02]  /*51b0*/  FSEL R27, R24, -INF , !P2 ;  /* 0xff800000181b7808 */ /* 0x000fe40005000000 */
[----:B------:R-:W-:-:S02]  /*51c0*/  ISETP.GT.AND P1, PT, R25, R21, PT ;  /* 0x000000151900720c */ /* 0x000fc40003f24270 */
[----:B------:R-:W-:Y:S02]  /*51d0*/  IABS R18, R18 ;  /* 0x0000001200127213 */ /* 0x000fe40000000000 */
[----:B------:R-:W-:Y:S02]  /*51e0*/  FSEL R24, R22, -INF , !P6 ;  /* 0xff80000016187808 */ /* 0x000fe40007000000 */
[----:B------:R-:W-:Y:S02]  /*51f0*/  FSEL R26, R30, -INF , !P5 ;  /* 0xff8000001e1a7808 */ /* 0x000fe40006800000 */
[C---:B------:R-:W-:Y:S02]  /*5200*/  ISETP.GT.AND P2, PT, R25.reuse, R20, PT ;  /* 0x000000141900720c */ /* 0x040fe40003f44270 */
[C---:B------:R-:W-:Y:S02]  /*5210*/  ISETP.GT.AND P0, PT, R25.reuse, R17, PT ;  /* 0x000000111900720c */ /* 0x040fe40003f04270 */
[----:B------:R-:W-:-:S02]  /*5220*/  ISETP.GT.AND P6, PT, R25, R16, PT ;  /* 0x000000101900720c */ /* 0x000fc40003fc4270 */
[C---:B------:R-:W-:Y:S02]  /*5230*/  ISETP.GT.AND P5, PT, R25.reuse, R12, PT ;  /* 0x0000000c1900720c */ /* 0x040fe40003fa4270 */
[----:B------:R-:W-:Y:S02]  /*5240*/  ISETP.GT.AND P4, PT, R25, R14, PT ;  /* 0x0000000e1900720c */ /* 0x000fe40003f84270 */
[----:B------:R-:W-:Y:S02]  /*5250*/  FSEL R25, R23, -INF , !P3 ;  /* 0xff80000017197808 */ /* 0x000fe40005800000 */
[----:B------:R-:W-:Y:S02]  /*5260*/  ISETP.GE.AND P3, PT, R21, R246, PT ;  /* 0x000000f61500720c */ /* 0x000fe40003f66270 */
[----:B------:R-:W-:Y:S02]  /*5270*/  I2FP.F32.S32 R18, R18 ;  /* 0x0000001200127245 */ /* 0x000fe40000201400 */
[----:B------:R-:W-:-:S02]  /*5280*/  FSEL R19, R19, -INF , !P1 ;  /* 0xff80000013137808 */ /* 0x000fc40004800000 */
[----:B------:R-:W-:Y:S01]  /*5290*/  IABS R7, R7 ;  /* 0x0000000700077213 */ /* 0x000fe20000000000 */
[----:B------:R-:W-:Y:S01]  /*52a0*/  FFMA.FTZ R18, R18, -UR6, R79 ;  /* 0x8000000612127c23 */ /* 0x000fe2000801004f */
[----:B------:R-:W-:Y:S02]  /*52b0*/  ISETP.GE.AND P1, PT, R20, R246, PT ;  /* 0x000000f61400720c */ /* 0x000fe40003f26270 */
[----:B------:R-:W-:Y:S02]  /*52c0*/  FSEL R23, R29, -INF , !P3 ;  /* 0xff8000001d177808 */ /* 0x000fe40005800000 */
[----:B------:R-:W-:Y:S02]  /*52d0*/  ISETP.GE.AND P3, PT, R21, R245, PT ;  /* 0x000000f51500720c */ /* 0x000fe40003f66270 */
[----:B------:R-:W-:Y:S02]  /*52e0*/  I2FP.F32.S32 R7, R7 ;  /* 0x0000000700077245 */ /* 0x000fe40000201400 */
[----:B------:R-:W-:-:S02]  /*52f0*/  FSEL R22, R15, -INF , !P1 ;  /* 0xff8000000f167808 */ /* 0x000fc40004800000 */
[----:B------:R-:W-:Y:S01]  /*5300*/  ISETP.GE.AND P1, PT, R17, R246, PT ;  /* 0x000000f61100720c */ /* 0x000fe20003f26270 */
[----:B------:R-:W-:Y:S01]  /*5310*/  FFMA.FTZ R7, R7, -UR6, R74 ;  /* 0x8000000607077c23 */ /* 0x000fe2000801004a */
[----:B------:R-:W-:Y:S02]  /*5320*/  FSEL R21, R19, -INF , !P3 ;  /* 0xff80000013157808 */ /* 0x000fe40005800000 */
[-C--:B------:R-:W-:Y:S02]  /*5330*/  ISETP.GE.AND P3, PT, R20, R245.reuse, PT ;  /* 0x000000f51400720c */ /* 0x080fe40003f66270 */
[----:B------:R-:W-:Y:S02]  /*5340*/  FSEL R20, R18, -INF , !P2 ;  /* 0xff80000012147808 */ /* 0x000fe40005000000 */
[----:B------:R-:W-:Y:S02]  /*5350*/  FSEL R29, R13, -INF , !P1 ;  /* 0xff8000000d1d7808 */ /* 0x000fe40004800000 */
[----:B------:R-:W-:-:S02]  /*5360*/  ISETP.GE.AND P2, PT, R17, R245, PT ;  /* 0x000000f51100720c */ /* 0x000fc40003f46270 */
[----:B------:R-:W-:Y:S02]  /*5370*/  ISETP.GE.AND P1, PT, R16, R246, PT ;  /* 0x000000f61000720c */ /* 0x000fe40003f26270 */
[----:B------:R-:W-:Y:S02]  /*5380*/  P2R R15, PR, RZ, 0x8 ;  /* 0x00000008ff0f7803 */ /* 0x000fe40000000000 */
[----:B------:R-:W-:Y:S02]  /*5390*/  P2R R17, PR, RZ, 0x4 ;  /* 0x00000004ff117803 */ /* 0x000fe40000000000 */
[----:B------:R-:W-:Y:S02]  /*53a0*/  P2R R18, PR, RZ, 0x2 ;  /* 0x00000002ff127803 */ /* 0x000fe40000000000 */
[----:B------:R-:W-:Y:S01]  /*53b0*/  FSEL R53, R7, -INF , !P0 ;  /* 0xff80000007357808 */ /* 0x000fe20004000000 */
[----:B------:R-:W-:Y:S06]  /*53c0*/  BRA.U !UP0, `(.L_x_2257) ;  /* 0x0000000108f47547 */ /* 0x000fec000b800000 */
[----:B------:R-:W-:-:S04]  /*53d0*/  UIADD3 UR12, UPT, UPT, UR25, -0x2, URZ ;  /* 0xfffffffe190c7890 */ /* 0x000fc8000fffe0ff */
[----:B------:R-:W-:Y:S02]  /*53e0*/  UIMAD.WIDE.U32 UR14, UR14, UR12, URZ ;  /* 0x0000000c0e0e72a5 */ /* 0x000fe4000f8e00ff */
[----:B------:R-:W-:Y:S01]  /*53f0*/  UIMAD UR12, UR4, UR12, URZ ;  /* 0x0000000c040c72a4 */ /* 0x000fe2000f8e02ff */
[----:B------:R-:W1:Y:S03]  /*5400*/  LDCU UR4, c[0x0][0x440] ;  /* 0x00008800ff0477ac */ /* 0x000e660008000800 */
[----:B------:R-:W-:Y:S01]  /*5410*/  IMAD.U32 R32, RZ, RZ, UR14 ;  /* 0x0000000eff207e24 */ /* 0x000fe2000f8e00ff */
[----:B------:R-:W-:Y:S01]  /*5420*/  UIADD3 UR12, UPT, UPT, UR15, UR12, URZ ;  /* 0x0000000c0f0c7290 */ /* 0x000fe2000fffe0ff */
[----:B------:R-:W-:Y:S01]  /*5430*/  IMAD.U32 R33, RZ, RZ, UR15 ;  /* 0x0000000fff217e24 */ /* 0x000fe2000f8e00ff */
[----:B------:R-:W-:Y:S02]  /*5440*/  UIADD3 UR17, UP0, UPT, UR17, UR14, URZ ;  /* 0x0000000e11117290 */ /* 0x000fe4000ff1e0ff */
[----:B------:R-:W-:-:S02]  /*5450*/  LEA R30, P0, R32, R251, 0x1 ;  /* 0x000000fb201e7211 */ /* 0x000fc400078008ff */
[----:B------:R-:W-:Y:S01]  /*5460*/  UIADD3.X UR16, UPT, UPT, UR16, UR12, URZ, UP0, !UPT ;  /* 0x0000000c10107290 */ /* 0x000fe200087fe4ff */
[----:B------:R-:W-:Y:S02]  /*5470*/  IMAD.U32 R7, RZ, RZ, UR12 ;  /* 0x0000000cff077e24 */ /* 0x000fe4000f8e00ff */
        /* <DEDUP_REMOVED lines=50> */
.L_x_2257:
[-C--:B------:R-:W-:Y:S01]  /*57a0*/  ISETP.GE.AND P0, PT, R12, R246.reuse, PT ;  /* 0x000000f60c00720c */ /* 0x080fe20003f06270 */
[----:B------:R-:W-:Y:S01]  /*57b0*/  USHF.L.U32 UR30, UR24, 0x1, URZ ;  /* 0x00000001181e7899 */ /* 0x000fe200080006ff */
[----:B------:R-:W-:Y:S01]  /*57c0*/  IABS R5, R5 ;  /* 0x0000000500057213 */ /* 0x000fe20000000000 */
[----:B------:R-:W-:Y:S01]  /*57d0*/  IMAD.WIDE.U32 R38, R9, -0x326172a9, RZ ;  /* 0xcd9e8d5709267825 */ /* 0x000fe200078e00ff */
[----:B------:R-:W-:Y:S01]  /*57e0*/  FSEL R57, R57, -INF , !P0 ;  /* 0xff80000039397808 */ /* 0x000fe20004000000 */
[----:B------:R-:W-:Y:S01]  /*57f0*/  UIADD3 UR4, UPT, UPT, UR39, -0x4498517b, URZ ;  /* 0xbb67ae8527047890 */ /* 0x000fe2000fffe0ff */
[----:B------:R-:W-:Y:S01]  /*5800*/  ISETP.GE.AND P0, PT, R14, R246, PT ;  /* 0x000000f60e00720c */ /* 0x000fe20003f06270 */
[----:B------:R-:W-:Y:S01]  /*5810*/  IMAD.WIDE.U32 R76, R2, -0x2daee0ad, RZ ;  /* 0xd2511f53024c7825 */ /* 0x000fe200078e00ff */
[----:B------:R-:W-:Y:S01]  /*5820*/  IABS R6, R6 ;  /* 0x0000000600067213 */ /* 0x000fe20000000000 */
[----:B------:R-:W-:Y:S01]  /*5830*/  UIADD3 UR28, UPT, UPT, UR38, -0x61c88647, URZ ;  /* 0x9e3779b9261c7890 */ /* 0x000fe2000fffe0ff */
[----:B------:R-:W-:Y:S01]  /*5840*/  FSEL R54, R54, -INF , !P0 ;  /* 0xff80000036367808 */ /* 0x000fe20004000000 */
[----:B------:R-:W-:Y:S01]  /*5850*/  UIADD3 UR19, UPT, UPT, UR39, 0x76cf5d0a, URZ ;  /* 0x76cf5d0a27137890 */ /* 0x000fe2000fffe0ff */
[----:B------:R-:W-:Y:S01]  /*5860*/  ISETP.GE.AND P0, PT, R12, R245, PT ;  /* 0x000000f50c00720c */ /* 0x000fe20003f06270 */
[----:B------:R-:W-:Y:S01]  /*5870*/  UIADD3 UR26, UPT, UPT, UR38, 0x3c6ef372, URZ ;  /* 0x3c6ef372261a7890 */ /* 0x000fe2000fffe0ff */
[----:B------:R-:W-:Y:S01]  /*5880*/  I2FP.F32.S32 R12, R5 ;  /* 0x00000005000c7245 */ /* 0x000fe20000201400 */
[----:B------:R-:W-:Y:S01]  /*5890*/  UIADD3 UR18, UPT, UPT, UR38, -0x255992d5, URZ ;  /* 0xdaa66d2b26127890 */ /* 0x000fe2000fffe0ff */
[----:B------:R-:W-:Y:S01]  /*58a0*/  FMNMX3.FTZ R7, R123, R122, R127, !PT ;  /* 0x0000007a7b077276 */ /* 0x000fe2000781007f */
[----:B------:R-:W2:Y:S01]  /*58b0*/  LDCU UR31, c[0x0][0x45c] ;  /* 0x00008b80ff1f77ac */ /* 0x000ea20008000800 */
[----:B------:R-:W-:Y:S01]  /*58c0*/  FMNMX3.FTZ R5, R121, R120, R119, !PT ;  /* 0x0000007879057276 */ /* 0x000fe20007810077 */
[----:B------:R-:W-:Y:S01]  /*58d0*/  FFMA.FTZ R12, R12, -UR6, R70 ;  /* 0x800000060c0c7c23 */ /* 0x000fe20008010046 */
[----:B------:R-:W-:Y:S01]  /*58e0*/  I2FP.F32.S32 R6, R6 ;  /* 0x0000000600067245 */ /* 0x000fe20000201400 */
[----:B------:R-:W-:Y:S01]  /*58f0*/  UIADD3 UR17, UPT, UPT, UR39, 0x32370b8f, URZ ;  /* 0x32370b8f27117890 */ /* 0x000fe2000fffe0ff */
[----:B------:R-:W-:Y:S01]  /*5900*/  IABS R4, R4 ;  /* 0x0000000400047213 */ /* 0x000fe20000000000 */
[----:B------:R-:W-:Y:S01]  /*5910*/  UIADD3 UR16, UPT, UPT, UR39, -0x126145ec, URZ ;  /* 0xed9eba1427107890 */ /* 0x000fe2000fffe0ff */
[----:B------:R-:W-:Y:S01]  /*5920*/  FMNMX3.FTZ R7, R7, R126, R234, !PT ;  /* 0x0000007e07077276 */ /* 0x000fe200078100ea */
[----:B------:R-:W-:Y:S01]  /*5930*/  FFMA.FTZ R6, R6, -UR6, R75 ;  /* 0x8000000606067c23 */ /* 0x000fe2000801004b */
[----:B------:R-:W-:Y:S01]  /*5940*/  FMNMX3.FTZ R5, R5, R125, R233, !PT ;  /* 0x0000007d05057276 */ /* 0x000fe200078100e9 */
[----:B------:R-:W-:Y:S01]  /*5950*/  UIADD3 UR13, UPT, UPT, UR38, 0x78dde6e4, URZ ;  /* 0x78dde6e4260d7890 */ /* 0x000fe2000fffe0ff */
[----:B------:R-:W-:Y:S01]  /*5960*/  I2FP.F32.S32 R4, R4 ;  /* 0x0000000400047245 */ /* 0x000fe20000201400 */
[----:B------:R-:W-:Y:S01]  /*5970*/  UIADD3 UR12, UPT, UPT, UR38, 0x1715609d, URZ ;  /* 0x1715609d260c7890 */ /* 0x000fe2000fffe0ff */
[----:B------:R-:W-:Y:S01]  /*5980*/  FMNMX3.FTZ R7, R7, R229, R225, !PT ;  /* 0x000000e507077276 */ /* 0x000fe200078100e1 */
[----:B------:R-:W-:Y:S01]  /*5990*/  UIADD3 UR15, UPT, UPT, UR39, -0x56f99767, URZ ;  /* 0xa9066899270f7890 */ /* 0x000fe2000fffe0ff */
[----:B------:R-:W-:Y:S01]  /*59a0*/  FMNMX3.FTZ R13, R5, R228, R224, !PT ;  /* 0x000000e4050d7276 */ /* 0x000fe200078100e0 */
[----:B------:R-:W-:Y:S01]  /*59b0*/  UIADD3 UR14, UPT, UPT, UR38, -0x4ab325aa, URZ ;  /* 0xb54cda56260e7890 */ /* 0x000fe2000fffe0ff */
[----:B------:R-:W-:Y:S01]  /*59c0*/  ISETP.GE.AND P2, PT, R14, R245, PT ;  /* 0x000000f50e00720c */ /* 0x000fe20003f46270 */
[----:B------:R-:W-:Y:S01]  /*59d0*/  FFMA.FTZ R14, R4, -UR6, R71 ;  /* 0x80000006040e7c23 */ /* 0x000fe20008010047 */
[----:B------:R-:W-:Y:S01]  /*59e0*/  ISETP.NE.AND P1, PT, R18, RZ, PT ;  /* 0x000000ff1200720c */ /* 0x000fe20003f25270 */
[----:B------:R-:W-:Y:S01]  /*59f0*/  STL.64 [R1+0x10], R76 ;  /* 0x0000104c01007387 */ /* 0x000fe20000100a00 */
[----:B------:R-:W-:Y:S01]  /*5a00*/  FSEL R6, R6, -INF , !P6 ;  /* 0xff80000006067808 */ /* 0x000fe20007000000 */
[----:B------:R-:W-:Y:S01]  /*5a10*/  USHF.L.U32 UR27, UR27, 0x3, URZ ;  /* 0x000000031b1b7899 */ /* 0x000fe200080006ff */
[----:B------:R-:W-:Y:S01]  /*5a20*/  ISETP.NE.AND P3, PT, R17, RZ, PT ;  /* 0x000000ff1100720c */ /* 0x000fe20003f65270 */
[----:B------:R-:W-:Y:S01]  /*5a30*/  UISETP.GT.U32.AND UP0, UPT, UR24, UR21, UPT ;  /* 0x000000151800728c */ /* 0x000fe2000bf04070 */
[----:B------:R-:W-:-:S02]  /*5a40*/  FMNMX3.FTZ R7, R7, R223, R27, !PT ;  /* 0x000000df07077276 */ /* 0x000fc4000781001b */
[----:B------:R-:W-:Y:S02]  /*5a50*/  ISETP.NE.AND P6, PT, R15, RZ, PT ;  /* 0x000000ff0f00720c */ /* 0x000fe40003fc5270 */
[----:B------:R-:W-:Y:S02]  /*5a60*/  FMNMX3.FTZ R4, R13, R222, R24, !PT ;  /* 0x000000de0d047276 */ /* 0x000fe40007810018 */
[----:B------:R-:W-:Y:S02]  /*5a70*/  FSEL R58, R58, -INF , !P1 ;  /* 0xff8000003a3a7808 */ /* 0x000fe40004800000 */
[----:B------:R-:W-:Y:S02]  /*5a80*/  ISETP.GE.AND P1, PT, R16, R245, PT ;  /* 0x000000f51000720c */ /* 0x000fe40003f26270 */
        /* <DEDUP_REMOVED lines=8> */
[----:B------:R-:W-:Y:S01]  /*5b10*/  FSEL R42, R12, -INF , !P0 ;  /* 0xff8000000c2a7808 */ /* 0x000fe20004000000 */
[----:B------:R-:W-:Y:S01]  /*5b20*/  IMAD.U32 R12, RZ, RZ, UR30 ;  /* 0x0000001eff0c7e24 */ /* 0x000fe2000f8e00ff */
[----:B------:R-:W-:Y:S01]  /*5b30*/  FMNMX3.FTZ R4, R4, R20, R53, !PT ;  /* 0x0000001404047276 */ /* 0x000fe20007810035 */
[----:B------:R-:W-:Y:S01]  /*5b40*/  UIADD3 UR30, UPT, UPT, UR30, 0x1, URZ ;  /* 0x000000011e1e7890 */ /* 0x000fe2000fffe0ff */
[----:B------:R-:W-:Y:S02]  /*5b50*/  FMNMX3.FTZ R7, R7, R58, R57, !PT ;  /* 0x0000003a07077276 */ /* 0x000fe40007810039 */
[----:B------:R-:W-:Y:S02]  /*5b60*/  FSEL R41, R14, -INF , !P2 ;  /* 0xff8000000e297808 */ /* 0x000fe40005000000 */
[----:B------:R-:W-:Y:S02]  /*5b70*/  FMNMX3.FTZ R4, R4, R43, R42, !PT ;  /* 0x0000002b04047276 */ /* 0x000fe4000781002a */
[----:B------:R-:W-:-:S02]  /*5b80*/  FMNMX.FTZ R5, R54, R7, !PT ;  /* 0x0000000736057209 */ /* 0x000fc40007810000 */
[----:B------:R-:W-:Y:S02]  /*5b90*/  FMNMX.FTZ R6, R41, R4, !PT ;  /* 0x0000000429067209 */ /* 0x000fe40007810000 */
[----:B------:R-:W-:Y:S01]  /*5ba0*/  LOP3.LUT R0, R0, UR38, R39, 0x96, !PT ;  /* 0x0000002600007c12 */ /* 0x000fe2000f8e9627 */
[----:B------:R-:W3:Y:S01]  /*5bb0*/  SHFL.BFLY PT, R7, R5, 0x2, 0x1f ;  /* 0x0c401f0005077f89 */ /* 0x000ee200000e0000 */
[----:B------:R-:W-:Y:S02]  /*5bc0*/  LOP3.LUT R12, R12, UR39, R77, 0x96, !PT ;  /* 0x000000270c0c7c12 */ /* 0x000fe4000f8e964d */
[----:B------:R-:W-:Y:S01]  /*5bd0*/  LOP3.LUT R9, R165, 0x200, R8, 0xf8, !PT ;  /* 0x00000200a5097812 */ /* 0x000fe200078ef808 */
[----:B------:R-:W4:Y:S01]  /*5be0*/  SHFL.BFLY PT, R4, R6, 0x2, 0x1f ;  /* 0x0c401f0006047f89 */ /* 0x000f2200000e0000 */
[----:B------:R-:W-:Y:S02]  /*5bf0*/  IMAD.WIDE.U32 R108, R0, -0x2daee0ad, RZ ;  /* 0xd2511f53006c7825 */ /* 0x000fe400078e00ff */
[----:B------:R-:W-:-:S02]  /*5c00*/  LEA R232, R9, UR5, 0x1 ;  /* 0x0000000509e87c11 */ /* 0x000fc4000f8e08ff */
[----:B------:R-:W-:Y:S01]  /*5c10*/  IMAD.WIDE.U32 R12, R12, -0x326172a9, RZ ;  /* 0xcd9e8d570c0c7825 */ /* 0x000fe200078e00ff */
[----:B------:R-:W-:Y:S01]  /*5c20*/  LOP3.LUT R0, R76, UR4, R109, 0x96, !PT ;  /* 0x000000044c007c12 */ /* 0x000fe2000f8e966d */
[----:B------:R-:W-:Y:S01]  /*5c30*/  UIADD3 UR4, UPT, UPT, UR39, 0x646e171e, URZ ;  /* 0x646e171e27047890 */ /* 0x000fe2000fffe0ff */
[----:B------:R-:W-:Y:S01]  /*5c40*/  STL.64 [R1+0x8], R108 ;  /* 0x0000086c01007387 */ /* 0x000fe20000100a00 */
[----:B------:R-:W-:Y:S01]  /*5c50*/  IMAD.IADD R56, R28, 0x1, R232 ;  /* 0x000000011c387824 */ /* 0x000fe200078e02e8 */
[----:B------:R-:W-:Y:S01]  /*5c60*/  LOP3.LUT R74, R38, UR28, R13, 0x96, !PT ;  /* 0x0000001c264a7c12 */ /* 0x000fe2000f8e960d */
[----:B------:R-:W-:-:S03]  /*5c70*/  IMAD.WIDE.U32 R106, R0, -0x326172a9, RZ ;  /* 0xcd9e8d57006a7825 */ /* 0x000fc600078e00ff */
[----:B------:R-:W-:Y:S01]  /*5c80*/  LDSM.16.MT88.4 R144, [R56+0x18000] ;  /* 0x018000003890783b */ /* 0x000fe20000004200 */
[----:B------:R-:W-:-:S03]  /*5c90*/  IMAD.WIDE.U32 R74, R74, -0x2daee0ad, RZ ;  /* 0xd2511f534a4a7825 */ /* 0x000fc600078e00ff */
[----:B------:R-:W-:Y:S01]  /*5ca0*/  LDSM.16.MT88.4 R48, [R56+0x1a000] ;  /* 0x01a000003830783b */ /* 0x000fe20000004200 */
[----:B------:R-:W-:Y:S01]  /*5cb0*/  IMAD.IADD R231, R188, 0x1, R232 ;  /* 0x00000001bce77824 */ /* 0x000fe200078e02e8 */
[----:B---3--:R-:W-:Y:S02]  /*5cc0*/  FMNMX.FTZ R5, R5, R7, !PT ;  /* 0x0000000705057209 */ /* 0x008fe40007810000 */
[----:B------:R-:W-:Y:S01]  /*5cd0*/  LOP3.LUT R98, R108, UR19, R75, 0x96, !PT ;  /* 0x000000136c627c12 */ /* 0x000fe2000f8e964b */
[----:B------:R-:W-:Y:S01]  /*5ce0*/  LDSM.16.MT88.4 R80, [R56+0x1c000] ;  /* 0x01c000003850783b */ /* 0x000fe20000004200 */
[----:B----4-:R-:W-:Y:S01]  /*5cf0*/  FMNMX.FTZ R4, R6, R4, !PT ;  /* 0x0000000406047209 */ /* 0x010fe20007810000 */
[----:B------:R-:W-:Y:S01]  /*5d00*/  IMAD.IADD R230, R28, 0x1, R231 ;  /* 0x000000011ce67824 */ /* 0x000fe200078e02e7 */
[----:B------:R-:W-:Y:S01]  /*5d10*/  LOP3.LUT R6, R12, UR26, R107, 0x96, !PT ;  /* 0x0000001a0c067c12 */ /* 0x000fe2000f8e966b */
[----:B------:R-:W3:Y:S01]  /*5d20*/  SHFL.BFLY PT, R2, R5, 0x1, 0x1f ;  /* 0x0c201f0005027f89 */ /* 0x000ee200000e0000 */
[----:B------:R-:W-:-:S03]  /*5d30*/  IMAD.WIDE.U32 R98, R98, -0x326172a9, RZ ;  /* 0xcd9e8d5762627825 */ /* 0x000fc600078e00ff */
[----:B------:R-:W4:Y:S01]  /*5d40*/  SHFL.BFLY PT, R0, R4, 0x1, 0x1f ;  /* 0x0c201f0004007f89 */ /* 0x000f2200000e0000 */
[----:B------:R-:W-:Y:S01]  /*5d50*/  IMAD.WIDE.U32 R6, R6, -0x2daee0ad, RZ ;  /* 0xd2511f5306067825 */ /* 0x000fe200078e00ff */
[----:B------:R-:W-:Y:S02]  /*5d60*/  LOP3.LUT R66, R106, UR18, R99, 0x96, !PT ;  /* 0x000000126a427c12 */ /* 0x000fe4000f8e9663 */
[----:B------:R-:W-:Y:S02]  /*5d70*/  LDSM.16.MT88.4 R112, [R56+0x1e000] ;  /* 0x01e000003870783b */ /* 0x000fe40000004200 */
[----:B------:R-:W-:Y:S01]  /*5d80*/  LOP3.LUT R74, R74, UR17, R7, 0x96, !PT ;  /* 0x000000114a4a7c12 */ /* 0x000fe2000f8e9607 */
[----:B------:R-:W-:Y:S01]  /*5d90*/  IMAD.WIDE.U32 R66, R66, -0x2daee0ad, RZ ;  /* 0xd2511f5342427825 */ /* 0x000fe200078e00ff */
[----:B------:R-:W-:Y:S03]  /*5da0*/  STL.64 [R1], R106 ;  /* 0x0000006a01007387 */ /* 0x000fe60000100a00 */
[----:B------:R-:W-:Y:S01]  /*5db0*/  IMAD.WIDE.U32 R74, R74, -0x326172a9, RZ ;  /* 0xcd9e8d574a4a7825 */ /* 0x000fe200078e00ff */
[----:B------:R-:W-:Y:S04]  /*5dc0*/  LDSM.16.MT88.4 R152, [R231+0x18000] ;  /* 0x01800000e798783b */ /* 0x000fe80000004200 */
[----:B------:R-:W-:Y:S01]  /*5dd0*/  LOP3.LUT R98, R98, UR13, R75, 0x96, !PT ;  /* 0x0000000d62627c12 */ /* 0x000fe2000f8e964b */
[----:B------:R-:W-:Y:S01]  /*5de0*/  LDSM.16.MT88.4 R160, [R230+0x18000] ;  /* 0x01800000e6a0783b */ /* 0x000fe20000004200 */
[----:B---3--:R-:W-:-:S03]  /*5df0*/  FMNMX.FTZ R2, R5, R2, !PT ;  /* 0x0000000205027209 */ /* 0x008fc60007810000 */
[----:B------:R-:W-:Y:S01]  /*5e00*/  IMAD.WIDE.U32 R98, R98, -0x2daee0ad, RZ ;  /* 0xd2511f5362627825 */ /* 0x000fe200078e00ff */
[----:B----4-:R-:W-:-:S03]  /*5e10*/  FMNMX.FTZ R0, R4, R0, !PT ;  /* 0x0000000004007209 */ /* 0x010fc60007810000 */
[----:B--2---:R-:W-:Y:S01]  /*5e20*/  FMUL.FTZ R55, R2, UR31 ;  /* 0x0000001f02377c20 */ /* 0x004fe20008410000 */
[----:B------:R-:W-:Y:S02]  /*5e30*/  LOP3.LUT R4, R6, UR16, R67, 0x96, !PT ;  /* 0x0000001006047c12 */ /* 0x000fe4000f8e9643 */
[----:B------:R-:W-:Y:S01]  /*5e40*/  FSETP.NEU.FTZ.AND P0, PT, R2, -INF , PT ;  /* 0xff8000000200780b */ /* 0x000fe20003f1d000 */
[----:B------:R-:W-:Y:S01]  /*5e50*/  FMUL.FTZ R52, R0, UR31 ;  /* 0x0000001f00347c20 */ /* 0x000fe20008410000 */
[----:B------:R-:W-:Y:S01]  /*5e60*/  LOP3.LUT R66, R66, UR15, R99, 0x96, !PT ;  /* 0x0000000f42427c12 */ /* 0x000fe2000f8e9663 */
[----:B------:R-:W-:Y:S01]  /*5e70*/  IMAD.WIDE.U32 R4, R4, -0x326172a9, RZ ;  /* 0xcd9e8d5704047825 */ /* 0x000fe200078e00ff */
[----:B------:R-:W-:Y:S02]  /*5e80*/  FSEL R55, R55, RZ, P0 ;  /* 0x000000ff37377208 */ /* 0x000fe40000000000 */
[----:B------:R-:W-:Y:S01]  /*5e90*/  FSETP.NEU.FTZ.AND P0, PT, R0, -INF , PT ;  /* 0xff8000000000780b */ /* 0x000fe20003f1d000 */
[----:B------:R-:W-:Y:S01]  /*5ea0*/  IMAD.WIDE.U32 R66, R66, -0x326172a9, RZ ;  /* 0xcd9e8d5742427825 */ /* 0x000fe200078e00ff */
[----:B------:R-:W-:-:S03]  /*5eb0*/  LOP3.LUT R74, R74, UR12, R5, 0x96, !PT ;  /* 0x0000000c4a4a7c12 */ /* 0x000fc6000f8e9605 */
[--C-:B------:R-:W-:Y:S01]  /*5ec0*/  FFMA.FTZ R123, R123, UR31, -R55.reuse ;  /* 0x0000001f7b7b7c23 */ /* 0x100fe20008010837 */
[----:B------:R-:W2:Y:S01]  /*5ed0*/  LDC R5, c[0x0][0x4f8] ;  /* 0x00013e00ff057b82 */ /* 0x000ea20000000800 */
[----:B------:R-:W-:Y:S01]  /*5ee0*/  FSEL R52, R52, RZ, P0 ;  /* 0x000000ff34347208 */ /* 0x000fe20000000000 */
[----:B------:R-:W-:Y:S01]  /*5ef0*/  FFMA.FTZ R122, R122, UR31, -R55 ;  /* 0x0000001f7a7a7c23 */ /* 0x000fe20008010837 */
[----:B------:R-:W-:Y:S01]  /*5f00*/  LOP3.LUT R4, R4, UR14, R67, 0x96, !PT ;  /* 0x0000000e04047c12 */ /* 0x000fe2000f8e9643 */
[--C-:B------:R-:W-:Y:S01]  /*5f10*/  FFMA.FTZ R127, R127, UR31, -R55.reuse ;  /* 0x0000001f7f7f7c23 */ /* 0x100fe20008010837 */
[----:B------:R-:W-:Y:S01]  /*5f20*/  MUFU.EX2 R123, R123 ;  /* 0x0000007b007b7308 */ /* 0x000fe20000000800 */
[--C-:B------:R-:W-:Y:S01]  /*5f30*/  FFMA.FTZ R121, R121, UR31, -R52.reuse ;  /* 0x0000001f79797c23 */ /* 0x100fe20008010834 */
[--C-:B------:R-:W-:Y:S01]  /*5f40*/  FFMA.FTZ R120, R120, UR31, -R52.reuse ;  /* 0x0000001f78787c23 */ /* 0x100fe20008010834 */
[--C-:B------:R-:W-:Y:S01]  /*5f50*/  FFMA.FTZ R126, R126, UR31, -R55.reuse ;  /* 0x0000001f7e7e7c23 */ /* 0x100fe20008010837 */
[----:B------:R-:W3:Y:S01]  /*5f60*/  MUFU.EX2 R122, R122 ;  /* 0x0000007a007a7308 */ /* 0x000ee20000000800 */
[--C-:B------:R-:W-:Y:S01]  /*5f70*/  FFMA.FTZ R234, R234, UR31, -R55.reuse ;  /* 0x0000001feaea7c23 */ /* 0x100fe20008010837 */
[----:B------:R-:W-:Y:S01]  /*5f80*/  FFMA.FTZ R229, R229, UR31, -R55 ;  /* 0x0000001fe5e57c23 */ /* 0x000fe20008010837 */
[--C-:B------:R-:W-:Y:S01]  /*5f90*/  FFMA.FTZ R119, R119, UR31, -R52.reuse ;  /* 0x0000001f77777c23 */ /* 0x100fe20008010834 */
[----:B------:R-:W-:Y:S01]  /*5fa0*/  MUFU.EX2 R121, R121 ;  /* 0x0000007900797308 */ /* 0x000fe20000000800 */
[--C-:B------:R-:W-:Y:S01]  /*5fb0*/  FFMA.FTZ R125, R125, UR31, -R52.reuse ;  /* 0x0000001f7d7d7c23 */ /* 0x100fe20008010834 */
[----:B------:R-:W-:Y:S01]  /*5fc0*/  IMAD.WIDE.U32 R74, R74, -0x2daee0ad, RZ ;  /* 0xd2511f534a4a7825 */ /* 0x000fe200078e00ff */
[C---:B------:R-:W-:Y:S01]  /*5fd0*/  LOP3.LUT R62, R4.reuse, 0xffff, RZ, 0xc0, !PT ;  /* 0x0000ffff043e7812 */ /* 0x040fe200078ec0ff */
[----:B------:R-:W4:Y:S01]  /*5fe0*/  MUFU.EX2 R120, R120 ;  /* 0x0000007800787308 */ /* 0x000f220000000800 */
[----:B------:R-:W-:Y:S01]  /*5ff0*/  PRMT R61, R4, 0x7632, R61 ;  /* 0x00007632043d7816 */ /* 0x000fe2000000003d */
[--C-:B------:R-:W-:Y:S01]  /*6000*/  FFMA.FTZ R233, R233, UR31, -R52.reuse ;  /* 0x0000001fe9e97c23 */ /* 0x100fe20008010834 */
[----:B------:R-:W-:Y:S01]  /*6010*/  LOP3.LUT R98, R98, UR4, R75, 0x96, !PT ;  /* 0x0000000462627c12 */ /* 0x000fe2000f8e964b */
[----:B------:R-:W-:Y:S01]  /*6020*/  MUFU.EX2 R127, R127 ;  /* 0x0000007f007f7308 */ /* 0x000fe20000000800 */
[----:B------:R-:W-:Y:S01]  /*6030*/  LOP3.LUT R65, R4, 0xff, RZ, 0xc0, !PT ;  /* 0x000000ff04417812 */ /* 0x000fe200078ec0ff */
[----:B------:R-:W-:Y:S01]  /*6040*/  FFMA.FTZ R228, R228, UR31, -R52 ;  /* 0x0000001fe4e47c23 */ /* 0x000fe20008010834 */
[----:B--2---:R-:W-:Y:S01]  /*6050*/  LOP3.LUT R5, R5, 0xff, RZ, 0xc0, !PT ;  /* 0x000000ff05057812 */ /* 0x004fe200078ec0ff */
[----:B------:R-:W2:Y:S01]  /*6060*/  MUFU.EX2 R126, R126 ;  /* 0x0000007e007e7308 */ /* 0x000ea20000000800 */
[----:B------:R-:W-:Y:S01]  /*6070*/  SHF.R.U32.HI R62, RZ, 0x8, R62 ;  /* 0x00000008ff3e7819 */ /* 0x000fe2000001163e */
[----:B------:R-:W-:Y:S01]  /*6080*/  IMAD.MOV.U32 R12, RZ, RZ, R66 ;  /* 0x000000ffff0c7224 */ /* 0x000fe200078e0042 */
[----:B------:R-:W-:Y:S01]  /*6090*/  SHF.R.U32.HI R75, RZ, 0x18, R4 ;  /* 0x00000018ff4b7819 */ /* 0x000fe20000011604 */
[----:B------:R-:W-:Y:S01]  /*60a0*/  MUFU.EX2 R234, R234 ;  /* 0x000000ea00ea7308 */ /* 0x000fe20000000800 */
[----:B------:R-:W-:Y:S01]  /*60b0*/  LOP3.LUT R61, R61, 0xff, RZ, 0xc0, !PT ;  /* 0x000000ff3d3d7812 */ /* 0x000fe200078ec0ff */
[----:B------:R-:W-:Y:S01]  /*60c0*/  IMAD R40, R5, 0x10000, R5 ;  /* 0x0001000005287824 */ /* 0x000fe200078e0205 */
[----:B---3--:R-:W-:Y:S01]  /*60d0*/  F2FP.F16.F32.PACK_AB R227, R122, R123 ;  /* 0x0000007b7ae3723e */ /* 0x008fe200000000ff */
[----:B------:R-:W-:Y:S01]  /*60e0*/  MUFU.EX2 R229, R229 ;  /* 0x000000e500e57308 */ /* 0x000fe20000000800 */
[----:B----4-:R-:W-:Y:S01]  /*60f0*/  F2FP.F16.F32.PACK_AB R221, R120, R121 ;  /* 0x0000007978dd723e */ /* 0x010fe200000000ff */
[----:B------:R-:W-:Y:S01]  /*6100*/  FFMA.FTZ R225, R225, UR31, -R55 ;  /* 0x0000001fe1e17c23 */ /* 0x000fe20008010837 */
[----:B------:R-:W-:Y:S01]  /*6110*/  PRMT R5, R65, 0x5410, R62 ;  /* 0x0000541041057816 */ /* 0x000fe2000000003e */
[----:B------:R-:W-:Y:S01]  /*6120*/  MUFU.EX2 R119, R119 ;  /* 0x0000007700777308 */ /* 0x000fe20000000800 */
[----:B------:R-:W-:Y:S01]  /*6130*/  PRMT R4, R61, 0x5410, R75 ;  /* 0x000054103d047816 */ /* 0x000fe2000000004b */
[----:B------:R-:W-:Y:S01]  /*6140*/  FFMA.FTZ R223, R223, UR31, -R55 ;  /* 0x0000001fdfdf7c23 */ /* 0x000fe20008010837 */
[----:B------:R-:W-:Y:S01]  /*6150*/  PRMT R226, R227, 0x7632, R226 ;  /* 0x00007632e3e27816 */ /* 0x000fe200000000e2 */
[----:B------:R-:W3:Y:S01]  /*6160*/  MUFU.EX2 R125, R125 ;  /* 0x0000007d007d7308 */ /* 0x000ee20000000800 */
[----:B------:R-:W-:Y:S01]  /*6170*/  PRMT R220, R221, 0x7632, R220 ;  /* 0x00007632dddc7816 */ /* 0x000fe200000000dc */
[--C-:B------:R-:W-:Y:S01]  /*6180*/  FFMA.FTZ R224, R224, UR31, -R52.reuse ;  /* 0x0000001fe0e07c23 */ /* 0x100fe20008010834 */
[C---:B------:R-:W-:Y:S01]  /*6190*/  PRMT R73, R66.reuse, 0x7773, RZ ;  /* 0x0000777342497816 */ /* 0x040fe200000000ff */
[----:B------:R-:W-:Y:S01]  /*61a0*/  MUFU.EX2 R233, R233 ;  /* 0x000000e900e97308 */ /* 0x000fe20000000800 */
[----:B------:R-:W-:Y:S01]  /*61b0*/  PRMT R63, R66, 0x7772, RZ ;  /* 0x00007772423f7816 */ /* 0x000fe200000000ff */
[----:B------:R-:W-:Y:S01]  /*61c0*/  FFMA.FTZ R222, R222, UR31, -R52 ;  /* 0x0000001fdede7c23 */ /* 0x000fe20008010834 */
[----:B------:R-:W-:Y:S01]  /*61d0*/  LOP3.LUT R90, R98, 0xffff, RZ, 0xc0, !PT ;  /* 0x0000ffff625a7812 */ /* 0x000fe200078ec0ff */
[----:B------:R-:W4:Y:S01]  /*61e0*/  MUFU.EX2 R228, R228 ;  /* 0x000000e400e47308 */ /* 0x000f220000000800 */
[--C-:B------:R-:W-:Y:S01]  /*61f0*/  HSET2.LE.AND R5, R5, R40.reuse, PT ;  /* 0x0000002805057233 */ /* 0x100fe20003803000 */
[----:B------:R-:W-:Y:S01]  /*6200*/  IMAD.MOV.U32 R17, RZ, RZ, R74 ;  /* 0x000000ffff117224 */ /* 0x000fe200078e004a */
[--C-:B------:R-:W-:Y:S01]  /*6210*/  HSET2.LE.AND R4, R4, R40.reuse, PT ;  /* 0x0000002804047233 */ /* 0x100fe20003803000 */
[----:B------:R-:W-:Y:S01]  /*6220*/  MUFU.EX2 R225, R225 ;  /* 0x000000e100e17308 */ /* 0x000fe20000000800 */
[----:B------:R-:W-:Y:S01]  /*6230*/  PRMT R128, R227, 0x5410, R226 ;  /* 0x00005410e3807816 */ /* 0x000fe200000000e2 */
[----:B------:R-:W-:Y:S01]  /*6240*/  FFMA.FTZ R218, R24, UR31, -R52 ;  /* 0x0000001f18da7c23 */ /* 0x000fe20008010834 */
[----:B------:R-:W-:Y:S01]  /*6250*/  PRMT R129, R221, 0x5410, R220 ;  /* 0x00005410dd817816 */ /* 0x000fe200000000dc */
[----:B------:R-:W5:Y:S01]  /*6260*/  MUFU.EX2 R223, R223 ;  /* 0x000000df00df7308 */ /* 0x000f620000000800 */
[----:B------:R-:W-:Y:S01]  /*6270*/  PRMT R13, R63, 0x5410, R73 ;  /* 0x000054103f0d7816 */ /* 0x000fe20000000049 */
[----:B------:R-:W-:Y:S01]  /*6280*/  FFMA.FTZ R213, R25, UR31, -R52 ;  /* 0x0000001f19d57c23 */ /* 0x000fe20008010834 */
[----:B------:R-:W-:Y:S01]  /*6290*/  PRMT R64, R66, 0x7771, RZ ;  /* 0x0000777142407816 */ /* 0x000fe200000000ff */
[----:B------:R-:W-:Y:S01]  /*62a0*/  MUFU.EX2 R224, R224 ;  /* 0x000000e000e07308 */ /* 0x000fe20000000800 */
[----:B------:R-:W-:Y:S01]  /*62b0*/  LOP3.LUT R14, R12, 0xff, RZ, 0xc0, !PT ;  /* 0x000000ff0c0e7812 */ /* 0x000fe200078ec0ff */
[--C-:B------:R-:W-:Y:S01]  /*62c0*/  FFMA.FTZ R219, R27, UR31, -R55.reuse ;  /* 0x0000001f1bdb7c23 */ /* 0x100fe20008010837 */
[----:B------:R-:W-:Y:S01]  /*62d0*/  LOP3.LUT R91, R98, 0xff, RZ, 0xc0, !PT ;  /* 0x000000ff625b7812 */ /* 0x000fe200078ec0ff */
[----:B------:R-:W1:Y:S01]  /*62e0*/  MUFU.EX2 R222, R222 ;  /* 0x000000de00de7308 */ /* 0x000e620000000800 */
[----:B------:R-:W-:Y:S01]  /*62f0*/  SHF.R.U32.HI R90, RZ, 0x8, R90 ;  /* 0x00000008ff5a7819 */ /* 0x000fe2000001165a */
[--C-:B------:R-:W-:Y:S01]  /*6300*/  FFMA.FTZ R215, R26, UR31, -R55.reuse ;  /* 0x0000001f1ad77c23 */ /* 0x100fe20008010837 */
[----:B--2---:R-:W-:Y:S01]  /*6310*/  F2FP.F16.F32.PACK_AB R217, R126, R127 ;  /* 0x0000007f7ed9723e */ /* 0x004fe200000000ff */
[--C-:B------:R-:W-:Y:S01]  /*6320*/  FFMA.FTZ R214, R23, UR31, -R55.reuse ;  /* 0x0000001f17d67c23 */ /* 0x100fe20008010837 */
[----:B---3--:R-:W-:Y:S01]  /*6330*/  F2FP.F16.F32.PACK_AB R212, R125, R119 ;  /* 0x000000777dd4723e */ /* 0x008fe200000000ff */
[--C-:B------:R-:W-:Y:S01]  /*6340*/  FFMA.FTZ R204, R22, UR31, -R55.reuse ;  /* 0x0000001f16cc7c23 */ /* 0x100fe20008010837 */
[----:B------:R-:W-:Y:S01]  /*6350*/  F2FP.F16.F32.PACK_AB R210, R229, R234 ;  /* 0x000000eae5d2723e */ /* 0x000fe200000000ff */
[----:B------:R-:W-:Y:S01]  /*6360*/  MUFU.EX2 R218, R218 ;  /* 0x000000da00da7308 */ /* 0x000fe20000000800 */
[----:B------:R-:W-:Y:S01]  /*6370*/  LOP3.LUT R128, R128, R5, RZ, 0xc0, !PT ;  /* 0x0000000580807212 */ /* 0x000fe200078ec0ff */
[--C-:B------:R-:W-:Y:S01]  /*6380*/  FFMA.FTZ R200, R21, UR31, -R52.reuse ;  /* 0x0000001f15c87c23 */ /* 0x100fe20008010834 */
[----:B------:R-:W-:Y:S01]  /*6390*/  LOP3.LUT R129, R129, R4, RZ, 0xc0, !PT ;  /* 0x0000000481817212 */ /* 0x000fe200078ec0ff */
[----:B------:R-:W2:Y:S01]  /*63a0*/  MUFU.EX2 R213, R213 ;  /* 0x000000d500d57308 */ /* 0x000ea20000000800 */
[----:B------:R-:W3:Y:S01]  /*63b0*/  LDSM.16.MT88.4 R4, [R56+0x18800] ;  /* 0x018800003804783b */ /* 0x000ee20000004200 */
[----:B------:R-:W-:Y:S01]  /*63c0*/  LOP3.LUT R13, R13, 0xff00ff, RZ, 0xc0, !PT ;  /* 0x00ff00ff0d0d7812 */ /* 0x000fe200078ec0ff */
[----:B------:R-:W-:Y:S01]  /*63d0*/  FFMA.FTZ R199, R20, UR31, -R52 ;  /* 0x0000001f14c77c23 */ /* 0x000fe20008010834 */
[----:B------:R-:W-:Y:S01]  /*63e0*/  PRMT R14, R14, 0x5410, R64 ;  /* 0x000054100e0e7816 */ /* 0x000fe20000000040 */
[----:B------:R-:W-:Y:S01]  /*63f0*/  LDSM.16.MT88.4 R20, [R56+0x1b000] ;  /* 0x01b000003814783b */ /* 0x000fe20000004200 */
[----:B------:R-:W-:Y:S01]  /*6400*/  PRMT R12, R91, 0x5410, R90 ;  /* 0x000054105b0c7816 */ /* 0x000fe2000000005a */
[----:B------:R-:W-:Y:S01]  /*6410*/  MUFU.EX2 R219, R219 ;  /* 0x000000db00db7308 */ /* 0x000fe20000000800 */
[----:B------:R-:W-:Y:S01]  /*6420*/  PRMT R216, R217, 0x7632, R216 ;  /* 0x00007632d9d87816 */ /* 0x000fe200000000d8 */
[----:B------:R-:W-:Y:S01]  /*6430*/  FFMA.FTZ R177, R29, UR31, -R55 ;  /* 0x0000001f1db17c23 */ /* 0x000fe20008010837 */
[----:B------:R-:W-:Y:S01]  /*6440*/  PRMT R211, R212, 0x7632, R211 ;  /* 0x00007632d4d37816 */ /* 0x000fe200000000d3 */
[----:B------:R-:W2:Y:S01]  /*6450*/  MUFU.EX2 R215, R215 ;  /* 0x000000d700d77308 */ /* 0x000ea20000000800 */
[----:B------:R-:W-:Y:S01]  /*6460*/  PRMT R209, R210, 0x7632, R209 ;  /* 0x00007632d2d17816 */ /* 0x000fe200000000d1 */
[----:B------:R-:W-:Y:S01]  /*6470*/  FFMA.FTZ R171, R58, UR31, -R55 ;  /* 0x0000001f3aab7c23 */ /* 0x000fe20008010837 */
[----:B------:R-:W-:Y:S01]  /*6480*/  PRMT R89, R98, 0x7632, R89 ;  /* 0x0000763262597816 */ /* 0x000fe20000000059 */
[----:B------:R-:W-:Y:S01]  /*6490*/  MUFU.EX2 R214, R214 ;  /* 0x000000d600d67308 */ /* 0x000fe20000000800 */
[--C-:B------:R-:W-:Y:S01]  /*64a0*/  HSET2.LE.AND R14, R14, R40.reuse, PT ;  /* 0x000000280e0e7233 */ /* 0x100fe20003803000 */
[--C-:B------:R-:W-:Y:S01]  /*64b0*/  FFMA.FTZ R176, R53, UR31, -R52.reuse ;  /* 0x0000001f35b07c23 */ /* 0x100fe20008010834 */
[--C-:B------:R-:W-:Y:S01]  /*64c0*/  HSET2.LE.AND R13, R13, R40.reuse, PT ;  /* 0x000000280d0d7233 */ /* 0x100fe20003803000 */
[----:B------:R-:W3:Y:S01]  /*64d0*/  MUFU.EX2 R204, R204 ;  /* 0x000000cc00cc7308 */ /* 0x000ee20000000800 */
[----:B------:R-:W-:Y:S01]  /*64e0*/  HSET2.LE.AND R12, R12, R40, PT ;  /* 0x000000280c0c7233 */ /* 0x000fe20003803000 */
[----:B------:R-:W-:Y:S01]  /*64f0*/  FFMA.FTZ R169, R43, UR31, -R52 ;  /* 0x0000001f2ba97c23 */ /* 0x000fe20008010834 */
[----:B------:R-:W-:Y:S01]  /*6500*/  PRMT R130, R217, 0x5410, R216 ;  /* 0x00005410d9827816 */ /* 0x000fe200000000d8 */
[----:B------:R-:W-:Y:S01]  /*6510*/  MUFU.EX2 R200, R200 ;  /* 0x000000c800c87308 */ /* 0x000fe20000000800 */
[----:B------:R-:W-:Y:S01]  /*6520*/  PRMT R131, R212, 0x5410, R211 ;  /* 0x00005410d4837816 */ /* 0x000fe200000000d3 */
[----:B------:R-:W-:Y:S01]  /*6530*/  LDSM.16.MT88.4 R24, [R56+0x19000] ;  /* 0x019000003818783b */ /* 0x000fe20000004200 */
[----:B------:R-:W-:Y:S01]  /*6540*/  PRMT R16, R210, 0x5410, R209 ;  /* 0x00005410d2107816 */ /* 0x000fe200000000d1 */
[----:B------:R-:W3:Y:S01]  /*6550*/  MUFU.EX2 R199, R199 ;  /* 0x000000c700c77308 */ /* 0x000ee20000000800 */
[C---:B------:R-:W-:Y:S01]  /*6560*/  PRMT R97, R74.reuse, 0x7772, RZ ;  /* 0x000077724a617816 */ /* 0x040fe200000000ff */
[--C-:B------:R-:W-:Y:S01]  /*6570*/  FFMA.FTZ R170, R57, UR31, -R55.reuse ;  /* 0x0000001f39aa7c23 */ /* 0x100fe20008010837 */
[----:B------:R-:W-:Y:S01]  /*6580*/  PRMT R105, R74, 0x7773, RZ ;  /* 0x000077734a697816 */ /* 0x000fe200000000ff */
[----:B------:R-:W-:Y:S01]  /*6590*/  MUFU.EX2 R177, R177 ;  /* 0x000000b100b17308 */ /* 0x000fe20000000800 */
[----:B------:R-:W-:Y:S01]  /*65a0*/  SHF.R.U32.HI R98, RZ, 0x18, R98 ;  /* 0x00000018ff627819 */ /* 0x000fe20000011662 */
[----:B------:R-:W-:Y:S01]  /*65b0*/  FFMA.FTZ R168, R54, UR31, -R55 ;  /* 0x0000001f36a87c23 */ /* 0x000fe20008010837 */
[----:B------:R-:W-:Y:S01]  /*65c0*/  LOP3.LUT R89, R89, 0xff, RZ, 0xc0, !PT ;  /* 0x000000ff59597812 */ /* 0x000fe200078ec0ff */
[----:B------:R-:W3:Y:S01]  /*65d0*/  MUFU.EX2 R171, R171 ;  /* 0x000000ab00ab7308 */ /* 0x000ee20000000800 */
[----:B----4-:R-:W-:Y:S01]  /*65e0*/  F2FP.F16.F32.PACK_AB R198, R228, R233 ;  /* 0x000000e9e4c6723e */ /* 0x010fe200000000ff */
[--C-:B------:R-:W-:Y:S01]  /*65f0*/  FFMA.FTZ R167, R42, UR31, -R52.reuse ;  /* 0x0000001f2aa77c23 */ /* 0x100fe20008010834 */
[----:B------:R-:W-:Y:S01]  /*6600*/  LOP3.LUT R130, R130, R14, RZ, 0xc0, !PT ;  /* 0x0000000e82827212 */ /* 0x000fe200078ec0ff */
[----:B------:R-:W-:Y:S01]  /*6610*/  MUFU.EX2 R176, R176 ;  /* 0x000000b000b07308 */ /* 0x000fe20000000800 */
[----:B------:R-:W-:Y:S01]  /*6620*/  LOP3.LUT R131, R131, R13, RZ, 0xc0, !PT ;  /* 0x0000000d83837212 */ /* 0x000fe200078ec0ff */
[----:B------:R-:W-:Y:S01]  /*6630*/  FFMA.FTZ R166, R41, UR31, -R52 ;  /* 0x0000001f29a67c23 */ /* 0x000fe20008010834 */
[----:B------:R-:W-:Y:S01]  /*6640*/  LOP3.LUT R16, R16, R12, RZ, 0xc0, !PT ;  /* 0x0000000c10107212 */ /* 0x000fe200078ec0ff */
[----:B------:R-:W4:Y:S01]  /*6650*/  MUFU.EX2 R169, R169 ;  /* 0x000000a900a97308 */ /* 0x000f220000000800 */
[----:B------:R-:W4:Y:S01]  /*6660*/  LDSM.16.MT88.4 R12, [R56+0x1a800] ;  /* 0x01a80000380c783b */ /* 0x000f220000004200 */
[----:B------:R-:W-:-:S02]  /*6670*/  LOP3.LUT R19, R17, 0xff, RZ, 0xc0, !PT ;  /* 0x000000ff11137812 */ /* 0x000fc400078ec0ff */
[----:B------:R-:W-:Y:S01]  /*6680*/  PRMT R18, R97, 0x5410, R105 ;  /* 0x0000541061127816 */ /* 0x000fe20000000069 */
[C---:B------:R-:W-:Y:S01]  /*6690*/  HMMA.16816.F32 R140, R128.reuse, R144, RZ ;  /* 0x00000090808c723c */ /* 0x040fe200000018ff */
[----:B------:R-:W-:Y:S01]  /*66a0*/  PRMT R17, R89, 0x5410, R98 ;  /* 0x0000541059117816 */ /* 0x000fe20000000062 */
[----:B------:R-:W-:Y:S01]  /*66b0*/  MUFU.EX2 R170, R170 ;  /* 0x000000aa00aa7308 */ /* 0x000fe20000000800 */
[----:B------:R-:W-:Y:S01]  /*66c0*/  PRMT R99, R74, 0x7771, RZ ;  /* 0x000077714a637816 */ /* 0x000fe200000000ff */
[----:B------:R-:W-:Y:S01]  /*66d0*/  LDSM.16.MT88.4 R52, [R56+0x19800] ;  /* 0x019800003834783b */ /* 0x000fe20000004200 */
[----:B------:R-:W-:Y:S01]  /*66e0*/  PRMT R197, R198, 0x7632, R197 ;  /* 0x00007632c6c57816 */ /* 0x000fe200000000c5 */
[----:B------:R-:W4:Y:S01]  /*66f0*/  MUFU.EX2 R168, R168 ;  /* 0x000000a800a87308 */ /* 0x000f220000000800 */
[----:B-----5:R-:W-:Y:S01]  /*6700*/  F2FP.F16.F32.PACK_AB R196, R223, R225 ;  /* 0x000000e1dfc4723e */ /* 0x020fe200000000ff */
[----:B------:R-:W-:Y:S01]  /*6710*/  HMMA.16816.F32 R144, R128, R146, RZ ;  /* 0x000000928090723c */ /* 0x000fe200000018ff */
[----:B------:R-:W-:Y:S01]  /*6720*/  LOP3.LUT R36, R18, 0xff00ff, RZ, 0xc0, !PT ;  /* 0x00ff00ff12247812 */ /* 0x000fe200078ec0ff */
[----:B------:R-:W-:Y:S01]  /*6730*/  MUFU.EX2 R167, R167 ;  /* 0x000000a700a77308 */ /* 0x000fe20000000800 */
[----:B------:R-:W-:-:S02]  /*6740*/  HSET2.LE.AND R17, R17, R40, PT ;  /* 0x0000002811117233 */ /* 0x000fc40003803000 */
[----:B------:R-:W-:Y:S01]  /*6750*/  PRMT R18, R19, 0x5410, R99 ;  /* 0x0000541013127816 */ /* 0x000fe20000000063 */
[----:B------:R-:W5:Y:S01]  /*6760*/  MUFU.EX2 R166, R166 ;  /* 0x000000a600a67308 */ /* 0x000f620000000800 */
[----:B------:R-:W-:Y:S01]  /*6770*/  PRMT R19, R198, 0x5410, R197 ;  /* 0x00005410c6137816 */ /* 0x000fe200000000c5 */
[C---:B------:R-:W-:Y:S01]  /*6780*/  HMMA.16816.F32 R44, R128.reuse, R48, RZ ;  /* 0x00000030802c723c */ /* 0x040fe200000018ff */
[----:B------:R-:W-:Y:S02]  /*6790*/  PRMT R195, R196, 0x7632, R195 ;  /* 0x00007632c4c37816 */ /* 0x000fe400000000c3 */
[----:B-1----:R-:W-:Y:S02]  /*67a0*/  F2FP.F16.F32.PACK_AB R194, R222, R224 ;  /* 0x000000e0dec2723e */ /* 0x002fe400000000ff */
[----:B------:R-:W-:Y:S02]  /*67b0*/  LOP3.LUT R17, R19, R17, RZ, 0xc0, !PT ;  /* 0x0000001113117212 */ /* 0x000fe400078ec0ff */
[--C-:B------:R-:W-:Y:S01]  /*67c0*/  HSET2.LE.AND R18, R18, R40.reuse, PT ;  /* 0x0000002812127233 */ /* 0x100fe20003803000 */
[----:B------:R-:W-:Y:S01]  /*67d0*/  HMMA.16816.F32 R48, R128, R50, RZ ;  /* 0x000000328030723c */ /* 0x000fe200000018ff */
[----:B------:R-:W-:-:S02]  /*67e0*/  HSET2.LE.AND R19, R36, R40, PT ;  /* 0x0000002824137233 */ /* 0x000fc40003803000 */
[----:B------:R-:W-:Y:S02]  /*67f0*/  PRMT R36, R196, 0x5410, R195 ;  /* 0x00005410c4247816 */ /* 0x000fe400000000c3 */
[----:B------:R-:W-:Y:S02]  /*6800*/  PRMT R193, R194, 0x7632, R193 ;  /* 0x00007632c2c17816 */ /* 0x000fe400000000c1 */
[----:B------:R-:W-:Y:S02]  /*6810*/  LOP3.LUT R18, R36, R18, RZ, 0xc0, !PT ;  /* 0x0000001224127212 */ /* 0x000fe400078ec0ff */
[----:B------:R-:W-:Y:S02]  /*6820*/  PRMT R36, R194, 0x5410, R193 ;  /* 0x00005410c2247816 */ /* 0x000fe400000000c1 */
[----:B--2---:R-:W-:Y:S02]  /*6830*/  F2FP.F16.F32.PACK_AB R190, R213, R218 ;  /* 0x000000dad5be723e */ /* 0x004fe400000000ff */
[----:B------:R-:W-:Y:S01]  /*6840*/  LOP3.LUT R19, R36, R19, RZ, 0xc0, !PT ;  /* 0x0000001324137212 */ /* 0x000fe200078ec0ff */
[----:B------:R-:W-:Y:S01]  /*6850*/  IMAD.U32 R36, RZ, RZ, UR30 ;  /* 0x0000001eff247e24 */ /* 0x000fe2000f8e00ff */
[----:B------:R-:W-:-:S02]  /*6860*/  F2FP.F16.F32.PACK_AB R192, R215, R219 ;  /* 0x000000dbd7c0723e */ /* 0x000fc400000000ff */
[----:B------:R-:W-:Y:S02]  /*6870*/  PRMT R189, R190, 0x7632, R189 ;  /* 0x00007632bebd7816 */ /* 0x000fe400000000bd */
[----:B------:R-:W-:Y:S01]  /*6880*/  LOP3.LUT R36, R36, UR39, R77, 0x96, !PT ;  /* 0x0000002724247c12 */ /* 0x000fe2000f8e964d */
[C---:B---3--:R-:W-:Y:S01]  /*6890*/  HMMA.16816.F32 R140, R16.reuse, R4, R140 ;  /* 0x00000004108c723c */ /* 0x048fe2000000188c */
[----:B------:R-:W-:Y:S02]  /*68a0*/  F2FP.F16.F32.PACK_AB R187, R204, R214 ;  /* 0x000000d6ccbb723e */ /* 0x000fe400000000ff */
[----:B------:R-:W-:Y:S01]  /*68b0*/  PRMT R191, R192, 0x7632, R191 ;  /* 0x00007632c0bf7816 */ /* 0x000fe200000000bf */
[----:B------:R-:W-:Y:S01]  /*68c0*/  IMAD.WIDE.U32 R36, R36, -0x326172a9, RZ ;  /* 0xcd9e8d5724247825 */ /* 0x000fe200078e00ff */
[----:B------:R-:W-:Y:S02]  /*68d0*/  PRMT R186, R187, 0x7632, R186 ;  /* 0x00007632bbba7816 */ /* 0x000fe400000000ba */
[----:B------:R-:W-:Y:S01]  /*68e0*/  F2FP.F16.F32.PACK_AB R185, R199, R200 ;  /* 0x000000c8c7b9723e */ /* 0x000fe200000000ff */
[----:B------:R-:W-:Y:S01]  /*68f0*/  HMMA.16816.F32 R144, R16, R6, R144 ;  /* 0x000000061090723c */ /* 0x000fe20000001890 */
[----:B------:R-:W1:Y:S01]  /*6900*/  LDSM.16.MT88.4 R4, [R56+0x1c800] ;  /* 0x01c800003804783b */ /* 0x000e620000004200 */
[----:B------:R-:W-:-:S02]  /*6910*/  LOP3.LUT R136, R36, UR26, R107, 0x96, !PT ;  /* 0x0000001a24887c12 */ /* 0x000fc4000f8e966b */
[----:B------:R-:W-:Y:S02]  /*6920*/  PRMT R184, R185, 0x7632, R184 ;  /* 0x00007632b9b87816 */ /* 0x000fe400000000b8 */
[----:B------:R-:W-:Y:S01]  /*6930*/  F2FP.F16.F32.PACK_AB R183, R171, R177 ;  /* 0x000000b1abb7723e */ /* 0x000fe200000000ff */
[----:B------:R-:W-:Y:S01]  /*6940*/  IMAD.WIDE.U32 R136, R136, -0x2daee0ad, RZ ;  /* 0xd2511f5388887825 */ /* 0x000fe200078e00ff */
[----:B----4-:R-:W-:Y:S01]  /*6950*/  HMMA.16816.F32 R44, R16, R12, R44 ;  /* 0x0000000c102c723c */ /* 0x010fe2000000182c */
[----:B------:R-:W-:Y:S02]  /*6960*/  LOP3.LUT R12, R38, UR28, R37, 0x96, !PT ;  /* 0x0000001c260c7c12 */ /* 0x000fe4000f8e9625 */
[----:B------:R-:W2:Y:S01]  /*6970*/  LDSM.16.MT88.4 R36, [R56+0x1e800] ;  /* 0x01e800003824783b */ /* 0x000ea20000004200 */
[----:B------:R-:W-:Y:S02]  /*6980*/  PRMT R182, R183, 0x7632, R182 ;  /* 0x00007632b7b67816 */ /* 0x000fe400000000b6 */
[----:B------:R-:W-:Y:S01]  /*6990*/  IMAD.WIDE.U32 R132, R12, -0x2daee0ad, RZ ;  /* 0xd2511f530c847825 */ /* 0x000fe200078e00ff */
[----:B------:R-:W-:Y:S01]  /*69a0*/  F2FP.F16.F32.PACK_AB R179, R169, R176 ;  /* 0x000000b0a9b3723e */ /* 0x000fe200000000ff */
[----:B------:R-:W-:Y:S01]  /*69b0*/  HMMA.16816.F32 R76, R128, R80, RZ ;  /* 0x00000050804c723c */ /* 0x000fe200000018ff */
[----:B------:R-:W-:-:S02]  /*69c0*/  F2FP.F16.F32.PACK_AB R175, R168, R170 ;  /* 0x000000aaa8af723e */ /* 0x000fc400000000ff */
[----:B------:R-:W-:Y:S02]  /*69d0*/  LOP3.LUT R12, R108, UR19, R133, 0x96, !PT ;  /* 0x000000136c0c7c12 */ /* 0x000fe4000f8e9685 */
[----:B------:R-:W-:Y:S02]  /*69e0*/  LOP3.LUT R132, R132, UR17, R137, 0x96, !PT ;  /* 0x0000001184847c12 */ /* 0x000fe4000f8e9689 */
[----:B------:R-:W-:Y:S01]  /*69f0*/  PRMT R178, R179, 0x7632, R178 ;  /* 0x00007632b3b27816 */ /* 0x000fe200000000b2 */
[----:B------:R-:W-:Y:S01]  /*6a00*/  IMAD.WIDE.U32 R134, R12, -0x326172a9, RZ ;  /* 0xcd9e8d570c867825 */ /* 0x000fe200078e00ff */
[----:B------:R-:W-:Y:S01]  /*6a10*/  HMMA.16816.F32 R108, R128, R112, RZ ;  /* 0x00000070806c723c */ /* 0x000fe200000018ff */
[----:B------:R-:W-:Y:S02]  /*6a20*/  PRMT R174, R175, 0x7632, R174 ;  /* 0x00007632afae7816 */ /* 0x000fe400000000ae */
[----:B------:R-:W-:Y:S01]  /*6a30*/  IMAD.WIDE.U32 R132, R132, -0x326172a9, RZ ;  /* 0xcd9e8d5784847825 */ /* 0x000fe200078e00ff */
[----:B------:R-:W-:-:S02]  /*6a40*/  LOP3.LUT R12, R106, UR18, R135, 0x96, !PT ;  /* 0x000000126a0c7c12 */ /* 0x000fc4000f8e9687 */
[----:B-----5:R-:W-:Y:S02]  /*6a50*/  F2FP.F16.F32.PACK_AB R173, R166, R167 ;  /* 0x000000a7a6ad723e */ /* 0x020fe400000000ff */
[----:B------:R-:W-:Y:S01]  /*6a60*/  LOP3.LUT R134, R134, UR13, R133, 0x96, !PT ;  /* 0x0000000d86867c12 */ /* 0x000fe2000f8e9685 */
[----:B------:R-:W-:Y:S01]  /*6a70*/  IMAD.WIDE.U32 R12, R12, -0x2daee0ad, RZ ;  /* 0xd2511f530c0c7825 */ /* 0x000fe200078e00ff */
[----:B------:R-:W-:Y:S01]  /*6a80*/  HMMA.16816.F32 R80, R128, R82, RZ ;  /* 0x000000528050723c */ /* 0x000fe200000018ff */
[----:B------:R-:W-:Y:S02]  /*6a90*/  PRMT R172, R173, 0x7632, R172 ;  /* 0x00007632adac7816 */ /* 0x000fe400000000ac */
[----:B------:R-:W-:Y:S01]  /*6aa0*/  IMAD.WIDE.U32 R134, R134, -0x2daee0ad, RZ ;  /* 0xd2511f5386867825 */ /* 0x000fe200078e00ff */
[----:B------:R-:W-:Y:S02]  /*6ab0*/  LOP3.LUT R136, R136, UR16, R13, 0x96, !PT ;  /* 0x0000001088887c12 */ /* 0x000fe4000f8e960d */
[----:B------:R-:W-:-:S02]  /*6ac0*/  PRMT R66, R66, 0x7770, RZ ;  /* 0x0000777042427816 */ /* 0x000fc400000000ff */
[C---:B-1----:R-:W-:Y:S01]  /*6ad0*/  HMMA.16816.F32 R76, R16.reuse, R4, R76 ;  /* 0x00000004104c723c */ /* 0x042fe2000000184c */
[----:B------:R-:W-:Y:S01]  /*6ae0*/  LOP3.LUT R4, R12, UR15, R135, 0x96, !PT ;  /* 0x0000000f0c047c12 */ /* 0x000fe2000f8e9687 */
[----:B------:R-:W-:Y:S01]  /*6af0*/  IMAD.WIDE.U32 R136, R136, -0x326172a9, RZ ;  /* 0xcd9e8d5788887825 */ /* 0x000fe200078e00ff */
[----:B------:R-:W-:Y:S02]  /*6b00*/  ISETP.LE.U32.AND P1, PT, R66, UR7, PT ;  /* 0x0000000742007c0c */ /* 0x000fe4000bf23070 */
[----:B------:R-:W-:Y:S01]  /*6b10*/  ISETP.GT.U32.AND P5, PT, R64, UR7, PT ;  /* 0x0000000740007c0c */ /* 0x000fe2000bfa4070 */
[----:B------:R-:W-:Y:S01]  /*6b20*/  IMAD.WIDE.U32 R156, R4, -0x326172a9, RZ ;  /* 0xcd9e8d57049c7825 */ /* 0x000fe200078e00ff */
[----:B------:R-:W-:Y:S01]  /*6b30*/  PRMT R4, R192, 0x5410, R191 ;  /* 0x00005410c0047816 */ /* 0x000fe200000000bf */
[----:B--2---:R-:W-:Y:S01]  /*6b40*/  HMMA.16816.F32 R108, R16, R36, R108 ;  /* 0x00000024106c723c */ /* 0x004fe2000000186c */
[----:B------:R-:W-:Y:S01]  /*6b50*/  LOP3.LUT R132, R132, UR12, R137, 0x96, !PT ;  /* 0x0000000c84847c12 */ /* 0x000fe2000f8e9689 */
[----:B------:R-:W-:Y:S01]  /*6b60*/  IMAD.MOV.U32 R13, RZ, RZ, R156 ;  /* 0x000000ffff0d7224 */ /* 0x000fe200078e009c */
[----:B------:R-:W-:-:S02]  /*6b70*/  LOP3.LUT R106, R136, UR14, R157, 0x96, !PT ;  /* 0x0000000e886a7c12 */ /* 0x000fc4000f8e969d */
[----:B------:R-:W-:Y:S01]  /*6b80*/  PRMT R138, R156, 0x7771, RZ ;  /* 0x000077719c8a7816 */ /* 0x000fe200000000ff */
[----:B------:R-:W-:Y:S01]  /*6b90*/  IMAD.WIDE.U32 R148, R132, -0x2daee0ad, RZ ;  /* 0xd2511f5384947825 */ /* 0x000fe200078e00ff */
[C---:B------:R-:W-:Y:S01]  /*6ba0*/  PRMT R240, R106.reuse, 0x7632, R240 ;  /* 0x000076326af07816 */ /* 0x040fe200000000f0 */
[C---:B------:R-:W-:Y:S01]  /*6bb0*/  HMMA.16816.F32 R48, R16.reuse, R14, R48 ;  /* 0x0000000e1030723c */ /* 0x040fe20000001830 */
[C---:B------:R-:W-:Y:S01]  /*6bc0*/  LOP3.LUT R239, R106.reuse, 0xff, RZ, 0xc0, !PT ;  /* 0x000000ff6aef7812 */ /* 0x040fe200078ec0ff */
[----:B------:R-:W-:Y:S01]  /*6bd0*/  IMAD.MOV.U32 R58, RZ, RZ, R138 ;  /* 0x000000ffff3a7224 */ /* 0x000fe200078e008a */
[----:B------:R-:W-:Y:S01]  /*6be0*/  LOP3.LUT R107, R106, 0xffff, RZ, 0xc0, !PT ;  /* 0x0000ffff6a6b7812 */ /* 0x000fe200078ec0ff */
[----:B------:R-:W-:Y:S01]  /*6bf0*/  IMAD.MOV.U32 R57, RZ, RZ, R149 ;  /* 0x000000ffff397224 */ /* 0x000fe200078e0095 */
[----:B------:R-:W-:Y:S01]  /*6c00*/  SHF.R.U32.HI R106, RZ, 0x18, R106 ;  /* 0x00000018ff6a7819 */ /* 0x000fe2000001166a */
[----:B------:R-:W-:Y:S01]  /*6c10*/  @!P1 HADD2 R69, -R217.H0_H0, -RZ.H0_H0 ;  /* 0xa00000ffd9459230 */ /* 0x000fe20000000900 */
[----:B------:R-:W-:Y:S01]  /*6c20*/  LOP3.LUT R240, R240, 0xff, RZ, 0xc0, !PT ;  /* 0x000000fff0f07812 */ /* 0x000fe200078ec0ff */
[----:B------:R-:W-:Y:S01]  /*6c30*/  HMMA.16816.F32 R80, R16, R6, R80 ;  /* 0x000000061050723c */ /* 0x000fe20000001850 */
[----:B------:R-:W-:Y:S01]  /*6c40*/  LOP3.LUT R13, R13, 0xff, RZ, 0xc0, !PT ;  /* 0x000000ff0d0d7812 */ /* 0x000fe200078ec0ff */
[----:B------:R-:W-:Y:S01]  /*6c50*/  @P5 HADD2 R68, -R216.H0_H0, -RZ.H0_H0 ;  /* 0xa00000ffd8445230 */ /* 0x000fe20000000900 */
[----:B------:R-:W-:-:S02]  /*6c60*/  PRMT R36, R240, 0x5410, R106 ;  /* 0x00005410f0247816 */ /* 0x000fc4000000006a */
[----:B------:R-:W-:Y:S02]  /*6c70*/  PRMT R13, R13, 0x5410, R138 ;  /* 0x000054100d0d7816 */ /* 0x000fe4000000008a */
[----:B------:R-:W-:Y:S01]  /*6c80*/  SHF.R.U32.HI R107, RZ, 0x8, R107 ;  /* 0x00000008ff6b7819 */ /* 0x000fe2000001166b */
[----:B------:R-:W-:Y:S01]  /*6c90*/  HMMA.16816.F32 R112, R128, R114, RZ ;  /* 0x000000728070723c */ /* 0x000fe200000018ff */
[C---:B------:R-:W-:Y:S01]  /*6ca0*/  PRMT R59, R156.reuse, 0x7773, RZ ;  /* 0x000077739c3b7816 */ /* 0x040fe200000000ff */
[----:B------:R-:W-:Y:S01]  /*6cb0*/  LDSM.16.MT88.4 R136, [R232+0x18000] ;  /* 0x01800000e888783b */ /* 0x000fe20000004200 */
[----:B------:R-:W-:Y:S02]  /*6cc0*/  PRMT R241, R156, 0x7772, RZ ;  /* 0x000077729cf17816 */ /* 0x000fe400000000ff */
[----:B------:R-:W-:Y:S02]  /*6cd0*/  PRMT R12, R239, 0x5410, R107 ;  /* 0x00005410ef0c7816 */ /* 0x000fe4000000006b */
[----:B------:R-:W-:-:S02]  /*6ce0*/  HSET2.LE.AND R36, R36, R40, PT ;  /* 0x0000002824247233 */ /* 0x000fc40003803000 */
[--C-:B------:R-:W-:Y:S02]  /*6cf0*/  HSET2.LE.AND R14, R13, R40.reuse, PT ;  /* 0x000000280d0e7233 */ /* 0x100fe40003803000 */
[----:B------:R-:W-:Y:S02]  /*6d00*/  PRMT R15, R241, 0x5410, R59 ;  /* 0x00005410f10f7816 */ /* 0x000fe4000000003b */
[----:B------:R-:W-:Y:S02]  /*6d10*/  PRMT R13, R190, 0x5410, R189 ;  /* 0x00005410be0d7816 */ /* 0x000fe400000000bd */
[----:B------:R-:W-:Y:S02]  /*6d20*/  HSET2.LE.AND R12, R12, R40, PT ;  /* 0x000000280c0c7233 */ /* 0x000fe40003803000 */
[----:B------:R-:W-:Y:S02]  /*6d30*/  LOP3.LUT R15, R15, 0xff00ff, RZ, 0xc0, !PT ;  /* 0x00ff00ff0f0f7812 */ /* 0x000fe400078ec0ff */
[----:B------:R-:W-:Y:S01]  /*6d40*/  LOP3.LUT R13, R13, R36, RZ, 0xc0, !PT ;  /* 0x000000240d0d7212 */ /* 0x000fe200078ec0ff */
[----:B------:R-:W-:Y:S01]  /*6d50*/  HMMA.16816.F32 R112, R16, R38, R112 ;  /* 0x000000261070723c */ /* 0x000fe20000001870 */
[----:B------:R-:W-:-:S02]  /*6d60*/  PRMT R36, R187, 0x5410, R186 ;  /* 0x00005410bb247816 */ /* 0x000fc400000000ba */
[----:B------:R-:W-:Y:S02]  /*6d70*/  LOP3.LUT R12, R4, R12, RZ, 0xc0, !PT ;  /* 0x0000000c040c7212 */ /* 0x000fe400078ec0ff */
[----:B------:R-:W-:Y:S01]  /*6d80*/  HSET2.LE.AND R15, R15, R40, PT ;  /* 0x000000280f0f7233 */ /* 0x000fe20003803000 */
[----:B------:R-:W1:Y:S01]  /*6d90*/  LDSM.16.MT88.4 R4, [R56+0x1d000] ;  /* 0x01d000003804783b */ /* 0x000e620000004200 */
[----:B------:R-:W-:Y:S02]  /*6da0*/  LOP3.LUT R14, R36, R14, RZ, 0xc0, !PT ;  /* 0x0000000e240e7212 */ /* 0x000fe400078ec0ff */
[----:B------:R-:W-:Y:S02]  /*6db0*/  PRMT R36, R185, 0x5410, R184 ;  /* 0x00005410b9247816 */ /* 0x000fe400000000b8 */
[----:B------:R-:W-:Y:S02]  /*6dc0*/  LOP3.LUT R134, R134, UR4, R149, 0x96, !PT ;  /* 0x0000000486867c12 */ /* 0x000fe4000f8e9695 */
[----:B------:R-:W-:-:S02]  /*6dd0*/  LOP3.LUT R15, R36, R15, RZ, 0xc0, !PT ;  /* 0x0000000f240f7212 */ /* 0x000fc400078ec0ff */
[C---:B------:R-:W-:Y:S01]  /*6de0*/  LOP3.LUT R235, R134.reuse, 0xffff, RZ, 0xc0, !PT ;  /* 0x0000ffff86eb7812 */ /* 0x040fe200078ec0ff */
[----:B------:R-:W-:Y:S01]  /*6df0*/  LDSM.16.MT88.4 R36, [R56+0x1d800] ;  /* 0x01d800003824783b */ /* 0x000fe20000004200 */
[C---:B------:R-:W-:Y:S02]  /*6e00*/  LOP3.LUT R238, R134.reuse, 0xff, RZ, 0xc0, !PT ;  /* 0x000000ff86ee7812 */ /* 0x040fe400078ec0ff */
[----:B------:R-:W-:Y:S01]  /*6e10*/  SHF.R.U32.HI R235, RZ, 0x8, R235 ;  /* 0x00000008ffeb7819 */ /* 0x000fe200000116eb */
[----:B------:R-:W-:Y:S01]  /*6e20*/  HMMA.16816.F32 R44, R12, R20, R44 ;  /* 0x000000140c2c723c */ /* 0x000fe2000000182c */
[----:B------:R-:W-:Y:S02]  /*6e30*/  PRMT R236, R134, 0x7632, R236 ;  /* 0x0000763286ec7816 */ /* 0x000fe400000000ec */
[----:B------:R-:W-:Y:S02]  /*6e40*/  SHF.R.U32.HI R237, RZ, 0x18, R134 ;  /* 0x00000018ffed7819 */ /* 0x000fe40000011686 */
[----:B------:R-:W-:-:S02]  /*6e50*/  LOP3.LUT R236, R236, 0xff, RZ, 0xc0, !PT ;  /* 0x000000ffecec7812 */ /* 0x000fc400078ec0ff */
[C---:B------:R-:W-:Y:S01]  /*6e60*/  PRMT R244, R148.reuse, 0x7771, RZ ;  /* 0x0000777194f47816 */ /* 0x040fe200000000ff */
[C---:B------:R-:W-:Y:S01]  /*6e70*/  HMMA.16816.F32 R48, R12.reuse, R22, R48 ;  /* 0x000000160c30723c */ /* 0x040fe20000001830 */
[----:B------:R-:W2:Y:S01]  /*6e80*/  LDSM.16.MT88.4 R20, [R56+0x1f000] ;  /* 0x01f000003814783b */ /* 0x000ea20000004200 */
[C---:B------:R-:W-:Y:S02]  /*6e90*/  PRMT R242, R148.reuse, 0x7772, RZ ;  /* 0x0000777294f27816 */ /* 0x040fe400000000ff */
[----:B------:R-:W-:Y:S02]  /*6ea0*/  PRMT R243, R148, 0x7773, RZ ;  /* 0x0000777394f37816 */ /* 0x000fe400000000ff */
[----:B------:R-:W-:Y:S02]  /*6eb0*/  ISETP.LE.U32.AND P0, PT, R65, UR7, PT ;  /* 0x0000000741007c0c */ /* 0x000fe4000bf03070 */
[----:B------:R-:W-:Y:S01]  /*6ec0*/  HMMA.16816.F32 R140, R12, R24, R140 ;  /* 0x000000180c8c723c */ /* 0x000fe2000000188c */
[----:B------:R-:W-:-:S02]  /*6ed0*/  ISETP.GT.U32.AND P2, PT, R73, UR7, PT ;  /* 0x0000000749007c0c */ /* 0x000fc4000bf44070 */
[----:B------:R-:W-:Y:S02]  /*6ee0*/  LOP3.LUT R62, R62, 0xffff, RZ, 0xc0, !PT ;  /* 0x0000ffff3e3e7812 */ /* 0x000fe400078ec0ff */
[----:B------:R-:W-:Y:S02]  /*6ef0*/  ISETP.GT.U32.AND P3, PT, R63, UR7, PT ;  /* 0x000000073f007c0c */ /* 0x000fe4000bf64070 */
[----:B------:R-:W-:Y:S01]  /*6f00*/  ISETP.LE.U32.AND P6, PT, R61, UR7, PT ;  /* 0x000000073d007c0c */ /* 0x000fe2000bfc3070 */
[C---:B------:R-:W-:Y:S01]  /*6f10*/  HMMA.16816.F32 R144, R12.reuse, R26, R144 ;  /* 0x0000001a0c90723c */ /* 0x040fe20000001890 */
[----:B------:R-:W3:Y:S01]  /*6f20*/  LDSM.16.MT88.4 R24, [R56+0x1f800] ;  /* 0x01f800003818783b */ /* 0x000ee20000004200 */
[----:B------:R-:W-:Y:S01]  /*6f30*/  ISETP.LE.U32.AND P4, PT, R75, UR7, PT ;  /* 0x000000074b007c0c */ /* 0x000fe2000bf83070 */
[----:B------:R-:W-:Y:S01]  /*6f40*/  @!P0 HADD2 R60, -R227.H0_H0, -RZ.H0_H0 ;  /* 0xa00000ffe33c8230 */ /* 0x000fe20000000900 */
[----:B------:R-:W-:Y:S02]  /*6f50*/  LOP3.LUT R90, R90, 0xffff, RZ, 0xc0, !PT ;  /* 0x0000ffff5a5a7812 */ /* 0x000fe400078ec0ff */
[----:B------:R-:W-:Y:S01]  /*6f60*/  @P2 HADD2 R88, -R211.H0_H0, -RZ.H0_H0 ;  /* 0xa00000ffd3582230 */ /* 0x000fe20000000900 */
[----:B------:R-:W-:Y:S01]  /*6f70*/  @!P1 PRMT R217, R69, 0x5410, RZ ;  /* 0x0000541045d99816 */ /* 0x000fe200000000ff */
[C---:B-1----:R-:W-:Y:S01]  /*6f80*/  HMMA.16816.F32 R76, R12.reuse, R4, R76 ;  /* 0x000000040c4c723c */ /* 0x042fe2000000184c */
[----:B------:R-:W-:Y:S01]  /*6f90*/  IMAD.MOV.U32 R4, RZ, RZ, R148 ;  /* 0x000000ffff047224 */ /* 0x000fe200078e0094 */
[----:B------:R-:W-:Y:S01]  /*6fa0*/  PRMT R5, R236, 0x5410, R237 ;  /* 0x00005410ec057816 */ /* 0x000fe200000000ed */
[----:B------:R-:W-:Y:S01]  /*6fb0*/  @P3 HADD2 R87, -R212.H0_H0, -RZ.H0_H0 ;  /* 0xa00000ffd4573230 */ /* 0x000fe20000000900 */
[----:B------:R-:W-:Y:S01]  /*6fc0*/  @!P0 PRMT R227, R60, 0x5410, RZ ;  /* 0x000054103ce38816 */ /* 0x000fe200000000ff */
[----:B------:R-:W-:Y:S01]  /*6fd0*/  @!P6 HADD2 R71, -R221.H0_H0, -RZ.H0_H0 ;  /* 0xa00000ffdd47e230 */ /* 0x000fe20000000900 */
[----:B------:R-:W-:Y:S01]  /*6fe0*/  ISETP.LE.U32.AND P0, PT, R62, UR7, PT ;  /* 0x000000073e007c0c */ /* 0x000fe2000bf03070 */
[----:B------:R-:W-:Y:S01]  /*6ff0*/  @!P4 HADD2 R70, -R220.H0_H0, -RZ.H0_H0 ;  /* 0xa00000ffdc46c230 */ /* 0x000fe20000000900 */
[----:B------:R-:W-:Y:S01]  /*7000*/  HMMA.16816.F32 R80, R12, R6, R80 ;  /* 0x000000060c50723c */ /* 0x000fe20000001850 */
[----:B------:R-:W-:Y:S01]  /*7010*/  LOP3.LUT R6, R4, 0xff, RZ, 0xc0, !PT ;  /* 0x000000ff04067812 */ /* 0x000fe200078ec0ff */
[----:B------:R-:W-:Y:S01]  /*7020*/  STG.E.U16 desc[UR32][R10.64], R227 ;  /* 0x000000e30a007986 */ /* 0x000fe2000c101520 */
[----:B------:R-:W-:-:S02]  /*7030*/  PRMT R4, R238, 0x5410, R235 ;  /* 0x00005410ee047816 */ /* 0x000fc400000000eb */
[----:B------:R-:W-:Y:S02]  /*7040*/  PRMT R6, R6, 0x5410, R244 ;  /* 0x0000541006067816 */ /* 0x000fe400000000f4 */
[--C-:B------:R-:W-:Y:S01]  /*7050*/  HSET2.LE.AND R5, R5, R40.reuse, PT ;  /* 0x0000002805057233 */ /* 0x100fe20003803000 */
[----:B------:R-:W-:Y:S01]  /*7060*/  HMMA.16816.F32 R132, R128, R136, RZ ;  /* 0x000000888084723c */ /* 0x000fe200000018ff */
[--C-:B------:R-:W-:Y:S02]  /*7070*/  HSET2.LE.AND R4, R4, R40.reuse, PT ;  /* 0x0000002804047233 */ /* 0x100fe40003803000 */
[----:B------:R-:W-:Y:S01]  /*7080*/  PRMT R7, R242, 0x5410, R243 ;  /* 0x00005410f2077816 */ /* 0x000fe200000000f3 */
[----:B------:R-:W-:Y:S01]  /*7090*/  @!P0 HADD2 R72, -R226.H0_H0, -RZ.H0_H0 ;  /* 0xa00000ffe2488230 */ /* 0x000fe20000000900 */
[----:B------:R-:W-:Y:S02]  /*70a0*/  HSET2.LE.AND R6, R6, R40, PT ;  /* 0x0000002806067233 */ /* 0x000fe40003803000 */
[----:B------:R-:W-:Y:S01]  /*70b0*/  LOP3.LUT R7, R7, 0xff00ff, RZ, 0xc0, !PT ;  /* 0x00ff00ff07077812 */ /* 0x000fe200078ec0ff */
[----:B--2---:R-:W-:Y:S01]  /*70c0*/  HMMA.16816.F32 R108, R12, R20, R108 ;  /* 0x000000140c6c723c */ /* 0x004fe2000000186c */
[----:B------:R-:W-:-:S02]  /*70d0*/  PRMT R20, R183, 0x5410, R182 ;  /* 0x00005410b7147816 */ /* 0x000fc400000000b6 */
[----:B------:R-:W-:Y:S02]  /*70e0*/  @!P0 PRMT R226, R72, 0x5410, RZ ;  /* 0x0000541048e28816 */ /* 0x000fe400000000ff */
[----:B------:R-:W-:Y:S02]  /*70f0*/  LOP3.LUT R4, R20, R4, RZ, 0xc0, !PT ;  /* 0x0000000414047212 */ /* 0x000fe400078ec0ff */
[----:B------:R-:W-:Y:S01]  /*7100*/  PRMT R20, R179, 0x5410, R178 ;  /* 0x00005410b3147816 */ /* 0x000fe200000000b2 */
[----:B------:R-:W-:Y:S01]  /*7110*/  HMMA.16816.F32 R112, R12, R22, R112 ;  /* 0x000000160c70723c */ /* 0x000fe20000001870 */
[----:B------:R-:W-:Y:S01]  /*7120*/  HSET2.LE.AND R7, R7, R40, PT ;  /* 0x0000002807077233 */ /* 0x000fe20003803000 */
[----:B------:R-:W-:Y:S01]  /*7130*/  STG.E.U16 desc[UR32][R10.64+0x2], R226 ;  /* 0x000002e20a007986 */ /* 0x000fe2000c101520 */
[----:B------:R-:W-:Y:S02]  /*7140*/  LOP3.LUT R5, R20, R5, RZ, 0xc0, !PT ;  /* 0x0000000514057212 */ /* 0x000fe400078ec0ff */
[----:B------:R-:W-:Y:S01]  /*7150*/  PRMT R20, R175, 0x5410, R174 ;  /* 0x00005410af147816 */ /* 0x000fe200000000ae */
[----:B------:R1:W-:Y:S01]  /*7160*/  LDSM.16.MT88.4 R40, [R56+0x1b800] ;  /* 0x01b800003828783b */ /* 0x0003e20000004200 */
[----:B------:R-:W-:Y:S01]  /*7170*/  @!P6 PRMT R221, R71, 0x5410, RZ ;  /* 0x0000541047dde816 */ /* 0x000fe200000000ff */
[----:B------:R-:W-:Y:S01]  /*7180*/  HMMA.16816.F32 R136, R128, R138, RZ ;  /* 0x0000008a8088723c */ /* 0x000fe200000018ff */
[----:B------:R-:W-:-:S02]  /*7190*/  LOP3.LUT R6, R20, R6, RZ, 0xc0, !PT ;  /* 0x0000000614067212 */ /* 0x000fc400078ec0ff */
[----:B------:R-:W-:Y:S02]  /*71a0*/  PRMT R20, R173, 0x5410, R172 ;  /* 0x00005410ad147816 */ /* 0x000fe400000000ac */
[----:B------:R-:W-:Y:S02]  /*71b0*/  @!P4 PRMT R220, R70, 0x5410, RZ ;  /* 0x0000541046dcc816 */ /* 0x000fe400000000ff */
[----:B------:R-:W-:Y:S02]  /*71c0*/  LOP3.LUT R7, R20, R7, RZ, 0xc0, !PT ;  /* 0x0000000714077212 */ /* 0x000fe400078ec0ff */
[----:B------:R-:W2:Y:S01]  /*71d0*/  LDSM.16.MT88.4 R20, [R232+0x18800] ;  /* 0x01880000e814783b */ /* 0x000ea20000004200 */
[----:B------:R-:W-:Y:S02]  /*71e0*/  @P5 PRMT R216, R68, 0x5410, RZ ;  /* 0x0000541044d85816 */ /* 0x000fe400000000ff */
[----:B------:R-:W-:Y:S02]  /*71f0*/  @P2 PRMT R211, R88, 0x5410, RZ ;  /* 0x0000541058d32816 */ /* 0x000fe400000000ff */
[----:B------:R-:W-:Y:S01]  /*7200*/  HMMA.16816.F32 R140, R4, R52, R140 ;  /* 0x00000034048c723c */ /* 0x000fe2000000188c */
[----:B------:R-:W-:-:S02]  /*7210*/  ISETP.LE.U32.AND P1, PT, R91, UR7, PT ;  /* 0x000000075b007c0c */ /* 0x000fc4000bf23070 */
[----:B------:R-:W-:Y:S02]  /*7220*/  ISETP.LE.U32.AND P5, PT, R89, UR7, PT ;  /* 0x0000000759007c0c */ /* 0x000fe4000bfa3070 */
[----:B------:R-:W-:Y:S01]  /*7230*/  ISETP.LE.U32.AND P2, PT, R90, UR7, PT ;  /* 0x000000075a007c0c */ /* 0x000fe2000bf43070 */
[----:B-1----:R-:W-:Y:S02]  /*7240*/  IMAD.MOV.U32 R56, RZ, RZ, R148 ;  /* 0x000000ffff387224 */ /* 0x002fe400078e0094 */
[C---:B------:R-:W-:Y:S01]  /*7250*/  HMMA.16816.F32 R144, R4.reuse, R54, R144 ;  /* 0x000000360490723c */ /* 0x040fe20000001890 */
[----:B------:R-:W1:Y:S01]  /*7260*/  LDSM.16.MT88.4 R52, [R231+0x18800] ;  /* 0x01880000e734783b */ /* 0x000e620000004200 */
[----:B------:R-:W-:Y:S02]  /*7270*/  @P3 PRMT R212, R87, 0x5410, RZ ;  /* 0x0000541057d43816 */ /* 0x000fe400000000ff */
[----:B------:R-:W-:Y:S01]  /*7280*/  LOP3.LUT R107, R107, 0xffff, RZ, 0xc0, !PT ;  /* 0x0000ffff6b6b7812 */ /* 0x000fe200078ec0ff */
[----:B------:R-:W-:Y:S01]  /*7290*/  LDSM.16.MT88.4 R88, [R231+0x1c000] ;  /* 0x01c00000e758783b */ /* 0x000fe20000004200 */
[----:B------:R-:W-:Y:S01]  /*72a0*/  @!P1 HADD2 R86, -R210.H0_H0, -RZ.H0_H0 ;  /* 0xa00000ffd2569230 */ /* 0x000fe20000000900 */
[----:B------:R-:W-:Y:S01]  /*72b0*/  LOP3.LUT R235, R235, 0xffff, RZ, 0xc0, !PT ;  /* 0x0000ffffebeb7812 */ /* 0x000fe200078ec0ff */
[----:B---3--:R-:W-:Y:S01]  /*72c0*/  HMMA.16816.F32 R108, R4, R24, R108 ;  /* 0x00000018046c723c */ /* 0x008fe2000000186c */
[----:B------:R-:W-:-:S02]  /*72d0*/  @!P5 HADD2 R84, -R198.H0_H0, -RZ.H0_H0 ;  /* 0xa00000ffc654d230 */ /* 0x000fc40000000900 */
[----:B------:R-:W-:Y:S01]  /*72e0*/  @!P2 HADD2 R85, -R209.H0_H0, -RZ.H0_H0 ;  /* 0xa00000ffd155a230 */ /* 0x000fe20000000900 */
[----:B------:R-:W-:Y:S02]  /*72f0*/  @!P1 PRMT R210, R86, 0x5410, RZ ;  /* 0x0000541056d29816 */ /* 0x000fe400000000ff */
[----:B------:R-:W-:Y:S02]  /*7300*/  @!P5 PRMT R198, R84, 0x5410, RZ ;  /* 0x0000541054c6d816 */ /* 0x000fe400000000ff */
[----:B------:R-:W-:Y:S01]  /*7310*/  HMMA.16816.F32 R112, R4, R26, R112 ;  /* 0x0000001a0470723c */ /* 0x000fe20000001870 */
[----:B------:R-:W3:Y:S01]  /*7320*/  LDSM.16.MT88.4 R24, [R232+0x1a000] ;  /* 0x01a00000e818783b */ /* 0x000ee20000004200 */
[----:B------:R-:W-:Y:S02]  /*7330*/  ISETP.LE.U32.AND P5, PT, R98, UR7, PT ;  /* 0x0000000762007c0c */ /* 0x000fe4000bfa3070 */
[----:B------:R-:W-:Y:S02]  /*7340*/  @!P2 PRMT R209, R85, 0x5410, RZ ;  /* 0x0000541055d1a816 */ /* 0x000fe400000000ff */
[----:B------:R-:W-:-:S02]  /*7350*/  ISETP.GT.U32.AND P1, PT, R99, UR7, PT ;  /* 0x0000000763007c0c */ /* 0x000fc4000bf24070 */
[----:B------:R-:W-:Y:S01]  /*7360*/  HMMA.16816.F32 R148, R128, R152, RZ ;  /* 0x000000988094723c */ /* 0x000fe200000018ff */
[----:B------:R-:W-:-:S06]  /*7370*/  ISETP.GT.U32.AND P2, PT, R97, UR7, PT ;  /* 0x0000000761007c0c */ /* 0x000fcc000bf44070 */
[----:B------:R-:W-:Y:S01]  /*7380*/  @!P5 HADD2 R96, -R197.H0_H0, -RZ.H0_H0 ;  /* 0xa00000ffc560d230 */ /* 0x000fe20000000900 */
[C---:B--2---:R-:W-:Y:S03]  /*7390*/  HMMA.16816.F32 R132, R16.reuse, R20, R132 ;  /* 0x000000141084723c */ /* 0x044fe60000001884 */
[----:B------:R-:W-:Y:S01]  /*73a0*/  @P1 HADD2 R94, -R195.H0_H0, -RZ.H0_H0 ;  /* 0xa00000ffc35e1230 */ /* 0x000fe20000000900 */
[----:B------:R-:W-:Y:S02]  /*73b0*/  @!P5 PRMT R197, R96, 0x5410, RZ ;  /* 0x0000541060c5d816 */ /* 0x000fe400000000ff */
[----:B------:R-:W-:Y:S01]  /*73c0*/  LDSM.16.MT88.4 R96, [R230+0x1c000] ;  /* 0x01c00000e660783b */ /* 0x000fe20000004200 */
[----:B------:R-:W-:Y:S01]  /*73d0*/  @P2 HADD2 R93, -R194.H0_H0, -RZ.H0_H0 ;  /* 0xa00000ffc25d2230 */ /* 0x000fe20000000900 */
[----:B------:R-:W-:Y:S01]  /*73e0*/  HMMA.16816.F32 R136, R16, R22, R136 ;  /* 0x000000161088723c */ /* 0x000fe20000001888 */
[----:B------:R-:W-:Y:S01]  /*73f0*/  @P1 PRMT R195, R94, 0x5410, RZ ;  /* 0x000054105ec31816 */ /* 0x000fe200000000ff */
[----:B------:R-:W2:Y:S01]  /*7400*/  LDSM.16.MT88.4 R20, [R230+0x18800] ;  /* 0x01880000e614783b */ /* 0x000ea20000004200 */
[----:B------:R-:W-:-:S02]  /*7410*/  ISETP.LE.U32.AND P1, PT, R239, UR7, PT ;  /* 0x00000007ef007c0c */ /* 0x000fc4000bf23070 */
[----:B------:R-:W-:Y:S02]  /*7420*/  @P2 PRMT R194, R93, 0x5410, RZ ;  /* 0x000054105dc22816 */ /* 0x000fe400000000ff */
[----:B------:R-:W-:Y:S01]  /*7430*/  ISETP.LE.U32.AND P2, PT, R240, UR7, PT ;  /* 0x00000007f0007c0c */ /* 0x000fe2000bf43070 */
[----:B------:R-:W-:Y:S01]  /*7440*/  HMMA.16816.F32 R44, R4, R40, R44 ;  /* 0x00000028042c723c */ /* 0x000fe2000000182c */
[----:B------:R-:W-:-:S07]  /*7450*/  ISETP.GT.U32.AND P5, PT, R241, UR7, PT ;  /* 0x00000007f1007c0c */ /* 0x000fce000bfa4070 */
[----:B------:R-:W-:Y:S01]  /*7460*/  HMMA.16816.F32 R48, R4, R42, R48 ;  /* 0x0000002a0430723c */ /* 0x000fe20000001830 */
[----:B------:R-:W4:Y:S01]  /*7470*/  LDSM.16.MT88.4 R40, [R232+0x1a800] ;  /* 0x01a80000e828783b */ /* 0x000f220000004200 */
[----:B------:R-:W-:Y:S02]  /*7480*/  @!P1 HADD2 R104, -R192.H0_H0, -RZ.H0_H0 ;  /* 0xa00000ffc0689230 */ /* 0x000fe40000000900 */
[----:B------:R-:W-:Y:S02]  /*7490*/  @!P2 HADD2 R102, -R190.H0_H0, -RZ.H0_H0 ;  /* 0xa00000ffbe66a230 */ /* 0x000fe40000000900 */
[----:B------:R-:W-:Y:S01]  /*74a0*/  @P5 HADD2 R116, -R185.H0_H0, -RZ.H0_H0 ;  /* 0xa00000ffb9745230 */ /* 0x000fe20000000900 */
[----:B------:R-:W-:Y:S01]  /*74b0*/  @!P1 PRMT R192, R104, 0x5410, RZ ;  /* 0x0000541068c09816 */ /* 0x000fe200000000ff */
[----:B-1----:R-:W-:Y:S01]  /*74c0*/  HMMA.16816.F32 R148, R16, R52, R148 ;  /* 0x000000341094723c */ /* 0x002fe20000001894 */
[----:B------:R-:W-:Y:S01]  /*74d0*/  IMAD.MOV.U32 R52, RZ, RZ, R156 ;  /* 0x000000ffff347224 */ /* 0x000fe200078e009c */
[----:B------:R-:W-:Y:S01]  /*74e0*/  ISETP.LE.U32.AND P1, PT, R106, UR7, PT ;  /* 0x000000076a007c0c */ /* 0x000fe2000bf23070 */
[----:B------:R-:W-:Y:S01]  /*74f0*/  IMAD.MOV.U32 R53, RZ, RZ, R157 ;  /* 0x000000ffff357224 */ /* 0x000fe200078e009d */
[----:B------:R-:W-:Y:S01]  /*7500*/  @!P2 PRMT R190, R102, 0x5410, RZ ;  /* 0x0000541066bea816 */ /* 0x000fe200000000ff */
[----:B------:R-:W-:Y:S01]  /*7510*/  IMAD.MOV.U32 R66, RZ, RZ, R52 ;  /* 0x000000ffff427224 */ /* 0x000fe200078e0034 */
[----:B------:R-:W-:Y:S01]  /*7520*/  @P5 PRMT R185, R116, 0x5410, RZ ;  /* 0x0000541074b95816 */ /* 0x000fe200000000ff */
[----:B------:R-:W-:Y:S01]  /*7530*/  IMAD.MOV.U32 R67, RZ, RZ, R53 ;  /* 0x000000ffff437224 */ /* 0x000fe200078e0035 */
[----:B------:R-:W-:Y:S01]  /*7540*/  HMMA.16816.F32 R152, R128, R154, RZ ;  /* 0x0000009a8098723c */ /* 0x000fe200000018ff */
[----:B------:R-:W-:-:S02]  /*7550*/  ISETP.LE.U32.AND P5, PT, R236, UR7, PT ;  /* 0x00000007ec007c0c */ /* 0x000fc4000bfa3070 */
[----:B------:R-:W-:-:S04]  /*7560*/  ISETP.GT.U32.AND P2, PT, R244, UR7, PT ;  /* 0x00000007f4007c0c */ /* 0x000fc8000bf44070 */
[----:B------:R-:W-:Y:S01]  /*7570*/  @!P1 HADD2 R101, -R189.H0_H0, -RZ.H0_H0 ;  /* 0xa00000ffbd659230 */ /* 0x000fe20000000900 */
[----:B------:R-:W-:Y:S04]  /*7580*/  HMMA.16816.F32 R156, R128, R160, RZ ;  /* 0x000000a0809c723c */ /* 0x000fe800000018ff */
[----:B------:R-:W-:Y:S02]  /*7590*/  @!P1 PRMT R189, R101, 0x5410, RZ ;  /* 0x0000541065bd9816 */ /* 0x000fe400000000ff */
[----:B------:R-:W-:Y:S01]  /*75a0*/  ISETP.GT.U32.AND P1, PT, R242, UR7, PT ;  /* 0x00000007f2007c0c */ /* 0x000fe2000bf24070 */
[----:B------:R-:W-:Y:S01]  /*75b0*/  @!P5 HADD2 R34, -R179.H0_H0, -RZ.H0_H0 ;  /* 0xa00000ffb322d230 */ /* 0x000fe20000000900 */
[----:B------:R-:W-:Y:S01]  /*75c0*/  HMMA.16816.F32 R76, R4, R36, R76 ;  /* 0x00000024044c723c */ /* 0x000fe2000000184c */
[----:B------:R-:W-:-:S03]  /*75d0*/  @P2 HADD2 R31, -R174.H0_H0, -RZ.H0_H0 ;  /* 0xa00000ffae1f2230 */ /* 0x000fc60000000900 */
[----:B------:R-:W-:Y:S02]  /*75e0*/  @!P5 PRMT R179, R34, 0x5410, RZ ;  /* 0x0000541022b3d816 */ /* 0x000fe400000000ff */
[----:B------:R-:W-:Y:S02]  /*75f0*/  @P2 PRMT R174, R31, 0x5410, RZ ;  /* 0x000054101fae2816 */ /* 0x000fe400000000ff */
[----:B------:R-:W-:Y:S03]  /*7600*/  HMMA.16816.F32 R80, R4, R38, R80 ;  /* 0x000000260450723c */ /* 0x000fe60000001850 */
[----:B------:R-:W-:-:S05]  /*7610*/  @P1 HADD2 R30, -R173.H0_H0, -RZ.H0_H0 ;  /* 0xa00000ffad1e1230 */ /* 0x000fca0000000900 */
[----:B---3--:R-:W-:Y:S01]  /*7620*/  HMMA.16816.F32 R36, R128, R24, RZ ;  /* 0x000000188024723c */ /* 0x008fe200000018ff */
[----:B------:R-:W-:-:S07]  /*7630*/  @P1 PRMT R173, R30, 0x5410, RZ ;  /* 0x000054101ead1816 */ /* 0x000fce00000000ff */
[----:B------:R-:W-:Y:S01]  /*7640*/  HMMA.16816.F32 R152, R16, R54, R152 ;  /* 0x000000361098723c */ /* 0x000fe20000001898 */
[----:B------:R-:W-:Y:S02]  /*7650*/  IMAD.MOV.U32 R54, RZ, RZ, R56 ;  /* 0x000000ffff367224 */ /* 0x000fe400078e0038 */
[----:B------:R-:W-:-:S05]  /*7660*/  IMAD.MOV.U32 R55, RZ, RZ, R57 ;  /* 0x000000ffff377224 */ /* 0x000fca00078e0039 */
[----:B--2---:R-:W-:Y:S01]  /*7670*/  HMMA.16816.F32 R156, R16, R20, R156 ;  /* 0x00000014109c723c */ /* 0x004fe2000000189c */
[----:B------:R-:W-:Y:S02]  /*7680*/  IMAD.MOV.U32 R20, RZ, RZ, R58 ;  /* 0x000000ffff147224 */ /* 0x000fe400078e003a */
[----:B------:R-:W-:Y:S02]  /*7690*/  IMAD.MOV.U32 R21, RZ, RZ, R59 ;  /* 0x000000ffff157224 */ /* 0x000fe400078e003b */
[----:B------:R-:W1:Y:S03]  /*76a0*/  LDSM.16.MT88.4 R56, [R231+0x1a000] ;  /* 0x01a00000e738783b */ /* 0x000e660000004200 */
[C---:B------:R-:W-:Y:S08]  /*76b0*/  HMMA.16816.F32 R24, R128.reuse, R26, RZ ;  /* 0x0000001a8018723c */ /* 0x040ff000000018ff */
[----:B------:R-:W-:Y:S08]  /*76c0*/  HMMA.16816.F32 R160, R128, R162, RZ ;  /* 0x000000a280a0723c */ /* 0x000ff000000018ff */
[C---:B----4-:R-:W-:Y:S08]  /*76d0*/  HMMA.16816.F32 R36, R16.reuse, R40, R36 ;  /* 0x000000281024723c */ /* 0x050ff00000001824 */
[----:B------:R-:W-:Y:S01]  /*76e0*/  HMMA.16816.F32 R40, R16, R42, R24 ;  /* 0x0000002a1028723c */ /* 0x000fe20000001818 */
[----:B------:R-:W-:-:S02]  /*76f0*/  IMAD.MOV.U32 R25, RZ, RZ, R20 ;  /* 0x000000ffff197224 */ /* 0x000fc400078e0014 */
[----:B------:R-:W-:Y:S02]  /*7700*/  IMAD.MOV.U32 R24, RZ, RZ, R21 ;  /* 0x000000ffff187224 */ /* 0x000fe400078e0015 */
[----:B------:R-:W-:Y:S02]  /*7710*/  IMAD.MOV.U32 R26, RZ, RZ, R54 ;  /* 0x000000ffff1a7224 */ /* 0x000fe400078e0036 */
[----:B------:R-:W-:Y:S01]  /*7720*/  IMAD.MOV.U32 R27, RZ, RZ, R55 ;  /* 0x000000ffff1b7224 */ /* 0x000fe200078e0037 */
[----:B------:R-:W-:Y:S01]  /*7730*/  HMMA.16816.F32 R160, R16, R22, R160 ;  /* 0x0000001610a0723c */ /* 0x000fe200000018a0 */
[----:B------:R-:W2:Y:S01]  /*7740*/  LDSM.16.MT88.4 R20, [R231+0x1a800] ;  /* 0x01a80000e714783b */ /* 0x000ea20000004200 */
[----:B------:R-:W-:-:S06]  /*7750*/  IMAD.MOV.U32 R73, RZ, RZ, R25 ;  /* 0x000000ffff497224 */ /* 0x000fcc00078e0019 */
[C---:B-1----:R-:W-:Y:S08]  /*7760*/  HMMA.16816.F32 R52, R128.reuse, R56, RZ ;  /* 0x000000388034723c */ /* 0x042ff000000018ff */
[C---:B------:R-:W-:Y:S08]  /*7770*/  HMMA.16816.F32 R56, R128.reuse, R58, RZ ;  /* 0x0000003a8038723c */ /* 0x040ff000000018ff */
[C---:B------:R-:W-:Y:S08]  /*7780*/  HMMA.16816.F32 R84, R128.reuse, R88, RZ ;  /* 0x000000588054723c */ /* 0x040ff000000018ff */
[----:B------:R-:W-:Y:S08]  /*7790*/  HMMA.16816.F32 R88, R128, R90, RZ ;  /* 0x0000005a8058723c */ /* 0x000ff000000018ff */
[----:B--2---:R-:W-:Y:S01]  /*77a0*/  HMMA.16816.F32 R52, R16, R20, R52 ;  /* 0x000000141034723c */ /* 0x004fe20000001834 */
[----:B------:R-:W-:-:S02]  /*77b0*/  IMAD.MOV.U32 R20, RZ, RZ, R66 ;  /* 0x000000ffff147224 */ /* 0x000fc400078e0042 */
[----:B------:R-:W-:Y:S02]  /*77c0*/  IMAD.MOV.U32 R21, RZ, RZ, R67 ;  /* 0x000000ffff157224 */ /* 0x000fe400078e0043 */
[----:B------:R-:W1:Y:S01]  /*77d0*/  LDSM.16.MT88.4 R64, [R230+0x1a000] ;  /* 0x01a00000e640783b */ /* 0x000e620000004200 */
[----:B------:R-:W-:Y:S02]  /*77e0*/  PRMT R25, R20, 0x7770, RZ ;  /* 0x0000777014197816 */ /* 0x000fe400000000ff */
[----:B------:R-:W-:Y:S01]  /*77f0*/  HMMA.16816.F32 R56, R16, R22, R56 ;  /* 0x000000161038723c */ /* 0x000fe20000001838 */
[----:B------:R-:W2:Y:S01]  /*7800*/  LDSM.16.MT88.4 R20, [R230+0x1a800] ;  /* 0x01a80000e614783b */ /* 0x000ea20000004200 */
[----:B------:R-:W-:-:S13]  /*7810*/  ISETP.LE.U32.AND P0, PT, R25, UR7, PT ;  /* 0x0000000719007c0c */ /* 0x000fda000bf03070 */
[----:B------:R-:W-:-:S05]  /*7820*/  @!P0 HADD2 R100, -R187.H0_H0, -RZ.H0_H0 ;  /* 0xa00000ffbb648230 */ /* 0x000fca0000000900 */
[----:B------:R-:W-:Y:S02]  /*7830*/  @!P0 PRMT R187, R100, 0x5410, RZ ;  /* 0x0000541064bb8816 */ /* 0x000fe400000000ff */
[----:B------:R-:W-:-:S13]  /*7840*/  ISETP.GT.U32.AND P0, PT, R243, UR7, PT ;  /* 0x00000007f3007c0c */ /* 0x000fda000bf04070 */
[----:B------:R-:W-:Y:S01]  /*7850*/  @P0 HADD2 R28, -R172.H0_H0, -RZ.H0_H0 ;  /* 0xa00000ffac1c0230 */ /* 0x000fe20000000900 */
[----:B-1----:R-:W-:Y:S04]  /*7860*/  HMMA.16816.F32 R60, R128, R64, RZ ;  /* 0x00000040803c723c */ /* 0x002fe800000018ff */
[----:B------:R-:W-:-:S04]  /*7870*/  @P0 PRMT R172, R28, 0x5410, RZ ;  /* 0x000054101cac0816 */ /* 0x000fc800000000ff */
[----:B------:R-:W-:-:S12]  /*7880*/  HMMA.16816.F32 R64, R128, R66, RZ ;  /* 0x000000428040723c */ /* 0x000fd800000018ff */
[C---:B--2---:R-:W-:Y:S01]  /*7890*/  HMMA.16816.F32 R60, R16.reuse, R20, R60 ;  /* 0x00000014103c723c */ /* 0x044fe2000000183c */
[----:B------:R-:W-:Y:S01]  /*78a0*/  IMAD.MOV.U32 R21, RZ, RZ, R24 ;  /* 0x000000ffff157224 */ /* 0x000fe200078e0018 */
[----:B------:R-:W-:Y:S01]  /*78b0*/  PRMT R24, R74, 0x7770, RZ ;  /* 0x000077704a187816 */ /* 0x000fe200000000ff */
[----:B------:R-:W-:Y:S02]  /*78c0*/  IMAD.MOV.U32 R20, RZ, RZ, R73 ;  /* 0x000000ffff147224 */ /* 0x000fe400078e0049 */
[----:B------:R-:W1:Y:S01]  /*78d0*/  LDSM.16.MT88.4 R72, [R232+0x1c000] ;  /* 0x01c00000e848783b */ /* 0x000e620000004200 */
[----:B------:R-:W-:Y:S02]  /*78e0*/  ISETP.GT.U32.AND P4, PT, R21, UR7, PT ;  /* 0x0000000715007c0c */ /* 0x000fe4000bf84070 */
[----:B------:R-:W-:Y:S01]  /*78f0*/  HMMA.16816.F32 R64, R16, R22, R64 ;  /* 0x000000161040723c */ /* 0x000fe20000001840 */
[----:B------:R-:W-:Y:S02]  /*7900*/  ISETP.GT.U32.AND P6, PT, R20, UR7, PT ;  /* 0x0000000714007c0c */ /* 0x000fe4000bfc4070 */
[----:B------:R-:W2:Y:S01]  /*7910*/  LDSM.16.MT88.4 R20, [R232+0x1c800] ;  /* 0x01c80000e814783b */ /* 0x000ea20000004200 */
[----:B------:R-:W-:Y:S01]  /*7920*/  ISETP.LE.U32.AND P3, PT, R24, UR7, PT ;  /* 0x0000000718007c0c */ /* 0x000fe2000bf63070 */
[----:B------:R-:W-:-:S04]  /*7930*/  FADD.FTZ R24, R121, R120 ;  /* 0x0000007879187221 */ /* 0x000fc80000010000 */
[----:B------:R-:W-:Y:S02]  /*7940*/  FADD.FTZ R24, R119, R24 ;  /* 0x0000001877187221 */ /* 0x000fe40000010000 */
[----:B------:R-:W-:Y:S02]  /*7950*/  @P4 HADD2 R117, -R184.H0_H0, -RZ.H0_H0 ;  /* 0xa00000ffb8754230 */ /* 0x000fe40000000900 */
[----:B------:R-:W-:Y:S01]  /*7960*/  FADD.FTZ R24, R125, R24 ;  /* 0x000000187d187221 */ /* 0x000fe20000010000 */
[----:B------:R-:W-:Y:S02]  /*7970*/  @P6 HADD2 R118, -R186.H0_H0, -RZ.H0_H0 ;  /* 0xa00000ffba766230 */ /* 0x000fe40000000900 */
[----:B------:R-:W-:Y:S01]  /*7980*/  @P4 PRMT R184, R117, 0x5410, RZ ;  /* 0x0000541075b84816 */ /* 0x000fe200000000ff */
[----:B------:R-:W-:Y:S02]  /*7990*/  @!P3 HADD2 R95, -R196.H0_H0, -RZ.H0_H0 ;  /* 0xa00000ffc45fb230 */ /* 0x000fe40000000900 */
[----:B------:R-:W-:Y:S01]  /*79a0*/  FADD.FTZ R233, R233, R24 ;  /* 0x00000018e9e97221 */ /* 0x000fe20000010000 */
[----:B------:R-:W-:-:S02]  /*79b0*/  @P6 PRMT R186, R118, 0x5410, RZ ;  /* 0x0000541076ba6816 */ /* 0x000fc400000000ff */
[----:B------:R-:W-:Y:S01]  /*79c0*/  ISETP.LE.U32.AND P6, PT, R238, UR7, PT ;  /* 0x00000007ee007c0c */ /* 0x000fe2000bfc3070 */
[----:B------:R-:W-:Y:S01]  /*79d0*/  FADD.FTZ R233, R228, R233 ;  /* 0x000000e9e4e97221 */ /* 0x000fe20000010000 */
[----:B------:R-:W-:Y:S02]  /*79e0*/  @!P3 PRMT R196, R95, 0x5410, RZ ;  /* 0x000054105fc4b816 */ /* 0x000fe400000000ff */
[----:B------:R-:W-:Y:S01]  /*79f0*/  ISETP.GT.U32.AND P3, PT, R105, UR7, PT ;  /* 0x0000000769007c0c */ /* 0x000fe2000bf64070 */
[----:B------:R-:W-:Y:S01]  /*7a00*/  FADD.FTZ R224, R224, R233 ;  /* 0x000000e9e0e07221 */ /* 0x000fe20000010000 */
[----:B------:R-:W-:-:S03]  /*7a10*/  ISETP.LE.U32.AND P4, PT, R237, UR7, PT ;  /* 0x00000007ed007c0c */ /* 0x000fc6000bf83070 */
[----:B------:R-:W-:-:S04]  /*7a20*/  FADD.FTZ R224, R222, R224 ;  /* 0x000000e0dee07221 */ /* 0x000fc80000010000 */
[----:B------:R-:W-:Y:S02]  /*7a30*/  @!P6 HADD2 R124, -R183.H0_H0, -RZ.H0_H0 ;  /* 0xa00000ffb77ce230 */ /* 0x000fe40000000900 */
[----:B------:R-:W-:Y:S01]  /*7a40*/  FADD.FTZ R224, R218, R224 ;  /* 0x000000e0dae07221 */ /* 0x000fe20000010000 */
[C---:B-1----:R-:W-:Y:S01]  /*7a50*/  HMMA.16816.F32 R68, R128.reuse, R72, RZ ;  /* 0x000000488044723c */ /* 0x042fe200000018ff */
[----:B------:R-:W-:Y:S01]  /*7a60*/  @P3 HADD2 R92, -R193.H0_H0, -RZ.H0_H0 ;  /* 0xa00000ffc15c3230 */ /* 0x000fe20000000900 */
[----:B------:R-:W-:Y:S01]  /*7a70*/  @!P6 PRMT R183, R124, 0x5410, RZ ;  /* 0x000054107cb7e816 */ /* 0x000fe200000000ff */
[----:B------:R-:W-:Y:S01]  /*7a80*/  FADD.FTZ R224, R213, R224 ;  /* 0x000000e0d5e07221 */ /* 0x000fe20000010000 */
[----:B------:R-:W-:Y:S01]  /*7a90*/  ISETP.LE.U32.AND P6, PT, R235, UR7, PT ;  /* 0x00000007eb007c0c */ /* 0x000fe2000bfc3070 */
[----:B------:R-:W-:Y:S01]  /*7aa0*/  @!P4 HADD2 R33, -R178.H0_H0, -RZ.H0_H0 ;  /* 0xa00000ffb221c230 */ /* 0x000fe20000000900 */
[----:B------:R-:W-:Y:S01]  /*7ab0*/  @P3 PRMT R193, R92, 0x5410, RZ ;  /* 0x000054105cc13816 */ /* 0x000fe200000000ff */
[----:B------:R-:W-:Y:S01]  /*7ac0*/  FADD.FTZ R224, R200, R224 ;  /* 0x000000e0c8e07221 */ /* 0x000fe20000010000 */
[----:B------:R-:W-:Y:S01]  /*7ad0*/  HMMA.16816.F32 R72, R128, R74, RZ ;  /* 0x0000004a8048723c */ /* 0x000fe200000018ff */
[----:B------:R-:W-:-:S02]  /*7ae0*/  ISETP.LE.U32.AND P3, PT, R107, UR7, PT ;  /* 0x000000076b007c0c */ /* 0x000fc4000bf63070 */
[----:B------:R-:W1:Y:S01]  /*7af0*/  LDSM.16.MT88.4 R104, [R232+0x1e000] ;  /* 0x01e00000e868783b */ /* 0x000e620000004200 */
[----:B------:R-:W-:Y:S01]  /*7b00*/  FADD.FTZ R199, R199, R224 ;  /* 0x000000e0c7c77221 */ /* 0x000fe20000010000 */
[----:B------:R-:W-:-:S03]  /*7b10*/  @!P4 PRMT R178, R33, 0x5410, RZ ;  /* 0x0000541021b2c816 */ /* 0x000fc600000000ff */
[----:B------:R-:W-:Y:S01]  /*7b20*/  HMMA.16816.F32 R92, R128, R96, RZ ;  /* 0x00000060805c723c */ /* 0x000fe200000018ff */
[----:B------:R-:W-:Y:S01]  /*7b30*/  FADD.FTZ R199, R176, R199 ;  /* 0x000000c7b0c77221 */ /* 0x000fe20000010000 */
[----:B------:R-:W-:-:S03]  /*7b40*/  @!P6 HADD2 R29, -R182.H0_H0, -RZ.H0_H0 ;  /* 0xa00000ffb61de230 */ /* 0x000fc60000000900 */
[----:B------:R-:W-:Y:S01]  /*7b50*/  FADD.FTZ R199, R169, R199 ;  /* 0x000000c7a9c77221 */ /* 0x000fe20000010000 */
[----:B------:R-:W-:Y:S01]  /*7b60*/  @!P3 HADD2 R103, -R191.H0_H0, -RZ.H0_H0 ;  /* 0xa00000ffbf67b230 */ /* 0x000fe20000000900 */
[----:B------:R-:W-:Y:S01]  /*7b70*/  @!P6 PRMT R182, R29, 0x5410, RZ ;  /* 0x000054101db6e816 */ /* 0x000fe200000000ff */
[----:B--2---:R-:W-:Y:S01]  /*7b80*/  HMMA.16816.F32 R68, R16, R20, R68 ;  /* 0x000000141044723c */ /* 0x004fe20000001844 */
[----:B------:R-:W-:Y:S02]  /*7b90*/  FADD.FTZ R199, R167, R199 ;  /* 0x000000c7a7c77221 */ /* 0x000fe40000010000 */
[----:B------:R-:W-:Y:S02]  /*7ba0*/  @!P3 PRMT R191, R103, 0x5410, RZ ;  /* 0x0000541067bfb816 */ /* 0x000fe400000000ff */
[----:B------:R-:W-:-:S03]  /*7bb0*/  FADD.FTZ R224, R166, R199 ;  /* 0x000000c7a6e07221 */ /* 0x000fc60000010000 */
[----:B------:R-:W-:Y:S01]  /*7bc0*/  HMMA.16816.F32 R72, R16, R22, R72 ;  /* 0x000000161048723c */ /* 0x000fe20000001848 */
[----:B------:R-:W2:Y:S07]  /*7bd0*/  LDSM.16.MT88.4 R20, [R231+0x1c800] ;  /* 0x01c80000e714783b */ /* 0x000eae0000004200 */
[C---:B------:R-:W-:Y:S08]  /*7be0*/  HMMA.16816.F32 R96, R128.reuse, R98, RZ ;  /* 0x000000628060723c */ /* 0x040ff000000018ff */
[C---:B-1----:R-:W-:Y:S08]  /*7bf0*/  HMMA.16816.F32 R100, R128.reuse, R104, RZ ;  /* 0x000000688064723c */ /* 0x042ff000000018ff */
[----:B------:R-:W-:Y:S08]  /*7c00*/  HMMA.16816.F32 R104, R128, R106, RZ ;  /* 0x0000006a8068723c */ /* 0x000ff000000018ff */
[C---:B--2---:R-:W-:Y:S08]  /*7c10*/  HMMA.16816.F32 R84, R16.reuse, R20, R84 ;  /* 0x000000141054723c */ /* 0x044ff00000001854 */
[C---:B------:R-:W-:Y:S01]  /*7c20*/  HMMA.16816.F32 R88, R16.reuse, R22, R88 ;  /* 0x000000161058723c */ /* 0x040fe20000001858 */
[----:B------:R-:W1:Y:S07]  /*7c30*/  LDSM.16.MT88.4 R20, [R230+0x1c800] ;  /* 0x01c80000e614783b */ /* 0x000e6e0000004200 */
[----:B-1----:R-:W-:Y:S01]  /*7c40*/  HMMA.16816.F32 R92, R16, R20, R92 ;  /* 0x00000014105c723c */ /* 0x002fe2000000185c */
[----:B------:R-:W-:-:S04]  /*7c50*/  PRMT R20, R26, 0x7770, RZ ;  /* 0x000077701a147816 */ /* 0x000fc800000000ff */
[----:B------:R-:W-:-:S03]  /*7c60*/  ISETP.LE.U32.AND P3, PT, R20, UR7, PT ;  /* 0x0000000714007c0c */ /* 0x000fc6000bf63070 */
[----:B------:R-:W-:Y:S01]  /*7c70*/  HMMA.16816.F32 R96, R16, R22, R96 ;  /* 0x000000161060723c */ /* 0x000fe20000001860 */
[----:B------:R-:W1:Y:S09]  /*7c80*/  LDSM.16.MT88.4 R20, [R232+0x1e800] ;  /* 0x01e80000e814783b */ /* 0x000e720000004200 */
[----:B------:R-:W-:-:S05]  /*7c90*/  @!P3 HADD2 R32, -R175.H0_H0, -RZ.H0_H0 ;  /* 0xa00000ffaf20b230 */ /* 0x000fca0000000900 */
[----:B------:R-:W-:Y:S01]  /*7ca0*/  @!P3 PRMT R175, R32, 0x5410, RZ ;  /* 0x0000541020afb816 */ /* 0x000fe200000000ff */
[----:B-1----:R-:W-:Y:S01]  /*7cb0*/  HMMA.16816.F32 R100, R16, R20, R100 ;  /* 0x000000141064723c */ /* 0x002fe20000001864 */
[----:B------:R-:W-:Y:S02]  /*7cc0*/  FADD.FTZ R20, R123, R122 ;  /* 0x0000007a7b147221 */ /* 0x000fe40000010000 */
[----:B------:R-:W1:Y:S02]  /*7cd0*/  LDSM.16.MT88.4 R120, [R231+0x1e000] ;  /* 0x01e00000e778783b */ /* 0x000e640000004200 */
[----:B------:R-:W-:-:S03]  /*7ce0*/  FADD.FTZ R127, R127, R20 ;  /* 0x000000147f7f7221 */ /* 0x000fc60000010000 */
[----:B------:R-:W-:Y:S01]  /*7cf0*/  HMMA.16816.F32 R104, R16, R22, R104 ;  /* 0x000000161068723c */ /* 0x000fe20000001868 */
[----:B------:R-:W2:Y:S01]  /*7d00*/  LDSM.16.MT88.4 R20, [R231+0x1e800] ;  /* 0x01e80000e714783b */ /* 0x000ea20000004200 */
[----:B------:R-:W-:-:S04]  /*7d10*/  FADD.FTZ R25, R126, R127 ;  /* 0x0000007f7e197221 */ /* 0x000fc80000010000 */
[----:B------:R-:W-:Y:S02]  /*7d20*/  FADD.FTZ R234, R234, R25 ;  /* 0x00000019eaea7221 */ /* 0x000fe40000010000 */
[----:B------:R-:W-:Y:S02]  /*7d30*/  LDSM.16.MT88.4 R24, [R231+0x19800] ;  /* 0x01980000e718783b */ /* 0x000fe40000004200 */
[----:B------:R-:W-:-:S04]  /*7d40*/  FADD.FTZ R234, R229, R234 ;  /* 0x000000eae5ea7221 */ /* 0x000fc80000010000 */
[----:B------:R-:W-:-:S04]  /*7d50*/  FADD.FTZ R225, R225, R234 ;  /* 0x000000eae1e17221 */ /* 0x000fc80000010000 */
[----:B------:R-:W-:-:S04]  /*7d60*/  FADD.FTZ R225, R223, R225 ;  /* 0x000000e1dfe17221 */ /* 0x000fc80000010000 */
[----:B------:R-:W-:-:S04]  /*7d70*/  FADD.FTZ R225, R219, R225 ;  /* 0x000000e1dbe17221 */ /* 0x000fc80000010000 */
[----:B------:R-:W-:-:S04]  /*7d80*/  FADD.FTZ R225, R215, R225 ;  /* 0x000000e1d7e17221 */ /* 0x000fc80000010000 */
[----:B------:R-:W-:-:S04]  /*7d90*/  FADD.FTZ R225, R214, R225 ;  /* 0x000000e1d6e17221 */ /* 0x000fc80000010000 */
[----:B------:R-:W-:Y:S01]  /*7da0*/  FADD.FTZ R204, R204, R225 ;  /* 0x000000e1cccc7221 */ /* 0x000fe20000010000 */
[----:B-1----:R-:W-:Y:S03]  /*7db0*/  HMMA.16816.F32 R116, R128, R120, RZ ;  /* 0x000000788074723c */ /* 0x002fe600000018ff */
[----:B------:R-:W-:-:S04]  /*7dc0*/  FADD.FTZ R204, R177, R204 ;  /* 0x000000ccb1cc7221 */ /* 0x000fc80000010000 */
[----:B------:R-:W-:Y:S01]  /*7dd0*/  FADD.FTZ R204, R171, R204 ;  /* 0x000000ccabcc7221 */ /* 0x000fe20000010000 */
[----:B------:R-:W-:Y:S03]  /*7de0*/  HMMA.16816.F32 R120, R128, R122, RZ ;  /* 0x0000007a8078723c */ /* 0x000fe600000018ff */
[----:B------:R-:W-:-:S04]  /*7df0*/  FADD.FTZ R204, R170, R204 ;  /* 0x000000ccaacc7221 */ /* 0x000fc80000010000 */
[----:B------:R-:W-:-:S05]  /*7e00*/  FADD.FTZ R233, R168, R204 ;  /* 0x000000cca8e97221 */ /* 0x000fca0000010000 */
[C---:B--2---:R-:W-:Y:S08]  /*7e10*/  HMMA.16816.F32 R116, R16.reuse, R20, R116 ;  /* 0x000000141074723c */ /* 0x044ff00000001874 */
        /* <DEDUP_REMOVED lines=78> */
[----:B------:R-:W2:Y:S04]  /*8300*/  LDSM.16.MT88.4 R12, [R232+0x1b800] ;  /* 0x01b80000e80c783b */ /* 0x000ea80000004200 */
[----:B------:R-:W3:Y:S03]  /*8310*/  LDSM.16.MT88.4 R16, [R232+0x19800] ;  /* 0x01980000e810783b */ /* 0x000ee60000004200 */
        /* <DEDUP_REMOVED lines=10> */
[C---:B------:R-:W-:Y:S08]  /*83c0*/  HMMA.16816.F32 R64, R4.reuse, R22, R64 ;  /* 0x000000160440723c */ /* 0x040ff00000001840 */
        /* <DEDUP_REMOVED lines=16> */
[C---:B------:R-:W-:Y:S08]  /*84d0*/  HMMA.16816.F32 R96, R4.reuse, R18, R96 ;  /* 0x000000120460723c */ /* 0x040ff00000001860 */
[C---:B-1----:R-:W-:Y:S08]  /*84e0*/  HMMA.16816.F32 R124, R4.reuse, R12, R124 ;  /* 0x0000000c047c723c */ /* 0x042ff0000000187c */
        /* <DEDUP_REMOVED lines=8> */
[----:B------:R-:W3:Y:S04]  /*8570*/  LDL R240, [R1+0x28] ;  /* 0x0000280001f07983 */ /* 0x000ee80000100800 */
[----:B------:R-:W4:Y:S04]  /*8580*/  LDL R239, [R1+0x24] ;  /* 0x0000240001ef7983 */ /* 0x000f280000100800 */
[----:B------:R-:W5:Y:S01]  /*8590*/  LDL R241, [R1+0x20] ;  /* 0x0000200001f17983 */ /* 0x000f620000100800 */
        /* <DEDUP_REMOVED lines=10> */
[----:B------:R-:W-:Y:S01]  /*8640*/  IMAD.U32 R17, RZ, RZ, UR35 ;  /* 0x00000023ff117e24 */ /* 0x000fe2000f8e00ff */
[----:B------:R-:W-:Y:S01]  /*8650*/  ULEA UR27, UP0, UR8, UR27, 0x5 ;  /* 0x0000001b081b7291 */ /* 0x000fe2000f8028ff */
[----:B------:R-:W-:Y:S01]  /*8660*/  SEL R204, R207, 0xffffffe0, !P4 ;  /* 0xffffffe0cfcc7807 */ /* 0x000fe20006000000 */
[----:B------:R-:W-:Y:S01]  /*8670*/  USHF.L.U64.HI UR17, UR34, 0x6, UR19 ;  /* 0x0000000622117899 */ /* 0x000fe20008010213 */
[-C--:B------:R-:W-:Y:S01]  /*8680*/  LEA R14, P1, R16, R249.reuse, 0x7 ;  /* 0x000000f9100e7211 */ /* 0x080fe200078238ff */
[----:B------:R-:W-:Y:S01]  /*8690*/  IMAD.U32 R6, RZ, RZ, UR19 ;  /* 0x00000013ff067e24 */ /* 0x000fe2000f8e00ff */
[----:B------:R-:W-:Y:S01]  /*86a0*/  UISETP.GT.U32.AND UP1, UPT, UR24, UR21, UPT ;  /* 0x000000151800728c */ /* 0x000fe2000bf24070 */
[----:B------:R-:W-:Y:S01]  /*86b0*/  IMAD.U32 R5, RZ, RZ, UR27 ;  /* 0x0000001bff057e24 */ /* 0x000fe2000f8e00ff */
[----:B------:R-:W-:Y:S01]  /*86c0*/  ULEA.HI.X UR17, UR8, UR17, UR9, 0x5, UP0 ;  /* 0x0000001108117291 */ /* 0x000fe200080f2c09 */
[----:B------:R-:W-:Y:S01]  /*86d0*/  IMAD.IADD R183, R204, 0x1, R200 ;  /* 0x00000001ccb77824 */ /* 0x000fe200078e02c8 */
[----:B------:R-:W-:Y:S01]  /*86e0*/  LEA.HI.X R15, R16, R248, R6, 0x7, P1 ;  /* 0x000000f8100f7211 */ /* 0x000fe200008f3c06 */
[----:B------:R-:W-:Y:S01]  /*86f0*/  IMAD.IADD R182, R206, 0x1, R204 ;  /* 0x00000001ceb67824 */ /* 0x000fe200078e02cc */
[----:B------:R-:W-:Y:S01]  /*8700*/  BAR.SYNC.DEFER_BLOCKING 0x0 ;  /* 0x0000000000007b1d */ /* 0x000fe20000010000 */
[----:B-1----:R-:W-:Y:S01]  /*8710*/  ISETP.GE.AND P3, PT, R201, UR15, PT ;  /* 0x0000000fc9007c0c */ /* 0x002fe2000bf66270 */
[----:B--2---:R-:W-:Y:S01]  /*8720*/  IMAD.U32 R4, RZ, RZ, UR17 ;  /* 0x00000011ff047e24 */ /* 0x004fe2000f8e00ff */
[----:B------:R-:W-:Y:S01]  /*8730*/  LEA R12, P0, R5, R249, 0x1 ;  /* 0x000000f9050c7211 */ /* 0x000fe200078008ff */
[----:B------:R-:W-:-:S02]  /*8740*/  IMAD.IADD R210, R188, 0x1, R200 ;  /* 0x00000001bcd27824 */ /* 0x000fc400078e02c8 */
[C---:B------:R-:W-:Y:S01]  /*8750*/  IMAD.IADD R209, R204.reuse, 0x1, R208 ;  /* 0x00000001ccd17824 */ /* 0x040fe200078e02d0 */
[----:B------:R-:W-:Y:S01]  /*8760*/  LEA.HI.X R13, R5, R248, R4, 0x1, P0 ;  /* 0x000000f8050d7211 */ /* 0x000fe200000f0c04 */
[----:B------:R-:W-:-:S06]  /*8770*/  IMAD.IADD R211, R204, 0x1, R210 ;  /* 0x00000001ccd37824 */ /* 0x000fcc00078e02d2 */
[----:B------:R-:W-:Y:S01]  /*8780*/  @!PT LDS RZ, [RZ] ;  /* 0x00000000fffff984 */ /* 0x000fe20000000800 */
[----:B------:R-:W-:Y:S01]  /*8790*/  @!PT LDS RZ, [RZ] ;  /* 0x00000000fffff984 */ /* 0x000fe20000000800 */
[----:B------:R-:W-:Y:S01]  /*87a0*/  @!PT LDS RZ, [RZ] ;  /* 0x00000000fffff984 */ /* 0x000fe20000000800 */
[----:B------:R-:W-:Y:S04]  /*87b0*/  @!P3 LDGSTS.E.BYPASS.LTC128B.128 [R252+0x18000], desc[UR32][R14.64] ;  /* 0x180000000efcbfae */ /* 0x000fe8000b981a20 */
[----:B------:R-:W-:Y:S01]  /*87c0*/  @P3 STS.128 [R252+0x18000], RZ ;  /* 0x018000fffc003388 */ /* 0x000fe20000000c00 */
[----:B---3--:R-:W-:Y:S02]  /*87d0*/  ISETP.GE.AND P2, PT, R240, UR15, PT ;  /* 0x0000000ff0007c0c */ /* 0x008fe4000bf46270 */
        /* <DEDUP_REMOVED lines=213> */
[----:B------:R-:W4:Y:S03]  /*9530*/  LDSM.16.M88.4 R4, [R208+0x16000] ;  /* 0x01600000d004783b */ /* 0x000f260000000200 */
[C---:B--2---:R-:W-:Y:S08]  /*9540*/  HMMA.16816.F32 R172, R196.reuse, R192, R172 ;  /* 0x000000c0c4ac723c */ /* 0x044ff000000018ac */
[C---:B------:R-:W-:Y:S01]  /*9550*/  HMMA.16816.F32 R168, R196.reuse, R194, R168 ;  /* 0x000000c2c4a8723c */ /* 0x040fe200000018a8 */
[----:B------:R-:W-:Y:S07]  /*9560*/  LDSM.16.M88.4 R192, [R208+0x17800] ;  /* 0x01780000d0c0783b */ /* 0x000fee0000000200 */
[C---:B-1----:R-:W-:Y:S08]  /*9570*/  HMMA.16816.F32 R20, R196.reuse, R176, R20 ;  /* 0x000000b0c414723c */ /* 0x042ff00000001814 */
[C---:B------:R-:W-:Y:S01]  /*9580*/  HMMA.16816.F32 R16, R196.reuse, R178, R16 ;  /* 0x000000b2c410723c */ /* 0x040fe20000001810 */
[----:B------:R-:W1:Y:S07]  /*9590*/  LDSM.16.M88.4 R176, [R208+0x16800] ;  /* 0x01680000d0b0783b */ /* 0x000e6e0000000200 */
[C---:B---3--:R-:W-:Y:S08]  /*95a0*/  HMMA.16816.F32 R164, R196.reuse, R188, R164 ;  /* 0x000000bcc4a4723c */ /* 0x048ff000000018a4 */
[----:B------:R-:W-:Y:S01]  /*95b0*/  HMMA.16816.F32 R32, R196, R190, R32 ;  /* 0x000000bec420723c */ /* 0x000fe20000001820 */
[----:B------:R-:W-:Y:S07]  /*95c0*/  LDSM.16.M88.4 R188, [R211+0xc000] ;  /* 0x00c00000d3bc783b */ /* 0x000fee0000000200 */
[C---:B----4-:R-:W-:Y:S08]  /*95d0*/  HMMA.16816.F32 R172, R12.reuse, R4, R172 ;  /* 0x000000040cac723c */ /* 0x050ff000000018ac */
[----:B------:R-:W-:Y:S01]  /*95e0*/  HMMA.16816.F32 R168, R12, R6, R168 ;  /* 0x000000060ca8723c */ /* 0x000fe200000018a8 */
[----:B------:R-:W2:Y:S07]  /*95f0*/  LDSM.16.M88.4 R4, [R209+0x16000] ;  /* 0x01600000d104783b */ /* 0x000eae0000000200 */
[C---:B------:R-:W-:Y:S08]  /*9600*/  HMMA.16816.F32 R28, R196.reuse, R184, R28 ;  /* 0x000000b8c41c723c */ /* 0x040ff0000000181c */
[----:B------:R-:W-:Y:S01]  /*9610*/  HMMA.16816.F32 R24, R196, R186, R24 ;  /* 0x000000bac418723c */ /* 0x000fe20000001818 */
[----:B------:R-:W3:Y:S07]  /*9620*/  LDSM.16.M88.4 R184, [R208+0x17000] ;  /* 0x01700000d0b8783b */ /* 0x000eee0000000200 */
[----:B-1----:R-:W-:Y:S01]  /*9630*/  HMMA.16816.F32 R32, R12, R178, R32 ;  /* 0x000000b20c20723c */ /* 0x002fe20000001820 */
[----:B------:R-:W-:-:S04]  /*9640*/  IMAD.U32 R178, RZ, RZ, UR25 ;  /* 0x00000019ffb27e24 */ /* 0x000fc8000f8e00ff */
[----:B------:R-:W-:-:S03]  /*9650*/  IMAD R178, R178, 0x40, R181 ;  /* 0x00000040b2b27824 */ /* 0x000fc600078e02b5 */
[----:B------:R-:W-:Y:S01]  /*9660*/  HMMA.16816.F32 R164, R12, R176, R164 ;  /* 0x000000b00ca4723c */ /* 0x000fe200000018a4 */
[----:B------:R-:W-:-:S07]  /*9670*/  VIADD R179, R178, UR23 ;  /* 0x00000017b2b37c36 */ /* 0x000fce0008000000 */
[----:B------:R-:W-:Y:S08]  /*9680*/  HMMA.16816.F32 R20, R12, R192, R20 ;  /* 0x000000c00c14723c */ /* 0x000ff00000001814 */
[----:B--2---:R-:W-:Y:S01]  /*9690*/  HMMA.16816.F32 R172, R188, R4, R172 ;  /* 0x00000004bcac723c */ /* 0x004fe200000018ac */
[----:B------:R-:W-:Y:S01]  /*96a0*/  IADD3 R4, PT, PT, R247, 0x80, -R179 ;  /* 0x00000080f7047810 */ /* 0x000fe20007ffe8b3 */
[----:B------:R-:W-:-:S03]  /*96b0*/  VIADD R5, R178, 0xffffff80 ;  /* 0xffffff80b2057836 */ /* 0x000fc60000000000 */
[----:B------:R-:W-:Y:S02]  /*96c0*/  IABS R4, R4 ;  /* 0x0000000400047213 */ /* 0x000fe40000000000 */
[----:B------:R-:W-:Y:S01]  /*96d0*/  ISETP.GE.AND P5, PT, R5, R246, PT ;  /* 0x000000f60500720c */ /* 0x000fe20003fa6270 */
[----:B------:R-:W-:Y:S01]  /*96e0*/  HMMA.16816.F32 R16, R12, R194, R16 ;  /* 0x000000c20c10723c */ /* 0x000fe20000001810 */
[----:B------:R-:W-:-:S07]  /*96f0*/  I2FP.F32.S32 R4, R4 ;  /* 0x0000000400047245 */ /* 0x000fce0000201400 */
[----:B---3--:R-:W-:Y:S01]  /*9700*/  HMMA.16816.F32 R28, R12, R184, R28 ;  /* 0x000000b80c1c723c */ /* 0x008fe2000000181c */
[----:B------:R-:W-:-:S05]  /*9710*/  IMAD.U32 R185, RZ, RZ, UR23 ;  /* 0x00000017ffb97e24 */ /* 0x000fca000f8e00ff */
[C---:B------:R-:W-:Y:S02]  /*9720*/  IADD3 R185, PT, PT, R247.reuse, -UR29, -R185 ;  /* 0x8000001df7b97c10 */ /* 0x040fe4000fffe8b9 */
[----:B------:R-:W-:Y:S01]  /*9730*/  HMMA.16816.F32 R24, R12, R186, R24 ;  /* 0x000000ba0c18723c */ /* 0x000fe20000001818 */
[----:B------:R-:W-:Y:S02]  /*9740*/  VIADD R187, R247, 0x8 ;  /* 0x00000008f7bb7836 */ /* 0x000fe40000000000 */
[----:B------:R-:W-:Y:S01]  /*9750*/  FFMA.FTZ R13, R4, -UR6, R172 ;  /* 0x80000006040d7c23 */ /* 0x000fe200080100ac */
[----:B------:R-:W-:Y:S01]  /*9760*/  IMAD.U32 R172, RZ, RZ, UR23 ;  /* 0x00000017ffac7e24 */ /* 0x000fe2000f8e00ff */
[----:B------:R-:W-:Y:S02]  /*9770*/  ISETP.GT.AND P6, PT, R185, R5, PT ;  /* 0x00000005b900720c */ /* 0x000fe40003fc4270 */
[C---:B------:R-:W-:Y:S02]  /*9780*/  IADD3 R4, PT, PT, R187.reuse, 0x80, -R179 ;  /* 0x00000080bb047810 */ /* 0x040fe40007ffe8b3 */
[----:B------:R-:W-:Y:S01]  /*9790*/  IADD3 R172, PT, PT, R187, -UR29, -R172 ;  /* 0x8000001dbbac7c10 */ /* 0x000fe2000fffe8ac */
[----:B------:R-:W-:Y:S01]  /*97a0*/  HMMA.16816.F32 R168, R188, R6, R168 ;  /* 0x00000006bca8723c */ /* 0x000fe200000018a8 */
[----:B------:R-:W-:-:S02]  /*97b0*/  IABS R4, R4 ;  /* 0x0000000400047213 */ /* 0x000fc40000000000 */
[----:B------:R-:W-:Y:S02]  /*97c0*/  FSEL R13, R13, -INF , !P6 ;  /* 0xff8000000d0d7808 */ /* 0x000fe40007000000 */
[----:B------:R-:W-:Y:S02]  /*97d0*/  ISETP.GT.AND P4, PT, R172, R5, PT ;  /* 0x00000005ac00720c */ /* 0x000fe40003f84270 */
[----:B------:R-:W-:Y:S02]  /*97e0*/  ISETP.GE.AND P6, PT, R5, R245, PT ;  /* 0x000000f50500720c */ /* 0x000fe40003fc6270 */
[----:B------:R-:W-:Y:S02]  /*97f0*/  I2FP.F32.S32 R14, R4 ;  /* 0x00000004000e7245 */ /* 0x000fe40000201400 */
[----:B------:R-:W1:Y:S01]  /*9800*/  LDSM.16.M88.4 R4, [R209+0x16800] ;  /* 0x01680000d104783b */ /* 0x000e620000000200 */
[--C-:B------:R-:W-:Y:S02]  /*9810*/  IADD3 R12, PT, PT, R247, 0x7f, -R179.reuse ;  /* 0x0000007ff70c7810 */ /* 0x100fe40007ffe8b3 */
[--C-:B------:R-:W-:Y:S01]  /*9820*/  IADD3 R176, PT, PT, R187, 0x7f, -R179.reuse ;  /* 0x0000007fbbb07810 */ /* 0x100fe20007ffe8b3 */
[----:B------:R-:W-:Y:S01]  /*9830*/  FFMA.FTZ R174, R14, -UR6, R174 ;  /* 0x800000060eae7c23 */ /* 0x000fe200080100ae */
[----:B------:R-:W-:Y:S01]  /*9840*/  IABS R12, R12 ;  /* 0x0000000c000c7213 */ /* 0x000fe20000000000 */
[----:B------:R-:W-:Y:S01]  /*9850*/  VIADD R14, R178, 0xffffff81 ;  /* 0xffffff81b20e7836 */ /* 0x000fe20000000000 */
[----:B------:R-:W-:-:S02]  /*9860*/  IADD3 R15, PT, PT, R247, 0x78, -R179 ;  /* 0x00000078f70f7810 */ /* 0x000fc40007ffe8b3 */
[----:B------:R-:W-:Y:S02]  /*9870*/  I2FP.F32.S32 R12, R12 ;  /* 0x0000000c000c7245 */ /* 0x000fe40000201400 */
[----:B------:R-:W-:Y:S02]  /*9880*/  IABS R15, R15 ;  /* 0x0000000f000f7213 */ /* 0x000fe40000000000 */
[----:B------:R-:W-:Y:S01]  /*9890*/  FSEL R184, R174, -INF , !P4 ;  /* 0xff800000aeb87808 */ /* 0x000fe20006000000 */
[----:B------:R-:W-:Y:S01]  /*98a0*/  FFMA.FTZ R12, R12, -UR6, R173 ;  /* 0x800000060c0c7c23 */ /* 0x000fe200080100ad */
[----:B------:R-:W-:Y:S02]  /*98b0*/  FSEL R173, R13, -INF , !P5 ;  /* 0xff8000000dad7808 */ /* 0x000fe40006800000 */
[----:B------:R-:W-:Y:S02]  /*98c0*/  IABS R13, R176 ;  /* 0x000000b0000d7213 */ /* 0x000fe40000000000 */
[----:B------:R-:W-:-:S02]  /*98d0*/  ISETP.GT.AND P5, PT, R185, R14, PT ;  /* 0x0000000eb900720c */ /* 0x000fc40003fa4270 */
[----:B------:R-:W-:Y:S02]  /*98e0*/  I2FP.F32.S32 R13, R13 ;  /* 0x0000000d000d7245 */ /* 0x000fe40000201400 */
[----:B------:R-:W-:Y:S02]  /*98f0*/  I2FP.F32.S32 R15, R15 ;  /* 0x0000000f000f7245 */ /* 0x000fe40000201400 */
[----:B------:R-:W-:Y:S01]  /*9900*/  FSEL R198, R12, -INF , !P5 ;  /* 0xff8000000cc67808 */ /* 0x000fe20006800000 */
[----:B------:R-:W-:Y:S01]  /*9910*/  VIADD R12, R178, 0xffffff88 ;  /* 0xffffff88b20c7836 */ /* 0x000fe20000000000 */
[----:B------:R-:W-:Y:S01]  /*9920*/  ISETP.GE.AND P4, PT, R14, R246, PT ;  /* 0x000000f60e00720c */ /* 0x000fe20003f86270 */
[----:B------:R-:W-:Y:S01]  /*9930*/  FFMA.FTZ R175, R13, -UR6, R175 ;  /* 0x800000060daf7c23 */ /* 0x000fe200080100af */
[----:B------:R-:W-:Y:S01]  /*9940*/  FSEL R184, R184, -INF , !P6 ;  /* 0xff800000b8b87808 */ /* 0x000fe20007000000 */
[----:B------:R-:W-:Y:S01]  /*9950*/  FFMA.FTZ R168, R15, -UR6, R168 ;  /* 0x800000060fa87c23 */ /* 0x000fe200080100a8 */
[----:B------:R-:W-:-:S02]  /*9960*/  ISETP.GT.AND P6, PT, R172, R14, PT ;  /* 0x0000000eac00720c */ /* 0x000fc40003fc4270 */
[----:B------:R-:W-:Y:S02]  /*9970*/  ISETP.GE.AND P5, PT, R14, R245, PT ;  /* 0x000000f50e00720c */ /* 0x000fe40003fa6270 */
[----:B------:R-:W-:Y:S02]  /*9980*/  IADD3 R14, PT, PT, R187, 0x78, -R179 ;  /* 0x00000078bb0e7810 */ /* 0x000fe40007ffe8b3 */
[----:B------:R-:W-:Y:S02]  /*9990*/  FSEL R198, R198, -INF , !P4 ;  /* 0xff800000c6c67808 */ /* 0x000fe40006000000 */
[----:B------:R-:W-:Y:S01]  /*99a0*/  ISETP.GT.AND P4, PT, R185, R12, PT ;  /* 0x0000000cb900720c */ /* 0x000fe20003f84270 */
[----:B-1----:R-:W-:Y:S01]  /*99b0*/  HMMA.16816.F32 R164, R188, R4, R164 ;  /* 0x00000004bca4723c */ /* 0x002fe200000018a4 */
[----:B------:R-:W-:Y:S02]  /*99c0*/  FSEL R186, R175, -INF , !P6 ;  /* 0xff800000afba7808 */ /* 0x000fe40007000000 */
[----:B------:R-:W-:-:S02]  /*99d0*/  IABS R14, R14 ;  /* 0x0000000e000e7213 */ /* 0x000fc40000000000 */
[----:B------:R-:W-:Y:S02]  /*99e0*/  IADD3 R13, PT, PT, R247, 0x77, -R179 ;  /* 0x00000077f70d7810 */ /* 0x000fe40007ffe8b3 */
[----:B------:R-:W-:Y:S01]  /*99f0*/  FSEL R186, R186, -INF , !P5 ;  /* 0xff800000baba7808 */ /* 0x000fe20006800000 */
[----:B------:R-:W-:Y:S01]  /*9a00*/  HMMA.16816.F32 R32, R188, R6, R32 ;  /* 0x00000006bc20723c */ /* 0x000fe20000001820 */
[----:B------:R-:W-:Y:S02]  /*9a10*/  FSEL R168, R168, -INF , !P4 ;  /* 0xff800000a8a87808 */ /* 0x000fe40006000000 */
[----:B------:R-:W-:Y:S02]  /*9a20*/  ISETP.GE.AND P6, PT, R12, R246, PT ;  /* 0x000000f60c00720c */ /* 0x000fe40003fc6270 */
[----:B------:R-:W-:Y:S02]  /*9a30*/  ISETP.GT.AND P5, PT, R172, R12, PT ;  /* 0x0000000cac00720c */ /* 0x000fe40003fa4270 */
[----:B------:R-:W-:-:S02]  /*9a40*/  ISETP.GE.AND P4, PT, R12, R245, PT ;  /* 0x000000f50c00720c */ /* 0x000fc40003f86270 */
[----:B------:R-:W-:Y:S01]  /*9a50*/  I2FP.F32.S32 R12, R14 ;  /* 0x0000000e000c7245 */ /* 0x000fe20000201400 */
[----:B------:R-:W-:Y:S01]  /*9a60*/  VIADD R14, R178, 0xffffff91 ;  /* 0xffffff91b20e7836 */ /* 0x000fe20000000000 */
[----:B------:R-:W-:Y:S02]  /*9a70*/  IABS R13, R13 ;  /* 0x0000000d000d7213 */ /* 0x000fe40000000000 */
[--C-:B------:R-:W-:Y:S01]  /*9a80*/  IADD3 R4, PT, PT, R187, 0x77, -R179.reuse ;  /* 0x00000077bb047810 */ /* 0x100fe20007ffe8b3 */
[----:B------:R-:W-:Y:S01]  /*9a90*/  FFMA.FTZ R170, R12, -UR6, R170 ;  /* 0x800000060caa7c23 */ /* 0x000fe200080100aa */
[----:B------:R-:W-:Y:S01]  /*9aa0*/  I2FP.F32.S32 R13, R13 ;  /* 0x0000000d000d7245 */ /* 0x000fe20000201400 */
[----:B------:R-:W-:Y:S01]  /*9ab0*/  VIADD R12, R178, 0xffffff89 ;  /* 0xffffff89b20c7836 */ /* 0x000fe20000000000 */
[----:B------:R-:W-:Y:S02]  /*9ac0*/  IABS R4, R4 ;  /* 0x0000000400047213 */ /* 0x000fe40000000000 */
[----:B------:R-:W-:Y:S01]  /*9ad0*/  IADD3 R5, PT, PT, R247, 0x70, -R179 ;  /* 0x00000070f7057810 */ /* 0x000fe20007ffe8b3 */
[----:B------:R-:W-:Y:S01]  /*9ae0*/  FFMA.FTZ R13, R13, -UR6, R169 ;  /* 0x800000060d0d7c23 */ /* 0x000fe200080100a9 */
[----:B------:R-:W-:-:S02]  /*9af0*/  I2FP.F32.S32 R4, R4 ;  /* 0x0000000400047245 */ /* 0x000fc40000201400 */
[----:B------:R-:W-:Y:S02]  /*9b00*/  IABS R5, R5 ;  /* 0x0000000500057213 */ /* 0x000fe40000000000 */
[----:B------:R-:W-:Y:S01]  /*9b10*/  FSEL R168, R168, -INF , !P6 ;  /* 0xff800000a8a87808 */ /* 0x000fe20007000000 */
[----:B------:R-:W-:Y:S01]  /*9b20*/  FFMA.FTZ R171, R4, -UR6, R171 ;  /* 0x8000000604ab7c23 */ /* 0x000fe200080100ab */
[----:B------:R-:W-:Y:S01]  /*9b30*/  ISETP.GT.AND P6, PT, R185, R12, PT ;  /* 0x0000000cb900720c */ /* 0x000fe20003fc4270 */
[----:B------:R-:W-:Y:S01]  /*9b40*/  VIADD R4, R178, 0xffffff90 ;  /* 0xffffff90b2047836 */ /* 0x000fe20000000000 */
[----:B------:R-:W-:Y:S02]  /*9b50*/  FSEL R170, R170, -INF , !P5 ;  /* 0xff800000aaaa7808 */ /* 0x000fe40006800000 */
[----:B------:R-:W-:Y:S02]  /*9b60*/  I2FP.F32.S32 R5, R5 ;  /* 0x0000000500057245 */ /* 0x000fe40000201400 */
[----:B------:R-:W-:-:S02]  /*9b70*/  ISETP.GE.AND P5, PT, R12, R246, PT ;  /* 0x000000f60c00720c */ /* 0x000fc40003fa6270 */
[----:B------:R-:W-:Y:S01]  /*9b80*/  FSEL R196, R170, -INF , !P4 ;  /* 0xff800000aac47808 */ /* 0x000fe20006000000 */
[----:B------:R-:W-:Y:S01]  /*9b90*/  FFMA.FTZ R164, R5, -UR6, R164 ;  /* 0x8000000605a47c23 */ /* 0x000fe200080100a4 */
[----:B------:R-:W-:Y:S02]  /*9ba0*/  FSEL R13, R13, -INF , !P6 ;  /* 0xff8000000d0d7808 */ /* 0x000fe40007000000 */
[----:B------:R-:W-:Y:S02]  /*9bb0*/  ISETP.GT.AND P4, PT, R172, R12, PT ;  /* 0x0000000cac00720c */ /* 0x000fe40003f84270 */
[----:B------:R-:W-:Y:S02]  /*9bc0*/  FSEL R169, R13, -INF , !P5 ;  /* 0xff8000000da97808 */ /* 0x000fe40006800000 */
[----:B------:R-:W-:Y:S02]  /*9bd0*/  ISETP.GE.AND P6, PT, R12, R245, PT ;  /* 0x000000f50c00720c */ /* 0x000fe40003fc6270 */
[----:B------:R-:W-:-:S02]  /*9be0*/  IADD3 R5, PT, PT, R247, 0x6f, -R179 ;  /* 0x0000006ff7057810 */ /* 0x000fc40007ffe8b3 */
[----:B------:R-:W-:Y:S02]  /*9bf0*/  ISETP.GT.AND P5, PT, R185, R4, PT ;  /* 0x00000004b900720c */ /* 0x000fe40003fa4270 */
[----:B------:R-:W-:Y:S02]  /*9c00*/  FSEL R197, R171, -INF , !P4 ;  /* 0xff800000abc57808 */ /* 0x000fe40006000000 */
[----:B------:R-:W-:Y:S02]  /*9c10*/  FSEL R164, R164, -INF , !P5 ;  /* 0xff800000a4a47808 */ /* 0x000fe40006800000 */
[----:B------:R-:W-:Y:S02]  /*9c20*/  FSEL R197, R197, -INF , !P6 ;  /* 0xff800000c5c57808 */ /* 0x000fe40007000000 */
[----:B------:R-:W-:Y:S02]  /*9c30*/  IABS R13, R5 ;  /* 0x00000005000d7213 */ /* 0x000fe40000000000 */
[----:B------:R-:W-:-:S02]  /*9c40*/  ISETP.GE.AND P4, PT, R4, R246, PT ;  /* 0x000000f60400720c */ /* 0x000fc40003f86270 */
[----:B------:R-:W-:Y:S02]  /*9c50*/  ISETP.GT.AND P6, PT, R172, R4, PT ;  /* 0x00000004ac00720c */ /* 0x000fe40003fc4270 */
[----:B------:R-:W-:Y:S02]  /*9c60*/  ISETP.GE.AND P5, PT, R4, R245, PT ;  /* 0x000000f50400720c */ /* 0x000fe40003fa6270 */
[----:B------:R-:W1:Y:S01]  /*9c70*/  LDSM.16.M88.4 R4, [R209+0x17000] ;  /* 0x01700000d104783b */ /* 0x000e620000000200 */
[--C-:B------:R-:W-:Y:S02]  /*9c80*/  IADD3 R12, PT, PT, R187, 0x70, -R179.reuse ;  /* 0x00000070bb0c7810 */ /* 0x100fe40007ffe8b3 */
[----:B------:R-:W-:Y:S01]  /*9c90*/  IADD3 R15, PT, PT, R247, 0x68, -R179 ;  /* 0x00000068f70f7810 */ /* 0x000fe20007ffe8b3 */
[----:B------:R-:W2:Y:S01]  /*9ca0*/  LDSM.16.M88.4 R208, [R209+0x17800] ;  /* 0x01780000d1d0783b */ /* 0x000ea20000000200 */
[----:B------:R-:W-:Y:S01]  /*9cb0*/  IABS R12, R12 ;  /* 0x0000000c000c7213 */ /* 0x000fe20000000000 */
[----:B------:R-:W-:-:S04]  /*9cc0*/  DEPBAR.LE SB0, 0x0 ;  /* 0x000080000000791a */ /* 0x000fc80000000000 */
[----:B------:R-:W-:Y:S02]  /*9cd0*/  I2FP.F32.S32 R12, R12 ;  /* 0x0000000c000c7245 */ /* 0x000fe40000201400 */
[----:B------:R-:W-:Y:S02]  /*9ce0*/  I2FP.F32.S32 R13, R13 ;  /* 0x0000000d000d7245 */ /* 0x000fe40000201400 */
[----:B------:R-:W-:Y:S01]  /*9cf0*/  IABS R15, R15 ;  /* 0x0000000f000f7213 */ /* 0x000fe20000000000 */
[----:B------:R-:W-:Y:S01]  /*9d00*/  FFMA.FTZ R166, R12, -UR6, R166 ;  /* 0x800000060ca67c23 */ /* 0x000fe200080100a6 */
[----:B------:R-:W-:Y:S01]  /*9d10*/  IADD3 R12, PT, PT, R187, 0x6f, -R179 ;  /* 0x0000006fbb0c7810 */ /* 0x000fe20007ffe8b3 */
[----:B------:R-:W-:Y:S01]  /*9d20*/  FFMA.FTZ R13, R13, -UR6, R165 ;  /* 0x800000060d0d7c23 */ /* 0x000fe200080100a5 */
[----:B------:R-:W-:Y:S02]  /*9d30*/  FSEL R164, R164, -INF , !P4 ;  /* 0xff800000a4a47808 */ /* 0x000fe40006000000 */
[----:B------:R-:W-:-:S02]  /*9d40*/  IABS R12, R12 ;  /* 0x0000000c000c7213 */ /* 0x000fc40000000000 */
[----:B------:R-:W-:Y:S02]  /*9d50*/  I2FP.F32.S32 R15, R15 ;  /* 0x0000000f000f7245 */ /* 0x000fe40000201400 */
[----:B------:R-:W-:Y:S02]  /*9d60*/  ISETP.GT.AND P4, PT, R185, R14, PT ;  /* 0x0000000eb900720c */ /* 0x000fe40003f84270 */
[----:B------:R-:W-:Y:S01]  /*9d70*/  I2FP.F32.S32 R12, R12 ;  /* 0x0000000c000c7245 */ /* 0x000fe20000201400 */
[----:B------:R-:W-:Y:S01]  /*9d80*/  FFMA.FTZ R32, R15, -UR6, R32 ;  /* 0x800000060f207c23 */ /* 0x000fe20008010020 */
[----:B------:R-:W-:Y:S02]  /*9d90*/  FSEL R176, R166, -INF , !P6 ;  /* 0xff800000a6b07808 */ /* 0x000fe40007000000 */
[----:B------:R-:W-:Y:S01]  /*9da0*/  ISETP.GE.AND P6, PT, R14, R246, PT ;  /* 0x000000f60e00720c */ /* 0x000fe20003fc6270 */
[----:B------:R-:W-:Y:S01]  /*9db0*/  FFMA.FTZ R167, R12, -UR6, R167 ;  /* 0x800000060ca77c23 */ /* 0x000fe200080100a7 */
[----:B------:R-:W-:-:S02]  /*9dc0*/  FSEL R13, R13, -INF , !P4 ;  /* 0xff8000000d0d7808 */ /* 0x000fc40006000000 */
[--C-:B------:R-:W-:Y:S02]  /*9dd0*/  IADD3 R15, PT, PT, R247, 0x67, -R179.reuse ;  /* 0x00000067f70f7810 */ /* 0x100fe40007ffe8b3 */
[----:B------:R-:W-:Y:S02]  /*9de0*/  IADD3 R12, PT, PT, R187, 0x68, -R179 ;  /* 0x00000068bb0c7810 */ /* 0x000fe40007ffe8b3 */
[----:B------:R-:W-:Y:S02]  /*9df0*/  FSEL R165, R13, -INF , !P6 ;  /* 0xff8000000da57808 */ /* 0x000fe40007000000 */
[----:B------:R-:W-:Y:S01]  /*9e00*/  FSEL R176, R176, -INF , !P5 ;  /* 0xff800000b0b07808 */ /* 0x000fe20006800000 */
[----:B-1----:R-:W-:Y:S01]  /*9e10*/  HMMA.16816.F32 R28, R188, R4, R28 ;  /* 0x00000004bc1c723c */ /* 0x002fe2000000181c */
[----:B------:R-:W-:Y:S02]  /*9e20*/  IABS R13, R15 ;  /* 0x0000000f000d7213 */ /* 0x000fe40000000000 */
[----:B------:R-:W-:-:S02]  /*9e30*/  ISETP.GT.AND P5, PT, R172, R14, PT ;  /* 0x0000000eac00720c */ /* 0x000fc40003fa4270 */
[----:B------:R-:W-:Y:S01]  /*9e40*/  ISETP.GE.AND P4, PT, R14, R245, PT ;  /* 0x000000f50e00720c */ /* 0x000fe20003f86270 */
[----:B------:R-:W-:Y:S01]  /*9e50*/  VIADD R14, R178, 0xffffff98 ;  /* 0xffffff98b20e7836 */ /* 0x000fe20000000000 */
[----:B------:R-:W-:Y:S01]  /*9e60*/  IABS R12, R12 ;  /* 0x0000000c000c7213 */ /* 0x000fe20000000000 */
[C---:B------:R-:W-:Y:S01]  /*9e70*/  HMMA.16816.F32 R24, R188.reuse, R6, R24 ;  /* 0x00000006bc18723c */ /* 0x040fe20000001818 */
[----:B------:R-:W-:Y:S02]  /*9e80*/  I2FP.F32.S32 R13, R13 ;  /* 0x0000000d000d7245 */ /* 0x000fe40000201400 */
[----:B------:R-:W-:Y:S02]  /*9e90*/  I2FP.F32.S32 R12, R12 ;  /* 0x0000000c000c7245 */ /* 0x000fe40000201400 */
[----:B------:R-:W-:Y:S01]  /*9ea0*/  IADD3 R4, PT, PT, R187, 0x67, -R179 ;  /* 0x00000067bb047810 */ /* 0x000fe20007ffe8b3 */
[----:B------:R-:W-:Y:S01]  /*9eb0*/  FFMA.FTZ R33, R13, -UR6, R33 ;  /* 0x800000060d217c23 */ /* 0x000fe20008010021 */
[----:B------:R-:W-:Y:S01]  /*9ec0*/  IADD3 R5, PT, PT, R247, 0x60, -R179 ;  /* 0x00000060f7057810 */ /* 0x000fe20007ffe8b3 */
[----:B------:R-:W-:Y:S01]  /*9ed0*/  FFMA.FTZ R13, R12, -UR6, R34 ;  /* 0x800000060c0d7c23 */ /* 0x000fe20008010022 */
[----:B------:R-:W-:Y:S01]  /*9ee0*/  ISETP.GT.AND P6, PT, R185, R14, PT ;  /* 0x0000000eb900720c */ /* 0x000fe20003fc4270 */
[----:B------:R-:W-:Y:S01]  /*9ef0*/  VIADD R12, R178, 0xffffff99 ;  /* 0xffffff99b20c7836 */ /* 0x000fe20000000000 */
[----:B------:R-:W-:Y:S01]  /*9f00*/  FSEL R177, R167, -INF , !P5 ;  /* 0xff800000a7b17808 */ /* 0x000fe20006800000 */
[----:B--2---:R-:W-:Y:S01]  /*9f10*/  HMMA.16816.F32 R20, R188, R208, R20 ;  /* 0x000000d0bc14723c */ /* 0x004fe20000001814 */
[----:B------:R-:W-:-:S02]  /*9f20*/  IABS R4, R4 ;  /* 0x0000000400047213 */ /* 0x000fc40000000000 */
[----:B------:R-:W-:Y:S02]  /*9f30*/  IABS R5, R5 ;  /* 0x0000000500057213 */ /* 0x000fe40000000000 */
[----:B------:R-:W-:Y:S02]  /*9f40*/  ISETP.GE.AND P5, PT, R14, R246, PT ;  /* 0x000000f60e00720c */ /* 0x000fe40003fa6270 */
[----:B------:R-:W-:Y:S01]  /*9f50*/  FSEL R177, R177, -INF , !P4 ;  /* 0xff800000b1b17808 */ /* 0x000fe20006000000 */
[----:B------:R-:W-:Y:S01]  /*9f60*/  HMMA.16816.F32 R16, R188, R210, R16 ;  /* 0x000000d2bc10723c */ /* 0x000fe20000001810 */
[----:B------:R-:W-:Y:S02]  /*9f70*/  FSEL R175, R32, -INF , !P6 ;  /* 0xff80000020af7808 */ /* 0x000fe40007000000 */
[----:B------:R-:W-:Y:S02]  /*9f80*/  ISETP.GT.AND P4, PT, R172, R14, PT ;  /* 0x0000000eac00720c */ /* 0x000fe40003f84270 */
[----:B------:R-:W-:-:S02]  /*9f90*/  I2FP.F32.S32 R4, R4 ;  /* 0x0000000400047245 */ /* 0x000fc40000201400 */
[----:B------:R-:W-:Y:S02]  /*9fa0*/  I2FP.F32.S32 R5, R5 ;  /* 0x0000000500057245 */ /* 0x000fe40000201400 */
[----:B------:R-:W-:Y:S01]  /*9fb0*/  FSEL R175, R175, -INF , !P5 ;  /* 0xff800000afaf7808 */ /* 0x000fe20006800000 */
[----:B------:R-:W-:Y:S01]  /*9fc0*/  FFMA.FTZ R15, R4, -UR6, R35 ;  /* 0x80000006040f7c23 */ /* 0x000fe20008010023 */
[----:B------:R-:W-:Y:S01]  /*9fd0*/  ISETP.GE.AND P6, PT, R14, R245, PT ;  /* 0x000000f50e00720c */ /* 0x000fe20003fc6270 */
[----:B------:R-:W-:Y:S01]  /*9fe0*/  FFMA.FTZ R6, R5, -UR6, R28 ;  /* 0x8000000605067c23 */ /* 0x000fe2000801001c */
[----:B------:R-:W-:Y:S01]  /*9ff0*/  ISETP.GT.AND P5, PT, R185, R12, PT ;  /* 0x0000000cb900720c */ /* 0x000fe20003fa4270 */
[----:B------:R-:W-:Y:S01]  /*a000*/  VIADD R5, R178, 0xffffffa0 ;  /* 0xffffffa0b2057836 */ /* 0x000fe20000000000 */
[----:B------:R-:W-:Y:S02]  /*a010*/  FSEL R13, R13, -INF , !P4 ;  /* 0xff8000000d0d7808 */ /* 0x000fe40006000000 */
[----:B------:R-:W-:-:S02]  /*a020*/  IADD3 R4, PT, PT, R187, 0x60, -R179 ;  /* 0x00000060bb047810 */ /* 0x000fc40007ffe8b3 */
[----:B------:R-:W-:Y:S02]  /*a030*/  ISETP.GE.AND P4, PT, R12, R246, PT ;  /* 0x000000f60c00720c */ /* 0x000fe40003f86270 */
[----:B------:R-:W-:Y:S02]  /*a040*/  FSEL R13, R13, -INF , !P6 ;  /* 0xff8000000d0d7808 */ /* 0x000fe40007000000 */
[----:B------:R-:W-:Y:S02]  /*a050*/  FSEL R192, R33, -INF , !P5 ;  /* 0xff80000021c07808 */ /* 0x000fe40006800000 */
[----:B------:R-:W-:Y:S02]  /*a060*/  ISETP.GT.AND P6, PT, R172, R12, PT ;  /* 0x0000000cac00720c */ /* 0x000fe40003fc4270 */
[----:B------:R-:W-:Y:S02]  /*a070*/  IADD3 R14, PT, PT, R247, 0x5f, -R179 ;  /* 0x0000005ff70e7810 */ /* 0x000fe40007ffe8b3 */
[----:B------:R-:W-:-:S02]  /*a080*/  IABS R4, R4 ;  /* 0x0000000400047213 */ /* 0x000fc40000000000 */
[----:B------:R-:W-:Y:S02]  /*a090*/  FSEL R192, R192, -INF , !P4 ;  /* 0xff800000c0c07808 */ /* 0x000fe40006000000 */
[----:B------:R-:W-:Y:S01]  /*a0a0*/  ISETP.GE.AND P5, PT, R12, R245, PT ;  /* 0x000000f50c00720c */ /* 0x000fe20003fa6270 */
[----:B------:R-:W-:Y:S01]  /*a0b0*/  VIADD R12, R178, 0xffffffa1 ;  /* 0xffffffa1b20c7836 */ /* 0x000fe20000000000 */
[----:B------:R-:W-:Y:S02]  /*a0c0*/  ISETP.GT.AND P4, PT, R185, R5, PT ;  /* 0x00000005b900720c */ /* 0x000fe40003f84270 */
[----:B------:R-:W-:Y:S02]  /*a0d0*/  FSEL R15, R15, -INF , !P6 ;  /* 0xff8000000f0f7808 */ /* 0x000fe40007000000 */
[----:B------:R-:W-:Y:S02]  /*a0e0*/  IABS R14, R14 ;  /* 0x0000000e000e7213 */ /* 0x000fe40000000000 */
[----:B------:R-:W-:-:S02]  /*a0f0*/  I2FP.F32.S32 R4, R4 ;  /* 0x0000000400047245 */ /* 0x000fc40000201400 */
[----:B------:R-:W-:Y:S02]  /*a100*/  FSEL R15, R15, -INF , !P5 ;  /* 0xff8000000f0f7808 */ /* 0x000fe40006800000 */
[----:B------:R-:W-:Y:S01]  /*a110*/  FSEL R6, R6, -INF , !P4 ;  /* 0xff80000006067808 */ /* 0x000fe20006000000 */
[----:B------:R-:W-:Y:S01]  /*a120*/  FFMA.FTZ R4, R4, -UR6, R30 ;  /* 0x8000000604047c23 */ /* 0x000fe2000801001e */
[C---:B------:R-:W-:Y:S02]  /*a130*/  ISETP.GE.AND P6, PT, R5.reuse, R246, PT ;  /* 0x000000f60500720c */ /* 0x040fe40003fc6270 */
[----:B------:R-:W-:Y:S02]  /*a140*/  ISETP.GT.AND P5, PT, R172, R5, PT ;  /* 0x00000005ac00720c */ /* 0x000fe40003fa4270 */
[----:B------:R-:W-:Y:S02]  /*a150*/  ISETP.GE.AND P4, PT, R5, R245, PT ;  /* 0x000000f50500720c */ /* 0x000fe40003f86270 */
[----:B------:R-:W-:-:S02]  /*a160*/  IADD3 R7, PT, PT, R247, 0x58, -R179 ;  /* 0x00000058f7077810 */ /* 0x000fc40007ffe8b3 */
[----:B------:R-:W-:Y:S02]  /*a170*/  I2FP.F32.S32 R14, R14 ;  /* 0x0000000e000e7245 */ /* 0x000fe40000201400 */
[----:B------:R-:W-:Y:S02]  /*a180*/  IADD3 R5, PT, PT, R187, 0x5f, -R179 ;  /* 0x0000005fbb057810 */ /* 0x000fe40007ffe8b3 */
[----:B------:R-:W-:Y:S01]  /*a190*/  IABS R7, R7 ;  /* 0x0000000700077213 */ /* 0x000fe20000000000 */
[----:B------:R-:W-:Y:S01]  /*a1a0*/  FFMA.FTZ R14, R14, -UR6, R29 ;  /* 0x800000060e0e7c23 */ /* 0x000fe2000801001d */
[----:B------:R-:W-:Y:S02]  /*a1b0*/  IABS R5, R5 ;  /* 0x0000000500057213 */ /* 0x000fe40000000000 */
[----:B------:R-:W-:Y:S01]  /*a1c0*/  FSEL R6, R6, -INF , !P6 ;  /* 0xff80000006067808 */ /* 0x000fe20007000000 */
[----:B------:R-:W-:Y:S01]  /*a1d0*/  BAR.SYNC.DEFER_BLOCKING 0x0 ;  /* 0x0000000000007b1d */ /* 0x000fe20000010000 */
[----:B------:R-:W-:-:S02]  /*a1e0*/  ISETP.GT.AND P6, PT, R185, R12, PT ;  /* 0x0000000cb900720c */ /* 0x000fc40003fc4270 */
[----:B------:R-:W-:Y:S02]  /*a1f0*/  FSEL R4, R4, -INF , !P5 ;  /* 0xff80000004047808 */ /* 0x000fe40006800000 */
[----:B------:R-:W-:Y:S02]  /*a200*/  I2FP.F32.S32 R7, R7 ;  /* 0x0000000700077245 */ /* 0x000fe40000201400 */
[----:B------:R-:W-:Y:S02]  /*a210*/  I2FP.F32.S32 R5, R5 ;  /* 0x0000000500057245 */ /* 0x000fe40000201400 */
[----:B------:R-:W-:Y:S01]  /*a220*/  FSEL R4, R4, -INF , !P4 ;  /* 0xff80000004047808 */ /* 0x000fe20006000000 */
[----:B------:R-:W-:Y:S01]  /*a230*/  FFMA.FTZ R24, R7, -UR6, R24 ;  /* 0x8000000607187c23 */ /* 0x000fe20008010018 */
[----:B------:R-:W-:Y:S01]  /*a240*/  FSEL R14, R14, -INF , !P6 ;  /* 0xff8000000e0e7808 */ /* 0x000fe20007000000 */
[----:B------:R-:W-:Y:S01]  /*a250*/  VIADD R7, R178, 0xffffffa8 ;  /* 0xffffffa8b2077836 */ /* 0x000fe20000000000 */
[----:B------:R-:W-:Y:S01]  /*a260*/  ISETP.GE.AND P5, PT, R12, R246, PT ;  /* 0x000000f60c00720c */ /* 0x000fe20003fa6270 */
[----:B------:R-:W-:Y:S01]  /*a270*/  FFMA.FTZ R5, R5, -UR6, R31 ;  /* 0x8000000605057c23 */ /* 0x000fe2000801001f */
[----:B------:R-:W-:-:S02]  /*a280*/  ISETP.GT.AND P4, PT, R172, R12, PT ;  /* 0x0000000cac00720c */ /* 0x000fc40003f84270 */
[----:B------:R-:W-:Y:S02]  /*a290*/  ISETP.GE.AND P6, PT, R12, R245, PT ;  /* 0x000000f50c00720c */ /* 0x000fe40003fc6270 */
[--C-:B------:R-:W-:Y:S02]  /*a2a0*/  IADD3 R12, PT, PT, R247, 0x57, -R179.reuse ;  /* 0x00000057f70c7810 */ /* 0x100fe40007ffe8b3 */
[----:B------:R-:W-:Y:S02]  /*a2b0*/  IADD3 R28, PT, PT, R187, 0x58, -R179 ;  /* 0x00000058bb1c7810 */ /* 0x000fe40007ffe8b3 */
[----:B------:R-:W-:Y:S02]  /*a2c0*/  IABS R12, R12 ;  /* 0x0000000c000c7213 */ /* 0x000fe40000000000 */
[----:B------:R-:W-:Y:S02]  /*a2d0*/  FSEL R14, R14, -INF , !P5 ;  /* 0xff8000000e0e7808 */ /* 0x000fe40006800000 */
[----:B------:R-:W-:-:S02]  /*a2e0*/  ISETP.GT.AND P5, PT, R185, R7, PT ;  /* 0x00000007b900720c */ /* 0x000fc40003fa4270 */
[----:B------:R-:W-:Y:S02]  /*a2f0*/  FSEL R5, R5, -INF , !P4 ;  /* 0xff80000005057808 */ /* 0x000fe40006000000 */
[----:B------:R-:W-:Y:S02]  /*a300*/  IABS R28, R28 ;  /* 0x0000001c001c7213 */ /* 0x000fe40000000000 */
[----:B------:R-:W-:Y:S02]  /*a310*/  I2FP.F32.S32 R12, R12 ;  /* 0x0000000c000c7245 */ /* 0x000fe40000201400 */
[----:B------:R-:W-:Y:S02]  /*a320*/  FSEL R5, R5, -INF , !P6 ;  /* 0xff80000005057808 */ /* 0x000fe40007000000 */
[----:B------:R-:W-:Y:S01]  /*a330*/  FSEL R174, R24, -INF , !P5 ;  /* 0xff80000018ae7808 */ /* 0x000fe20006800000 */
[----:B------:R-:W-:Y:S01]  /*a340*/  FFMA.FTZ R12, R12, -UR6, R25 ;  /* 0x800000060c0c7c23 */ /* 0x000fe20008010019 */
[----:B------:R-:W-:-:S02]  /*a350*/  ISETP.GE.AND P4, PT, R7, R246, PT ;  /* 0x000000f60700720c */ /* 0x000fc40003f86270 */
[----:B------:R-:W-:Y:S02]  /*a360*/  ISETP.GT.AND P6, PT, R172, R7, PT ;  /* 0x00000007ac00720c */ /* 0x000fe40003fc4270 */
[----:B------:R-:W-:Y:S02]  /*a370*/  ISETP.GE.AND P5, PT, R7, R245, PT ;  /* 0x000000f50700720c */ /* 0x000fe40003fa6270 */
[----:B------:R-:W-:Y:S02]  /*a380*/  I2FP.F32.S32 R7, R28 ;  /* 0x0000001c00077245 */ /* 0x000fe40000201400 */
[--C-:B------:R-:W-:Y:S02]  /*a390*/  IADD3 R25, PT, PT, R247, 0x50, -R179.reuse ;  /* 0x00000050f7197810 */ /* 0x100fe40007ffe8b3 */
[----:B------:R-:W-:Y:S01]  /*a3a0*/  IADD3 R24, PT, PT, R187, 0x57, -R179 ;  /* 0x00000057bb187810 */ /* 0x000fe20007ffe8b3 */
[----:B------:R-:W-:Y:S01]  /*a3b0*/  FFMA.FTZ R7, R7, -UR6, R26 ;  /* 0x8000000607077c23 */ /* 0x000fe2000801001a */
[----:B------:R-:W-:Y:S01]  /*a3c0*/  VIADD R26, R178, 0xffffffa9 ;  /* 0xffffffa9b21a7836 */ /* 0x000fe20000000000 */
[----:B------:R-:W-:-:S02]  /*a3d0*/  IABS R25, R25 ;  /* 0x0000001900197213 */ /* 0x000fc40000000000 */
[----:B------:R-:W-:Y:S02]  /*a3e0*/  IABS R24, R24 ;  /* 0x0000001800187213 */ /* 0x000fe40000000000 */
[----:B------:R-:W-:Y:S02]  /*a3f0*/  FSEL R174, R174, -INF , !P4 ;  /* 0xff800000aeae7808 */ /* 0x000fe40006000000 */
[----:B------:R-:W-:Y:S02]  /*a400*/  I2FP.F32.S32 R25, R25 ;  /* 0x0000001900197245 */ /* 0x000fe40000201400 */
[----:B------:R-:W-:Y:S02]  /*a410*/  ISETP.GT.AND P4, PT, R185, R26, PT ;  /* 0x0000001ab900720c */ /* 0x000fe40003f84270 */
[----:B------:R-:W-:Y:S01]  /*a420*/  FSEL R7, R7, -INF , !P6 ;  /* 0xff80000007077808 */ /* 0x000fe20007000000 */
[----:B------:R-:W-:Y:S01]  /*a430*/  FFMA.FTZ R25, R25, -UR6, R20 ;  /* 0x8000000619197c23 */ /* 0x000fe20008010014 */
[----:B------:R-:W-:-:S02]  /*a440*/  I2FP.F32.S32 R24, R24 ;  /* 0x0000001800187245 */ /* 0x000fc40000201400 */
[----:B------:R-:W-:Y:S02]  /*a450*/  FSEL R7, R7, -INF , !P5 ;  /* 0xff80000007077808 */ /* 0x000fe40006800000 */
[----:B------:R-:W-:Y:S01]  /*a460*/  FSEL R12, R12, -INF , !P4 ;  /* 0xff8000000c0c7808 */ /* 0x000fe20006000000 */
[----:B------:R-:W-:Y:S01]  /*a470*/  FFMA.FTZ R28, R24, -UR6, R27 ;  /* 0x80000006181c7c23 */ /* 0x000fe2000801001b */
[----:B------:R-:W-:Y:S02]  /*a480*/  ISETP.GE.AND P6, PT, R26, R246, PT ;  /* 0x000000f61a00720c */ /* 0x000fe40003fc6270 */
[----:B------:R-:W-:Y:S02]  /*a490*/  ISETP.GT.AND P5, PT, R172, R26, PT ;  /* 0x0000001aac00720c */ /* 0x000fe40003fa4270 */
[----:B------:R-:W-:Y:S01]  /*a4a0*/  ISETP.GE.AND P4, PT, R26, R245, PT ;  /* 0x000000f51a00720c */ /* 0x000fe20003f86270 */
[----:B------:R-:W-:Y:S01]  /*a4b0*/  VIADD R26, R178, 0xffffffb0 ;  /* 0xffffffb0b21a7836 */ /* 0x000fe20000000000 */
[----:B------:R-:W-:-:S02]  /*a4c0*/  IADD3 R20, PT, PT, R187, 0x50, -R179 ;  /* 0x00000050bb147810 */ /* 0x000fc40007ffe8b3 */
[----:B------:R-:W-:Y:S02]  /*a4d0*/  IADD3 R24, PT, PT, R247, 0x4f, -R179 ;  /* 0x0000004ff7187810 */ /* 0x000fe40007ffe8b3 */
[----:B------:R-:W-:Y:S02]  /*a4e0*/  IABS R20, R20 ;  /* 0x0000001400147213 */ /* 0x000fe40000000000 */
[----:B------:R-:W-:Y:S02]  /*a4f0*/  FSEL R27, R12, -INF , !P6 ;  /* 0xff8000000c1b7808 */ /* 0x000fe40007000000 */
[----:B------:R-:W-:Y:S02]  /*a500*/  IABS R24, R24 ;  /* 0x0000001800187213 */ /* 0x000fe40000000000 */
[----:B------:R-:W-:Y:S02]  /*a510*/  ISETP.GT.AND P6, PT, R185, R26, PT ;  /* 0x0000001ab900720c */ /* 0x000fe40003fc4270 */
[----:B------:R-:W-:-:S02]  /*a520*/  FSEL R12, R28, -INF , !P5 ;  /* 0xff8000001c0c7808 */ /* 0x000fc40006800000 */
[----:B------:R-:W-:Y:S02]  /*a530*/  I2FP.F32.S32 R20, R20 ;  /* 0x0000001400147245 */ /* 0x000fe40000201400 */
[----:B------:R-:W-:Y:S02]  /*a540*/  I2FP.F32.S32 R24, R24 ;  /* 0x0000001800187245 */ /* 0x000fe40000201400 */
[----:B------:R-:W-:Y:S01]  /*a550*/  FSEL R194, R25, -INF , !P6 ;  /* 0xff80000019c27808 */ /* 0x000fe20007000000 */
[----:B------:R-:W-:Y:S01]  /*a560*/  FFMA.FTZ R195, R20, -UR6, R22 ;  /* 0x8000000614c37c23 */ /* 0x000fe20008010016 */
[----:B------:R-:W-:Y:S01]  /*a570*/  IADD3 R25, PT, PT, R247, 0x48, -R179 ;  /* 0x00000048f7197810 */ /* 0x000fe20007ffe8b3 */
[----:B------:R-:W-:Y:S01]  /*a580*/  FFMA.FTZ R24, R24, -UR6, R21 ;  /* 0x8000000618187c23 */ /* 0x000fe20008010015 */
[----:B------:R-:W-:Y:S01]  /*a590*/  FSEL R12, R12, -INF , !P4 ;  /* 0xff8000000c0c7808 */ /* 0x000fe20006000000 */
[----:B------:R-:W-:Y:S01]  /*a5a0*/  VIADD R21, R178, 0xffffffb1 ;  /* 0xffffffb1b2157836 */ /* 0x000fe20000000000 */
[----:B------:R-:W-:Y:S01]  /*a5b0*/  ISETP.GE.AND P5, PT, R26, R246, PT ;  /* 0x000000f61a00720c */ /* 0x000fe20003fa6270 */
[----:B------:R-:W-:Y:S01]  /*a5c0*/  VIADD R20, R178, 0xffffffb8 ;  /* 0xffffffb8b2147836 */ /* 0x000fe20000000000 */
[----:B------:R-:W-:Y:S01]  /*a5d0*/  ISETP.GT.AND P4, PT, R172, R26, PT ;  /* 0x0000001aac00720c */ /* 0x000fe20003f84270 */
[----:B------:R-:W-:Y:S01]  /*a5e0*/  VIADD R178, R178, 0xffffffb9 ;  /* 0xffffffb9b2b27836 */ /* 0x000fe20000000000 */
[----:B------:R-:W-:-:S02]  /*a5f0*/  ISETP.GE.AND P6, PT, R26, R245, PT ;  /* 0x000000f51a00720c */ /* 0x000fc40003fc6270 */
[C-C-:B------:R-:W-:Y:S02]  /*a600*/  IADD3 R22, PT, PT, R187.reuse, 0x4f, -R179.reuse ;  /* 0x0000004fbb167810 */ /* 0x140fe40007ffe8b3 */
[C-C-:B------:R-:W-:Y:S02]  /*a610*/  IADD3 R208, PT, PT, R187.reuse, 0x48, -R179.reuse ;  /* 0x00000048bbd07810 */ /* 0x140fe40007ffe8b3 */
[--C-:B------:R-:W-:Y:S02]  /*a620*/  IADD3 R199, PT, PT, R187, 0x47, -R179.reuse ;  /* 0x00000047bbc77810 */ /* 0x100fe40007ffe8b3 */
[----:B------:R-:W-:Y:S02]  /*a630*/  FMNMX3.FTZ R26, R2, R173, R198, !PT ;  /* 0x000000ad021a7276 */ /* 0x000fe400078100c6 */
[----:B------:R-:W-:Y:S02]  /*a640*/  IADD3 R179, PT, PT, R247, 0x47, -R179 ;  /* 0x00000047f7b37810 */ /* 0x000fe40007ffe8b3 */
[----:B------:R-:W-:-:S02]  /*a650*/  IABS R25, R25 ;  /* 0x0000001900197213 */ /* 0x000fc40000000000 */
[----:B------:R-:W-:Y:S02]  /*a660*/  FMNMX3.FTZ R26, R26, R168, R169, !PT ;  /* 0x000000a81a1a7276 */ /* 0x000fe400078100a9 */
[----:B------:R-:W-:Y:S02]  /*a670*/  FSEL R194, R194, -INF , !P5 ;  /* 0xff800000c2c27808 */ /* 0x000fe40006800000 */
[----:B------:R-:W-:Y:S02]  /*a680*/  IABS R179, R179 ;  /* 0x000000b300b37213 */ /* 0x000fe40000000000 */
[----:B------:R-:W-:Y:S02]  /*a690*/  I2FP.F32.S32 R25, R25 ;  /* 0x0000001900197245 */ /* 0x000fe40000201400 */
[----:B------:R-:W-:Y:S02]  /*a6a0*/  ISETP.GT.AND P5, PT, R185, R21, PT ;  /* 0x00000015b900720c */ /* 0x000fe40003fa4270 */
[----:B------:R-:W-:Y:S01]  /*a6b0*/  FMNMX3.FTZ R26, R26, R164, R165, !PT ;  /* 0x000000a41a1a7276 */ /* 0x000fe200078100a5 */
[----:B------:R-:W-:Y:S01]  /*a6c0*/  FFMA.FTZ R16, R25, -UR6, R16 ;  /* 0x8000000619107c23 */ /* 0x000fe20008010010 */
[----:B------:R-:W-:-:S02]  /*a6d0*/  FSEL R195, R195, -INF , !P4 ;  /* 0xff800000c3c37808 */ /* 0x000fc40006000000 */
[----:B------:R-:W-:Y:S02]  /*a6e0*/  I2FP.F32.S32 R179, R179 ;  /* 0x000000b300b37245 */ /* 0x000fe40000201400 */
[----:B------:R-:W-:Y:S02]  /*a6f0*/  ISETP.GE.AND P4, PT, R21, R246, PT ;  /* 0x000000f61500720c */ /* 0x000fe40003f86270 */
[----:B------:R-:W-:Y:S01]  /*a700*/  FSEL R24, R24, -INF , !P5 ;  /* 0xff80000018187808 */ /* 0x000fe20006800000 */
[----:B------:R-:W-:Y:S01]  /*a710*/  FFMA.FTZ R17, R179, -UR6, R17 ;  /* 0x80000006b3117c23 */ /* 0x000fe20008010011 */
[----:B------:R-:W-:Y:S02]  /*a720*/  ISETP.GT.AND P5, PT, R185, R20, PT ;  /* 0x00000014b900720c */ /* 0x000fe40003fa4270 */
[----:B------:R-:W-:Y:S02]  /*a730*/  FMNMX3.FTZ R26, R26, R175, R192, !PT ;  /* 0x000000af1a1a7276 */ /* 0x000fe400078100c0 */
[----:B------:R-:W-:-:S02]  /*a740*/  IABS R22, R22 ;  /* 0x0000001600167213 */ /* 0x000fc40000000000 */
[----:B------:R-:W-:Y:S02]  /*a750*/  FSEL R193, R24, -INF , !P4 ;  /* 0xff80000018c17808 */ /* 0x000fe40006000000 */
[----:B------:R-:W-:Y:S02]  /*a760*/  ISETP.GT.AND P4, PT, R185, R178, PT ;  /* 0x000000b2b900720c */ /* 0x000fe40003f84270 */
[----:B------:R-:W-:Y:S02]  /*a770*/  FSEL R211, R16, -INF , !P5 ;  /* 0xff80000010d37808 */ /* 0x000fe40006800000 */
[----:B------:R-:W-:Y:S02]  /*a780*/  FMNMX3.FTZ R16, R26, R6, R14, !PT ;  /* 0x000000061a107276 */ /* 0x000fe4000781000e */
[----:B------:R-:W-:Y:S02]  /*a790*/  I2FP.F32.S32 R22, R22 ;  /* 0x0000001600167245 */ /* 0x000fe40000201400 */
[----:B------:R-:W-:-:S02]  /*a7a0*/  FSEL R17, R17, -INF , !P4 ;  /* 0xff80000011117808 */ /* 0x000fc40006000000 */
[-C--:B------:R-:W-:Y:S01]  /*a7b0*/  ISETP.GE.AND P5, PT, R20, R246.reuse, PT ;  /* 0x000000f61400720c */ /* 0x080fe20003fa6270 */
[----:B------:R-:W-:Y:S01]  /*a7c0*/  FFMA.FTZ R22, R22, -UR6, R23 ;  /* 0x8000000616167c23 */ /* 0x000fe20008010017 */
[----:B------:R-:W-:Y:S02]  /*a7d0*/  ISETP.GE.AND P4, PT, R178, R246, PT ;  /* 0x000000f6b200720c */ /* 0x000fe40003f86270 */
[----:B------:R-:W-:Y:S02]  /*a7e0*/  FMNMX3.FTZ R16, R16, R174, R27, !PT ;  /* 0x000000ae10107276 */ /* 0x000fe4000781001b */
[----:B------:R-:W-:Y:S02]  /*a7f0*/  FSEL R211, R211, -INF , !P5 ;  /* 0xff800000d3d37808 */ /* 0x000fe40006800000 */
[----:B------:R-:W-:Y:S02]  /*a800*/  FSEL R23, R17, -INF , !P4 ;  /* 0xff80000011177808 */ /* 0x000fe40006000000 */
[----:B------:R-:W-:-:S02]  /*a810*/  FMNMX3.FTZ R16, R16, R194, R193, !PT ;  /* 0x000000c210107276 */ /* 0x000fc400078100c1 */
        /* <DEDUP_REMOVED lines=60> */
.L_x_2259:
[----:B------:R-:W2:Y:S04]  /*abe0*/  LDL.64 R226, [R1+0x10] ;  /* 0x0000100001e27983 */ /* 0x000ea80000100a00 */
[----:B------:R-:W3:Y:S04]  /*abf0*/  LDL.64 R240, [R1] ;  /* 0x0000000001f07983 */ /* 0x000ee80000100a00 */
[----:B------:R-:W4:Y:S01]  /*ac00*/  LDL.64 R242, [R1+0x8] ;  /* 0x0000080001f27983 */ /* 0x000f220000100a00 */
[----:B------:R-:W5:Y:S03]  /*ac10*/  S2R R216, SR_CTAID.X ;  /* 0x0000000000d87919 */ /* 0x000f660000002500 */
[----:B------:R-:W1:Y:S01]  /*ac20*/  SHFL.BFLY PT, R170, R16, 0x2, 0x1f ;  /* 0x0c401f0010aa7f89 */ /* 0x000e6200000e0000 */
[----:B------:R-:W-:-:S02]  /*ac30*/  FMNMX3.FTZ R166, R0, R184, R186, !PT ;  /* 0x000000b800a67276 */ /* 0x000fc400078100ba */
[----:B------:R-:W-:Y:S02]  /*ac40*/  IABS R208, R208 ;  /* 0x000000d000d07213 */ /* 0x000fe40000000000 */
[----:B------:R-:W-:Y:S02]  /*ac50*/  FMNMX3.FTZ R166, R166, R196, R197, !PT ;  /* 0x000000c4a6a67276 */ /* 0x000fe400078100c5 */
[----:B------:R-:W-:Y:S02]  /*ac60*/  IABS R199, R199 ;  /* 0x000000c700c77213 */ /* 0x000fe40000000000 */
[----:B------:R-:W-:Y:S02]  /*ac70*/  FMNMX3.FTZ R166, R166, R176, R177, !PT ;  /* 0x000000b0a6a67276 */ /* 0x000fe400078100b1 */
[----:B------:R-:W-:Y:S01]  /*ac80*/  I2FP.F32.S32 R208, R208 ;  /* 0x000000d000d07245 */ /* 0x000fe20000201400 */
[----:B------:R-:W-:Y:S01]  /*ac90*/  ULEA UR15, UR25, 0xfffffffc, 0x1 ;  /* 0xfffffffc190f7891 */ /* 0x000fe2000f8e08ff */
[----:B------:R-:W-:Y:S01]  /*aca0*/  I2FP.F32.S32 R199, R199 ;  /* 0x000000c700c77245 */ /* 0x000fe20000201400 */
[----:B------:R-:W-:Y:S01]  /*acb0*/  IMAD.U32 R214, RZ, RZ, UR39 ;  /* 0x00000027ffd67e24 */ /* 0x000fe2000f8e00ff */
[----:B------:R-:W-:Y:S01]  /*acc0*/  FMNMX3.FTZ R166, R166, R13, R15, !PT ;  /* 0x0000000da6a67276 */ /* 0x000fe2000781000f */
[----:B------:R-:W-:Y:S01]  /*acd0*/  FFMA.FTZ R208, R208, -UR6, R18 ;  /* 0x80000006d0d07c23 */ /* 0x000fe20008010012 */
[----:B------:R-:W-:Y:S01]  /*ace0*/  SHF.R.U32.HI R210, RZ, 0x5, R203 ;  /* 0x00000005ffd27819 */ /* 0x000fe200000116cb */
[----:B------:R-:W-:Y:S01]  /*acf0*/  FFMA.FTZ R199, R199, -UR6, R19 ;  /* 0x80000006c7c77c23 */ /* 0x000fe20008010013 */
[----:B------:R-:W-:-:S02]  /*ad00*/  FSEL R195, R195, -INF , !P6 ;  /* 0xff800000c3c37808 */ /* 0x000fc40007000000 */
[----:B------:R-:W-:Y:S02]  /*ad10*/  ISETP.GE.AND P4, PT, R21, R245, PT ;  /* 0x000000f51500720c */ /* 0x000fe40003f86270 */
[----:B------:R-:W-:Y:S02]  /*ad20*/  ISETP.GT.AND P6, PT, R172, R20, PT ;  /* 0x00000014ac00720c */ /* 0x000fe40003fc4270 */
[----:B------:R-:W-:Y:S02]  /*ad30*/  FSEL R189, R22, -INF , !P5 ;  /* 0xff80000016bd7808 */ /* 0x000fe40006800000 */
[----:B------:R-:W-:Y:S02]  /*ad40*/  ISETP.GT.AND P5, PT, R172, R178, PT ;  /* 0x000000b2ac00720c */ /* 0x000fe40003fa4270 */
[----:B------:R-:W-:Y:S01]  /*ad50*/  FMNMX3.FTZ R166, R166, R4, R5, !PT ;  /* 0x00000004a6a67276 */ /* 0x000fe20007810005 */
[----:B-----5:R-:W-:Y:S01]  /*ad60*/  IMAD R216, R216, 0x8, R210 ;  /* 0x00000008d8d87824 */ /* 0x020fe200078e02d2 */
[----:B------:R-:W-:-:S02]  /*ad70*/  FSEL R189, R189, -INF , !P4 ;  /* 0xff800000bdbd7808 */ /* 0x000fc40006000000 */
[----:B------:R-:W-:Y:S02]  /*ad80*/  FSEL R208, R208, -INF , !P6 ;  /* 0xff800000d0d07808 */ /* 0x000fe40007000000 */
[-C--:B------:R-:W-:Y:S02]  /*ad90*/  ISETP.GE.AND P4, PT, R20, R245.reuse, PT ;  /* 0x000000f51400720c */ /* 0x080fe40003f86270 */
[----:B-1----:R-:W-:Y:S02]  /*ada0*/  FMNMX.FTZ R170, R16, R170, !PT ;  /* 0x000000aa10aa7209 */ /* 0x002fe40007810000 */
[----:B------:R-:W-:Y:S02]  /*adb0*/  ISETP.GE.AND P6, PT, R178, R245, PT ;  /* 0x000000f5b200720c */ /* 0x000fe40003fc6270 */
[----:B------:R-:W-:Y:S02]  /*adc0*/  FSEL R199, R199, -INF , !P5 ;  /* 0xff800000c7c77808 */ /* 0x000fe40006800000 */
[----:B------:R-:W-:Y:S01]  /*add0*/  FMNMX3.FTZ R166, R166, R7, R12, !PT ;  /* 0x00000007a6a67276 */ /* 0x000fe2000781000c */
[----:B------:R-:W-:Y:S01]  /*ade0*/  IMAD.WIDE.U32 R216, R216, -0x326172a9, RZ ;  /* 0xcd9e8d57d8d87825 */ /* 0x000fe200078e00ff */
[----:B------:R-:W-:Y:S01]  /*adf0*/  FSEL R208, R208, -INF , !P4 ;  /* 0xff800000d0d07808 */ /* 0x000fe20006000000 */
[----:B------:R-:W1:Y:S01]  /*ae00*/  SHFL.BFLY PT, R29, R170, 0x1, 0x1f ;  /* 0x0c201f00aa1d7f89 */ /* 0x000e6200000e0000 */
[----:B------:R-:W-:-:S02]  /*ae10*/  FSEL R199, R199, -INF , !P6 ;  /* 0xff800000c7c77808 */ /* 0x000fc40007000000 */
[----:B------:R-:W-:-:S04]  /*ae20*/  FMNMX3.FTZ R166, R166, R195, R189, !PT ;  /* 0x000000c3a6a67276 */ /* 0x000fc800078100bd */
[----:B------:R-:W-:Y:S01]  /*ae30*/  FMNMX3.FTZ R166, R166, R208, R199, !PT ;  /* 0x000000d0a6a67276 */ /* 0x000fe200078100c7 */
[----:B------:R-:W-:Y:S02]  /*ae40*/  UIADD3 UR17, UPT, UPT, UR39, 0x76cf5d0a, URZ ;  /* 0x76cf5d0a27117890 */ /* 0x000fe4000fffe0ff */
        /* <DEDUP_REMOVED lines=11> */
[----:B------:R-:W-:Y:S01]  /*af00*/  PRMT R232, R173, 0x5410, R172 ;  /* 0x00005410ade87816 */ /* 0x000fe200000000ac */
[----:B------:R-:W-:-:S06]  /*af10*/  FFMA.FTZ R179, R168, UR31, -R209 ;  /* 0x0000001fa8b37c23 */ /* 0x000fcc00080108d1 */
[----:B------:R-:W-:Y:S01]  /*af20*/  MUFU.EX2 R179, R179 ;  /* 0x000000b300b37308 */ /* 0x000fe20000000800 */
        /* <DEDUP_REMOVED lines=16> */
[----:B-1----:R-:W-:Y:S02]  /*b030*/  FMNMX.FTZ R28, R166, R28, !PT ;  /* 0x0000001ca61c7209 */ /* 0x002fe40007810000 */
[----:B------:R-:W-:Y:S02]  /*b040*/  LOP3.LUT R214, R214, UR16, R235, 0x96, !PT ;  /* 0x00000010d6d67c12 */ /* 0x000fe4000f8e96eb */
[----:B------:R-:W-:Y:S01]  /*b050*/  LOP3.LUT R234, R234, UR15, R191, 0x96, !PT ;  /* 0x0000000feaea7c12 */ /* 0x000fe2000f8e96bf */
[----:B------:R-:W1:Y:S02]  /*b060*/  SHFL.BFLY PT, R167, R28, 0x1, 0x1f ;  /* 0x0c201f001ca77f89 */ /* 0x000e6400000e0000 */
[----:B------:R-:W-:-:S04]  /*b070*/  IMAD.WIDE.U32 R214, R214, -0x326172a9, RZ ;  /* 0xcd9e8d57d6d67825 */ /* 0x000fc800078e00ff */
[----:B------:R-:W-:-:S05]  /*b080*/  IMAD.WIDE.U32 R234, R234, -0x326172a9, RZ ;  /* 0xcd9e8d57eaea7825 */ /* 0x000fca00078e00ff */
[----:B------:R-:W-:-:S04]  /*b090*/  LOP3.LUT R223, R214, UR14, R235, 0x96, !PT ;  /* 0x0000000ed6df7c12 */ /* 0x000fc8000f8e96eb */
[----:B------:R-:W-:-:S04]  /*b0a0*/  LOP3.LUT R166, R223, 0xff, RZ, 0xc0, !PT ;  /* 0x000000ffdfa67812 */ /* 0x000fc800078ec0ff */
[----:B------:R-:W-:Y:S02]  /*b0b0*/  ISETP.LE.U32.AND P4, PT, R166, UR7, PT ;  /* 0x00000007a6007c0c */ /* 0x000fe4000bf83070 */
[----:B------:R-:W-:Y:S02]  /*b0c0*/  LOP3.LUT R166, R223, 0xffff, RZ, 0xc0, !PT ;  /* 0x0000ffffdfa67812 */ /* 0x000fe400078ec0ff */
[----:B-1----:R-:W-:Y:S02]  /*b0d0*/  FMNMX.FTZ R28, R28, R167, !PT ;  /* 0x000000a71c1c7209 */ /* 0x002fe40007810000 */
[----:B------:R-:W-:Y:S02]  /*b0e0*/  SHF.R.U32.HI R166, RZ, 0x8, R166 ;  /* 0x00000008ffa67819 */ /* 0x000fe400000116a6 */
[C---:B------:R-:W-:Y:S01]  /*b0f0*/  FSETP.NEU.FTZ.AND P5, PT, R28.reuse, -INF , PT ;  /* 0xff8000001c00780b */ /* 0x040fe20003fbd000 */
[----:B------:R-:W-:Y:S01]  /*b100*/  FMUL.FTZ R187, R28, UR31 ;  /* 0x0000001f1cbb7c20 */ /* 0x000fe20008410000 */
[----:B------:R-:W-:-:S03]  /*b110*/  LOP3.LUT R166, R166, 0xffff, RZ, 0xc0, !PT ;  /* 0x0000ffffa6a67812 */ /* 0x000fc600078ec0ff */
[----:B------:R-:W-:Y:S01]  /*b120*/  @!P4 HADD2 R35, -R173.H0_H0, -RZ.H0_H0 ;  /* 0xa00000ffad23c230 */ /* 0x000fe20000000900 */
[----:B------:R-:W-:-:S04]  /*b130*/  FSEL R187, R187, RZ, P5 ;  /* 0x000000ffbbbb7208 */ /* 0x000fc80002800000 */
[----:B------:R-:W-:Y:S02]  /*b140*/  @!P4 PRMT R173, R35, 0x5410, RZ ;  /* 0x0000541023adc816 */ /* 0x000fe400000000ff */
[----:B------:R-:W-:Y:S01]  /*b150*/  ISETP.LE.U32.AND P4, PT, R166, UR7, PT ;  /* 0x00000007a6007c0c */ /* 0x000fe2000bf83070 */
[--C-:B------:R-:W-:Y:S01]  /*b160*/  FFMA.FTZ R35, R184, UR31, -R187.reuse ;  /* 0x0000001fb8237c23 */ /* 0x100fe200080108bb */
[----:B------:R-:W-:-:S03]  /*b170*/  FFMA.FTZ R184, R186, UR31, -R187 ;  /* 0x0000001fbab87c23 */ /* 0x000fc600080108bb */
[----:B------:R1:W-:Y:S04]  /*b180*/  MUFU.EX2 R186, R35 ;  /* 0x0000002300ba7308 */ /* 0x0003e80000000800 */
[----:B------:R-:W2:Y:S04]  /*b190*/  MUFU.EX2 R184, R184 ;  /* 0x000000b800b87308 */ /* 0x000ea80000000800 */
[----:B------:R-:W-:Y:S01]  /*b1a0*/  @!P4 HADD2 R34, -R172.H0_H0, -RZ.H0_H0 ;  /* 0xa00000ffac22c230 */ /* 0x000fe20000000900 */
[----:B-1----:R-:W-:-:S04]  /*b1b0*/  PRMT R35, R223, 0x7632, R35 ;  /* 0x00007632df237816 */ /* 0x002fc80000000023 */
[----:B------:R-:W-:Y:S02]  /*b1c0*/  LOP3.LUT R35, R35, 0xff, RZ, 0xc0, !PT ;  /* 0x000000ff23237812 */ /* 0x000fe400078ec0ff */
[----:B------:R-:W-:Y:S02]  /*b1d0*/  @!P4 PRMT R172, R34, 0x5410, RZ ;  /* 0x0000541022acc816 */ /* 0x000fe400000000ff */
[----:B------:R-:W-:Y:S02]  /*b1e0*/  ISETP.LE.U32.AND P4, PT, R35, UR7, PT ;  /* 0x0000000723007c0c */ /* 0x000fe4000bf83070 */
[----:B--2---:R-:W-:Y:S02]  /*b1f0*/  F2FP.F16.F32.PACK_AB R171, R184, R186 ;  /* 0x000000bab8ab723e */ /* 0x004fe400000000ff */
[----:B------:R-:W-:Y:S02]  /*b200*/  SHF.R.U32.HI R34, RZ, 0x18, R223 ;  /* 0x00000018ff227819 */ /* 0x000fe400000116df */
[----:B------:R-:W-:-:S07]  /*b210*/  PRMT R170, R171, 0x7632, R170 ;  /* 0x00007632abaa7816 */ /* 0x000fce00000000aa */
[----:B------:R-:W-:Y:S01]  /*b220*/  @!P4 HADD2 R33, -R171.H0_H0, -RZ.H0_H0 ;  /* 0xa00000ffab21c230 */ /* 0x000fe20000000900 */
[----:B------:R-:W-:-:S04]  /*b230*/  PRMT R219, R171, 0x5410, R170 ;  /* 0x00005410abdb7816 */ /* 0x000fc800000000aa */
[----:B------:R-:W-:Y:S02]  /*b240*/  @!P4 PRMT R171, R33, 0x5410, RZ ;  /* 0x0000541021abc816 */ /* 0x000fe400000000ff */
[----:B------:R-:W-:Y:S01]  /*b250*/  ISETP.LE.U32.AND P4, PT, R34, UR7, PT ;  /* 0x0000000722007c0c */ /* 0x000fe2000bf83070 */
[----:B------:R-:W-:Y:S01]  /*b260*/  FFMA.FTZ R214, R169, UR31, -R209 ;  /* 0x0000001fa9d67c23 */ /* 0x000fe200080108d1 */
[----:B------:R-:W-:-:S05]  /*b270*/  IMAD.MOV.U32 R33, RZ, RZ, R234 ;  /* 0x000000ffff217224 */ /* 0x000fca00078e00ea */
[----:B------:R-:W1:Y:S01]  /*b280*/  MUFU.EX2 R214, R214 ;  /* 0x000000d600d67308 */ /* 0x000e620000000800 */
[----:B------:R-:W-:-:S05]  /*b290*/  LOP3.LUT R33, R33, 0xff, RZ, 0xc0, !PT ;  /* 0x000000ff21217812 */ /* 0x000fca00078ec0ff */
        /* <DEDUP_REMOVED lines=85> */
[----:B-1----:R-:W-:-:S04]  /*b7f0*/  F2FP.F16.F32.PACK_AB R31, R20, R229 ;  /* 0x000000e5141f723e */ /* 0x002fc800000000ff */
[----:B------:R-:W-:-:S07]  /*b800*/  PRMT R30, R31, 0x7632, R30 ;  /* 0x000076321f1e7816 */ /* 0x000fce000000001e */
[----:B------:R-:W-:Y:S01]  /*b810*/  @P4 HADD2 R24, -R31.H0_H0, -RZ.H0_H0 ;  /* 0xa00000ff1f184230 */ /* 0x000fe20000000900 */
[----:B------:R-:W-:Y:S01]  /*b820*/  PRMT R228, R31, 0x5410, R30 ;  /* 0x000054101fe47816 */ /* 0x000fe2000000001e */
[----:B------:R-:W-:-:S03]  /*b830*/  ULEA UR27, UR25, 0xfffffffd, 0x1 ;  /* 0xfffffffd191b7891 */ /* 0x000fc6000f8e08ff */
[----:B------:R-:W-:Y:S01]  /*b840*/  @P4 PRMT R31, R24, 0x5410, RZ ;  /* 0x00005410181f4816 */ /* 0x000fe200000000ff */
[----:B------:R-:W-:Y:S01]  /*b850*/  IMAD.U32 R24, RZ, RZ, UR39 ;  /* 0x00000027ff187e24 */ /* 0x000fe2000f8e00ff */
[----:B------:R-:W-:-:S04]  /*b860*/  PRMT R25, R230, 0x7773, RZ ;  /* 0x00007773e6197816 */ /* 0x000fc800000000ff */
[----:B------:R-:W-:Y:S02]  /*b870*/  LOP3.LUT R24, R24, UR27, R227, 0x96, !PT ;  /* 0x0000001b18187c12 */ /* 0x000fe4000f8e96e3 */
[----:B------:R-:W-:-:S03]  /*b880*/  ISETP.GT.U32.AND P4, PT, R25, UR7, PT ;  /* 0x0000000719007c0c */ /* 0x000fc6000bf84070 */
[----:B------:R-:W-:-:S05]  /*b890*/  IMAD.WIDE.U32 R24, R24, -0x326172a9, RZ ;  /* 0xcd9e8d5718187825 */ /* 0x000fca00078e00ff */
[----:B------:R-:W-:-:S05]  /*b8a0*/  LOP3.LUT R25, R216, UR28, R25, 0x96, !PT ;  /* 0x0000001cd8197c12 */ /* 0x000fca000f8e9619 */
[----:B------:R-:W-:Y:S02]  /*b8b0*/  @P4 HADD2 R22, -R30.H0_H0, -RZ.H0_H0 ;  /* 0xa00000ff1e164230 */ /* 0x000fe40000000900 */
[----:B------:R-:W-:-:S03]  /*b8c0*/  IMAD.WIDE.U32 R226, R25, -0x2daee0ad, RZ ;  /* 0xd2511f5319e27825 */ /* 0x000fc600078e00ff */
[----:B------:R-:W-:Y:S02]  /*b8d0*/  @P4 PRMT R30, R22, 0x5410, RZ ;  /* 0x00005410161e4816 */ /* 0x000fe400000000ff */
        /* <DEDUP_REMOVED lines=13> */
[----:B------:R-:W-:-:S05]  /*b9b0*/  IMAD.WIDE.U32 R226, R226, -0x326172a9, RZ ;  /* 0xcd9e8d57e2e27825 */ /* 0x000fca00078e00ff */
[----:B------:R-:W-:-:S04]  /*b9c0*/  LOP3.LUT R22, R238, UR14, R227, 0x96, !PT ;  /* 0x0000000eee167c12 */ /* 0x000fc8000f8e96e3 */
[----:B------:R-:W-:Y:S02]  /*b9d0*/  LOP3.LUT R24, R22, 0xff, RZ, 0xc0, !PT ;  /* 0x000000ff16187812 */ /* 0x000fe400078ec0ff */
[----:B------:R-:W-:Y:S02]  /*b9e0*/  FSEL R25, R28, RZ, P5 ;  /* 0x000000ff1c197208 */ /* 0x000fe40002800000 */
[----:B------:R-:W-:Y:S02]  /*b9f0*/  ISETP.LE.U32.AND P5, PT, R24, UR7, PT ;  /* 0x0000000718007c0c */ /* 0x000fe4000bfa3070 */
[----:B------:R-:W-:Y:S02]  /*ba00*/  LOP3.LUT R24, R22, 0xffff, RZ, 0xc0, !PT ;  /* 0x0000ffff16187812 */ /* 0x000fe400078ec0ff */
[----:B------:R-:W-:Y:S01]  /*ba10*/  FSEL R221, R29, RZ, P6 ;  /* 0x000000ff1ddd7208 */ /* 0x000fe20003000000 */
[--C-:B------:R-:W-:Y:S01]  /*ba20*/  FFMA.FTZ R26, R6, UR31, -R209.reuse ;  /* 0x0000001f061a7c23 */ /* 0x100fe200080108d1 */
[----:B------:R-:W-:Y:S01]  /*ba30*/  FFMA.FTZ R196, R14, UR31, -R209 ;  /* 0x0000001f0ec47c23 */ /* 0x000fe200080108d1 */
[----:B------:R-:W-:Y:S01]  /*ba40*/  SHF.R.U32.HI R24, RZ, 0x8, R24 ;  /* 0x00000008ff187819 */ /* 0x000fe20000011618 */
[----:B------:R-:W-:Y:S01]  /*ba50*/  FADD.FTZ R25, R0, -R25 ;  /* 0x8000001900197221 */ /* 0x000fe20000010000 */
[----:B------:R-:W-:-:S02]  /*ba60*/  FADD.FTZ R221, R2, -R221 ;  /* 0x800000dd02dd7221 */ /* 0x000fc40000010000 */
[----:B------:R-:W-:Y:S01]  /*ba70*/  LOP3.LUT R24, R24, 0xffff, RZ, 0xc0, !PT ;  /* 0x0000ffff18187812 */ /* 0x000fe200078ec0ff */
[----:B------:R-:W-:Y:S01]  /*ba80*/  MUFU.EX2 R26, R26 ;  /* 0x0000001a001a7308 */ /* 0x000fe20000000800 */
[----:B------:R-:W-:Y:S01]  /*ba90*/  FMUL.FTZ R25, R25, UR31 ;  /* 0x0000001f19197c20 */ /* 0x000fe20008410000 */
[----:B------:R-:W-:Y:S02]  /*baa0*/  FMUL.FTZ R221, R221, UR31 ;  /* 0x0000001fdddd7c20 */ /* 0x000fe40008410000 */
[----:B------:R-:W1:Y:S01]  /*bab0*/  MUFU.EX2 R196, R196 ;  /* 0x000000c400c47308 */ /* 0x000e620000000800 */
[----:B------:R-:W-:Y:S02]  /*bac0*/  LOP3.LUT R216, R212, UR12, R239, 0x96, !PT ;  /* 0x0000000cd4d87c12 */ /* 0x000fe4000f8e96ef */
[----:B------:R-:W-:Y:S01]  /*bad0*/  ISETP.LE.U32.AND P6, PT, R24, UR7, PT ;  /* 0x0000000718007c0c */ /* 0x000fe2000bfc3070 */
[----:B------:R2:W3:Y:S01]  /*bae0*/  MUFU.EX2 R212, R25 ;  /* 0x0000001900d47308 */ /* 0x0004e20000000800 */
[----:B------:R-:W-:Y:S01]  /*baf0*/  PRMT R24, R22, 0x7632, R24 ;  /* 0x0000763216187816 */ /* 0x000fe20000000018 */
[--C-:B------:R-:W-:Y:S01]  /*bb00*/  FFMA.FTZ R213, R4, UR31, -R187.reuse ;  /* 0x0000001f04d57c23 */ /* 0x100fe200080108bb */
[--C-:B------:R-:W-:Y:S01]  /*bb10*/  FFMA.FTZ R210, R5, UR31, -R187.reuse ;  /* 0x0000001f05d27c23 */ /* 0x100fe200080108bb */
[----:B------:R-:W4:Y:S01]  /*bb20*/  MUFU.EX2 R221, R221 ;  /* 0x000000dd00dd7308 */ /* 0x000f220000000800 */
[----:B------:R-:W-:Y:S01]  /*bb30*/  LOP3.LUT R24, R24, 0xff, RZ, 0xc0, !PT ;  /* 0x000000ff18187812 */ /* 0x000fe200078ec0ff */
[--C-:B------:R-:W-:Y:S01]  /*bb40*/  FFMA.FTZ R195, R195, UR31, -R187.reuse ;  /* 0x0000001fc3c37c23 */ /* 0x100fe200080108bb */
[--C-:B------:R-:W-:Y:S01]  /*bb50*/  FFMA.FTZ R189, R189, UR31, -R187.reuse ;  /* 0x0000001fbdbd7c23 */ /* 0x100fe200080108bb */
[--C-:B------:R-:W-:Y:S01]  /*bb60*/  FFMA.FTZ R208, R208, UR31, -R187.reuse ;  /* 0x0000001fd0d07c23 */ /* 0x100fe200080108bb */
[----:B------:R-:W-:Y:S01]  /*bb70*/  ISETP.LE.U32.AND P4, PT, R24, UR7, PT ;  /* 0x0000000718007c0c */ /* 0x000fe2000bf83070 */
[--C-:B------:R-:W-:Y:S01]  /*bb80*/  FFMA.FTZ R24, R12, UR31, -R187.reuse ;  /* 0x0000001f0c187c23 */ /* 0x100fe200080108bb */
[--C-:B------:R-:W-:Y:S01]  /*bb90*/  FFMA.FTZ R199, R199, UR31, -R187.reuse ;  /* 0x0000001fc7c77c23 */ /* 0x100fe200080108bb */
[----:B------:R-:W-:Y:S01]  /*bba0*/  MUFU.EX2 R213, R213 ;  /* 0x000000d500d57308 */ /* 0x000fe20000000800 */
[----:B--2---:R-:W-:Y:S01]  /*bbb0*/  FFMA.FTZ R25, R7, UR31, -R187 ;  /* 0x0000001f07197c23 */ /* 0x004fe200080108bb */
[----:B-1----:R-:W-:-:S02]  /*bbc0*/  F2FP.F16.F32.PACK_AB R187, R196, R26 ;  /* 0x0000001ac4bb723e */ /* 0x002fc400000000ff */
[----:B------:R-:W1:Y:S01]  /*bbd0*/  MUFU.EX2 R210, R210 ;  /* 0x000000d200d27308 */ /* 0x000e620000000800 */
[--C-:B------:R-:W-:Y:S01]  /*bbe0*/  FFMA.FTZ R192, R194, UR31, -R209.reuse ;  /* 0x0000001fc2c07c23 */ /* 0x100fe200080108d1 */
[----:B------:R-:W-:Y:S01]  /*bbf0*/  FFMA.FTZ R231, R193, UR31, -R209 ;  /* 0x0000001fc1e77c23 */ /* 0x000fe200080108d1 */
[----:B------:R-:W-:Y:S02]  /*bc00*/  IMAD.MOV.U32 R194, RZ, RZ, R226 ;  /* 0x000000ffffc27224 */ /* 0x000fe400078e00e2 */
[--C-:B---3--:R-:W-:Y:S01]  /*bc10*/  FFMA.FTZ R193, R224, R212, R186.reuse ;  /* 0x000000d4e0c17223 */ /* 0x108fe200000100ba */
[----:B------:R-:W-:Y:S01]  /*bc20*/  @!P5 HADD2 R177, -R187.H0_H0, -RZ.H0_H0 ;  /* 0xa00000ffbbb1d230 */ /* 0x000fe20000000900 */
[----:B------:R-:W-:Y:S01]  /*bc30*/  PRMT R186, R187, 0x7632, R186 ;  /* 0x00007632bbba7816 */ /* 0x000fe200000000ba */
[----:B----4-:R-:W-:Y:S01]  /*bc40*/  FFMA.FTZ R185, R233, R221, R185 ;  /* 0x000000dde9b97223 */ /* 0x010fe200000100b9 */
[----:B------:R-:W-:Y:S01]  /*bc50*/  LOP3.LUT R194, R194, 0xff, RZ, 0xc0, !PT ;  /* 0x000000ffc2c27812 */ /* 0x000fe200078ec0ff */
[--C-:B------:R-:W-:Y:S01]  /*bc60*/  FFMA.FTZ R217, R174, UR31, -R209.reuse ;  /* 0x0000001faed97c23 */ /* 0x100fe200080108d1 */
[----:B------:R-:W-:Y:S01]  /*bc70*/  PRMT R224, R187, 0x5410, R186 ;  /* 0x00005410bbe07816 */ /* 0x000fe200000000ba */
[----:B------:R-:W-:Y:S01]  /*bc80*/  FFMA.FTZ R215, R27, UR31, -R209 ;  /* 0x0000001f1bd77c23 */ /* 0x000fe200080108d1 */
[----:B------:R-:W-:Y:S01]  /*bc90*/  @!P5 PRMT R187, R177, 0x5410, RZ ;  /* 0x00005410b1bbd816 */ /* 0x000fe200000000ff */
[----:B------:R-:W-:Y:S01]  /*bca0*/  FADD.FTZ R177, R178, R185 ;  /* 0x000000b9b2b17221 */ /* 0x000fe20000010000 */
[----:B------:R-:W-:-:S02]  /*bcb0*/  @!P6 HADD2 R27, -R186.H0_H0, -RZ.H0_H0 ;  /* 0xa00000ffba1be230 */ /* 0x000fc40000000900 */
[----:B------:R-:W-:Y:S01]  /*bcc0*/  FADD.FTZ R178, R184, R193 ;  /* 0x000000c1b8b27221 */ /* 0x000fe20000010000 */
[----:B------:R-:W-:Y:S01]  /*bcd0*/  ISETP.LE.U32.AND P5, PT, R194, UR7, PT ;  /* 0x00000007c2007c0c */ /* 0x000fe2000bfa3070 */
[----:B------:R2:W-:Y:S01]  /*bce0*/  MUFU.EX2 R193, R215 ;  /* 0x000000d700c17308 */ /* 0x0005e20000000800 */
[----:B-1----:R-:W-:Y:S02]  /*bcf0*/  F2FP.F16.F32.PACK_AB R185, R210, R213 ;  /* 0x000000d5d2b9723e */ /* 0x002fe400000000ff */
[----:B------:R-:W-:Y:S01]  /*bd00*/  SHF.R.U32.HI R184, RZ, 0x18, R22 ;  /* 0x00000018ffb87819 */ /* 0x000fe20000011616 */
[----:B------:R-:W1:Y:S01]  /*bd10*/  MUFU.EX2 R194, R217 ;  /* 0x000000d900c27308 */ /* 0x000e620000000800 */
[----:B------:R-:W-:Y:S01]  /*bd20*/  @!P6 PRMT R186, R27, 0x5410, RZ ;  /* 0x000054101bbae816 */ /* 0x000fe200000000ff */
[----:B------:R-:W-:Y:S01]  /*bd30*/  @!P4 HADD2 R176, -R185.H0_H0, -RZ.H0_H0 ;  /* 0xa00000ffb9b0c230 */ /* 0x000fe20000000900 */
[----:B------:R-:W-:Y:S02]  /*bd40*/  ISETP.LE.U32.AND P6, PT, R184, UR7, PT ;  /* 0x00000007b8007c0c */ /* 0x000fe4000bfc3070 */
[----:B------:R-:W-:-:S02]  /*bd50*/  PRMT R184, R185, 0x7632, R184 ;  /* 0x00007632b9b87816 */ /* 0x000fc400000000b8 */
[----:B--2---:R-:W-:Y:S02]  /*bd60*/  PRMT R215, R226, 0x7771, RZ ;  /* 0x00007771e2d77816 */ /* 0x004fe400000000ff */
[----:B------:R-:W-:Y:S02]  /*bd70*/  PRMT R27, R185, 0x5410, R184 ;  /* 0x00005410b91b7816 */ /* 0x000fe400000000b8 */
[----:B------:R-:W-:Y:S02]  /*bd80*/  @!P4 PRMT R185, R176, 0x5410, RZ ;  /* 0x00005410b0b9c816 */ /* 0x000fe400000000ff */
[----:B------:R-:W-:Y:S01]  /*bd90*/  ISETP.GT.U32.AND P4, PT, R215, UR7, PT ;  /* 0x00000007d7007c0c */ /* 0x000fe2000bf84070 */
[----:B------:R-:W-:Y:S01]  /*bda0*/  FADD.FTZ R177, R179, R177 ;  /* 0x000000b1b3b17221 */ /* 0x000fe20000010000 */
[----:B-1----:R-:W-:Y:S01]  /*bdb0*/  F2FP.F16.F32.PACK_AB R179, R193, R194 ;  /* 0x000000c2c1b3723e */ /* 0x002fe200000000ff */
[----:B------:R-:W-:Y:S01]  /*bdc0*/  FADD.FTZ R176, R191, R178 ;  /* 0x000000b2bfb07221 */ /* 0x000fe20000010000 */
[----:B------:R-:W-:-:S02]  /*bdd0*/  FFMA.FTZ R211, R211, UR31, -R209 ;  /* 0x0000001fd3d37c23 */ /* 0x000fc400080108d1 */
[----:B------:R-:W-:Y:S01]  /*bde0*/  PRMT R178, R179, 0x7632, R178 ;  /* 0x00007632b3b27816 */ /* 0x000fe200000000b2 */
[----:B------:R-:W-:Y:S01]  /*bdf0*/  FFMA.FTZ R209, R23, UR31, -R209 ;  /* 0x0000001f17d17c23 */ /* 0x000fe200080108d1 */
[----:B------:R-:W-:-:S04]  /*be00*/  IMAD.WIDE.U32 R216, R216, -0x2daee0ad, RZ ;  /* 0xd2511f53d8d87825 */ /* 0x000fc800078e00ff */
[----:B------:R-:W-:Y:S02]  /*be10*/  @!P6 HADD2 R23, -R184.H0_H0, -RZ.H0_H0 ;  /* 0xa00000ffb817e230 */ /* 0x000fe40000000900 */
[----:B------:R-:W-:Y:S01]  /*be20*/  @P4 HADD2 R174, -R178.H0_H0, -RZ.H0_H0 ;  /* 0xa00000ffb2ae4230 */ /* 0x000fe20000000900 */
[----:B------:R-:W-:Y:S02]  /*be30*/  LOP3.LUT R215, R236, UR4, R217, 0x96, !PT ;  /* 0x00000004ecd77c12 */ /* 0x000fe4000f8e96d9 */
[----:B------:R-:W-:Y:S02]  /*be40*/  @!P6 PRMT R184, R23, 0x5410, RZ ;  /* 0x0000541017b8e816 */ /* 0x000fe400000000ff */
[----:B------:R-:W-:Y:S02]  /*be50*/  PRMT R23, R179, 0x5410, R178 ;  /* 0x00005410b3177816 */ /* 0x000fe400000000b2 */
[----:B------:R-:W-:Y:S02]  /*be60*/  @P4 PRMT R178, R174, 0x5410, RZ ;  /* 0x00005410aeb24816 */ /* 0x000fe400000000ff */
[----:B------:R-:W-:Y:S01]  /*be70*/  LOP3.LUT R174, R215, 0xff, RZ, 0xc0, !PT ;  /* 0x000000ffd7ae7812 */ /* 0x000fe200078ec0ff */
[----:B------:R-:W-:-:S03]  /*be80*/  @!P5 HADD2 R175, -R179.H0_H0, -RZ.H0_H0 ;  /* 0xa00000ffb3afd230 */ /* 0x000fc60000000900 */
[----:B------:R-:W-:Y:S02]  /*be90*/  ISETP.LE.U32.AND P4, PT, R174, UR7, PT ;  /* 0x00000007ae007c0c */ /* 0x000fe4000bf83070 */
[----:B------:R-:W-:Y:S01]  /*bea0*/  LOP3.LUT R174, R215, 0xffff, RZ, 0xc0, !PT ;  /* 0x0000ffffd7ae7812 */ /* 0x000fe200078ec0ff */
[----:B------:R-:W-:Y:S01]  /*beb0*/  MUFU.EX2 R192, R192 ;  /* 0x000000c000c07308 */ /* 0x000fe20000000800 */
[----:B------:R-:W-:-:S03]  /*bec0*/  @!P5 PRMT R179, R175, 0x5410, RZ ;  /* 0x00005410afb3d816 */ /* 0x000fc600000000ff */
[----:B------:R-:W1:Y:S01]  /*bed0*/  MUFU.EX2 R191, R231 ;  /* 0x000000e700bf7308 */ /* 0x000e620000000800 */
[----:B------:R-:W-:Y:S02]  /*bee0*/  SHF.R.U32.HI R174, RZ, 0x8, R174 ;  /* 0x00000008ffae7819 */ /* 0x000fe400000116ae */
[----:B------:R-:W-:Y:S02]  /*bef0*/  PRMT R175, R215, 0x7632, R175 ;  /* 0x00007632d7af7816 */ /* 0x000fe400000000af */
[----:B------:R-:W-:Y:S02]  /*bf00*/  LOP3.LUT R174, R174, 0xffff, RZ, 0xc0, !PT ;  /* 0x0000ffffaeae7812 */ /* 0x000fe400078ec0ff */
[----:B------:R-:W-:Y:S02]  /*bf10*/  LOP3.LUT R175, R175, 0xff, RZ, 0xc0, !PT ;  /* 0x000000ffafaf7812 */ /* 0x000fe400078ec0ff */
[----:B------:R-:W-:Y:S02]  /*bf20*/  ISETP.LE.U32.AND P5, PT, R174, UR7, PT ;  /* 0x00000007ae007c0c */ /* 0x000fe4000bfa3070 */
[----:B------:R-:W-:Y:S01]  /*bf30*/  ISETP.LE.U32.AND P6, PT, R175, UR7, PT ;  /* 0x00000007af007c0c */ /* 0x000fe2000bfc3070 */
[----:B------:R-:W-:Y:S01]  /*bf40*/  FADD.FTZ R175, R214, R177 ;  /* 0x000000b1d6af7221 */ /* 0x000fe20000010000 */
[----:B-1----:R-:W-:Y:S01]  /*bf50*/  F2FP.F16.F32.PACK_AB R177, R191, R192 ;  /* 0x000000c0bfb1723e */ /* 0x002fe200000000ff */
[----:B------:R-:W-:-:S03]  /*bf60*/  FADD.FTZ R174, R222, R176 ;  /* 0x000000b0deae7221 */ /* 0x000fc60000010000 */
[C---:B------:R-:W-:Y:S01]  /*bf70*/  PRMT R176, R177.reuse, 0x7632, R176 ;  /* 0x00007632b1b07816 */ /* 0x040fe200000000b0 */
[----:B------:R-:W-:Y:S01]  /*bf80*/  IMAD.MOV.U32 R214, RZ, RZ, R216 ;  /* 0x000000ffffd67224 */ /* 0x000fe200078e00d8 */
[----:B------:R-:W-:Y:S03]  /*bf90*/  MUFU.EX2 R195, R195 ;  /* 0x000000c300c37308 */ /* 0x000fe60000000800 */
[----:B------:R-:W-:Y:S01]  /*bfa0*/  @!P5 HADD2 R4, -R176.H0_H0, -RZ.H0_H0 ;  /* 0xa00000ffb004d230 */ /* 0x000fe20000000900 */
[----:B------:R-:W1:Y:S01]  /*bfb0*/  MUFU.EX2 R189, R189 ;  /* 0x000000bd00bd7308 */ /* 0x000e620000000800 */
[----:B------:R-:W-:Y:S02]  /*bfc0*/  LOP3.LUT R217, R214, 0xff, RZ, 0xc0, !PT ;  /* 0x000000ffd6d97812 */ /* 0x000fe400078ec0ff */
[----:B------:R-:W-:Y:S02]  /*bfd0*/  PRMT R214, R177, 0x5410, R176 ;  /* 0x00005410b1d67816 */ /* 0x000fe400000000b0 */
[----:B------:R-:W-:Y:S01]  /*bfe0*/  @!P5 PRMT R176, R4, 0x5410, RZ ;  /* 0x0000541004b0d816 */ /* 0x000fe200000000ff */
[----:B------:R-:W-:Y:S01]  /*bff0*/  FADD.FTZ R4, R190, R174 ;  /* 0x000000aebe047221 */ /* 0x000fe20000010000 */
[----:B------:R-:W-:Y:S01]  /*c000*/  @!P4 HADD2 R15, -R177.H0_H0, -RZ.H0_H0 ;  /* 0xa00000ffb10fc230 */ /* 0x000fe20000000900 */
[----:B------:R-:W-:Y:S01]  /*c010*/  SHF.R.U32.HI R174, RZ, 0x18, R215 ;  /* 0x00000018ffae7819 */ /* 0x000fe200000116d7 */
[----:B------:R-:W-:-:S03]  /*c020*/  FMUL.FTZ R134, R134, R212 ;  /* 0x000000d486867220 */ /* 0x000fc60000410000 */
[----:B------:R-:W-:Y:S02]  /*c030*/  ISETP.LE.U32.AND P5, PT, R174, UR7, PT ;  /* 0x00000007ae007c0c */ /* 0x000fe4000bfa3070 */
[----:B------:R-:W-:Y:S01]  /*c040*/  @!P4 PRMT R177, R15, 0x5410, RZ ;  /* 0x000054100fb1c816 */ /* 0x000fe200000000ff */
[----:B------:R-:W-:Y:S01]  /*c050*/  FADD.FTZ R15, R188, R175 ;  /* 0x000000afbc0f7221 */ /* 0x000fe20000010000 */
        /* <DEDUP_REMOVED lines=63> */
[----:B------:R2:W-:Y:S01]  /*c450*/  MUFU.EX2 R190, R211 ;  /* 0x000000d300be7308 */ /* 0x0005e20000000800 */
[----:B-1----:R-:W-:-:S03]  /*c460*/  F2FP.F16.F32.PACK_AB R212, R189, R195 ;  /* 0x000000c3bdd4723e */ /* 0x002fc600000000ff */
[----:B------:R-:W1:Y:S01]  /*c470*/  MUFU.EX2 R175, R209 ;  /* 0x000000d100af7308 */ /* 0x000e620000000800 */
[----:B------:R-:W-:Y:S01]  /*c480*/  ISETP.LE.U32.AND P4, PT, R217, UR7, PT ;  /* 0x00000007d9007c0c */ /* 0x000fe2000bf83070 */
[----:B------:R-:W-:Y:S01]  /*c490*/  @!P6 HADD2 R14, -R212.H0_H0, -RZ.H0_H0 ;  /* 0xa00000ffd40ee230 */ /* 0x000fe20000000900 */
[----:B------:R-:W-:Y:S02]  /*c4a0*/  PRMT R174, R216, 0x7771, RZ ;  /* 0x00007771d8ae7816 */ /* 0x000fe400000000ff */
[----:B--2---:R-:W-:-:S05]  /*c4b0*/  PRMT R211, R212, 0x7632, R211 ;  /* 0x00007632d4d37816 */ /* 0x004fca00000000d3 */
[----:B------:R-:W-:Y:S01]  /*c4c0*/  @!P5 HADD2 R13, -R211.H0_H0, -RZ.H0_H0 ;  /* 0xa00000ffd30dd230 */ /* 0x000fe20000000900 */
[----:B------:R-:W-:Y:S02]  /*c4d0*/  PRMT R222, R212, 0x5410, R211 ;  /* 0x00005410d4de7816 */ /* 0x000fe400000000d3 */
[----:B------:R-:W-:Y:S01]  /*c4e0*/  @!P6 PRMT R212, R14, 0x5410, RZ ;  /* 0x000054100ed4e816 */ /* 0x000fe200000000ff */
[----:B------:R2:W-:Y:S01]  /*c4f0*/  MUFU.EX2 R188, R208 ;  /* 0x000000d000bc7308 */ /* 0x0005e20000000800 */
[----:B------:R-:W-:Y:S02]  /*c500*/  ISETP.GT.U32.AND P6, PT, R174, UR7, PT ;  /* 0x00000007ae007c0c */ /* 0x000fe4000bfc4070 */
[----:B-1----:R-:W-:Y:S01]  /*c510*/  F2FP.F16.F32.PACK_AB R209, R175, R190 ;  /* 0x000000beafd1723e */ /* 0x002fe200000000ff */
[----:B------:R-:W1:Y:S01]  /*c520*/  MUFU.EX2 R174, R199 ;  /* 0x000000c700ae7308 */ /* 0x000e620000000800 */
[----:B------:R-:W-:Y:S02]  /*c530*/  @!P5 PRMT R211, R13, 0x5410, RZ ;  /* 0x000054100dd3d816 */ /* 0x000fe400000000ff */
[----:B------:R-:W-:Y:S01]  /*c540*/  PRMT R13, R216, 0x7772, RZ ;  /* 0x00007772d80d7816 */ /* 0x000fe200000000ff */
[----:B------:R-:W-:-:S02]  /*c550*/  @!P4 HADD2 R12, -R209.H0_H0, -RZ.H0_H0 ;  /* 0xa00000ffd10cc230 */ /* 0x000fc40000000900 */
[-C--:B------:R-:W-:Y:S01]  /*c560*/  FMUL.FTZ R132, R132, R221.reuse ;  /* 0x000000dd84847220 */ /* 0x080fe20000410000 */
[----:B------:R-:W-:Y:S02]  /*c570*/  ISETP.GT.U32.AND P5, PT, R13, UR7, PT ;  /* 0x000000070d007c0c */ /* 0x000fe4000bfa4070 */
[----:B--2---:R-:W-:Y:S01]  /*c580*/  PRMT R208, R209, 0x7632, R208 ;  /* 0x00007632d1d07816 */ /* 0x004fe200000000d0 */
        /* <DEDUP_REMOVED lines=64> */
[----:B------:R-:W-:-:S02]  /*c990*/  PRMT R221, R209, 0x5410, R208 ;  /* 0x00005410d1dd7816 */ /* 0x000fc400000000d0 */
[----:B------:R-:W-:Y:S02]  /*c9a0*/  @!P4 PRMT R209, R12, 0x5410, RZ ;  /* 0x000054100cd1c816 */ /* 0x000fe400000000ff */
[----:B------:R-:W-:Y:S01]  /*c9b0*/  ISETP.GT.U32.AND P4, PT, R13, UR7, PT ;  /* 0x000000070d007c0c */ /* 0x000fe2000bf84070 */
[----:B------:R-:W-:Y:S01]  /*c9c0*/  @P6 HADD2 R7, -R208.H0_H0, -RZ.H0_H0 ;  /* 0xa00000ffd0076230 */ /* 0x000fe20000000900 */
[----:B-1----:R-:W-:Y:S01]  /*c9d0*/  F2FP.F16.F32.PACK_AB R199, R174, R188 ;  /* 0x000000bcaec7723e */ /* 0x002fe200000000ff */
[----:B------:R-:W-:-:S03]  /*c9e0*/  FADD.FTZ R15, R198, R15 ;  /* 0x0000000fc60f7221 */ /* 0x000fc60000010000 */
[----:B------:R-:W-:Y:S01]  /*c9f0*/  @P6 PRMT R208, R7, 0x5410, RZ ;  /* 0x0000541007d06816 */ /* 0x000fe200000000ff */
[----:B------:R-:W-:Y:S01]  /*ca00*/  FADD.FTZ R7, R220, R4 ;  /* 0x00000004dc077221 */ /* 0x000fe20000010000 */
[----:B------:R-:W-:Y:S01]  /*ca10*/  PRMT R198, R199, 0x7632, R198 ;  /* 0x00007632c7c67816 */ /* 0x000fe200000000c6 */
[----:B------:R-:W-:Y:S02]  /*ca20*/  FADD.FTZ R227, R225, R15 ;  /* 0x0000000fe1e37221 */ /* 0x000fe40000010000 */
[----:B------:R-:W-:Y:S01]  /*ca30*/  FADD.FTZ R225, R229, R7 ;  /* 0x00000007e5e17221 */ /* 0x000fe20000010000 */
[----:B------:R-:W-:Y:S01]  /*ca40*/  PRMT R7, R226, 0x7772, RZ ;  /* 0x00007772e2077816 */ /* 0x000fe200000000ff */
[----:B------:R-:W-:Y:S01]  /*ca50*/  @P4 HADD2 R5, -R198.H0_H0, -RZ.H0_H0 ;  /* 0xa00000ffc6054230 */ /* 0x000fe20000000900 */
[----:B------:R-:W-:Y:S01]  /*ca60*/  PRMT R220, R199, 0x5410, R198 ;  /* 0x00005410c7dc7816 */ /* 0x000fe200000000c6 */
[----:B------:R-:W-:Y:S01]  /*ca70*/  @P5 HADD2 R6, -R199.H0_H0, -RZ.H0_H0 ;  /* 0xa00000ffc7065230 */ /* 0x000fe20000000900 */
[----:B------:R-:W-:-:S02]  /*ca80*/  ISETP.GT.U32.AND P6, PT, R7, UR7, PT ;  /* 0x0000000707007c0c */ /* 0x000fc4000bfc4070 */
[----:B------:R-:W-:Y:S02]  /*ca90*/  @P4 PRMT R198, R5, 0x5410, RZ ;  /* 0x0000541005c64816 */ /* 0x000fe400000000ff */
[----:B------:R-:W-:Y:S02]  /*caa0*/  PRMT R7, R226, 0x7773, RZ ;  /* 0x00007773e2077816 */ /* 0x000fe400000000ff */
[C---:B------:R-:W-:Y:S02]  /*cab0*/  PRMT R12, R234.reuse, 0x7773, RZ ;  /* 0x00007773ea0c7816 */ /* 0x040fe400000000ff */
[----:B------:R-:W-:Y:S02]  /*cac0*/  PRMT R5, R234, 0x7772, RZ ;  /* 0x00007772ea057816 */ /* 0x000fe400000000ff */
[----:B------:R-:W-:Y:S02]  /*cad0*/  @P5 PRMT R199, R6, 0x5410, RZ ;  /* 0x0000541006c75816 */ /* 0x000fe400000000ff */
[----:B------:R-:W-:-:S02]  /*cae0*/  ISETP.GT.U32.AND P5, PT, R7, UR7, PT ;  /* 0x0000000707007c0c */ /* 0x000fc4000bfa4070 */
[----:B------:R-:W-:Y:S02]  /*caf0*/  PRMT R5, R5, 0x5410, R12 ;  /* 0x0000541005057816 */ /* 0x000fe4000000000c */
[C---:B------:R-:W-:Y:S02]  /*cb00*/  PRMT R7, R230.reuse, 0x7773, RZ ;  /* 0x00007773e6077816 */ /* 0x040fe400000000ff */
[----:B------:R-:W-:Y:S02]  /*cb10*/  PRMT R229, R230, 0x7772, RZ ;  /* 0x00007772e6e57816 */ /* 0x000fe400000000ff */
[----:B------:R-:W-:Y:S02]  /*cb20*/  LOP3.LUT R12, R223, 0xffff, RZ, 0xc0, !PT ;  /* 0x0000ffffdf0c7812 */ /* 0x000fe400078ec0ff */
[----:B------:R-:W-:Y:S02]  /*cb30*/  PRMT R229, R229, 0x5410, R7 ;  /* 0x00005410e5e57816 */ /* 0x000fe40000000007 */
[----:B------:R-:W-:-:S02]  /*cb40*/  SHF.R.U32.HI R12, RZ, 0x8, R12 ;  /* 0x00000008ff0c7819 */ /* 0x000fc4000001160c */
[----:B------:R-:W-:-:S04]  /*cb50*/  LOP3.LUT R7, R223, 0xff, RZ, 0xc0, !PT ;  /* 0x000000ffdf077812 */ /* 0x000fc800078ec0ff */
[----:B------:R-:W-:Y:S02]  /*cb60*/  PRMT R12, R7, 0x5410, R12 ;  /* 0x00005410070c7816 */ /* 0x000fe4000000000c */
[----:B------:R-:W-:Y:S02]  /*cb70*/  PRMT R7, R223, 0x7632, R7 ;  /* 0x00007632df077816 */ /* 0x000fe40000000007 */
[----:B------:R-:W-:Y:S02]  /*cb80*/  SHF.R.U32.HI R223, RZ, 0x18, R223 ;  /* 0x00000018ffdf7819 */ /* 0x000fe400000116df */
[----:B------:R-:W-:-:S04]  /*cb90*/  LOP3.LUT R7, R7, 0xff, RZ, 0xc0, !PT ;  /* 0x000000ff07077812 */ /* 0x000fc800078ec0ff */
[----:B------:R-:W-:Y:S02]  /*cba0*/  PRMT R7, R7, 0x5410, R223 ;  /* 0x0000541007077816 */ /* 0x000fe400000000df */
[----:B------:R-:W1:Y:S01]  /*cbb0*/  LDC R223, c[0x0][0x4f8] ;  /* 0x00013e00ffdf7b82 */ /* 0x000e620000000800 */
[----:B------:R-:W-:Y:S01]  /*cbc0*/  IMAD.MOV.U32 R4, RZ, RZ, R234 ;  /* 0x000000ffff047224 */ /* 0x000fe200078e00ea */
[----:B------:R-:W-:-:S04]  /*cbd0*/  PRMT R6, R234, 0x7771, RZ ;  /* 0x00007771ea067816 */ /* 0x000fc800000000ff */
[----:B------:R-:W-:-:S04]  /*cbe0*/  LOP3.LUT R4, R4, 0xff, RZ, 0xc0, !PT ;  /* 0x000000ff04047812 */ /* 0x000fc800078ec0ff */
[----:B------:R-:W-:Y:S02]  /*cbf0*/  PRMT R6, R4, 0x5410, R6 ;  /* 0x0000541004067816 */ /* 0x000fe40000000006 */
[----:B-1----:R-:W-:-:S05]  /*cc00*/  LOP3.LUT R223, R223, 0xff, RZ, 0xc0, !PT ;  /* 0x000000ffdfdf7812 */ /* 0x002fca00078ec0ff */
[----:B------:R-:W-:-:S05]  /*cc10*/  IMAD R223, R223, 0x10000, R223 ;  /* 0x00010000dfdf7824 */ /* 0x000fca00078e02df */
[----:B------:R-:W-:-:S05]  /*cc20*/  HSET2.LE.AND R12, R12, R223, PT ;  /* 0x000000df0c0c7233 */ /* 0x000fca0003803000 */
[----:B------:R-:W-:Y:S02]  /*cc30*/  LOP3.LUT R4, R232, R12, RZ, 0xc0, !PT ;  /* 0x0000000ce8047212 */ /* 0x000fe400078ec0ff */
[----:B------:R-:W-:Y:S02]  /*cc40*/  LOP3.LUT R12, R5, 0xff00ff, RZ, 0xc0, !PT ;  /* 0x00ff00ff050c7812 */ /* 0x000fe400078ec0ff */
[----:B------:R-:W-:-:S05]  /*cc50*/  HSET2.LE.AND R5, R7, R223, PT ;  /* 0x000000df07057233 */ /* 0x000fca0003803000 */
[----:B------:R-:W-:Y:S02]  /*cc60*/  LOP3.LUT R5, R219, R5, RZ, 0xc0, !PT ;  /* 0x00000005db057212 */ /* 0x000fe400078ec0ff */
[----:B------:R-:W-:Y:S02]  /*cc70*/  LEA R219, R9, UR5, 0x1 ;  /* 0x0000000509db7c11 */ /* 0x000fe4000f8e08ff */
[----:B------:R-:W-:-:S03]  /*cc80*/  HSET2.LE.AND R7, R12, R223, PT ;  /* 0x000000df0c077233 */ /* 0x000fc60003803000 */
[----:B------:R-:W1:Y:S01]  /*cc90*/  LDSM.16.MT88.4 R12, [R219+0x18000] ;  /* 0x01800000db0c783b */ /* 0x000e620000004200 */
[----:B------:R-:W-:Y:S02]  /*cca0*/  HSET2.LE.AND R6, R6, R223, PT ;  /* 0x000000df06067233 */ /* 0x000fe40003803000 */
[----:B------:R-:W-:Y:S02]  /*ccb0*/  LOP3.LUT P4, RZ, R203, 0x2, RZ, 0xc0, !PT ;  /* 0x00000002cbff7812 */ /* 0x000fe4000788c0ff */
[----:B------:R-:W-:Y:S02]  /*ccc0*/  LOP3.LUT R7, R197, R7, RZ, 0xc0, !PT ;  /* 0x00000007c5077212 */ /* 0x000fe400078ec0ff */
[----:B------:R-:W-:Y:S02]  /*ccd0*/  SEL R207, R207, 0xffffffe0, !P4 ;  /* 0xffffffe0cfcf7807 */ /* 0x000fe40006000000 */
[----:B------:R-:W-:Y:S02]  /*cce0*/  LOP3.LUT R6, R218, R6, RZ, 0xc0, !PT ;  /* 0x00000006da067212 */ /* 0x000fe400078ec0ff */
[----:B------:R-:W-:Y:S01]  /*ccf0*/  LOP3.LUT P4, R197, R203, 0x4, RZ, 0xc0, !PT ;  /* 0x00000004cbc57812 */ /* 0x000fe2000788c0ff */
[----:B------:R-:W-:-:S02]  /*cd00*/  IMAD.IADD R218, R207, 0x1, R219 ;  /* 0x00000001cfda7824 */ /* 0x000fc400078e02db */
[C---:B------:R-:W-:Y:S02]  /*cd10*/  VIADD R217, R219.reuse, 0x18040 ;  /* 0x00018040dbd97836 */ /* 0x040fe40000000000 */
[----:B-1----:R-:W-:Y:S01]  /*cd20*/  HMMA.16816.F32 R132, R4, R12, R132 ;  /* 0x0000000c0484723c */ /* 0x002fe20000001884 */
[----:B------:R-:W-:-:S07]  /*cd30*/  VIADD R12, R219, 0x18000 ;  /* 0x00018000db0c7836 */ /* 0x000fce0000000000 */
[----:B------:R-:W-:Y:S01]  /*cd40*/  @P4 VIADD R217, R12, 0xffffffc0 ;  /* 0xffffffc00cd94836 */ /* 0x000fe20000000000 */
[----:B------:R-:W-:Y:S01]  /*cd50*/  HMMA.16816.F32 R136, R4, R14, R136 ;  /* 0x0000000e0488723c */ /* 0x000fe20000001888 */
[----:B------:R-:W1:Y:S02]  /*cd60*/  LDSM.16.MT88.4 R12, [R218+0x18000] ;  /* 0x01800000da0c783b */ /* 0x000e640000004200 */
[----:B------:R-:W-:-:S05]  /*cd70*/  IMAD.IADD R207, R207, 0x1, R217 ;  /* 0x00000001cfcf7824 */ /* 0x000fca00078e02d9 */
        /* <DEDUP_REMOVED lines=42> */
[----:B------:R-:W-:Y:S01]  /*d020*/  IMAD.MOV.U32 R231, RZ, RZ, R230 ;  /* 0x000000ffffe77224 */ /* 0x000fe200078e00e6 */
[----:B------:R-:W-:-:S04]  /*d030*/  PRMT R230, R230, 0x7771, RZ ;  /* 0x00007771e6e67816 */ /* 0x000fc800000000ff */
[----:B------:R-:W-:-:S04]  /*d040*/  LOP3.LUT R231, R231, 0xff, RZ, 0xc0, !PT ;  /* 0x000000ffe7e77812 */ /* 0x000fc800078ec0ff */
[----:B------:R-:W-:Y:S01]  /*d050*/  PRMT R230, R231, 0x5410, R230 ;  /* 0x00005410e7e67816 */ /* 0x000fe200000000e6 */
        /* <DEDUP_REMOVED lines=62> */
[----:B------:R-:W2:Y:S01]  /*d440*/  LDSM.16.MT88.4 R16, [R217+0x6800] ;  /* 0x00680000d910783b */ /* 0x000ea20000004200 */
[----:B------:R-:W-:Y:S06]  /*d450*/  MUFU.EX2 R228, R25 ;  /* 0x0000001900e47308 */ /* 0x000fec0000000800 */
[----:B-1----:R-:W-:Y:S01]  /*d460*/  HMMA.16816.F32 R124, R4, R12, R124 ;  /* 0x0000000c047c723c */ /* 0x002fe2000000187c */
[----:B------:R-:W-:-:S07]  /*d470*/  LOP3.LUT R12, R22, 0xffff, RZ, 0xc0, !PT ;  /* 0x0000ffff160c7812 */ /* 0x000fce00078ec0ff */
[----:B------:R-:W-:Y:S01]  /*d480*/  HMMA.16816.F32 R128, R4, R14, R128 ;  /* 0x0000000e0480723c */ /* 0x000fe20000001880 */
[----:B------:R-:W-:-:S07]  /*d490*/  SHF.R.U32.HI R12, RZ, 0x8, R12 ;  /* 0x00000008ff0c7819 */ /* 0x000fce000001160c */
[C---:B--2---:R-:W-:Y:S08]  /*d4a0*/  HMMA.16816.F32 R116, R4.reuse, R16, R116 ;  /* 0x000000100474723c */ /* 0x044ff00000001874 */
[----:B------:R-:W-:Y:S01]  /*d4b0*/  HMMA.16816.F32 R120, R4, R18, R120 ;  /* 0x000000120478723c */ /* 0x000fe20000001878 */
[----:B------:R-:W-:Y:S01]  /*d4c0*/  IMAD.MOV.U32 R4, RZ, RZ, R226 ;  /* 0x000000ffff047224 */ /* 0x000fe200078e00e2 */
[----:B------:R-:W-:Y:S01]  /*d4d0*/  PRMT R6, R226, 0x7771, RZ ;  /* 0x00007771e2067816 */ /* 0x000fe200000000ff */
[----:B------:R-:W-:Y:S01]  /*d4e0*/  FADD.FTZ R229, R20, R225 ;  /* 0x000000e114e57221 */ /* 0x000fe20000010000 */
[----:B------:R-:W-:Y:S01]  /*d4f0*/  PRMT R7, R226, 0x7773, RZ ;  /* 0x00007773e2077816 */ /* 0x000fe200000000ff */
[----:B------:R-:W1:Y:S01]  /*d500*/  LDSM.16.MT88.4 R16, [R217+0x1000] ;  /* 0x00100000d910783b */ /* 0x000e620000004200 */
[----:B------:R-:W-:-:S02]  /*d510*/  LOP3.LUT R4, R4, 0xff, RZ, 0xc0, !PT ;  /* 0x000000ff04047812 */ /* 0x000fc400078ec0ff */
[----:B------:R-:W-:Y:S02]  /*d520*/  PRMT R5, R226, 0x7772, RZ ;  /* 0x00007772e2057816 */ /* 0x000fe400000000ff */
[----:B------:R-:W2:Y:S01]  /*d530*/  MUFU.EX2 R226, R24 ;  /* 0x0000001800e27308 */ /* 0x000ea20000000800 */
[----:B------:R-:W-:Y:S02]  /*d540*/  PRMT R6, R4, 0x5410, R6 ;  /* 0x0000541004067816 */ /* 0x000fe40000000006 */
[----:B------:R-:W-:-:S04]  /*d550*/  LOP3.LUT R4, R22, 0xff, RZ, 0xc0, !PT ;  /* 0x000000ff16047812 */ /* 0x000fc800078ec0ff */
[----:B------:R-:W-:Y:S02]  /*d560*/  PRMT R4, R4, 0x5410, R12 ;  /* 0x0000541004047816 */ /* 0x000fe4000000000c */
[----:B------:R-:W-:-:S03]  /*d570*/  PRMT R7, R5, 0x5410, R7 ;  /* 0x0000541005077816 */ /* 0x000fc60000000007 */
[----:B------:R-:W-:Y:S02]  /*d580*/  HSET2.LE.AND R4, R4, R223, PT ;  /* 0x000000df04047233 */ /* 0x000fe40003803000 */
[----:B--2---:R-:W-:Y:S02]  /*d590*/  F2FP.F16.F32.PACK_AB R225, R226, R228 ;  /* 0x000000e4e2e1723e */ /* 0x004fe400000000ff */
[----:B------:R-:W-:Y:S02]  /*d5a0*/  LOP3.LUT R7, R7, 0xff00ff, RZ, 0xc0, !PT ;  /* 0x00ff00ff07077812 */ /* 0x000fe400078ec0ff */
[----:B------:R-:W-:Y:S02]  /*d5b0*/  LOP3.LUT R4, R224, R4, RZ, 0xc0, !PT ;  /* 0x00000004e0047212 */ /* 0x000fe400078ec0ff */
[----:B------:R-:W-:Y:S02]  /*d5c0*/  PRMT R5, R22, 0x7632, R5 ;  /* 0x0000763216057816 */ /* 0x000fe40000000005 */
[----:B------:R-:W-:-:S02]  /*d5d0*/  PRMT R224, R225, 0x7632, R224 ;  /* 0x00007632e1e07816 */ /* 0x000fc400000000e0 */
[----:B------:R-:W-:Y:S02]  /*d5e0*/  SHF.R.U32.HI R22, RZ, 0x18, R22 ;  /* 0x00000018ff167819 */ /* 0x000fe40000011616 */
[----:B------:R-:W-:Y:S02]  /*d5f0*/  LOP3.LUT R5, R5, 0xff, RZ, 0xc0, !PT ;  /* 0x000000ff05057812 */ /* 0x000fe400078ec0ff */
[----:B------:R-:W-:Y:S02]  /*d600*/  HSET2.LE.AND R7, R7, R223, PT ;  /* 0x000000df07077233 */ /* 0x000fe40003803000 */
[----:B------:R-:W-:Y:S02]  /*d610*/  PRMT R12, R225, 0x5410, R224 ;  /* 0x00005410e10c7816 */ /* 0x000fe400000000e0 */
[----:B------:R-:W-:Y:S02]  /*d620*/  PRMT R5, R5, 0x5410, R22 ;  /* 0x0000541005057816 */ /* 0x000fe40000000016 */
[----:B------:R-:W-:-:S02]  /*d630*/  LOP3.LUT R7, R12, R7, RZ, 0xc0, !PT ;  /* 0x000000070c077212 */ /* 0x000fc400078ec0ff */
[----:B------:R-:W2:Y:S01]  /*d640*/  LDSM.16.MT88.4 R12, [R207+0x1000] ;  /* 0x00100000cf0c783b */ /* 0x000ea20000004200 */
[--C-:B------:R-:W-:Y:S01]  /*d650*/  HSET2.LE.AND R5, R5, R223.reuse, PT ;  /* 0x000000df05057233 */ /* 0x100fe20003803000 */
[----:B------:R-:W-:Y:S01]  /*d660*/  FADD.FTZ R227, R21, R227 ;  /* 0x000000e315e37221 */ /* 0x000fe20000010000 */
[----:B------:R-:W-:-:S03]  /*d670*/  HSET2.LE.AND R6, R6, R223, PT ;  /* 0x000000df06067233 */ /* 0x000fc60003803000 */
[----:B------:R-:W-:Y:S01]  /*d680*/  FADD.FTZ R227, R26, R227 ;  /* 0x000000e31ae37221 */ /* 0x000fe20000010000 */
[----:B------:R-:W-:Y:S02]  /*d690*/  LOP3.LUT R5, R27, R5, RZ, 0xc0, !PT ;  /* 0x000000051b057212 */ /* 0x000fe400078ec0ff */
[----:B------:R-:W-:Y:S01]  /*d6a0*/  LOP3.LUT R6, R23, R6, RZ, 0xc0, !PT ;  /* 0x0000000617067212 */ /* 0x000fe200078ec0ff */
[----:B------:R-:W3:Y:S04]  /*d6b0*/  LDSM.16.MT88.4 R24, [R219+0x19000] ;  /* 0x01900000db18783b */ /* 0x000ee80000004200 */
[----:B------:R-:W4:Y:S02]  /*d6c0*/  LDSM.16.MT88.4 R20, [R218+0x19000] ;  /* 0x01900000da14783b */ /* 0x000f240000004200 */
        /* <DEDUP_REMOVED lines=45> */
[----:B----4-:R-:W-:Y:S01]  /*d9a0*/  HMMA.16816.F32 R108, R4, R20, R108 ;  /* 0x00000014046c723c */ /* 0x010fe2000000186c */
[----:B------:R-:W-:-:S07]  /*d9b0*/  LOP3.LUT R21, R215, 0xffff, RZ, 0xc0, !PT ;  /* 0x0000ffffd7157812 */ /* 0x000fce00078ec0ff */
[----:B------:R-:W-:Y:S01]  /*d9c0*/  HMMA.16816.F32 R112, R4, R22, R112 ;  /* 0x000000160470723c */ /* 0x000fe20000001870 */
[----:B------:R-:W-:Y:S01]  /*d9d0*/  IMAD.MOV.U32 R4, RZ, RZ, R216 ;  /* 0x000000ffff047224 */ /* 0x000fe200078e00d8 */
[C---:B------:R-:W-:Y:S02]  /*d9e0*/  PRMT R6, R216.reuse, 0x7771, RZ ;  /* 0x00007771d8067816 */ /* 0x040fe400000000ff */
[C---:B------:R-:W-:Y:S02]  /*d9f0*/  PRMT R7, R216.reuse, 0x7773, RZ ;  /* 0x00007773d8077816 */ /* 0x040fe400000000ff */
[----:B------:R-:W-:Y:S02]  /*da00*/  PRMT R5, R216, 0x7772, RZ ;  /* 0x00007772d8057816 */ /* 0x000fe400000000ff */
[----:B------:R-:W-:Y:S02]  /*da10*/  LOP3.LUT R4, R4, 0xff, RZ, 0xc0, !PT ;  /* 0x000000ff04047812 */ /* 0x000fe400078ec0ff */
[----:B------:R-:W-:-:S02]  /*da20*/  PRMT R20, R215, 0x7632, R20 ;  /* 0x00007632d7147816 */ /* 0x000fc40000000014 */
[----:B------:R-:W-:Y:S02]  /*da30*/  PRMT R7, R5, 0x5410, R7 ;  /* 0x0000541005077816 */ /* 0x000fe40000000007 */
[----:B------:R-:W-:Y:S02]  /*da40*/  PRMT R6, R4, 0x5410, R6 ;  /* 0x0000541004067816 */ /* 0x000fe40000000006 */
[----:B------:R-:W-:Y:S02]  /*da50*/  LOP3.LUT R4, R215, 0xff, RZ, 0xc0, !PT ;  /* 0x000000ffd7047812 */ /* 0x000fe400078ec0ff */
[----:B------:R-:W-:Y:S02]  /*da60*/  SHF.R.U32.HI R5, RZ, 0x18, R215 ;  /* 0x00000018ff057819 */ /* 0x000fe400000116d7 */
[----:B------:R-:W-:Y:S02]  /*da70*/  SHF.R.U32.HI R21, RZ, 0x8, R21 ;  /* 0x00000008ff157819 */ /* 0x000fe40000011615 */
[----:B------:R-:W-:-:S02]  /*da80*/  LOP3.LUT R20, R20, 0xff, RZ, 0xc0, !PT ;  /* 0x000000ff14147812 */ /* 0x000fc400078ec0ff */
[----:B------:R-:W-:Y:S02]  /*da90*/  PRMT R4, R4, 0x5410, R21 ;  /* 0x0000541004047816 */ /* 0x000fe40000000015 */
[----:B------:R-:W-:Y:S02]  /*daa0*/  PRMT R5, R20, 0x5410, R5 ;  /* 0x0000541014057816 */ /* 0x000fe40000000005 */
[----:B------:R-:W-:Y:S01]  /*dab0*/  LOP3.LUT R7, R7, 0xff00ff, RZ, 0xc0, !PT ;  /* 0x00ff00ff07077812 */ /* 0x000fe200078ec0ff */
[----:B------:R-:W3:Y:S01]  /*dac0*/  LDSM.16.MT88.4 R20, [R219+0x1d800] ;  /* 0x01d80000db14783b */ /* 0x000ee20000004200 */
[--C-:B------:R-:W-:Y:S02]  /*dad0*/  HSET2.LE.AND R4, R4, R223.reuse, PT ;  /* 0x000000df04047233 */ /* 0x100fe40003803000 */
[--C-:B------:R-:W-:Y:S02]  /*dae0*/  HSET2.LE.AND R5, R5, R223.reuse, PT ;  /* 0x000000df05057233 */ /* 0x100fe40003803000 */
[----:B------:R-:W-:-:S02]  /*daf0*/  HSET2.LE.AND R6, R6, R223, PT ;  /* 0x000000df06067233 */ /* 0x000fc40003803000 */
[----:B------:R-:W-:Y:S02]  /*db00*/  HSET2.LE.AND R7, R7, R223, PT ;  /* 0x000000df07077233 */ /* 0x000fe40003803000 */
[----:B------:R-:W-:Y:S02]  /*db10*/  LOP3.LUT R4, R214, R4, RZ, 0xc0, !PT ;  /* 0x00000004d6047212 */ /* 0x000fe400078ec0ff */
[----:B------:R-:W-:Y:S02]  /*db20*/  LOP3.LUT R5, R222, R5, RZ, 0xc0, !PT ;  /* 0x00000005de057212 */ /* 0x000fe400078ec0ff */
[----:B------:R-:W-:Y:S02]  /*db30*/  LOP3.LUT R6, R221, R6, RZ, 0xc0, !PT ;  /* 0x00000006dd067212 */ /* 0x000fe400078ec0ff */
[----:B------:R-:W-:-:S07]  /*db40*/  LOP3.LUT R7, R220, R7, RZ, 0xc0, !PT ;  /* 0x00000007dc077212 */ /* 0x000fce00078ec0ff */
        /* <DEDUP_REMOVED lines=29> */
[----:B------:R-:W-:-:S06]  /*dd20*/  FADD.FTZ R229, R213, R229 ;  /* 0x000000e5d5e57221 */ /* 0x000fcc0000010000 */
[C---:B---3--:R-:W-:Y:S08]  /*dd30*/  HMMA.16816.F32 R84, R4.reuse, R20, R84 ;  /* 0x000000140454723c */ /* 0x048ff00000001854 */
        /* <DEDUP_REMOVED lines=21> */
[----:B------:R-:W-:Y:S02]  /*de90*/  @P6 HADD2 R2, -R225.H0_H0, -RZ.H0_H0 ;  /* 0xa00000ffe1026230 */ /* 0x000fe40000000900 */
[----:B------:R-:W-:Y:S01]  /*dea0*/  STG.E.U16 desc[UR32][R10.64+-0x7e], R172 ;  /* 0xffff82ac0a007986 */ /* 0x000fe2000c101520 */
[----:B------:R-:W-:-:S03]  /*deb0*/  FADD.FTZ R226, R189, R226 ;  /* 0x000000e2bde27221 */ /* 0x000fc60000010000 */
[----:B------:R-:W-:Y:S01]  /*dec0*/  STG.E.U16 desc[UR32][R24.64+-0x80], R171 ;  /* 0xffff80ab18007986 */ /* 0x000fe2000c101520 */
[----:B------:R-:W-:-:S03]  /*ded0*/  @P5 PRMT R224, R0, 0x5410, RZ ;  /* 0x0000541000e05816 */ /* 0x000fc600000000ff */
[----:B------:R-:W-:Y:S01]  /*dee0*/  STG.E.U16 desc[UR32][R24.64+-0x7e], R170 ;  /* 0xffff82aa18007986 */ /* 0x000fe2000c101520 */
[----:B------:R-:W-:-:S03]  /*def0*/  FADD.FTZ R193, R190, R193 ;  /* 0x000000c1bec17221 */ /* 0x000fc60000010000 */
[----:B------:R-:W-:Y:S01]  /*df00*/  STG.E.U16 desc[UR32][R10.64+-0x70], R169 ;  /* 0xffff90a90a007986 */ /* 0x000fe2000c101520 */
[----:B------:R-:W-:-:S03]  /*df10*/  IADD3 R0, P4, PT, R10, -0x100, RZ ;  /* 0xffffff000a007810 */ /* 0x000fc60007f9e0ff */
[----:B------:R-:W-:Y:S01]  /*df20*/  STG.E.U16 desc[UR32][R10.64+-0x6e], R168 ;  /* 0xffff92a80a007986 */ /* 0x000fe2000c101520 */
[----:B------:R-:W-:-:S03]  /*df30*/  @P6 PRMT R225, R2, 0x5410, RZ ;  /* 0x0000541002e16816 */ /* 0x000fc600000000ff */
        /* <DEDUP_REMOVED lines=115> */
[----:B--2---:R-:W2:Y:S04]  /*e670*/  LDSM.16.M88.4 R4, [R206+0x10000] ;  /* 0x01000000ce04783b */ /* 0x004ea80000000200 */
[----:B------:R-:W4:Y:S04]  /*e680*/  LDSM.16.M88.4 R168, [R206+0x10800] ;  /* 0x01080000cea8783b */ /* 0x000f280000000200 */
[----:B------:R-:W5:Y:S04]  /*e690*/  LDSM.16.M88.4 R24, [R206+0x11000] ;  /* 0x01100000ce18783b */ /* 0x000f680000000200 */
[----:B------:R-:W3:Y:S04]  /*e6a0*/  LDSM.16.M88.4 R188, [R206+0x11800] ;  /* 0x01180000cebc783b */ /* 0x000ee80000000200 */
[----:B------:R-:W-:Y:S04]  /*e6b0*/  LDSM.16.M88.4 R164, [R183] ;  /* 0x00000000b7a4783b */ /* 0x000fe80000000200 */
[----:B------:R-:W1:Y:S04]  /*e6c0*/  LDSM.16.M88.4 R184, [R182+0x10000] ;  /* 0x01000000b6b8783b */ /* 0x000e680000000200 */
[----:B------:R-:W1:Y:S04]  /*e6d0*/  LDSM.16.M88.4 R176, [R182+0x10800] ;  /* 0x01080000b6b0783b */ /* 0x000e680000000200 */
[----:B------:R-:W1:Y:S04]  /*e6e0*/  LDSM.16.M88.4 R208, [R182+0x11000] ;  /* 0x01100000b6d0783b */ /* 0x000e680000000200 */
[----:B------:R-:W1:Y:S04]  /*e6f0*/  LDSM.16.M88.4 R196, [R182+0x11800] ;  /* 0x01180000b6c4783b */ /* 0x000e680000000200 */
[----:B------:R-:W-:Y:S01]  /*e700*/  LDSM.16.M88.4 R192, [R2] ;  /* 0x0000000002c0783b */ /* 0x000fe20000000200 */
[C---:B--2---:R-:W-:Y:S03]  /*e710*/  HMMA.16816.F32 R12, R16.reuse, R4, RZ ;  /* 0x00000004100c723c */ /* 0x044fe600000018ff */
        /* <DEDUP_REMOVED lines=17> */
[----:B------:R-:W-:Y:S07]  /*e830*/  LDSM.16.M88.4 R208, [R30] ;  /* 0x000000001ed0783b */ /* 0x000fee0000000200 */
        /* <DEDUP_REMOVED lines=135> */
[C---:B--2---:R-:W-:Y:S08]  /*f0b0*/  HMMA.16816.F32 R172, R196.reuse, R16, R172 ;  /* 0x00000010c4ac723c */ /* 0x044ff000000018ac */
[C---:B------:R-:W-:Y:S01]  /*f0c0*/  HMMA.16816.F32 R168, R196.reuse, R18, R168 ;  /* 0x00000012c4a8723c */ /* 0x040fe200000018a8 */
[----:B------:R-:W2:Y:S07]  /*f0d0*/  LDSM.16.M88.4 R16, [R182+0x16800] ;  /* 0x01680000b610783b */ /* 0x000eae0000000200 */
[C---:B------:R-:W-:Y:S01]  /*f0e0*/  HMMA.16816.F32 R4, R196.reuse, R194, R4 ;  /* 0x000000c2c404723c */ /* 0x040fe20000001804 */
[----:B------:R-:W-:Y:S07]  /*f0f0*/  LDSM.16.M88.4 R192, [R182+0x17800] ;  /* 0x01780000b6c0783b */ /* 0x000fee0000000200 */
[C---:B-1----:R-:W-:Y:S08]  /*f100*/  HMMA.16816.F32 R32, R196.reuse, R164, R32 ;  /* 0x000000a4c420723c */ /* 0x042ff00000001820 */
[----:B------:R-:W-:Y:S01]  /*f110*/  HMMA.16816.F32 R24, R196, R166, R24 ;  /* 0x000000a6c418723c */ /* 0x000fe20000001818 */
[----:B------:R-:W1:Y:S04]  /*f120*/  LDSM.16.M88.4 R164, [R182+0x17000] ;  /* 0x01700000b6a4783b */ /* 0x000e680000000200 */
[----:B------:R-:W-:Y:S03]  /*f130*/  LDSM.16.M88.4 R180, [R0+0x16000] ;  /* 0x0160000000b4783b */ /* 0x000fe60000000200 */
[C---:B---3--:R-:W-:Y:S08]  /*f140*/  HMMA.16816.F32 R12, R188.reuse, R184, R12 ;  /* 0x000000b8bc0c723c */ /* 0x048ff0000000180c */
[----:B------:R-:W-:Y:S01]  /*f150*/  HMMA.16816.F32 R4, R188, R186, R4 ;  /* 0x000000babc04723c */ /* 0x000fe20000001804 */
[----:B------:R-:W3:Y:S07]  /*f160*/  LDSM.16.M88.4 R184, [R2+0xc000] ;  /* 0x00c0000002b8783b */ /* 0x000eee0000000200 */
[C---:B----4-:R-:W-:Y:S08]  /*f170*/  HMMA.16816.F32 R20, R196.reuse, R176, R20 ;  /* 0x000000b0c414723c */ /* 0x050ff00000001814 */
[----:B------:R-:W-:Y:S01]  /*f180*/  HMMA.16816.F32 R208, R196, R178, R208 ;  /* 0x000000b2c4d0723c */ /* 0x000fe200000018d0 */
        /* <DEDUP_REMOVED lines=17> */
[----:B--2---:R-:W-:Y:S01]  /*f2a0*/  HMMA.16816.F32 R196, R184, R16, R32 ;  /* 0x00000010b8c4723c */ /* 0x004fe20000001820 */
[----:B------:R-:W2:Y:S01]  /*f2b0*/  LDSM.16.M88.4 R32, [R204+0x17800] ;  /* 0x01780000cc20783b */ /* 0x000ea20000000200 */
[----:B------:R-:W-:Y:S01]  /*f2c0*/  IMAD.U32 R16, RZ, RZ, UR25 ;  /* 0x00000019ff107e24 */ /* 0x000fe2000f8e00ff */
[----:B------:R-:W-:-:S04]  /*f2d0*/  DEPBAR.LE SB0, 0x0 ;  /* 0x000080000000791a */ /* 0x000fc80000000000 */
[----:B------:R-:W-:Y:S01]  /*f2e0*/  IMAD.U32 R17, RZ, RZ, UR4 ;  /* 0x00000004ff117e24 */ /* 0x000fe2000f8e00ff */
[----:B------:R-:W-:Y:S01]  /*f2f0*/  HMMA.16816.F32 R24, R184, R18, R24 ;  /* 0x00000012b818723c */ /* 0x000fe20000001818 */
[----:B------:R-:W-:-:S03]  /*f300*/  VIADD R19, R247, 0x8 ;  /* 0x00000008f7137836 */ /* 0x000fc60000000000 */
[--C-:B------:R-:W-:Y:S02]  /*f310*/  IADD3 R18, PT, PT, R247, -UR23, -R17.reuse ;  /* 0x80000017f7127c10 */ /* 0x100fe4000fffe811 */
[----:B------:R-:W-:Y:S02]  /*f320*/  IADD3 R17, PT, PT, R19, -UR23, -R17 ;  /* 0x8000001713117c10 */ /* 0x000fe4000fffe811 */
[C---:B-1----:R-:W-:Y:S08]  /*f330*/  HMMA.16816.F32 R20, R184.reuse, R188, R20 ;  /* 0x000000bcb814723c */ /* 0x042ff00000001814 */
[----:B------:R-:W-:Y:S08]  /*f340*/  HMMA.16816.F32 R208, R184, R190, R208 ;  /* 0x000000beb8d0723c */ /* 0x000ff000000018d0 */
[----:B---3--:R-:W-:Y:S01]  /*f350*/  HMMA.16816.F32 R12, R164, R180, R12 ;  /* 0x000000b4a40c723c */ /* 0x008fe2000000180c */
[----:B------:R-:W-:-:S05]  /*f360*/  IMAD.SHL.U32 R180, R203, 0x2, RZ ;  /* 0x00000002cbb47824 */ /* 0x000fca00078e00ff */
[----:B------:R-:W-:Y:S02]  /*f370*/  LOP3.LUT R181, R180, 0x6, RZ, 0xc0, !PT ;  /* 0x00000006b4b57812 */ /* 0x000fe400078ec0ff */
[----:B------:R-:W-:Y:S03]  /*f380*/  HMMA.16816.F32 R4, R164, R182, R4 ;  /* 0x000000b6a404723c */ /* 0x000fe60000001804 */
[----:B------:R-:W-:-:S04]  /*f390*/  IMAD R16, R16, 0x40, R181 ;  /* 0x0000004010107824 */ /* 0x000fc800078e02b5 */
[C---:B------:R-:W-:Y:S01]  /*f3a0*/  VIADD R2, R16.reuse, UR23 ;  /* 0x0000001710027c36 */ /* 0x040fe20008000000 */
[----:B------:R-:W-:Y:S01]  /*f3b0*/  HMMA.16816.F32 R172, R164, R192, R172 ;  /* 0x000000c0a4ac723c */ /* 0x000fe200000018ac */
[----:B------:R-:W-:-:S03]  /*f3c0*/  VIADD R31, R16, 0xffffff40 ;  /* 0xffffff40101f7836 */ /* 0x000fc60000000000 */
[----:B------:R-:W-:Y:S02]  /*f3d0*/  IADD3 R0, PT, PT, R19, 0xc0, -R2 ;  /* 0x000000c013007810 */ /* 0x000fe40007ffe802 */
[C---:B------:R-:W-:Y:S02]  /*f3e0*/  ISETP.GE.AND P4, PT, R31.reuse, R246, PT ;  /* 0x000000f61f00720c */ /* 0x040fe40003f86270 */
[----:B------:R-:W-:Y:S01]  /*f3f0*/  HMMA.16816.F32 R168, R164, R194, R168 ;  /* 0x000000c2a4a8723c */ /* 0x000fe200000018a8 */
[----:B------:R-:W-:Y:S01]  /*f400*/  BAR.SYNC.DEFER_BLOCKING 0x0 ;  /* 0x0000000000007b1d */ /* 0x000fe20000010000 */
[----:B------:R-:W-:Y:S02]  /*f410*/  ISETP.GT.AND P6, PT, R18, R31, PT ;  /* 0x0000001f1200720c */ /* 0x000fe40003fc4270 */
[----:B------:R-:W-:Y:S02]  /*f420*/  ISETP.GE.AND P5, PT, R31, R245, PT ;  /* 0x000000f51f00720c */ /* 0x000fe40003fa6270 */
[----:B------:R-:W-:-:S02]  /*f430*/  P2R R30, PR, RZ, 0x10 ;  /* 0x00000010ff1e7803 */ /* 0x000fc40000000000 */
[C---:B----4-:R-:W-:Y:S08]  /*f440*/  HMMA.16816.F32 R24, R164.reuse, R178, R24 ;  /* 0x000000b2a418723c */ /* 0x050ff00000001818 */
[C---:B--2---:R-:W-:Y:S08]  /*f450*/  HMMA.16816.F32 R20, R164.reuse, R32, R20 ;  /* 0x00000020a414723c */ /* 0x044ff00000001814 */
[C---:B------:R-:W-:Y:S08]  /*f460*/  HMMA.16816.F32 R208, R164.reuse, R34, R208 ;  /* 0x00000022a4d0723c */ /* 0x040ff000000018d0 */
[----:B------:R-:W-:Y:S01]  /*f470*/  HMMA.16816.F32 R196, R164, R176, R196 ;  /* 0x000000b0a4c4723c */ /* 0x000fe200000018c4 */
[----:B------:R-:W-:-:S02]  /*f480*/  IADD3 R177, PT, PT, R247, 0xc0, -R2 ;  /* 0x000000c0f7b17810 */ /* 0x000fc40007ffe802 */
[----:B------:R-:W-:Y:S02]  /*f490*/  IADD3 R176, PT, PT, R247, 0xbf, -R2 ;  /* 0x000000bff7b07810 */ /* 0x000fe40007ffe802 */
[----:B------:R-:W-:-:S04]  /*f4a0*/  IABS R177, R177 ;  /* 0x000000b100b17213 */ /* 0x000fc80000000000 */
[----:B------:R-:W-:Y:S01]  /*f4b0*/  I2FP.F32.S32 R177, R177 ;  /* 0x000000b100b17245 */ /* 0x000fe20000201400 */
[----:B------:R-:W-:Y:S10]  /*f4c0*/  BRA.U !UP0, `(.L_x_2260) ;  /* 0x0000000108e47547 */ /* 0x000ff4000b800000 */
        /* <DEDUP_REMOVED lines=57> */
.L_x_2260:
[----:B------:R-:W2:Y:S01]  /*f860*/  LDL.64 R214, [R1+0x10] ;  /* 0x0000100001d67983 */ /* 0x000ea20000100a00 */
[----:B------:R-:W-:Y:S01]  /*f870*/  IABS R0, R0 ;  /* 0x0000000000007213 */ /* 0x000fe20000000000 */
[----:B------:R-:W-:Y:S01]  /*f880*/  VIADD R167, R16, 0xffffff41 ;  /* 0xffffff4110a77836 */ /* 0x000fe20000000000 */
[----:B------:R-:W-:Y:S01]  /*f890*/  IABS R176, R176 ;  /* 0x000000b000b07213 */ /* 0x000fe20000000000 */
[----:B------:R-:W-:Y:S01]  /*f8a0*/  FFMA.FTZ R177, R177, -UR6, R12 ;  /* 0x80000006b1b17c23 */ /* 0x000fe2000801000c */
[----:B------:R-:W-:Y:S01]  /*f8b0*/  I2FP.F32.S32 R185, R0 ;  /* 0x0000000000b97245 */ /* 0x000fe20000201400 */
[----:B------:R-:W-:Y:S01]  /*f8c0*/  ULEA UR9, UR25, 0xfffffffa, 0x1 ;  /* 0xfffffffa19097891 */ /* 0x000fe2000f8e08ff */
[----:B------:R-:W-:Y:S01]  /*f8d0*/  I2FP.F32.S32 R176, R176 ;  /* 0x000000b000b07245 */ /* 0x000fe20000201400 */
[----:B------:R-:W-:Y:S01]  /*f8e0*/  ULEA UR8, UR25, 0xfffffffb, 0x1 ;  /* 0xfffffffb19087891 */ /* 0x000fe2000f8e08ff */
[----:B------:R-:W-:Y:S01]  /*f8f0*/  ISETP.GT.AND P1, PT, R17, R31, PT ;  /* 0x0000001f1100720c */ /* 0x000fe20003f24270 */
[----:B------:R-:W-:Y:S01]  /*f900*/  FFMA.FTZ R185, R185, -UR6, R14 ;  /* 0x80000006b9b97c23 */ /* 0x000fe2000801000e */
[----:B------:R-:W-:Y:S01]  /*f910*/  ISETP.GT.AND P2, PT, R18, R167, PT ;  /* 0x000000a71200720c */ /* 0x000fe20003f44270 */
[----:B------:R-:W-:Y:S01]  /*f920*/  FFMA.FTZ R176, R176, -UR6, R13 ;  /* 0x80000006b0b07c23 */ /* 0x000fe2000801000d */
[C---:B------:R-:W-:Y:S01]  /*f930*/  ISETP.GE.AND P3, PT, R167.reuse, R246, PT ;  /* 0x000000f6a700720c */ /* 0x040fe20003f66270 */
[----:B------:R-:W-:Y:S01]  /*f940*/  UIADD3 UR4, UPT, UPT, UR38, -0x61c88647, URZ ;  /* 0x9e3779b926047890 */ /* 0x000fe2000fffe0ff */
[----:B------:R-:W-:Y:S01]  /*f950*/  ISETP.GE.AND P0, PT, R167, R245, PT ;  /* 0x000000f5a700720c */ /* 0x000fe20003f06270 */
[----:B------:R-:W-:Y:S01]  /*f960*/  UISETP.GT.U32.AND UP0, UPT, UR24, UR21, UPT ;  /* 0x000000151800728c */ /* 0x000fe2000bf04070 */
[----:B------:R-:W-:Y:S01]  /*f970*/  FSEL R0, R177, -INF , !P6 ;  /* 0xff800000b1007808 */ /* 0x000fe20007000000 */
[C---:B------:R-:W-:Y:S01]  /*f980*/  VIADD R177, R16.reuse, 0xffffff49 ;  /* 0xffffff4910b17836 */ /* 0x040fe20000000000 */
[----:B------:R-:W-:Y:S01]  /*f990*/  ISETP.GT.AND P4, PT, R17, R167, PT ;  /* 0x000000a71100720c */ /* 0x000fe20003f84270 */
[----:B------:R-:W-:Y:S01]  /*f9a0*/  VIADD R167, R16, 0xffffff48 ;  /* 0xffffff4810a77836 */ /* 0x000fe20000000000 */
[----:B------:R-:W-:-:S02]  /*f9b0*/  ISETP.NE.AND P6, PT, R30, RZ, PT ;  /* 0x000000ff1e00720c */ /* 0x000fc40003fc5270 */
[----:B------:R-:W-:Y:S02]  /*f9c0*/  FSEL R185, R185, -INF , !P1 ;  /* 0xff800000b9b97808 */ /* 0x000fe40004800000 */
[----:B------:R-:W-:Y:S02]  /*f9d0*/  FSEL R0, R0, -INF , !P6 ;  /* 0xff80000000007808 */ /* 0x000fe40007000000 */
[----:B------:R-:W-:Y:S01]  /*f9e0*/  FSEL R185, R185, -INF , !P5 ;  /* 0xff800000b9b97808 */ /* 0x000fe20006800000 */
[----:B------:R-:W-:Y:S01]  /*f9f0*/  @UP0 UIADD3 UR25, UPT, UPT, UR25, -0x4, URZ ;  /* 0xfffffffc19190890 */ /* 0x000fe2000fffe0ff */
[----:B------:R-:W-:Y:S02]  /*fa00*/  FSEL R176, R176, -INF , !P2 ;  /* 0xff800000b0b07808 */ /* 0x000fe40005000000 */
[----:B------:R-:W-:Y:S02]  /*fa10*/  IADD3 R212, PT, PT, R19, 0xbf, -R2 ;  /* 0x000000bf13d47810 */ /* 0x000fe40007ffe802 */
[----:B------:R-:W-:-:S02]  /*fa20*/  ISETP.GT.AND P6, PT, R18, R167, PT ;  /* 0x000000a71200720c */ /* 0x000fc40003fc4270 */
[C---:B------:R-:W-:Y:S02]  /*fa30*/  ISETP.GE.AND P1, PT, R167.reuse, R246, PT ;  /* 0x000000f6a700720c */ /* 0x040fe40003f26270 */
[----:B------:R-:W-:Y:S02]  /*fa40*/  ISETP.GE.AND P5, PT, R167, R245, PT ;  /* 0x000000f5a700720c */ /* 0x000fe40003fa6270 */
[----:B------:R-:W-:Y:S02]  /*fa50*/  ISETP.GT.AND P2, PT, R17, R167, PT ;  /* 0x000000a71100720c */ /* 0x000fe40003f44270 */
[----:B------:R-:W-:Y:S02]  /*fa60*/  IADD3 R167, PT, PT, R247, 0xb7, -R2 ;  /* 0x000000b7f7a77810 */ /* 0x000fe40007ffe802 */
[----:B------:R-:W-:Y:S02]  /*fa70*/  IABS R212, R212 ;  /* 0x000000d400d47213 */ /* 0x000fe40000000000 */
[----:B------:R-:W-:-:S02]  /*fa80*/  IABS R167, R167 ;  /* 0x000000a700a77213 */ /* 0x000fc40000000000 */
[--C-:B------:R-:W-:Y:S02]  /*fa90*/  IADD3 R204, PT, PT, R247, 0xb8, -R2.reuse ;  /* 0x000000b8f7cc7810 */ /* 0x100fe40007ffe802 */
[----:B------:R-:W-:Y:S02]  /*faa0*/  I2FP.F32.S32 R212, R212 ;  /* 0x000000d400d47245 */ /* 0x000fe40000201400 */
[--C-:B------:R-:W-:Y:S02]  /*fab0*/  IADD3 R190, PT, PT, R19, 0xb8, -R2.reuse ;  /* 0x000000b813be7810 */ /* 0x100fe40007ffe802 */
[----:B------:R-:W-:Y:S01]  /*fac0*/  I2FP.F32.S32 R167, R167 ;  /* 0x000000a700a77245 */ /* 0x000fe20000201400 */
[----:B------:R-:W-:Y:S01]  /*fad0*/  FFMA.FTZ R212, R212, -UR6, R15 ;  /* 0x80000006d4d47c23 */ /* 0x000fe2000801000f */
[----:B------:R-:W-:Y:S02]  /*fae0*/  IADD3 R194, PT, PT, R247, 0xb0, -R2 ;  /* 0x000000b0f7c27810 */ /* 0x000fe40007ffe802 */
[----:B------:R-:W-:Y:S01]  /*faf0*/  IABS R204, R204 ;  /* 0x000000cc00cc7213 */ /* 0x000fe20000000000 */
[----:B------:R-:W-:Y:S01]  /*fb00*/  FFMA.FTZ R167, R167, -UR6, R5 ;  /* 0x80000006a7a77c23 */ /* 0x000fe20008010005 */
[----:B------:R-:W-:-:S02]  /*fb10*/  IABS R190, R190 ;  /* 0x000000be00be7213 */ /* 0x000fc40000000000 */
[----:B------:R-:W-:Y:S02]  /*fb20*/  IABS R194, R194 ;  /* 0x000000c200c27213 */ /* 0x000fe40000000000 */
[----:B------:R-:W-:Y:S02]  /*fb30*/  I2FP.F32.S32 R204, R204 ;  /* 0x000000cc00cc7245 */ /* 0x000fe40000201400 */
[----:B------:R-:W-:Y:S02]  /*fb40*/  FSEL R176, R176, -INF , !P3 ;  /* 0xff800000b0b07808 */ /* 0x000fe40005800000 */
[----:B------:R-:W-:Y:S01]  /*fb50*/  IADD3 R195, PT, PT, R19, 0xb7, -R2 ;  /* 0x000000b713c37810 */ /* 0x000fe20007ffe802 */
[----:B------:R-:W-:Y:S01]  /*fb60*/  FFMA.FTZ R204, R204, -UR6, R4 ;  /* 0x80000006cccc7c23 */ /* 0x000fe20008010004 */
[----:B------:R-:W-:Y:S02]  /*fb70*/  ISETP.GT.AND P3, PT, R18, R177, PT ;  /* 0x000000b11200720c */ /* 0x000fe40003f64270 */
[----:B------:R-:W-:-:S02]  /*fb80*/  I2FP.F32.S32 R190, R190 ;  /* 0x000000be00be7245 */ /* 0x000fc40000201400 */
[----:B------:R-:W-:Y:S02]  /*fb90*/  I2FP.F32.S32 R194, R194 ;  /* 0x000000c200c27245 */ /* 0x000fe40000201400 */
[----:B------:R-:W-:Y:S01]  /*fba0*/  FSEL R212, R212, -INF , !P4 ;  /* 0xff800000d4d47808 */ /* 0x000fe20006000000 */
[----:B------:R-:W-:Y:S01]  /*fbb0*/  FFMA.FTZ R190, R190, -UR6, R6 ;  /* 0x80000006bebe7c23 */ /* 0x000fe20008010006 */
[----:B------:R-:W-:Y:S01]  /*fbc0*/  IABS R195, R195 ;  /* 0x000000c300c37213 */ /* 0x000fe20000000000 */
[----:B------:R-:W-:Y:S01]  /*fbd0*/  FFMA.FTZ R194, R194, -UR6, R172 ;  /* 0x80000006c2c27c23 */ /* 0x000fe200080100ac */
[----:B------:R-:W-:Y:S02]  /*fbe0*/  ISETP.GE.AND P4, PT, R177, R246, PT ;  /* 0x000000f6b100720c */ /* 0x000fe40003f86270 */
[----:B------:R-:W-:Y:S02]  /*fbf0*/  FSEL R167, R167, -INF , !P3 ;  /* 0xff800000a7a77808 */ /* 0x000fe40005800000 */
[----:B------:R-:W-:-:S02]  /*fc00*/  IADD3 R178, PT, PT, R247, 0xaf, -R2 ;  /* 0x000000aff7b27810 */ /* 0x000fc40007ffe802 */
[----:B------:R-:W-:Y:S02]  /*fc10*/  IADD3 R179, PT, PT, R19, 0xb0, -R2 ;  /* 0x000000b013b37810 */ /* 0x000fe40007ffe802 */
[----:B------:R-:W-:Y:S02]  /*fc20*/  I2FP.F32.S32 R195, R195 ;  /* 0x000000c300c37245 */ /* 0x000fe40000201400 */
[----:B------:R-:W-:Y:S02]  /*fc30*/  IABS R178, R178 ;  /* 0x000000b200b27213 */ /* 0x000fe40000000000 */
[----:B------:R-:W-:Y:S01]  /*fc40*/  FSEL R172, R167, -INF , !P4 ;  /* 0xff800000a7ac7808 */ /* 0x000fe20006000000 */
[----:B------:R-:W-:Y:S01]  /*fc50*/  FFMA.FTZ R195, R195, -UR6, R7 ;  /* 0x80000006c3c37c23 */ /* 0x000fe20008010007 */
[----:B------:R-:W-:Y:S02]  /*fc60*/  FSEL R212, R212, -INF , !P0 ;  /* 0xff800000d4d47808 */ /* 0x000fe40004000000 */
[----:B------:R-:W-:-:S02]  /*fc70*/  FSEL R204, R204, -INF , !P6 ;  /* 0xff800000cccc7808 */ /* 0x000fc40007000000 */
[----:B------:R-:W-:Y:S02]  /*fc80*/  IABS R167, R179 ;  /* 0x000000b300a77213 */ /* 0x000fe40000000000 */
[----:B------:R-:W-:Y:S02]  /*fc90*/  IADD3 R191, PT, PT, R247, 0xa7, -R2 ;  /* 0x000000a7f7bf7810 */ /* 0x000fe40007ffe802 */
[----:B------:R-:W-:Y:S02]  /*fca0*/  ISETP.GE.AND P0, PT, R177, R245, PT ;  /* 0x000000f5b100720c */ /* 0x000fe40003f06270 */
[----:B------:R-:W-:Y:S01]  /*fcb0*/  ISETP.GT.AND P6, PT, R17, R177, PT ;  /* 0x000000b11100720c */ /* 0x000fe20003fc4270 */
[----:B------:R-:W-:Y:S01]  /*fcc0*/  VIADD R177, R16, 0xffffff50 ;  /* 0xffffff5010b17836 */ /* 0x000fe20000000000 */
[----:B------:R-:W-:Y:S02]  /*fcd0*/  FSEL R190, R190, -INF , !P2 ;  /* 0xff800000bebe7808 */ /* 0x000fe40005000000 */
[----:B------:R-:W-:-:S02]  /*fce0*/  I2FP.F32.S32 R178, R178 ;  /* 0x000000b200b27245 */ /* 0x000fc40000201400 */
[----:B------:R-:W-:Y:S02]  /*fcf0*/  I2FP.F32.S32 R167, R167 ;  /* 0x000000a700a77245 */ /* 0x000fe40000201400 */
[----:B------:R-:W-:Y:S01]  /*fd00*/  IABS R191, R191 ;  /* 0x000000bf00bf7213 */ /* 0x000fe20000000000 */
[----:B------:R-:W-:Y:S01]  /*fd10*/  FFMA.FTZ R178, R178, -UR6, R173 ;  /* 0x80000006b2b27c23 */ /* 0x000fe200080100ad */
[----:B------:R-:W-:Y:S01]  /*fd20*/  FSEL R204, R204, -INF , !P1 ;  /* 0xff800000cccc7808 */ /* 0x000fe20004800000 */
[----:B------:R-:W-:Y:S01]  /*fd30*/  FFMA.FTZ R167, R167, -UR6, R174 ;  /* 0x80000006a7a77c23 */ /* 0x000fe200080100ae */
[----:B------:R-:W-:Y:S02]  /*fd40*/  FSEL R190, R190, -INF , !P5 ;  /* 0xff800000bebe7808 */ /* 0x000fe40006800000 */
[----:B------:R-:W-:Y:S02]  /*fd50*/  ISETP.GT.AND P1, PT, R18, R177, PT ;  /* 0x000000b11200720c */ /* 0x000fe40003f24270 */
[----:B------:R-:W-:-:S02]  /*fd60*/  ISETP.GE.AND P2, PT, R177, R246, PT ;  /* 0x000000f6b100720c */ /* 0x000fc40003f46270 */
[----:B------:R-:W-:Y:S02]  /*fd70*/  ISETP.GE.AND P5, PT, R177, R245, PT ;  /* 0x000000f5b100720c */ /* 0x000fe40003fa6270 */
[----:B------:R-:W-:Y:S01]  /*fd80*/  ISETP.GT.AND P3, PT, R17, R177, PT ;  /* 0x000000b11100720c */ /* 0x000fe20003f64270 */
[----:B------:R-:W-:Y:S01]  /*fd90*/  VIADD R177, R16, 0xffffff51 ;  /* 0xffffff5110b17836 */ /* 0x000fe20000000000 */
[----:B------:R-:W-:Y:S02]  /*fda0*/  FSEL R195, R195, -INF , !P6 ;  /* 0xff800000c3c37808 */ /* 0x000fe40007000000 */
[----:B------:R-:W-:Y:S02]  /*fdb0*/  I2FP.F32.S32 R191, R191 ;  /* 0x000000bf00bf7245 */ /* 0x000fe40000201400 */
[--C-:B------:R-:W-:Y:S02]  /*fdc0*/  IADD3 R192, PT, PT, R247, 0xa8, -R2.reuse ;  /* 0x000000a8f7c07810 */ /* 0x100fe40007ffe802 */
[----:B------:R-:W-:Y:S01]  /*fdd0*/  IADD3 R173, PT, PT, R19, 0xaf, -R2 ;  /* 0x000000af13ad7810 */ /* 0x000fe20007ffe802 */
        /* <DEDUP_REMOVED lines=8> */
[----:B------:R-:W-:-:S02]  /*fe60*/  IABS R192, R192 ;  /* 0x000000c000c07213 */ /* 0x000fc40000000000 */
[----:B------:R-:W-:Y:S02]  /*fe70*/  IABS R173, R173 ;  /* 0x000000ad00ad7213 */ /* 0x000fe40000000000 */
[--C-:B------:R-:W-:Y:S02]  /*fe80*/  IADD3 R189, PT, PT, R19, 0xa8, -R2.reuse ;  /* 0x000000a813bd7810 */ /* 0x100fe40007ffe802 */
[----:B------:R-:W-:Y:S02]  /*fe90*/  FSEL R167, R167, -INF , !P3 ;  /* 0xff800000a7a77808 */ /* 0x000fe40005800000 */
[----:B------:R-:W-:Y:S02]  /*fea0*/  IADD3 R169, PT, PT, R19, 0xa7, -R2 ;  /* 0x000000a713a97810 */ /* 0x000fe40007ffe802 */
[----:B------:R-:W-:Y:S02]  /*feb0*/  I2FP.F32.S32 R192, R192 ;  /* 0x000000c000c07245 */ /* 0x000fe40000201400 */
[----:B------:R-:W-:-:S02]  /*fec0*/  I2FP.F32.S32 R173, R173 ;  /* 0x000000ad00ad7245 */ /* 0x000fc40000201400 */
[----:B------:R-:W-:Y:S01]  /*fed0*/  IABS R189, R189 ;  /* 0x000000bd00bd7213 */ /* 0x000fe20000000000 */
[----:B------:R-:W-:Y:S01]  /*fee0*/  FFMA.FTZ R192, R192, -UR6, R168 ;  /* 0x80000006c0c07c23 */ /* 0x000fe200080100a8 */
[----:B------:R-:W-:Y:S01]  /*fef0*/  FSEL R194, R194, -INF , !P2 ;  /* 0xff800000c2c27808 */ /* 0x000fe20005000000 */
[----:B------:R-:W-:Y:S01]  /*ff00*/  FFMA.FTZ R175, R173, -UR6, R175 ;  /* 0x80000006adaf7c23 */ /* 0x000fe200080100af */
[----:B------:R-:W-:Y:S01]  /*ff10*/  FSEL R167, R167, -INF , !P5 ;  /* 0xff800000a7a77808 */ /* 0x000fe20006800000 */
[----:B------:R-:W-:Y:S01]  /*ff20*/  VIADD R173, R16, 0xffffff59 ;  /* 0xffffff5910ad7836 */ /* 0x000fe20000000000 */
[----:B------:R-:W-:Y:S02]  /*ff30*/  FSEL R174, R178, -INF , !P4 ;  /* 0xff800000b2ae7808 */ /* 0x000fe40006000000 */
[----:B------:R-:W-:Y:S02]  /*ff40*/  IADD3 R179, PT, PT, R247, 0xa0, -R2 ;  /* 0x000000a0f7b37810 */ /* 0x000fe40007ffe802 */
[----:B------:R-:W-:-:S02]  /*ff50*/  IABS R169, R169 ;  /* 0x000000a900a97213 */ /* 0x000fc40000000000 */
[----:B------:R-:W-:Y:S02]  /*ff60*/  ISETP.GT.AND P2, PT, R18, R177, PT ;  /* 0x000000b11200720c */ /* 0x000fe40003f44270 */
[C---:B------:R-:W-:Y:S02]  /*ff70*/  ISETP.GE.AND P3, PT, R177.reuse, R246, PT ;  /* 0x000000f6b100720c */ /* 0x040fe40003f66270 */
[----:B------:R-:W-:Y:S02]  /*ff80*/  ISETP.GE.AND P5, PT, R177, R245, PT ;  /* 0x000000f5b100720c */ /* 0x000fe40003fa6270 */
[----:B------:R-:W-:Y:S02]  /*ff90*/  ISETP.GT.AND P4, PT, R17, R177, PT ;  /* 0x000000b11100720c */ /* 0x000fe40003f84270 */
[----:B------:R-:W-:Y:S02]  /*ffa0*/  IADD3 R177, PT, PT, R19, 0xa0, -R2 ;  /* 0x000000a013b17810 */ /* 0x000fe40007ffe802 */
[----:B------:R-:W-:-:S02]  /*ffb0*/  I2FP.F32.S32 R189, R189 ;  /* 0x000000bd00bd7245 */ /* 0x000fc40000201400 */
[----:B------:R-:W-:Y:S02]  /*ffc0*/  IABS R179, R179 ;  /* 0x000000b300b37213 */ /* 0x000fe40000000000 */
[----:B------:R-:W-:Y:S01]  /*ffd0*/  I2FP.F32.S32 R169, R169 ;  /* 0x000000a900a97245 */ /* 0x000fe20000201400 */
[----:B------:R-:W-:Y:S01]  /*ffe0*/  FFMA.FTZ R189, R189, -UR6, R170 ;  /* 0x80000006bdbd7c23 */ /* 0x000fe200080100aa */
[----:B------:R-:W-:Y:S01]  /*fff0*/  IADD3 R182, PT, PT, R247, 0x9f, -R2 ;  /* 0x0000009ff7b67810 */ /* 0x000fe20007ffe802 */
[C---:B------:R-:W-:Y:S01]  /*10000*/  VIADD R170, R16.reuse, 0xffffff60 ;  /* 0xffffff6010aa7836 */ /* 0x040fe20000000000 */
[----:B------:R-:W-:Y:S01]  /*10010*/  IABS R177, R177 ;  /* 0x000000b100b17213 */ /* 0x000fe20000000000 */
[----:B------:R-:W-:Y:S01]  /*10020*/  FFMA.FTZ R171, R169, -UR6, R171 ;  /* 0x80000006a9ab7c23 */ /* 0x000fe200080100ab */
[----:B------:R-:W-:Y:S01]  /*10030*/  I2FP.F32.S32 R179, R179 ;  /* 0x000000b300b37245 */ /* 0x000fe20000201400 */
[----:B------:R-:W-:Y:S01]  /*10040*/  VIADD R169, R16, 0xffffff61 ;  /* 0xffffff6110a97836 */ /* 0x000fe20000000000 */
[----:B------:R-:W-:-:S02]  /*10050*/  FSEL R168, R174, -INF , !P6 ;  /* 0xff800000aea87808 */ /* 0x000fc40007000000 */
[----:B------:R-:W-:Y:S01]  /*10060*/  FSEL R193, R175, -INF , !P1 ;  /* 0xff800000afc17808 */ /* 0x000fe20004800000 */
[----:B------:R-:W-:Y:S01]  /*10070*/  FFMA.FTZ R179, R179, -UR6, R196 ;  /* 0x80000006b3b37c23 */ /* 0x000fe200080100c4 */
[----:B------:R-:W-:Y:S01]  /*10080*/  FSEL R192, R192, -INF , !P2 ;  /* 0xff800000c0c07808 */ /* 0x000fe20005000000 */
[----:B------:R-:W-:Y:S01]  /*10090*/  VIADD R175, R16, 0xffffff78 ;  /* 0xffffff7810af7836 */ /* 0x000fe20000000000 */
[-C--:B------:R-:W-:Y:S02]  /*100a0*/  ISETP.GT.AND P6, PT, R18, R173.reuse, PT ;  /* 0x000000ad1200720c */ /* 0x080fe40003fc4270 */
[----:B------:R-:W-:Y:S02]  /*100b0*/  ISETP.GT.AND P2, PT, R17, R173, PT ;  /* 0x000000ad1100720c */ /* 0x000fe40003f44270 */
[----:B------:R-:W-:Y:S02]  /*100c0*/  IABS R182, R182 ;  /* 0x000000b600b67213 */ /* 0x000fe40000000000 */
[----:B------:R-:W-:-:S02]  /*100d0*/  I2FP.F32.S32 R177, R177 ;  /* 0x000000b100b17245 */ /* 0x000fc40000201400 */
[----:B------:R-:W-:Y:S02]  /*100e0*/  FSEL R193, R193, -INF , !P0 ;  /* 0xff800000c1c17808 */ /* 0x000fe40004000000 */
[----:B------:R-:W-:Y:S01]  /*100f0*/  FSEL R192, R192, -INF , !P3 ;  /* 0xff800000c0c07808 */ /* 0x000fe20005800000 */
[----:B------:R-:W-:Y:S01]  /*10100*/  FFMA.FTZ R177, R177, -UR6, R198 ;  /* 0x80000006b1b17c23 */ /* 0x000fe200080100c6 */
[C---:B------:R-:W-:Y:S02]  /*10110*/  ISETP.GE.AND P1, PT, R173.reuse, R246, PT ;  /* 0x000000f6ad00720c */ /* 0x040fe40003f26270 */
[----:B------:R-:W-:Y:S02]  /*10120*/  ISETP.GE.AND P0, PT, R173, R245, PT ;  /* 0x000000f5ad00720c */ /* 0x000fe40003f06270 */
[----:B------:R-:W-:Y:S02]  /*10130*/  ISETP.GT.AND P3, PT, R18, R170, PT ;  /* 0x000000aa1200720c */ /* 0x000fe40003f64270 */
[----:B------:R-:W-:-:S02]  /*10140*/  FSEL R191, R191, -INF , !P6 ;  /* 0xff800000bfbf7808 */ /* 0x000fc40007000000 */
[----:B------:R-:W-:Y:S02]  /*10150*/  FSEL R184, R171, -INF , !P2 ;  /* 0xff800000abb87808 */ /* 0x000fe40005000000 */
[----:B------:R-:W-:Y:S02]  /*10160*/  I2FP.F32.S32 R182, R182 ;  /* 0x000000b600b67245 */ /* 0x000fe40000201400 */
[----:B------:R-:W-:Y:S02]  /*10170*/  FSEL R189, R189, -INF , !P4 ;  /* 0xff800000bdbd7808 */ /* 0x000fe40006000000 */
[----:B------:R-:W-:Y:S01]  /*10180*/  ISETP.GT.AND P6, PT, R17, R170, PT ;  /* 0x000000aa1100720c */ /* 0x000fe20003fc4270 */
[----:B------:R-:W-:Y:S01]  /*10190*/  FFMA.FTZ R182, R182, -UR6, R197 ;  /* 0x80000006b6b67c23 */ /* 0x000fe200080100c5 */
[----:B------:R-:W-:Y:S02]  /*101a0*/  FSEL R191, R191, -INF , !P1 ;  /* 0xff800000bfbf7808 */ /* 0x000fe40004800000 */
[----:B------:R-:W-:-:S02]  /*101b0*/  FSEL R184, R184, -INF , !P0 ;  /* 0xff800000b8b87808 */ /* 0x000fc40004000000 */
[----:B------:R-:W-:Y:S02]  /*101c0*/  FSEL R179, R179, -INF , !P3 ;  /* 0xff800000b3b37808 */ /* 0x000fe40005800000 */
[----:B------:R-:W-:Y:S02]  /*101d0*/  FSEL R189, R189, -INF , !P5 ;  /* 0xff800000bdbd7808 */ /* 0x000fe40006800000 */
[----:B------:R-:W-:Y:S02]  /*101e0*/  ISETP.GT.AND P1, PT, R18, R169, PT ;  /* 0x000000a91200720c */ /* 0x000fe40003f24270 */
[CC--:B------:R-:W-:Y:S02]  /*101f0*/  ISETP.GE.AND P2, PT, R169.reuse, R246.reuse, PT ;  /* 0x000000f6a900720c */ /* 0x0c0fe40003f46270 */
[----:B------:R-:W-:Y:S02]  /*10200*/  ISETP.GE.AND P0, PT, R169, R245, PT ;  /* 0x000000f5a900720c */ /* 0x000fe40003f06270 */
[----:B------:R-:W-:Y:S01]  /*10210*/  ISETP.GT.AND P3, PT, R17, R169, PT ;  /* 0x000000a91100720c */ /* 0x000fe20003f64270 */
[----:B------:R-:W-:Y:S01]  /*10220*/  VIADD R169, R16, 0xffffff68 ;  /* 0xffffff6810a97836 */ /* 0x000fe20000000000 */
[----:B------:R-:W-:-:S02]  /*10230*/  ISETP.GE.AND P4, PT, R170, R246, PT ;  /* 0x000000f6aa00720c */ /* 0x000fc40003f86270 */
[----:B------:R-:W-:Y:S01]  /*10240*/  ISETP.GE.AND P5, PT, R170, R245, PT ;  /* 0x000000f5aa00720c */ /* 0x000fe20003fa6270 */
[----:B------:R-:W-:Y:S01]  /*10250*/  VIADD R170, R16, 0xffffff69 ;  /* 0xffffff6910aa7836 */ /* 0x000fe20000000000 */
[----:B------:R-:W-:Y:S02]  /*10260*/  FSEL R177, R177, -INF , !P6 ;  /* 0xff800000b1b17808 */ /* 0x000fe40007000000 */
[----:B------:R-:W-:Y:S02]  /*10270*/  FSEL R179, R179, -INF , !P4 ;  /* 0xff800000b3b37808 */ /* 0x000fe40006000000 */
[----:B------:R-:W-:Y:S02]  /*10280*/  FSEL R177, R177, -INF , !P5 ;  /* 0xff800000b1b17808 */ /* 0x000fe40006800000 */
[----:B------:R-:W-:Y:S02]  /*10290*/  FSEL R182, R182, -INF , !P1 ;  /* 0xff800000b6b67808 */ /* 0x000fe40004800000 */
[----:B------:R-:W-:-:S02]  /*102a0*/  IADD3 R178, PT, PT, R19, 0x9f, -R2 ;  /* 0x0000009f13b27810 */ /* 0x000fc40007ffe802 */
[----:B------:R-:W-:Y:S02]  /*102b0*/  ISETP.GT.AND P4, PT, R18, R169, PT ;  /* 0x000000a91200720c */ /* 0x000fe40003f84270 */
[C---:B------:R-:W-:Y:S02]  /*102c0*/  ISETP.GE.AND P6, PT, R169.reuse, R246, PT ;  /* 0x000000f6a900720c */ /* 0x040fe40003fc6270 */
[----:B------:R-:W-:Y:S02]  /*102d0*/  ISETP.GE.AND P5, PT, R169, R245, PT ;  /* 0x000000f5a900720c */ /* 0x000fe40003fa6270 */
[----:B------:R-:W-:Y:S02]  /*102e0*/  ISETP.GT.AND P1, PT, R17, R169, PT ;  /* 0x000000a91100720c */ /* 0x000fe40003f24270 */
[--C-:B------:R-:W-:Y:S02]  /*102f0*/  IADD3 R186, PT, PT, R247, 0x98, -R2.reuse ;  /* 0x00000098f7ba7810 */ /* 0x100fe40007ffe802 */
[----:B------:R-:W-:-:S02]  /*10300*/  IADD3 R169, PT, PT, R19, 0x98, -R2 ;  /* 0x0000009813a97810 */ /* 0x000fc40007ffe802 */
[----:B------:R-:W-:Y:S02]  /*10310*/  IABS R178, R178 ;  /* 0x000000b200b27213 */ /* 0x000fe40000000000 */
[----:B------:R-:W-:Y:S02]  /*10320*/  IABS R186, R186 ;  /* 0x000000ba00ba7213 */ /* 0x000fe40000000000 */
[----:B------:R-:W-:Y:S02]  /*10330*/  IADD3 R200, PT, PT, R247, 0x97, -R2 ;  /* 0x00000097f7c87810 */ /* 0x000fe40007ffe802 */
[----:B------:R-:W-:Y:S02]  /*10340*/  IABS R169, R169 ;  /* 0x000000a900a97213 */ /* 0x000fe40000000000 */
[----:B------:R-:W-:Y:S02]  /*10350*/  I2FP.F32.S32 R178, R178 ;  /* 0x000000b200b27245 */ /* 0x000fe40000201400 */
[----:B------:R-:W-:-:S02]  /*10360*/  I2FP.F32.S32 R186, R186 ;  /* 0x000000ba00ba7245 */ /* 0x000fc40000201400 */
[----:B------:R-:W-:Y:S01]  /*10370*/  IABS R200, R200 ;  /* 0x000000c800c87213 */ /* 0x000fe20000000000 */
[----:B------:R-:W-:Y:S01]  /*10380*/  FFMA.FTZ R178, R178, -UR6, R199 ;  /* 0x80000006b2b27c23 */ /* 0x000fe200080100c7 */
[----:B------:R-:W-:Y:S01]  /*10390*/  I2FP.F32.S32 R169, R169 ;  /* 0x000000a900a97245 */ /* 0x000fe20000201400 */
[----:B------:R-:W-:Y:S01]  /*103a0*/  FFMA.FTZ R186, R186, -UR6, R24 ;  /* 0x80000006baba7c23 */ /* 0x000fe20008010018 */
[----:B------:R-:W-:Y:S02]  /*103b0*/  I2FP.F32.S32 R200, R200 ;  /* 0x000000c800c87245 */ /* 0x000fe40000201400 */
[----:B------:R-:W-:Y:S01]  /*103c0*/  IADD3 R227, PT, PT, R247, 0x90, -R2 ;  /* 0x00000090f7e37810 */ /* 0x000fe20007ffe802 */
[----:B------:R-:W-:Y:S01]  /*103d0*/  FFMA.FTZ R199, R169, -UR6, R26 ;  /* 0x80000006a9c77c23 */ /* 0x000fe2000801001a */
[--C-:B------:R-:W-:Y:S01]  /*103e0*/  IADD3 R198, PT, PT, R19, 0x97, -R2.reuse ;  /* 0x0000009713c67810 */ /* 0x100fe20007ffe802 */
[----:B------:R-:W-:Y:S01]  /*103f0*/  FFMA.FTZ R200, R200, -UR6, R25 ;  /* 0x80000006c8c87c23 */ /* 0x000fe20008010019 */
[----:B------:R-:W-:Y:S01]  /*10400*/  IADD3 R174, PT, PT, R247, 0x8f, -R2 ;  /* 0x0000008ff7ae7810 */ /* 0x000fe20007ffe802 */
[----:B------:R-:W-:Y:S01]  /*10410*/  VIADD R169, R16, 0xffffff70 ;  /* 0xffffff7010a97836 */ /* 0x000fe20000000000 */
[----:B------:R-:W-:-:S02]  /*10420*/  FSEL R182, R182, -INF , !P2 ;  /* 0xff800000b6b67808 */ /* 0x000fc40005000000 */
[----:B------:R-:W-:Y:S02]  /*10430*/  IABS R227, R227 ;  /* 0x000000e300e37213 */ /* 0x000fe40000000000 */
[----:B------:R-:W-:Y:S02]  /*10440*/  ISETP.GT.AND P2, PT, R18, R170, PT ;  /* 0x000000aa1200720c */ /* 0x000fe40003f44270 */
[----:B------:R-:W-:Y:S01]  /*10450*/  FSEL R186, R186, -INF , !P4 ;  /* 0xff800000baba7808 */ /* 0x000fe20006000000 */
[----:B--2---:R-:W2:Y:S01]  /*10460*/  S2R R214, SR_CTAID.X ;  /* 0x0000000000d67919 */ /* 0x004ea20000002500 */
[----:B------:R-:W-:Y:S02]  /*10470*/  IABS R198, R198 ;  /* 0x000000c600c67213 */ /* 0x000fe40000000000 */
[----:B------:R-:W-:Y:S02]  /*10480*/  FSEL R199, R199, -INF , !P1 ;  /* 0xff800000c7c77808 */ /* 0x000fe40004800000 */
[----:B------:R-:W-:-:S02]  /*10490*/  IABS R174, R174 ;  /* 0x000000ae00ae7213 */ /* 0x000fc40000000000 */
[----:B------:R-:W-:Y:S02]  /*104a0*/  I2FP.F32.S32 R227, R227 ;  /* 0x000000e300e37245 */ /* 0x000fe40000201400 */
[----:B------:R-:W-:Y:S02]  /*104b0*/  FSEL R186, R186, -INF , !P6 ;  /* 0xff800000baba7808 */ /* 0x000fe40007000000 */
[----:B------:R-:W-:Y:S01]  /*104c0*/  FSEL R199, R199, -INF , !P5 ;  /* 0xff800000c7c77808 */ /* 0x000fe20006800000 */
[----:B------:R-:W-:Y:S01]  /*104d0*/  FFMA.FTZ R227, R227, -UR6, R20 ;  /* 0x80000006e3e37c23 */ /* 0x000fe20008010014 */
[----:B------:R-:W-:Y:S02]  /*104e0*/  I2FP.F32.S32 R198, R198 ;  /* 0x000000c600c67245 */ /* 0x000fe40000201400 */
[----:B------:R-:W-:Y:S02]  /*104f0*/  FSEL R200, R200, -INF , !P2 ;  /* 0xff800000c8c87808 */ /* 0x000fe40005000000 */
[----:B------:R-:W-:Y:S01]  /*10500*/  FSEL R178, R178, -INF , !P3 ;  /* 0xff800000b2b27808 */ /* 0x000fe20005800000 */
[----:B------:R-:W-:Y:S01]  /*10510*/  FFMA.FTZ R198, R198, -UR6, R27 ;  /* 0x80000006c6c67c23 */ /* 0x000fe2000801001b */
[----:B------:R-:W-:-:S02]  /*10520*/  ISETP.GT.AND P6, PT, R18, R169, PT ;  /* 0x000000a91200720c */ /* 0x000fc40003fc4270 */
[C---:B------:R-:W-:Y:S02]  /*10530*/  ISETP.GE.AND P1, PT, R169.reuse, R246, PT ;  /* 0x000000f6a900720c */ /* 0x040fe40003f26270 */
[----:B------:R-:W-:Y:S02]  /*10540*/  ISETP.GE.AND P5, PT, R169, R245, PT ;  /* 0x000000f5a900720c */ /* 0x000fe40003fa6270 */
[C---:B------:R-:W-:Y:S01]  /*10550*/  ISETP.GT.AND P2, PT, R17.reuse, R169, PT ;  /* 0x000000a91100720c */ /* 0x040fe20003f44270 */
[----:B------:R-:W-:Y:S01]  /*10560*/  VIADD R169, R16, 0xffffff71 ;  /* 0xffffff7110a97836 */ /* 0x000fe20000000000 */
[----:B------:R-:W-:Y:S02]  /*10570*/  I2FP.F32.S32 R174, R174 ;  /* 0x000000ae00ae7245 */ /* 0x000fe40000201400 */
[----:B------:R-:W-:Y:S02]  /*10580*/  ISETP.GE.AND P3, PT, R170, R246, PT ;  /* 0x000000f6aa00720c */ /* 0x000fe40003f66270 */
[----:B------:R-:W-:Y:S01]  /*10590*/  ISETP.GT.AND P4, PT, R17, R170, PT ;  /* 0x000000aa1100720c */ /* 0x000fe20003f84270 */
[----:B------:R-:W-:Y:S01]  /*105a0*/  FFMA.FTZ R174, R174, -UR6, R21 ;  /* 0x80000006aeae7c23 */ /* 0x000fe20008010015 */
[----:B------:R-:W-:-:S02]  /*105b0*/  FSEL R200, R200, -INF , !P3 ;  /* 0xff800000c8c87808 */ /* 0x000fc40005800000 */
[----:B------:R-:W-:Y:S02]  /*105c0*/  ISETP.GT.AND P3, PT, R18, R169, PT ;  /* 0x000000a91200720c */ /* 0x000fe40003f64270 */
[----:B------:R-:W-:Y:S02]  /*105d0*/  FSEL R227, R227, -INF , !P6 ;  /* 0xff800000e3e37808 */ /* 0x000fe40007000000 */
[----:B------:R-:W-:Y:S02]  /*105e0*/  FSEL R198, R198, -INF , !P4 ;  /* 0xff800000c6c67808 */ /* 0x000fe40006000000 */
[----:B------:R-:W-:Y:S02]  /*105f0*/  ISETP.GE.AND P4, PT, R169, R246, PT ;  /* 0x000000f6a900720c */ /* 0x000fe40003f86270 */
[----:B------:R-:W-:Y:S02]  /*10600*/  FSEL R174, R174, -INF , !P3 ;  /* 0xff800000aeae7808 */ /* 0x000fe40005800000 */
[----:B------:R-:W-:-:S02]  /*10610*/  IADD3 R183, PT, PT, R19, 0x90, -R2 ;  /* 0x0000009013b77810 */ /* 0x000fc40007ffe802 */
[----:B------:R-:W-:Y:S02]  /*10620*/  FSEL R178, R178, -INF , !P0 ;  /* 0xff800000b2b27808 */ /* 0x000fe40004000000 */
[----:B------:R-:W-:Y:S02]  /*10630*/  FSEL R227, R227, -INF , !P1 ;  /* 0xff800000e3e37808 */ /* 0x000fe40004800000 */
[-C--:B------:R-:W-:Y:S02]  /*10640*/  ISETP.GE.AND P0, PT, R170, R245.reuse, PT ;  /* 0x000000f5aa00720c */ /* 0x080fe40003f06270 */
[----:B------:R-:W-:Y:S02]  /*10650*/  ISETP.GE.AND P6, PT, R169, R245, PT ;  /* 0x000000f5a900720c */ /* 0x000fe40003fc6270 */
[----:B------:R-:W-:Y:S02]  /*10660*/  ISETP.GT.AND P1, PT, R17, R169, PT ;  /* 0x000000a91100720c */ /* 0x000fe40003f24270 */
[----:B------:R-:W-:-:S02]  /*10670*/  IADD3 R171, PT, PT, R19, 0x8f, -R2 ;  /* 0x0000008f13ab7810 */ /* 0x000fc40007ffe802 */
[C-C-:B------:R-:W-:Y:S02]  /*10680*/  IADD3 R170, PT, PT, R19.reuse, 0x88, -R2.reuse ;  /* 0x0000008813aa7810 */ /* 0x140fe40007ffe802 */
[--C-:B------:R-:W-:Y:S02]  /*10690*/  IADD3 R169, PT, PT, R19, 0x87, -R2.reuse ;  /* 0x0000008713a97810 */ /* 0x100fe40007ffe802 */
[C-C-:B------:R-:W-:Y:S02]  /*106a0*/  IADD3 R173, PT, PT, R247.reuse, 0x88, -R2.reuse ;  /* 0x00000088f7ad7810 */ /* 0x140fe40007ffe802 */
[----:B------:R-:W-:Y:S02]  /*106b0*/  FSEL R226, R174, -INF , !P4 ;  /* 0xff800000aee27808 */ /* 0x000fe40006000000 */
[----:B------:R-:W-:Y:S02]  /*106c0*/  IABS R183, R183 ;  /* 0x000000b700b77213 */ /* 0x000fe40000000000 */
[----:B------:R-:W-:-:S02]  /*106d0*/  IADD3 R2, PT, PT, R247, 0x87, -R2 ;  /* 0x00000087f7027810 */ /* 0x000fc40007ffe802 */
[----:B------:R-:W-:Y:S02]  /*106e0*/  FMNMX3.FTZ R174, R29, R0, R176, !PT ;  /* 0x000000001dae7276 */ /* 0x000fe400078100b0 */
[----:B------:R-:W-:Y:S02]  /*106f0*/  I2FP.F32.S32 R183, R183 ;  /* 0x000000b700b77245 */ /* 0x000fe40000201400 */
[----:B------:R-:W-:Y:S01]  /*10700*/  IABS R187, R2 ;  /* 0x0000000200bb7213 */ /* 0x000fe20000000000 */
[----:B------:R-:W-:Y:S01]  /*10710*/  VIADD R2, R16, 0xffffff79 ;  /* 0xffffff7910027836 */ /* 0x000fe20000000000 */
[----:B------:R-:W-:Y:S01]  /*10720*/  FMNMX3.FTZ R174, R174, R204, R172, !PT ;  /* 0x000000ccaeae7276 */ /* 0x000fe200078100ac */
[----:B------:R-:W-:Y:S01]  /*10730*/  FFMA.FTZ R183, R183, -UR6, R22 ;  /* 0x80000006b7b77c23 */ /* 0x000fe20008010016 */
[----:B------:R-:W-:Y:S02]  /*10740*/  IABS R173, R173 ;  /* 0x000000ad00ad7213 */ /* 0x000fe40000000000 */
[----:B------:R-:W-:-:S02]  /*10750*/  IABS R170, R170 ;  /* 0x000000aa00aa7213 */ /* 0x000fc40000000000 */
[----:B------:R-:W-:Y:S02]  /*10760*/  I2FP.F32.S32 R187, R187 ;  /* 0x000000bb00bb7245 */ /* 0x000fe40000201400 */
[----:B------:R-:W-:Y:S02]  /*10770*/  FMNMX3.FTZ R174, R174, R194, R168, !PT ;  /* 0x000000c2aeae7276 */ /* 0x000fe400078100a8 */
[----:B------:R-:W-:Y:S01]  /*10780*/  I2FP.F32.S32 R173, R173 ;  /* 0x000000ad00ad7245 */ /* 0x000fe20000201400 */
[----:B------:R-:W-:Y:S01]  /*10790*/  FFMA.FTZ R187, R187, -UR6, R209 ;  /* 0x80000006bbbb7c23 */ /* 0x000fe200080100d1 */
[----:B------:R-:W-:Y:S02]  /*107a0*/  I2FP.F32.S32 R207, R170 ;  /* 0x000000aa00cf7245 */ /* 0x000fe40000201400 */
[----:B------:R-:W-:Y:S01]  /*107b0*/  FMNMX3.FTZ R170, R174, R192, R191, !PT ;  /* 0x000000c0aeaa7276 */ /* 0x000fe200078100bf */
[----:B------:R-:W-:Y:S01]  /*107c0*/  FFMA.FTZ R173, R173, -UR6, R208 ;  /* 0x80000006adad7c23 */ /* 0x000fe200080100d0 */
[----:B------:R-:W-:Y:S01]  /*107d0*/  FSEL R183, R183, -INF , !P2 ;  /* 0xff800000b7b77808 */ /* 0x000fe20005000000 */
[----:B------:R-:W-:Y:S01]  /*107e0*/  FFMA.FTZ R207, R207, -UR6, R210 ;  /* 0x80000006cfcf7c23 */ /* 0x000fe200080100d2 */
[C---:B------:R-:W-:Y:S01]  /*107f0*/  ISETP.GT.AND P3, PT, R18.reuse, R2, PT ;  /* 0x000000021200720c */ /* 0x040fe20003f64270 */
[----:B------:R-:W-:Y:S01]  /*10800*/  IMAD.U32 R208, RZ, RZ, UR9 ;  /* 0x00000009ffd07e24 */ /* 0x000fe2000f8e00ff */
[----:B------:R-:W-:Y:S01]  /*10810*/  ISETP.GT.AND P2, PT, R18, R175, PT ;  /* 0x000000af1200720c */ /* 0x000fe20003f44270 */
[----:B------:R-:W-:Y:S01]  /*10820*/  IMAD.U32 R174, RZ, RZ, UR39 ;  /* 0x00000027ffae7e24 */ /* 0x000fe2000f8e00ff */
[----:B------:R-:W-:Y:S01]  /*10830*/  FMNMX3.FTZ R170, R170, R179, R182, !PT ;  /* 0x000000b3aaaa7276 */ /* 0x000fe200078100b6 */
[----:B------:R-:W-:Y:S01]  /*10840*/  UIADD3 UR9, UPT, UPT, UR39, 0x76cf5d0a, URZ ;  /* 0x76cf5d0a27097890 */ /* 0x000fe2000fffe0ff */
[----:B------:R-:W-:-:S02]  /*10850*/  FSEL R187, R187, -INF , !P3 ;  /* 0xff800000bbbb7808 */ /* 0x000fc40005800000 */
[-C--:B------:R-:W-:Y:S02]  /*10860*/  ISETP.GE.AND P4, PT, R175, R246.reuse, PT ;  /* 0x000000f6af00720c */ /* 0x080fe40003f86270 */
[----:B------:R-:W-:Y:S02]  /*10870*/  FSEL R173, R173, -INF , !P2 ;  /* 0xff800000adad7808 */ /* 0x000fe40005000000 */
[----:B------:R-:W-:Y:S02]  /*10880*/  ISETP.GE.AND P3, PT, R2, R246, PT ;  /* 0x000000f60200720c */ /* 0x000fe40003f66270 */
[----:B------:R-:W-:Y:S02]  /*10890*/  FMNMX3.FTZ R170, R170, R186, R200, !PT ;  /* 0x000000baaaaa7276 */ /* 0x000fe400078100c8 */
[----:B------:R-:W-:Y:S02]  /*108a0*/  FSEL R213, R173, -INF , !P4 ;  /* 0xff800000add57808 */ /* 0x000fe40006000000 */
[----:B------:R-:W-:-:S02]  /*108b0*/  FSEL R187, R187, -INF , !P3 ;  /* 0xff800000bbbb7808 */ /* 0x000fc40005800000 */
[----:B------:R-:W-:Y:S02]  /*108c0*/  ISETP.GT.AND P4, PT, R17, R2, PT ;  /* 0x000000021100720c */ /* 0x000fe40003f84270 */
[----:B------:R-:W-:Y:S02]  /*108d0*/  ISETP.GE.AND P3, PT, R2, R245, PT ;  /* 0x000000f50200720c */ /* 0x000fe40003f66270 */
[----:B------:R-:W-:Y:S02]  /*108e0*/  FMNMX3.FTZ R173, R170, R227, R226, !PT ;  /* 0x000000e3aaad7276 */ /* 0x000fe400078100e2 */
[----:B------:R-:W-:Y:S02]  /*108f0*/  IABS R169, R169 ;  /* 0x000000a900a97213 */ /* 0x000fe40000000000 */
[----:B------:R-:W-:Y:S02]  /*10900*/  FMNMX3.FTZ R2, R28, R185, R212, !PT ;  /* 0x000000b91c027276 */ /* 0x000fe400078100d4 */
[----:B------:R-:W-:Y:S01]  /*10910*/  IABS R171, R171 ;  /* 0x000000ab00ab7213 */ /* 0x000fe20000000000 */
[----:B------:R-:W-:Y:S01]  /*10920*/  IMAD.MOV.U32 R206, RZ, RZ, R169 ;  /* 0x000000ffffce7224 */ /* 0x000fe200078e00a9 */
[----:B------:R-:W-:-:S02]  /*10930*/  FMNMX3.FTZ R173, R173, R213, R187, !PT ;  /* 0x000000d5adad7276 */ /* 0x000fc400078100bb */
[----:B------:R-:W-:Y:S02]  /*10940*/  FMNMX3.FTZ R2, R2, R190, R195, !PT ;  /* 0x000000be02027276 */ /* 0x000fe400078100c3 */
[----:B------:R-:W-:Y:S01]  /*10950*/  I2FP.F32.S32 R171, R171 ;  /* 0x000000ab00ab7245 */ /* 0x000fe20000201400 */
[----:B------:R-:W3:Y:S01]  /*10960*/  SHFL.BFLY PT, R169, R173, 0x2, 0x1f ;  /* 0x0c401f00ada97f89 */ /* 0x000ee200000e0000 */
[----:B------:R-:W-:Y:S02]  /*10970*/  FMNMX3.FTZ R2, R2, R167, R193, !PT ;  /* 0x000000a702027276 */ /* 0x000fe400078100c1 */
[----:B------:R-:W-:Y:S01]  /*10980*/  I2FP.F32.S32 R206, R206 ;  /* 0x000000ce00ce7245 */ /* 0x000fe20000201400 */
[----:B------:R-:W-:Y:S01]  /*10990*/  FFMA.FTZ R171, R171, -UR6, R23 ;  /* 0x80000006abab7c23 */ /* 0x000fe20008010017 */
[----:B------:R-:W-:Y:S02]  /*109a0*/  FMNMX3.FTZ R2, R2, R189, R184, !PT ;  /* 0x000000bd02027276 */ /* 0x000fe400078100b8 */
[----:B------:R-:W-:Y:S01]  /*109b0*/  ISETP.GT.AND P2, PT, R17, R175, PT ;  /* 0x000000af1100720c */ /* 0x000fe20003f44270 */
[----:B------:R-:W-:Y:S01]  /*109c0*/  FFMA.FTZ R206, R206, -UR6, R211 ;  /* 0x80000006cece7c23 */ /* 0x000fe200080100d3 */
[----:B------:R-:W-:-:S02]  /*109d0*/  FSEL R217, R171, -INF , !P1 ;  /* 0xff800000abd97808 */ /* 0x000fc40004800000 */
[----:B------:R-:W-:Y:S02]  /*109e0*/  FSEL R198, R198, -INF , !P0 ;  /* 0xff800000c6c67808 */ /* 0x000fe40004000000 */
[----:B------:R-:W-:Y:S02]  /*109f0*/  FMNMX3.FTZ R2, R2, R177, R178, !PT ;  /* 0x000000b102027276 */ /* 0x000fe400078100b2 */
[----:B------:R-:W-:Y:S02]  /*10a00*/  SHF.R.U32.HI R188, RZ, 0x5, R203 ;  /* 0x00000005ffbc7819 */ /* 0x000fe400000116cb */
[----:B------:R-:W-:Y:S02]  /*10a10*/  ISETP.GE.AND P1, PT, R175, R245, PT ;  /* 0x000000f5af00720c */ /* 0x000fe40003f26270 */
[----:B------:R-:W-:Y:S01]  /*10a20*/  FSEL R207, R207, -INF , !P2 ;  /* 0xff800000cfcf7808 */ /* 0x000fe20005000000 */
[----:B--2---:R-:W-:Y:S01]  /*10a30*/  IMAD R214, R214, 0x8, R188 ;  /* 0x00000008d6d67824 */ /* 0x004fe200078e02bc */
[----:B------:R-:W-:-:S02]  /*10a40*/  FSEL R206, R206, -INF , !P4 ;  /* 0xff800000cece7808 */ /* 0x000fc40006000000 */
[----:B------:R-:W-:Y:S02]  /*10a50*/  FSEL R218, R183, -INF , !P5 ;  /* 0xff800000b7da7808 */ /* 0x000fe40006800000 */
[----:B------:R-:W-:Y:S02]  /*10a60*/  FSEL R217, R217, -INF , !P6 ;  /* 0xff800000d9d97808 */ /* 0x000fe40007000000 */
[----:B------:R-:W-:Y:S02]  /*10a70*/  FMNMX3.FTZ R2, R2, R199, R198, !PT ;  /* 0x000000c702027276 */ /* 0x000fe400078100c6 */
[----:B------:R-:W-:Y:S02]  /*10a80*/  LOP3.LUT R208, R208, UR39, R215, 0x96, !PT ;  /* 0x00000027d0d07c12 */ /* 0x000fe4000f8e96d7 */
[----:B------:R-:W-:Y:S02]  /*10a90*/  FSEL R207, R207, -INF , !P1 ;  /* 0xff800000cfcf7808 */ /* 0x000fe40004800000 */
[----:B------:R-:W-:Y:S01]  /*10aa0*/  FSEL R206, R206, -INF , !P3 ;  /* 0xff800000cece7808 */ /* 0x000fe20005800000 */
[----:B------:R-:W-:Y:S01]  /*10ab0*/  IMAD.WIDE.U32 R208, R208, -0x326172a9, RZ ;  /* 0xcd9e8d57d0d07825 */ /* 0x000fe200078e00ff */
[----:B------:R-:W-:-:S02]  /*10ac0*/  FMNMX3.FTZ R171, R2, R218, R217, !PT ;  /* 0x000000da02ab7276 */ /* 0x000fc400078100d9 */
[----:B------:R-:W-:Y:S01]  /*10ad0*/  LOP3.LUT R174, R174, UR8, R215, 0x96, !PT ;  /* 0x00000008aeae7c12 */ /* 0x000fe2000f8e96d7 */
[----:B------:R-:W-:Y:S01]  /*10ae0*/  IMAD.WIDE.U32 R214, R214, -0x326172a9, RZ ;  /* 0xcd9e8d57d6d67825 */ /* 0x000fe200078e00ff */
[----:B------:R-:W-:Y:S01]  /*10af0*/  FMNMX3.FTZ R171, R171, R207, R206, !PT ;  /* 0x000000cfabab7276 */ /* 0x000fe200078100ce */
[----:B------:R-:W-:Y:S01]  /*10b00*/  UIADD3 UR8, UPT, UPT, UR38, 0x3c6ef372, URZ ;  /* 0x3c6ef37226087890 */ /* 0x000fe2000fffe0ff */
[----:B---3--:R-:W-:Y:S01]  /*10b10*/  FMNMX.FTZ R169, R173, R169, !PT ;  /* 0x000000a9ada97209 */ /* 0x008fe20007810000 */
[----:B------:R-:W-:Y:S01]  /*10b20*/  IMAD.WIDE.U32 R174, R174, -0x326172a9, RZ ;  /* 0xcd9e8d57aeae7825 */ /* 0x000fe200078e00ff */
[----:B------:R-:W-:Y:S01]  /*10b30*/  LOP3.LUT R2, R214, UR4, R209, 0x96, !PT ;  /* 0x00000004d6027c12 */ /* 0x000fe2000f8e96d1 */
[----:B------:R-:W2:Y:S02]  /*10b40*/  SHFL.BFLY PT, R173, R171, 0x2, 0x1f ;  /* 0x0c401f00abad7f89 */ /* 0x000ea400000e0000 */
[----:B------:R-:W-:Y:S02]  /*10b50*/  LOP3.LUT R208, R208, UR8, R241, 0x96, !PT ;  /* 0x00000008d0d07c12 */ /* 0x000fe4000f8e96f1 */
[----:B------:R-:W-:Y:S01]  /*10b60*/  IMAD.WIDE.U32 R238, R2, -0x2daee0ad, RZ ;  /* 0xd2511f5302ee7825 */ /* 0x000fe200078e00ff */
[----:B------:R-:W-:Y:S01]  /*10b70*/  LOP3.LUT R170, R214, UR4, R175, 0x96, !PT ;  /* 0x00000004d6aa7c12 */ /* 0x000fe2000f8e96af */
[----:B------:R-:W3:Y:S01]  /*10b80*/  SHFL.BFLY PT, R2, R169, 0x1, 0x1f ;  /* 0x0c201f00a9027f89 */ /* 0x000ee200000e0000 */
[----:B------:R-:W-:Y:S01]  /*10b90*/  LOP3.LUT R210, R174, UR8, R241, 0x96, !PT ;  /* 0x00000008aed27c12 */ /* 0x000fe2000f8e96f1 */
[----:B------:R-:W-:Y:S01]  /*10ba0*/  UIADD3 UR8, UPT, UPT, UR39, 0x32370b8f, URZ ;  /* 0x32370b8f27087890 */ /* 0x000fe2000fffe0ff */
[----:B------:R-:W-:Y:S01]  /*10bb0*/  IMAD.WIDE.U32 R208, R208, -0x2daee0ad, RZ ;  /* 0xd2511f53d0d07825 */ /* 0x000fe200078e00ff */
[----:B------:R-:W-:-:S03]  /*10bc0*/  UIADD3 UR4, UPT, UPT, UR38, -0x255992d5, URZ ;  /* 0xdaa66d2b26047890 */ /* 0x000fc6000fffe0ff */
[----:B------:R-:W-:Y:S01]  /*10bd0*/  IMAD.WIDE.U32 R228, R170, -0x2daee0ad, RZ ;  /* 0xd2511f53aae47825 */ /* 0x000fe200078e00ff */
[----:B------:R-:W-:Y:S02]  /*10be0*/  LOP3.LUT R170, R242, UR9, R239, 0x96, !PT ;  /* 0x00000009f2aa7c12 */ /* 0x000fe4000f8e96ef */
[----:B------:R-:W-:Y:S01]  /*10bf0*/  LOP3.LUT R238, R238, UR8, R209, 0x96, !PT ;  /* 0x00000008eeee7c12 */ /* 0x000fe2000f8e96d1 */
        /* <DEDUP_REMOVED lines=9> */
[----:B---3--:R-:W-:Y:S02]  /*10c90*/  FMNMX.FTZ R2, R169, R2, !PT ;  /* 0x00000002a9027209 */ /* 0x008fe40007810000 */
[----:B------:R-:W2:Y:S01]  /*10ca0*/  SHFL.BFLY PT, R169, R173, 0x1, 0x1f ;  /* 0x0c201f00ada97f89 */ /* 0x000ea200000e0000 */
[----:B------:R-:W-:Y:S01]  /*10cb0*/  LOP3.LUT R170, R240, UR4, R175, 0x96, !PT ;  /* 0x00000004f0aa7c12 */ /* 0x000fe2000f8e96af */
[----:B------:R-:W-:Y:S01]  /*10cc0*/  IMAD.WIDE.U32 R228, R228, -0x326172a9, RZ ;  /* 0xcd9e8d57e4e47825 */ /* 0x000fe200078e00ff */
[----:B------:R-:W-:Y:S01]  /*10cd0*/  FSETP.NEU.FTZ.AND P1, PT, R2, -INF , PT ;  /* 0xff8000000200780b */ /* 0x000fe20003f3d000 */
[----:B------:R-:W-:Y:S02]  /*10ce0*/  UIADD3 UR4, UPT, UPT, UR39, -0x56f99767, URZ ;  /* 0xa906689927047890 */ /* 0x000fe4000fffe0ff */
[----:B------:R-:W-:Y:S01]  /*10cf0*/  IMAD.WIDE.U32 R234, R170, -0x2daee0ad, RZ ;  /* 0xd2511f53aaea7825 */ /* 0x000fe200078e00ff */
[----:B------:R-:W-:-:S02]  /*10d00*/  LOP3.LUT R170, R196, UR13, R239, 0x96, !PT ;  /* 0x0000000dc4aa7c12 */ /* 0x000fc4000f8e96ef */
[----:B------:R-:W-:Y:S01]  /*10d10*/  LOP3.LUT R174, R174, UR13, R229, 0x96, !PT ;  /* 0x0000000daeae7c12 */ /* 0x000fe2000f8e96e5 */
[----:B------:R-:W-:Y:S01]  /*10d20*/  IMAD.WIDE.U32 R196, R183, -0x2daee0ad, RZ ;  /* 0xd2511f53b7c47825 */ /* 0x000fe200078e00ff */
[----:B------:R-:W-:-:S03]  /*10d30*/  LOP3.LUT R183, R210, UR8, R235, 0x96, !PT ;  /* 0x00000008d2b77c12 */ /* 0x000fc6000f8e96eb */
[----:B------:R-:W-:Y:S01]  /*10d40*/  FMUL.FTZ R210, R2, UR31 ;  /* 0x0000001f02d27c20 */ /* 0x000fe20008410000 */
[----:B------:R-:W-:-:S04]  /*10d50*/  IMAD.WIDE.U32 R174, R174, -0x2daee0ad, RZ ;  /* 0xd2511f53aeae7825 */ /* 0x000fc800078e00ff */
[----:B------:R-:W-:Y:S01]  /*10d60*/  FSEL R210, R210, RZ, P1 ;  /* 0x000000ffd2d27208 */ /* 0x000fe20000800000 */
[----:B------:R-:W-:Y:S01]  /*10d70*/  IMAD.WIDE.U32 R214, R183, -0x326172a9, RZ ;  /* 0xcd9e8d57b7d67825 */ /* 0x000fe200078e00ff */
[----:B------:R-:W-:Y:S02]  /*10d80*/  LOP3.LUT R234, R234, UR4, R175, 0x96, !PT ;  /* 0x00000004eaea7c12 */ /* 0x000fe4000f8e96af */
[----:B------:R-:W-:Y:S01]  /*10d90*/  LOP3.LUT R175, R208, UR8, R197, 0x96, !PT ;  /* 0x00000008d0af7c12 */ /* 0x000fe2000f8e96c5 */
[----:B------:R-:W-:Y:S01]  /*10da0*/  FFMA.FTZ R224, R0, UR31, -R210 ;  /* 0x0000001f00e07c23 */ /* 0x000fe200080108d2 */
[----:B------:R-:W-:Y:S01]  /*10db0*/  IMAD.WIDE.U32 R170, R170, -0x2daee0ad, RZ ;  /* 0xd2511f53aaaa7825 */ /* 0x000fe200078e00ff */
[----:B--2---:R-:W-:-:S03]  /*10dc0*/  FMNMX.FTZ R0, R173, R169, !PT ;  /* 0x000000a9ad007209 */ /* 0x004fc60007810000 */
[----:B------:R-:W-:Y:S01]  /*10dd0*/  FFMA.FTZ R223, R176, UR31, -R210 ;  /* 0x0000001fb0df7c23 */ /* 0x000fe200080108d2 */
[----:B------:R-:W-:Y:S01]  /*10de0*/  LOP3.LUT R228, R228, UR12, R215, 0x96, !PT ;  /* 0x0000000ce4e47c12 */ /* 0x000fe2000f8e96d7 */
[----:B------:R-:W-:Y:S01]  /*10df0*/  IMAD.WIDE.U32 R208, R175, -0x326172a9, RZ ;  /* 0xcd9e8d57afd07825 */ /* 0x000fe200078e00ff */
[----:B------:R-:W-:-:S03]  /*10e00*/  FSETP.NEU.FTZ.AND P6, PT, R0, -INF , PT ;  /* 0xff8000000000780b */ /* 0x000fc60003fdd000 */
[----:B------:R-:W-:Y:S01]  /*10e10*/  FMUL.FTZ R183, R0, UR31 ;  /* 0x0000001f00b77c20 */ /* 0x000fe20008410000 */
[----:B------:R-:W-:Y:S01]  /*10e20*/  LOP3.LUT R196, R196, UR4, R171, 0x96, !PT ;  /* 0x00000004c4c47c12 */ /* 0x000fe2000f8e96ab */
[----:B------:R-:W-:Y:S01]  /*10e30*/  UIADD3 UR4, UPT, UPT, UR38, -0x4ab325aa, URZ ;  /* 0xb54cda5626047890 */ /* 0x000fe2000fffe0ff */
[----:B------:R-:W-:Y:S01]  /*10e40*/  IMAD.WIDE.U32 R234, R234, -0x326172a9, RZ ;  /* 0xcd9e8d57eaea7825 */ /* 0x000fe200078e00ff */
[----:B------:R-:W-:Y:S01]  /*10e50*/  MUFU.EX2 R224, R224 ;  /* 0x000000e000e07308 */ /* 0x000fe20000000800 */
[----:B------:R-:W-:Y:S02]  /*10e60*/  FSEL R183, R183, RZ, P6 ;  /* 0x000000ffb7b77208 */ /* 0x000fe40003000000 */
[----:B------:R-:W-:Y:S01]  /*10e70*/  FFMA.FTZ R221, R204, UR31, -R210 ;  /* 0x0000001fccdd7c23 */ /* 0x000fe200080108d2 */
[----:B------:R-:W-:Y:S01]  /*10e80*/  IMAD.WIDE.U32 R196, R196, -0x326172a9, RZ ;  /* 0xcd9e8d57c4c47825 */ /* 0x000fe200078e00ff */
[----:B------:R-:W-:Y:S01]  /*10e90*/  LOP3.LUT R188, R214, UR4, R235, 0x96, !PT ;  /* 0x00000004d6bc7c12 */ /* 0x000fe2000f8e96eb */
[----:B------:R-:W2:Y:S02]  /*10ea0*/  MUFU.EX2 R223, R223 ;  /* 0x000000df00df7308 */ /* 0x000ea40000000800 */
[--C-:B------:R-:W-:Y:S01]  /*10eb0*/  FFMA.FTZ R225, R185, UR31, -R183.reuse ;  /* 0x0000001fb9e17c23 */ /* 0x100fe200080108b7 */
[----:B------:R-:W-:Y:S01]  /*10ec0*/  FFMA.FTZ R222, R212, UR31, -R183 ;  /* 0x0000001fd4de7c23 */ /* 0x000fe200080108b7 */
[----:B------:R-:W-:Y:S01]  /*10ed0*/  LOP3.LUT R231, R208, UR4, R197, 0x96, !PT ;  /* 0x00000004d0e77c12 */ /* 0x000fe2000f8e96c5 */
[----:B------:R-:W-:Y:S01]  /*10ee0*/  IMAD.MOV.U32 R171, RZ, RZ, R234 ;  /* 0x000000ffffab7224 */ /* 0x000fe200078e00ea */
[----:B------:R-:W-:Y:S01]  /*10ef0*/  UIADD3 UR4, UPT, UPT, UR39, 0x646e171e, URZ ;  /* 0x646e171e27047890 */ /* 0x000fe2000fffe0ff */
[----:B------:R-:W-:Y:S01]  /*10f00*/  IMAD.WIDE.U32 R228, R228, -0x2daee0ad, RZ ;  /* 0xd2511f53e4e47825 */ /* 0x000fe200078e00ff */
[----:B------:R-:W-:Y:S01]  /*10f10*/  MUFU.EX2 R225, R225 ;  /* 0x000000e100e17308 */ /* 0x000fe20000000800 */
[----:B------:R-:W-:-:S02]  /*10f20*/  SHF.R.U32.HI R173, RZ, 0x18, R231 ;  /* 0x00000018ffad7819 */ /* 0x000fc400000116e7 */
[--C-:B------:R-:W-:Y:S01]  /*10f30*/  FFMA.FTZ R215, R172, UR31, -R210.reuse ;  /* 0x0000001facd77c23 */ /* 0x100fe200080108d2 */
[----:B------:R-:W-:Y:S01]  /*10f40*/  LOP3.LUT R171, R171, 0xff, RZ, 0xc0, !PT ;  /* 0x000000ffabab7812 */ /* 0x000fe200078ec0ff */
[----:B------:R-:W3:Y:S01]  /*10f50*/  MUFU.EX2 R222, R222 ;  /* 0x000000de00de7308 */ /* 0x000ee20000000800 */
[----:B------:R-:W-:Y:S01]  /*10f60*/  ISETP.LE.U32.AND P5, PT, R173, UR7, PT ;  /* 0x00000007ad007c0c */ /* 0x000fe2000bfa3070 */
[----:B------:R-:W-:Y:S01]  /*10f70*/  FFMA.FTZ R220, R190, UR31, -R183 ;  /* 0x0000001fbedc7c23 */ /* 0x000fe200080108b7 */
[----:B------:R-:W-:Y:S01]  /*10f80*/  LOP3.LUT R216, R174, UR4, R229, 0x96, !PT ;  /* 0x00000004aed87c12 */ /* 0x000fe2000f8e96e5 */
[----:B------:R-:W-:Y:S01]  /*10f90*/  MUFU.EX2 R221, R221 ;  /* 0x000000dd00dd7308 */ /* 0x000fe20000000800 */
[----:B------:R-:W-:Y:S01]  /*10fa0*/  ISETP.LE.U32.AND P3, PT, R171, UR7, PT ;  /* 0x00000007ab007c0c */ /* 0x000fe2000bf63070 */
[----:B------:R-:W-:Y:S01]  /*10fb0*/  FFMA.FTZ R212, R195, UR31, -R183 ;  /* 0x0000001fc3d47c23 */ /* 0x000fe200080108b7 */
[----:B------:R-:W-:Y:S01]  /*10fc0*/  LOP3.LUT R171, R231, 0xff, RZ, 0xc0, !PT ;  /* 0x000000ffe7ab7812 */ /* 0x000fe200078ec0ff */
[----:B------:R-:W4:Y:S01]  /*10fd0*/  MUFU.EX2 R215, R215 ;  /* 0x000000d700d77308 */ /* 0x000f220000000800 */
[----:B--2---:R-:W-:Y:S01]  /*10fe0*/  F2FP.F16.F32.PACK_AB R176, R223, R224 ;  /* 0x000000e0dfb0723e */ /* 0x004fe200000000ff */
[----:B------:R-:W-:Y:S01]  /*10ff0*/  FFMA.FTZ R214, R194, UR31, -R210 ;  /* 0x0000001fc2d67c23 */ /* 0x000fe200080108d2 */
[----:B------:R-:W-:Y:S01]  /*11000*/  ISETP.LE.U32.AND P4, PT, R171, UR7, PT ;  /* 0x00000007ab007c0c */ /* 0x000fe2000bf83070 */
[----:B------:R-:W-:Y:S01]  /*11010*/  IMAD.MOV.U32 R171, RZ, RZ, R196 ;  /* 0x000000ffffab7224 */ /* 0x000fe200078e00c4 */
[----:B------:R-:W-:Y:S01]  /*11020*/  PRMT R175, R176, 0x7632, R175 ;  /* 0x00007632b0af7816 */ /* 0x000fe200000000af */
[----:B------:R-:W-:Y:S01]  /*11030*/  MUFU.EX2 R220, R220 ;  /* 0x000000dc00dc7308 */ /* 0x000fe20000000800 */
[----:B---3--:R-:W-:Y:S01]  /*11040*/  F2FP.F16.F32.PACK_AB R174, R222, R225 ;  /* 0x000000e1deae723e */ /* 0x008fe200000000ff */
[----:B------:R-:W-:Y:S01]  /*11050*/  FFMA.FTZ R211, R167, UR31, -R183 ;  /* 0x0000001fa7d37c23 */ /* 0x000fe200080108b7 */
[----:B------:R-:W-:Y:S01]  /*11060*/  LOP3.LUT R171, R171, 0xff, RZ, 0xc0, !PT ;  /* 0x000000ffabab7812 */ /* 0x000fe200078ec0ff */
[----:B------:R-:W2:Y:S01]  /*11070*/  MUFU.EX2 R212, R212 ;  /* 0x000000d400d47308 */ /* 0x000ea20000000800 */
[C---:B------:R-:W-:Y:S01]  /*11080*/  PRMT R173, R174.reuse, 0x7632, R173 ;  /* 0x00007632aead7816 */ /* 0x040fe200000000ad */
[----:B------:R-:W-:Y:S01]  /*11090*/  FFMA.FTZ R208, R193, UR31, -R183 ;  /* 0x0000001fc1d07c23 */ /* 0x000fe200080108b7 */
[----:B------:R-:W-:Y:S01]  /*110a0*/  ISETP.LE.U32.AND P0, PT, R171, UR7, PT ;  /* 0x00000007ab007c0c */ /* 0x000fe2000bf03070 */
[----:B------:R-:W-:Y:S01]  /*110b0*/  MUFU.EX2 R214, R214 ;  /* 0x000000d600d67308 */ /* 0x000fe20000000800 */
[----:B------:R-:W-:Y:S01]  /*110c0*/  PRMT R235, R174, 0x5410, R173 ;  /* 0x00005410aeeb7816 */ /* 0x000fe200000000ad */
[----:B-1----:R-:W-:Y:S01]  /*110d0*/  @!P5 HADD2 R164, -R173.H0_H0, -RZ.H0_H0 ;  /* 0xa00000ffada4d230 */ /* 0x002fe20000000900 */
[C---:B------:R-:W-:Y:S01]  /*110e0*/  PRMT R171, R231.reuse, 0x7632, R171 ;  /* 0x00007632e7ab7816 */ /* 0x040fe200000000ab */
[----:B------:R-:W-:Y:S01]  /*110f0*/  @!P4 HADD2 R166, -R176.H0_H0, -RZ.H0_H0 ;  /* 0xa00000ffb0a6c230 */ /* 0x000fe20000000900 */
[----:B------:R-:W-:Y:S01]  /*11100*/  LOP3.LUT R169, R231, 0xffff, RZ, 0xc0, !PT ;  /* 0x0000ffffe7a97812 */ /* 0x000fe200078ec0ff */
[----:B------:R-:W-:Y:S01]  /*11110*/  MUFU.EX2 R211, R211 ;  /* 0x000000d300d37308 */ /* 0x000fe20000000800 */
[----:B------:R-:W-:Y:S01]  /*11120*/  @!P5 PRMT R173, R164, 0x5410, RZ ;  /* 0x00005410a4add816 */ /* 0x000fe200000000ff */
[--C-:B------:R-:W-:Y:S01]  /*11130*/  FFMA.FTZ R197, R192, UR31, -R210.reuse ;  /* 0x0000001fc0c57c23 */ /* 0x100fe200080108d2 */
[----:B------:R-:W-:Y:S01]  /*11140*/  PRMT R164, R196, 0x7771, RZ ;  /* 0x00007771c4a47816 */ /* 0x000fe200000000ff */
[----:B------:R-:W-:Y:S01]  /*11150*/  MUFU.EX2 R208, R208 ;  /* 0x000000d000d07308 */ /* 0x000fe20000000800 */
[----:B------:R-:W-:Y:S01]  /*11160*/  LOP3.LUT R171, R171, 0xff, RZ, 0xc0, !PT ;  /* 0x000000ffabab7812 */ /* 0x000fe200078ec0ff */
[--C-:B------:R-:W-:Y:S01]  /*11170*/  FFMA.FTZ R195, R191, UR31, -R210.reuse ;  /* 0x0000001fbfc37c23 */ /* 0x100fe200080108d2 */
[----:B------:R-:W-:Y:S01]  /*11180*/  ISETP.GT.U32.AND P5, PT, R164, UR7, PT ;  /* 0x00000007a4007c0c */ /* 0x000fe2000bfa4070 */
[----:B------:R-:W-:Y:S01]  /*11190*/  MUFU.EX2 R197, R197 ;  /* 0x000000c500c57308 */ /* 0x000fe20000000800 */
[----:B----4-:R-:W-:Y:S01]  /*111a0*/  F2FP.F16.F32.PACK_AB R172, R215, R221 ;  /* 0x000000ddd7ac723e */ /* 0x010fe200000000ff */
[----:B------:R-:W-:Y:S01]  /*111b0*/  FFMA.FTZ R194, R189, UR31, -R183 ;  /* 0x0000001fbdc27c23 */ /* 0x000fe200080108b7 */
[----:B------:R-:W-:Y:S01]  /*111c0*/  PRMT R236, R176, 0x5410, R175 ;  /* 0x00005410b0ec7816 */ /* 0x000fe200000000af */
[----:B------:R-:W-:Y:S01]  /*111d0*/  MUFU.EX2 R195, R195 ;  /* 0x000000c300c37308 */ /* 0x000fe20000000800 */
[----:B------:R-:W-:Y:S01]  /*111e0*/  @!P4 PRMT R176, R166, 0x5410, RZ ;  /* 0x00005410a6b0c816 */ /* 0x000fe200000000ff */
[----:B------:R-:W-:Y:S01]  /*111f0*/  @!P0 HADD2 R35, -R172.H0_H0, -RZ.H0_H0 ;  /* 0xa00000ffac238230 */ /* 0x000fe20000000900 */
[----:B------:R-:W-:Y:S01]  /*11200*/  ISETP.LE.U32.AND P4, PT, R171, UR7, PT ;  /* 0x00000007ab007c0c */ /* 0x000fe2000bf83070 */
[----:B------:R-:W-:Y:S01]  /*11210*/  FFMA.FTZ R184, R184, UR31, -R183 ;  /* 0x0000001fb8b87c23 */ /* 0x000fe200080108b7 */
[----:B------:R-:W-:Y:S01]  /*11220*/  SHF.R.U32.HI R169, RZ, 0x8, R169 ;  /* 0x00000008ffa97819 */ /* 0x000fe200000116a9 */
[----:B------:R-:W-:Y:S01]  /*11230*/  MUFU.EX2 R194, R194 ;  /* 0x000000c200c27308 */ /* 0x000fe20000000800 */
[----:B------:R-:W-:Y:S01]  /*11240*/  PRMT R171, R172, 0x7632, R171 ;  /* 0x00007632acab7816 */ /* 0x000fe200000000ab */
[--C-:B------:R-:W-:Y:S01]  /*11250*/  FFMA.FTZ R191, R186, UR31, -R210.reuse ;  /* 0x0000001fbabf7c23 */ /* 0x100fe200080108d2 */
[----:B------:R-:W-:Y:S01]  /*11260*/  LOP3.LUT R169, R169, 0xffff, RZ, 0xc0, !PT ;  /* 0x0000ffffa9a97812 */ /* 0x000fe200078ec0ff */
[----:B------:R-:W-:Y:S01]  /*11270*/  MUFU.EX2 R184, R184 ;  /* 0x000000b800b87308 */ /* 0x000fe20000000800 */
[----:B------:R-:W-:Y:S01]  /*11280*/  PRMT R229, R172, 0x5410, R171 ;  /* 0x00005410ace57816 */ /* 0x000fe200000000ab */
[----:B------:R-:W-:Y:S01]  /*11290*/  @P5 HADD2 R34, -R171.H0_H0, -RZ.H0_H0 ;  /* 0xa00000ffab225230 */ /* 0x000fe20000000900 */
[----:B------:R-:W-:Y:S01]  /*112a0*/  ISETP.LE.U32.AND P2, PT, R169, UR7, PT ;  /* 0x00000007a9007c0c */ /* 0x000fe2000bf43070 */
[----:B------:R-:W-:Y:S01]  /*112b0*/  FFMA.FTZ R199, R199, UR31, -R183 ;  /* 0x0000001fc7c77c23 */ /* 0x000fe200080108b7 */
[----:B------:R-:W-:Y:S01]  /*112c0*/  PRMT R169, R188, 0x7632, R169 ;  /* 0x00007632bca97816 */ /* 0x000fe200000000a9 */
[----:B------:R-:W-:Y:S01]  /*112d0*/  @!P4 HADD2 R21, -R174.H0_H0, -RZ.H0_H0 ;  /* 0xa00000ffae15c230 */ /* 0x000fe20000000900 */
[----:B------:R-:W-:Y:S01]  /*112e0*/  @P5 PRMT R171, R34, 0x5410, RZ ;  /* 0x0000541022ab5816 */ /* 0x000fe200000000ff */
[--C-:B------:R-:W-:Y:S01]  /*112f0*/  FFMA.FTZ R198, R198, UR31, -R183.reuse ;  /* 0x0000001fc6c67c23 */ /* 0x100fe200080108b7 */
[----:B------:R-:W-:Y:S01]  /*11300*/  PRMT R34, R196, 0x7772, RZ ;  /* 0x00007772c4227816 */ /* 0x000fe200000000ff */
[----:B------:R-:W-:Y:S01]  /*11310*/  FFMA.FTZ R218, R218, UR31, -R183 ;  /* 0x0000001fdada7c23 */ /* 0x000fe200080108b7 */
[----:B------:R-:W-:Y:S01]  /*11320*/  LOP3.LUT R238, R238, UR12, R209, 0x96, !PT ;  /* 0x0000000ceeee7c12 */ /* 0x000fe2000f8e96d1 */
[----:B------:R-:W-:Y:S01]  /*11330*/  FFMA.FTZ R209, R168, UR31, -R210 ;  /* 0x0000001fa8d17c23 */ /* 0x000fe200080108d2 */
[----:B------:R-:W-:Y:S01]  /*11340*/  LOP3.LUT R169, R169, 0xff, RZ, 0xc0, !PT ;  /* 0x000000ffa9a97812 */ /* 0x000fe200078ec0ff */
[----:B------:R-:W-:Y:S01]  /*11350*/  FFMA.FTZ R217, R217, UR31, -R183 ;  /* 0x0000001fd9d97c23 */ /* 0x000fe200080108b7 */
[----:B------:R-:W-:Y:S01]  /*11360*/  ISETP.GT.U32.AND P5, PT, R34, UR7, PT ;  /* 0x0000000722007c0c */ /* 0x000fe2000bfa4070 */
[----:B------:R-:W-:Y:S01]  /*11370*/  IMAD.WIDE.U32 R238, R238, -0x2daee0ad, RZ ;  /* 0xd2511f53eeee7825 */ /* 0x000fe200078e00ff */
[----:B------:R-:W-:-:S03]  /*11380*/  FSEL R185, R2, RZ, P1 ;  /* 0x000000ff02b97208 */ /* 0x000fc60000800000 */
[----:B------:R-:W-:Y:S01]  /*11390*/  @!P2 HADD2 R165, -R175.H0_H0, -RZ.H0_H0 ;  /* 0xa00000ffafa5a230 */ /* 0x000fe20000000900 */
[----:B------:R-:W-:Y:S01]  /*113a0*/  ISETP.LE.U32.AND P1, PT, R169, UR7, PT ;  /* 0x00000007a9007c0c */ /* 0x000fe2000bf23070 */
[----:B------:R-:W1:Y:S01]  /*113b0*/  MUFU.EX2 R209, R209 ;  /* 0x000000d100d17308 */ /* 0x000e620000000800 */
[----:B------:R-:W-:Y:S01]  /*113c0*/  LOP3.LUT R169, R188, 0xffff, RZ, 0xc0, !PT ;  /* 0x0000ffffbca97812 */ /* 0x000fe200078ec0ff */
[--C-:B------:R-:W-:Y:S01]  /*113d0*/  FFMA.FTZ R207, R207, UR31, -R183.reuse ;  /* 0x0000001fcfcf7c23 */ /* 0x100fe200080108b7 */
[----:B------:R-:W-:Y:S01]  /*113e0*/  @!P4 PRMT R174, R21, 0x5410, RZ ;  /* 0x0000541015aec816 */ /* 0x000fe200000000ff */
[----:B------:R-:W-:Y:S01]  /*113f0*/  FFMA.FTZ R206, R206, UR31, -R183 ;  /* 0x0000001fcece7c23 */ /* 0x000fe200080108b7 */
[----:B------:R-:W-:Y:S01]  /*11400*/  LOP3.LUT R21, R170, UR4, R239, 0x96, !PT ;  /* 0x00000004aa157c12 */ /* 0x000fe2000f8e96ef */
[----:B------:R-:W-:Y:S01]  /*11410*/  FADD.FTZ R185, R29, -R185 ;  /* 0x800000b91db97221 */ /* 0x000fe20000010000 */
[----:B------:R-:W-:Y:S01]  /*11420*/  PRMT R34, R196, 0x7773, RZ ;  /* 0x00007773c4227816 */ /* 0x000fe200000000ff */
[----:B------:R-:W-:Y:S01]  /*11430*/  FFMA.FTZ R200, R200, UR31, -R210 ;  /* 0x0000001fc8c87c23 */ /* 0x000fe200080108d2 */
[----:B------:R-:W-:Y:S01]  /*11440*/  SHF.R.U32.HI R169, RZ, 0x8, R169 ;  /* 0x00000008ffa97819 */ /* 0x000fe200000116a9 */
[----:B------:R-:W-:Y:S01]  /*11450*/  FMUL.FTZ R185, R185, UR31 ;  /* 0x0000001fb9b97c20 */ /* 0x000fe20008410000 */
[----:B--2---:R-:W-:Y:S01]  /*11460*/  F2FP.F16.F32.PACK_AB R170, R212, R220 ;  /* 0x000000dcd4aa723e */ /* 0x004fe200000000ff */
[----:B------:R-:W-:Y:S01]  /*11470*/  MUFU.EX2 R199, R199 ;  /* 0x000000c700c77308 */ /* 0x000fe20000000800 */
[----:B------:R-:W-:Y:S01]  /*11480*/  FSEL R190, R0, RZ, P6 ;  /* 0x000000ff00be7208 */ /* 0x000fe20003000000 */
[----:B------:R-:W-:Y:S01]  /*11490*/  IMAD.MOV.U32 R239, RZ, RZ, R196 ;  /* 0x000000ffffef7224 */ /* 0x000fe200078e00c4 */
[----:B------:R-:W-:Y:S01]  /*114a0*/  @!P2 PRMT R175, R165, 0x5410, RZ ;  /* 0x00005410a5afa816 */ /* 0x000fe200000000ff */
[----:B------:R-:W-:Y:S01]  /*114b0*/  @P5 HADD2 R33, -R170.H0_H0, -RZ.H0_H0 ;  /* 0xa00000ffaa215230 */ /* 0x000fe20000000900 */
[----:B------:R-:W-:Y:S01]  /*114c0*/  ISETP.GT.U32.AND P6, PT, R34, UR7, PT ;  /* 0x0000000722007c0c */ /* 0x000fe2000bfc4070 */
[----:B------:R-:W-:Y:S01]  /*114d0*/  MUFU.EX2 R200, R200 ;  /* 0x000000c800c87308 */ /* 0x000fe20000000800 */
[----:B------:R-:W-:Y:S01]  /*114e0*/  LOP3.LUT R165, R169, 0xffff, RZ, 0xc0, !PT ;  /* 0x0000ffffa9a57812 */ /* 0x000fe200078ec0ff */
[--C-:B------:R-:W-:Y:S01]  /*114f0*/  FFMA.FTZ R227, R227, UR31, -R210.reuse ;  /* 0x0000001fe3e37c23 */ /* 0x100fe200080108d2 */
[C---:B------:R-:W-:Y:S01]  /*11500*/  LOP3.LUT R164, R21.reuse, 0xffff, RZ, 0xc0, !PT ;  /* 0x0000ffff15a47812 */ /* 0x040fe200078ec0ff */
[----:B------:R-:W2:Y:S01]  /*11510*/  MUFU.EX2 R198, R198 ;  /* 0x000000c600c67308 */ /* 0x000ea20000000800 */
[----:B------:R-:W-:Y:S01]  /*11520*/  PRMT R169, R170, 0x7632, R169 ;  /* 0x00007632aaa97816 */ /* 0x000fe200000000a9 */
[--C-:B------:R-:W-:Y:S01]  /*11530*/  FFMA.FTZ R226, R226, UR31, -R210.reuse ;  /* 0x0000001fe2e27c23 */ /* 0x100fe200080108d2 */
[----:B------:R-:W-:Y:S01]  /*11540*/  LOP3.LUT R34, R21, 0xff, RZ, 0xc0, !PT ;  /* 0x000000ff15227812 */ /* 0x000fe200078ec0ff */
[----:B------:R-:W-:Y:S01]  /*11550*/  FFMA.FTZ R213, R213, UR31, -R210 ;  /* 0x0000001fd5d57c23 */ /* 0x000fe200080108d2 */
[----:B------:R-:W-:Y:S01]  /*11560*/  SHF.R.U32.HI R164, RZ, 0x8, R164 ;  /* 0x00000008ffa47819 */ /* 0x000fe200000116a4 */
[----:B------:R-:W-:Y:S01]  /*11570*/  MUFU.EX2 R227, R227 ;  /* 0x000000e300e37308 */ /* 0x000fe20000000800 */
[----:B------:R-:W-:Y:S01]  /*11580*/  PRMT R204, R170, 0x5410, R169 ;  /* 0x00005410aacc7816 */ /* 0x000fe200000000a9 */
[----:B------:R-:W-:Y:S01]  /*11590*/  @P6 HADD2 R22, -R169.H0_H0, -RZ.H0_H0 ;  /* 0xa00000ffa9166230 */ /* 0x000fe20000000900 */
[----:B------:R-:W-:Y:S01]  /*115a0*/  @P5 PRMT R170, R33, 0x5410, RZ ;  /* 0x0000541021aa5816 */ /* 0x000fe200000000ff */
[----:B------:R-:W-:Y:S01]  /*115b0*/  MUFU.EX2 R226, R226 ;  /* 0x000000e200e27308 */ /* 0x000fe20000000800 */
[----:B------:R-:W-:Y:S01]  /*115c0*/  ISETP.LE.U32.AND P5, PT, R34, UR7, PT ;  /* 0x0000000722007c0c */ /* 0x000fe2000bfa3070 */
[----:B------:R-:W-:Y:S01]  /*115d0*/  STG.E.U16 desc[UR32][R10.64+-0x100], R176 ;  /* 0xffff00b00a007986 */ /* 0x000fe2000c101520 */
[----:B------:R-:W-:Y:S01]  /*115e0*/  LOP3.LUT R164, R164, 0xffff, RZ, 0xc0, !PT ;  /* 0x0000ffffa4a47812 */ /* 0x000fe200078ec0ff */
[----:B------:R-:W-:Y:S01]  /*115f0*/  MUFU.EX2 R218, R218 ;  /* 0x000000da00da7308 */ /* 0x000fe20000000800 */
[----:B------:R-:W-:Y:S01]  /*11600*/  @!P0 PRMT R172, R35, 0x5410, RZ ;  /* 0x0000541023ac8816 */ /* 0x000fe200000000ff */
[----:B------:R-:W-:Y:S01]  /*11610*/  STG.E.U16 desc[UR32][R10.64+-0xfe], R175 ;  /* 0xffff02af0a007986 */ /* 0x000fe2000c101520 */
[----:B------:R-:W-:Y:S01]  /*11620*/  ISETP.LE.U32.AND P0, PT, R164, UR7, PT ;  /* 0x00000007a4007c0c */ /* 0x000fe2000bf03070 */
[----:B------:R-:W-:Y:S01]  /*11630*/  MUFU.EX2 R217, R217 ;  /* 0x000000d900d97308 */ /* 0x000fe20000000800 */
[----:B------:R-:W-:-:S02]  /*11640*/  PRMT R33, R21, 0x7632, R33 ;  /* 0x0000763215217816 */ /* 0x000fc40000000021 */
[----:B-1----:R-:W-:Y:S01]  /*11650*/  F2FP.F16.F32.PACK_AB R168, R209, R214 ;  /* 0x000000d6d1a8723e */ /* 0x002fe200000000ff */
[----:B------:R-:W-:Y:S01]  /*11660*/  MUFU.EX2 R213, R213 ;  /* 0x000000d500d57308 */ /* 0x000fe20000000800 */
[----:B------:R-:W-:Y:S01]  /*11670*/  @P6 PRMT R169, R22, 0x5410, RZ ;  /* 0x0000541016a96816 */ /* 0x000fe200000000ff */
[----:B------:R-:W-:Y:S01]  /*11680*/  IMAD.MOV.U32 R22, RZ, RZ, R238 ;  /* 0x000000ffff167224 */ /* 0x000fe200078e00ee */
[----:B------:R-:W-:Y:S01]  /*11690*/  LOP3.LUT R33, R33, 0xff, RZ, 0xc0, !PT ;  /* 0x000000ff21217812 */ /* 0x000fe200078ec0ff */
[----:B------:R-:W-:Y:S01]  /*116a0*/  @!P5 HADD2 R32, -R168.H0_H0, -RZ.H0_H0 ;  /* 0xa00000ffa820d230 */ /* 0x000fe20000000900 */
[----:B------:R-:W-:Y:S01]  /*116b0*/  PRMT R167, R168, 0x7632, R167 ;  /* 0x00007632a8a77816 */ /* 0x000fe200000000a7 */
[----:B------:R-:W-:Y:S01]  /*116c0*/  MUFU.EX2 R207, R207 ;  /* 0x000000cf00cf7308 */ /* 0x000fe20000000800 */
[----:B------:R-:W-:Y:S02]  /*116d0*/  ISETP.LE.U32.AND P6, PT, R33, UR7, PT ;  /* 0x0000000721007c0c */ /* 0x000fe4000bfc3070 */
[----:B------:R-:W-:Y:S01]  /*116e0*/  SHF.R.U32.HI R34, RZ, 0x18, R21 ;  /* 0x00000018ff227819 */ /* 0x000fe20000011615 */
[----:B------:R-:W-:Y:S01]  /*116f0*/  @!P0 HADD2 R20, -R167.H0_H0, -RZ.H0_H0 ;  /* 0xa00000ffa7148230 */ /* 0x000fe20000000900 */
[----:B------:R-:W-:Y:S01]  /*11700*/  ISETP.LE.U32.AND P2, PT, R165, UR7, PT ;  /* 0x00000007a5007c0c */ /* 0x000fe2000bf43070 */
[----:B------:R-:W-:Y:S01]  /*11710*/  IMAD.MOV.U32 R165, RZ, RZ, R228 ;  /* 0x000000ffffa57224 */ /* 0x000fe200078e00e4 */
[----:B------:R-:W-:Y:S01]  /*11720*/  LOP3.LUT R33, R22, 0xff, RZ, 0xc0, !PT ;  /* 0x000000ff16217812 */ /* 0x000fe200078ec0ff */
[----:B------:R-:W-:Y:S01]  /*11730*/  MUFU.EX2 R206, R206 ;  /* 0x000000ce00ce7308 */ /* 0x000fe20000000800 */
[----:B------:R-:W-:-:S02]  /*11740*/  PRMT R22, R168, 0x5410, R167 ;  /* 0x00005410a8167816 */ /* 0x000fc400000000a7 */
[----:B------:R-:W-:Y:S02]  /*11750*/  @!P5 PRMT R168, R32, 0x5410, RZ ;  /* 0x0000541020a8d816 */ /* 0x000fe400000000ff */
[----:B------:R-:W-:Y:S02]  /*11760*/  ISETP.LE.U32.AND P5, PT, R34, UR7, PT ;  /* 0x0000000722007c0c */ /* 0x000fe4000bfa3070 */
[----:B------:R-:W-:Y:S02]  /*11770*/  LOP3.LUT R165, R165, 0xff, RZ, 0xc0, !PT ;  /* 0x000000ffa5a57812 */ /* 0x000fe400078ec0ff */
[----:B------:R-:W-:Y:S02]  /*11780*/  @!P0 PRMT R167, R20, 0x5410, RZ ;  /* 0x0000541014a78816 */ /* 0x000fe400000000ff */
[----:B------:R-:W-:Y:S02]  /*11790*/  F2FP.F16.F32.PACK_AB R166, R208, R211 ;  /* 0x000000d3d0a6723e */ /* 0x000fe400000000ff */
[----:B------:R-:W-:-:S02]  /*117a0*/  ISETP.LE.U32.AND P0, PT, R33, UR7, PT ;  /* 0x0000000721007c0c */ /* 0x000fc4000bf03070 */
[----:B------:R-:W-:Y:S01]  /*117b0*/  ISETP.LE.U32.AND P4, PT, R165, UR7, PT ;  /* 0x00000007a5007c0c */ /* 0x000fe2000bf83070 */
[----:B------:R-:W-:Y:S01]  /*117c0*/  @!P6 HADD2 R27, -R166.H0_H0, -RZ.H0_H0 ;  /* 0xa00000ffa61be230 */ /* 0x000fe20000000900 */
[----:B------:R-:W-:Y:S02]  /*117d0*/  PRMT R165, R166, 0x7632, R165 ;  /* 0x00007632a6a57816 */ /* 0x000fe400000000a5 */
[----:B------:R-:W-:Y:S02]  /*117e0*/  PRMT R32, R216, 0x7632, R32 ;  /* 0x00007632d8207816 */ /* 0x000fe40000000020 */
[----:B------:R-:W-:Y:S01]  /*117f0*/  F2FP.F16.F32.PACK_AB R164, R195, R197 ;  /* 0x000000c5c3a4723e */ /* 0x000fe200000000ff */
[----:B------:R-:W-:Y:S01]  /*11800*/  @!P5 HADD2 R25, -R165.H0_H0, -RZ.H0_H0 ;  /* 0xa00000ffa519d230 */ /* 0x000fe20000000900 */
[----:B------:R-:W-:Y:S02]  /*11810*/  LOP3.LUT R32, R32, 0xff, RZ, 0xc0, !PT ;  /* 0x000000ff20207812 */ /* 0x000fe400078ec0ff */
[----:B------:R-:W-:Y:S01]  /*11820*/  PRMT R20, R166, 0x5410, R165 ;  /* 0x00005410a6147816 */ /* 0x000fe200000000a5 */
[----:B------:R-:W-:Y:S01]  /*11830*/  @!P0 HADD2 R26, -R164.H0_H0, -RZ.H0_H0 ;  /* 0xa00000ffa41a8230 */ /* 0x000fe20000000900 */
[----:B------:R-:W-:-:S02]  /*11840*/  PRMT R33, R238, 0x7771, RZ ;  /* 0x00007771ee217816 */ /* 0x000fc400000000ff */
[----:B------:R-:W-:Y:S02]  /*11850*/  @!P5 PRMT R165, R25, 0x5410, RZ ;  /* 0x0000541019a5d816 */ /* 0x000fe400000000ff */
[----:B------:R-:W-:Y:S02]  /*11860*/  PRMT R35, R164, 0x7632, R35 ;  /* 0x00007632a4237816 */ /* 0x000fe40000000023 */
[----:B------:R-:W-:Y:S02]  /*11870*/  ISETP.LE.U32.AND P5, PT, R32, UR7, PT ;  /* 0x0000000720007c0c */ /* 0x000fe4000bfa3070 */
[----:B------:R-:W-:Y:S02]  /*11880*/  PRMT R32, R238, 0x7772, RZ ;  /* 0x00007772ee207816 */ /* 0x000fe400000000ff */
[----:B------:R-:W-:Y:S02]  /*11890*/  @!P6 PRMT R166, R27, 0x5410, RZ ;  /* 0x000054101ba6e816 */ /* 0x000fe400000000ff */
[----:B------:R-:W-:-:S02]  /*118a0*/  ISETP.GT.U32.AND P6, PT, R33, UR7, PT ;  /* 0x0000000721007c0c */ /* 0x000fc4000bfc4070 */
[----:B------:R-:W-:Y:S02]  /*118b0*/  PRMT R25, R164, 0x5410, R35 ;  /* 0x00005410a4197816 */ /* 0x000fe40000000023 */
[----:B------:R-:W-:Y:S02]  /*118c0*/  @!P0 PRMT R164, R26, 0x5410, RZ ;  /* 0x000054101aa48816 */ /* 0x000fe400000000ff */
[----:B------:R-:W-:Y:S02]  /*118d0*/  ISETP.GT.U32.AND P0, PT, R32, UR7, PT ;  /* 0x0000000720007c0c */ /* 0x000fe4000bf04070 */
[----:B------:R-:W-:Y:S02]  /*118e0*/  F2FP.F16.F32.PACK_AB R34, R184, R194 ;  /* 0x000000c2b822723e */ /* 0x000fe400000000ff */
[----:B------:R-:W-:Y:S02]  /*118f0*/  PRMT R26, R238, 0x7773, RZ ;  /* 0x00007773ee1a7816 */ /* 0x000fe400000000ff */
[----:B------:R-:W-:Y:S01]  /*11900*/  PRMT R33, R34, 0x7632, R33 ;  /* 0x0000763222217816 */ /* 0x000fe20000000021 */
[----:B------:R-:W-:Y:S01]  /*11910*/  @P6 HADD2 R24, -R35.H0_H0, -RZ.H0_H0 ;  /* 0xa00000ff23186230 */ /* 0x000fe20000000900 */
[----:B------:R-:W-:-:S02]  /*11920*/  PRMT R237, R196, 0x7772, RZ ;  /* 0x00007772c4ed7816 */ /* 0x000fc400000000ff */
[----:B------:R-:W-:Y:S02]  /*11930*/  LOP3.LUT R27, R216, 0xffff, RZ, 0xc0, !PT ;  /* 0x0000ffffd81b7812 */ /* 0x000fe400078ec0ff */
[----:B------:R-:W-:Y:S01]  /*11940*/  @P6 PRMT R35, R24, 0x5410, RZ ;  /* 0x0000541018236816 */ /* 0x000fe200000000ff */
[----:B------:R-:W-:Y:S01]  /*11950*/  @P0 HADD2 R23, -R34.H0_H0, -RZ.H0_H0 ;  /* 0xa00000ff22170230 */ /* 0x000fe20000000900 */
[----:B------:R-:W-:Y:S02]  /*11960*/  PRMT R24, R34, 0x5410, R33 ;  /* 0x0000541022187816 */ /* 0x000fe40000000021 */
[----:B------:R-:W-:Y:S02]  /*11970*/  SHF.R.U32.HI R27, RZ, 0x8, R27 ;  /* 0x00000008ff1b7819 */ /* 0x000fe4000001161b */
[----:B------:R-:W-:Y:S02]  /*11980*/  @P0 PRMT R34, R23, 0x5410, RZ ;  /* 0x0000541017220816 */ /* 0x000fe400000000ff */
[----:B------:R-:W-:-:S02]  /*11990*/  ISETP.GT.U32.AND P0, PT, R26, UR7, PT ;  /* 0x000000071a007c0c */ /* 0x000fc4000bf04070 */
[----:B------:R-:W-:Y:S02]  /*119a0*/  PRMT R23, R196, 0x7773, RZ ;  /* 0x00007773c4177816 */ /* 0x000fe400000000ff */
[----:B------:R-:W-:Y:S02]  /*119b0*/  LOP3.LUT R27, R27, 0xffff, RZ, 0xc0, !PT ;  /* 0x0000ffff1b1b7812 */ /* 0x000fe400078ec0ff */
[----:B------:R-:W-:Y:S01]  /*119c0*/  PRMT R237, R237, 0x5410, R23 ;  /* 0x00005410eded7816 */ /* 0x000fe20000000017 */
[--C-:B------:R-:W-:Y:S01]  /*119d0*/  FFMA.FTZ R23, R179, UR31, -R210.reuse ;  /* 0x0000001fb3177c23 */ /* 0x100fe200080108d2 */
[----:B------:R-:W-:Y:S01]  /*119e0*/  FFMA.FTZ R179, R182, UR31, -R210 ;  /* 0x0000001fb6b37c23 */ /* 0x000fe200080108d2 */
[----:B------:R-:W-:Y:S01]  /*119f0*/  ISETP.LE.U32.AND P6, PT, R27, UR7, PT ;  /* 0x000000071b007c0c */ /* 0x000fe2000bfc3070 */
[--C-:B------:R-:W-:Y:S01]  /*11a00*/  FFMA.FTZ R27, R177, UR31, -R183.reuse ;  /* 0x0000001fb11b7c23 */ /* 0x100fe200080108b7 */
[----:B------:R1:W-:Y:S01]  /*11a10*/  MUFU.EX2 R186, R23 ;  /* 0x0000001700ba7308 */ /* 0x0003e20000000800 */
[----:B------:R-:W-:Y:S01]  /*11a20*/  FFMA.FTZ R177, R178, UR31, -R183 ;  /* 0x0000001fb2b17c23 */ /* 0x000fe200080108b7 */
[----:B------:R-:W-:Y:S01]  /*11a30*/  @P0 HADD2 R15, -R33.H0_H0, -RZ.H0_H0 ;  /* 0xa00000ff210f0230 */ /* 0x000fe20000000900 */
[----:B------:R-:W-:Y:S01]  /*11a40*/  SHF.R.U32.HI R182, RZ, 0x18, R188 ;  /* 0x00000018ffb67819 */ /* 0x000fe200000116bc */
[----:B------:R-:W3:Y:S01]  /*11a50*/  MUFU.EX2 R179, R179 ;  /* 0x000000b300b37308 */ /* 0x000ee20000000800 */
[----:B------:R-:W-:Y:S01]  /*11a60*/  PRMT R26, R196, 0x7771, RZ ;  /* 0x00007771c41a7816 */ /* 0x000fe200000000ff */
[----:B------:R-:W-:Y:S01]  /*11a70*/  FFMA.FTZ R210, R187, UR31, -R210 ;  /* 0x0000001fbbd27c23 */ /* 0x000fe200080108d2 */
[----:B------:R-:W-:Y:S01]  /*11a80*/  @P0 PRMT R33, R15, 0x5410, RZ ;  /* 0x000054100f210816 */ /* 0x000fe200000000ff */
[----:B------:R-:W-:Y:S01]  /*11a90*/  MUFU.EX2 R178, R27 ;  /* 0x0000001b00b27308 */ /* 0x000fe20000000800 */
[----:B------:R-:W-:-:S02]  /*11aa0*/  LOP3.LUT R15, R188, 0xff, RZ, 0xc0, !PT ;  /* 0x000000ffbc0f7812 */ /* 0x000fc400078ec0ff */
[----:B--2---:R-:W-:Y:S01]  /*11ab0*/  F2FP.F16.F32.PACK_AB R192, R198, R199 ;  /* 0x000000c7c6c0723e */ /* 0x004fe200000000ff */
[----:B------:R-:W2:Y:S01]  /*11ac0*/  MUFU.EX2 R177, R177 ;  /* 0x000000b100b17308 */ /* 0x000ea20000000800 */
[----:B------:R-:W-:Y:S01]  /*11ad0*/  ISETP.LE.U32.AND P0, PT, R15, UR7, PT ;  /* 0x000000070f007c0c */ /* 0x000fe2000bf03070 */
[----:B-1----:R-:W-:Y:S01]  /*11ae0*/  FADD.FTZ R23, R28, -R190 ;  /* 0x800000be1c177221 */ /* 0x002fe20000010000 */
[----:B------:R-:W-:Y:S01]  /*11af0*/  PRMT R187, R192, 0x7632, R187 ;  /* 0x00007632c0bb7816 */ /* 0x000fe200000000bb */
[----:B------:R-:W1:Y:S01]  /*11b00*/  MUFU.EX2 R27, R185 ;  /* 0x000000b9001b7308 */ /* 0x000e620000000800 */
[----:B------:R-:W-:Y:S01]  /*11b10*/  LOP3.LUT R232, R216, 0xff, RZ, 0xc0, !PT ;  /* 0x000000ffd8e87812 */ /* 0x000fe200078ec0ff */
[----:B------:R-:W-:Y:S01]  /*11b20*/  FMUL.FTZ R23, R23, UR31 ;  /* 0x0000001f17177c20 */ /* 0x000fe20008410000 */
[----:B---3--:R-:W-:Y:S01]  /*11b30*/  F2FP.F16.F32.PACK_AB R32, R179, R186 ;  /* 0x000000bab320723e */ /* 0x008fe200000000ff */
[----:B------:R-:W-:Y:S03]  /*11b40*/  MUFU.EX2 R185, R191 ;  /* 0x000000bf00b97308 */ /* 0x000fe60000000800 */
[C---:B------:R-:W-:Y:S01]  /*11b50*/  PRMT R15, R32.reuse, 0x7632, R15 ;  /* 0x00007632200f7816 */ /* 0x040fe2000000000f */
[----:B------:R-:W3:Y:S02]  /*11b60*/  MUFU.EX2 R23, R23 ;  /* 0x0000001700177308 */ /* 0x000ee40000000800 */
[----:B------:R-:W-:Y:S01]  /*11b70*/  @!P0 HADD2 R19, -R32.H0_H0, -RZ.H0_H0 ;  /* 0xa00000ff20138230 */ /* 0x000fe20000000900 */
[----:B------:R-:W-:Y:S01]  /*11b80*/  PRMT R189, R32, 0x5410, R15 ;  /* 0x0000541020bd7816 */ /* 0x000fe2000000000f */
[----:B------:R-:W-:Y:S01]  /*11b90*/  @!P2 HADD2 R18, -R15.H0_H0, -RZ.H0_H0 ;  /* 0xa00000ff0f12a230 */ /* 0x000fe20000000900 */
[----:B--2---:R-:W-:Y:S01]  /*11ba0*/  F2FP.F16.F32.PACK_AB R183, R177, R178 ;  /* 0x000000b2b1b7723e */ /* 0x004fe200000000ff */
[-C--:B-1----:R-:W-:Y:S01]  /*11bb0*/  FFMA.FTZ R224, R230, R27.reuse, R224 ;  /* 0x0000001be6e07223 */ /* 0x082fe200000100e0 */
[----:B------:R-:W-:Y:S01]  /*11bc0*/  @!P0 PRMT R32, R19, 0x5410, RZ ;  /* 0x0000541013208816 */ /* 0x000fe200000000ff */
[-C--:B------:R-:W-:Y:S01]  /*11bd0*/  FMUL.FTZ R132, R132, R27.reuse ;  /* 0x0000001b84847220 */ /* 0x080fe20000410000 */
[----:B------:R-:W-:Y:S01]  /*11be0*/  ISETP.LE.U32.AND P0, PT, R182, UR7, PT ;  /* 0x00000007b6007c0c */ /* 0x000fe2000bf03070 */
[----:B------:R-:W-:Y:S01]  /*11bf0*/  @!P1 HADD2 R17, -R183.H0_H0, -RZ.H0_H0 ;  /* 0xa00000ffb7119230 */ /* 0x000fe20000000900 */
[----:B------:R-:W-:Y:S01]  /*11c00*/  PRMT R182, R183, 0x7632, R182 ;  /* 0x00007632b7b67816 */ /* 0x000fe200000000b6 */
[----:B------:R-:W-:Y:S01]  /*11c10*/  FMUL.FTZ R133, R133, R27 ;  /* 0x0000001b85857220 */ /* 0x000fe20000410000 */
[----:B------:R-:W-:Y:S01]  /*11c20*/  @!P2 PRMT R15, R18, 0x5410, RZ ;  /* 0x00005410120fa816 */ /* 0x000fe200000000ff */
[----:B---3--:R-:W-:Y:S01]  /*11c30*/  FFMA.FTZ R225, R219, R23, R225 ;  /* 0x00000017dbe17223 */ /* 0x008fe200000100e1 */
[----:B------:R-:W-:Y:S01]  /*11c40*/  PRMT R190, R183, 0x5410, R182 ;  /* 0x00005410b7be7816 */ /* 0x000fe200000000b6 */
[-C--:B------:R-:W-:Y:S01]  /*11c50*/  FMUL.FTZ R136, R136, R27.reuse ;  /* 0x0000001b88887220 */ /* 0x080fe20000410000 */
[----:B------:R-:W-:Y:S01]  /*11c60*/  @!P1 PRMT R183, R17, 0x5410, RZ ;  /* 0x0000541011b79816 */ /* 0x000fe200000000ff */
[----:B------:R-:W-:Y:S01]  /*11c70*/  FMUL.FTZ R137, R137, R27 ;  /* 0x0000001b89897220 */ /* 0x000fe20000410000 */
[----:B------:R-:W-:Y:S01]  /*11c80*/  F2FP.F16.F32.PACK_AB R196, R200, R185 ;  /* 0x000000b9c8c4723e */ /* 0x000fe200000000ff */
[-C--:B------:R-:W-:Y:S01]  /*11c90*/  FMUL.FTZ R140, R140, R27.reuse ;  /* 0x0000001b8c8c7220 */ /* 0x080fe20000410000 */
[----:B------:R-:W-:Y:S01]  /*11ca0*/  PRMT R191, R192, 0x5410, R187 ;  /* 0x00005410c0bf7816 */ /* 0x000fe200000000bb */
[----:B------:R-:W-:Y:S01]  /*11cb0*/  @!P0 HADD2 R16, -R182.H0_H0, -RZ.H0_H0 ;  /* 0xa00000ffb6108230 */ /* 0x000fe20000000900 */
[----:B------:R-:W-:Y:S01]  /*11cc0*/  PRMT R193, R196, 0x7632, R193 ;  /* 0x00007632c4c17816 */ /* 0x000fe200000000c1 */
[----:B------:R-:W-:Y:S01]  /*11cd0*/  @!P3 HADD2 R5, -R196.H0_H0, -RZ.H0_H0 ;  /* 0xa00000ffc405b230 */ /* 0x000fe20000000900 */
[----:B------:R-:W-:Y:S01]  /*11ce0*/  LEA R230, R9, UR5, 0x1 ;  /* 0x0000000509e67c11 */ /* 0x000fe2000f8e08ff */
[-C--:B------:R-:W-:Y:S01]  /*11cf0*/  FMUL.FTZ R141, R141, R27.reuse ;  /* 0x0000001b8d8d7220 */ /* 0x080fe20000410000 */
[----:B------:R-:W-:Y:S01]  /*11d00*/  @!P0 PRMT R182, R16, 0x5410, RZ ;  /* 0x0000541010b68816 */ /* 0x000fe200000000ff */
[-C--:B------:R-:W-:Y:S01]  /*11d10*/  FMUL.FTZ R144, R144, R27.reuse ;  /* 0x0000001b90907220 */ /* 0x080fe20000410000 */
[----:B------:R-:W-:Y:S01]  /*11d20*/  PRMT R16, R234, 0x7771, RZ ;  /* 0x00007771ea107816 */ /* 0x000fe200000000ff */
[----:B------:R-:W-:Y:S01]  /*11d30*/  VIADD R219, R230, 0x18040 ;  /* 0x00018040e6db7836 */ /* 0x000fe20000000000 */
[----:B------:R-:W-:Y:S01]  /*11d40*/  PRMT R233, R196, 0x5410, R193 ;  /* 0x00005410c4e97816 */ /* 0x000fe200000000c1 */
[-C--:B------:R-:W-:Y:S01]  /*11d50*/  FMUL.FTZ R145, R145, R27.reuse ;  /* 0x0000001b91917220 */ /* 0x080fe20000410000 */
[----:B------:R-:W-:Y:S01]  /*11d60*/  ISETP.GT.U32.AND P2, PT, R16, UR7, PT ;  /* 0x0000000710007c0c */ /* 0x000fe2000bf44070 */
[-C--:B------:R-:W-:Y:S01]  /*11d70*/  FMUL.FTZ R148, R148, R27.reuse ;  /* 0x0000001b94947220 */ /* 0x080fe20000410000 */
[----:B------:R-:W-:Y:S01]  /*11d80*/  PRMT R16, R234, 0x7772, RZ ;  /* 0x00007772ea107816 */ /* 0x000fe200000000ff */
[-C--:B------:R-:W-:Y:S01]  /*11d90*/  FMUL.FTZ R149, R149, R27.reuse ;  /* 0x0000001b95957220 */ /* 0x080fe20000410000 */
[----:B------:R-:W-:Y:S01]  /*11da0*/  @!P3 PRMT R196, R5, 0x5410, RZ ;  /* 0x0000541005c4b816 */ /* 0x000fe200000000ff */
[----:B------:R-:W-:Y:S01]  /*11db0*/  VIADD R5, R230, 0x18000 ;  /* 0x00018000e6057836 */ /* 0x000fe20000000000 */
[----:B------:R-:W-:Y:S01]  /*11dc0*/  ISETP.GT.U32.AND P1, PT, R16, UR7, PT ;  /* 0x0000000710007c0c */ /* 0x000fe2000bf24070 */
[-C--:B------:R-:W-:Y:S01]  /*11dd0*/  FMUL.FTZ R152, R152, R27.reuse ;  /* 0x0000001b98987220 */ /* 0x080fe20000410000 */
[----:B------:R-:W-:Y:S01]  /*11de0*/  PRMT R16, R234, 0x7773, RZ ;  /* 0x00007773ea107816 */ /* 0x000fe200000000ff */
[-C--:B------:R-:W-:Y:S01]  /*11df0*/  FMUL.FTZ R153, R153, R27.reuse ;  /* 0x0000001b99997220 */ /* 0x080fe20000410000 */
[-C--:B------:R-:W-:Y:S01]  /*11e00*/  FMUL.FTZ R156, R156, R27.reuse ;  /* 0x0000001b9c9c7220 */ /* 0x080fe20000410000 */
[----:B------:R-:W-:Y:S01]  /*11e10*/  FMUL.FTZ R157, R157, R27 ;  /* 0x0000001b9d9d7220 */ /* 0x000fe20000410000 */
[----:B------:R-:W-:Y:S01]  /*11e20*/  ISETP.GT.U32.AND P0, PT, R16, UR7, PT ;  /* 0x0000000710007c0c */ /* 0x000fe2000bf04070 */
[----:B------:R-:W-:-:S02]  /*11e30*/  @P2 HADD2 R4, -R193.H0_H0, -RZ.H0_H0 ;  /* 0xa00000ffc1042230 */ /* 0x000fc40000000900 */
[-C--:B------:R-:W-:Y:S01]  /*11e40*/  FMUL.FTZ R160, R160, R27.reuse ;  /* 0x0000001ba0a07220 */ /* 0x080fe20000410000 */
[-C--:B------:R-:W-:Y:S01]  /*11e50*/  FMUL.FTZ R161, R161, R27.reuse ;  /* 0x0000001ba1a17220 */ /* 0x080fe20000410000 */
[-C--:B------:R-:W-:Y:S01]  /*11e60*/  FMUL.FTZ R36, R36, R27.reuse ;  /* 0x0000001b24247220 */ /* 0x080fe20000410000 */
[-C--:B------:R-:W-:Y:S01]  /*11e70*/  FMUL.FTZ R37, R37, R27.reuse ;  /* 0x0000001b25257220 */ /* 0x080fe20000410000 */
        /* <DEDUP_REMOVED lines=40> */
[C---:B------:R-:W-:Y:S01]  /*12100*/  LOP3.LUT R4, R231.reuse, 0xffff, RZ, 0xc0, !PT ;  /* 0x0000ffffe7047812 */ /* 0x040fe200078ec0ff */
        /* <DEDUP_REMOVED lines=110> */
[----:B------:R-:W-:Y:S01]  /*127f0*/  SEL R238, R238, 0xffffffe0, !P1 ;  /* 0xffffffe0eeee7807 */ /* 0x000fe20004800000 */
[----:B------:R-:W2:Y:S01]  /*12800*/  MUFU.EX2 R210, R210 ;  /* 0x000000d200d27308 */ /* 0x000ea20000000800 */
        /* <DEDUP_REMOVED lines=81> */
[----:B------:R-:W3:Y:S01]  /*12d20*/  LDSM.16.MT88.4 R20, [R229+0x18800] ;  /* 0x01880000e514783b */ /* 0x000ee20000004200 */
[----:B------:R-:W-:-:S03]  /*12d30*/  LOP3.LUT R6, R25, R6, RZ, 0xc0, !PT ;  /* 0x0000000619067212 */ /* 0x000fc600078ec0ff */
[----:B------:R-:W-:Y:S02]  /*12d40*/  LOP3.LUT R7, R24, R7, RZ, 0xc0, !PT ;  /* 0x0000000718077212 */ /* 0x000fe400078ec0ff */
[----:B------:R-:W4:Y:S05]  /*12d50*/  LDSM.16.MT88.4 R24, [R219+0x800] ;  /* 0x00080000db18783b */ /* 0x000f2a0000004200 */
[C---:B-1----:R-:W-:Y:S08]  /*12d60*/  HMMA.16816.F32 R132, R4.reuse, R16, R132 ;  /* 0x000000100484723c */ /* 0x042ff00000001884 */
[C---:B------:R-:W-:Y:S01]  /*12d70*/  HMMA.16816.F32 R136, R4.reuse, R18, R136 ;  /* 0x000000120488723c */ /* 0x040fe20000001888 */
[----:B------:R-:W1:Y:S07]  /*12d80*/  LDSM.16.MT88.4 R16, [R204+0x800] ;  /* 0x00080000cc10783b */ /* 0x000e6e0000004200 */
[C---:B---3--:R-:W-:Y:S08]  /*12d90*/  HMMA.16816.F32 R140, R4.reuse, R20, R140 ;  /* 0x00000014048c723c */ /* 0x048ff0000000188c */
[C---:B----4-:R-:W-:Y:S08]  /*12da0*/  HMMA.16816.F32 R148, R4.reuse, R24, R148 ;  /* 0x000000180494723c */ /* 0x050ff00000001894 */
[C---:B------:R-:W-:Y:S01]  /*12db0*/  HMMA.16816.F32 R152, R4.reuse, R26, R152 ;  /* 0x0000001a0498723c */ /* 0x040fe20000001898 */
[----:B------:R-:W3:Y:S07]  /*12dc0*/  LDSM.16.MT88.4 R24, [R230+0x1a800] ;  /* 0x01a80000e618783b */ /* 0x000eee0000004200 */
        /* <DEDUP_REMOVED lines=31> */
[----:B------:R-:W-:Y:S07]  /*12fc0*/  LDSM.16.MT88.4 R16, [R219+0x1000] ;  /* 0x00100000db10783b */ /* 0x000fee0000004200 */
[C---:B---3--:R-:W-:Y:S08]  /*12fd0*/  HMMA.16816.F32 R84, R4.reuse, R24, R84 ;  /* 0x000000180454723c */ /* 0x048ff00000001854 */
        /* <DEDUP_REMOVED lines=32> */
[----:B------:R-:W3:Y:S05]  /*131e0*/  LDSM.16.MT88.4 R188, [R204+0x1000] ;  /* 0x00100000ccbc783b */ /* 0x000eea0000004200 */
        /* <DEDUP_REMOVED lines=10> */
[C---:B----4-:R-:W-:Y:S08]  /*13290*/  HMMA.16816.F32 R44, R4.reuse, R20, R44 ;  /* 0x00000014042c723c */ /* 0x050ff0000000182c */
[C---:B------:R-:W-:Y:S01]  /*132a0*/  HMMA.16816.F32 R48, R4.reuse, R22, R48 ;  /* 0x000000160430723c */ /* 0x040fe20000001830 */
[----:B------:R-:W3:Y:S07]  /*132b0*/  LDSM.16.MT88.4 R20, [R229+0x1d000] ;  /* 0x01d00000e514783b */ /* 0x000eee0000004200 */
[C---:B-1----:R-:W-:Y:S08]  /*132c0*/  HMMA.16816.F32 R36, R4.reuse, R24, R36 ;  /* 0x000000180424723c */ /* 0x042ff00000001824 */
[C---:B------:R-:W-:Y:S01]  /*132d0*/  HMMA.16816.F32 R40, R4.reuse, R26, R40 ;  /* 0x0000001a0428723c */ /* 0x040fe20000001828 */
[----:B------:R-:W1:Y:S07]  /*132e0*/  LDSM.16.MT88.4 R24, [R230+0x1d000] ;  /* 0x01d00000e618783b */ /* 0x000e6e0000004200 */
[C---:B-----5:R-:W-:Y:S08]  /*132f0*/  HMMA.16816.F32 R52, R4.reuse, R16, R52 ;  /* 0x000000100434723c */ /* 0x060ff00000001834 */
[C---:B------:R-:W-:Y:S01]  /*13300*/  HMMA.16816.F32 R56, R4.reuse, R18, R56 ;  /* 0x000000120438723c */ /* 0x040fe20000001838 */
[----:B------:R-:W4:Y:S07]  /*13310*/  LDSM.16.MT88.4 R16, [R219+0x5000] ;  /* 0x00500000db10783b */ /* 0x000f2e0000004200 */
        /* <DEDUP_REMOVED lines=17> */
[----:B-1----:R-:W-:Y:S01]  /*13430*/  HMMA.16816.F32 R100, R4, R24, R100 ;  /* 0x000000180464723c */ /* 0x002fe20000001864 */
[----:B------:R-:W-:-:S02]  /*13440*/  PRMT R24, R228, 0x7772, RZ ;  /* 0x00007772e4187816 */ /* 0x000fc400000000ff */
[----:B------:R-:W-:-:S05]  /*13450*/  PRMT R25, R228, 0x7771, RZ ;  /* 0x00007771e4197816 */ /* 0x000fca00000000ff */
[----:B----4-:R-:W-:Y:S01]  /*13460*/  HMMA.16816.F32 R116, R4, R16, R116 ;  /* 0x000000100474723c */ /* 0x010fe20000001874 */
        /* <DEDUP_REMOVED lines=11> */
[C---:B-----5:R-:W-:Y:S01]  /*13520*/  HMMA.16816.F32 R92, R4.reuse, R188, R92 ;  /* 0x000000bc045c723c */ /* 0x060fe2000000185c */
        /* <DEDUP_REMOVED lines=23> */
[----:B---3--:R-:W-:Y:S01]  /*136a0*/  HMMA.16816.F32 R124, R4, R20, R124 ;  /* 0x00000014047c723c */ /* 0x008fe2000000187c */
        /* <DEDUP_REMOVED lines=8> */
[----:B--2---:R-:W-:Y:S01]  /*13730*/  F2FP.F16.F32.PACK_AB R7, R210, R213 ;  /* 0x000000d5d207723e */ /* 0x004fe200000000ff */
        /* <DEDUP_REMOVED lines=123> */
.L_x_2258:
[----:B------:R-:W-:-:S12]  /*13ef0*/  UIADD3 UR25, UPT, UPT, UR24, -0x1, URZ ;  /* 0xffffffff18197890 */ /* 0x000fd8000fffe0ff */
.L_x_2261:
        /* <DEDUP_REMOVED lines=22> */
[----:B------:R-:W1:Y:S01]  /*14060*/  LDCU UR16, c[0x0][0x504] ;  /* 0x0000a080ff1077ac */ /* 0x000e620008000800 */
[----:B------:R-:W-:Y:S01]  /*14070*/  IMAD.IADD R199, R200, 0x1, R199 ;  /* 0x00000001c8c77824 */ /* 0x000fe200078e02c7 */
[----:B------:R1:W-:Y:S01]  /*14080*/  STL [R1+0x18], R0 ;  /* 0x0000180001007387 */ /* 0x0003e20000100800 */
[----:B---3--:R-:W-:Y:S01]  /*14090*/  ISETP.GE.AND P3, PT, R201, UR4, PT ;  /* 0x00000004c9007c0c */ /* 0x008fe2000bf66270 */
[----:B------:R-:W3:Y:S02]  /*140a0*/  LDCU UR4, c[0x0][0x45c] ;  /* 0x00008b80ff0477ac */ /* 0x000ee40008000800 */
[----:B------:R-:W3:Y:S01]  /*140b0*/  LDC.64 R208, c[0x0][0x3c0] ;  /* 0x0000f000ffd07b82 */ /* 0x000ee20000000a00 */
[----:B-1----:R-:W-:Y:S01]  /*140c0*/  LOP3.LUT R4, R4, 0xff, RZ, 0xc0, !PT ;  /* 0x000000ff04047812 */ /* 0x002fe200078ec0ff */
[----:B------:R-:W1:Y:S04]  /*140d0*/  LDCU.U8 UR11, c[0x0][0x4f8] ;  /* 0x00009f00ff0b77ac */ /* 0x000e680008000000 */
[----:B------:R-:W-:-:S02]  /*140e0*/  IMAD R243, R4, 0x10000, R4 ;  /* 0x0001000004f37824 */ /* 0x000fc400078e0204 */
[----:B----4-:R-:W-:Y:S02]  /*140f0*/  IMAD.SHL.U32 R244, R244, 0x8, RZ ;  /* 0x00000008f4f47824 */ /* 0x010fe400078e00ff */
[C---:B--2---:R-:W-:Y:S01]  /*14100*/  IMAD.SHL.U32 R198, R203.reuse, 0x40, RZ ;  /* 0x00000040cbc67824 */ /* 0x044fe200078e00ff */
[C---:B------:R-:W-:Y:S01]  /*14110*/  LOP3.LUT P2, RZ, R203.reuse, 0x4, RZ, 0xc0, !PT ;  /* 0x00000004cbff7812 */ /* 0x040fe2000784c0ff */
[C---:B------:R-:W-:Y:S01]  /*14120*/  IMAD.SHL.U32 R242, R203.reuse, 0x20, RZ ;  /* 0x00000020cbf27824 */ /* 0x040fe200078e00ff */
[----:B------:R-:W-:Y:S02]  /*14130*/  LOP3.LUT P0, RZ, R203, 0x2, RZ, 0xc0, !PT ;  /* 0x00000002cbff7812 */ /* 0x000fe4000780c0ff */
[----:B------:R-:W-:Y:S01]  /*14140*/  SEL R204, R204, 0xffffffc0, !P2 ;  /* 0xffffffc0cccc7807 */ /* 0x000fe20005000000 */
[----:B-----5:R-:W-:Y:S01]  /*14150*/  ULEA UR10, UR10, UR7, 0x18 ;  /* 0x000000070a0a7291 */ /* 0x020fe2000f8ec0ff */
[----:B------:R-:W-:Y:S02]  /*14160*/  SEL R196, R196, 0xffffffe0, !P0 ;  /* 0xffffffe0c4c47807 */ /* 0x000fe40004000000 */
[----:B------:R-:W-:Y:S01]  /*14170*/  LOP3.LUT R197, R198, 0x400, RZ, 0xc0, !PT ;  /* 0x00000400c6c57812 */ /* 0x000fe200078ec0ff */
[----:B-1----:R-:W-:Y:S08]  /*14180*/  BRA `(.L_x_2263) ;  /* 0x0000000000f07947 */ /* 0x002ff00003800000 */
.L_x_2265:
        /* <DEDUP_REMOVED lines=8> */
[----:B------:R-:W-:Y:S01]  /*14210*/  IMAD.SHL.U32 R2, R168, 0x40, RZ ;  /* 0x00000040a8027824 */ /* 0x000fe200078e00ff */
[----:B------:R-:W-:Y:S02]  /*14220*/  LOP3.LUT R30, R30, 0x1e00, R206, 0xf8, !PT ;  /* 0x00001e001e1e7812 */ /* 0x000fe400078ef8ce */
[--C-:B------:R-:W-:Y:S02]  /*14230*/  SHF.L.U64.HI R31, R168, 0x6, R34.reuse ;  /* 0x00000006a81f7819 */ /* 0x100fe40000010222 */
[----:B------:R-:W-:Y:S02]  /*14240*/  LEA R2, P5, R4, R2, 0x5 ;  /* 0x0000000204027211 */ /* 0x000fe400078a28ff */
        /* <DEDUP_REMOVED lines=48> */
.L_x_2263:
[----:B------:R-:W-:Y:S04]  /*14550*/  DEPBAR.LE SB0, 0x0 ;  /* 0x000080000000791a */ /* 0x000fe80000000000 */
[----:B------:R-:W-:Y:S01]  /*14560*/  BAR.SYNC.DEFER_BLOCKING 0x0 ;  /* 0x0000000000007b1d */ /* 0x000fe20000010000 */
[----:B------:R-:W-:Y:S01]  /*14570*/  IMAD.SHL.U32 R0, R203, 0x8, RZ ;  /* 0x00000008cb007824 */ /* 0x000fe200078e00ff */
[----:B------:R-:W-:Y:S01]  /*14580*/  LOP3.LUT R202, R242, 0x7c00, RZ, 0xc0, !PT ;  /* 0x00007c00f2ca7812 */ /* 0x000fe200078ec0ff */
[----:B---3--:R-:W-:Y:S01]  /*14590*/  IMAD.WIDE.U32 R12, R208, UR25, RZ ;  /* 0x00000019d00c7c25 */ /* 0x008fe2000f8e00ff */
[----:B------:R-:W-:Y:S01]  /*145a0*/  SHF.R.U32.HI R205, RZ, 0x1, R203 ;  /* 0x00000001ffcd7819 */ /* 0x000fe200000116cb */
[----:B------:R-:W-:Y:S01]  /*145b0*/  UIADD3 UR7, UPT, UPT, UR38, -0x61c88647, URZ ;  /* 0x9e3779b926077890 */ /* 0x000fe2000fffe0ff */
        /* <DEDUP_REMOVED lines=8> */
[----:B------:R-:W-:Y:S03]  /*14640*/  ISETP.GE.AND P4, PT, R15, UR17, PT ;  /* 0x000000110f007c0c */ /* 0x000fe6000bf86270 */
[----:B------:R-:W-:Y:S01]  /*14650*/  STL [R1+0x28], R15 ;  /* 0x0000280f01007387 */ /* 0x000fe20000100800 */
[----:B------:R-:W-:Y:S01]  /*14660*/  LOP3.LUT R14, R201, 0x80, RZ, 0xfc, !PT ;  /* 0x00000080c90e7812 */ /* 0x000fe200078efcff */
[----:B------:R-:W-:Y:S01]  /*14670*/  UIADD3 UR8, UPT, UPT, UR38, 0x3c6ef372, URZ ;  /* 0x3c6ef37226087890 */ /* 0x000fe2000fffe0ff */
[----:B------:R-:W-:Y:S01]  /*14680*/  SHF.L.U64.HI R5, R12, 0x6, R8 ;  /* 0x000000060c057819 */ /* 0x000fe20000010208 */
[----:B------:R-:W-:Y:S01]  /*14690*/  USHF.L.U32 UR9, UR25, 0x1, URZ ;  /* 0x0000000119097899 */ /* 0x000fe200080006ff */
[----:B------:R-:W-:Y:S01]  /*146a0*/  LEA R7, P0, R208, R7, 0x5 ;  /* 0x00000007d0077211 */ /* 0x000fe200078028ff */
[----:B------:R-:W-:Y:S01]  /*146b0*/  STL [R1+0x24], R14 ;  /* 0x0000240e01007387 */ /* 0x000fe20000100800 */
[----:B------:R-:W-:Y:S01]  /*146c0*/  ISETP.GE.AND P1, PT, R14, UR17, PT ;  /* 0x000000110e007c0c */ /* 0x000fe2000bf26270 */
[----:B------:R-:W-:Y:S01]  /*146d0*/  UISETP.GT.AND UP0, UPT, UR25, UR21, UPT ;  /* 0x000000151900728c */ /* 0x000fe2000bf04270 */
[----:B------:R-:W-:Y:S03]  /*146e0*/  LEA.HI.X R5, R208, R5, R209, 0x5, P0 ;  /* 0x00000005d0057211 */ /* 0x000fe600000f2cd1 */
[----:B------:R-:W-:Y:S01]  /*146f0*/  @!PT LDS RZ, [RZ] ;  /* 0x00000000fffff984 */ /* 0x000fe20000000800 */
[----:B------:R-:W-:Y:S01]  /*14700*/  @!PT LDS RZ, [RZ] ;  /* 0x00000000fffff984 */ /* 0x000fe20000000800 */
[----:B------:R-:W-:Y:S01]  /*14710*/  @!PT LDS RZ, [RZ] ;  /* 0x00000000fffff984 */ /* 0x000fe20000000800 */
[----:B------:R-:W-:Y:S01]  /*14720*/  @!P3 LDGSTS.E.BYPASS.LTC128B.128 [R252+0x18000], desc[UR32][R10.64] ;  /* 0x180000000afcbfae */ /* 0x000fe2000b981a20 */
[----:B------:R-:W-:Y:S01]  /*14730*/  LEA R6, P0, R7, R249, 0x1 ;  /* 0x000000f907067211 */ /* 0x000fe200078008ff */
[----:B------:R-:W-:Y:S01]  /*14740*/  UIADD3 UR15, UPT, UPT, UR39, 0x76cf5d0a, URZ ;  /* 0x76cf5d0a270f7890 */ /* 0x000fe2000fffe0ff */
[----:B------:R-:W-:Y:S03]  /*14750*/  LOP3.LUT R9, R201, 0xc0, RZ, 0xfc, !PT ;  /* 0x000000c0c9097812 */ /* 0x000fe600078efcff */
[----:B------:R-:W-:Y:S01]  /*14760*/  @P3 STS.128 [R252+0x18000], RZ ;  /* 0x018000fffc003388 */ /* 0x000fe20000000c00 */
[----:B------:R-:W-:Y:S01]  /*14770*/  LEA.HI.X R7, R7, R248, R5, 0x1, P0 ;  /* 0x000000f807077211 */ /* 0x000fe200000f0c05 */
[----:B------:R-:W-:Y:S01]  /*14780*/  UIADD3 UR14, UPT, UPT, UR39, 0x32370b8f, URZ ;  /* 0x32370b8f270e7890 */ /* 0x000fe2000fffe0ff */
[----:B------:R-:W-:Y:S03]  /*14790*/  ISETP.GE.AND P0, PT, R9, UR17, PT ;  /* 0x0000001109007c0c */ /* 0x000fe6000bf06270 */
[----:B------:R-:W-:Y:S01]  /*147a0*/  @!PT LDS RZ, [RZ] ;  /* 0x00000000fffff984 */ /* 0x000fe20000000800 */
[----:B------:R-:W-:Y:S01]  /*147b0*/  @!PT LDS RZ, [RZ] ;  /* 0x00000000fffff984 */ /* 0x000fe20000000800 */
[----:B------:R-:W-:Y:S01]  /*147c0*/  @!PT LDS RZ, [RZ] ;  /* 0x00000000fffff984 */ /* 0x000fe20000000800 */
[----:B------:R-:W-:Y:S01]  /*147d0*/  @!P4 LDGSTS.E.BYPASS.LTC128B.128 [R252+0x1a000], desc[UR32][R10.64+0x80] ;  /* 0x1a0000800afccfae */ /* 0x000fe2000b981a20 */
[--C-:B----4-:R-:W-:Y:S02]  /*147e0*/  LOP3.LUT R4, R201, 0x1c0, R198.reuse, 0xf8, !PT ;  /* 0x000001c0c9047812 */ /* 0x110fe400078ef8c6 */
[----:B------:R-:W-:Y:S03]  /*147f0*/  LOP3.LUT R2, R202, 0x200, R198, 0xf8, !PT ;  /* 0x00000200ca027812 */ /* 0x000fe600078ef8c6 */
[----:B------:R-:W-:Y:S01]  /*14800*/  @P4 STS.128 [R252+0x1a000], RZ ;  /* 0x01a000fffc004388 */ /* 0x000fe20000000c00 */
[----:B-1----:R-:W-:Y:S02]  /*14810*/  LOP3.LUT R0, R205, 0x8, RZ, 0xc0, !PT ;  /* 0x00000008cd007812 */ /* 0x002fe400078ec0ff */
[----:B------:R-:W-:Y:S03]  /*14820*/  LOP3.LUT R167, R4, 0x8, R203, 0x78, !PT ;  /* 0x0000000804a77812 */ /* 0x000fe600078e78cb */
[----:B------:R-:W-:Y:S01]  /*14830*/  @!PT LDS RZ, [RZ] ;  /* 0x00000000fffff984 */ /* 0x000fe20000000800 */
[----:B------:R-:W-:Y:S01]  /*14840*/  @!PT LDS RZ, [RZ] ;  /* 0x00000000fffff984 */ /* 0x000fe20000000800 */
[----:B------:R-:W-:Y:S01]  /*14850*/  @!PT LDS RZ, [RZ] ;  /* 0x00000000fffff984 */ /* 0x000fe20000000800 */
[----:B------:R-:W-:Y:S01]  /*14860*/  @!P1 LDGSTS.E.BYPASS.LTC128B.128 [R252+0x1c000], desc[UR32][R10.64+0x100] ;  /* 0x1c0001000afc9fae */ /* 0x000fe2000b981a20 */
[----:B------:R-:W-:Y:S05]  /*14870*/  LOP3.LUT R0, R2, R4, R0, 0xf6, !PT ;  /* 0x0000000402007212 */ /* 0x000fea00078ef600 */
[----:B------:R-:W-:Y:S01]  /*14880*/  @P1 STS.128 [R252+0x1c000], RZ ;  /* 0x01c000fffc001388 */ /* 0x000fe20000000c00 */
[----:B------:R-:W-:Y:S01]  /*14890*/  IMAD R167, R167, 0x2, R197 ;  /* 0x00000002a7a77824 */ /* 0x000fe200078e02c5 */
[----:B------:R-:W-:Y:S04]  /*148a0*/  LEA R193, R0, UR5, 0x1 ;  /* 0x0000000500c17c11 */ /* 0x000fe8000f8e08ff */
[----:B------:R-:W-:Y:S01]  /*148b0*/  @!PT LDS RZ, [RZ] ;  /* 0x00000000fffff984 */ /* 0x000fe20000000800 */
[----:B------:R-:W-:Y:S01]  /*148c0*/  @!PT LDS RZ, [RZ] ;  /* 0x00000000fffff984 */ /* 0x000fe20000000800 */
[----:B------:R-:W-:Y:S01]  /*148d0*/  @!PT LDS RZ, [RZ] ;  /* 0x00000000fffff984 */ /* 0x000fe20000000800 */
[----:B------:R1:W-:Y:S01]  /*148e0*/  @!P0 LDGSTS.E.BYPASS.LTC128B.128 [R252+0x1e000], desc[UR32][R10.64+0x180] ;  /* 0x1e0001800afc8fae */ /* 0x0003e2000b981a20 */
[----:B------:R-:W-:Y:S02]  /*148f0*/  VIADD R2, R167, UR5 ;  /* 0x00000005a7027c36 */ /* 0x000fe40008000000 */
[C-C-:B------:R-:W-:Y:S03]  /*14900*/  IMAD.IADD R165, R193.reuse, 0x1, R196.reuse ;  /* 0x00000001c1a57824 */ /* 0x140fe600078e02c4 */
[----:B------:R-:W-:Y:S01]  /*14910*/  @P0 STS.128 [R252+0x1e000], RZ ;  /* 0x01e000fffc000388 */ /* 0x000fe20000000c00 */
[C---:B------:R-:W-:Y:S02]  /*14920*/  IMAD.IADD R192, R2.reuse, 0x1, R196 ;  /* 0x0000000102c07824 */ /* 0x040fe400078e02c4 */
[--C-:B------:R-:W-:Y:S03]  /*14930*/  IMAD.IADD R166, R193, 0x1, R204.reuse ;  /* 0x00000001c1a67824 */ /* 0x100fe600078e02cc */
[----:B------:R-:W-:Y:S01]  /*14940*/  @!PT LDS RZ, [RZ] ;  /* 0x00000000fffff984 */ /* 0x000fe20000000800 */
[----:B------:R-:W-:Y:S01]  /*14950*/  @!PT LDS RZ, [RZ] ;  /* 0x00000000fffff984 */ /* 0x000fe20000000800 */
[----:B------:R-:W-:Y:S01]  /*14960*/  @!PT LDS RZ, [RZ] ;  /* 0x00000000fffff984 */ /* 0x000fe20000000800 */
[----:B------:R-:W-:Y:S01]  /*14970*/  @!P3 LDGSTS.E.BYPASS.LTC128B.128 [R252+0x19000], desc[UR32][R6.64] ;  /* 0x1900000006fcbfae */ /* 0x000fe2000b981a20 */
[----:B------:R-:W-:Y:S02]  /*14980*/  IMAD.IADD R2, R2, 0x1, R204 ;  /* 0x0000000102027824 */ /* 0x000fe400078e02cc */
[C---:B------:R-:W-:Y:S03]  /*14990*/  IMAD.IADD R206, R196.reuse, 0x1, R166 ;  /* 0x00000001c4ce7824 */ /* 0x040fe600078e02a6 */
[----:B------:R-:W-:Y:S01]  /*149a0*/  @P3 STS.128 [R252+0x19000], RZ ;  /* 0x019000fffc003388 */ /* 0x000fe20000000c00 */
[----:B------:R-:W-:Y:S05]  /*149b0*/  IMAD.IADD R0, R196, 0x1, R2 ;  /* 0x00000001c4007824 */ /* 0x000fea00078e0202 */
        /* <DEDUP_REMOVED lines=15> */
[----:B------:R-:W-:Y:S06]  /*14ab0*/  STL [R1+0x20], R9 ;  /* 0x0000200901007387 */ /* 0x000fec0000100800 */
[----:B------:R-:W-:Y:S06]  /*14ac0*/  LDSM.16.M88.4 R32, [R193] ;  /* 0x00000000c120783b */ /* 0x000fec0000000200 */
[----:B-1----:R-:W2:Y:S06]  /*14ad0*/  LDSM.16.M88.4 R8, [R167+UR5+0x10000] ;  /* 0x01000005a708783b */ /* 0x002eac0008000200 */
[----:B------:R-:W1:Y:S06]  /*14ae0*/  LDSM.16.M88.4 R16, [R167+UR5+0x10800] ;  /* 0x01080005a710783b */ /* 0x000e6c0008000200 */
[----:B------:R-:W3:Y:S06]  /*14af0*/  LDSM.16.M88.4 R24, [R167+UR5+0x11000] ;  /* 0x01100005a718783b */ /* 0x000eec0008000200 */
[----:B------:R-:W0:Y:S06]  /*14b00*/  LDGDEPBAR ;  /* 0x00000000000079af */ /* 0x000e2c0000000000 */
[----:B------:R-:W4:Y:S06]  /*14b10*/  LDSM.16.M88.4 R168, [R167+UR5+0x11800] ;  /* 0x01180005a7a8783b */ /* 0x000f2c0008000200 */
[----:B------:R-:W-:Y:S06]  /*14b20*/  LDSM.16.M88.4 R172, [R165] ;  /* 0x00000000a5ac783b */ /* 0x000fec0000000200 */
[----:B-----5:R-:W5:Y:S01]  /*14b30*/  LDSM.16.M88.4 R176, [R192+0x10000] ;  /* 0x01000000c0b0783b */ /* 0x020f620000000200 */
[C---:B--2---:R-:W-:Y:S05]  /*14b40*/  HMMA.16816.F32 R4, R32.reuse, R8, RZ ;  /* 0x000000082004723c */ /* 0x044fea00000018ff */
[----:B------:R-:W2:Y:S06]  /*14b50*/  LDSM.16.M88.4 R180, [R192+0x10800] ;  /* 0x01080000c0b4783b */ /* 0x000eac0000000200 */
[----:B------:R-:W2:Y:S01]  /*14b60*/  LDSM.16.M88.4 R184, [R192+0x11000] ;  /* 0x01100000c0b8783b */ /* 0x000ea20000000200 */
[C---:B------:R-:W-:Y:S05]  /*14b70*/  HMMA.16816.F32 R8, R32.reuse, R10, RZ ;  /* 0x0000000a2008723c */ /* 0x040fea00000018ff */
[----:B------:R-:W2:Y:S03]  /*14b80*/  LDSM.16.M88.4 R188, [R192+0x11800] ;  /* 0x01180000c0bc783b */ /* 0x000ea60000000200 */
        /* <DEDUP_REMOVED lines=10> */
[C---:B--2---:R-:W-:Y:S08]  /*14c30*/  HMMA.16816.F32 R12, R172.reuse, R180, R12 ;  /* 0x000000b4ac0c723c */ /* 0x044ff0000000180c */
        /* <DEDUP_REMOVED lines=20> */
[----:B------:R-:W3:Y:S06]  /*14d80*/  LDSM.16.M88.4 R168, [R0+0x11800] ;  /* 0x0118000000a8783b */ /* 0x000eec0000000200 */
        /* <DEDUP_REMOVED lines=12> */
[----:B------:R-:W3:Y:S06]  /*14e50*/  LDSM.16.M88.4 R168, [R167+UR5+0x13800] ;  /* 0x01380005a7a8783b */ /* 0x000eec0008000200 */
[----:B------:R-:W-:Y:S01]  /*14e60*/  LDSM.16.M88.4 R176, [R165+0x4000] ;  /* 0x00400000a5b0783b */ /* 0x000fe20000000200 */
        /* <DEDUP_REMOVED lines=11> */
[----:B------:R-:W3:Y:S06]  /*14f20*/  LDSM.16.M88.4 R168, [R192+0x13800] ;  /* 0x01380000c0a8783b */ /* 0x000eec0000000200 */
        /* <DEDUP_REMOVED lines=100> */
[----:B------:R-:W4:Y:S06]  /*15570*/  LDSM.16.M88.4 R188, [R192+0x17000] ;  /* 0x01700000c0bc783b */ /* 0x000f2c0000000200 */
[----:B------:R-:W5:Y:S01]  /*15580*/  LDSM.16.M88.4 R192, [R192+0x17800] ;  /* 0x01780000c0c0783b */ /* 0x000f620000000200 */
[C---:B---3--:R-:W-:Y:S08]  /*15590*/  HMMA.16816.F32 R28, R172.reuse, R168, R28 ;  /* 0x000000a8ac1c723c */ /* 0x048ff0000000181c */
[----:B------:R-:W-:Y:S01]  /*155a0*/  HMMA.16816.F32 R32, R172, R170, R32 ;  /* 0x000000aaac20723c */ /* 0x000fe20000001820 */
[----:B------:R-:W-:Y:S06]  /*155b0*/  LDSM.16.M88.4 R168, [R166+0xc000] ;  /* 0x00c00000a6a8783b */ /* 0x000fec0000000200 */
[----:B------:R-:W3:Y:S01]  /*155c0*/  LDSM.16.M88.4 R172, [R2+0x16000] ;  /* 0x0160000002ac783b */ /* 0x000ee20000000200 */
        /* <DEDUP_REMOVED lines=8> */
[----:B------:R4:W2:Y:S07]  /*15650*/  LDSM.16.M88.4 R188, [R2+0x17800] ;  /* 0x0178000002bc783b */ /* 0x0008ae0000000200 */
[C---:B-----5:R-:W-:Y:S08]  /*15660*/  HMMA.16816.F32 R28, R176.reuse, R192, R28 ;  /* 0x000000c0b01c723c */ /* 0x060ff0000000181c */
[----:B------:R-:W-:Y:S01]  /*15670*/  HMMA.16816.F32 R32, R176, R194, R32 ;  /* 0x000000c2b020723c */ /* 0x000fe20000001820 */
[----:B------:R-:W-:Y:S06]  /*15680*/  LDSM.16.M88.4 R176, [R206+0xc000] ;  /* 0x00c00000ceb0783b */ /* 0x000fec0000000200 */
[----:B------:R-:W5:Y:S01]  /*15690*/  LDSM.16.M88.4 R192, [R0+0x16000] ;  /* 0x0160000000c0783b */ /* 0x000f620000000200 */
[C---:B---3--:R-:W-:Y:S01]  /*156a0*/  HMMA.16816.F32 R4, R168.reuse, R172, R4 ;  /* 0x000000aca804723c */ /* 0x048fe20000001804 */
[----:B----4-:R-:W-:Y:S07]  /*156b0*/  IMAD.U32 R2, RZ, RZ, UR25 ;  /* 0x00000019ff027e24 */ /* 0x010fee000f8e00ff */
[C---:B------:R-:W-:Y:S08]  /*156c0*/  HMMA.16816.F32 R8, R168.reuse, R174, R8 ;  /* 0x000000aea808723c */ /* 0x040ff00000001808 */
[C---:B-1----:R-:W-:Y:S03]  /*156d0*/  HMMA.16816.F32 R12, R168.reuse, R180, R12 ;  /* 0x000000b4a80c723c */ /* 0x042fe6000000180c */
[----:B------:R-:W-:Y:S05]  /*156e0*/  IMAD.SHL.U32 R180, R203, 0x2, RZ ;  /* 0x00000002cbb47824 */ /* 0x000fea00078e00ff */
[----:B------:R-:W-:Y:S01]  /*156f0*/  LOP3.LUT R181, R180, 0x6, RZ, 0xc0, !PT ;  /* 0x00000006b4b57812 */ /* 0x000fe200078ec0ff */
[C---:B------:R-:W-:Y:S04]  /*15700*/  HMMA.16816.F32 R16, R168.reuse, R182, R16 ;  /* 0x000000b6a810723c */ /* 0x040fe80000001810 */
[----:B------:R-:W-:Y:S04]  /*15710*/  IMAD R2, R2, 0x40, R181 ;  /* 0x0000004002027824 */ /* 0x000fe800078e02b5 */
[C---:B--2---:R-:W-:Y:S03]  /*15720*/  HMMA.16816.F32 R20, R168.reuse, R184, R20 ;  /* 0x000000b8a814723c */ /* 0x044fe60000001814 */
[C---:B------:R-:W-:Y:S02]  /*15730*/  VIADD R166, R2.reuse, 0x38 ;  /* 0x0000003802a67836 */ /* 0x040fe40000000000 */
[----:B------:R-:W-:Y:S02]  /*15740*/  VIADD R172, R2, UR23 ;  /* 0x0000001702ac7c36 */ /* 0x000fe40008000000 */
[----:B------:R-:W-:Y:S01]  /*15750*/  VIADD R165, R166, UR23 ;  /* 0x00000017a6a57c36 */ /* 0x000fe20008000000 */
[C---:B------:R-:W-:Y:S03]  /*15760*/  HMMA.16816.F32 R24, R168.reuse, R186, R24 ;  /* 0x000000baa818723c */ /* 0x040fe60000001818 */
[----:B------:R-:W-:Y:S01]  /*15770*/  VIADD R186, R2, 0x10 ;  /* 0x0000001002ba7836 */ /* 0x000fe20000000000 */
[C-C-:B------:R-:W-:Y:S01]  /*15780*/  IADD3 R167, PT, PT, R247.reuse, 0x37, -R165.reuse ;  /* 0x00000037f7a77810 */ /* 0x140fe20007ffe8a5 */
[--C-:B------:R-:W-:Y:S01]  /*15790*/  IMAD.IADD R173, R247, 0x1, -R172.reuse ;  /* 0x00000001f7ad7824 */ /* 0x100fe200078e0aac */
[C---:B------:R-:W-:Y:S01]  /*157a0*/  IADD3 R174, PT, PT, R241.reuse, 0x37, -R165 ;  /* 0x00000037f1ae7810 */ /* 0x040fe20007ffe8a5 */
[C---:B------:R-:W-:Y:S01]  /*157b0*/  IMAD.IADD R172, R241.reuse, 0x1, -R172 ;  /* 0x00000001f1ac7824 */ /* 0x040fe200078e0aac */
[----:B------:R-:W-:Y:S01]  /*157c0*/  IABS R167, R167 ;  /* 0x000000a700a77213 */ /* 0x000fe20000000000 */
[C---:B------:R-:W-:Y:S03]  /*157d0*/  HMMA.16816.F32 R28, R168.reuse, R188, R28 ;  /* 0x000000bca81c723c */ /* 0x040fe6000000181c */
[----:B------:R-:W-:Y:S02]  /*157e0*/  I2FP.F32.S32 R167, R167 ;  /* 0x000000a700a77245 */ /* 0x000fe40000201400 */
[----:B------:R-:W-:Y:S02]  /*157f0*/  IABS R173, R173 ;  /* 0x000000ad00ad7213 */ /* 0x000fe40000000000 */
[----:B------:R-:W-:Y:S01]  /*15800*/  IABS R172, R172 ;  /* 0x000000ac00ac7213 */ /* 0x000fe20000000000 */
[----:B------:R-:W-:Y:S01]  /*15810*/  HMMA.16816.F32 R32, R168, R190, R32 ;  /* 0x000000bea820723c */ /* 0x000fe20000001820 */
[----:B------:R-:W1:Y:S02]  /*15820*/  LDSM.16.M88.4 R168, [R0+0x16800] ;  /* 0x0168000000a8783b */ /* 0x000e640000000200 */
[----:B------:R-:W-:Y:S02]  /*15830*/  SHF.R.U32.HI R191, RZ, 0x5, R203 ;  /* 0x00000005ffbf7819 */ /* 0x000fe400000116cb */
[----:B------:R-:W-:Y:S02]  /*15840*/  I2FP.F32.S32 R173, R173 ;  /* 0x000000ad00ad7245 */ /* 0x000fe40000201400 */
[----:B------:R-:W-:Y:S01]  /*15850*/  I2FP.F32.S32 R175, R172 ;  /* 0x000000ac00af7245 */ /* 0x000fe20000201400 */
[C---:B-----5:R-:W-:Y:S01]  /*15860*/  HMMA.16816.F32 R4, R176.reuse, R192, R4 ;  /* 0x000000c0b004723c */ /* 0x060fe20000001804 */
[----:B------:R-:W2:Y:S04]  /*15870*/  LDL.64 R192, [R1+0x10] ;  /* 0x0000100001c07983 */ /* 0x000ea80000100a00 */
[C-C-:B------:R-:W-:Y:S02]  /*15880*/  IADD3 R172, PT, PT, R241.reuse, 0x30, -R165.reuse ;  /* 0x00000030f1ac7810 */ /* 0x140fe40007ffe8a5 */
[----:B------:R-:W-:Y:S01]  /*15890*/  IADD3 R184, PT, PT, R241, 0x27, -R165 ;  /* 0x00000027f1b87810 */ /* 0x000fe20007ffe8a5 */
[C---:B------:R-:W-:Y:S01]  /*158a0*/  HMMA.16816.F32 R8, R176.reuse, R194, R8 ;  /* 0x000000c2b008723c */ /* 0x040fe20000001808 */
[----:B------:R-:W3:Y:S02]  /*158b0*/  S2R R194, SR_CTAID.X ;  /* 0x0000000000c27919 */ /* 0x000ee40000002500 */
[----:B------:R-:W-:Y:S04]  /*158c0*/  IABS R172, R172 ;  /* 0x000000ac00ac7213 */ /* 0x000fe80000000000 */
[----:B------:R-:W-:Y:S04]  /*158d0*/  I2FP.F32.S32 R172, R172 ;  /* 0x000000ac00ac7245 */ /* 0x000fe80000201400 */
[----:B------:R-:W-:Y:S01]  /*158e0*/  FFMA.FTZ R5, R167, -UR6, R5 ;  /* 0x80000006a7057c23 */ /* 0x000fe20008010005 */
[----:B------:R-:W-:Y:S01]  /*158f0*/  IABS R167, R174 ;  /* 0x000000ae00a77213 */ /* 0x000fe20000000000 */
[----:B------:R-:W-:Y:S01]  /*15900*/  FFMA.FTZ R4, R173, -UR6, R4 ;  /* 0x80000006ad047c23 */ /* 0x000fe20008010004 */
[--C-:B------:R-:W-:Y:S01]  /*15910*/  IADD3 R173, PT, PT, R247, 0x2f, -R165.reuse ;  /* 0x0000002ff7ad7810 */ /* 0x100fe20007ffe8a5 */
[----:B------:R-:W-:Y:S01]  /*15920*/  FFMA.FTZ R6, R175, -UR6, R6 ;  /* 0x80000006af067c23 */ /* 0x000fe20008010006 */
[----:B------:R-:W-:Y:S02]  /*15930*/  I2FP.F32.S32 R167, R167 ;  /* 0x000000a700a77245 */ /* 0x000fe40000201400 */
[----:B------:R-:W-:Y:S01]  /*15940*/  IADD3 R174, PT, PT, R247, 0x30, -R165 ;  /* 0x00000030f7ae7810 */ /* 0x000fe20007ffe8a5 */
[----:B------:R-:W-:Y:S01]  /*15950*/  FFMA.FTZ R10, R172, -UR6, R10 ;  /* 0x80000006ac0a7c23 */ /* 0x000fe2000801000a */
[----:B------:R-:W-:Y:S01]  /*15960*/  IABS R173, R173 ;  /* 0x000000ad00ad7213 */ /* 0x000fe20000000000 */
[----:B------:R-:W-:Y:S01]  /*15970*/  FFMA.FTZ R7, R167, -UR6, R7 ;  /* 0x80000006a7077c23 */ /* 0x000fe20008010007 */
[----:B------:R-:W-:Y:S01]  /*15980*/  IABS R174, R174 ;  /* 0x000000ae00ae7213 */ /* 0x000fe20000000000 */
[----:B------:R-:W-:Y:S01]  /*15990*/  IMAD.U32 R167, RZ, RZ, UR16 ;  /* 0x00000010ffa77e24 */ /* 0x000fe2000f8e00ff */
[----:B------:R-:W-:Y:S01]  /*159a0*/  I2FP.F32.S32 R173, R173 ;  /* 0x000000ad00ad7245 */ /* 0x000fe20000201400 */
[C---:B-1----:R-:W-:Y:S03]  /*159b0*/  HMMA.16816.F32 R12, R176.reuse, R168, R12 ;  /* 0x000000a8b00c723c */ /* 0x042fe6000000180c */
[----:B------:R-:W-:Y:S01]  /*159c0*/  IADD3 R168, PT, PT, R247, -UR23, -R167 ;  /* 0x80000017f7a87c10 */ /* 0x000fe2000fffe8a7 */
[----:B------:R-:W-:Y:S01]  /*159d0*/  FFMA.FTZ R9, R173, -UR6, R9 ;  /* 0x80000006ad097c23 */ /* 0x000fe20008010009 */
[C---:B------:R-:W-:Y:S01]  /*159e0*/  IADD3 R169, PT, PT, R241.reuse, -UR23, -R167 ;  /* 0x80000017f1a97c10 */ /* 0x040fe2000fffe8a7 */
[----:B------:R-:W-:Y:S01]  /*159f0*/  VIADD R167, R2, 0x1 ;  /* 0x0000000102a77836 */ /* 0x000fe20000000000 */
[----:B------:R-:W-:Y:S01]  /*15a00*/  ISETP.GT.AND P6, PT, R168, R2, PT ;  /* 0x00000002a800720c */ /* 0x000fe20003fc4270 */
[----:B---3--:R-:W-:Y:S01]  /*15a10*/  IMAD R194, R194, 0x8, R191 ;  /* 0x00000008c2c27824 */ /* 0x008fe200078e02bf */
[----:B------:R-:W-:Y:S01]  /*15a20*/  I2FP.F32.S32 R174, R174 ;  /* 0x000000ae00ae7245 */ /* 0x000fe20000201400 */
[C---:B------:R-:W-:Y:S03]  /*15a30*/  HMMA.16816.F32 R16, R176.reuse, R170, R16 ;  /* 0x000000aab010723c */ /* 0x040fe60000001810 */
[----:B------:R-:W-:Y:S01]  /*15a40*/  FSEL R172, R4, -INF , !P6 ;  /* 0xff80000004ac7808 */ /* 0x000fe20007000000 */
[----:B------:R-:W-:Y:S01]  /*15a50*/  VIADD R4, R2, 0x8 ;  /* 0x0000000802047836 */ /* 0x000fe20000000000 */
[----:B------:R-:W-:Y:S01]  /*15a60*/  ISETP.GT.AND P6, PT, R168, R167, PT ;  /* 0x000000a7a800720c */ /* 0x000fe20003fc4270 */
[----:B------:R-:W-:Y:S01]  /*15a70*/  IMAD.WIDE.U32 R194, R194, -0x326172a9, RZ ;  /* 0xcd9e8d57c2c27825 */ /* 0x000fe200078e00ff */
[----:B------:R-:W-:Y:S02]  /*15a80*/  IADD3 R173, PT, PT, R241, 0x2f, -R165 ;  /* 0x0000002ff1ad7810 */ /* 0x000fe40007ffe8a5 */
[----:B------:R-:W-:Y:S01]  /*15a90*/  FSEL R5, R5, -INF , !P6 ;  /* 0xff80000005057808 */ /* 0x000fe20007000000 */
[----:B------:R-:W-:Y:S01]  /*15aa0*/  FFMA.FTZ R8, R174, -UR6, R8 ;  /* 0x80000006ae087c23 */ /* 0x000fe20008010008 */
[----:B------:R-:W-:Y:S01]  /*15ab0*/  IABS R173, R173 ;  /* 0x000000ad00ad7213 */ /* 0x000fe20000000000 */
[----:B------:R-:W-:Y:S01]  /*15ac0*/  VIADD R174, R2, 0x9 ;  /* 0x0000000902ae7836 */ /* 0x000fe20000000000 */
[C---:B------:R-:W-:Y:S02]  /*15ad0*/  ISETP.GT.AND P6, PT, R169.reuse, R167, PT ;  /* 0x000000a7a900720c */ /* 0x040fe40003fc4270 */
[----:B------:R-:W-:Y:S02]  /*15ae0*/  ISETP.GT.AND P5, PT, R169, R2, PT ;  /* 0x00000002a900720c */ /* 0x000fe40003fa4270 */
[----:B------:R-:W-:Y:S02]  /*15af0*/  I2FP.F32.S32 R173, R173 ;  /* 0x000000ad00ad7245 */ /* 0x000fe40000201400 */
[----:B------:R-:W-:Y:S02]  /*15b00*/  FSEL R7, R7, -INF , !P6 ;  /* 0xff80000007077808 */ /* 0x000fe40007000000 */
[----:B------:R-:W-:Y:S01]  /*15b10*/  ISETP.GT.AND P6, PT, R168, R174, PT ;  /* 0x000000aea800720c */ /* 0x000fe20003fc4270 */
[----:B------:R-:W-:Y:S01]  /*15b20*/  FFMA.FTZ R11, R173, -UR6, R11 ;  /* 0x80000006ad0b7c23 */ /* 0x000fe2000801000b */
[----:B------:R-:W-:Y:S02]  /*15b30*/  FSEL R6, R6, -INF , !P5 ;  /* 0xff80000006067808 */ /* 0x000fe40006800000 */
[-C--:B------:R-:W-:Y:S02]  /*15b40*/  ISETP.GT.AND P5, PT, R168, R4.reuse, PT ;  /* 0x00000004a800720c */ /* 0x080fe40003fa4270 */
[----:B------:R-:W-:Y:S02]  /*15b50*/  FSEL R182, R9, -INF , !P6 ;  /* 0xff80000009b67808 */ /* 0x000fe40007000000 */
[----:B------:R-:W-:Y:S02]  /*15b60*/  ISETP.GT.AND P6, PT, R169, R4, PT ;  /* 0x00000004a900720c */ /* 0x000fe40003fc4270 */
[--C-:B------:R-:W-:Y:S02]  /*15b70*/  IADD3 R173, PT, PT, R247, 0x27, -R165.reuse ;  /* 0x00000027f7ad7810 */ /* 0x100fe40007ffe8a5 */
[----:B------:R-:W-:Y:S02]  /*15b80*/  FSEL R183, R8, -INF , !P5 ;  /* 0xff80000008b77808 */ /* 0x000fe40006800000 */
[----:B------:R-:W-:Y:S02]  /*15b90*/  FSEL R8, R10, -INF , !P6 ;  /* 0xff8000000a087808 */ /* 0x000fe40007000000 */
[----:B------:R-:W-:Y:S02]  /*15ba0*/  IABS R173, R173 ;  /* 0x000000ad00ad7213 */ /* 0x000fe40000000000 */
[--C-:B------:R-:W-:Y:S02]  /*15bb0*/  IADD3 R9, PT, PT, R241, 0x28, -R165.reuse ;  /* 0x00000028f1097810 */ /* 0x100fe40007ffe8a5 */
[----:B------:R-:W-:Y:S02]  /*15bc0*/  ISETP.GT.AND P6, PT, R169, R174, PT ;  /* 0x000000aea900720c */ /* 0x000fe40003fc4270 */
[----:B------:R-:W-:Y:S02]  /*15bd0*/  IADD3 R175, PT, PT, R247, 0x28, -R165 ;  /* 0x00000028f7af7810 */ /* 0x000fe40007ffe8a5 */
[----:B------:R-:W-:Y:S02]  /*15be0*/  I2FP.F32.S32 R173, R173 ;  /* 0x000000ad00ad7245 */ /* 0x000fe40000201400 */
[----:B------:R-:W-:Y:S02]  /*15bf0*/  IABS R9, R9 ;  /* 0x0000000900097213 */ /* 0x000fe40000000000 */
[----:B------:R-:W-:Y:S01]  /*15c00*/  FSEL R10, R11, -INF , !P6 ;  /* 0xff8000000b0a7808 */ /* 0x000fe20007000000 */
[----:B------:R-:W-:Y:S01]  /*15c10*/  FFMA.FTZ R13, R173, -UR6, R13 ;  /* 0x80000006ad0d7c23 */ /* 0x000fe2000801000d */
[----:B------:R-:W-:Y:S01]  /*15c20*/  IABS R175, R175 ;  /* 0x000000af00af7213 */ /* 0x000fe20000000000 */
[----:B------:R-:W-:Y:S01]  /*15c30*/  IMAD.MOV.U32 R11, RZ, RZ, R9 ;  /* 0x000000ffff0b7224 */ /* 0x000fe200078e0009 */
[-C--:B------:R-:W-:Y:S02]  /*15c40*/  ISETP.GE.AND P6, PT, R167, R246.reuse, PT ;  /* 0x000000f6a700720c */ /* 0x080fe40003fc6270 */
[C---:B------:R-:W-:Y:S02]  /*15c50*/  ISETP.GE.AND P5, PT, R2.reuse, R246, PT ;  /* 0x000000f60200720c */ /* 0x040fe40003fa6270 */
[----:B------:R-:W-:Y:S02]  /*15c60*/  I2FP.F32.S32 R175, R175 ;  /* 0x000000af00af7245 */ /* 0x000fe40000201400 */
[----:B------:R-:W-:Y:S02]  /*15c70*/  FSEL R173, R5, -INF , !P6 ;  /* 0xff80000005ad7808 */ /* 0x000fe40007000000 */
[----:B------:R-:W-:Y:S01]  /*15c80*/  ISETP.GE.AND P6, PT, R2, R245, PT ;  /* 0x000000f50200720c */ /* 0x000fe20003fc6270 */
[----:B------:R-:W-:Y:S01]  /*15c90*/  FFMA.FTZ R12, R175, -UR6, R12 ;  /* 0x80000006af0c7c23 */ /* 0x000fe2000801000c */
[----:B------:R-:W-:Y:S01]  /*15ca0*/  FSEL R9, R172, -INF , !P5 ;  /* 0xff800000ac097808 */ /* 0x000fe20006800000 */
[----:B------:R-:W-:Y:S01]  /*15cb0*/  VIADD R175, R2, 0x11 ;  /* 0x0000001102af7836 */ /* 0x000fe20000000000 */
[----:B------:R-:W-:Y:S02]  /*15cc0*/  I2FP.F32.S32 R11, R11 ;  /* 0x0000000b000b7245 */ /* 0x000fe40000201400 */
[----:B------:R-:W-:Y:S02]  /*15cd0*/  ISETP.GE.AND P5, PT, R167, R245, PT ;  /* 0x000000f5a700720c */ /* 0x000fe40003fa6270 */
[----:B------:R-:W-:Y:S01]  /*15ce0*/  FSEL R172, R6, -INF , !P6 ;  /* 0xff80000006ac7808 */ /* 0x000fe20007000000 */
[----:B------:R-:W-:Y:S01]  /*15cf0*/  FFMA.FTZ R14, R11, -UR6, R14 ;  /* 0x800000060b0e7c23 */ /* 0x000fe2000801000e */
[----:B------:R-:W-:Y:S02]  /*15d00*/  IABS R167, R184 ;  /* 0x000000b800a77213 */ /* 0x000fe40000000000 */
[-C--:B------:R-:W-:Y:S02]  /*15d10*/  ISETP.GT.AND P6, PT, R168, R186.reuse, PT ;  /* 0x000000baa800720c */ /* 0x080fe40003fc4270 */
        /* <DEDUP_REMOVED lines=8> */
[C---:B------:R-:W-:Y:S02]  /*15da0*/  ISETP.GE.AND P6, PT, R4.reuse, R246, PT ;  /* 0x000000f60400720c */ /* 0x040fe40003fc6270 */
[--C-:B------:R-:W-:Y:S02]  /*15db0*/  IADD3 R13, PT, PT, R247, 0x20, -R165.reuse ;  /* 0x00000020f70d7810 */ /* 0x100fe40007ffe8a5 */
[----:B------:R-:W-:Y:S02]  /*15dc0*/  FSEL R14, R183, -INF , !P6 ;  /* 0xff800000b70e7808 */ /* 0x000fe40007000000 */
[----:B------:R-:W-:Y:S02]  /*15dd0*/  IABS R183, R13 ;  /* 0x0000000d00b77213 */ /* 0x000fe40000000000 */
[----:B------:R-:W-:Y:S02]  /*15de0*/  ISETP.GT.AND P5, PT, R169, R175, PT ;  /* 0x000000afa900720c */ /* 0x000fe40003fa4270 */
[----:B------:R-:W-:Y:S02]  /*15df0*/  I2FP.F32.S32 R183, R183 ;  /* 0x000000b700b77245 */ /* 0x000fe40000201400 */
[--C-:B------:R-:W-:Y:S02]  /*15e00*/  IADD3 R170, PT, PT, R241, 0x20, -R165.reuse ;  /* 0x00000020f1aa7810 */ /* 0x100fe40007ffe8a5 */
[----:B------:R-:W-:Y:S01]  /*15e10*/  FSEL R11, R15, -INF , !P5 ;  /* 0xff8000000f0b7808 */ /* 0x000fe20006800000 */
[----:B------:R-:W-:Y:S01]  /*15e20*/  FFMA.FTZ R16, R183, -UR6, R16 ;  /* 0x80000006b7107c23 */ /* 0x000fe20008010010 */
[----:B------:R-:W-:Y:S01]  /*15e30*/  ISETP.GE.AND P5, PT, R4, R245, PT ;  /* 0x000000f50400720c */ /* 0x000fe20003fa6270 */
[----:B------:R-:W-:Y:S01]  /*15e40*/  VIADD R183, R2, 0x18 ;  /* 0x0000001802b77836 */ /* 0x000fe20000000000 */
[----:B------:R-:W-:Y:S01]  /*15e50*/  IADD3 R171, PT, PT, R247, 0x1f, -R165 ;  /* 0x0000001ff7ab7810 */ /* 0x000fe20007ffe8a5 */
[----:B------:R-:W1:Y:S01]  /*15e60*/  LDSM.16.M88.4 R4, [R0+0x17000] ;  /* 0x017000000004783b */ /* 0x000e620000000200 */
[----:B------:R-:W-:Y:S02]  /*15e70*/  IABS R170, R170 ;  /* 0x000000aa00aa7213 */ /* 0x000fe40000000000 */
[----:B------:R-:W-:Y:S02]  /*15e80*/  ISETP.GE.AND P6, PT, R174, R246, PT ;  /* 0x000000f6ae00720c */ /* 0x000fe40003fc6270 */
[----:B------:R-:W-:Y:S02]  /*15e90*/  IABS R171, R171 ;  /* 0x000000ab00ab7213 */ /* 0x000fe40000000000 */
[----:B------:R-:W-:Y:S02]  /*15ea0*/  I2FP.F32.S32 R170, R170 ;  /* 0x000000aa00aa7245 */ /* 0x000fe40000201400 */
[----:B------:R-:W-:Y:S02]  /*15eb0*/  FSEL R8, R8, -INF , !P5 ;  /* 0xff80000008087808 */ /* 0x000fe40006800000 */
[----:B------:R-:W-:Y:S01]  /*15ec0*/  ISETP.GT.AND P5, PT, R168, R183, PT ;  /* 0x000000b7a800720c */ /* 0x000fe20003fa4270 */
[----:B------:R-:W-:Y:S01]  /*15ed0*/  FFMA.FTZ R18, R170, -UR6, R18 ;  /* 0x80000006aa127c23 */ /* 0x000fe20008010012 */
[----:B------:R-:W-:Y:S02]  /*15ee0*/  I2FP.F32.S32 R171, R171 ;  /* 0x000000ab00ab7245 */ /* 0x000fe40000201400 */
[----:B------:R-:W-:Y:S02]  /*15ef0*/  FSEL R13, R182, -INF , !P6 ;  /* 0xff800000b60d7808 */ /* 0x000fe40007000000 */
[----:B------:R-:W-:Y:S01]  /*15f00*/  FSEL R182, R16, -INF , !P5 ;  /* 0xff80000010b67808 */ /* 0x000fe20006800000 */
[----:B------:R-:W-:Y:S01]  /*15f10*/  FFMA.FTZ R17, R171, -UR6, R17 ;  /* 0x80000006ab117c23 */ /* 0x000fe20008010011 */
[----:B------:R-:W-:Y:S01]  /*15f20*/  ISETP.GT.AND P5, PT, R169, R183, PT ;  /* 0x000000b7a900720c */ /* 0x000fe20003fa4270 */
[----:B------:R-:W-:Y:S01]  /*15f30*/  VIADD R171, R2, 0x19 ;  /* 0x0000001902ab7836 */ /* 0x000fe20000000000 */
[----:B------:R-:W-:Y:S02]  /*15f40*/  ISETP.GE.AND P6, PT, R174, R245, PT ;  /* 0x000000f5ae00720c */ /* 0x000fe40003fc6270 */
[----:B------:R-:W-:Y:S02]  /*15f50*/  FSEL R16, R18, -INF , !P5 ;  /* 0xff80000012107808 */ /* 0x000fe40006800000 */
[-C--:B------:R-:W-:Y:S02]  /*15f60*/  ISETP.GE.AND P5, PT, R186, R246.reuse, PT ;  /* 0x000000f6ba00720c */ /* 0x080fe40003fa6270 */
[----:B------:R-:W-:Y:S02]  /*15f70*/  FSEL R10, R10, -INF , !P6 ;  /* 0xff8000000a0a7808 */ /* 0x000fe40007000000 */
[----:B------:R-:W-:Y:S02]  /*15f80*/  ISETP.GT.AND P6, PT, R168, R171, PT ;  /* 0x000000aba800720c */ /* 0x000fe40003fc4270 */
[----:B------:R-:W-:Y:S02]  /*15f90*/  FSEL R18, R185, -INF , !P5 ;  /* 0xff800000b9127808 */ /* 0x000fe40006800000 */
[----:B------:R-:W-:Y:S02]  /*15fa0*/  ISETP.GE.AND P5, PT, R175, R246, PT ;  /* 0x000000f6af00720c */ /* 0x000fe40003fa6270 */
[----:B------:R-:W-:Y:S02]  /*15fb0*/  FSEL R174, R17, -INF , !P6 ;  /* 0xff80000011ae7808 */ /* 0x000fe40007000000 */
[----:B------:R-:W-:Y:S02]  /*15fc0*/  FSEL R17, R184, -INF , !P5 ;  /* 0xff800000b8117808 */ /* 0x000fe40006800000 */
[--C-:B------:R-:W-:Y:S01]  /*15fd0*/  IADD3 R15, PT, PT, R241, 0x1f, -R165.reuse ;  /* 0x0000001ff10f7810 */ /* 0x100fe20007ffe8a5 */
[----:B------:R-:W3:Y:S01]  /*15fe0*/  LDL.64 R184, [R1] ;  /* 0x0000000001b87983 */ /* 0x000ee20000100a00 */
[----:B------:R-:W-:Y:S01]  /*15ff0*/  IADD3 R170, PT, PT, R247, 0x18, -R165 ;  /* 0x00000018f7aa7810 */ /* 0x000fe20007ffe8a5 */
[C---:B-1----:R-:W-:Y:S03]  /*16000*/  HMMA.16816.F32 R20, R176.reuse, R4, R20 ;  /* 0x00000004b014723c */ /* 0x042fe60000001814 */
[----:B------:R-:W-:Y:S02]  /*16010*/  IABS R15, R15 ;  /* 0x0000000f000f7213 */ /* 0x000fe40000000000 */
[----:B------:R-:W-:Y:S02]  /*16020*/  ISETP.GT.AND P6, PT, R169, R171, PT ;  /* 0x000000aba900720c */ /* 0x000fe40003fc4270 */
[----:B------:R-:W-:Y:S01]  /*16030*/  I2FP.F32.S32 R15, R15 ;  /* 0x0000000f000f7245 */ /* 0x000fe20000201400 */
[C---:B------:R-:W-:Y:S03]  /*16040*/  HMMA.16816.F32 R24, R176.reuse, R6, R24 ;  /* 0x00000006b018723c */ /* 0x040fe60000001818 */
[----:B------:R-:W-:Y:S01]  /*16050*/  IABS R170, R170 ;  /* 0x000000aa00aa7213 */ /* 0x000fe20000000000 */
[----:B------:R-:W-:Y:S01]  /*16060*/  FFMA.FTZ R19, R15, -UR6, R19 ;  /* 0x800000060f137c23 */ /* 0x000fe20008010013 */
[--C-:B------:R-:W-:Y:S02]  /*16070*/  IADD3 R5, PT, PT, R241, 0x18, -R165.reuse ;  /* 0x00000018f1057810 */ /* 0x100fe40007ffe8a5 */
[----:B------:R-:W-:Y:S02]  /*16080*/  I2FP.F32.S32 R170, R170 ;  /* 0x000000aa00aa7245 */ /* 0x000fe40000201400 */
[----:B------:R-:W-:Y:S02]  /*16090*/  FSEL R15, R19, -INF , !P6 ;  /* 0xff800000130f7808 */ /* 0x000fe40007000000 */
[----:B------:R-:W-:Y:S01]  /*160a0*/  IADD3 R19, PT, PT, R247, 0x17, -R165 ;  /* 0x00000017f7137810 */ /* 0x000fe20007ffe8a5 */
[----:B------:R-:W-:Y:S01]  /*160b0*/  FFMA.FTZ R20, R170, -UR6, R20 ;  /* 0x80000006aa147c23 */ /* 0x000fe20008010014 */
[----:B------:R-:W-:Y:S01]  /*160c0*/  ISETP.GE.AND P5, PT, R175, R245, PT ;  /* 0x000000f5af00720c */ /* 0x000fe20003fa6270 */
[C---:B------:R-:W-:Y:S01]  /*160d0*/  VIADD R175, R2.reuse, 0x20 ;  /* 0x0000002002af7836 */ /* 0x040fe20000000000 */
[----:B------:R-:W-:Y:S01]  /*160e0*/  IABS R19, R19 ;  /* 0x0000001300137213 */ /* 0x000fe20000000000 */
[----:B------:R-:W-:Y:S01]  /*160f0*/  VIADD R170, R2, 0x21 ;  /* 0x0000002102aa7836 */ /* 0x000fe20000000000 */
[----:B------:R-:W-:Y:S02]  /*16100*/  ISETP.GE.AND P6, PT, R186, R245, PT ;  /* 0x000000f5ba00720c */ /* 0x000fe40003fc6270 */
[----:B------:R-:W-:Y:S02]  /*16110*/  I2FP.F32.S32 R19, R19 ;  /* 0x0000001300137245 */ /* 0x000fe40000201400 */
[----:B------:R-:W-:Y:S02]  /*16120*/  IABS R5, R5 ;  /* 0x0000000500057213 */ /* 0x000fe40000000000 */
[----:B------:R-:W-:Y:S01]  /*16130*/  FSEL R11, R11, -INF , !P5 ;  /* 0xff8000000b0b7808 */ /* 0x000fe20006800000 */
[----:B------:R-:W-:Y:S01]  /*16140*/  FFMA.FTZ R21, R19, -UR6, R21 ;  /* 0x8000000613157c23 */ /* 0x000fe20008010015 */
[--C-:B------:R-:W-:Y:S02]  /*16150*/  IADD3 R4, PT, PT, R241, 0x17, -R165.reuse ;  /* 0x00000017f1047810 */ /* 0x100fe40007ffe8a5 */
[-C--:B------:R-:W-:Y:S02]  /*16160*/  ISETP.GT.AND P5, PT, R168, R170.reuse, PT ;  /* 0x000000aaa800720c */ /* 0x080fe40003fa4270 */
[----:B------:R-:W-:Y:S02]  /*16170*/  I2FP.F32.S32 R5, R5 ;  /* 0x0000000500057245 */ /* 0x000fe40000201400 */
[----:B------:R-:W-:Y:S02]  /*16180*/  FSEL R187, R21, -INF , !P5 ;  /* 0xff80000015bb7808 */ /* 0x000fe40006800000 */
[----:B------:R-:W-:Y:S01]  /*16190*/  FSEL R12, R12, -INF , !P6 ;  /* 0xff8000000c0c7808 */ /* 0x000fe20007000000 */
[----:B------:R-:W-:Y:S01]  /*161a0*/  FFMA.FTZ R22, R5, -UR6, R22 ;  /* 0x8000000605167c23 */ /* 0x000fe20008010016 */
[----:B------:R-:W-:Y:S02]  /*161b0*/  ISETP.GT.AND P5, PT, R169, R170, PT ;  /* 0x000000aaa900720c */ /* 0x000fe40003fa4270 */
[----:B------:R-:W-:Y:S02]  /*161c0*/  ISETP.GT.AND P6, PT, R168, R175, PT ;  /* 0x000000afa800720c */ /* 0x000fe40003fc4270 */
[--C-:B------:R-:W-:Y:S02]  /*161d0*/  IADD3 R19, PT, PT, R247, 0xf, -R165.reuse ;  /* 0x0000000ff7137810 */ /* 0x100fe40007ffe8a5 */
[----:B------:R-:W-:Y:S02]  /*161e0*/  IABS R4, R4 ;  /* 0x0000000400047213 */ /* 0x000fe40000000000 */
[----:B------:R-:W-:Y:S02]  /*161f0*/  IABS R19, R19 ;  /* 0x0000001300137213 */ /* 0x000fe40000000000 */
[----:B------:R-:W-:Y:S02]  /*16200*/  FSEL R190, R20, -INF , !P6 ;  /* 0xff80000014be7808 */ /* 0x000fe40007000000 */
[----:B------:R-:W-:Y:S02]  /*16210*/  IADD3 R21, PT, PT, R241, 0x10, -R165 ;  /* 0x00000010f1157810 */ /* 0x000fe40007ffe8a5 */
[----:B------:R-:W-:Y:S02]  /*16220*/  I2FP.F32.S32 R4, R4 ;  /* 0x0000000400047245 */ /* 0x000fe40000201400 */
[----:B------:R-:W-:Y:S02]  /*16230*/  IABS R21, R21 ;  /* 0x0000001500157213 */ /* 0x000fe40000000000 */
[----:B------:R-:W-:Y:S01]  /*16240*/  ISETP.GT.AND P6, PT, R169, R175, PT ;  /* 0x000000afa900720c */ /* 0x000fe20003fc4270 */
[----:B------:R-:W-:Y:S01]  /*16250*/  FFMA.FTZ R23, R4, -UR6, R23 ;  /* 0x8000000604177c23 */ /* 0x000fe20008010017 */
[----:B------:R-:W-:Y:S02]  /*16260*/  I2FP.F32.S32 R21, R21 ;  /* 0x0000001500157245 */ /* 0x000fe40000201400 */
[----:B------:R-:W-:Y:S02]  /*16270*/  FSEL R22, R22, -INF , !P6 ;  /* 0xff80000016167808 */ /* 0x000fe40007000000 */
[----:B------:R-:W-:Y:S01]  /*16280*/  FSEL R23, R23, -INF , !P5 ;  /* 0xff80000017177808 */ /* 0x000fe20006800000 */
[----:B------:R-:W-:Y:S01]  /*16290*/  FFMA.FTZ R26, R21, -UR6, R26 ;  /* 0x80000006151a7c23 */ /* 0x000fe2000801001a */
[CC--:B------:R-:W-:Y:S02]  /*162a0*/  ISETP.GE.AND P6, PT, R183.reuse, R246.reuse, PT ;  /* 0x000000f6b700720c */ /* 0x0c0fe40003fc6270 */
[----:B------:R-:W-:Y:S02]  /*162b0*/  ISETP.GE.AND P5, PT, R183, R245, PT ;  /* 0x000000f5b700720c */ /* 0x000fe40003fa6270 */
[--C-:B------:R-:W-:Y:S02]  /*162c0*/  IADD3 R4, PT, PT, R247, 0x10, -R165.reuse ;  /* 0x00000010f7047810 */ /* 0x100fe40007ffe8a5 */
[----:B------:R-:W-:Y:S02]  /*162d0*/  IADD3 R183, PT, PT, R241, 0xf, -R165 ;  /* 0x0000000ff1b77810 */ /* 0x000fe40007ffe8a5 */
[----:B------:R-:W-:Y:S02]  /*162e0*/  FSEL R20, R182, -INF , !P6 ;  /* 0xff800000b6147808 */ /* 0x000fe40007000000 */
[C---:B------:R-:W-:Y:S02]  /*162f0*/  ISETP.GE.AND P6, PT, R171.reuse, R246, PT ;  /* 0x000000f6ab00720c */ /* 0x040fe40003fc6270 */
[----:B------:R-:W-:Y:S02]  /*16300*/  IABS R182, R4 ;  /* 0x0000000400b67213 */ /* 0x000fe40000000000 */
[----:B------:R-:W-:Y:S01]  /*16310*/  FSEL R16, R16, -INF , !P5 ;  /* 0xff80000010107808 */ /* 0x000fe20006800000 */
[----:B------:R1:W4:Y:S01]  /*16320*/  LDSM.16.M88.4 R4, [R0+0x17800] ;  /* 0x017800000004783b */ /* 0x0003220000000200 */
[----:B------:R-:W-:Y:S01]  /*16330*/  I2FP.F32.S32 R182, R182 ;  /* 0x000000b600b67245 */ /* 0x000fe20000201400 */
[----:B------:R-:W-:Y:S04]  /*16340*/  DEPBAR.LE SB0, 0x0 ;  /* 0x000080000000791a */ /* 0x000fe80000000000 */
[----:B------:R-:W-:Y:S01]  /*16350*/  BAR.SYNC.DEFER_BLOCKING 0x0 ;  /* 0x0000000000007b1d */ /* 0x000fe20000010000 */
[----:B------:R-:W-:Y:S01]  /*16360*/  FFMA.FTZ R24, R182, -UR6, R24 ;  /* 0x80000006b6187c23 */ /* 0x000fe20008010018 */
[----:B-1----:R-:W-:Y:S01]  /*16370*/  IABS R0, R183 ;  /* 0x000000b700007213 */ /* 0x002fe20000000000 */
[----:B------:R-:W-:Y:S01]  /*16380*/  IMAD.MOV.U32 R183, RZ, RZ, R19 ;  /* 0x000000ffffb77224 */ /* 0x000fe200078e0013 */
[----:B------:R-:W-:Y:S01]  /*16390*/  FSEL R19, R174, -INF , !P6 ;  /* 0xff800000ae137808 */ /* 0x000fe20007000000 */
[----:B------:R-:W-:Y:S01]  /*163a0*/  VIADD R174, R2, 0x28 ;  /* 0x0000002802ae7836 */ /* 0x000fe20000000000 */
[----:B------:R-:W-:Y:S01]  /*163b0*/  ISETP.GE.AND P6, PT, R171, R245, PT ;  /* 0x000000f5ab00720c */ /* 0x000fe20003fc6270 */
[----:B------:R-:W-:Y:S01]  /*163c0*/  IMAD.U32 R171, RZ, RZ, UR39 ;  /* 0x00000027ffab7e24 */ /* 0x000fe2000f8e00ff */
[----:B------:R-:W-:Y:S02]  /*163d0*/  I2FP.F32.S32 R183, R183 ;  /* 0x000000b700b77245 */ /* 0x000fe40000201400 */
[----:B------:R-:W-:Y:S02]  /*163e0*/  I2FP.F32.S32 R0, R0 ;  /* 0x0000000000007245 */ /* 0x000fe40000201400 */
[----:B--2---:R-:W-:Y:S01]  /*163f0*/  LOP3.LUT R182, R193, UR9, R171, 0x96, !PT ;  /* 0x00000009c1b67c12 */ /* 0x004fe2000f8e96ab */
[----:B------:R-:W-:Y:S01]  /*16400*/  FFMA.FTZ R25, R183, -UR6, R25 ;  /* 0x80000006b7197c23 */ /* 0x000fe20008010019 */
[----:B------:R-:W-:Y:S01]  /*16410*/  FSEL R15, R15, -INF , !P6 ;  /* 0xff8000000f0f7808 */ /* 0x000fe20007000000 */
[----:B------:R-:W-:Y:S01]  /*16420*/  FFMA.FTZ R27, R0, -UR6, R27 ;  /* 0x80000006001b7c23 */ /* 0x000fe2000801001b */
[-C--:B------:R-:W-:Y:S01]  /*16430*/  ISETP.GT.AND P5, PT, R168, R174.reuse, PT ;  /* 0x000000aea800720c */ /* 0x080fe20003fa4270 */
[----:B------:R-:W-:Y:S01]  /*16440*/  IMAD.WIDE.U32 R182, R182, -0x326172a9, RZ ;  /* 0xcd9e8d57b6b67825 */ /* 0x000fe200078e00ff */
[----:B------:R-:W-:Y:S01]  /*16450*/  UIADD3 UR9, UPT, UPT, UR9, 0x1, URZ ;  /* 0x0000000109097890 */ /* 0x000fe2000fffe0ff */
[C---:B----4-:R-:W-:Y:S05]  /*16460*/  HMMA.16816.F32 R28, R176.reuse, R4, R28 ;  /* 0x00000004b01c723c */ /* 0x050fea000000181c */
[----:B------:R-:W-:Y:S01]  /*16470*/  LOP3.LUT R21, R194, UR7, R183, 0x96, !PT ;  /* 0x00000007c2157c12 */ /* 0x000fe2000f8e96b7 */
[----:B------:R-:W-:Y:S01]  /*16480*/  VIADD R171, R2, 0x29 ;  /* 0x0000002902ab7836 */ /* 0x000fe20000000000 */
[C-C-:B------:R-:W-:Y:S01]  /*16490*/  IADD3 R5, PT, PT, R241.reuse, 0x8, -R165.reuse ;  /* 0x00000008f1057810 */ /* 0x140fe20007ffe8a5 */
[----:B------:R-:W-:Y:S03]  /*164a0*/  HMMA.16816.F32 R32, R176, R6, R32 ;  /* 0x00000006b020723c */ /* 0x000fe60000001820 */
[-C--:B------:R-:W-:Y:S01]  /*164b0*/  ISETP.GT.AND P6, PT, R168, R171.reuse, PT ;  /* 0x000000aba800720c */ /* 0x080fe20003fc4270 */
[--C-:B------:R-:W-:Y:S01]  /*164c0*/  IMAD.IADD R7, R241, 0x1, -R165.reuse ;  /* 0x00000001f1077824 */ /* 0x100fe200078e0aa5 */
[----:B------:R-:W-:Y:S02]  /*164d0*/  FSEL R24, R24, -INF , !P5 ;  /* 0xff80000018187808 */ /* 0x000fe40006800000 */
[----:B------:R-:W-:Y:S02]  /*164e0*/  FSEL R25, R25, -INF , !P6 ;  /* 0xff80000019197808 */ /* 0x000fe40007000000 */
[C---:B------:R-:W-:Y:S02]  /*164f0*/  ISETP.GT.AND P6, PT, R169.reuse, R171, PT ;  /* 0x000000aba900720c */ /* 0x040fe40003fc4270 */
[----:B------:R-:W-:Y:S02]  /*16500*/  ISETP.GT.AND P5, PT, R169, R174, PT ;  /* 0x000000aea900720c */ /* 0x000fe40003fa4270 */
[----:B------:R-:W-:Y:S02]  /*16510*/  FSEL R27, R27, -INF , !P6 ;  /* 0xff8000001b1b7808 */ /* 0x000fe40007000000 */
[CC--:B------:R-:W-:Y:S02]  /*16520*/  ISETP.GE.AND P6, PT, R170.reuse, R246.reuse, PT ;  /* 0x000000f6aa00720c */ /* 0x0c0fe40003fc6270 */
[--C-:B------:R-:W-:Y:S02]  /*16530*/  IADD3 R4, PT, PT, R241, 0x7, -R165.reuse ;  /* 0x00000007f1047810 */ /* 0x100fe40007ffe8a5 */
[----:B------:R-:W-:Y:S02]  /*16540*/  FSEL R187, R187, -INF , !P6 ;  /* 0xff800000bbbb7808 */ /* 0x000fe40007000000 */
[----:B------:R-:W-:Y:S02]  /*16550*/  ISETP.GE.AND P6, PT, R170, R245, PT ;  /* 0x000000f5aa00720c */ /* 0x000fe40003fc6270 */
[----:B------:R-:W-:Y:S02]  /*16560*/  IABS R5, R5 ;  /* 0x0000000500057213 */ /* 0x000fe40000000000 */
[--C-:B------:R-:W-:Y:S02]  /*16570*/  IADD3 R170, PT, PT, R247, 0x7, -R165.reuse ;  /* 0x00000007f7aa7810 */ /* 0x100fe40007ffe8a5 */
[----:B------:R-:W-:Y:S02]  /*16580*/  FSEL R26, R26, -INF , !P5 ;  /* 0xff8000001a1a7808 */ /* 0x000fe40006800000 */
[----:B------:R-:W-:Y:S02]  /*16590*/  ISETP.GE.AND P5, PT, R175, R246, PT ;  /* 0x000000f6af00720c */ /* 0x000fe40003fa6270 */
[----:B------:R-:W-:Y:S02]  /*165a0*/  IABS R4, R4 ;  /* 0x0000000400047213 */ /* 0x000fe40000000000 */
[----:B------:R-:W-:Y:S02]  /*165b0*/  I2FP.F32.S32 R5, R5 ;  /* 0x0000000500057245 */ /* 0x000fe40000201400 */
[----:B------:R-:W-:Y:S02]  /*165c0*/  IABS R170, R170 ;  /* 0x000000aa00aa7213 */ /* 0x000fe40000000000 */
[----:B------:R-:W-:Y:S01]  /*165d0*/  FSEL R190, R190, -INF , !P5 ;  /* 0xff800000bebe7808 */ /* 0x000fe20006800000 */
[----:B------:R-:W-:Y:S01]  /*165e0*/  FFMA.FTZ R30, R5, -UR6, R30 ;  /* 0x80000006051e7c23 */ /* 0x000fe2000801001e */
[----:B------:R-:W-:Y:S01]  /*165f0*/  ISETP.GE.AND P5, PT, R175, R245, PT ;  /* 0x000000f5af00720c */ /* 0x000fe20003fa6270 */
[C---:B------:R-:W-:Y:S01]  /*16600*/  VIADD R5, R2.reuse, 0x31 ;  /* 0x0000003102057836 */ /* 0x040fe20000000000 */
[----:B------:R-:W-:Y:S01]  /*16610*/  I2FP.F32.S32 R6, R4 ;  /* 0x0000000400067245 */ /* 0x000fe20000201400 */
[C---:B------:R-:W-:Y:S01]  /*16620*/  VIADD R4, R2.reuse, 0x30 ;  /* 0x0000003002047836 */ /* 0x040fe20000000000 */
[C---:B------:R-:W-:Y:S01]  /*16630*/  IADD3 R175, PT, PT, R247.reuse, 0x8, -R165 ;  /* 0x00000008f7af7810 */ /* 0x040fe20007ffe8a5 */
[----:B------:R-:W-:Y:S01]  /*16640*/  VIADD R2, R2, 0x39 ;  /* 0x0000003902027836 */ /* 0x000fe20000000000 */
[----:B------:R-:W-:Y:S01]  /*16650*/  I2FP.F32.S32 R170, R170 ;  /* 0x000000aa00aa7245 */ /* 0x000fe20000201400 */
[----:B------:R-:W-:Y:S01]  /*16660*/  FFMA.FTZ R31, R6, -UR6, R31 ;  /* 0x80000006061f7c23 */ /* 0x000fe2000801001f */
[----:B------:R-:W-:Y:S01]  /*16670*/  IABS R175, R175 ;  /* 0x000000af00af7213 */ /* 0x000fe20000000000 */
[----:B------:R-:W-:Y:S01]  /*16680*/  IMAD.IADD R6, R247, 0x1, -R165 ;  /* 0x00000001f7067824 */ /* 0x000fe200078e0aa5 */
[----:B------:R-:W-:Y:S01]  /*16690*/  FSEL R188, R23, -INF , !P6 ;  /* 0xff80000017bc7808 */ /* 0x000fe20007000000 */
[----:B------:R-:W-:Y:S01]  /*166a0*/  FFMA.FTZ R29, R170, -UR6, R29 ;  /* 0x80000006aa1d7c23 */ /* 0x000fe2000801001d */
[----:B------:R-:W-:Y:S02]  /*166b0*/  ISETP.GT.AND P6, PT, R168, R5, PT ;  /* 0x00000005a800720c */ /* 0x000fe40003fc4270 */
[----:B------:R-:W-:Y:S02]  /*166c0*/  I2FP.F32.S32 R175, R175 ;  /* 0x000000af00af7245 */ /* 0x000fe40000201400 */
[----:B------:R-:W-:Y:S02]  /*166d0*/  IABS R6, R6 ;  /* 0x0000000600067213 */ /* 0x000fe40000000000 */
[----:B------:R-:W-:Y:S01]  /*166e0*/  FSEL R29, R29, -INF , !P6 ;  /* 0xff8000001d1d7808 */ /* 0x000fe20007000000 */
[----:B------:R-:W-:Y:S01]  /*166f0*/  FFMA.FTZ R28, R175, -UR6, R28 ;  /* 0x80000006af1c7c23 */ /* 0x000fe2000801001c */
[----:B------:R-:W-:Y:S02]  /*16700*/  ISETP.GT.AND P6, PT, R169, R5, PT ;  /* 0x00000005a900720c */ /* 0x000fe40003fc4270 */
[----:B------:R-:W-:Y:S02]  /*16710*/  FSEL R189, R22, -INF , !P5 ;  /* 0xff80000016bd7808 */ /* 0x000fe40006800000 */
[----:B------:R-:W-:Y:S02]  /*16720*/  ISETP.GT.AND P5, PT, R168, R4, PT ;  /* 0x00000004a800720c */ /* 0x000fe40003fa4270 */
[----:B------:R-:W-:Y:S02]  /*16730*/  I2FP.F32.S32 R23, R6 ;  /* 0x0000000600177245 */ /* 0x000fe40000201400 */
[----:B------:R-:W-:Y:S02]  /*16740*/  FSEL R31, R31, -INF , !P6 ;  /* 0xff8000001f1f7808 */ /* 0x000fe40007000000 */
[----:B------:R-:W-:Y:S01]  /*16750*/  ISETP.GE.AND P6, PT, R174, R245, PT ;  /* 0x000000f5ae00720c */ /* 0x000fe20003fc6270 */
[----:B------:R-:W-:Y:S01]  /*16760*/  FFMA.FTZ R32, R23, -UR6, R32 ;  /* 0x8000000617207c23 */ /* 0x000fe20008010020 */
[----:B------:R-:W-:Y:S02]  /*16770*/  FSEL R28, R28, -INF , !P5 ;  /* 0xff8000001c1c7808 */ /* 0x000fe40006800000 */
[----:B------:R-:W-:Y:S02]  /*16780*/  ISETP.GT.AND P5, PT, R169, R4, PT ;  /* 0x00000004a900720c */ /* 0x000fe40003fa4270 */
[----:B------:R-:W-:Y:S02]  /*16790*/  FSEL R23, R26, -INF , !P6 ;  /* 0xff8000001a177808 */ /* 0x000fe40007000000 */
[----:B------:R-:W-:Y:S02]  /*167a0*/  IABS R7, R7 ;  /* 0x0000000700077213 */ /* 0x000fe40000000000 */
[----:B------:R-:W-:Y:S02]  /*167b0*/  ISETP.GT.AND P6, PT, R168, R166, PT ;  /* 0x000000a6a800720c */ /* 0x000fe40003fc4270 */
[----:B------:R-:W-:Y:S02]  /*167c0*/  FSEL R30, R30, -INF , !P5 ;  /* 0xff8000001e1e7808 */ /* 0x000fe40006800000 */
[-C--:B------:R-:W-:Y:S02]  /*167d0*/  ISETP.GE.AND P5, PT, R174, R246.reuse, PT ;  /* 0x000000f6ae00720c */ /* 0x080fe40003fa6270 */
[----:B------:R-:W-:Y:S02]  /*167e0*/  I2FP.F32.S32 R7, R7 ;  /* 0x0000000700077245 */ /* 0x000fe40000201400 */
[----:B------:R-:W-:Y:S02]  /*167f0*/  FSEL R26, R32, -INF , !P6 ;  /* 0xff800000201a7808 */ /* 0x000fe40007000000 */
[----:B------:R-:W-:Y:S01]  /*16800*/  IADD3 R22, PT, PT, R247, -0x1, -R165 ;  /* 0xfffffffff7167810 */ /* 0x000fe20007ffe8a5 */
[----:B------:R-:W-:Y:S01]  /*16810*/  FFMA.FTZ R34, R7, -UR6, R34 ;  /* 0x8000000607227c23 */ /* 0x000fe20008010022 */
[-C--:B------:R-:W-:Y:S02]  /*16820*/  ISETP.GE.AND P6, PT, R4, R246.reuse, PT ;  /* 0x000000f60400720c */ /* 0x080fe40003fc6270 */
[----:B------:R-:W-:Y:S02]  /*16830*/  FSEL R24, R24, -INF , !P5 ;  /* 0xff80000018187808 */ /* 0x000fe40006800000 */
[----:B------:R-:W-:Y:S02]  /*16840*/  ISETP.GE.AND P5, PT, R171, R246, PT ;  /* 0x000000f6ab00720c */ /* 0x000fe40003fa6270 */
[----:B------:R-:W-:Y:S02]  /*16850*/  IABS R22, R22 ;  /* 0x0000001600167213 */ /* 0x000fe40000000000 */
[----:B------:R-:W-:Y:S02]  /*16860*/  FSEL R177, R28, -INF , !P6 ;  /* 0xff8000001cb17808 */ /* 0x000fe40007000000 */
[----:B------:R-:W-:Y:S02]  /*16870*/  ISETP.GT.AND P6, PT, R169, R166, PT ;  /* 0x000000a6a900720c */ /* 0x000fe40003fc4270 */
[----:B------:R-:W-:Y:S02]  /*16880*/  FSEL R6, R25, -INF , !P5 ;  /* 0xff80000019067808 */ /* 0x000fe40006800000 */
[----:B------:R-:W-:Y:S02]  /*16890*/  I2FP.F32.S32 R25, R22 ;  /* 0x0000001600197245 */ /* 0x000fe40000201400 */
[-C--:B------:R-:W-:Y:S02]  /*168a0*/  ISETP.GE.AND P5, PT, R171, R245.reuse, PT ;  /* 0x000000f5ab00720c */ /* 0x080fe40003fa6270 */
[----:B------:R-:W-:Y:S01]  /*168b0*/  FSEL R34, R34, -INF , !P6 ;  /* 0xff80000022227808 */ /* 0x000fe20007000000 */
[----:B------:R-:W-:Y:S01]  /*168c0*/  FFMA.FTZ R33, R25, -UR6, R33 ;  /* 0x8000000619217c23 */ /* 0x000fe20008010021 */
[----:B------:R-:W-:Y:S02]  /*168d0*/  IADD3 R165, PT, PT, R241, -0x1, -R165 ;  /* 0xfffffffff1a57810 */ /* 0x000fe40007ffe8a5 */
[----:B------:R-:W-:Y:S02]  /*168e0*/  ISETP.GE.AND P6, PT, R4, R245, PT ;  /* 0x000000f50400720c */ /* 0x000fe40003fc6270 */
[----:B------:R-:W-:Y:S02]  /*168f0*/  FSEL R22, R27, -INF , !P5 ;  /* 0xff8000001b167808 */ /* 0x000fe40006800000 */
[----:B------:R-:W-:Y:S02]  /*16900*/  IABS R165, R165 ;  /* 0x000000a500a57213 */ /* 0x000fe40000000000 */
[----:B------:R-:W-:Y:S02]  /*16910*/  ISETP.GT.AND P5, PT, R168, R2, PT ;  /* 0x00000002a800720c */ /* 0x000fe40003fa4270 */
[----:B------:R-:W-:Y:S02]  /*16920*/  FSEL R175, R30, -INF , !P6 ;  /* 0xff8000001eaf7808 */ /* 0x000fe40007000000 */
[----:B------:R-:W-:Y:S02]  /*16930*/  FMNMX3.FTZ R27, R3, R9, R173, !PT ;  /* 0x00000009031b7276 */ /* 0x000fe400078100ad */
[----:B------:R-:W-:Y:S02]  /*16940*/  FMNMX3.FTZ R4, R164, R172, R167, !PT ;  /* 0x000000aca4047276 */ /* 0x000fe400078100a7 */
[----:B------:R-:W-:Y:S02]  /*16950*/  ISETP.GE.AND P6, PT, R166, R246, PT ;  /* 0x000000f6a600720c */ /* 0x000fe40003fc6270 */
[----:B------:R-:W-:Y:S02]  /*16960*/  I2FP.F32.S32 R165, R165 ;  /* 0x000000a500a57245 */ /* 0x000fe40000201400 */
[----:B------:R-:W-:Y:S02]  /*16970*/  FSEL R25, R33, -INF , !P5 ;  /* 0xff80000021197808 */ /* 0x000fe40006800000 */
[----:B------:R-:W-:Y:S01]  /*16980*/  FMNMX3.FTZ R27, R27, R14, R13, !PT ;  /* 0x0000000e1b1b7276 */ /* 0x000fe2000781000d */
[----:B------:R-:W-:Y:S01]  /*16990*/  FFMA.FTZ R35, R165, -UR6, R35 ;  /* 0x80000006a5237c23 */ /* 0x000fe20008010023 */
[----:B------:R-:W-:Y:S02]  /*169a0*/  FMNMX3.FTZ R4, R4, R8, R10, !PT ;  /* 0x0000000804047276 */ /* 0x000fe4000781000a */
[-C--:B------:R-:W-:Y:S02]  /*169b0*/  ISETP.GE.AND P5, PT, R5, R246.reuse, PT ;  /* 0x000000f60500720c */ /* 0x080fe40003fa6270 */
[----:B------:R-:W-:Y:S02]  /*169c0*/  FSEL R26, R26, -INF , !P6 ;  /* 0xff8000001a1a7808 */ /* 0x000fe40007000000 */
[C---:B------:R-:W-:Y:S02]  /*169d0*/  ISETP.GE.AND P6, PT, R2.reuse, R246, PT ;  /* 0x000000f60200720c */ /* 0x040fe40003fc6270 */
[----:B------:R-:W-:Y:S02]  /*169e0*/  FMNMX3.FTZ R27, R27, R18, R17, !PT ;  /* 0x000000121b1b7276 */ /* 0x000fe40007810011 */
[----:B------:R-:W-:Y:S01]  /*169f0*/  FSEL R176, R29, -INF , !P5 ;  /* 0xff8000001db07808 */ /* 0x000fe20006800000 */
[----:B------:R-:W-:Y:S01]  /*16a00*/  IMAD.WIDE.U32 R28, R21, -0x2daee0ad, RZ ;  /* 0xd2511f53151c7825 */ /* 0x000fe200078e00ff */
[----:B------:R-:W-:Y:S02]  /*16a10*/  ISETP.GT.AND P5, PT, R169, R2, PT ;  /* 0x00000002a900720c */ /* 0x000fe40003fa4270 */
[----:B------:R-:W-:Y:S02]  /*16a20*/  FSEL R25, R25, -INF , !P6 ;  /* 0xff80000019197808 */ /* 0x000fe40007000000 */
[-C--:B------:R-:W-:Y:S02]  /*16a30*/  ISETP.GE.AND P6, PT, R2, R245.reuse, PT ;  /* 0x000000f50200720c */ /* 0x080fe40003fc6270 */
[----:B------:R-:W-:Y:S02]  /*16a40*/  FMNMX3.FTZ R27, R27, R20, R19, !PT ;  /* 0x000000141b1b7276 */ /* 0x000fe40007810013 */
[----:B------:R-:W-:Y:S02]  /*16a50*/  FSEL R35, R35, -INF , !P5 ;  /* 0xff80000023237808 */ /* 0x000fe40006800000 */
[-C--:B------:R-:W-:Y:S02]  /*16a60*/  ISETP.GE.AND P5, PT, R5, R245.reuse, PT ;  /* 0x000000f50500720c */ /* 0x080fe40003fa6270 */
[----:B------:R-:W-:Y:S02]  /*16a70*/  FMNMX3.FTZ R27, R27, R190, R187, !PT ;  /* 0x000000be1b1b7276 */ /* 0x000fe400078100bb */
[----:B------:R-:W-:Y:S02]  /*16a80*/  FSEL R174, R31, -INF , !P5 ;  /* 0xff8000001fae7808 */ /* 0x000fe40006800000 */
[----:B------:R-:W-:Y:S02]  /*16a90*/  ISETP.GE.AND P5, PT, R166, R245, PT ;  /* 0x000000f5a600720c */ /* 0x000fe40003fa6270 */
[----:B------:R-:W-:Y:S02]  /*16aa0*/  FMNMX3.FTZ R27, R27, R24, R6, !PT ;  /* 0x000000181b1b7276 */ /* 0x000fe40007810006 */
[----:B---3--:R-:W-:Y:S02]  /*16ab0*/  LOP3.LUT R0, R185, UR8, R182, 0x96, !PT ;  /* 0x00000008b9007c12 */ /* 0x008fe4000f8e96b6 */
[----:B------:R-:W-:Y:S01]  /*16ac0*/  FMNMX3.FTZ R27, R27, R177, R176, !PT ;  /* 0x000000b11b1b7276 */ /* 0x000fe200078100b0 */
[----:B------:R-:W2:Y:S01]  /*16ad0*/  LDL.64 R182, [R1+0x8] ;  /* 0x0000080001b67983 */ /* 0x000ea20000100a00 */
[----:B------:R-:W-:Y:S01]  /*16ae0*/  FSEL R170, R34, -INF , !P5 ;  /* 0xff80000022aa7808 */ /* 0x000fe20006800000 */
[----:B------:R-:W-:Y:S01]  /*16af0*/  IMAD.WIDE.U32 R32, R0, -0x2daee0ad, RZ ;  /* 0xd2511f5300207825 */ /* 0x000fe200078e00ff */
[----:B------:R-:W-:Y:S02]  /*16b00*/  FMNMX3.FTZ R0, R4, R12, R11, !PT ;  /* 0x0000000c04007276 */ /* 0x000fe4000781000b */
[----:B------:R-:W-:Y:S02]  /*16b10*/  FSEL R21, R35, -INF , !P6 ;  /* 0xff80000023157808 */ /* 0x000fe40007000000 */
[----:B------:R-:W-:Y:S01]  /*16b20*/  FMNMX3.FTZ R2, R0, R16, R15, !PT ;  /* 0x0000001000027276 */ /* 0x000fe2000781000f */
[----:B------:R-:W-:Y:S01]  /*16b30*/  IMAD.U32 R0, RZ, RZ, UR9 ;  /* 0x00000009ff007e24 */ /* 0x000fe2000f8e00ff */
[----:B------:R-:W-:Y:S02]  /*16b40*/  LOP3.LUT R28, R28, UR14, R33, 0x96, !PT ;  /* 0x0000000e1c1c7c12 */ /* 0x000fe4000f8e9621 */
[----:B------:R-:W-:Y:S02]  /*16b50*/  FMNMX3.FTZ R2, R2, R189, R188, !PT ;  /* 0x000000bd02027276 */ /* 0x000fe400078100bc */
[----:B------:R-:W-:Y:S02]  /*16b60*/  LOP3.LUT R0, R193, UR39, R0, 0x96, !PT ;  /* 0x00000027c1007c12 */ /* 0x000fe4000f8e9600 */
[----:B------:R-:W-:Y:S02]  /*16b70*/  FMNMX3.FTZ R2, R2, R23, R22, !PT ;  /* 0x0000001702027276 */ /* 0x000fe40007810016 */
[----:B------:R-:W-:Y:S02]  /*16b80*/  FMNMX3.FTZ R27, R27, R26, R25, !PT ;  /* 0x0000001a1b1b7276 */ /* 0x000fe40007810019 */
[----:B------:R-:W-:Y:S04]  /*16b90*/  FMNMX3.FTZ R2, R2, R175, R174, !PT ;  /* 0x000000af02027276 */ /* 0x000fe800078100ae */
[----:B------:R-:W-:Y:S02]  /*16ba0*/  FMNMX3.FTZ R7, R2, R170, R21, !PT ;  /* 0x000000aa02077276 */ /* 0x000fe40007810015 */
[----:B--2---:R-:W-:Y:S01]  /*16bb0*/  LOP3.LUT R29, R182, UR15, R29, 0x96, !PT ;  /* 0x0000000fb61d7c12 */ /* 0x004fe2000f8e961d */
[----:B------:R-:W-:Y:S06]  /*16bc0*/  BRA.U.ANY UP0, `(.L_x_2265) ;  /* 0xffffffd500707547 */ /* 0x000fec000b93ffff */
.L_x_2264:
[----:B------:R-:W-:Y:S01]  /*16bd0*/  SHFL.BFLY PT, R30, R27, 0x2, 0x1f ;  /* 0x0c401f001b1e7f89 */ /* 0x000fe200000e0000 */
[----:B------:R-:W-:Y:S01]  /*16be0*/  UIADD3 UR9, UPT, UPT, UR38, -0x255992d5, URZ ;  /* 0xdaa66d2b26097890 */ /* 0x000fe2000fffe0ff */
[----:B------:R-:W-:Y:S01]  /*16bf0*/  IMAD.WIDE.U32 R34, R29, -0x326172a9, RZ ;  /* 0xcd9e8d571d227825 */ /* 0x000fe200078e00ff */
[----:B------:R-:W-:Y:S05]  /*16c00*/  UISETP.GT.AND UP0, UPT, UR25, UR21, UPT ;  /* 0x000000151900728c */ /* 0x000fea000bf04270 */
[----:B------:R-:W2:Y:S01]  /*16c10*/  SHFL.BFLY PT, R2, R7, 0x2, 0x1f ;  /* 0x0c401f0007027f89 */ /* 0x000ea200000e0000 */
[----:B------:R-:W-:Y:S01]  /*16c20*/  UIADD3 UR25, UPT, UPT, UR25, -0x1, URZ ;  /* 0xffffffff19197890 */ /* 0x000fe2000fffe0ff */
[----:B------:R-:W-:Y:S01]  /*16c30*/  IMAD.WIDE.U32 R192, R0, -0x326172a9, RZ ;  /* 0xcd9e8d5700c07825 */ /* 0x000fe200078e00ff */
[----:B------:R-:W-:Y:S05]  /*16c40*/  LOP3.LUT R0, R184, UR9, R35, 0x96, !PT ;  /* 0x00000009b8007c12 */ /* 0x000fea000f8e9623 */
[----:B------:R-:W-:Y:S01]  /*16c50*/  STL [R1+0x3c], R180 ;  /* 0x00003cb401007387 */ /* 0x000fe20000100800 */
[----:B-1----:R-:W-:Y:S01]  /*16c60*/  IMAD.WIDE.U32 R4, R28, -0x326172a9, RZ ;  /* 0xcd9e8d571c047825 */ /* 0x002fe200078e00ff */
        /* <DEDUP_REMOVED lines=9> */
[----:B------:R-:W-:Y:S02]  /*16d00*/  LOP3.LUT R182, R182, UR15, R195, 0x96, !PT ;  /* 0x0000000fb6b67c12 */ /* 0x000fe4000f8e96c3 */
[----:B--2---:R-:W-:Y:S01]  /*16d10*/  FMNMX.FTZ R7, R7, R2, !PT ;  /* 0x0000000207077209 */ /* 0x004fe20007810000 */
[----:B------:R-:W-:Y:S01]  /*16d20*/  IMAD.WIDE.U32 R192, R192, -0x2daee0ad, RZ ;  /* 0xd2511f53c0c07825 */ /* 0x000fe200078e00ff */
[----:B------:R-:W-:Y:S02]  /*16d30*/  FMNMX.FTZ R27, R27, R30, !PT ;  /* 0x0000001e1b1b7209 */ /* 0x000fe40007810000 */
[----:B------:R-:W-:Y:S01]  /*16d40*/  LOP3.LUT R32, R34, UR7, R29, 0x96, !PT ;  /* 0x0000000722207c12 */ /* 0x000fe2000f8e961d */
[----:B------:R-:W-:Y:S01]  /*16d50*/  IMAD.WIDE.U32 R34, R0, -0x326172a9, RZ ;  /* 0xcd9e8d5700227825 */ /* 0x000fe200078e00ff */
[----:B------:R-:W-:Y:S01]  /*16d60*/  LOP3.LUT R194, R194, UR14, R193, 0x96, !PT ;  /* 0x0000000ec2c27c12 */ /* 0x000fe2000f8e96c1 */
[----:B------:R-:W1:Y:S01]  /*16d70*/  SHFL.BFLY PT, R2, R27, 0x1, 0x1f ;  /* 0x0c201f001b027f89 */ /* 0x000e6200000e0000 */
[----:B------:R-:W-:Y:S01]  /*16d80*/  UIADD3 UR14, UPT, UPT, UR38, -0x4ab325aa, URZ ;  /* 0xb54cda56260e7890 */ /* 0x000fe2000fffe0ff */
[----:B------:R-:W-:Y:S01]  /*16d90*/  IMAD.WIDE.U32 R182, R182, -0x326172a9, RZ ;  /* 0xcd9e8d57b6b67825 */ /* 0x000fe200078e00ff */
[----:B------:R-:W-:Y:S05]  /*16da0*/  LOP3.LUT R4, R4, UR12, R35, 0x96, !PT ;  /* 0x0000000c04047c12 */ /* 0x000fea000f8e9623 */
[----:B------:R-:W2:Y:S01]  /*16db0*/  SHFL.BFLY PT, R0, R7, 0x1, 0x1f ;  /* 0x0c201f0007007f89 */ /* 0x000ea200000e0000 */
[----:B------:R-:W-:Y:S01]  /*16dc0*/  IMAD.WIDE.U32 R194, R194, -0x326172a9, RZ ;  /* 0xcd9e8d57c2c27825 */ /* 0x000fe200078e00ff */
[----:B------:R-:W-:Y:S01]  /*16dd0*/  LOP3.LUT R30, R184, UR9, R183, 0x96, !PT ;  /* 0x00000009b81e7c12 */ /* 0x000fe2000f8e96b7 */
[----:B------:R-:W-:Y:S02]  /*16de0*/  UIADD3 UR9, UPT, UPT, UR39, 0x646e171e, URZ ;  /* 0x646e171e27097890 */ /* 0x000fe4000fffe0ff */
[----:B------:R-:W-:Y:S01]  /*16df0*/  IMAD.WIDE.U32 R32, R32, -0x326172a9, RZ ;  /* 0xcd9e8d5720207825 */ /* 0x000fe200078e00ff */
[----:B------:R-:W-:Y:S03]  /*16e00*/  LOP3.LUT R182, R182, UR13, R195, 0x96, !PT ;  /* 0x0000000db6b67c12 */ /* 0x000fe6000f8e96c3 */
[----:B------:R-:W-:Y:S01]  /*16e10*/  IMAD.WIDE.U32 R4, R4, -0x2daee0ad, RZ ;  /* 0xd2511f5304047825 */ /* 0x000fe200078e00ff */
[----:B------:R-:W-:Y:S02]  /*16e20*/  LOP3.LUT R165, R34, UR14, R33, 0x96, !PT ;  /* 0x0000000e22a57c12 */ /* 0x000fe4000f8e9621 */
[----:B------:R-:W-:Y:S01]  /*16e30*/  PRMT R168, R32, 0x7772, RZ ;  /* 0x0000777220a87816 */ /* 0x000fe200000000ff */
[----:B------:R-:W-:Y:S01]  /*16e40*/  IMAD.WIDE.U32 R30, R30, -0x2daee0ad, RZ ;  /* 0xd2511f531e1e7825 */ /* 0x000fe200078e00ff */
[----:B------:R-:W-:Y:S02]  /*16e50*/  LOP3.LUT R184, R165, 0xffff, RZ, 0xc0, !PT ;  /* 0x0000ffffa5b87812 */ /* 0x000fe400078ec0ff */
[----:B------:R-:W-:Y:S01]  /*16e60*/  LOP3.LUT R195, R28, UR9, R5, 0x96, !PT ;  /* 0x000000091cc37c12 */ /* 0x000fe2000f8e9605 */
[----:B------:R-:W-:Y:S01]  /*16e70*/  IMAD.WIDE.U32 R182, R182, -0x2daee0ad, RZ ;  /* 0xd2511f53b6b67825 */ /* 0x000fe200078e00ff */
[----:B------:R-:W-:Y:S01]  /*16e80*/  SHF.R.U32.HI R184, RZ, 0x8, R184 ;  /* 0x00000008ffb87819 */ /* 0x000fe200000116b8 */
[----:B------:R-:W3:Y:S01]  /*16e90*/  LDL.LU R28, [R1+0x38] ;  /* 0x00003800011c7983 */ /* 0x000ee20000300800 */
[----:B------:R-:W-:Y:S01]  /*16ea0*/  LOP3.LUT R192, R192, UR8, R31, 0x96, !PT ;  /* 0x00000008c0c07c12 */ /* 0x000fe2000f8e961f */
[----:B------:R-:W-:Y:S01]  /*16eb0*/  IMAD.MOV.U32 R31, RZ, RZ, R168 ;  /* 0x000000ffff1f7224 */ /* 0x000fe200078e00a8 */
[----:B-1----:R-:W-:Y:S01]  /*16ec0*/  FMNMX.FTZ R2, R27, R2, !PT ;  /* 0x000000021b027209 */ /* 0x002fe20007810000 */
[----:B------:R-:W-:Y:S01]  /*16ed0*/  IMAD.MOV.U32 R206, RZ, RZ, R4 ;  /* 0x000000ffffce7224 */ /* 0x000fe200078e0004 */
[----:B------:R-:W-:Y:S02]  /*16ee0*/  LOP3.LUT R191, R30, UR7, R183, 0x96, !PT ;  /* 0x000000071ebf7c12 */ /* 0x000fe4000f8e96b7 */
[----:B------:R-:W-:Y:S01]  /*16ef0*/  PRMT R168, R4, 0x7772, RZ ;  /* 0x0000777204a87816 */ /* 0x000fe200000000ff */
[----:B------:R-:W-:Y:S01]  /*16f00*/  FMUL.FTZ R171, R2, UR4 ;  /* 0x0000000402ab7c20 */ /* 0x000fe20008410000 */
[C---:B------:R-:W-:Y:S02]  /*16f10*/  PRMT R183, R4.reuse, 0x7773, RZ ;  /* 0x0000777304b77816 */ /* 0x040fe400000000ff */
[----:B------:R-:W-:Y:S02]  /*16f20*/  PRMT R186, R4, 0x7771, RZ ;  /* 0x0000777104ba7816 */ /* 0x000fe400000000ff */
[----:B--2---:R-:W-:Y:S02]  /*16f30*/  FMNMX.FTZ R0, R7, R0, !PT ;  /* 0x0000000007007209 */ /* 0x004fe40007810000 */
[----:B------:R-:W-:Y:S02]  /*16f40*/  LOP3.LUT R4, R195, 0xffff, RZ, 0xc0, !PT ;  /* 0x0000ffffc3047812 */ /* 0x000fe400078ec0ff */
[----:B------:R-:W-:Y:S01]  /*16f50*/  LOP3.LUT R5, R184, 0xffff, RZ, 0xc0, !PT ;  /* 0x0000ffffb8057812 */ /* 0x000fe200078ec0ff */
[----:B------:R-:W-:Y:S01]  /*16f60*/  FMUL.FTZ R169, R0, UR4 ;  /* 0x0000000400a97c20 */ /* 0x000fe20008410000 */
[----:B------:R-:W-:Y:S02]  /*16f70*/  FSETP.NEU.FTZ.AND P1, PT, R2, -INF , PT ;  /* 0xff8000000200780b */ /* 0x000fe40003f3d000 */
[----:B------:R-:W-:Y:S02]  /*16f80*/  SHF.R.U32.HI R197, RZ, 0x8, R4 ;  /* 0x00000008ffc57819 */ /* 0x000fe40000011604 */
[----:B------:R-:W-:Y:S02]  /*16f90*/  ISETP.LE.U32.AND P5, PT, R5, UR11, PT ;  /* 0x0000000b05007c0c */ /* 0x000fe4000bfa3070 */
[----:B------:R-:W-:Y:S02]  /*16fa0*/  FSETP.NEU.FTZ.AND P0, PT, R0, -INF , PT ;  /* 0xff8000000000780b */ /* 0x000fe40003f1d000 */
[----:B------:R-:W-:Y:S02]  /*16fb0*/  FSEL R5, R2, RZ, P1 ;  /* 0x000000ff02057208 */ /* 0x000fe40000800000 */
[----:B------:R-:W-:Y:S02]  /*16fc0*/  FSEL R171, R171, RZ, P1 ;  /* 0x000000ffabab7208 */ /* 0x000fe40000800000 */
[----:B------:R-:W-:Y:S01]  /*16fd0*/  LOP3.LUT R7, R197, 0xffff, RZ, 0xc0, !PT ;  /* 0x0000ffffc5077812 */ /* 0x000fe200078ec0ff */
[----:B------:R-:W-:Y:S01]  /*16fe0*/  FADD.FTZ R5, -R5, R3 ;  /* 0x0000000305057221 */ /* 0x000fe20000010100 */
[----:B------:R-:W-:Y:S01]  /*16ff0*/  FSEL R169, R169, RZ, P0 ;  /* 0x000000ffa9a97208 */ /* 0x000fe20000000000 */
[--C-:B------:R-:W-:Y:S01]  /*17000*/  FFMA.FTZ R173, R173, UR4, -R171.reuse ;  /* 0x00000004adad7c23 */ /* 0x100fe200080108ab */
[----:B------:R-:W-:Y:S01]  /*17010*/  ISETP.LE.U32.AND P4, PT, R7, UR11, PT ;  /* 0x0000000b07007c0c */ /* 0x000fe2000bf83070 */
[----:B------:R-:W-:Y:S01]  /*17020*/  FFMA.FTZ R7, R9, UR4, -R171 ;  /* 0x0000000409077c23 */ /* 0x000fe200080108ab */
[----:B------:R-:W-:Y:S01]  /*17030*/  FMUL.FTZ R5, R5, UR4 ;  /* 0x0000000405057c20 */ /* 0x000fe20008410000 */
[----:B------:R-:W-:Y:S01]  /*17040*/  FFMA.FTZ R9, R172, UR4, -R169 ;  /* 0x00000004ac097c23 */ /* 0x000fe200080108a9 */
[--C-:B------:R-:W-:Y:S01]  /*17050*/  FFMA.FTZ R172, R14, UR4, -R171.reuse ;  /* 0x000000040eac7c23 */ /* 0x100fe200080108ab */
[----:B------:R-:W-:Y:S01]  /*17060*/  MOV R14, R165 ;  /* 0x000000a5000e7202 */ /* 0x000fe20000000f00 */
[----:B------:R1:W2:Y:S01]  /*17070*/  MUFU.EX2 R27, R173 ;  /* 0x000000ad001b7308 */ /* 0x0002a20000000800 */
[----:B------:R-:W-:Y:S01]  /*17080*/  FFMA.FTZ R165, R6, UR4, -R171 ;  /* 0x0000000406a57c23 */ /* 0x000fe200080108ab */
[--C-:B------:R-:W-:Y:S01]  /*17090*/  FFMA.FTZ R11, R11, UR4, -R169.reuse ;  /* 0x000000040b0b7c23 */ /* 0x100fe200080108a9 */
[----:B------:R-:W-:Y:S07]  /*170a0*/  FFMA.FTZ R3, R167, UR4, -R169 ;  /* 0x00000004a7037c23 */ /* 0x000fee00080108a9 */
[----:B------:R-:W4:Y:S01]  /*170b0*/  MUFU.EX2 R6, R5 ;  /* 0x0000000500067308 */ /* 0x000f220000000800 */
[--C-:B------:R-:W-:Y:S01]  /*170c0*/  FFMA.FTZ R242, R19, UR4, -R171.reuse ;  /* 0x0000000413f27c23 */ /* 0x100fe200080108ab */
[----:B------:R-:W-:Y:S01]  /*170d0*/  FSEL R4, R0, RZ, P0 ;  /* 0x000000ff00047208 */ /* 0x000fe20000000000 */
[--C-:B------:R-:W-:Y:S07]  /*170e0*/  FFMA.FTZ R180, R20, UR4, -R171.reuse ;  /* 0x0000000414b47c23 */ /* 0x100fee00080108ab */
[----:B------:R4:W-:Y:S01]  /*170f0*/  MUFU.EX2 R19, R3 ;  /* 0x0000000300137308 */ /* 0x0009e20000000800 */
[----:B------:R-:W-:Y:S01]  /*17100*/  PRMT R166, R32, 0x7771, RZ ;  /* 0x0000777120a67816 */ /* 0x000fe200000000ff */
[--C-:B------:R-:W-:Y:S01]  /*17110*/  FFMA.FTZ R185, R13, UR4, -R171.reuse ;  /* 0x000000040db97c23 */ /* 0x100fe200080108ab */
[----:B------:R-:W-:Y:S07]  /*17120*/  FADD.FTZ R4, -R4, R164 ;  /* 0x000000a404047221 */ /* 0x000fee0000010100 */
[----:B------:R4:W-:Y:S01]  /*17130*/  MUFU.EX2 R35, R9 ;  /* 0x0000000900237308 */ /* 0x0009e20000000800 */
[--C-:B------:R-:W-:Y:S01]  /*17140*/  FFMA.FTZ R18, R18, UR4, -R171.reuse ;  /* 0x0000000412127c23 */ /* 0x100fe200080108ab */
[----:B-1----:R-:W-:Y:S01]  /*17150*/  FFMA.FTZ R173, R26, UR4, -R171 ;  /* 0x000000041aad7c23 */ /* 0x002fe200080108ab */
[----:B--2---:R-:W-:Y:S02]  /*17160*/  IMAD.MOV.U32 R26, RZ, RZ, R27 ;  /* 0x000000ffff1a7224 */ /* 0x004fe400078e001b */
[----:B------:R-:W-:Y:S05]  /*17170*/  FFMA.FTZ R27, R12, UR4, -R169 ;  /* 0x000000040c1b7c23 */ /* 0x000fea00080108a9 */
[----:B------:R-:W-:Y:S01]  /*17180*/  MUFU.EX2 R7, R7 ;  /* 0x0000000700077308 */ /* 0x000fe20000000800 */
[----:B----4-:R-:W-:Y:S01]  /*17190*/  FMUL.FTZ R12, R6, R140 ;  /* 0x0000008c060c7220 */ /* 0x010fe20000410000 */
[----:B------:R-:W-:Y:S01]  /*171a0*/  MOV R140, R11 ;  /* 0x0000000b008c7202 */ /* 0x000fe20000000f00 */
[--C-:B------:R-:W-:Y:S01]  /*171b0*/  FFMA.FTZ R33, R17, UR4, -R171.reuse ;  /* 0x0000000411217c23 */ /* 0x100fe200080108ab */
[----:B------:R-:W2:Y:S01]  /*171c0*/  LDL.LU R11, [R1+0x34] ;  /* 0x00003400010b7983 */ /* 0x000ea20000300800 */
[----:B------:R-:W-:Y:S01]  /*171d0*/  FMUL.FTZ R3, R4, UR4 ;  /* 0x0000000404037c20 */ /* 0x000fe20008410000 */
[--C-:B------:R-:W-:Y:S01]  /*171e0*/  FFMA.FTZ R190, R190, UR4, -R171.reuse ;  /* 0x00000004bebe7c23 */ /* 0x100fe200080108ab */
[--C-:B------:R-:W-:Y:S01]  /*171f0*/  FFMA.FTZ R187, R187, UR4, -R171.reuse ;  /* 0x00000004bbbb7c23 */ /* 0x100fe200080108ab */
[----:B------:R-:W-:Y:S01]  /*17200*/  FFMA.FTZ R167, R24, UR4, -R171 ;  /* 0x0000000418a77c23 */ /* 0x000fe200080108ab */
[----:B------:R-:W-:Y:S01]  /*17210*/  FMUL.FTZ R9, R6, R137 ;  /* 0x0000008906097220 */ /* 0x000fe20000410000 */
[----:B------:R-:W-:Y:S01]  /*17220*/  IMAD.MOV.U32 R137, RZ, RZ, R27 ;  /* 0x000000ffff897224 */ /* 0x000fe200078e001b */
[----:B------:R-:W1:Y:S01]  /*17230*/  MUFU.EX2 R3, R3 ;  /* 0x0000000300037308 */ /* 0x000e620000000800 */
[--C-:B------:R-:W-:Y:S01]  /*17240*/  FFMA.FTZ R177, R177, UR4, -R171.reuse ;  /* 0x00000004b1b17c23 */ /* 0x100fe200080108ab */
[----:B------:R-:W-:Y:S01]  /*17250*/  FFMA.FTZ R176, R176, UR4, -R171 ;  /* 0x00000004b0b07c23 */ /* 0x000fe200080108ab */
[----:B------:R-:W-:Y:S01]  /*17260*/  FFMA.FTZ R10, R10, UR4, -R169 ;  /* 0x000000040a0a7c23 */ /* 0x000fe200080108a9 */
[----:B------:R-:W-:Y:S01]  /*17270*/  FFMA.FTZ R171, R25, UR4, -R171 ;  /* 0x0000000419ab7c23 */ /* 0x000fe200080108ab */
[----:B------:R-:W-:Y:S01]  /*17280*/  FMUL.FTZ R25, R6, R153 ;  /* 0x0000009906197220 */ /* 0x000fe20000410000 */
[----:B------:R-:W-:Y:S01]  /*17290*/  MOV R30, R166 ;  /* 0x000000a6001e7202 */ /* 0x000fe20000000f00 */
[--C-:B------:R-:W-:Y:S01]  /*172a0*/  FFMA.FTZ R178, R8, UR4, -R169.reuse ;  /* 0x0000000408b27c23 */ /* 0x100fe200080108a9 */
[C---:B------:R-:W-:Y:S02]  /*172b0*/  FMUL.FTZ R8, R6.reuse, R136 ;  /* 0x0000008806087220 */ /* 0x040fe40000410000 */
[----:B------:R4:W-:Y:S01]  /*172c0*/  MUFU.EX2 R153, R10 ;  /* 0x0000000a00997308 */ /* 0x0009e20000000800 */
[----:B------:R-:W-:Y:S01]  /*172d0*/  MOV R136, R33 ;  /* 0x0000002100887202 */ /* 0x000fe20000000f00 */
[----:B------:R-:W-:Y:S01]  /*172e0*/  FMUL.FTZ R33, R6, R161 ;  /* 0x000000a106217220 */ /* 0x000fe20000410000 */
[----:B------:R-:W-:Y:S02]  /*172f0*/  IMAD.MOV.U32 R161, RZ, RZ, R30 ;  /* 0x000000ffffa17224 */ /* 0x000fe400078e001e */
[--C-:B------:R-:W-:Y:S01]  /*17300*/  FFMA.FTZ R170, R170, UR4, -R169.reuse ;  /* 0x00000004aaaa7c23 */ /* 0x100fe200080108a9 */
[----:B-1----:R-:W-:Y:S01]  /*17310*/  FMUL.FTZ R27, R3, R155 ;  /* 0x0000009b031b7220 */ /* 0x002fe20000410000 */
[--C-:B------:R-:W-:Y:S01]  /*17320*/  FFMA.FTZ R203, R16, UR4, -R169.reuse ;  /* 0x0000000410cb7c23 */ /* 0x100fe200080108a9 */
[----:B------:R-:W2:Y:S01]  /*17330*/  LDL R155, [R1+0x18] ;  /* 0x00001800019b7983 */ /* 0x000ea20000100800 */
[--C-:B------:R-:W-:Y:S01]  /*17340*/  FFMA.FTZ R198, R15, UR4, -R169.reuse ;  /* 0x000000040fc67c23 */ /* 0x100fe200080108a9 */
[--C-:B------:R-:W-:Y:S01]  /*17350*/  FFMA.FTZ R189, R189, UR4, -R169.reuse ;  /* 0x00000004bdbd7c23 */ /* 0x100fe200080108a9 */
[--C-:B------:R-:W-:Y:S01]  /*17360*/  FFMA.FTZ R188, R188, UR4, -R169.reuse ;  /* 0x00000004bcbc7c23 */ /* 0x100fe200080108a9 */
[--C-:B------:R-:W-:Y:S01]  /*17370*/  FFMA.FTZ R166, R23, UR4, -R169.reuse ;  /* 0x0000000417a67c23 */ /* 0x100fe200080108a9 */
[--C-:B------:R-:W-:Y:S01]  /*17380*/  FFMA.FTZ R164, R22, UR4, -R169.reuse ;  /* 0x0000000416a47c23 */ /* 0x100fe200080108a9 */
[--C-:B------:R-:W-:Y:S01]  /*17390*/  FFMA.FTZ R175, R175, UR4, -R169.reuse ;  /* 0x00000004afaf7c23 */ /* 0x100fe200080108a9 */
[--C-:B------:R-:W-:Y:S01]  /*173a0*/  FFMA.FTZ R174, R174, UR4, -R169.reuse ;  /* 0x00000004aeae7c23 */ /* 0x100fe200080108a9 */
[----:B------:R-:W-:Y:S01]  /*173b0*/  FMUL.FTZ R30, R3, R158 ;  /* 0x0000009e031e7220 */ /* 0x000fe20000410000 */
[----:B------:R-:W-:Y:S01]  /*173c0*/  FFMA.FTZ R169, R21, UR4, -R169 ;  /* 0x0000000415a97c23 */ /* 0x000fe200080108a9 */
[----:B------:R-:W-:Y:S01]  /*173d0*/  MOV R179, R32 ;  /* 0x0000002000b37202 */ /* 0x000fe20000000f00 */
[----:B------:R-:W-:Y:S01]  /*173e0*/  FMUL.FTZ R4, R6, R132 ;  /* 0x0000008406047220 */ /* 0x000fe20000410000 */
[----:B------:R-:W-:Y:S01]  /*173f0*/  PRMT R193, R32, 0x7773, RZ ;  /* 0x0000777320c17816 */ /* 0x000fe200000000ff */
[C---:B------:R-:W-:Y:S01]  /*17400*/  FMUL.FTZ R5, R6.reuse, R133 ;  /* 0x0000008506057220 */ /* 0x040fe20000410000 */
[----:B------:R-:W-:Y:S01]  /*17410*/  MOV R158, R31 ;  /* 0x0000001f009e7202 */ /* 0x000fe20000000f00 */
        /* <DEDUP_REMOVED lines=62> */
[C---:B------:R-:W-:Y:S01]  /*17800*/  FMUL.FTZ R15, R3.reuse, R143 ;  /* 0x0000008f030f7220 */ /* 0x040fe20000410000 */
[----:B------:R-:W-:Y:S01]  /*17810*/  FMUL.FTZ R26, R3, R154 ;  /* 0x0000009a031a7220 */ /* 0x000fe20000410000 */
[----:B------:R-:W-:Y:S01]  /*17820*/  LOP3.LUT R154, R141, 0xff, RZ, 0xc0, !PT ;  /* 0x000000ff8d9a7812 */ /* 0x000fe200078ec0ff */
[C---:B----4-:R-:W-:Y:S01]  /*17830*/  FMUL.FTZ R10, R3.reuse, R138 ;  /* 0x0000008a030a7220 */ /* 0x050fe20000410000 */
        /* <DEDUP_REMOVED lines=53> */
[C---:B------:R-:W-:Y:S02]  /*17b90*/  PRMT R150, R132.reuse, 0x7610, R150 ;  /* 0x0000761084967816 */ /* 0x040fe40000000096 */
[----:B------:R-:W-:Y:S07]  /*17ba0*/  PRMT R149, R132, 0x7632, R149 ;  /* 0x0000763284957816 */ /* 0x000fee0000000095 */
[----:B------:R-:W-:Y:S01]  /*17bb0*/  MUFU.EX2 R185, R185 ;  /* 0x000000b900b97308 */ /* 0x000fe20000000800 */
[----:B------:R-:W-:Y:S02]  /*17bc0*/  PRMT R151, R141, 0x7632, R151 ;  /* 0x000076328d977816 */ /* 0x000fe40000000097 */
[----:B------:R-:W-:Y:S07]  /*17bd0*/  PRMT R132, R150, 0x5410, R149 ;  /* 0x0000541096847816 */ /* 0x000fee0000000095 */
[----:B------:R-:W1:Y:S01]  /*17be0*/  MUFU.EX2 R178, R178 ;  /* 0x000000b200b27308 */ /* 0x000e620000000800 */
[----:B------:R-:W-:Y:S01]  /*17bf0*/  SHF.R.U32.HI R141, RZ, 0x18, R141 ;  /* 0x00000018ff8d7819 */ /* 0x000fe2000001168d */
[----:B------:R-:W-:Y:S01]  /*17c00*/  @!P5 HADD2 R236, -R149.H0_H0, -RZ.H0_H0 ;  /* 0xa00000ff95ecd230 */ /* 0x000fe20000000900 */
[----:B------:R-:W-:Y:S07]  /*17c10*/  LOP3.LUT R151, R151, 0xff, RZ, 0xc0, !PT ;  /* 0x000000ff97977812 */ /* 0x000fee00078ec0ff */
[----:B------:R-:W-:Y:S01]  /*17c20*/  MUFU.EX2 R176, R176 ;  /* 0x000000b000b07308 */ /* 0x000fe20000000800 */
[----:B------:R-:W-:Y:S02]  /*17c30*/  ISETP.LE.U32.AND P6, PT, R154, UR11, PT ;  /* 0x0000000b9a007c0c */ /* 0x000fe4000bfc3070 */
[----:B------:R-:W-:Y:S02]  /*17c40*/  @!P5 PRMT R149, R236, 0x5410, RZ ;  /* 0x00005410ec95d816 */ /* 0x000fe400000000ff */
[----:B------:R-:W-:Y:S02]  /*17c50*/  ISETP.LE.U32.AND P1, PT, R151, UR11, PT ;  /* 0x0000000b97007c0c */ /* 0x000fe4000bf23070 */
[----:B------:R-:W-:Y:S02]  /*17c60*/  ISETP.GT.U32.AND P5, PT, R159, UR11, PT ;  /* 0x0000000b9f007c0c */ /* 0x000fe4000bfa4070 */
[----:B------:R-:W-:Y:S02]  /*17c70*/  LOP3.LUT R206, R206, 0xff, RZ, 0xc0, !PT ;  /* 0x000000ffcece7812 */ /* 0x000fe400078ec0ff */
[----:B-1----:R-:W-:Y:S03]  /*17c80*/  F2FP.F16.F32.PACK_AB R144, R153, R178 ;  /* 0x000000b29990723e */ /* 0x002fe600000000ff */
[----:B------:R-:W-:Y:S01]  /*17c90*/  @!P6 HADD2 R237, -R150.H0_H0, -RZ.H0_H0 ;  /* 0xa00000ff96ede230 */ /* 0x000fe20000000900 */
[----:B------:R-:W-:Y:S04]  /*17ca0*/  PRMT R148, R144, 0x7632, R148 ;  /* 0x0000763290947816 */ /* 0x000fe80000000094 */
[----:B------:R-:W-:Y:S01]  /*17cb0*/  @!P6 PRMT R150, R237, 0x5410, RZ ;  /* 0x00005410ed96e816 */ /* 0x000fe200000000ff */
[C---:B---3--:R-:W-:Y:S01]  /*17cc0*/  FFMA.FTZ R34, R6.reuse, R28, R7 ;  /* 0x0000001c06227223 */ /* 0x048fe20000010007 */
[----:B------:R-:W-:Y:S01]  /*17cd0*/  FMUL.FTZ R28, R6, R156 ;  /* 0x0000009c061c7220 */ /* 0x000fe20000410000 */
[C---:B------:R-:W-:Y:S01]  /*17ce0*/  FMUL.FTZ R6, R3.reuse, R134 ;  /* 0x0000008603067220 */ /* 0x040fe20000410000 */
[----:B------:R-:W-:Y:S02]  /*17cf0*/  IMAD.MOV.U32 R134, RZ, RZ, R35 ;  /* 0x000000ffff867224 */ /* 0x000fe400078e0023 */
[C---:B------:R-:W-:Y:S01]  /*17d00*/  FMUL.FTZ R7, R3.reuse, R135 ;  /* 0x0000008703077220 */ /* 0x040fe20000410000 */
[----:B------:R-:W-:Y:S01]  /*17d10*/  MOV R161, R34 ;  /* 0x0000002200a17202 */ /* 0x000fe20000000f00 */
[----:B------:R-:W-:Y:S02]  /*17d20*/  IMAD.MOV.U32 R156, RZ, RZ, R18 ;  /* 0x000000ffff9c7224 */ /* 0x000fe400078e0012 */
[----:B------:R-:W-:Y:S01]  /*17d30*/  FMUL.FTZ R34, R3, R162 ;  /* 0x000000a203227220 */ /* 0x000fe20000410000 */
[----:B------:R-:W-:Y:S01]  /*17d40*/  F2FP.F16.F32.PACK_AB R152, R157, R134 ;  /* 0x000000869d98723e */ /* 0x000fe200000000ff */
[----:B------:R-:W-:Y:S01]  /*17d50*/  FMUL.FTZ R18, R3, R146 ;  /* 0x0000009203127220 */ /* 0x000fe20000410000 */
[----:B------:R-:W-:Y:S01]  /*17d60*/  FADD.FTZ R142, R160, R161 ;  /* 0x000000a1a08e7221 */ /* 0x000fe20000010000 */
[----:B------:R-:W-:Y:S01]  /*17d70*/  MOV R161, R136 ;  /* 0x0000008800a17202 */ /* 0x000fe20000000f00 */
[----:B------:R-:W3:Y:S01]  /*17d80*/  LDL.LU R162, [R1+0x2c] ;  /* 0x00002c0001a27983 */ /* 0x000ee20000300800 */
[----:B------:R-:W-:Y:S01]  /*17d90*/  MOV R160, R140 ;  /* 0x0000008c00a07202 */ /* 0x000fe20000000f00 */
[----:B------:R-:W-:Y:S01]  /*17da0*/  FADD.FTZ R142, R172, R142 ;  /* 0x0000008eac8e7221 */ /* 0x000fe20000010000 */
[----:B------:R-:W-:Y:S01]  /*17db0*/  LOP3.LUT R140, R179, 0xff, RZ, 0xc0, !PT ;  /* 0x000000ffb38c7812 */ /* 0x000fe200078ec0ff */
[----:B------:R-:W-:Y:S01]  /*17dc0*/  @!P1 HADD2 R235, -R152.H0_H0, -RZ.H0_H0 ;  /* 0xa00000ff98eb9230 */ /* 0x000fe20000000900 */
[----:B------:R-:W-:Y:S02]  /*17dd0*/  PRMT R147, R152, 0x7632, R147 ;  /* 0x0000763298937816 */ /* 0x000fe40000000093 */
[----:B------:R-:W-:Y:S02]  /*17de0*/  PRMT R134, R158, 0x5410, R193 ;  /* 0x000054109e867816 */ /* 0x000fe400000000c1 */
[----:B------:R-:W-:Y:S01]  /*17df0*/  F2FP.F16.F32.PACK_AB R146, R185, R172 ;  /* 0x000000acb992723e */ /* 0x000fe200000000ff */
[----:B------:R-:W-:Y:S01]  /*17e00*/  VIADD R172, R200, 0x18040 ;  /* 0x00018040c8ac7836 */ /* 0x000fe20000000000 */
[----:B------:R-:W-:Y:S02]  /*17e10*/  PRMT R135, R140, 0x5410, R159 ;  /* 0x000054108c877816 */ /* 0x000fe4000000009f */
[----:B------:R-:W-:Y:S01]  /*17e20*/  LOP3.LUT R134, R134, 0xff00ff, RZ, 0xc0, !PT ;  /* 0x00ff00ff86867812 */ /* 0x000fe200078ec0ff */
[----:B------:R-:W-:Y:S01]  /*17e30*/  MUFU.EX2 R159, R160 ;  /* 0x000000a0009f7308 */ /* 0x000fe20000000800 */
[----:B------:R-:W-:Y:S02]  /*17e40*/  PRMT R145, R146, 0x7632, R145 ;  /* 0x0000763292917816 */ /* 0x000fe40000000091 */
[--C-:B------:R-:W-:Y:S02]  /*17e50*/  HSET2.LE.AND R135, R135, R243.reuse, PT ;  /* 0x000000f387877233 */ /* 0x100fe40003803000 */
[----:B------:R-:W-:Y:S01]  /*17e60*/  ISETP.LE.U32.AND P6, PT, R140, UR11, PT ;  /* 0x0000000b8c007c0c */ /* 0x000fe2000bfc3070 */
[----:B------:R-:W-:Y:S11]  /*17e70*/  @P5 HADD2 R231, -R145.H0_H0, -RZ.H0_H0 ;  /* 0xa00000ff91e75230 */ /* 0x000ff60000000900 */
[----:B------:R-:W-:Y:S01]  /*17e80*/  @!UPT UIADD3 URZ, UPT, UPT, URZ, URZ, URZ ;  /* 0x000000fffffff290 */ /* 0x000fe2000fffe0ff */
[----:B------:R-:W-:Y:S02]  /*17e90*/  @!P6 HADD2 R233, -R146.H0_H0, -RZ.H0_H0 ;  /* 0xa00000ff92e9e230 */ /* 0x000fe40000000900 */
[C---:B--2---:R-:W-:Y:S01]  /*17ea0*/  FFMA.FTZ R133, R3.reuse, R11, R35 ;  /* 0x0000000b03857223 */ /* 0x044fe20000010023 */
[C---:B------:R-:W-:Y:S01]  /*17eb0*/  FMUL.FTZ R11, R3.reuse, R139 ;  /* 0x0000008b030b7220 */ /* 0x040fe20000410000 */
[----:B------:R-:W-:Y:S01]  /*17ec0*/  FMUL.FTZ R35, R3, R163 ;  /* 0x000000a303237220 */ /* 0x000fe20000410000 */
[----:B------:R-:W-:Y:S01]  /*17ed0*/  PRMT R3, R154, 0x5410, R184 ;  /* 0x000054109a037816 */ /* 0x000fe200000000b8 */
[----:B------:R-:W-:Y:S01]  /*17ee0*/  FADD.FTZ R143, R157, R133 ;  /* 0x000000859d8f7221 */ /* 0x000fe20000010000 */
[----:B------:R-:W-:Y:S01]  /*17ef0*/  IMAD.MOV.U32 R157, RZ, RZ, R137 ;  /* 0x000000ffff9d7224 */ /* 0x000fe200078e0089 */
[----:B------:R-:W-:Y:S01]  /*17f00*/  PRMT R133, R152, 0x5410, R147 ;  /* 0x0000541098857816 */ /* 0x000fe20000000093 */
[----:B------:R-:W1:Y:S01]  /*17f10*/  LDSM.16.MT88.4 R136, [R200+0x18000] ;  /* 0x01800000c888783b */ /* 0x000e620000004200 */
[--C-:B------:R-:W-:Y:S02]  /*17f20*/  HSET2.LE.AND R3, R3, R243.reuse, PT ;  /* 0x000000f303037233 */ /* 0x100fe40003803000 */
[----:B------:R-:W-:Y:S01]  /*17f30*/  @!P1 PRMT R152, R235, 0x5410, RZ ;  /* 0x00005410eb989816 */ /* 0x000fe200000000ff */
[----:B------:R-:W2:Y:S01]  /*17f40*/  MUFU.EX2 R157, R157 ;  /* 0x0000009d009d7308 */ /* 0x000ea20000000800 */
[----:B------:R-:W-:Y:S02]  /*17f50*/  ISETP.GT.U32.AND P1, PT, R158, UR11, PT ;  /* 0x0000000b9e007c0c */ /* 0x000fe4000bf24070 */
[----:B------:R-:W-:Y:S07]  /*17f60*/  LOP3.LUT R132, R132, R3, RZ, 0xc0, !PT ;  /* 0x0000000384847212 */ /* 0x000fee00078ec0ff */
[----:B------:R-:W-:Y:S01]  /*17f70*/  MUFU.EX2 R158, R161 ;  /* 0x000000a1009e7308 */ /* 0x000fe20000000800 */
[----:B------:R-:W-:Y:S01]  /*17f80*/  PRMT R3, R151, 0x5410, R141 ;  /* 0x0000541097037816 */ /* 0x000fe2000000008d */
[----:B------:R-:W-:Y:S08]  /*17f90*/  FADD.FTZ R151, R178, R143 ;  /* 0x0000008fb2977221 */ /* 0x000ff00000010000 */
[----:B------:R4:W-:Y:S01]  /*17fa0*/  MUFU.EX2 R161, R180 ;  /* 0x000000b400a17308 */ /* 0x0009e20000000800 */
[--C-:B------:R-:W-:Y:S01]  /*17fb0*/  HSET2.LE.AND R3, R3, R243.reuse, PT ;  /* 0x000000f303037233 */ /* 0x100fe20003803000 */
[----:B------:R-:W-:Y:S01]  /*17fc0*/  FADD.FTZ R151, R153, R151 ;  /* 0x0000009799977221 */ /* 0x000fe20000010000 */
[----:B------:R-:W-:Y:S01]  /*17fd0*/  @P2 IADD3 R172, PT, PT, R155, -0x40, RZ ;  /* 0xffffffc09bac2810 */ /* 0x000fe20007ffe0ff */
[----:B------:R-:W-:Y:S02]  /*17fe0*/  IMAD.MOV.U32 R155, RZ, RZ, R156 ;  /* 0x000000ffff9b7224 */ /* 0x000fe400078e009c */
[----:B------:R-:W-:Y:S01]  /*17ff0*/  @P1 HADD2 R230, -R144.H0_H0, -RZ.H0_H0 ;  /* 0xa00000ff90e61230 */ /* 0x000fe20000000900 */
[----:B------:R-:W-:Y:S01]  /*18000*/  LOP3.LUT R133, R133, R3, RZ, 0xc0, !PT ;  /* 0x0000000385857212 */ /* 0x000fe200078ec0ff */
[----:B------:R-:W3:Y:S01]  /*18010*/  LDL.LU R156, [R1+0x30] ;  /* 0x00003000019c7983 */ /* 0x000ee20000300800 */
[--C-:B------:R-:W-:Y:S01]  /*18020*/  HSET2.LE.AND R3, R134, R243.reuse, PT ;  /* 0x000000f386037233 */ /* 0x100fe20003803000 */
[----:B--2---:R-:W-:Y:S01]  /*18030*/  FADD.FTZ R160, R157, R151 ;  /* 0x000000979da07221 */ /* 0x004fe20000010000 */
[----:B------:R-:W-:Y:S01]  /*18040*/  PRMT R134, R146, 0x5410, R145 ;  /* 0x0000541092867816 */ /* 0x000fe20000000091 */
[----:B------:R-:W2:Y:S01]  /*18050*/  MUFU.EX2 R153, R155 ;  /* 0x0000009b00997308 */ /* 0x000ea20000000800 */
[----:B------:R-:W-:Y:S01]  /*18060*/  @P5 PRMT R145, R231, 0x5410, RZ ;  /* 0x00005410e7915816 */ /* 0x000fe200000000ff */
[----:B----4-:R4:W5:Y:S01]  /*18070*/  LDL.LU R180, [R1+0x3c] ;  /* 0x00003c0001b47983 */ /* 0x0109620000300800 */
[----:B------:R-:W-:Y:S07]  /*18080*/  LOP3.LUT R134, R134, R135, RZ, 0xc0, !PT ;  /* 0x0000008786867212 */ /* 0x000fee00078ec0ff */
[----:B------:R4:W-:Y:S01]  /*18090*/  MUFU.EX2 R155, R242 ;  /* 0x000000f2009b7308 */ /* 0x0009e20000000800 */
[----:B------:R-:W-:Y:S02]  /*180a0*/  PRMT R135, R144, 0x5410, R148 ;  /* 0x0000541090877816 */ /* 0x000fe40000000094 */
[----:B------:R-:W-:Y:S02]  /*180b0*/  @!P6 PRMT R146, R233, 0x5410, RZ ;  /* 0x00005410e992e816 */ /* 0x000fe400000000ff */
[----:B------:R-:W-:Y:S02]  /*180c0*/  LOP3.LUT R135, R135, R3, RZ, 0xc0, !PT ;  /* 0x0000000387877212 */ /* 0x000fe400078ec0ff */
[----:B------:R-:W-:Y:S02]  /*180d0*/  IADD3 R3, PT, PT, R196, R172, RZ ;  /* 0x000000acc4037210 */ /* 0x000fe40007ffe0ff */
[----:B------:R-:W-:Y:S02]  /*180e0*/  @P1 PRMT R144, R230, 0x5410, RZ ;  /* 0x00005410e6901816 */ /* 0x000fe400000000ff */
[----:B--2---:R-:W-:Y:S01]  /*180f0*/  F2FP.F16.F32.PACK_AB R154, R158, R153 ;  /* 0x000000999e9a723e */ /* 0x004fe200000000ff */
[C---:B-1----:R-:W-:Y:S01]  /*18100*/  HMMA.16816.F32 R4, R132.reuse, R136, R4 ;  /* 0x000000888404723c */ /* 0x042fe20000001804 */
[----:B----4-:R-:W1:Y:S04]  /*18110*/  S2R R242, SR_TID.X ;  /* 0x0000000000f27919 */ /* 0x010e680000002100 */
[----:B------:R-:W-:Y:S01]  /*18120*/  ISETP.GT.U32.AND P1, PT, R193, UR11, PT ;  /* 0x0000000bc1007c0c */ /* 0x000fe2000bf24070 */
[----:B------:R-:W-:Y:S01]  /*18130*/  IMAD.WIDE.U32 R192, R192, -0x326172a9, RZ ;  /* 0xcd9e8d57c0c07825 */ /* 0x000fe200078e00ff */
[----:B------:R-:W-:Y:S01]  /*18140*/  ISETP.GT.U32.AND P5, PT, R186, UR11, PT ;  /* 0x0000000bba007c0c */ /* 0x000fe2000bfa4070 */
[C---:B------:R-:W-:Y:S01]  /*18150*/  HMMA.16816.F32 R8, R132.reuse, R138, R8 ;  /* 0x0000008a8408723c */ /* 0x040fe20000001808 */
[----:B------:R-:W2:Y:S02]  /*18160*/  LDSM.16.MT88.4 R136, [R199+0x18000] ;  /* 0x01800000c788783b */ /* 0x000ea40000004200 */
[----:B------:R-:W-:Y:S07]  /*18170*/  LOP3.LUT R194, R194, UR12, R193, 0x96, !PT ;  /* 0x0000000cc2c27c12 */ /* 0x000fee000f8e96c1 */
[----:B------:R-:W-:Y:S05]  /*18180*/  @P1 HADD2 R219, -R148.H0_H0, -RZ.H0_H0 ;  /* 0xa00000ff94db1230 */ /* 0x000fea0000000900 */
[----:B------:R-:W-:Y:S02]  /*18190*/  @P1 PRMT R148, R219, 0x5410, RZ ;  /* 0x00005410db941816 */ /* 0x000fe400000000ff */
[----:B-1----:R-:W-:Y:S01]  /*181a0*/  SHF.L.U32 R242, R242, 0x5, RZ ;  /* 0x00000005f2f27819 */ /* 0x002fe200000006ff */
[C---:B--2---:R-:W-:Y:S08]  /*181b0*/  HMMA.16816.F32 R12, R132.reuse, R136, R12 ;  /* 0x00000088840c723c */ /* 0x044ff0000000180c */
        /* <DEDUP_REMOVED lines=8> */
[C---:B-1----:R-:W-:Y:S03]  /*18240*/  HMMA.16816.F32 R36, R132.reuse, R136, R36 ;  /* 0x000000888424723c */ /* 0x042fe60000001824 */
[----:B---3--:R-:W-:Y:S05]  /*18250*/  IMAD.MOV.U32 R179, RZ, RZ, R162 ;  /* 0x000000ffffb37224 */ /* 0x008fea00078e00a2 */
[C---:B------:R-:W-:Y:S01]  /*18260*/  HMMA.16816.F32 R40, R132.reuse, R138, R40 ;  /* 0x0000008a8428723c */ /* 0x040fe20000001828 */
[----:B------:R-:W1:Y:S01]  /*18270*/  LDSM.16.MT88.4 R136, [R199+0x1a000] ;  /* 0x01a00000c788783b */ /* 0x000e620000004200 */
[----:B------:R2:W-:Y:S02]  /*18280*/  MUFU.EX2 R162, R203 ;  /* 0x000000cb00a27308 */ /* 0x0005e40000000800 */
[----:B--2---:R-:W2:Y:S04]  /*18290*/  S2R R203, SR_TID.X ;  /* 0x0000000000cb7919 */ /* 0x004ea80000002100 */
[C---:B-1----:R-:W-:Y:S08]  /*182a0*/  HMMA.16816.F32 R44, R132.reuse, R136, R44 ;  /* 0x00000088842c723c */ /* 0x042ff0000000182c */
[C---:B------:R-:W-:Y:S01]  /*182b0*/  HMMA.16816.F32 R48, R132.reuse, R138, R48 ;  /* 0x0000008a8430723c */ /* 0x040fe20000001830 */
[----:B------:R-:W1:Y:S02]  /*182c0*/  LDSM.16.MT88.4 R136, [R172+0x2000] ;  /* 0x00200000ac88783b */ /* 0x000e640000004200 */
[----:B------:R-:W-:Y:S01]  /*182d0*/  MOV R178, R156 ;  /* 0x0000009c00b27202 */ /* 0x000fe20000000f00 */
[----:B------:R-:W-:Y:S03]  /*182e0*/  FADD.FTZ R156, R185, R142 ;  /* 0x0000008eb99c7221 */ /* 0x000fe60000010000 */
[C---:B------:R-:W-:Y:S02]  /*182f0*/  LEA R184, P0, R244.reuse, R178, 0x1 ;  /* 0x000000b2f4b87211 */ /* 0x040fe400078008ff */
[----:B------:R3:W-:Y:S01]  /*18300*/  STG.E.U16 desc[UR32][R178.64], R150 ;  /* 0x00000096b2007986 */ /* 0x0007e2000c101520 */
[----:B------:R-:W-:Y:S01]  /*18310*/  FADD.FTZ R156, R153, R156 ;  /* 0x0000009c999c7221 */ /* 0x000fe20000010000 */
[----:B------:R-:W-:Y:S02]  /*18320*/  F2FP.F16.F32.PACK_AB R153, R159, R157 ;  /* 0x0000009d9f99723e */ /* 0x000fe400000000ff */
[----:B------:R4:W-:Y:S01]  /*18330*/  STG.E.U16 desc[UR32][R178.64+0x2], R149 ;  /* 0x00000295b2007986 */ /* 0x0009e2000c101520 */
[----:B------:R-:W-:Y:S01]  /*18340*/  LEA.HI.X.SX32 R185, R244, R179, 0x1, P0 ;  /* 0x000000b3f4b97211 */ /* 0x000fe200000f0eff */
[----:B------:R-:W2:Y:S01]  /*18350*/  MUFU.EX2 R157, R198 ;  /* 0x000000c6009d7308 */ /* 0x000ea20000000800 */
[----:B------:R-:W-:Y:S01]  /*18360*/  ISETP.LE.U32.AND P0, PT, R141, UR11, PT ;  /* 0x0000000b8d007c0c */ /* 0x000fe2000bf03070 */
[----:B------:R-:W-:Y:S01]  /*18370*/  FADD.FTZ R163, R158, R156 ;  /* 0x0000009c9ea37221 */ /* 0x000fe20000010000 */
[C---:B-1----:R-:W-:Y:S01]  /*18380*/  HMMA.16816.F32 R52, R132.reuse, R136, R52 ;  /* 0x000000888434723c */ /* 0x042fe20000001834 */
[----:B------:R-:W-:Y:S02]  /*18390*/  LDSM.16.MT88.4 R140, [R172+0x6000] ;  /* 0x00600000ac8c783b */ /* 0x000fe40000004200 */
[----:B------:R-:W-:Y:S02]  /*183a0*/  PRMT R151, R153, 0x7632, R151 ;  /* 0x0000763299977816 */ /* 0x000fe40000000097 */
[----:B------:R-:W-:Y:S03]  /*183b0*/  LOP3.LUT R158, R195, 0xff, RZ, 0xc0, !PT ;  /* 0x000000ffc39e7812 */ /* 0x000fe600078ec0ff */
[C---:B------:R-:W-:Y:S01]  /*183c0*/  HMMA.16816.F32 R56, R132.reuse, R138, R56 ;  /* 0x0000008a8438723c */ /* 0x040fe20000001838 */
[----:B------:R-:W1:Y:S02]  /*183d0*/  LDSM.16.MT88.4 R136, [R3+0x2000] ;  /* 0x002000000388783b */ /* 0x000e640000004200 */
[----:B------:R-:W-:Y:S01]  /*183e0*/  @!P0 HADD2 R234, -R147.H0_H0, -RZ.H0_H0 ;  /* 0xa00000ff93ea8230 */ /* 0x000fe20000000900 */
[----:B--2---:R-:W-:Y:S02]  /*183f0*/  F2FP.F16.F32.PACK_AB R156, R157, R162 ;  /* 0x000000a29d9c723e */ /* 0x004fe400000000ff */
[----:B------:R-:W-:Y:S02]  /*18400*/  SHF.L.U32 R198, R203, 0x6, RZ ;  /* 0x00000006cbc67819 */ /* 0x000fe400000006ff */
[----:B------:R-:W-:Y:S01]  /*18410*/  @!P0 PRMT R147, R234, 0x5410, RZ ;  /* 0x00005410ea938816 */ /* 0x000fe200000000ff */
[----:B------:R2:W-:Y:S01]  /*18420*/  STG.E.U16 desc[UR32][R184.64], R152 ;  /* 0x00000098b8007986 */ /* 0x0005e2000c101520 */
[----:B---3--:R-:W-:Y:S02]  /*18430*/  PRMT R150, R154, 0x7632, R150 ;  /* 0x000076329a967816 */ /* 0x008fe40000000096 */
[----:B------:R-:W-:Y:S01]  /*18440*/  ISETP.LE.U32.AND P0, PT, R158, UR11, PT ;  /* 0x0000000b9e007c0c */ /* 0x000fe2000bf03070 */
[----:B------:R3:W-:Y:S01]  /*18450*/  STG.E.U16 desc[UR32][R184.64+0x2], R147 ;  /* 0x00000293b8007986 */ /* 0x0007e2000c101520 */
[----:B----4-:R-:W-:Y:S01]  /*18460*/  F2FP.F16.F32.PACK_AB R149, R155, R161 ;  /* 0x000000a19b95723e */ /* 0x010fe200000000ff */
[----:B------:R-:W-:Y:S02]  /*18470*/  @!P4 HADD2 R218, -R150.H0_H0, -RZ.H0_H0 ;  /* 0xa00000ff96dac230 */ /* 0x000fe40000000900 */
[----:B------:R-:W-:Y:S01]  /*18480*/  FADD.FTZ R161, R161, R163 ;  /* 0x000000a3a1a17221 */ /* 0x000fe20000010000 */
[----:B------:R4:W-:Y:S01]  /*18490*/  STG.E.U16 desc[UR32][R178.64+0x12], R145 ;  /* 0x00001291b2007986 */ /* 0x0009e2000c101520 */
[----:B------:R-:W2:Y:S02]  /*184a0*/  MUFU.EX2 R163, R190 ;  /* 0x000000be00a37308 */ /* 0x000ea40000000800 */
[----:B------:R-:W-:Y:S01]  /*184b0*/  FADD.FTZ R161, R155, R161 ;  /* 0x000000a19ba17221 */ /* 0x000fe20000010000 */
[----:B------:R-:W-:Y:S07]  /*184c0*/  STG.E.U16 desc[UR32][R178.64+0x10], R146 ;  /* 0x00001092b2007986 */ /* 0x000fee000c101520 */
[----:B------:R-:W4:Y:S01]  /*184d0*/  MUFU.EX2 R155, R187 ;  /* 0x000000bb009b7308 */ /* 0x000f220000000800 */
[----:B------:R4:W-:Y:S01]  /*184e0*/  STG.E.U16 desc[UR32][R184.64+0x10], R144 ;  /* 0x00001090b8007986 */ /* 0x0009e2000c101520 */
[----:B------:R-:W-:Y:S03]  /*184f0*/  @!P0 HADD2 R229, -R154.H0_H0, -RZ.H0_H0 ;  /* 0xa00000ff9ae58230 */ /* 0x000fe60000000900 */
[----:B------:R4:W-:Y:S01]  /*18500*/  STG.E.U16 desc[UR32][R184.64+0x12], R148 ;  /* 0x00001294b8007986 */ /* 0x0009e2000c101520 */
[----:B--2---:R-:W-:Y:S01]  /*18510*/  FADD.FTZ R161, R163, R161 ;  /* 0x000000a1a3a17221 */ /* 0x004fe20000010000 */
[----:B------:R-:W-:Y:S01]  /*18520*/  PRMT R152, R149, 0x7632, R152 ;  /* 0x0000763295987816 */ /* 0x000fe20000000098 */
[----:B---3--:R-:W-:Y:S01]  /*18530*/  FADD.FTZ R147, R159, R160 ;  /* 0x000000a09f937221 */ /* 0x008fe20000010000 */
[C---:B-1----:R-:W-:Y:S03]  /*18540*/  HMMA.16816.F32 R60, R132.reuse, R136, R60 ;  /* 0x00000088843c723c */ /* 0x042fe6000000183c */
[----:B------:R-:W-:Y:S01]  /*18550*/  FADD.FTZ R162, R162, R147 ;  /* 0x00000093a2a27221 */ /* 0x000fe20000010000 */
[----:B----4-:R-:W-:Y:S01]  /*18560*/  PRMT R145, R206, 0x5410, R186 ;  /* 0x00005410ce917816 */ /* 0x010fe200000000ba */
[----:B------:R-:W-:Y:S01]  /*18570*/  @P5 HADD2 R228, -R152.H0_H0, -RZ.H0_H0 ;  /* 0xa00000ff98e45230 */ /* 0x000fe20000000900 */
[C---:B------:R-:W-:Y:S01]  /*18580*/  PRMT R160, R156.reuse, 0x7632, R160 ;  /* 0x000076329ca07816 */ /* 0x040fe200000000a0 */
[----:B------:R-:W-:Y:S01]  /*18590*/  FADD.FTZ R162, R157, R162 ;  /* 0x000000a29da27221 */ /* 0x000fe20000010000 */
[C---:B------:R-:W-:Y:S01]  /*185a0*/  HMMA.16816.F32 R64, R132.reuse, R138, R64 ;  /* 0x0000008a8440723c */ /* 0x040fe20000001840 */
[----:B------:R-:W1:Y:S01]  /*185b0*/  LDSM.16.MT88.4 R136, [R200+0x1c000] ;  /* 0x01c00000c888783b */ /* 0x000e620000004200 */
[----:B------:R-:W-:Y:S01]  /*185c0*/  MUFU.EX2 R186, R165 ;  /* 0x000000a500ba7308 */ /* 0x000fe20000000800 */
[--C-:B------:R-:W-:Y:S02]  /*185d0*/  HSET2.LE.AND R145, R145, R243.reuse, PT ;  /* 0x000000f391917233 */ /* 0x100fe40003803000 */
[----:B------:R-:W-:Y:S07]  /*185e0*/  PRMT R144, R156, 0x5410, R160 ;  /* 0x000054109c907816 */ /* 0x000fee00000000a0 */
[----:B------:R-:W-:Y:S01]  /*185f0*/  MUFU.EX2 R148, R188 ;  /* 0x000000bc00947308 */ /* 0x000fe20000000800 */
[----:B------:R-:W-:Y:S02]  /*18600*/  PRMT R159, R195, 0x7632, R159 ;  /* 0x00007632c39f7816 */ /* 0x000fe4000000009f */
[----:B------:R-:W-:Y:S07]  /*18610*/  SHF.R.U32.HI R195, RZ, 0x18, R195 ;  /* 0x00000018ffc37819 */ /* 0x000fee00000116c3 */
[----:B------:R-:W-:Y:S01]  /*18620*/  MUFU.EX2 R188, R164 ;  /* 0x000000a400bc7308 */ /* 0x000fe20000000800 */
[----:B------:R-:W-:Y:S04]  /*18630*/  LOP3.LUT R159, R159, 0xff, RZ, 0xc0, !PT ;  /* 0x000000ff9f9f7812 */ /* 0x000fe800078ec0ff */
[C---:B------:R-:W-:Y:S11]  /*18640*/  ISETP.LE.U32.AND P6, PT, R159.reuse, UR11, PT ;  /* 0x0000000b9f007c0c */ /* 0x040ff6000bfc3070 */
[----:B------:R-:W-:Y:S02]  /*18650*/  @!UPT UIADD3 URZ, UPT, UPT, URZ, URZ, URZ ;  /* 0x000000fffffff290 */ /* 0x000fe4000fffe0ff */
        /* <DEDUP_REMOVED lines=388> */
.L_x_2262:
        /* <DEDUP_REMOVED lines=334> */
.L_x_2266:
        /* <DEDUP_REMOVED lines=45> */
.L_x_2268:
[----:B------:R-:W-:Y:S05]  /*1b650*/  BSYNC.RECONVERGENT B0 ;  /* 0x0000000000007941 */ /* 0x000fea0003800200 */
.L_x_2267:
        /* <DEDUP_REMOVED lines=45> */
.L_x_2270:
[----:B------:R-:W-:Y:S05]  /*1b930*/  BSYNC.RECONVERGENT B0 ;  /* 0x0000000000007941 */ /* 0x000fea0003800200 */
.L_x_2269:
        /* <DEDUP_REMOVED lines=27> */
.L_x_2272:
[----:B------:R-:W-:Y:S05]  /*1baf0*/  BSYNC.RECONVERGENT B0 ;  /* 0x0000000000007941 */ /* 0x000fea0003800200 */
.L_x_2271:
        /* <DEDUP_REMOVED lines=27> */
.L_x_2274:
[----:B------:R-:W-:Y:S05]  /*1bcb0*/  BSYNC.RECONVERGENT B0 ;  /* 0x0000000000007941 */ /* 0x000fea0003800200 */
.L_x_2273:
        /* <DEDUP_REMOVED lines=27> */
.L_x_2275:
        /* <DEDUP_REMOVED lines=9> */
.L_x_2375:


//--------------------- .text._ZN5flash16flash_fwd_kernelI23Flash_fwd_kernel_traitsILi256ELi128ELi64ELi8ELb0ELb0EN7cutlass6half_tE19Flash_kernel_traitsILi256ELi128ELi64ELi8ES3_EELb0ELb0ELb1ELb1ELb0ELb0ELb1ELb0EEEvNS_16Flash_fwd_paramsE --------------------------
	.section	.text._ZN5flash16flash_fwd_kernelI23Flash_fwd_kernel_traitsILi256ELi128ELi64ELi8ELb0ELb0EN7cutlass6half_tE19Flash_kernel_traitsILi256ELi128ELi64ELi8ES3_EELb0ELb0ELb1ELb1ELb0ELb0ELb1ELb0EEEvNS_16Flash_fwd_paramsE,"ax",@progbits
	.align	128
        .global         _ZN5flash16flash_fwd_kernelI23Flash_fwd_kernel_traitsILi256ELi128ELi64ELi8ELb0ELb0EN7cutlass6half_tE19Flash_kernel_traitsILi256ELi128ELi64ELi8ES3_EELb0ELb0ELb1ELb1ELb0ELb0ELb1ELb0EEEvNS_16Flash_fwd_paramsE
        .type           _ZN5flash16flash_fwd_kernelI23Flash_fwd_kernel_traitsILi256ELi128ELi64ELi8ELb0ELb0EN7cutlass6half_tE19Flash_kernel_traitsILi256ELi128ELi64ELi8ES3_EELb0ELb0ELb1ELb1ELb0ELb0ELb1ELb0EEEvNS_16Flash_fwd_paramsE,@function
        .size           _ZN5flash16flash_fwd_kernelI23Flash_fwd_kernel_traitsILi256ELi128ELi64ELi8ELb0ELb0EN7cutlass6half_tE19Flash_kernel_traitsILi256ELi128ELi64ELi8ES3_EELb0ELb0ELb1ELb1ELb0ELb0ELb1ELb0EEEvNS_16Flash_fwd_paramsE,(.L_x_2376 - _ZN5flash16flash_fwd_kernelI23Flash_fwd_kernel_traitsILi256ELi128ELi64ELi8ELb0ELb0EN7cutlass6half_tE19Flash_kernel_traitsILi256ELi128ELi64ELi8ES3_EELb0ELb0ELb1ELb1ELb0ELb0ELb1ELb0EEEvNS_16Flash_fwd_paramsE)
        .other          _ZN5flash16flash_fwd_kernelI23Flash_fwd_kernel_traitsILi256ELi128ELi64ELi8ELb0ELb0EN7cutlass6half_tE19Flash_kernel_traitsILi256ELi128ELi64ELi8ES3_EELb0ELb0ELb1ELb1ELb0ELb0ELb1ELb0EEEvNS_16Flash_fwd_paramsE,@"STO_CUDA_ENTRY STV_DEFAULT"
_ZN5flash16flash_fwd_kernelI23Flash_fwd_kernel_traitsILi256ELi128ELi64ELi8ELb0ELb0EN7cutlass6half_tE19Flash_kernel_traitsILi256ELi128ELi64ELi8ES3_EELb0ELb0ELb1ELb1ELb0ELb0ELb1ELb0EEEvNS_16Flash_fwd_paramsE:
.text._ZN5flash16flash_fwd_kernelI23Flash_fwd_kernel_traitsILi256ELi128ELi64ELi8ELb0ELb0EN7cutlass6half_tE19Flash_kernel_traitsILi256ELi128ELi64ELi8ES3_EELb0ELb0ELb1ELb1ELb0ELb0ELb1ELb0EEEvNS_16Flash_fwd_paramsE:
        /* <DEDUP_REMOVED lines=71> */
.L_x_2276:
        /* <DEDUP_REMOVED lines=57> */
.L_x_2278:
        /* <DEDUP_REMOVED lines=57> */
.L_x_2280:
[----:B------:R-:W-:Y:S05]  /*0b90*/  BSYNC.RECONVERGENT B0 ;  /* 0x0000000000007941 */ /* 0x000fea0003800200 */
.L_x_2279:
        /* <DEDUP_REMOVED lines=24> */
.L_x_2282:
[----:B------:R-:W-:Y:S05]  /*0d20*/  BSYNC.RECONVERGENT B0 ;  /* 0x0000000000007941 */ /* 0x000fea0003800200 */
.L_x_2281:
        /* <DEDUP_REMOVED lines=24> */
.L_x_2284:
[----:B------:R-:W-:Y:S05]  /*0eb0*/  BSYNC.RECONVERGENT B0 ;  /* 0x0000000000007941 */ /* 0x000fea0003800200 */
.L_x_2283:
        /* <DEDUP_REMOVED lines=26> */
.L_x_2286:
[----:B------:R-:W-:Y:S05]  /*1060*/  BSYNC.RECONVERGENT B0 ;  /* 0x0000000000007941 */ /* 0x000fea0003800200 */
.L_x_2285:
        /* <DEDUP_REMOVED lines=10> */
.L_x_2288:
[----:B------:R-:W-:Y:S05]  /*1110*/  BSYNC.RECONVERGENT B0 ;  /* 0x0000000000007941 */ /* 0x000fea0003800200 */
.L_x_2287:
        /* <DEDUP_REMOVED lines=10> */
.L_x_2290:
[----:B------:R-:W-:Y:S05]  /*11c0*/  BSYNC.RECONVERGENT B0 ;  /* 0x0000000000007941 */ /* 0x000fea0003800200 */
.L_x_2289:
        /* <DEDUP_REMOVED lines=10> */
.L_x_2292:
[----:B------:R-:W-:Y:S05]  /*1270*/  BSYNC.RECONVERGENT B0 ;  /* 0x0000000000007941 */ /* 0x000fea0003800200 */
.L_x_2291:
        /* <DEDUP_REMOVED lines=10> */
.L_x_2277:
        /* <DEDUP_REMOVED lines=22> */
.L_x_2293:
[----:B------:R-:W1:Y:S01]  /*1480*/  LDCU.64 UR10, c[0x0][0x3b8] ;  /* 0x00007700ff0a77ac */ /* 0x000e620008000a00 */
[----:B------:R-:W-:-:S04]  /*1490*/  UIADD3 UR14, UPT, UPT, UR12, UR13, URZ ;  /* 0x0000000d0c0e7290 */ /* 0x000fc8000fffe0ff */
[----:B-1----:R-:W-:Y:S02]  /*14a0*/  UIMAD.WIDE.U32 UR6, UR14, UR10, URZ ;  /* 0x0000000a0e0672a5 */ /* 0x002fe4000f8e00ff */
[----:B------:R-:W-:-:S04]  /*14b0*/  UIMAD UR14, UR14, UR11, URZ ;  /* 0x0000000b0e0e72a4 */ /* 0x000fc8000f8e02ff */
[----:B------:R-:W-:Y:S02]  /*14c0*/  UIADD3 UR14, UPT, UPT, UR7, UR14, URZ ;  /* 0x0000000e070e7290 */ /* 0x000fe4000fffe0ff */
.L_x_2294:
        /* <DEDUP_REMOVED lines=38> */
.L_x_2295:
[----:B------:R-:W1:Y:S01]  /*1730*/  LDCU.64 UR8, c[0x0][0x3c0] ;  /* 0x00007800ff0877ac */ /* 0x000e620008000a00 */
[----:B------:R-:W-:-:S04]  /*1740*/  UIADD3 UR12, UPT, UPT, UR12, UR13, URZ ;  /* 0x0000000d0c0c7290 */ /* 0x000fc8000fffe0ff */
[----:B-1----:R-:W-:Y:S02]  /*1750*/  UIMAD.WIDE.U32 UR4, UR12, UR8, URZ ;  /* 0x000000080c0472a5 */ /* 0x002fe4000f8e00ff */
[----:B------:R-:W-:-:S04]  /*1760*/  UIMAD UR12, UR12, UR9, URZ ;  /* 0x000000090c0c72a4 */ /* 0x000fc8000f8e02ff */
[----:B------:R-:W-:-:S12]  /*1770*/  UIADD3 UR15, UPT, UPT, UR5, UR12, URZ ;  /* 0x0000000c050f7290 */ /* 0x000fd8000fffe0ff */
.L_x_2296:
        /* <DEDUP_REMOVED lines=9> */
[----:B------:R-:W-:Y:S01]  /*1810*/  VIADD R4, R5, 0x20 ;  /* 0x0000002005047836 */ /* 0x000fe20000000000 */
[C---:B------:R-:W-:Y:S01]  /*1820*/  IADD3 R6, P1, PT, R215.reuse, UR6, RZ ;  /* 0x00000006d7067c10 */ /* 0x040fe2000ff3e0ff */
[----:B------:R-:W3:Y:S01]  /*1830*/  LDCU.64 UR16, c[0x0][0x388] ;  /* 0x00007100ff1077ac */ /* 0x000ee20008000a00 */
[----:B------:R-:W-:Y:S01]  /*1840*/  IADD3 R12, P0, PT, R215, UR4, RZ ;  /* 0x00000004d70c7c10 */ /* 0x000fe2000ff1e0ff */
[----:B------:R-:W-:Y:S01]  /*1850*/  BSSY.RECONVERGENT B0, `(.L_x_2297) ;  /* 0x0000052000007945 */ /* 0x000fe20003800200 */
        /* <DEDUP_REMOVED lines=8> */
[----:B------:R-:W-:-:S02]  /*18e0*/  USHF.L.U32 UR33, UR37, 0x7, URZ ;  /* 0x0000000725217899 */ /* 0x000fc400080006ff */
[----:B------:R-:W-:Y:S01]  /*18f0*/  IMAD.WIDE.U32 R12, R5, UR8, R12 ;  /* 0x00000008050c7c25 */ /* 0x000fe2000f8e000c */
[----:B------:R-:W-:Y:S01]  /*1900*/  IADD3.X R11, PT, PT, RZ, UR32, RZ, P0, !PT ;  /* 0x00000020ff0b7c10 */ /* 0x000fe200087fe4ff */
[----:B------:R-:W-:Y:S01]  /*1910*/  UMOV UR35, 0x400 ;  /* 0x0000040000237882 */ /* 0x000fe20000000000 */
[----:B------:R-:W-:Y:S01]  /*1920*/  LOP3.LUT R239, R239, 0x38, R216, 0x78, !PT ;  /* 0x00000038efef7812 */ /* 0x000fe200078e78d8 */
[C---:B------:R-:W-:Y:S01]  /*1930*/  IMAD R7, R5.reuse, UR11, R7 ;  /* 0x0000000b05077c24 */ /* 0x040fe2000f8e0207 */
[----:B------:R-:W-:Y:S01]  /*1940*/  USHF.R.U32.HI UR32, URZ, 0x19, UR37 ;  /* 0x00000019ff207899 */ /* 0x000fe20008011625 */
[----:B------:R-:W-:Y:S01]  /*1950*/  IMAD R13, R5, UR9, R13 ;  /* 0x00000009050d7c24 */ /* 0x000fe2000f8e020d */
[----:B------:R-:W-:Y:S01]  /*1960*/  LOP3.LUT R239, R239, R0, RZ, 0xfc, !PT ;  /* 0x00000000efef7212 */ /* 0x000fe200078efcff */
[----:B--2---:R-:W-:Y:S01]  /*1970*/  IMAD.U32 R8, RZ, RZ, UR12 ;  /* 0x0000000cff087e24 */ /* 0x004fe2000f8e00ff */
[----:B------:R-:W-:Y:S01]  /*1980*/  LOP3.LUT R242, R215, 0x40, RZ, 0xfc, !PT ;  /* 0x00000040d7f27812 */ /* 0x000fe200078efcff */
[----:B----4-:R-:W-:Y:S01]  /*1990*/  IMAD R237, R235, UR4, RZ ;  /* 0x00000004ebed7c24 */ /* 0x010fe2000f8e02ff */
[----:B------:R-:W-:Y:S01]  /*19a0*/  LOP3.LUT R241, R215, 0x80, RZ, 0xfc, !PT ;  /* 0x00000080d7f17812 */ /* 0x000fe200078efcff */
[----:B------:R-:W-:Y:S01]  /*19b0*/  IMAD R235, R235, UR6, RZ ;  /* 0x00000006ebeb7c24 */ /* 0x000fe2000f8e02ff */
[----:B------:R-:W-:Y:S01]  /*19c0*/  LOP3.LUT R240, R215, 0xc0, RZ, 0xfc, !PT ;  /* 0x000000c0d7f07812 */ /* 0x000fe200078efcff */
[C---:B------:R-:W-:Y:S01]  /*19d0*/  IMAD R237, R2.reuse, UR5, R237 ;  /* 0x0000000502ed7c24 */ /* 0x040fe2000f8e02ed */
[----:B-1----:R-:W-:Y:S01]  /*19e0*/  ULEA UR5, UR34, UR35, 0x18 ;  /* 0x0000002322057291 */ /* 0x002fe2000f8ec0ff */
[----:B------:R-:W-:-:S02]  /*19f0*/  IMAD R235, R2, UR7, R235 ;  /* 0x0000000702eb7c24 */ /* 0x000fc4000f8e02eb */
[C---:B------:R-:W-:Y:S01]  /*1a00*/  IMAD.WIDE.U32 R6, R2.reuse, UR4, R6 ;  /* 0x0000000402067c25 */ /* 0x040fe2000f8e0006 */
[----:B------:R-:W-:Y:S02]  /*1a10*/  USHF.L.U64.HI UR4, UR10, 0x6, UR11 ;  /* 0x000000060a047899 */ /* 0x000fe4000801020b */
[----:B------:R-:W-:Y:S01]  /*1a20*/  LEA R239, R239, UR5, 0x1 ;  /* 0x00000005efef7c11 */ /* 0x000fe2000f8e08ff */
[----:B------:R-:W-:Y:S01]  /*1a30*/  IMAD.WIDE.U32 R2, R2, UR6, R12 ;  /* 0x0000000602027c25 */ /* 0x000fe2000f8e000c */
[----:B---3--:R-:W-:Y:S01]  /*1a40*/  LEA R238, P2, R6, UR16, 0x1 ;  /* 0x0000001006ee7c11 */ /* 0x008fe2000f8408ff */
[----:B------:R-:W-:Y:S02]  /*1a50*/  UIADD3 UR16, UPT, UPT, UR22, -0x1, URZ ;  /* 0xffffffff16107890 */ /* 0x000fe4000fffe0ff */
[----:B------:R-:W-:Y:S01]  /*1a60*/  IMAD.IADD R235, R3, 0x1, R235 ;  /* 0x0000000103eb7824 */ /* 0x000fe200078e02eb */
[----:B-----5:R-:W-:Y:S01]  /*1a70*/  LEA R236, P0, R2, UR14, 0x1 ;  /* 0x0000000e02ec7c11 */ /* 0x020fe2000f8008ff */
[----:B------:R-:W-:Y:S01]  /*1a80*/  IMAD.IADD R237, R7, 0x1, R237 ;  /* 0x0000000107ed7824 */ /* 0x000fe200078e02ed */
[----:B------:R-:W-:Y:S01]  /*1a90*/  USHF.L.U32 UR14, UR10, 0x6, URZ ;  /* 0x000000060a0e7899 */ /* 0x000fe200080006ff */
[----:B------:R-:W-:Y:S01]  /*1aa0*/  IMAD.WIDE.U32 R8, R8, UR26, R10 ;  /* 0x0000001a08087c25 */ /* 0x000fe2000f8e000a */
[----:B------:R-:W-:Y:S01]  /*1ab0*/  LEA.HI.X R235, R2, UR15, R235, 0x1, P0 ;  /* 0x0000000f02eb7c11 */ /* 0x000fe200080f0ceb */
[----:B------:R-:W-:Y:S01]  /*1ac0*/  USHF.L.U64.HI UR15, UR10, 0x5, UR11 ;  /* 0x000000050a0f7899 */ /* 0x000fe2000801020b */
[C---:B------:R-:W-:Y:S01]  /*1ad0*/  ISETP.GE.AND P0, PT, R5.reuse, UR18, PT ;  /* 0x0000001205007c0c */ /* 0x040fe2000bf06270 */
[----:B------:R-:W-:Y:S01]  /*1ae0*/  VIADD R0, R5, 0x60 ;  /* 0x0000006005007836 */ /* 0x000fe20000000000 */
[----:B------:R-:W-:-:S02]  /*1af0*/  MOV R11, UR13 ;  /* 0x0000000d000b7c02 */ /* 0x000fc40008000f00 */
[----:B------:R-:W-:Y:S02]  /*1b00*/  LEA.HI.X R237, R6, UR17, R237, 0x1, P2 ;  /* 0x0000001106ed7c11 */ /* 0x000fe400090f0ced */
[----:B------:R-:W-:Y:S01]  /*1b10*/  LOP3.LUT R7, R5, UR33, RZ, 0xfc, !PT ;  /* 0x0000002105077c12 */ /* 0x000fe2000f8efcff */
[----:B------:R-:W-:Y:S01]  /*1b20*/  IMAD R11, R11, UR26, R9 ;  /* 0x0000001a0b0b7c24 */ /* 0x000fe2000f8e0209 */
[----:B------:R-:W-:-:S05]  /*1b30*/  ISETP.GE.AND P2, PT, R4, UR18, PT ;  /* 0x0000001204007c0c */ /* 0x000fca000bf46270 */
        /* <DEDUP_REMOVED lines=35> */
.L_x_2298:
[----:B------:R-:W-:Y:S05]  /*1d70*/  BSYNC.RECONVERGENT B0 ;  /* 0x0000000000007941 */ /* 0x000fea0003800200 */
.L_x_2297:
        /* <DEDUP_REMOVED lines=41> */
.L_x_2300:
[----:B------:R-:W-:Y:S05]  /*2010*/  BSYNC.RECONVERGENT B0 ;  /* 0x0000000000007941 */ /* 0x000fea0003800200 */
.L_x_2299:
        /* <DEDUP_REMOVED lines=41> */
.L_x_2302:
[----:B------:R-:W-:Y:S05]  /*22b0*/  BSYNC.RECONVERGENT B0 ;  /* 0x0000000000007941 */ /* 0x000fea0003800200 */
.L_x_2301:
        /* <DEDUP_REMOVED lines=41> */
.L_x_2304:
[----:B------:R-:W-:Y:S05]  /*2550*/  BSYNC.RECONVERGENT B0 ;  /* 0x0000000000007941 */ /* 0x000fea0003800200 */
.L_x_2303:
        /* <DEDUP_REMOVED lines=34> */
.L_x_2306:
[----:B------:R-:W-:Y:S05]  /*2780*/  BSYNC.RECONVERGENT B0 ;  /* 0x0000000000007941 */ /* 0x000fea0003800200 */
.L_x_2305:
        /* <DEDUP_REMOVED lines=33> */
.L_x_2308:
[----:B------:R-:W-:Y:S05]  /*29a0*/  BSYNC.RECONVERGENT B0 ;  /* 0x0000000000007941 */ /* 0x000fea0003800200 */
.L_x_2307:
        /* <DEDUP_REMOVED lines=70> */
.L_x_2310:
[----:B------:R2:W-:Y:S04]  /*2e10*/  STS.128 [R239+0x18000], RZ ;  /* 0x018000ffef007388 */ /* 0x0005e80000000c00 */
[----:B------:R2:W-:Y:S04]  /*2e20*/  STS.128 [R239+0x1a000], RZ ;  /* 0x01a000ffef007388 */ /* 0x0005e80000000c00 */
[----:B------:R2:W-:Y:S04]  /*2e30*/  STS.128 [R239+0x1c000], RZ ;  /* 0x01c000ffef007388 */ /* 0x0005e80000000c00 */
[----:B------:R2:W-:Y:S02]  /*2e40*/  STS.128 [R239+0x1e000], RZ ;  /* 0x01e000ffef007388 */ /* 0x0005e40000000c00 */
.L_x_2311:
[----:B------:R-:W-:Y:S05]  /*2e50*/  BSYNC.RECONVERGENT B0 ;  /* 0x0000000000007941 */ /* 0x000fea0003800200 */
.L_x_2309:
        /* <DEDUP_REMOVED lines=44> */
.L_x_2313:
[----:B------:R-:W-:Y:S05]  /*3120*/  BSYNC.RECONVERGENT B0 ;  /* 0x0000000000007941 */ /* 0x000fea0003800200 */
.L_x_2312:
        /* <DEDUP_REMOVED lines=10> */
[----:B------:R-:W2:Y:S01]  /*31d0*/  LDCU UR7, c[0x0][0x50c] ;  /* 0x0000a180ff0777ac */ /* 0x000ea20008000800 */
[----:B------:R-:W-:Y:S01]  /*31e0*/  IMAD.SHL.U32 R200, R216, 0x2, RZ ;  /* 0x00000002d8c87824 */ /* 0x000fe200078e00ff */
[----:B------:R-:W3:Y:S01]  /*31f0*/  LDSM.16.M88.4 R40, [R98+UR5+0x11000] ;  /* 0x011000056228783b */ /* 0x000ee20008000200 */
[C-C-:B------:R-:W-:Y:S01]  /*3200*/  IMAD.IADD R97, R99.reuse, 0x1, R93.reuse ;  /* 0x0000000163617824 */ /* 0x140fe200078e025d */
[----:B------:R-:W-:Y:S01]  /*3210*/  SEL R180, R180, 0xffffffc0, !P0 ;  /* 0xffffffc0b4b47807 */ /* 0x000fe20004000000 */
[----:B------:R-:W-:Y:S01]  /*3220*/  IMAD.IADD R95, R214, 0x1, R93 ;  /* 0x00000001d65f7824 */ /* 0x000fe200078e025d */
[----:B------:R-:W2:Y:S01]  /*3230*/  LDSM.16.M88.4 R32, [R98+UR5+0x11800] ;  /* 0x011800056220783b */ /* 0x000ea20008000200 */
[----:B------:R-:W-:Y:S01]  /*3240*/  LOP3.LUT R202, R200, 0x6, RZ, 0xc0, !PT ;  /* 0x00000006c8ca7812 */ /* 0x000fe200078ec0ff */
[----:B------:R-:W-:Y:S01]  /*3250*/  UIADD3 UR24, UPT, UPT, UR31, UR24, -UR21 ;  /* 0x000000181f187290 */ /* 0x000fe2000fffe815 */
[--C-:B------:R-:W-:Y:S01]  /*3260*/  IMAD.IADD R96, R99, 0x1, R180.reuse ;  /* 0x0000000163607824 */ /* 0x100fe200078e02b4 */
[----:B------:R-:W-:Y:S01]  /*3270*/  LDSM.16.M88.4 R28, [R97] ;  /* 0x00000000611c783b */ /* 0x000fe20000000200 */
[----:B------:R-:W-:Y:S01]  /*3280*/  IMAD.IADD R166, R214, 0x1, R180 ;  /* 0x00000001d6a67824 */ /* 0x000fe200078e02b4 */
[----:B------:R-:W-:Y:S01]  /*3290*/  UISETP.GT.U32.AND UP0, UPT, UR16, UR19, UPT ;  /* 0x000000131000728c */ /* 0x000fe2000bf04070 */
[C---:B------:R-:W-:Y:S01]  /*32a0*/  IMAD.IADD R94, R93.reuse, 0x1, R96 ;  /* 0x000000015d5e7824 */ /* 0x040fe200078e0260 */
[----:B------:R-:W2:Y:S01]  /*32b0*/  LDSM.16.M88.4 R20, [R95+0x10000] ;  /* 0x010000005f14783b */ /* 0x000ea20000000200 */
[----:B------:R-:W-:-:S02]  /*32c0*/  IMAD.IADD R92, R93, 0x1, R166 ;  /* 0x000000015d5c7824 */ /* 0x000fc400078e02a6 */
[----:B------:R-:W-:Y:S01]  /*32d0*/  IMAD.U32 R232, RZ, RZ, UR31 ;  /* 0x0000001fffe87e24 */ /* 0x000fe2000f8e00ff */
[----:B------:R-:W2:Y:S04]  /*32e0*/  LDSM.16.M88.4 R8, [R95+0x10800] ;  /* 0x010800005f08783b */ /* 0x000ea80000000200 */
[----:B------:R-:W2:Y:S04]  /*32f0*/  LDSM.16.M88.4 R72, [R95+0x11000] ;  /* 0x011000005f48783b */ /* 0x000ea80000000200 */
[----:B------:R-:W2:Y:S04]  /*3300*/  LDSM.16.M88.4 R64, [R95+0x11800] ;  /* 0x011800005f40783b */ /* 0x000ea80000000200 */
[----:B------:R-:W-:Y:S01]  /*3310*/  LDSM.16.M88.4 R24, [R96] ;  /* 0x000000006018783b */ /* 0x000fe20000000200 */
[C---:B-----5:R-:W-:Y:S03]  /*3320*/  HMMA.16816.F32 R12, R76.reuse, R56, RZ ;  /* 0x000000384c0c723c */ /* 0x060fe600000018ff */
[----:B------:R-:W5:Y:S04]  /*3330*/  LDSM.16.M88.4 R16, [R166+0x10000] ;  /* 0x01000000a610783b */ /* 0x000f680000000200 */
[----:B----4-:R-:W4:Y:S01]  /*3340*/  LDSM.16.M88.4 R4, [R166+0x10800] ;  /* 0x01080000a604783b */ /* 0x010f220000000200 */
[C---:B-1----:R-:W-:Y:S03]  /*3350*/  HMMA.16816.F32 R52, R76.reuse, R48, RZ ;  /* 0x000000304c34723c */ /* 0x042fe600000018ff */
[----:B------:R-:W1:Y:S04]  /*3360*/  LDSM.16.M88.4 R60, [R166+0x11000] ;  /* 0x01100000a63c783b */ /* 0x000e680000000200 */
[----:B------:R-:W-:Y:S01]  /*3370*/  LDSM.16.M88.4 R68, [R92+0x10800] ;  /* 0x010800005c44783b */ /* 0x000fe20000000200 */
[C---:B------:R-:W-:Y:S03]  /*3380*/  HMMA.16816.F32 R56, R76.reuse, R58, RZ ;  /* 0x0000003a4c38723c */ /* 0x040fe600000018ff */
[----:B------:R-:W-:Y:S04]  /*3390*/  LDSM.16.M88.4 R80, [R98+UR5+0x12800] ;  /* 0x012800056250783b */ /* 0x000fe80008000200 */
[----:B------:R-:W-:Y:S01]  /*33a0*/  LDSM.16.M88.4 R88, [R95+0x15800] ;  /* 0x015800005f58783b */ /* 0x000fe20000000200 */
[C---:B------:R-:W-:Y:S03]  /*33b0*/  HMMA.16816.F32 R48, R76.reuse, R50, RZ ;  /* 0x000000324c30723c */ /* 0x040fe600000018ff */
[----:B------:R-:W-:Y:S04]  /*33c0*/  LDSM.16.M88.4 R84, [R166+0x14000] ;  /* 0x01400000a654783b */ /* 0x000fe80000000200 */
[----:B------:R-:W0:Y:S01]  /*33d0*/  LDGDEPBAR ;  /* 0x00000000000079af */ /* 0x000e220000000000 */
[C---:B---3--:R-:W-:Y:S08]  /*33e0*/  HMMA.16816.F32 R44, R76.reuse, R40, RZ ;  /* 0x000000284c2c723c */ /* 0x048ff000000018ff */
[C---:B------:R-:W-:Y:S08]  /*33f0*/  HMMA.16816.F32 R40, R76.reuse, R42, RZ ;  /* 0x0000002a4c28723c */ /* 0x040ff000000018ff */
[C---:B--2---:R-:W-:Y:S08]  /*3400*/  HMMA.16816.F32 R36, R76.reuse, R32, RZ ;  /* 0x000000204c24723c */ /* 0x044ff000000018ff */
[----:B------:R-:W-:Y:S01]  /*3410*/  HMMA.16816.F32 R76, R76, R34, RZ ;  /* 0x000000224c4c723c */ /* 0x000fe200000018ff */
        /* <DEDUP_REMOVED lines=14> */
[C---:B-----5:R-:W-:Y:S08]  /*3500*/  HMMA.16816.F32 R12, R24.reuse, R16, R12 ;  /* 0x00000010180c723c */ /* 0x060ff0000000180c */
[C---:B------:R-:W-:Y:S01]  /*3510*/  HMMA.16816.F32 R56, R24.reuse, R18, R56 ;  /* 0x000000121838723c */ /* 0x040fe20000001838 */
[----:B------:R-:W-:Y:S07]  /*3520*/  LDSM.16.M88.4 R16, [R99+0x4000] ;  /* 0x004000006310783b */ /* 0x000fee0000000200 */
        /* <DEDUP_REMOVED lines=9> */
[----:B------:R-:W-:Y:S03]  /*35c0*/  LDSM.16.M88.4 R32, [R98+UR5+0x13800] ;  /* 0x013800056220783b */ /* 0x000fe60008000200 */
[C---:B---3--:R-:W-:Y:S08]  /*35d0*/  HMMA.16816.F32 R12, R20.reuse, R8, R12 ;  /* 0x00000008140c723c */ /* 0x048ff0000000180c */
[C---:B------:R-:W-:Y:S01]  /*35e0*/  HMMA.16816.F32 R56, R20.reuse, R10, R56 ;  /* 0x0000000a1438723c */ /* 0x040fe20000001838 */
[----:B------:R-:W2:Y:S07]  /*35f0*/  LDSM.16.M88.4 R8, [R95+0x12000] ;  /* 0x012000005f08783b */ /* 0x000eae0000000200 */
[C---:B------:R-:W-:Y:S08]  /*3600*/  HMMA.16816.F32 R52, R20.reuse, R68, R52 ;  /* 0x000000441434723c */ /* 0x040ff00000001834 */
[C---:B------:R-:W-:Y:S01]  /*3610*/  HMMA.16816.F32 R48, R20.reuse, R70, R48 ;  /* 0x000000461430723c */ /* 0x040fe20000001830 */
[----:B------:R-:W3:Y:S07]  /*3620*/  LDSM.16.M88.4 R68, [R95+0x13000] ;  /* 0x013000005f44783b */ /* 0x000eee0000000200 */
        /* <DEDUP_REMOVED lines=12> */
[----:B------:R-:W-:Y:S07]  /*36f0*/  LDSM.16.M88.4 R80, [R98+UR5+0x15800] ;  /* 0x015800056250783b */ /* 0x000fee0008000200 */
        /* <DEDUP_REMOVED lines=8> */
[----:B------:R-:W-:Y:S04]  /*3780*/  LDSM.16.M88.4 R16, [R94+0x4000] ;  /* 0x004000005e10783b */ /* 0x000fe80000000200 */
[----:B------:R-:W2:Y:S03]  /*3790*/  LDSM.16.M88.4 R32, [R92+0x12000] ;  /* 0x012000005c20783b */ /* 0x000ea60000000200 */
[C---:B------:R-:W-:Y:S08]  /*37a0*/  HMMA.16816.F32 R52, R24.reuse, R72, R52 ;  /* 0x000000481834723c */ /* 0x040ff00000001834 */
[C---:B------:R-:W-:Y:S01]  /*37b0*/  HMMA.16816.F32 R48, R24.reuse, R74, R48 ;  /* 0x0000004a1830723c */ /* 0x040fe20000001830 */
[----:B------:R-:W-:Y:S07]  /*37c0*/  LDSM.16.M88.4 R72, [R97+0x8000] ;  /* 0x008000006148783b */ /* 0x000fee0000000200 */
[C---:B---3--:R-:W-:Y:S08]  /*37d0*/  HMMA.16816.F32 R44, R24.reuse, R68, R44 ;  /* 0x00000044182c723c */ /* 0x048ff0000000182c */
[C---:B------:R-:W-:Y:S01]  /*37e0*/  HMMA.16816.F32 R40, R24.reuse, R70, R40 ;  /* 0x000000461828723c */ /* 0x040fe20000001828 */
[----:B------:R-:W-:Y:S07]  /*37f0*/  LDSM.16.M88.4 R68, [R92+0x13800] ;  /* 0x013800005c44783b */ /* 0x000fee0000000200 */
[C---:B-----5:R-:W-:Y:S08]  /*3800*/  HMMA.16816.F32 R36, R24.reuse, R64, R36 ;  /* 0x000000401824723c */ /* 0x060ff00000001824 */
[----:B------:R-:W-:Y:S01]  /*3810*/  HMMA.16816.F32 R76, R24, R66, R76 ;  /* 0x00000042184c723c */ /* 0x000fe2000000184c */
[----:B------:R-:W3:Y:S04]  /*3820*/  LDSM.16.M88.4 R24, [R92+0x12800] ;  /* 0x012800005c18783b */ /* 0x000ee80000000200 */
[----:B------:R-:W-:Y:S03]  /*3830*/  LDSM.16.M88.4 R64, [R98+UR5+0x14000] ;  /* 0x014000056240783b */ /* 0x000fe60008000200 */
[C---:B----4-:R-:W-:Y:S08]  /*3840*/  HMMA.16816.F32 R12, R4.reuse, R20, R12 ;  /* 0x00000014040c723c */ /* 0x050ff0000000180c */
[C---:B------:R-:W-:Y:S01]  /*3850*/  HMMA.16816.F32 R56, R4.reuse, R22, R56 ;  /* 0x000000160438723c */ /* 0x040fe20000001838 */
[----:B------:R-:W4:Y:S07]  /*3860*/  LDSM.16.M88.4 R20, [R92+0x13000] ;  /* 0x013000005c14783b */ /* 0x000f2e0000000200 */
[C---:B------:R-:W-:Y:S08]  /*3870*/  HMMA.16816.F32 R52, R4.reuse, R28, R52 ;  /* 0x0000001c0434723c */ /* 0x040ff00000001834 */
[C---:B------:R-:W-:Y:S01]  /*3880*/  HMMA.16816.F32 R48, R4.reuse, R30, R48 ;  /* 0x0000001e0430723c */ /* 0x040fe20000001830 */
[----:B------:R-:W5:Y:S07]  /*3890*/  LDSM.16.M88.4 R28, [R99+0x8000] ;  /* 0x00800000631c783b */ /* 0x000f6e0000000200 */
[C---:B-1----:R-:W-:Y:S08]  /*38a0*/  HMMA.16816.F32 R44, R4.reuse, R60, R44 ;  /* 0x0000003c042c723c */ /* 0x042ff0000000182c */
[C---:B------:R-:W-:Y:S01]  /*38b0*/  HMMA.16816.F32 R40, R4.reuse, R62, R40 ;  /* 0x0000003e0428723c */ /* 0x040fe20000001828 */
[----:B------:R-:W-:Y:S07]  /*38c0*/  LDSM.16.M88.4 R60, [R96+0x8000] ;  /* 0x00800000603c783b */ /* 0x000fee0000000200 */
[C---:B--2---:R-:W-:Y:S08]  /*38d0*/  HMMA.16816.F32 R36, R4.reuse, R8, R36 ;  /* 0x000000080424723c */ /* 0x044ff00000001824 */
[----:B------:R-:W-:Y:S01]  /*38e0*/  HMMA.16816.F32 R76, R4, R10, R76 ;  /* 0x0000000a044c723c */ /* 0x000fe2000000184c */
[----:B------:R-:W1:Y:S04]  /*38f0*/  LDSM.16.M88.4 R4, [R98+UR5+0x15000] ;  /* 0x015000056204783b */ /* 0x000e680008000200 */
[----:B------:R-:W2:Y:S03]  /*3900*/  LDSM.16.M88.4 R8, [R98+UR5+0x14800] ;  /* 0x014800056208783b */ /* 0x000ea60008000200 */
[C---:B------:R-:W-:Y:S08]  /*3910*/  HMMA.16816.F32 R12, R16.reuse, R32, R12 ;  /* 0x00000020100c723c */ /* 0x040ff0000000180c */
        /* <DEDUP_REMOVED lines=12> */
[C---:B-----5:R-:W-:Y:S08]  /*39e0*/  HMMA.16816.F32 R12, R28.reuse, R64, R12 ;  /* 0x000000401c0c723c */ /* 0x060ff0000000180c */
[C---:B-1----:R-:W-:Y:S08]  /*39f0*/  HMMA.16816.F32 R44, R28.reuse, R4, R44 ;  /* 0x000000041c2c723c */ /* 0x042ff0000000182c */
[C---:B------:R-:W-:Y:S01]  /*3a00*/  HMMA.16816.F32 R40, R28.reuse, R6, R40 ;  /* 0x000000061c28723c */ /* 0x040fe20000001828 */
[----:B------:R-:W1:Y:S07]  /*3a10*/  LDSM.16.M88.4 R4, [R166+0x15000] ;  /* 0x01500000a604783b */ /* 0x000e6e0000000200 */
        /* <DEDUP_REMOVED lines=17> */
[----:B------:R-:W4:Y:S07]  /*3b30*/  LDSM.16.M88.4 R20, [R98+UR5+0x16000] ;  /* 0x016000056214783b */ /* 0x000f2e0008000200 */
[C---:B------:R-:W-:Y:S08]  /*3b40*/  HMMA.16816.F32 R36, R72.reuse, R88, R36 ;  /* 0x000000584824723c */ /* 0x040ff00000001824 */
[----:B------:R-:W-:Y:S01]  /*3b50*/  HMMA.16816.F32 R76, R72, R90, R76 ;  /* 0x0000005a484c723c */ /* 0x000fe2000000184c */
[----:B------:R-:W-:Y:S04]  /*3b60*/  LDSM.16.M88.4 R88, [R98+UR5+0x17800] ;  /* 0x017800056258783b */ /* 0x000fe80008000200 */
[----:B------:R-:W-:Y:S03]  /*3b70*/  LDSM.16.M88.4 R72, [R97+0xc000] ;  /* 0x00c000006148783b */ /* 0x000fe60000000200 */
[C---:B------:R-:W-:Y:S08]  /*3b80*/  HMMA.16816.F32 R12, R60.reuse, R84, R12 ;  /* 0x000000543c0c723c */ /* 0x040ff0000000180c */
[C---:B------:R-:W-:Y:S01]  /*3b90*/  HMMA.16816.F32 R56, R60.reuse, R86, R56 ;  /* 0x000000563c38723c */ /* 0x040fe20000001838 */
[----:B------:R-:W-:Y:S07]  /*3ba0*/  LDSM.16.M88.4 R84, [R95+0x16000] ;  /* 0x016000005f54783b */ /* 0x000fee0000000200 */
[C---:B-1----:R-:W-:Y:S08]  /*3bb0*/  HMMA.16816.F32 R44, R60.reuse, R4, R44 ;  /* 0x000000043c2c723c */ /* 0x042ff0000000182c */
[C---:B------:R-:W-:Y:S01]  /*3bc0*/  HMMA.16816.F32 R40, R60.reuse, R6, R40 ;  /* 0x000000063c28723c */ /* 0x040fe20000001828 */
        /* <DEDUP_REMOVED lines=8> */
[C---:B------:R-:W-:Y:S08]  /*3c50*/  HMMA.16816.F32 R12, R16.reuse, R64, R12 ;  /* 0x00000040100c723c */ /* 0x040ff0000000180c */
[C---:B------:R-:W-:Y:S01]  /*3c60*/  HMMA.16816.F32 R56, R16.reuse, R66, R56 ;  /* 0x000000421038723c */ /* 0x040fe20000001838 */
[----:B------:R-:W2:Y:S07]  /*3c70*/  LDSM.16.M88.4 R64, [R95+0x17000] ;  /* 0x017000005f40783b */ /* 0x000eae0000000200 */
[C---:B-----5:R-:W-:Y:S08]  /*3c80*/  HMMA.16816.F32 R44, R16.reuse, R28, R44 ;  /* 0x0000001c102c723c */ /* 0x060ff0000000182c */
[C---:B------:R-:W-:Y:S01]  /*3c90*/  HMMA.16816.F32 R40, R16.reuse, R30, R40 ;  /* 0x0000001e1028723c */ /* 0x040fe20000001828 */
[----:B------:R-:W-:Y:S07]  /*3ca0*/  LDSM.16.M88.4 R28, [R166+0x16000] ;  /* 0x01600000a61c783b */ /* 0x000fee0000000200 */
[C---:B---3--:R-:W-:Y:S08]  /*3cb0*/  HMMA.16816.F32 R36, R16.reuse, R24, R36 ;  /* 0x000000181024723c */ /* 0x048ff00000001824 */
[C---:B------:R-:W-:Y:S01]  /*3cc0*/  HMMA.16816.F32 R76, R16.reuse, R26, R76 ;  /* 0x0000001a104c723c */ /* 0x040fe2000000184c */
[----:B------:R-:W-:Y:S07]  /*3cd0*/  LDSM.16.M88.4 R24, [R166+0x16800] ;  /* 0x01680000a618783b */ /* 0x000fee0000000200 */
[C---:B------:R-:W-:Y:S08]  /*3ce0*/  HMMA.16816.F32 R52, R16.reuse, R32, R52 ;  /* 0x000000201034723c */ /* 0x040ff00000001834 */
[----:B------:R-:W-:Y:S01]  /*3cf0*/  HMMA.16816.F32 R48, R16, R34, R48 ;  /* 0x000000221030723c */ /* 0x000fe20000001830 */
[----:B------:R-:W3:Y:S04]  /*3d00*/  LDSM.16.M88.4 R32, [R96+0xc000] ;  /* 0x00c000006020783b */ /* 0x000ee80000000200 */
[----:B------:R-:W5:Y:S03]  /*3d10*/  LDSM.16.M88.4 R16, [R166+0x17800] ;  /* 0x01780000a610783b */ /* 0x000f660000000200 */
[C---:B----4-:R-:W-:Y:S08]  /*3d20*/  HMMA.16816.F32 R12, R80.reuse, R20, R12 ;  /* 0x00000014500c723c */ /* 0x050ff0000000180c */
[C---:B-1----:R-:W-:Y:S08]  /*3d30*/  HMMA.16816.F32 R44, R80.reuse, R4, R44 ;  /* 0x00000004502c723c */ /* 0x042ff0000000182c */
[C---:B------:R-:W-:Y:S01]  /*3d40*/  HMMA.16816.F32 R40, R80.reuse, R6, R40 ;  /* 0x000000065028723c */ /* 0x040fe20000001828 */
[----:B------:R-:W-:Y:S07]  /*3d50*/  LDSM.16.M88.4 R4, [R94+0xc000] ;  /* 0x00c000005e04783b */ /* 0x000fee0000000200 */
[C---:B------:R-:W-:Y:S08]  /*3d60*/  HMMA.16816.F32 R36, R80.reuse, R88, R36 ;  /* 0x000000585024723c */ /* 0x040ff00000001824 */
[C---:B------:R-:W-:Y:S08]  /*3d70*/  HMMA.16816.F32 R76, R80.reuse, R90, R76 ;  /* 0x0000005a504c723c */ /* 0x040ff0000000184c */
[C---:B--2---:R-:W-:Y:S08]  /*3d80*/  HMMA.16816.F32 R52, R80.reuse, R8, R52 ;  /* 0x000000085034723c */ /* 0x044ff00000001834 */
[C---:B------:R-:W-:Y:S01]  /*3d90*/  HMMA.16816.F32 R56, R80.reuse, R22, R56 ;  /* 0x000000165038723c */ /* 0x040fe20000001838 */
[----:B------:R-:W-:Y:S07]  /*3da0*/  LDSM.16.M88.4 R20, [R166+0x17000] ;  /* 0x01700000a614783b */ /* 0x000fee0000000200 */
[----:B------:R-:W-:Y:S01]  /*3db0*/  HMMA.16816.F32 R48, R80, R10, R48 ;  /* 0x0000000a5030723c */ /* 0x000fe20000001830 */
[----:B------:R-:W1:Y:S07]  /*3dc0*/  LDSM.16.M88.4 R8, [R92+0x16000] ;  /* 0x016000005c08783b */ /* 0x000e6e0000000200 */
[C---:B------:R-:W-:Y:S08]  /*3dd0*/  HMMA.16816.F32 R12, R72.reuse, R84, R12 ;  /* 0x00000054480c723c */ /* 0x040ff0000000180c */
[C---:B------:R-:W-:Y:S08]  /*3de0*/  HMMA.16816.F32 R44, R72.reuse, R64, R44 ;  /* 0x00000040482c723c */ /* 0x040ff0000000182c */
[C---:B------:R-:W-:Y:S01]  /*3df0*/  HMMA.16816.F32 R40, R72.reuse, R66, R40 ;  /* 0x000000424828723c */ /* 0x040fe20000001828 */
[----:B------:R-:W2:Y:S07]  /*3e00*/  LDSM.16.M88.4 R64, [R92+0x16800] ;  /* 0x016800005c40783b */ /* 0x000eae0000000200 */
[C---:B------:R-:W-:Y:S08]  /*3e10*/  HMMA.16816.F32 R36, R72.reuse, R60, R36 ;  /* 0x0000003c4824723c */ /* 0x040ff00000001824 */
[C---:B------:R-:W-:Y:S01]  /*3e20*/  HMMA.16816.F32 R76, R72.reuse, R62, R76 ;  /* 0x0000003e484c723c */ /* 0x040fe2000000184c */
[----:B------:R-:W4:Y:S07]  /*3e30*/  LDSM.16.M88.4 R60, [R92+0x17000] ;  /* 0x017000005c3c783b */ /* 0x000f2e0000000200 */
[C---:B------:R-:W-:Y:S08]  /*3e40*/  HMMA.16816.F32 R52, R72.reuse, R68, R52 ;  /* 0x000000444834723c */ /* 0x040ff00000001834 */
[----:B------:R-:W-:Y:S08]  /*3e50*/  HMMA.16816.F32 R56, R72, R86, R56 ;  /* 0x000000564838723c */ /* 0x000ff00000001838 */
[----:B---3--:R-:W-:Y:S08]  /*3e60*/  HMMA.16816.F32 R12, R32, R28, R12 ;  /* 0x0000001c200c723c */ /* 0x008ff0000000180c */
[----:B------:R-:W-:Y:S08]  /*3e70*/  HMMA.16816.F32 R48, R72, R70, R48 ;  /* 0x000000464830723c */ /* 0x000ff00000001830 */
[C---:B-----5:R-:W-:Y:S08]  /*3e80*/  HMMA.16816.F32 R36, R32.reuse, R16, R36 ;  /* 0x000000102024723c */ /* 0x060ff00000001824 */
[----:B------:R-:W-:Y:S01]  /*3e90*/  HMMA.16816.F32 R76, R32, R18, R76 ;  /* 0x00000012204c723c */ /* 0x000fe2000000184c */
[----:B------:R-:W3:Y:S01]  /*3ea0*/  LDSM.16.M88.4 R16, [R92+0x17800] ;  /* 0x017800005c10783b */ /* 0x000ee20000000200 */
[----:B------:R-:W-:-:S06]  /*3eb0*/  DEPBAR.LE SB0, 0x0 ;  /* 0x000080000000791a */ /* 0x000fcc0000000000 */
[C---:B------:R-:W-:Y:S08]  /*3ec0*/  HMMA.16816.F32 R52, R32.reuse, R24, R52 ;  /* 0x000000182034723c */ /* 0x040ff00000001834 */
[----:B------:R-:W-:Y:S08]  /*3ed0*/  HMMA.16816.F32 R56, R32, R30, R56 ;  /* 0x0000001e2038723c */ /* 0x000ff00000001838 */
[----:B-1----:R-:W-:Y:S01]  /*3ee0*/  HMMA.16816.F32 R12, R4, R8, R12 ;  /* 0x00000008040c723c */ /* 0x002fe2000000180c */
[----:B------:R-:W-:Y:S01]  /*3ef0*/  SHF.R.U32.HI R8, RZ, 0x2, R216 ;  /* 0x00000002ff087819 */ /* 0x000fe200000116d8 */
[----:B------:R-:W-:-:S03]  /*3f00*/  IMAD.U32 R9, RZ, RZ, UR16 ;  /* 0x00000010ff097e24 */ /* 0x000fc6000f8e00ff */
[----:B------:R-:W-:-:S03]  /*3f10*/  LOP3.LUT R8, R8, 0x7, RZ, 0xc0, !PT ;  /* 0x0000000708087812 */ /* 0x000fc600078ec0ff */
[----:B------:R-:W-:Y:S01]  /*3f20*/  HMMA.16816.F32 R48, R32, R26, R48 ;  /* 0x0000001a2030723c */ /* 0x000fe20000001830 */
[----:B------:R-:W-:Y:S01]  /*3f30*/  IADD3 R31, PT, PT, R8, UR30, R3 ;  /* 0x0000001e081f7c10 */ /* 0x000fe2000fffe003 */
[----:B------:R-:W-:-:S04]  /*3f40*/  IMAD R8, R9, 0x40, R202 ;  /* 0x0000004009087824 */ /* 0x000fc800078e02ca */
[C---:B------:R-:W-:Y:S02]  /*3f50*/  VIADD R234, R31.reuse, UR31 ;  /* 0x0000001f1fea7c36 */ /* 0x040fe40008000000 */
[C---:B------:R-:W-:Y:S01]  /*3f60*/  HMMA.16816.F32 R44, R32.reuse, R20, R44 ;  /* 0x00000014202c723c */ /* 0x040fe2000000182c */
[C---:B------:R-:W-:Y:S02]  /*3f70*/  VIADD R9, R8.reuse, UR21 ;  /* 0x0000001508097c36 */ /* 0x040fe40008000000 */
[----:B------:R-:W-:Y:S02]  /*3f80*/  VIADD R3, R8, 0x38 ;  /* 0x0000003808037836 */ /* 0x000fe40000000000 */
[----:B------:R-:W-:Y:S01]  /*3f90*/  FMUL.FTZ R14, R14, UR7 ;  /* 0x000000070e0e7c20 */ /* 0x000fe20008410000 */
[----:B------:R-:W-:Y:S02]  /*3fa0*/  VIADD R31, R31, UR24 ;  /* 0x000000181f1f7c36 */ /* 0x000fe40008000000 */
[----:B------:R-:W-:Y:S01]  /*3fb0*/  FMUL.FTZ R15, R15, UR7 ;  /* 0x000000070f0f7c20 */ /* 0x000fe20008410000 */
[C---:B------:R-:W-:Y:S01]  /*3fc0*/  VIADD R26, R8.reuse, 0x20 ;  /* 0x00000020081a7836 */ /* 0x040fe20000000000 */
[----:B------:R-:W-:Y:S01]  /*3fd0*/  HMMA.16816.F32 R40, R32, R22, R40 ;  /* 0x000000162028723c */ /* 0x000fe20000001828 */
[C---:B------:R-:W-:Y:S01]  /*3fe0*/  VIADD R34, R8.reuse, 0x9 ;  /* 0x0000000908227836 */ /* 0x040fe20000000000 */
[C-C-:B------:R-:W-:Y:S01]  /*3ff0*/  VIADDMNMX R233, R31.reuse, 0x1, R232.reuse, PT ;  /* 0x000000011fe97846 */ /* 0x140fe200038001e8 */
[C---:B------:R-:W-:Y:S01]  /*4000*/  VIADD R32, R8.reuse, 0x10 ;  /* 0x0000001008207836 */ /* 0x040fe20000000000 */
[----:B------:R-:W-:Y:S01]  /*4010*/  VIADDMNMX R232, R31, 0x9, R232, PT ;  /* 0x000000091fe87846 */ /* 0x000fe200038001e8 */
[C---:B------:R-:W-:Y:S01]  /*4020*/  VIADD R25, R8.reuse, 0x28 ;  /* 0x0000002808197836 */ /* 0x040fe20000000000 */
[----:B------:R-:W-:Y:S01]  /*4030*/  ISETP.GE.AND P0, PT, R8, R233, PT ;  /* 0x000000e90800720c */ /* 0x000fe20003f06270 */
[----:B------:R-:W-:Y:S01]  /*4040*/  VIADD R167, R234, 0x8 ;  /* 0x00000008eaa77836 */ /* 0x000fe20000000000 */
[----:B--2---:R-:W-:Y:S01]  /*4050*/  HMMA.16816.F32 R52, R4, R64, R52 ;  /* 0x000000400434723c */ /* 0x004fe20000001834 */
[C---:B------:R-:W-:Y:S01]  /*4060*/  VIADD R24, R8.reuse, 0x29 ;  /* 0x0000002908187836 */ /* 0x040fe20000000000 */
[----:B------:R-:W-:Y:S01]  /*4070*/  MUFU.TANH R14, R14 ;  /* 0x0000000e000e7308 */ /* 0x000fe20000002400 */
[----:B------:R-:W-:-:S02]  /*4080*/  VIADD R23, R8, 0x30 ;  /* 0x0000003008177836 */ /* 0x000fc40000000000 */
[----:B------:R-:W-:-:S03]  /*4090*/  VIADD R31, R167, -UR23 ;  /* 0x80000017a71f7c36 */ /* 0x000fc60008000000 */
[----:B------:R-:W-:Y:S01]  /*40a0*/  HMMA.16816.F32 R56, R4, R10, R56 ;  /* 0x0000000a0438723c */ /* 0x000fe20000001838 */
[----:B------:R-:W-:Y:S01]  /*40b0*/  FMUL.FTZ R10, R12, UR7 ;  /* 0x000000070c0a7c20 */ /* 0x000fe20008410000 */
[----:B------:R-:W-:Y:S01]  /*40c0*/  FMUL.FTZ R12, R13, UR7 ;  /* 0x000000070d0c7c20 */ /* 0x000fe20008410000 */
[----:B------:R-:W-:Y:S01]  /*40d0*/  IMAD.IADD R13, R234, 0x1, -R9 ;  /* 0x00000001ea0d7824 */ /* 0x000fe200078e0a09 */
[----:B------:R-:W-:Y:S01]  /*40e0*/  MUFU.TANH R15, R15 ;  /* 0x0000000f000f7308 */ /* 0x000fe20000002400 */
[----:B------:R-:W-:-:S03]  /*40f0*/  VIADD R11, R3, UR21 ;  /* 0x00000015030b7c36 */ /* 0x000fc60008000000 */
[C---:B------:R-:W-:Y:S01]  /*4100*/  HMMA.16816.F32 R48, R4.reuse, R66, R48 ;  /* 0x000000420430723c */ /* 0x040fe20000001830 */
[----:B------:R-:W-:Y:S02]  /*4110*/  IABS R13, R13 ;  /* 0x0000000d000d7213 */ /* 0x000fe40000000000 */
[----:B------:R-:W-:Y:S01]  /*4120*/  FMUL.FTZ R52, R52, UR7 ;  /* 0x0000000734347c20 */ /* 0x000fe20008410000 */
[----:B------:R-:W1:Y:S01]  /*4130*/  MUFU.TANH R10, R10 ;  /* 0x0000000a000a7308 */ /* 0x000e620000002400 */
[----:B------:R-:W-:Y:S01]  /*4140*/  I2FP.F32.S32 R13, R13 ;  /* 0x0000000d000d7245 */ /* 0x000fe20000201400 */
[----:B------:R-:W-:Y:S01]  /*4150*/  FMUL.FTZ R29, R53, UR7 ;  /* 0x00000007351d7c20 */ /* 0x000fe20008410000 */
[C-C-:B------:R-:W-:Y:S01]  /*4160*/  IADD3 R21, PT, PT, R234.reuse, 0x28, -R11.reuse ;  /* 0x00000028ea157810 */ /* 0x140fe20007ffe80b */
[C---:B----4-:R-:W-:Y:S01]  /*4170*/  HMMA.16816.F32 R44, R4.reuse, R60, R44 ;  /* 0x0000003c042c723c */ /* 0x050fe2000000182c */
[--C-:B------:R-:W-:Y:S01]  /*4180*/  IADD3 R22, PT, PT, R234, 0x30, -R11.reuse ;  /* 0x00000030ea167810 */ /* 0x100fe20007ffe80b */
[----:B------:R-:W-:Y:S01]  /*4190*/  FMUL.FTZ R55, R55, UR7 ;  /* 0x0000000737377c20 */ /* 0x000fe20008410000 */
[----:B------:R-:W-:Y:S01]  /*41a0*/  IABS R21, R21 ;  /* 0x0000001500157213 */ /* 0x000fe20000000000 */
[----:B------:R-:W2:Y:S01]  /*41b0*/  MUFU.TANH R30, R52 ;  /* 0x00000034001e7308 */ /* 0x000ea20000002400 */
[----:B------:R-:W-:Y:S01]  /*41c0*/  FMUL.FTZ R35, R56, UR7 ;  /* 0x0000000738237c20 */ /* 0x000fe20008410000 */
[----:B------:R-:W-:Y:S01]  /*41d0*/  FMUL.FTZ R33, R57, UR7 ;  /* 0x0000000739217c20 */ /* 0x000fe20008410000 */
[----:B------:R-:W-:Y:S01]  /*41e0*/  I2FP.F32.S32 R21, R21 ;  /* 0x0000001500157245 */ /* 0x000fe20000201400 */
[C---:B------:R-:W-:Y:S01]  /*41f0*/  HMMA.16816.F32 R40, R4.reuse, R62, R40 ;  /* 0x0000003e0428723c */ /* 0x040fe20000001828 */
[--C-:B------:R-:W-:Y:S01]  /*4200*/  IADD3 R20, PT, PT, R234, 0x2f, -R11.reuse ;  /* 0x0000002fea147810 */ /* 0x100fe20007ffe80b */
[----:B------:R-:W-:Y:S01]  /*4210*/  FMUL.FTZ R59, R59, UR7 ;  /* 0x000000073b3b7c20 */ /* 0x000fe20008410000 */
[----:B------:R-:W-:Y:S01]  /*4220*/  FMUL.FTZ R28, R48, UR7 ;  /* 0x00000007301c7c20 */ /* 0x000fe20008410000 */
[----:B------:R-:W4:Y:S01]  /*4230*/  MUFU.TANH R12, R12 ;  /* 0x0000000c000c7308 */ /* 0x000f220000002400 */
[----:B------:R-:W-:Y:S01]  /*4240*/  FMUL.FTZ R27, R49, UR7 ;  /* 0x00000007311b7c20 */ /* 0x000fe20008410000 */
[--C-:B------:R-:W-:Y:S01]  /*4250*/  IADD3 R49, PT, PT, R234, 0x10, -R11.reuse ;  /* 0x00000010ea317810 */ /* 0x100fe20007ffe80b */
[----:B------:R-:W-:Y:S01]  /*4260*/  VIADD R48, R8, 0x8 ;  /* 0x0000000808307836 */ /* 0x000fe20000000000 */
[C---:B---3--:R-:W-:Y:S01]  /*4270*/  HMMA.16816.F32 R36, R4.reuse, R16, R36 ;  /* 0x000000100424723c */ /* 0x048fe20000001824 */
[----:B------:R-:W-:Y:S01]  /*4280*/  IADD3 R16, PT, PT, R234, 0x37, -R11 ;  /* 0x00000037ea107810 */ /* 0x000fe20007ffe80b */
[----:B------:R-:W-:Y:S01]  /*4290*/  FMUL.FTZ R51, R51, UR7 ;  /* 0x0000000733337c20 */ /* 0x000fe20008410000 */
[----:B------:R-:W-:Y:S01]  /*42a0*/  FMUL.FTZ R45, R45, UR7 ;  /* 0x000000072d2d7c20 */ /* 0x000fe20008410000 */
[----:B------:R-:W3:Y:S01]  /*42b0*/  MUFU.TANH R29, R29 ;  /* 0x0000001d001d7308 */ /* 0x000ee20000002400 */
[----:B------:R-:W-:Y:S01]  /*42c0*/  IABS R53, R16 ;  /* 0x0000001000357213 */ /* 0x000fe20000000000 */
[----:B-1----:R-:W-:Y:S01]  /*42d0*/  FFMA.FTZ R16, R13, -UR6, R10 ;  /* 0x800000060d107c23 */ /* 0x002fe2000801000a */
[----:B------:R-:W-:Y:S01]  /*42e0*/  FMUL.FTZ R13, R44, UR7 ;  /* 0x000000072c0d7c20 */ /* 0x000fe20008410000 */
[----:B------:R-:W-:Y:S01]  /*42f0*/  HMMA.16816.F32 R76, R4, R18, R76 ;  /* 0x00000012044c723c */ /* 0x000fe2000000184c */
[----:B------:R-:W-:Y:S01]  /*4300*/  I2FP.F32.S32 R53, R53 ;  /* 0x0000003500357245 */ /* 0x000fe20000201400 */
[----:B--2---:R-:W-:Y:S01]  /*4310*/  FFMA.FTZ R30, R21, -UR6, R30 ;  /* 0x80000006151e7c23 */ /* 0x004fe2000801001e */
[----:B------:R-:W-:Y:S01]  /*4320*/  FMUL.FTZ R40, R40, UR7 ;  /* 0x0000000728287c20 */ /* 0x000fe20008410000 */
[----:B------:R-:W1:Y:S01]  /*4330*/  MUFU.TANH R28, R28 ;  /* 0x0000001c001c7308 */ /* 0x000e620000002400 */
[----:B------:R-:W-:-:S02]  /*4340*/  VIADD R52, R8, 0x1 ;  /* 0x0000000108347836 */ /* 0x000fc40000000000 */
[----:B----4-:R-:W-:Y:S01]  /*4350*/  FFMA.FTZ R53, R53, -UR6, R12 ;  /* 0x8000000635357c23 */ /* 0x010fe2000801000c */
[C---:B------:R-:W-:Y:S01]  /*4360*/  VIADD R21, R234.reuse, -UR23 ;  /* 0x80000017ea157c36 */ /* 0x040fe20008000000 */
[C-C-:B------:R-:W-:Y:S01]  /*4370*/  IADD3 R12, PT, PT, R234.reuse, 0x27, -R11.reuse ;  /* 0x00000027ea0c7810 */ /* 0x140fe20007ffe80b */
[----:B------:R-:W-:Y:S01]  /*4380*/  FMUL.FTZ R47, R47, UR7 ;  /* 0x000000072f2f7c20 */ /* 0x000fe20008410000 */
[--C-:B------:R-:W-:Y:S01]  /*4390*/  IADD3 R17, PT, PT, R234, 0x20, -R11.reuse ;  /* 0x00000020ea117810 */ /* 0x100fe20007ffe80b */
[----:B------:R-:W-:Y:S01]  /*43a0*/  FMUL.FTZ R5, R36, UR7 ;  /* 0x0000000724057c20 */ /* 0x000fe20008410000 */
[----:B------:R-:W2:Y:S01]  /*43b0*/  MUFU.TANH R27, R27 ;  /* 0x0000001b001b7308 */ /* 0x000ea20000002400 */
[----:B------:R-:W-:Y:S01]  /*43c0*/  FMUL.FTZ R6, R37, UR7 ;  /* 0x0000000725067c20 */ /* 0x000fe20008410000 */
[--C-:B------:R-:W-:Y:S01]  /*43d0*/  IADD3 R10, PT, PT, R234, 0x1f, -R11.reuse ;  /* 0x0000001fea0a7810 */ /* 0x100fe20007ffe80b */
[----:B------:R-:W-:Y:S01]  /*43e0*/  FMUL.FTZ R46, R46, UR7 ;  /* 0x000000072e2e7c20 */ /* 0x000fe20008410000 */
[----:B------:R-:W-:Y:S01]  /*43f0*/  IADD3 R224, PT, PT, R234, 0x18, -R11 ;  /* 0x00000018eae07810 */ /* 0x000fe20007ffe80b */
[----:B------:R-:W-:Y:S01]  /*4400*/  FMUL.FTZ R43, R43, UR7 ;  /* 0x000000072b2b7c20 */ /* 0x000fe20008410000 */
[----:B------:R-:W-:Y:S01]  /*4410*/  ISETP.GT.AND P6, PT, R21, R52, PT ;  /* 0x000000341500720c */ /* 0x000fe20003fc4270 */
[----:B------:R-:W-:Y:S01]  /*4420*/  FMUL.FTZ R4, R76, UR7 ;  /* 0x000000074c047c20 */ /* 0x000fe20008410000 */
[----:B------:R-:W4:Y:S01]  /*4430*/  MUFU.TANH R35, R35 ;  /* 0x0000002300237308 */ /* 0x000f220000002400 */
[----:B------:R-:W-:Y:S01]  /*4440*/  IABS R12, R12 ;  /* 0x0000000c000c7213 */ /* 0x000fe20000000000 */
[----:B------:R-:W-:Y:S01]  /*4450*/  FMUL.FTZ R77, R77, UR7 ;  /* 0x000000074d4d7c20 */ /* 0x000fe20008410000 */
[----:B------:R-:W-:Y:S01]  /*4460*/  IABS R17, R17 ;  /* 0x0000001100117213 */ /* 0x000fe20000000000 */
[----:B------:R-:W-:Y:S01]  /*4470*/  FMUL.FTZ R39, R39, UR7 ;  /* 0x0000000727277c20 */ /* 0x000fe20008410000 */
[----:B------:R-:W-:Y:S01]  /*4480*/  IABS R10, R10 ;  /* 0x0000000a000a7213 */ /* 0x000fe20000000000 */
[----:B------:R-:W-:Y:S01]  /*4490*/  FMUL.FTZ R78, R78, UR7 ;  /* 0x000000074e4e7c20 */ /* 0x000fe20008410000 */
[----:B------:R-:W-:Y:S01]  /*44a0*/  IABS R49, R49 ;  /* 0x0000003100317213 */ /* 0x000fe20000000000 */
[----:B------:R-:W5:Y:S01]  /*44b0*/  MUFU.TANH R33, R33 ;  /* 0x0000002100217308 */ /* 0x000f620000002400 */
[----:B------:R-:W-:Y:S01]  /*44c0*/  IABS R22, R22 ;  /* 0x0000001600167213 */ /* 0x000fe20000000000 */
[----:B------:R-:W-:Y:S01]  /*44d0*/  FMUL.FTZ R79, R79, UR7 ;  /* 0x000000074f4f7c20 */ /* 0x000fe20008410000 */
[----:B------:R-:W-:-:S02]  /*44e0*/  IABS R20, R20 ;  /* 0x0000001400147213 */ /* 0x000fc40000000000 */
[----:B------:R-:W-:Y:S02]  /*44f0*/  IABS R224, R224 ;  /* 0x000000e000e07213 */ /* 0x000fe40000000000 */
[C-C-:B------:R-:W-:Y:S01]  /*4500*/  IADD3 R56, PT, PT, R234.reuse, 0x17, -R11.reuse ;  /* 0x00000017ea387810 */ /* 0x140fe20007ffe80b */
[----:B------:R-:W5:Y:S01]  /*4510*/  MUFU.TANH R13, R13 ;  /* 0x0000000d000d7308 */ /* 0x000f620000002400 */
[----:B------:R-:W-:Y:S02]  /*4520*/  IADD3 R18, PT, PT, R234, 0x8, -R11 ;  /* 0x00000008ea127810 */ /* 0x000fe40007ffe80b */
[----:B------:R-:W-:Y:S01]  /*4530*/  FSEL R44, R53, -INF , !P6 ;  /* 0xff800000352c7808 */ /* 0x000fe20007000000 */
[----:B------:R-:W-:Y:S01]  /*4540*/  FMUL.FTZ R53, R41, UR7 ;  /* 0x0000000729357c20 */ /* 0x000fe20008410000 */
[----:B------:R-:W-:Y:S01]  /*4550*/  I2FP.F32.S32 R12, R12 ;  /* 0x0000000c000c7245 */ /* 0x000fe20000201400 */
[----:B------:R-:W-:Y:S01]  /*4560*/  IMAD.MOV.U32 R41, RZ, RZ, R49 ;  /* 0x000000ffff297224 */ /* 0x000fe200078e0031 */
[----:B------:R-:W-:Y:S01]  /*4570*/  I2FP.F32.S32 R17, R17 ;  /* 0x0000001100117245 */ /* 0x000fe20000201400 */
[----:B------:R-:W5:Y:S01]  /*4580*/  MUFU.TANH R45, R45 ;  /* 0x0000002d002d7308 */ /* 0x000f620000002400 */
[----:B------:R-:W-:Y:S01]  /*4590*/  I2FP.F32.S32 R10, R10 ;  /* 0x0000000a000a7245 */ /* 0x000fe20000201400 */
[----:B---3--:R-:W-:Y:S01]  /*45a0*/  FFMA.FTZ R29, R12, -UR6, R29 ;  /* 0x800000060c1d7c23 */ /* 0x008fe2000801001d */
[----:B------:R-:W-:Y:S01]  /*45b0*/  I2FP.F32.S32 R22, R22 ;  /* 0x0000001600167245 */ /* 0x000fe20000201400 */
[----:B-1----:R-:W-:Y:S01]  /*45c0*/  FFMA.FTZ R28, R17, -UR6, R28 ;  /* 0x80000006111c7c23 */ /* 0x002fe2000801001c */
[----:B------:R-:W-:Y:S01]  /*45d0*/  I2FP.F32.S32 R20, R20 ;  /* 0x0000001400147245 */ /* 0x000fe20000201400 */
[----:B--2---:R-:W-:Y:S01]  /*45e0*/  FFMA.FTZ R27, R10, -UR6, R27 ;  /* 0x800000060a1b7c23 */ /* 0x004fe2000801001b */
[----:B------:R-:W-:Y:S01]  /*45f0*/  I2FP.F32.S32 R224, R224 ;  /* 0x000000e000e07245 */ /* 0x000fe20000201400 */
[----:B------:R-:W1:Y:S01]  /*4600*/  MUFU.TANH R40, R40 ;  /* 0x0000002800287308 */ /* 0x000e620000002400 */
[C---:B------:R-:W-:Y:S01]  /*4610*/  ISETP.GT.AND P1, PT, R21.reuse, R8, PT ;  /* 0x000000081500720c */ /* 0x040fe20003f24270 */
[----:B----4-:R-:W-:Y:S01]  /*4620*/  FFMA.FTZ R35, R22, -UR6, R35 ;  /* 0x8000000616237c23 */ /* 0x010fe20008010023 */
[----:B------:R-:W-:Y:S01]  /*4630*/  IABS R56, R56 ;  /* 0x0000003800387213 */ /* 0x000fe20000000000 */
[----:B-----5:R-:W-:Y:S01]  /*4640*/  FFMA.FTZ R33, R20, -UR6, R33 ;  /* 0x8000000614217c23 */ /* 0x020fe20008010021 */
[----:B------:R-:W-:Y:S01]  /*4650*/  IADD3 R7, PT, PT, R234, 0x7, -R11 ;  /* 0x00000007ea077810 */ /* 0x000fe20007ffe80b */
[----:B------:R-:W-:Y:S01]  /*4660*/  FFMA.FTZ R224, R224, -UR6, R13 ;  /* 0x80000006e0e07c23 */ /* 0x000fe2000801000d */
[----:B------:R-:W-:Y:S01]  /*4670*/  IABS R18, R18 ;  /* 0x0000001200127213 */ /* 0x000fe20000000000 */
[----:B------:R-:W2:Y:S01]  /*4680*/  MUFU.TANH R5, R5 ;  /* 0x0000000500057308 */ /* 0x000ea20000002400 */
[----:B------:R-:W-:Y:S01]  /*4690*/  VIADD R12, R8, 0x11 ;  /* 0x00000011080c7836 */ /* 0x000fe20000000000 */
[----:B------:R-:W-:Y:S01]  /*46a0*/  FSEL R16, R16, -INF , !P1 ;  /* 0xff80000010107808 */ /* 0x000fe20004800000 */
[C---:B------:R-:W-:Y:S01]  /*46b0*/  VIADD R17, R8.reuse, 0x18 ;  /* 0x0000001808117836 */ /* 0x040fe20000000000 */
[----:B------:R-:W-:Y:S01]  /*46c0*/  I2FP.F32.S32 R56, R56 ;  /* 0x0000003800387245 */ /* 0x000fe20000201400 */
[C---:B------:R-:W-:Y:S01]  /*46d0*/  VIADD R10, R8.reuse, 0x19 ;  /* 0x00000019080a7836 */ /* 0x040fe20000000000 */
[----:B------:R-:W-:Y:S01]  /*46e0*/  I2FP.F32.S32 R41, R41 ;  /* 0x0000002900297245 */ /* 0x000fe20000201400 */
[C---:B------:R-:W-:Y:S01]  /*46f0*/  VIADD R13, R8.reuse, 0x21 ;  /* 0x00000021080d7836 */ /* 0x040fe20000000000 */
[----:B------:R-:W3:Y:S01]  /*4700*/  MUFU.TANH R6, R6 ;  /* 0x0000000600067308 */ /* 0x000ee20000002400 */
[----:B------:R-:W-:Y:S01]  /*4710*/  IABS R7, R7 ;  /* 0x0000000700077213 */ /* 0x000fe20000000000 */
[C---:B------:R-:W-:Y:S01]  /*4720*/  VIADD R22, R8.reuse, 0x31 ;  /* 0x0000003108167836 */ /* 0x040fe20000000000 */
[----:B------:R-:W-:Y:S01]  /*4730*/  I2FP.F32.S32 R18, R18 ;  /* 0x0000001200127245 */ /* 0x000fe20000201400 */
[----:B------:R-:W-:Y:S01]  /*4740*/  VIADD R20, R8, 0x39 ;  /* 0x0000003908147836 */ /* 0x000fe20000000000 */
[C---:B------:R-:W-:Y:S01]  /*4750*/  ISETP.GT.AND P3, PT, R21.reuse, R48, PT ;  /* 0x000000301500720c */ /* 0x040fe20003f64270 */
[----:B------:R-:W-:Y:S01]  /*4760*/  FFMA.FTZ R45, R56, -UR6, R45 ;  /* 0x80000006382d7c23 */ /* 0x000fe2000801002d */
[----:B------:R-:W-:Y:S01]  /*4770*/  ISETP.GT.AND P4, PT, R21, R34, PT ;  /* 0x000000221500720c */ /* 0x000fe20003f84270 */
[----:B------:R-:W4:Y:S01]  /*4780*/  MUFU.TANH R4, R4 ;  /* 0x0000000400047308 */ /* 0x000f220000002400 */
[----:B------:R-:W-:Y:S01]  /*4790*/  FSEL R16, R16, -INF , !P0 ;  /* 0xff80000010107808 */ /* 0x000fe20004000000 */
[----:B-1----:R-:W-:Y:S01]  /*47a0*/  FFMA.FTZ R40, R41, -UR6, R40 ;  /* 0x8000000629287c23 */ /* 0x002fe20008010028 */
[----:B------:R-:W-:Y:S01]  /*47b0*/  I2FP.F32.S32 R7, R7 ;  /* 0x0000000700077245 */ /* 0x000fe20000201400 */
[----:B--2---:R-:W-:Y:S01]  /*47c0*/  FFMA.FTZ R5, R18, -UR6, R5 ;  /* 0x8000000612057c23 */ /* 0x004fe20008010005 */
[C---:B------:R-:W-:Y:S01]  /*47d0*/  ISETP.GT.AND P5, PT, R21.reuse, R32, PT ;  /* 0x000000201500720c */ /* 0x040fe20003fa4270 */
[----:B------:R-:W-:Y:S01]  /*47e0*/  IMAD.IADD R18, R234, 0x1, -R11 ;  /* 0x00000001ea127824 */ /* 0x000fe200078e0a0b */
[C---:B------:R-:W-:Y:S01]  /*47f0*/  ISETP.GT.AND P1, PT, R21.reuse, R12, PT ;  /* 0x0000000c1500720c */ /* 0x040fe20003f24270 */
[----:B------:R-:W1:Y:S01]  /*4800*/  MUFU.TANH R77, R77 ;  /* 0x0000004d004d7308 */ /* 0x000e620000002400 */
[----:B------:R-:W-:Y:S01]  /*4810*/  ISETP.GT.AND P2, PT, R21, R17, PT ;  /* 0x000000111500720c */ /* 0x000fe20003f44270 */
[----:B---3--:R-:W-:Y:S01]  /*4820*/  FFMA.FTZ R6, R7, -UR6, R6 ;  /* 0x8000000607067c23 */ /* 0x008fe20008010006 */
[----:B------:R-:W-:Y:S01]  /*4830*/  ISETP.GT.AND P0, PT, R21, R10, PT ;  /* 0x0000000a1500720c */ /* 0x000fe20003f04270 */
[----:B------:R-:W-:Y:S01]  /*4840*/  IMAD.IADD R7, R167, 0x1, -R9 ;  /* 0x00000001a7077824 */ /* 0x000fe200078e0a09 */
[----:B------:R-:W-:-:S02]  /*4850*/  ISETP.GT.AND P6, PT, R21, R26, PT ;  /* 0x0000001a1500720c */ /* 0x000fc40003fc4270 */
[----:B------:R-:W-:Y:S01]  /*4860*/  FSEL R35, R35, -INF , !P3 ;  /* 0xff80000023237808 */ /* 0x000fe20005800000 */
[----:B------:R-:W-:Y:S01]  /*4870*/  MUFU.TANH R59, R59 ;  /* 0x0000003b003b7308 */ /* 0x000fe20000002400 */
[----:B------:R-:W-:Y:S02]  /*4880*/  FSEL R33, R33, -INF , !P4 ;  /* 0xff80000021217808 */ /* 0x000fe40006000000 */
[C---:B------:R-:W-:Y:S02]  /*4890*/  ISETP.GT.AND P3, PT, R21.reuse, R13, PT ;  /* 0x0000000d1500720c */ /* 0x040fe40003f64270 */
[----:B------:R-:W-:Y:S02]  /*48a0*/  ISETP.GT.AND P4, PT, R21, R25, PT ;  /* 0x000000191500720c */ /* 0x000fe40003f84270 */
[----:B------:R-:W-:Y:S01]  /*48b0*/  FSEL R30, R30, -INF , !P5 ;  /* 0xff8000001e1e7808 */ /* 0x000fe20006800000 */
[----:B------:R-:W-:Y:S01]  /*48c0*/  MUFU.TANH R55, R55 ;  /* 0x0000003700377308 */ /* 0x000fe20000002400 */
[----:B------:R-:W-:-:S02]  /*48d0*/  FSEL R29, R29, -INF , !P1 ;  /* 0xff8000001d1d7808 */ /* 0x000fc40004800000 */
[----:B------:R-:W-:Y:S02]  /*48e0*/  FSEL R28, R28, -INF , !P2 ;  /* 0xff8000001c1c7808 */ /* 0x000fe40005000000 */
[----:B------:R-:W-:Y:S02]  /*48f0*/  FSEL R27, R27, -INF , !P0 ;  /* 0xff8000001b1b7808 */ /* 0x000fe40004000000 */
[----:B------:R-:W-:Y:S01]  /*4900*/  FSEL R224, R224, -INF , !P6 ;  /* 0xff800000e0e07808 */ /* 0x000fe20007000000 */
[----:B------:R-:W-:Y:S01]  /*4910*/  MUFU.TANH R51, R51 ;  /* 0x0000003300337308 */ /* 0x000fe20000002400 */
[C---:B------:R-:W-:Y:S02]  /*4920*/  ISETP.GT.AND P5, PT, R21.reuse, R24, PT ;  /* 0x000000181500720c */ /* 0x040fe40003fa4270 */
[C---:B------:R-:W-:Y:S02]  /*4930*/  ISETP.GT.AND P1, PT, R21.reuse, R23, PT ;  /* 0x000000171500720c */ /* 0x040fe40003f24270 */
[----:B------:R-:W-:-:S02]  /*4940*/  ISETP.GT.AND P2, PT, R21, R22, PT ;  /* 0x000000161500720c */ /* 0x000fc40003f44270 */
[C---:B------:R-:W-:Y:S01]  /*4950*/  ISETP.GT.AND P0, PT, R21.reuse, R3, PT ;  /* 0x000000031500720c */ /* 0x040fe20003f04270 */
[----:B------:R-:W-:Y:S01]  /*4960*/  MUFU.TANH R47, R47 ;  /* 0x0000002f002f7308 */ /* 0x000fe20000002400 */
[----:B------:R-:W-:Y:S02]  /*4970*/  ISETP.GT.AND P6, PT, R21, R20, PT ;  /* 0x000000141500720c */ /* 0x000fe40003fc4270 */
[----:B------:R-:W-:Y:S02]  /*4980*/  FSEL R218, R45, -INF , !P3 ;  /* 0xff8000002dda7808 */ /* 0x000fe40005800000 */
[----:B------:R-:W-:Y:S02]  /*4990*/  FSEL R212, R40, -INF , !P4 ;  /* 0xff80000028d47808 */ /* 0x000fe40006000000 */
[----:B------:R-:W-:Y:S01]  /*49a0*/  ISETP.GT.AND P3, PT, R31, R8, PT ;  /* 0x000000081f00720c */ /* 0x000fe20003f64270 */
[----:B------:R-:W2:Y:S01]  /*49b0*/  MUFU.TANH R21, R53 ;  /* 0x0000003500157308 */ /* 0x000ea20000002400 */
[----:B------:R-:W-:-:S02]  /*49c0*/  ISETP.GE.AND P4, PT, R8, R232, PT ;  /* 0x000000e80800720c */ /* 0x000fc40003f86270 */
[----:B------:R-:W-:Y:S02]  /*49d0*/  IABS R9, R18 ;  /* 0x0000001200097213 */ /* 0x000fe40000000000 */
[C-C-:B------:R-:W-:Y:S02]  /*49e0*/  IADD3 R8, PT, PT, R234.reuse, -0x1, -R11.reuse ;  /* 0xffffffffea087810 */ /* 0x140fe40007ffe80b */
[----:B------:R-:W-:Y:S01]  /*49f0*/  I2FP.F32.S32 R9, R9 ;  /* 0x0000000900097245 */ /* 0x000fe20000201400 */
[----:B------:R-:W-:Y:S01]  /*4a00*/  MUFU.TANH R46, R46 ;  /* 0x0000002e002e7308 */ /* 0x000fe20000002400 */
[----:B------:R-:W-:Y:S02]  /*4a10*/  IADD3 R36, PT, PT, R234, 0xf, -R11 ;  /* 0x0000000fea247810 */ /* 0x000fe40007ffe80b */
[----:B------:R-:W-:Y:S01]  /*4a20*/  IABS R8, R8 ;  /* 0x0000000800087213 */ /* 0x000fe20000000000 */
[----:B----4-:R-:W-:Y:S01]  /*4a30*/  FFMA.FTZ R4, R9, -UR6, R4 ;  /* 0x8000000609047c23 */ /* 0x010fe20008010004 */
[----:B------:R-:W-:-:S02]  /*4a40*/  FSEL R222, R5, -INF , !P1 ;  /* 0xff80000005de7808 */ /* 0x000fc40004800000 */
[----:B------:R-:W-:Y:S01]  /*4a50*/  IABS R7, R7 ;  /* 0x0000000700077213 */ /* 0x000fe20000000000 */
[----:B------:R-:W-:Y:S01]  /*4a60*/  MUFU.TANH R43, R43 ;  /* 0x0000002b002b7308 */ /* 0x000fe20000002400 */
[----:B------:R-:W-:Y:S02]  /*4a70*/  IADD3 R5, PT, PT, R167, 0x37, -R11 ;  /* 0x00000037a7057810 */ /* 0x000fe40007ffe80b */
[----:B------:R-:W-:Y:S02]  /*4a80*/  IABS R36, R36 ;  /* 0x0000002400247213 */ /* 0x000fe40000000000 */
[----:B------:R-:W-:Y:S02]  /*4a90*/  FSEL R220, R6, -INF , !P2 ;  /* 0xff80000006dc7808 */ /* 0x000fe40005000000 */
[----:B------:R-:W-:Y:S01]  /*4aa0*/  I2FP.F32.S32 R8, R8 ;  /* 0x0000000800087245 */ /* 0x000fe20000201400 */
[----:B------:R-:W-:Y:S01]  /*4ab0*/  MUFU.TANH R39, R39 ;  /* 0x0000002700277308 */ /* 0x000fe20000002400 */
[----:B------:R-:W-:-:S02]  /*4ac0*/  I2FP.F32.S32 R7, R7 ;  /* 0x0000000700077245 */ /* 0x000fc40000201400 */
[----:B------:R-:W-:Y:S01]  /*4ad0*/  IABS R6, R5 ;  /* 0x0000000500067213 */ /* 0x000fe20000000000 */
[----:B-1----:R-:W-:Y:S01]  /*4ae0*/  FFMA.FTZ R8, R8, -UR6, R77 ;  /* 0x8000000608087c23 */ /* 0x002fe2000801004d */
[----:B------:R-:W-:Y:S01]  /*4af0*/  IADD3 R5, PT, PT, R167, 0x30, -R11 ;  /* 0x00000030a7057810 */ /* 0x000fe20007ffe80b */
[----:B------:R-:W-:Y:S01]  /*4b00*/  FFMA.FTZ R7, R7, -UR6, R14 ;  /* 0x8000000607077c23 */ /* 0x000fe2000801000e */
[----:B------:R-:W-:Y:S01]  /*4b10*/  I2FP.F32.S32 R36, R36 ;  /* 0x0000002400247245 */ /* 0x000fe20000201400 */
[----:B------:R-:W-:Y:S01]  /*4b20*/  MUFU.TANH R79, R79 ;  /* 0x0000004f004f7308 */ /* 0x000fe20000002400 */
[----:B------:R-:W-:Y:S01]  /*4b30*/  FSEL R210, R4, -INF , !P0 ;  /* 0xff80000004d27808 */ /* 0x000fe20004000000 */
[----:B------:R-:W-:Y:S01]  /*4b40*/  FMUL.FTZ R4, R58, UR7 ;  /* 0x000000073a047c20 */ /* 0x000fe20008410000 */
[----:B------:R-:W-:Y:S01]  /*4b50*/  IABS R5, R5 ;  /* 0x0000000500057213 */ /* 0x000fe20000000000 */
[----:B--2---:R-:W-:Y:S01]  /*4b60*/  FFMA.FTZ R21, R36, -UR6, R21 ;  /* 0x8000000624157c23 */ /* 0x004fe20008010015 */
[----:B------:R-:W-:-:S02]  /*4b70*/  FSEL R209, R8, -INF , !P6 ;  /* 0xff80000008d17808 */ /* 0x000fc40007000000 */
[----:B------:R-:W-:Y:S01]  /*4b80*/  FSEL R7, R7, -INF , !P3 ;  /* 0xff80000007077808 */ /* 0x000fe20005800000 */
[----:B------:R-:W-:Y:S01]  /*4b90*/  IMAD.MOV.U32 R8, RZ, RZ, R5 ;  /* 0x000000ffff087224 */ /* 0x000fe200078e0005 */
[----:B------:R-:W1:Y:S01]  /*4ba0*/  MUFU.TANH R4, R4 ;  /* 0x0000000400047308 */ /* 0x000e620000002400 */
[----:B------:R-:W-:Y:S02]  /*4bb0*/  FSEL R208, R21, -INF , !P5 ;  /* 0xff80000015d07808 */ /* 0x000fe40006800000 */
[----:B------:R-:W-:Y:S02]  /*4bc0*/  FSEL R21, R7, -INF , !P4 ;  /* 0xff80000007157808 */ /* 0x000fe40006000000 */
[----:B------:R-:W-:Y:S02]  /*4bd0*/  I2FP.F32.S32 R6, R6 ;  /* 0x0000000600067245 */ /* 0x000fe40000201400 */
[----:B------:R-:W-:Y:S01]  /*4be0*/  I2FP.F32.S32 R7, R8 ;  /* 0x0000000800077245 */ /* 0x000fe20000201400 */
[----:B------:R-:W-:Y:S01]  /*4bf0*/  FMUL.FTZ R8, R54, UR7 ;  /* 0x0000000736087c20 */ /* 0x000fe20008410000 */
[C---:B------:R-:W-:Y:S01]  /*4c00*/  IADD3 R5, PT, PT, R167.reuse, 0x28, -R11 ;  /* 0x00000028a7057810 */ /* 0x040fe20007ffe80b */
[----:B------:R-:W-:Y:S01]  /*4c10*/  FFMA.FTZ R15, R6, -UR6, R15 ;  /* 0x80000006060f7c23 */ /* 0x000fe2000801000f */
[----:B------:R-:W-:-:S02]  /*4c20*/  IADD3 R6, PT, PT, R167, 0x2f, -R11 ;  /* 0x0000002fa7067810 */ /* 0x000fc40007ffe80b */
[----:B------:R-:W-:Y:S01]  /*4c30*/  IABS R5, R5 ;  /* 0x0000000500057213 */ /* 0x000fe20000000000 */
[----:B------:R-:W2:Y:S01]  /*4c40*/  MUFU.TANH R8, R8 ;  /* 0x0000000800087308 */ /* 0x000ea20000002400 */
[----:B------:R-:W-:Y:S02]  /*4c50*/  IABS R6, R6 ;  /* 0x0000000600067213 */ /* 0x000fe40000000000 */
[----:B------:R-:W-:Y:S01]  /*4c60*/  ISETP.GT.AND P5, PT, R31, R52, PT ;  /* 0x000000341f00720c */ /* 0x000fe20003fa4270 */
[----:B-1----:R-:W-:Y:S01]  /*4c70*/  FFMA.FTZ R4, R7, -UR6, R4 ;  /* 0x8000000607047c23 */ /* 0x002fe20008010004 */
[----:B------:R-:W-:Y:S01]  /*4c80*/  I2FP.F32.S32 R14, R6 ;  /* 0x00000006000e7245 */ /* 0x000fe20000201400 */
[----:B------:R-:W-:Y:S01]  /*4c90*/  IMAD.MOV.U32 R9, RZ, RZ, R5 ;  /* 0x000000ffff097224 */ /* 0x000fe200078e0005 */
[----:B------:R-:W-:Y:S02]  /*4ca0*/  ISETP.GE.AND P1, PT, R52, R233, PT ;  /* 0x000000e93400720c */ /* 0x000fe40003f26270 */
[----:B------:R-:W-:Y:S01]  /*4cb0*/  ISETP.GT.AND P0, PT, R31, R48, PT ;  /* 0x000000301f00720c */ /* 0x000fe20003f04270 */
[----:B------:R-:W-:Y:S01]  /*4cc0*/  FFMA.FTZ R14, R14, -UR6, R59 ;  /* 0x800000060e0e7c23 */ /* 0x000fe2000801003b */
[----:B------:R-:W-:-:S02]  /*4cd0*/  ISETP.GE.AND P2, PT, R52, R232, PT ;  /* 0x000000e83400720c */ /* 0x000fc40003f46270 */
[----:B------:R-:W-:Y:S02]  /*4ce0*/  FSEL R15, R15, -INF , !P5 ;  /* 0xff8000000f0f7808 */ /* 0x000fe40006800000 */
[----:B------:R-:W-:Y:S02]  /*4cf0*/  ISETP.GE.AND P3, PT, R48, R232, PT ;  /* 0x000000e83000720c */ /* 0x000fe40003f66270 */
[----:B------:R-:W-:Y:S02]  /*4d00*/  FSEL R18, R44, -INF , !P1 ;  /* 0xff8000002c127808 */ /* 0x000fe40004800000 */
[----:B------:R-:W-:Y:S02]  /*4d10*/  FSEL R4, R4, -INF , !P0 ;  /* 0xff80000004047808 */ /* 0x000fe40004000000 */
[----:B------:R-:W-:Y:S02]  /*4d20*/  ISETP.GT.AND P4, PT, R31, R34, PT ;  /* 0x000000221f00720c */ /* 0x000fe40003f84270 */
[----:B------:R-:W-:-:S02]  /*4d30*/  ISETP.GE.AND P1, PT, R34, R233, PT ;  /* 0x000000e92200720c */ /* 0x000fc40003f26270 */
[----:B------:R-:W-:Y:S01]  /*4d40*/  FSEL R19, R15, -INF , !P2 ;  /* 0xff8000000f137808 */ /* 0x000fe20005000000 */
[----:B------:R-:W-:Y:S01]  /*4d50*/  FMUL.FTZ R15, R50, UR7 ;  /* 0x00000007320f7c20 */ /* 0x000fe20008410000 */
[----:B------:R-:W-:Y:S02]  /*4d60*/  I2FP.F32.S32 R9, R9 ;  /* 0x0000000900097245 */ /* 0x000fe40000201400 */
[----:B------:R-:W-:Y:S02]  /*4d70*/  IADD3 R5, PT, PT, R167, 0x27, -R11 ;  /* 0x00000027a7057810 */ /* 0x000fe40007ffe80b */
[----:B------:R-:W-:Y:S01]  /*4d80*/  FSEL R7, R4, -INF , !P3 ;  /* 0xff80000004077808 */ /* 0x000fe20005800000 */
[----:B--2---:R-:W-:Y:S01]  /*4d90*/  FFMA.FTZ R8, R9, -UR6, R8 ;  /* 0x8000000609087c23 */ /* 0x004fe20008010008 */
[----:B------:R-:W-:Y:S01]  /*4da0*/  FSEL R4, R33, -INF , !P1 ;  /* 0xff80000021047808 */ /* 0x000fe20004800000 */
[----:B------:R-:W1:Y:S01]  /*4db0*/  MUFU.TANH R15, R15 ;  /* 0x0000000f000f7308 */ /* 0x000e620000002400 */
[----:B------:R-:W-:-:S02]  /*4dc0*/  FSEL R14, R14, -INF , !P4 ;  /* 0xff8000000e0e7808 */ /* 0x000fc40006000000 */
[-C--:B------:R-:W-:Y:S02]  /*4dd0*/  ISETP.GE.AND P6, PT, R48, R233.reuse, PT ;  /* 0x000000e93000720c */ /* 0x080fe40003fc6270 */
[----:B------:R-:W-:Y:S01]  /*4de0*/  ISETP.GT.AND P3, PT, R31, R12, PT ;  /* 0x0000000c1f00720c */ /* 0x000fe20003f64270 */
[----:B------:R-:W-:Y:S01]  /*4df0*/  BAR.SYNC.DEFER_BLOCKING 0x0 ;  /* 0x0000000000007b1d */ /* 0x000fe20000010000 */
[C---:B------:R-:W-:Y:S02]  /*4e00*/  ISETP.GE.AND P1, PT, R12.reuse, R233, PT ;  /* 0x000000e90c00720c */ /* 0x040fe40003f26270 */
[-C--:B------:R-:W-:Y:S02]  /*4e10*/  ISETP.GE.AND P4, PT, R12, R232.reuse, PT ;  /* 0x000000e80c00720c */ /* 0x080fe40003f86270 */
[----:B------:R-:W-:Y:S02]  /*4e20*/  ISETP.GE.AND P5, PT, R34, R232, PT ;  /* 0x000000e82200720c */ /* 0x000fe40003fa6270 */
[----:B------:R-:W-:-:S02]  /*4e30*/  IABS R12, R5 ;  /* 0x00000005000c7213 */ /* 0x000fc40000000000 */
[----:B------:R-:W-:Y:S02]  /*4e40*/  IADD3 R9, PT, PT, R167, 0x20, -R11 ;  /* 0x00000020a7097810 */ /* 0x000fe40007ffe80b */
[----:B------:R-:W-:Y:S02]  /*4e50*/  FSEL R6, R35, -INF , !P6 ;  /* 0xff80000023067808 */ /* 0x000fe40007000000 */
[----:B------:R-:W-:Y:S02]  /*4e60*/  ISETP.GE.AND P6, PT, R32, R233, PT ;  /* 0x000000e92000720c */ /* 0x000fe40003fc6270 */
[----:B------:R-:W-:Y:S01]  /*4e70*/  FSEL R5, R14, -INF , !P5 ;  /* 0xff8000000e057808 */ /* 0x000fe20006800000 */
[----:B------:R-:W-:Y:S01]  /*4e80*/  IMAD.MOV.U32 R14, RZ, RZ, R12 ;  /* 0x000000ffff0e7224 */ /* 0x000fe200078e000c */
[----:B------:R-:W-:Y:S02]  /*4e90*/  IABS R9, R9 ;  /* 0x0000000900097213 */ /* 0x000fe40000000000 */
[----:B------:R-:W-:-:S02]  /*4ea0*/  ISETP.GT.AND P2, PT, R31, R32, PT ;  /* 0x000000201f00720c */ /* 0x000fc40003f44270 */
[----:B------:R-:W-:Y:S01]  /*4eb0*/  FSEL R12, R30, -INF , !P6 ;  /* 0xff8000001e0c7808 */ /* 0x000fe20007000000 */
[----:B------:R-:W-:Y:S01]  /*4ec0*/  IMAD.MOV.U32 R30, RZ, RZ, R9 ;  /* 0x000000ffff1e7224 */ /* 0x000fe200078e0009 */
[----:B------:R-:W-:Y:S02]  /*4ed0*/  FSEL R8, R8, -INF , !P2 ;  /* 0xff80000008087808 */ /* 0x000fe40005000000 */
[----:B------:R-:W-:Y:S02]  /*4ee0*/  ISETP.GE.AND P0, PT, R32, R232, PT ;  /* 0x000000e82000720c */ /* 0x000fe40003f06270 */
[----:B------:R-:W-:Y:S02]  /*4ef0*/  ISETP.GT.AND P5, PT, R31, R17, PT ;  /* 0x000000111f00720c */ /* 0x000fe40003fa4270 */
[----:B------:R-:W-:Y:S02]  /*4f00*/  ISETP.GE.AND P6, PT, R17, R233, PT ;  /* 0x000000e91100720c */ /* 0x000fe40003fc6270 */
[----:B------:R-:W-:-:S02]  /*4f10*/  I2FP.F32.S32 R14, R14 ;  /* 0x0000000e000e7245 */ /* 0x000fc40000201400 */
[----:B------:R-:W-:Y:S02]  /*4f20*/  ISETP.GE.AND P2, PT, R17, R232, PT ;  /* 0x000000e81100720c */ /* 0x000fe40003f46270 */
[----:B------:R-:W-:Y:S01]  /*4f30*/  IADD3 R17, PT, PT, R167, 0x1f, -R11 ;  /* 0x0000001fa7117810 */ /* 0x000fe20007ffe80b */
[----:B------:R-:W-:Y:S01]  /*4f40*/  FFMA.FTZ R55, R14, -UR6, R55 ;  /* 0x800000060e377c23 */ /* 0x000fe20008010037 */
[----:B------:R-:W-:Y:S02]  /*4f50*/  FSEL R9, R8, -INF , !P0 ;  /* 0xff80000008097808 */ /* 0x000fe40004000000 */
[----:B------:R-:W-:Y:S02]  /*4f60*/  I2FP.F32.S32 R30, R30 ;  /* 0x0000001e001e7245 */ /* 0x000fe40000201400 */
[----:B------:R-:W-:Y:S02]  /*4f70*/  IABS R8, R17 ;  /* 0x0000001100087213 */ /* 0x000fe40000000000 */
[----:B------:R-:W-:Y:S01]  /*4f80*/  FSEL R14, R29, -INF , !P1 ;  /* 0xff8000001d0e7808 */ /* 0x000fe20004800000 */
[----:B-1----:R-:W-:Y:S01]  /*4f90*/  FFMA.FTZ R15, R30, -UR6, R15 ;  /* 0x800000061e0f7c23 */ /* 0x002fe2000801000f */
[----:B------:R-:W-:-:S02]  /*4fa0*/  I2FP.F32.S32 R8, R8 ;  /* 0x0000000800087245 */ /* 0x000fc40000201400 */
[----:B------:R-:W-:Y:S02]  /*4fb0*/  FSEL R55, R55, -INF , !P3 ;  /* 0xff80000037377808 */ /* 0x000fe40005800000 */
[----:B------:R-:W-:Y:S01]  /*4fc0*/  ISETP.GE.AND P1, PT, R10, R233, PT ;  /* 0x000000e90a00720c */ /* 0x000fe20003f26270 */
[----:B------:R-:W-:Y:S01]  /*4fd0*/  FFMA.FTZ R51, R8, -UR6, R51 ;  /* 0x8000000608337c23 */ /* 0x000fe20008010033 */
[----:B------:R-:W-:Y:S02]  /*4fe0*/  ISETP.GT.AND P0, PT, R31, R10, PT ;  /* 0x0000000a1f00720c */ /* 0x000fe40003f04270 */
[----:B------:R-:W-:Y:S02]  /*4ff0*/  ISETP.GE.AND P3, PT, R10, R232, PT ;  /* 0x000000e80a00720c */ /* 0x000fe40003f66270 */
[----:B------:R-:W-:Y:S02]  /*5000*/  FSEL R17, R55, -INF , !P4 ;  /* 0xff80000037117808 */ /* 0x000fe40006000000 */
[----:B------:R-:W-:-:S02]  /*5010*/  FSEL R10, R28, -INF , !P6 ;  /* 0xff8000001c0a7808 */ /* 0x000fc40007000000 */
[----:B------:R-:W-:Y:S02]  /*5020*/  FSEL R15, R15, -INF , !P5 ;  /* 0xff8000000f0f7808 */ /* 0x000fe40006800000 */
[----:B------:R-:W-:Y:S02]  /*5030*/  ISETP.GT.AND P4, PT, R31, R26, PT ;  /* 0x0000001a1f00720c */ /* 0x000fe40003f84270 */
[C---:B------:R-:W-:Y:S02]  /*5040*/  ISETP.GE.AND P6, PT, R26.reuse, R233, PT ;  /* 0x000000e91a00720c */ /* 0x040fe40003fc6270 */
[----:B------:R-:W-:Y:S02]  /*5050*/  ISETP.GE.AND P5, PT, R26, R232, PT ;  /* 0x000000e81a00720c */ /* 0x000fe40003fa6270 */
[----:B------:R-:W-:Y:S01]  /*5060*/  FSEL R8, R27, -INF , !P1 ;  /* 0xff8000001b087808 */ /* 0x000fe20004800000 */
[----:B------:R-:W-:Y:S01]  /*5070*/  FMUL.FTZ R27, R42, UR7 ;  /* 0x000000072a1b7c20 */ /* 0x000fe20008410000 */
[----:B------:R-:W-:-:S02]  /*5080*/  IADD3 R26, PT, PT, R167, 0x17, -R11 ;  /* 0x00000017a71a7810 */ /* 0x000fc40007ffe80b */
[----:B------:R-:W-:Y:S02]  /*5090*/  IADD3 R28, PT, PT, R167, 0x18, -R11 ;  /* 0x00000018a71c7810 */ /* 0x000fe40007ffe80b */
[----:B------:R-:W-:Y:S01]  /*50a0*/  IABS R26, R26 ;  /* 0x0000001a001a7213 */ /* 0x000fe20000000000 */
[----:B------:R-:W1:Y:S01]  /*50b0*/  MUFU.TANH R27, R27 ;  /* 0x0000001b001b7308 */ /* 0x000e620000002400 */
[----:B------:R-:W-:Y:S02]  /*50c0*/  IABS R28, R28 ;  /* 0x0000001c001c7213 */ /* 0x000fe40000000000 */
[----:B------:R-:W-:Y:S02]  /*50d0*/  FSEL R15, R15, -INF , !P2 ;  /* 0xff8000000f0f7808 */ /* 0x000fe40005000000 */
[----:B------:R-:W-:Y:S02]  /*50e0*/  FSEL R51, R51, -INF , !P0 ;  /* 0xff80000033337808 */ /* 0x000fe40004000000 */
[----:B------:R-:W-:-:S02]  /*50f0*/  I2FP.F32.S32 R26, R26 ;  /* 0x0000001a001a7245 */ /* 0x000fc40000201400 */
[----:B------:R-:W-:Y:S02]  /*5100*/  ISETP.GT.AND P2, PT, R31, R13, PT ;  /* 0x0000000d1f00720c */ /* 0x000fe40003f44270 */
[C---:B------:R-:W-:Y:S01]  /*5110*/  ISETP.GE.AND P1, PT, R13.reuse, R233, PT ;  /* 0x000000e90d00720c */ /* 0x040fe20003f26270 */
[----:B------:R-:W-:Y:S01]  /*5120*/  FFMA.FTZ R47, R26, -UR6, R47 ;  /* 0x800000061a2f7c23 */ /* 0x000fe2000801002f */
[----:B------:R-:W-:Y:S02]  /*5130*/  ISETP.GE.AND P0, PT, R13, R232, PT ;  /* 0x000000e80d00720c */ /* 0x000fe40003f06270 */
[----:B------:R-:W-:Y:S02]  /*5140*/  I2FP.F32.S32 R13, R28 ;  /* 0x0000001c000d7245 */ /* 0x000fe40000201400 */
[C-C-:B------:R-:W-:Y:S02]  /*5150*/  IADD3 R28, PT, PT, R167.reuse, 0x10, -R11.reuse ;  /* 0x00000010a71c7810 */ /* 0x140fe40007ffe80b */
[----:B------:R-:W-:Y:S01]  /*5160*/  IADD3 R26, PT, PT, R167, 0xf, -R11 ;  /* 0x0000000fa71a7810 */ /* 0x000fe20007ffe80b */
[----:B------:R-:W-:Y:S01]  /*5170*/  FFMA.FTZ R46, R13, -UR6, R46 ;  /* 0x800000060d2e7c23 */ /* 0x000fe2000801002e */
[----:B------:R-:W-:-:S02]  /*5180*/  IABS R28, R28 ;  /* 0x0000001c001c7213 */ /* 0x000fc40000000000 */
[----:B------:R-:W-:Y:S02]  /*5190*/  FSEL R47, R47, -INF , !P2 ;  /* 0xff8000002f2f7808 */ /* 0x000fe40005000000 */
[----:B------:R-:W-:Y:S02]  /*51a0*/  ISETP.GE.AND P2, PT, R25, R233, PT ;  /* 0x000000e91900720c */ /* 0x000fe40003f46270 */
[----:B------:R-:W-:Y:S02]  /*51b0*/  I2FP.F32.S32 R28, R28 ;  /* 0x0000001c001c7245 */ /* 0x000fe40000201400 */
[----:B------:R-:W-:Y:S02]  /*51c0*/  IABS R26, R26 ;  /* 0x0000001a001a7213 */ /* 0x000fe40000000000 */
[----:B------:R-:W-:Y:S01]  /*51d0*/  FSEL R13, R51, -INF , !P3 ;  /* 0xff800000330d7808 */ /* 0x000fe20005800000 */
[----:B-1----:R-:W-:Y:S01]  /*51e0*/  FFMA.FTZ R27, R28, -UR6, R27 ;  /* 0x800000061c1b7c23 */ /* 0x002fe2000801001b */
[----:B------:R-:W-:-:S02]  /*51f0*/  FSEL R212, R212, -INF , !P2 ;  /* 0xff800000d4d47808 */ /* 0x000fc40005000000 */
[----:B------:R-:W-:Y:S02]  /*5200*/  I2FP.F32.S32 R26, R26 ;  /* 0x0000001a001a7245 */ /* 0x000fe40000201400 */
[----:B------:R-:W-:Y:S02]  /*5210*/  ISETP.GT.AND P3, PT, R31, R25, PT ;  /* 0x000000191f00720c */ /* 0x000fe40003f64270 */
[----:B------:R-:W-:Y:S01]  /*5220*/  ISETP.GE.AND P2, PT, R25, R232, PT ;  /* 0x000000e81900720c */ /* 0x000fe20003f46270 */
[----:B------:R-:W-:Y:S01]  /*5230*/  FMUL.FTZ R25, R38, UR7 ;  /* 0x0000000726197c20 */ /* 0x000fe20008410000 */
[----:B------:R-:W-:Y:S01]  /*5240*/  FSEL R46, R46, -INF , !P4 ;  /* 0xff8000002e2e7808 */ /* 0x000fe20006000000 */
[----:B------:R-:W-:Y:S01]  /*5250*/  FFMA.FTZ R26, R26, -UR6, R43 ;  /* 0x800000061a1a7c23 */ /* 0x000fe2000801002b */
[----:B------:R-:W-:Y:S02]  /*5260*/  ISETP.GT.AND P4, PT, R31, R24, PT ;  /* 0x000000181f00720c */ /* 0x000fe40003f84270 */
[----:B------:R-:W-:Y:S01]  /*5270*/  FSEL R27, R27, -INF , !P3 ;  /* 0xff8000001b1b7808 */ /* 0x000fe20005800000 */
[----:B------:R-:W1:Y:S01]  /*5280*/  MUFU.TANH R25, R25 ;  /* 0x0000001900197308 */ /* 0x000e620000002400 */
[----:B------:R-:W-:-:S02]  /*5290*/  FSEL R26, R26, -INF , !P4 ;  /* 0xff8000001a1a7808 */ /* 0x000fc40006000000 */
[----:B------:R-:W-:Y:S02]  /*52a0*/  FSEL R223, R27, -INF , !P2 ;  /* 0xff8000001bdf7808 */ /* 0x000fe40005000000 */
[C---:B------:R-:W-:Y:S02]  /*52b0*/  ISETP.GE.AND P2, PT, R24.reuse, R232, PT ;  /* 0x000000e81800720c */ /* 0x040fe40003f46270 */
[----:B------:R-:W-:Y:S02]  /*52c0*/  IADD3 R27, PT, PT, R167, 0x8, -R11 ;  /* 0x00000008a71b7810 */ /* 0x000fe40007ffe80b */
[----:B------:R-:W-:Y:S02]  /*52d0*/  ISETP.GE.AND P3, PT, R24, R233, PT ;  /* 0x000000e91800720c */ /* 0x000fe40003f66270 */
[----:B------:R-:W-:Y:S02]  /*52e0*/  FSEL R213, R26, -INF , !P2 ;  /* 0xff8000001ad57808 */ /* 0x000fe40005000000 */
[----:B------:R-:W2:Y:S01]  /*52f0*/  MUFU.TANH R26, R78 ;  /* 0x0000004e001a7308 */ /* 0x000ea20000002400 */
[----:B------:R-:W-:-:S02]  /*5300*/  IABS R27, R27 ;  /* 0x0000001b001b7213 */ /* 0x000fc40000000000 */
[----:B------:R-:W-:Y:S02]  /*5310*/  FSEL R224, R224, -INF , !P6 ;  /* 0xff800000e0e07808 */ /* 0x000fe40007000000 */
[----:B------:R-:W-:Y:S02]  /*5320*/  FSEL R208, R208, -INF , !P3 ;  /* 0xff800000d0d07808 */ /* 0x000fe40005800000 */
[----:B------:R-:W-:Y:S02]  /*5330*/  ISETP.GT.AND P6, PT, R31, R23, PT ;  /* 0x000000171f00720c */ /* 0x000fe40003fc4270 */
[C---:B------:R-:W-:Y:S02]  /*5340*/  ISETP.GE.AND P3, PT, R23.reuse, R233, PT ;  /* 0x000000e91700720c */ /* 0x040fe40003f66270 */
[----:B------:R-:W-:Y:S01]  /*5350*/  ISETP.GE.AND P4, PT, R23, R232, PT ;  /* 0x000000e81700720c */ /* 0x000fe20003f86270 */
[C-C-:B------:R-:W-:Y:S01]  /*5360*/  IMAD.IADD R23, R167.reuse, 0x1, -R11.reuse ;  /* 0x00000001a7177824 */ /* 0x140fe200078e0a0b */
[----:B------:R-:W-:-:S02]  /*5370*/  IADD3 R24, PT, PT, R167, 0x7, -R11 ;  /* 0x00000007a7187810 */ /* 0x000fc40007ffe80b */
[----:B------:R-:W-:Y:S02]  /*5380*/  I2FP.F32.S32 R28, R27 ;  /* 0x0000001b001c7245 */ /* 0x000fe40000201400 */
[----:B------:R-:W-:Y:S02]  /*5390*/  IABS R24, R24 ;  /* 0x0000001800187213 */ /* 0x000fe40000000000 */
[----:B------:R-:W-:Y:S01]  /*53a0*/  IABS R23, R23 ;  /* 0x0000001700177213 */ /* 0x000fe20000000000 */
[----:B-1----:R-:W-:Y:S01]  /*53b0*/  FFMA.FTZ R25, R28, -UR6, R25 ;  /* 0x800000061c197c23 */ /* 0x002fe20008010019 */
[----:B------:R-:W-:Y:S02]  /*53c0*/  ISETP.GE.AND P2, PT, R22, R233, PT ;  /* 0x000000e91600720c */ /* 0x000fe40003f46270 */
[----:B------:R-:W-:Y:S02]  /*53d0*/  I2FP.F32.S32 R24, R24 ;  /* 0x0000001800187245 */ /* 0x000fe40000201400 */
[----:B------:R-:W-:-:S02]  /*53e0*/  I2FP.F32.S32 R23, R23 ;  /* 0x0000001700177245 */ /* 0x000fc40000201400 */
[----:B------:R-:W-:Y:S01]  /*53f0*/  FSEL R218, R218, -INF , !P1 ;  /* 0xff800000dada7808 */ /* 0x000fe20004800000 */
[----:B------:R-:W-:Y:S01]  /*5400*/  FFMA.FTZ R24, R24, -UR6, R39 ;  /* 0x8000000618187c23 */ /* 0x000fe20008010027 */
[----:B------:R-:W-:Y:S01]  /*5410*/  FSEL R25, R25, -INF , !P6 ;  /* 0xff80000019197808 */ /* 0x000fe20007000000 */
[----:B--2---:R-:W-:Y:S01]  /*5420*/  FFMA.FTZ R23, R23, -UR6, R26 ;  /* 0x8000000617177c23 */ /* 0x004fe2000801001a */
[----:B------:R-:W-:Y:S02]  /*5430*/  FSEL R220, R220, -INF , !P2 ;  /* 0xff800000dcdc7808 */ /* 0x000fe40005000000 */
[----:B------:R-:W-:Y:S02]  /*5440*/  ISETP.GT.AND P1, PT, R31, R3, PT ;  /* 0x000000031f00720c */ /* 0x000fe40003f24270 */
[C---:B------:R-:W-:Y:S02]  /*5450*/  ISETP.GE.AND P6, PT, R3.reuse, R233, PT ;  /* 0x000000e90300720c */ /* 0x040fe40003fc6270 */
[----:B------:R-:W-:-:S02]  /*5460*/  ISETP.GE.AND P2, PT, R3, R232, PT ;  /* 0x000000e80300720c */ /* 0x000fc40003f46270 */
[----:B------:R-:W-:Y:S02]  /*5470*/  FMNMX3.FTZ R3, R16, R18, R6, !PT ;  /* 0x0000001210037276 */ /* 0x000fe40007810006 */
[----:B------:R-:W-:Y:S02]  /*5480*/  FSEL R205, R46, -INF , !P5 ;  /* 0xff8000002ecd7808 */ /* 0x000fe40006800000 */
[----:B------:R-:W-:Y:S02]  /*5490*/  ISETP.GT.AND P5, PT, R31, R22, PT ;  /* 0x000000161f00720c */ /* 0x000fe40003fa4270 */
[----:B------:R-:W-:Y:S02]  /*54a0*/  IADD3 R11, PT, PT, R167, -0x1, -R11 ;  /* 0xffffffffa70b7810 */ /* 0x000fe40007ffe80b */
[----:B------:R-:W-:Y:S02]  /*54b0*/  FMNMX3.FTZ R3, R3, R4, R12, !PT ;  /* 0x0000000403037276 */ /* 0x000fe4000781000c */
[----:B------:R-:W-:-:S02]  /*54c0*/  FSEL R221, R47, -INF , !P0 ;  /* 0xff8000002fdd7808 */ /* 0x000fc40004000000 */
[----:B------:R-:W-:Y:S02]  /*54d0*/  IABS R11, R11 ;  /* 0x0000000b000b7213 */ /* 0x000fe40000000000 */
[----:B------:R-:W-:Y:S02]  /*54e0*/  FSEL R24, R24, -INF , !P5 ;  /* 0xff80000018187808 */ /* 0x000fe40006800000 */
[----:B------:R-:W-:Y:S02]  /*54f0*/  FSEL R203, R23, -INF , !P1 ;  /* 0xff80000017cb7808 */ /* 0x000fe40004800000 */
[----:B------:R-:W-:Y:S02]  /*5500*/  ISETP.GT.AND P0, PT, R31, R20, PT ;  /* 0x000000141f00720c */ /* 0x000fe40003f04270 */
[C---:B------:R-:W-:Y:S02]  /*5510*/  ISETP.GE.AND P5, PT, R20.reuse, R233, PT ;  /* 0x000000e91400720c */ /* 0x040fe40003fa6270 */
[----:B------:R-:W-:-:S02]  /*5520*/  ISETP.GE.AND P1, PT, R20, R232, PT ;  /* 0x000000e81400720c */ /* 0x000fc40003f26270 */
[----:B------:R-:W-:Y:S02]  /*5530*/  FSEL R222, R222, -INF , !P3 ;  /* 0xff800000dede7808 */ /* 0x000fe40005800000 */
[----:B------:R-:W-:Y:S02]  /*5540*/  FMNMX3.FTZ R20, R21, R19, R7, !PT ;  /* 0x0000001315147276 */ /* 0x000fe40007810007 */
[----:B------:R-:W-:Y:S02]  /*5550*/  FMNMX3.FTZ R3, R3, R14, R10, !PT ;  /* 0x0000000e03037276 */ /* 0x000fe4000781000a */
[----:B------:R-:W-:Y:S02]  /*5560*/  ISETP.GE.AND P3, PT, R22, R232, PT ;  /* 0x000000e81600720c */ /* 0x000fe40003f66270 */
[----:B------:R-:W-:Y:S02]  /*5570*/  I2FP.F32.S32 R22, R11 ;  /* 0x0000000b00167245 */ /* 0x000fe40000201400 */
[----:B------:R-:W-:-:S02]  /*5580*/  FMNMX3.FTZ R20, R20, R5, R9, !PT ;  /* 0x0000000514147276 */ /* 0x000fc40007810009 */
[----:B------:R-:W-:Y:S01]  /*5590*/  FMNMX3.FTZ R3, R3, R8, R224, !PT ;  /* 0x0000000803037276 */ /* 0x000fe200078100e0 */
[----:B------:R-:W-:Y:S01]  /*55a0*/  FFMA.FTZ R79, R22, -UR6, R79 ;  /* 0x80000006164f7c23 */ /* 0x000fe2000801004f */
[----:B------:R-:W-:Y:S02]  /*55b0*/  FMNMX3.FTZ R22, R20, R17, R15, !PT ;  /* 0x0000001114167276 */ /* 0x000fe4000781000f */
[----:B------:R-:W-:Y:S02]  /*55c0*/  FMNMX3.FTZ R3, R3, R218, R212, !PT ;  /* 0x000000da03037276 */ /* 0x000fe400078100d4 */
[----:B------:R-:W-:Y:S02]  /*55d0*/  FSEL R210, R210, -INF , !P6 ;  /* 0xff800000d2d27808 */ /* 0x000fe40007000000 */
[----:B------:R-:W-:Y:S02]  /*55e0*/  FMNMX3.FTZ R22, R22, R13, R205, !PT ;  /* 0x0000000d16167276 */ /* 0x000fe400078100cd */
[----:B------:R-:W-:-:S02]  /*55f0*/  FMNMX3.FTZ R3, R3, R208, R222, !PT ;  /* 0x000000d003037276 */ /* 0x000fc400078100de */
        /* <DEDUP_REMOVED lines=71> */
.L_x_2314:
        /* <DEDUP_REMOVED lines=62> */
[----:B------:R-:W4:Y:S01]  /*5e50*/  LDSM.16.MT88.4 R16, [R198+0x1e800] ;  /* 0x01e80000c610783b */ /* 0x000f220000004200 */
        /* <DEDUP_REMOVED lines=11> */
[----:B------:R-:W-:Y:S01]  /*5f10*/  FFMA.FTZ R222, R222, UR4, -R211 ;  /* 0x00000004dede7c23 */ /* 0x000fe200080108d3 */
[----:B------:R-:W-:Y:S01]  /*5f20*/  LDSM.16.MT88.4 R20, [R198+0x1c800] ;  /* 0x01c80000c614783b */ /* 0x000fe20000004200 */
[----:B------:R-:W-:Y:S01]  /*5f30*/  MUFU.EX2 R186, R186 ;  /* 0x000000ba00ba7308 */ /* 0x000fe20000000800 */
[----:B------:R-:W-:Y:S01]  /*5f40*/  FADD.FTZ R193, R194, R193 ;  /* 0x000000c1c2c17221 */ /* 0x000fe20000010000 */
[----:B--2---:R-:W-:Y:S01]  /*5f50*/  F2FP.F16.F32.PACK_AB R129, R191, R192 ;  /* 0x000000c0bf81723e */ /* 0x004fe200000000ff */
[----:B------:R-:W-:Y:S01]  /*5f60*/  LDSM.16.MT88.4 R28, [R195+0x1a800] ;  /* 0x01a80000c31c783b */ /* 0x000fe20000004200 */
[----:B------:R-:W2:Y:S01]  /*5f70*/  MUFU.EX2 R185, R185 ;  /* 0x000000b900b97308 */ /* 0x000ea20000000800 */
[----:B------:R-:W-:Y:S01]  /*5f80*/  FADD.FTZ R191, R192, R191 ;  /* 0x000000bfc0bf7221 */ /* 0x000fe20000010000 */
[----:B------:R-:W-:Y:S01]  /*5f90*/  FADD.FTZ R190, R190, R193 ;  /* 0x000000c1bebe7221 */ /* 0x000fe20000010000 */
[----:B------:R-:W-:Y:S01]  /*5fa0*/  LDSM.16.MT88.4 R32, [R196+0x1a800] ;  /* 0x01a80000c420783b */ /* 0x000fe20000004200 */
[----:B------:R-:W-:Y:S01]  /*5fb0*/  MUFU.EX2 R182, R182 ;  /* 0x000000b600b67308 */ /* 0x000fe20000000800 */
[----:B---3--:R-:W-:-:S02]  /*5fc0*/  F2FP.F16.F32.PACK_AB R131, R187, R188 ;  /* 0x000000bcbb83723e */ /* 0x008fc400000000ff */
[----:B------:R-:W-:Y:S01]  /*5fd0*/  LDSM.16.MT88.4 R172, [R196+0x18800] ;  /* 0x01880000c4ac783b */ /* 0x000fe20000004200 */
[----:B------:R-:W-:Y:S01]  /*5fe0*/  MUFU.EX2 R181, R181 ;  /* 0x000000b500b57308 */ /* 0x000fe20000000800 */
[----:B------:R-:W-:Y:S01]  /*5ff0*/  FADD.FTZ R188, R188, R191 ;  /* 0x000000bfbcbc7221 */ /* 0x000fe20000010000 */
[----:B------:R-:W-:Y:S01]  /*6000*/  FADD.FTZ R189, R189, R190 ;  /* 0x000000bebdbd7221 */ /* 0x000fe20000010000 */
[----:B------:R-:W-:Y:S01]  /*6010*/  LDSM.16.MT88.4 R168, [R195+0x18800] ;  /* 0x01880000c3a8783b */ /* 0x000fe20000004200 */
[----:B------:R-:W-:Y:S01]  /*6020*/  MUFU.EX2 R184, R184 ;  /* 0x000000b800b87308 */ /* 0x000fe20000000800 */
[C---:B------:R-:W-:Y:S01]  /*6030*/  HMMA.16816.F32 R44, R128.reuse, R48, RZ ;  /* 0x00000030802c723c */ /* 0x040fe200000018ff */
[----:B------:R-:W-:Y:S02]  /*6040*/  FADD.FTZ R187, R187, R188 ;  /* 0x000000bcbbbb7221 */ /* 0x000fe40000010000 */
[----:B------:R-:W3:Y:S04]  /*6050*/  MUFU.EX2 R183, R183 ;  /* 0x000000b700b77308 */ /* 0x000ee80000000800 */
[----:B------:R-:W-:Y:S01]  /*6060*/  MUFU.EX2 R179, R179 ;  /* 0x000000b300b37308 */ /* 0x000fe20000000800 */
[C---:B------:R-:W-:Y:S03]  /*6070*/  HMMA.16816.F32 R48, R128.reuse, R50, RZ ;  /* 0x000000328030723c */ /* 0x040fe600000018ff */
[----:B------:R-:W1:Y:S04]  /*6080*/  MUFU.EX2 R178, R178 ;  /* 0x000000b200b27308 */ /* 0x000e680000000800 */
[----:B------:R-:W-:Y:S01]  /*6090*/  MUFU.EX2 R199, R199 ;  /* 0x000000c700c77308 */ /* 0x000fe20000000800 */
[C---:B------:R-:W-:Y:S03]  /*60a0*/  HMMA.16816.F32 R152, R128.reuse, R148, RZ ;  /* 0x000000948098723c */ /* 0x040fe600000018ff */
[----:B------:R2:W-:Y:S04]  /*60b0*/  MUFU.EX2 R213, R223 ;  /* 0x000000df00d57308 */ /* 0x0005e80000000800 */
[----:B------:R-:W-:Y:S01]  /*60c0*/  MUFU.EX2 R224, R224 ;  /* 0x000000e000e07308 */ /* 0x000fe20000000800 */
[C---:B------:R-:W-:Y:S08]  /*60d0*/  HMMA.16816.F32 R76, R128.reuse, R80, RZ ;  /* 0x00000050804c723c */ /* 0x040ff000000018ff */
[----:B------:R-:W-:Y:S01]  /*60e0*/  HMMA.16816.F32 R108, R128, R112, RZ ;  /* 0x00000070806c723c */ /* 0x000fe200000018ff */
[----:B--2---:R-:W-:-:S02]  /*60f0*/  FFMA.FTZ R223, R220, UR4, -R211 ;  /* 0x00000004dcdf7c23 */ /* 0x004fc400080108d3 */
        /* <DEDUP_REMOVED lines=30> */
[----:B---3--:R-:W-:-:S03]  /*62e0*/  F2FP.F16.F32.PACK_AB R5, R183, R184 ;  /* 0x000000b8b705723e */ /* 0x008fc600000000ff */
[----:B------:R-:W-:Y:S02]  /*62f0*/  FADD.FTZ R185, R185, R186 ;  /* 0x000000bab9b97221 */ /* 0x000fe40000010000 */
[----:B------:R-:W-:Y:S01]  /*6300*/  HMMA.16816.F32 R128, R128, R6, RZ ;  /* 0x000000068080723c */ /* 0x000fe200000018ff */
        /* <DEDUP_REMOVED lines=31> */
[----:B------:R-:W-:-:S06]  /*6500*/  FFMA.FTZ R218, R221, UR4, -R206 ;  /* 0x00000004ddda7c23 */ /* 0x000fcc00080108ce */
[C---:B------:R-:W-:Y:S01]  /*6510*/  HMMA.16816.F32 R56, R4.reuse, R34, R56 ;  /* 0x000000220438723c */ /* 0x040fe20000001838 */
[--C-:B------:R-:W-:Y:S01]  /*6520*/  FFMA.FTZ R34, R212, UR4, -R211.reuse ;  /* 0x00000004d4227c23 */ /* 0x100fe200080108d3 */
[----:B------:R-:W-:Y:S04]  /*6530*/  MUFU.EX2 R218, R218 ;  /* 0x000000da00da7308 */ /* 0x000fe80000000800 */
[----:B------:R4:W2:Y:S02]  /*6540*/  MUFU.EX2 R212, R12 ;  /* 0x0000000c00d47308 */ /* 0x0008a40000000800 */
[C---:B------:R-:W-:Y:S08]  /*6550*/  HMMA.16816.F32 R104, R4.reuse, R14, R104 ;  /* 0x0000000e0468723c */ /* 0x040ff00000001868 */
[C---:B------:R-:W-:Y:S01]  /*6560*/  HMMA.16816.F32 R52, R4.reuse, R32, R52 ;  /* 0x000000200434723c */ /* 0x040fe20000001834 */
[----:B------:R-:W-:Y:S01]  /*6570*/  FFMA.FTZ R33, R208, UR4, -R211 ;  /* 0x00000004d0217c23 */ /* 0x000fe200080108d3 */
[----:B------:R-:W-:Y:S01]  /*6580*/  FFMA.FTZ R32, R205, UR4, -R206 ;  /* 0x00000004cd207c23 */ /* 0x000fe200080108ce */
[----:B------:R-:W-:Y:S01]  /*6590*/  MUFU.EX2 R208, R34 ;  /* 0x0000002200d07308 */ /* 0x000fe20000000800 */
[----:B----4-:R-:W4:Y:S03]  /*65a0*/  LDSM.16.MT88.4 R12, [R198+0x1f000] ;  /* 0x01f00000c60c783b */ /* 0x010f260000004200 */
[----:B------:R-:W-:Y:S01]  /*65b0*/  MUFU.EX2 R205, R33 ;  /* 0x0000002100cd7308 */ /* 0x000fe20000000800 */
[C---:B-1----:R-:W-:Y:S03]  /*65c0*/  HMMA.16816.F32 R116, R4.reuse, R8, R116 ;  /* 0x000000080474723c */ /* 0x042fe60000001874 */
[----:B------:R1:W3:Y:S05]  /*65d0*/  MUFU.EX2 R221, R32 ;  /* 0x0000002000dd7308 */ /* 0x0002ea0000000800 */
[C---:B------:R-:W-:Y:S01]  /*65e0*/  HMMA.16816.F32 R120, R4.reuse, R10, R120 ;  /* 0x0000000a0478723c */ /* 0x040fe20000001878 */
[----:B------:R-:W4:Y:S07]  /*65f0*/  LDSM.16.MT88.4 R8, [R197+0x19000] ;  /* 0x01900000c508783b */ /* 0x000f2e0000004200 */
[C---:B-----5:R-:W-:Y:S01]  /*6600*/  HMMA.16816.F32 R84, R4.reuse, R20, R84 ;  /* 0x000000140454723c */ /* 0x060fe20000001854 */
[----:B-1----:R-:W-:Y:S07]  /*6610*/  LDSM.16.MT88.4 R32, [R196+0x1b000] ;  /* 0x01b00000c420783b */ /* 0x002fee0000004200 */
        /* <DEDUP_REMOVED lines=9> */
[----:B------:R-:W-:Y:S01]  /*66b0*/  HMMA.16816.F32 R128, R4, R30, R128 ;  /* 0x0000001e0480723c */ /* 0x000fe20000001880 */
[----:B--2---:R-:W-:Y:S01]  /*66c0*/  F2FP.F16.F32.PACK_AB R4, R212, R199 ;  /* 0x000000c7d404723e */ /* 0x004fe200000000ff */
[----:B------:R-:W-:Y:S01]  /*66d0*/  LDSM.16.MT88.4 R28, [R195+0x1b000] ;  /* 0x01b00000c31c783b */ /* 0x000fe20000004200 */
[----:B---3--:R-:W-:-:S02]  /*66e0*/  F2FP.F16.F32.PACK_AB R5, R218, R221 ;  /* 0x000000ddda05723e */ /* 0x008fc400000000ff */
        /* <DEDUP_REMOVED lines=29> */
[C---:B------:R-:W-:Y:S01]  /*68c0*/  HMMA.16816.F32 R60, R4.reuse, R28, R60 ;  /* 0x0000001c043c723c */ /* 0x040fe2000000183c */
[--C-:B------:R-:W-:Y:S01]  /*68d0*/  FFMA.FTZ R29, R204, UR4, -R206.reuse ;  /* 0x00000004cc1d7c23 */ /* 0x100fe200080108ce */
[--C-:B------:R-:W-:Y:S01]  /*68e0*/  FFMA.FTZ R28, R203, UR4, -R206.reuse ;  /* 0x00000004cb1c7c23 */ /* 0x100fe200080108ce */
[----:B------:R-:W-:Y:S01]  /*68f0*/  FFMA.FTZ R206, R201, UR4, -R206 ;  /* 0x00000004c9ce7c23 */ /* 0x000fe200080108ce */
[----:B------:R-:W-:Y:S04]  /*6900*/  MUFU.EX2 R204, R207 ;  /* 0x000000cf00cc7308 */ /* 0x000fe80000000800 */
[C---:B-1----:R-:W-:Y:S01]  /*6910*/  HMMA.16816.F32 R84, R4.reuse, R20, R84 ;  /* 0x000000140454723c */ /* 0x042fe20000001854 */
[--C-:B------:R-:W-:Y:S01]  /*6920*/  FFMA.FTZ R20, R210, UR4, -R211.reuse ;  /* 0x00000004d2147c23 */ /* 0x100fe200080108d3 */
[----:B------:R-:W-:Y:S01]  /*6930*/  FFMA.FTZ R210, R209, UR4, -R211 ;  /* 0x00000004d1d27c23 */ /* 0x000fe200080108d3 */
[----:B------:R-:W1:Y:S04]  /*6940*/  MUFU.EX2 R203, R29 ;  /* 0x0000001d00cb7308 */ /* 0x000e680000000800 */
[----:B------:R-:W-:Y:S01]  /*6950*/  MUFU.EX2 R209, R20 ;  /* 0x0000001400d17308 */ /* 0x000fe20000000800 */
[C---:B--2---:R-:W-:Y:S03]  /*6960*/  HMMA.16816.F32 R116, R4.reuse, R16, R116 ;  /* 0x000000100474723c */ /* 0x044fe60000001874 */
[----:B------:R-:W2:Y:S04]  /*6970*/  MUFU.EX2 R210, R210 ;  /* 0x000000d200d27308 */ /* 0x000ea80000000800 */
[----:B------:R3:W-:Y:S01]  /*6980*/  MUFU.EX2 R201, R28 ;  /* 0x0000001c00c97308 */ /* 0x0007e20000000800 */
[C---:B------:R-:W-:Y:S01]  /*6990*/  HMMA.16816.F32 R120, R4.reuse, R18, R120 ;  /* 0x000000120478723c */ /* 0x040fe20000001878 */
[----:B------:R-:W5:Y:S02]  /*69a0*/  LDSM.16.MT88.4 R16, [R198+0x1f800] ;  /* 0x01f80000c610783b */ /* 0x000f640000004200 */
[----:B------:R-:W4:Y:S05]  /*69b0*/  MUFU.EX2 R206, R206 ;  /* 0x000000ce00ce7308 */ /* 0x000f2a0000000800 */
        /* <DEDUP_REMOVED lines=10> */
[----:B---3--:R-:W-:Y:S07]  /*6a60*/  LDSM.16.MT88.4 R28, [R196+0x1b800] ;  /* 0x01b80000c41c783b */ /* 0x008fee0000004200 */
[C---:B------:R-:W-:Y:S01]  /*6a70*/  HMMA.16816.F32 R88, R4.reuse, R22, R88 ;  /* 0x000000160458723c */ /* 0x040fe20000001858 */
[----:B------:R-:W3:Y:S07]  /*6a80*/  LDSM.16.MT88.4 R20, [R198+0x1d800] ;  /* 0x01d80000c614783b */ /* 0x000eee0000004200 */
[C---:B------:R-:W-:Y:S08]  /*6a90*/  HMMA.16816.F32 R124, R4.reuse, R24, R124 ;  /* 0x00000018047c723c */ /* 0x040ff0000000187c */
[----:B------:R-:W-:Y:S01]  /*6aa0*/  HMMA.16816.F32 R128, R4, R26, R128 ;  /* 0x0000001a0480723c */ /* 0x000fe20000001880 */
[----:B------:R-:W-:Y:S01]  /*6ab0*/  F2FP.F16.F32.PACK_AB R4, R223, R220 ;  /* 0x000000dcdf04723e */ /* 0x000fe200000000ff */
[----:B------:R-:W-:Y:S01]  /*6ac0*/  LDSM.16.MT88.4 R24, [R196+0x1d800] ;  /* 0x01d80000c418783b */ /* 0x000fe20000004200 */
[----:B-1----:R-:W-:-:S02]  /*6ad0*/  F2FP.F16.F32.PACK_AB R5, R203, R204 ;  /* 0x000000cccb05723e */ /* 0x002fc400000000ff */
[----:B--2---:R-:W-:Y:S02]  /*6ae0*/  F2FP.F16.F32.PACK_AB R6, R210, R209 ;  /* 0x000000d1d206723e */ /* 0x004fe400000000ff */
[----:B----4-:R-:W-:-:S07]  /*6af0*/  F2FP.F16.F32.PACK_AB R7, R206, R201 ;  /* 0x000000c9ce07723e */ /* 0x010fce00000000ff */
[C---:B------:R-:W-:Y:S08]  /*6b00*/  HMMA.16816.F32 R152, R4.reuse, R12, R152 ;  /* 0x0000000c0498723c */ /* 0x040ff00000001898 */
[C---:B------:R-:W-:Y:S01]  /*6b10*/  HMMA.16816.F32 R148, R4.reuse, R14, R148 ;  /* 0x0000000e0494723c */ /* 0x040fe20000001894 */
[----:B------:R-:W1:Y:S07]  /*6b20*/  LDSM.16.MT88.4 R12, [R197+0x19800] ;  /* 0x01980000c50c783b */ /* 0x000e6e0000004200 */
[C---:B-----5:R-:W-:Y:S08]  /*6b30*/  HMMA.16816.F32 R44, R4.reuse, R8, R44 ;  /* 0x00000008042c723c */ /* 0x060ff0000000182c */
[C---:B------:R-:W-:Y:S01]  /*6b40*/  HMMA.16816.F32 R48, R4.reuse, R10, R48 ;  /* 0x0000000a0430723c */ /* 0x040fe20000001830 */
[----:B------:R-:W2:Y:S07]  /*6b50*/  LDSM.16.MT88.4 R8, [R196+0x19800] ;  /* 0x01980000c408783b */ /* 0x000eae0000004200 */
[C---:B------:R-:W-:Y:S08]  /*6b60*/  HMMA.16816.F32 R108, R4.reuse, R16, R108 ;  /* 0x00000010046c723c */ /* 0x040ff0000000186c */
[C---:B------:R-:W-:Y:S01]  /*6b70*/  HMMA.16816.F32 R112, R4.reuse, R18, R112 ;  /* 0x000000120470723c */ /* 0x040fe20000001870 */
[----:B------:R-:W4:Y:S07]  /*6b80*/  LDSM.16.MT88.4 R16, [R195+0x19800] ;  /* 0x01980000c310783b */ /* 0x000f2e0000004200 */
[C---:B---3--:R-:W-:Y:S08]  /*6b90*/  HMMA.16816.F32 R76, R4.reuse, R20, R76 ;  /* 0x00000014044c723c */ /* 0x048ff0000000184c */
[C---:B-1----:R-:W-:Y:S08]  /*6ba0*/  HMMA.16816.F32 R160, R4.reuse, R12, R160 ;  /* 0x0000000c04a0723c */ /* 0x042ff000000018a0 */
[C---:B------:R-:W-:Y:S01]  /*6bb0*/  HMMA.16816.F32 R156, R4.reuse, R14, R156 ;  /* 0x0000000e049c723c */ /* 0x040fe2000000189c */
[----:B------:R-:W1:Y:S07]  /*6bc0*/  LDSM.16.MT88.4 R12, [R195+0x1b800] ;  /* 0x01b80000c30c783b */ /* 0x000e6e0000004200 */
        /* <DEDUP_REMOVED lines=14> */
[----:B--2---:R-:W-:Y:S01]  /*6cb0*/  HMMA.16816.F32 R92, R4, R8, R92 ;  /* 0x00000008045c723c */ /* 0x004fe2000000185c */
[----:B------:R-:W-:Y:S01]  /*6cc0*/  FADD.FTZ R8, R182, R185 ;  /* 0x000000b9b6087221 */ /* 0x000fe20000010000 */
[----:B------:R-:W-:-:S03]  /*6cd0*/  FADD.FTZ R221, R221, R178 ;  /* 0x000000b2dddd7221 */ /* 0x000fc60000010000 */
[----:B------:R-:W-:Y:S01]  /*6ce0*/  FADD.FTZ R8, R181, R8 ;  /* 0x00000008b5087221 */ /* 0x000fe20000010000 */
[----:B------:R-:W-:Y:S02]  /*6cf0*/  FADD.FTZ R218, R218, R221 ;  /* 0x000000dddada7221 */ /* 0x000fe40000010000 */
[----:B------:R-:W-:Y:S01]  /*6d00*/  HMMA.16816.F32 R40, R4, R174, R40 ;  /* 0x000000ae0428723c */ /* 0x000fe20000001828 */
        /* <DEDUP_REMOVED lines=44> */
[CC--:B------:R-:W-:Y:S01]  /*6fd0*/  LEA R10, P1, R12.reuse, R236.reuse, 0x7 ;  /* 0x000000ec0c0a7211 */ /* 0x0c0fe200078238ff */
        /* <DEDUP_REMOVED lines=69> */
[----:B------:R-:W-:Y:S01]  /*7430*/  LDSM.16.M88.4 R180, [R166+0x10000] ;  /* 0x01000000a6b4783b */ /* 0x000fe20000000200 */
[C---:B--2---:R-:W-:Y:S03]  /*7440*/  HMMA.16816.F32 R4, R20.reuse, R176, RZ ;  /* 0x000000b01404723c */ /* 0x044fe600000018ff */
[----:B------:R-:W-:Y:S04]  /*7450*/  LDSM.16.M88.4 R28, [R166+0x10800] ;  /* 0x01080000a61c783b */ /* 0x000fe80000000200 */
[----:B------:R-:W-:Y:S01]  /*7460*/  LDSM.16.M88.4 R184, [R166+0x11800] ;  /* 0x01180000a6b8783b */ /* 0x000fe20000000200 */
[C---:B---3--:R-:W-:Y:S03]  /*7470*/  HMMA.16816.F32 R172, R20.reuse, R168, RZ ;  /* 0x000000a814ac723c */ /* 0x048fe600000018ff */
[----:B------:R-:W-:Y:S04]  /*7480*/  LDSM.16.M88.4 R204, [R213] ;  /* 0x00000000d5cc783b */ /* 0x000fe80000000200 */
[----:B------:R-:W-:Y:S01]  /*7490*/  LDSM.16.M88.4 R220, [R212+0x11000] ;  /* 0x01100000d4dc783b */ /* 0x000fe20000000200 */
[C---:B----4-:R-:W-:Y:S03]  /*74a0*/  HMMA.16816.F32 R32, R20.reuse, R196, RZ ;  /* 0x000000c41420723c */ /* 0x050fe600000018ff */
[----:B------:R-:W-:Y:S04]  /*74b0*/  LDSM.16.M88.4 R248, [R214+0x17800] ;  /* 0x01780000d6f8783b */ /* 0x000fe80000000200 */
[----:B------:R-:W-:Y:S01]  /*74c0*/  LDSM.16.M88.4 R228, [R2+0x16000] ;  /* 0x0160000002e4783b */ /* 0x000fe20000000200 */
[C---:B------:R-:W-:Y:S03]  /*74d0*/  HMMA.16816.F32 R176, R20.reuse, R178, RZ ;  /* 0x000000b214b0723c */ /* 0x040fe600000018ff */
[----:B------:R-:W-:Y:S04]  /*74e0*/  LDSM.16.M88.4 R224, [R214+0x17000] ;  /* 0x01700000d6e0783b */ /* 0x000fe80000000200 */
[----:B------:R-:W0:Y:S01]  /*74f0*/  LDGDEPBAR ;  /* 0x00000000000079af */ /* 0x000e220000000000 */
[C---:B------:R-:W-:Y:S08]  /*7500*/  HMMA.16816.F32 R168, R20.reuse, R170, RZ ;  /* 0x000000aa14a8723c */ /* 0x040ff000000018ff */
[C---:B------:R-:W-:Y:S08]  /*7510*/  HMMA.16816.F32 R196, R20.reuse, R198, RZ ;  /* 0x000000c614c4723c */ /* 0x040ff000000018ff */
[C---:B-----5:R-:W-:Y:S08]  /*7520*/  HMMA.16816.F32 R192, R20.reuse, R24, RZ ;  /* 0x0000001814c0723c */ /* 0x060ff000000018ff */
[----:B------:R-:W-:Y:S01]  /*7530*/  HMMA.16816.F32 R20, R20, R26, RZ ;  /* 0x0000001a1414723c */ /* 0x000fe200000018ff */
[----:B------:R-:W2:Y:S07]  /*7540*/  LDSM.16.M88.4 R24, [R218] ;  /* 0x00000000da18783b */ /* 0x000eae0000000200 */
[C---:B------:R-:W-:Y:S08]  /*7550*/  HMMA.16816.F32 R4, R188.reuse, R12, R4 ;  /* 0x0000000cbc04723c */ /* 0x040ff00000001804 */
[C---:B------:R-:W-:Y:S01]  /*7560*/  HMMA.16816.F32 R176, R188.reuse, R14, R176 ;  /* 0x0000000ebcb0723c */ /* 0x040fe200000018b0 */
[----:B------:R-:W3:Y:S07]  /*7570*/  LDSM.16.M88.4 R12, [R166+0x11000] ;  /* 0x01100000a60c783b */ /* 0x000eee0000000200 */
        /* <DEDUP_REMOVED lines=32> */
[C---:B-----5:R-:W-:Y:S08]  /*7780*/  HMMA.16816.F32 R192, R204.reuse, R208, R192 ;  /* 0x000000d0ccc0723c */ /* 0x060ff000000018c0 */
[----:B------:R-:W-:Y:S01]  /*7790*/  HMMA.16816.F32 R20, R204, R210, R20 ;  /* 0x000000d2cc14723c */ /* 0x000fe20000001814 */
[----:B------:R-:W5:Y:S04]  /*77a0*/  LDSM.16.M88.4 R208, [R2+0x13000] ;  /* 0x0130000002d0783b */ /* 0x000f680000000200 */
[----:B------:R-:W-:Y:S03]  /*77b0*/  LDSM.16.M88.4 R204, [R166+0x12000] ;  /* 0x01200000a6cc783b */ /* 0x000fe60000000200 */
        /* <DEDUP_REMOVED lines=19> */
[C---:B-----5:R-:W-:Y:S08]  /*78f0*/  HMMA.16816.F32 R32, R16.reuse, R208, R32 ;  /* 0x000000d01020723c */ /* 0x060ff00000001820 */
        /* <DEDUP_REMOVED lines=17> */
[----:B------:R-:W3:Y:S04]  /*7a10*/  LDSM.16.M88.4 R12, [R201+0x8000] ;  /* 0x00800000c90c783b */ /* 0x000ee80000000200 */
        /* <DEDUP_REMOVED lines=25> */
[----:B------:R-:W4:Y:S04]  /*7bb0*/  LDSM.16.M88.4 R12, [R166+0x15000] ;  /* 0x01500000a60c783b */ /* 0x000f280000000200 */
[----:B------:R-:W4:Y:S03]  /*7bc0*/  LDSM.16.M88.4 R188, [R166+0x15800] ;  /* 0x01580000a6bc783b */ /* 0x000f260000000200 */
        /* <DEDUP_REMOVED lines=8> */
[----:B------:R-:W2:Y:S07]  /*7c50*/  LDSM.16.M88.4 R8, [R212+0x14800] ;  /* 0x01480000d408783b */ /* 0x000eae0000000200 */
[C---:B---3--:R-:W-:Y:S08]  /*7c60*/  HMMA.16816.F32 R172, R184.reuse, R24, R172 ;  /* 0x00000018b8ac723c */ /* 0x048ff000000018ac */
[----:B------:R-:W-:Y:S01]  /*7c70*/  HMMA.16816.F32 R168, R184, R26, R168 ;  /* 0x0000001ab8a8723c */ /* 0x000fe200000018a8 */
[----:B------:R-:W3:Y:S07]  /*7c80*/  LDSM.16.M88.4 R24, [R212+0x15800] ;  /* 0x01580000d418783b */ /* 0x000eee0000000200 */
[C---:B------:R-:W-:Y:S08]  /*7c90*/  HMMA.16816.F32 R20, R28.reuse, R210, R20 ;  /* 0x000000d21c14723c */ /* 0x040ff00000001814 */
[----:B------:R-:W-:Y:S01]  /*7ca0*/  HMMA.16816.F32 R192, R28, R208, R192 ;  /* 0x000000d01cc0723c */ /* 0x000fe200000018c0 */
[----:B------:R-:W5:Y:S04]  /*7cb0*/  LDSM.16.M88.4 R28, [R212+0x15000] ;  /* 0x01500000d41c783b */ /* 0x000f680000000200 */
[----:B------:R-:W-:Y:S03]  /*7cc0*/  LDSM.16.M88.4 R208, [R166+0x16000] ;  /* 0x01600000a6d0783b */ /* 0x000fe60000000200 */
        /* <DEDUP_REMOVED lines=11> */
[C---:B--2---:R-:W-:Y:S08]  /*7d80*/  HMMA.16816.F32 R172, R16.reuse, R8, R172 ;  /* 0x0000000810ac723c */ /* 0x044ff000000018ac */
[C---:B------:R-:W-:Y:S01]  /*7d90*/  HMMA.16816.F32 R168, R16.reuse, R10, R168 ;  /* 0x0000000a10a8723c */ /* 0x040fe200000018a8 */
[----:B------:R-:W1:Y:S07]  /*7da0*/  LDSM.16.M88.4 R8, [R214+0x16800] ;  /* 0x01680000d608783b */ /* 0x000e6e0000000200 */
[C---:B---3--:R-:W-:Y:S08]  /*7db0*/  HMMA.16816.F32 R20, R16.reuse, R26, R20 ;  /* 0x0000001a1014723c */ /* 0x048ff00000001814 */
[C---:B------:R-:W-:Y:S01]  /*7dc0*/  HMMA.16816.F32 R176, R16.reuse, R182, R176 ;  /* 0x000000b610b0723c */ /* 0x040fe200000018b0 */
[----:B------:R2:W-:Y:S07]  /*7dd0*/  LDSM.16.M88.4 R180, [R2+0x17000] ;  /* 0x0170000002b4783b */ /* 0x0005ee0000000200 */
[C---:B-----5:R-:W-:Y:S08]  /*7de0*/  HMMA.16816.F32 R32, R16.reuse, R28, R32 ;  /* 0x0000001c1020723c */ /* 0x060ff00000001820 */
[----:B------:R-:W-:Y:S01]  /*7df0*/  HMMA.16816.F32 R196, R16, R30, R196 ;  /* 0x0000001e10c4723c */ /* 0x000fe200000018c4 */
[----:B------:R-:W3:Y:S07]  /*7e00*/  LDSM.16.M88.4 R28, [R218+0xc000] ;  /* 0x00c00000da1c783b */ /* 0x000eee0000000200 */
[----:B----4-:R-:W-:Y:S01]  /*7e10*/  HMMA.16816.F32 R4, R204, R12, R4 ;  /* 0x0000000ccc04723c */ /* 0x010fe20000001804 */
[----:B--2---:R-:W-:-:S07]  /*7e20*/  LOP3.LUT R2, R202, UR4, RZ, 0xfc, !PT ;  /* 0x00000004ca027c12 */ /* 0x004fce000f8efcff */
[----:B------:R-:W-:Y:S01]  /*7e30*/  HMMA.16816.F32 R192, R16, R24, R192 ;  /* 0x0000001810c0723c */ /* 0x000fe200000018c0 */
[----:B------:R-:W2:Y:S04]  /*7e40*/  LDSM.16.M88.4 R24, [R166+0x17800] ;  /* 0x01780000a618783b */ /* 0x000ea80000000200 */
[----:B------:R-:W-:Y:S03]  /*7e50*/  LDSM.16.M88.4 R16, [R213+0xc000] ;  /* 0x00c00000d510783b */ /* 0x000fe60000000200 */
[C---:B------:R-:W-:Y:S08]  /*7e60*/  HMMA.16816.F32 R20, R204.reuse, R250, R20 ;  /* 0x000000facc14723c */ /* 0x040ff00000001814 */
[----:B------:R-:W-:Y:S01]  /*7e70*/  HMMA.16816.F32 R176, R204, R14, R176 ;  /* 0x0000000eccb0723c */ /* 0x000fe200000018b0 */
[----:B------:R-:W4:Y:S07]  /*7e80*/  LDSM.16.M88.4 R12, [R212+0x16000] ;  /* 0x01600000d40c783b */ /* 0x000f2e0000000200 */
[----:B------:R-:W-:Y:S08]  /*7e90*/  HMMA.16816.F32 R4, R188, R228, R4 ;  /* 0x000000e4bc04723c */ /* 0x000ff00000001804 */
[C---:B-1----:R-:W-:Y:S08]  /*7ea0*/  HMMA.16816.F32 R172, R204.reuse, R8, R172 ;  /* 0x00000008ccac723c */ /* 0x042ff000000018ac */
[----:B------:R-:W-:Y:S01]  /*7eb0*/  HMMA.16816.F32 R168, R204, R10, R168 ;  /* 0x0000000acca8723c */ /* 0x000fe200000018a8 */
[----:B------:R-:W1:Y:S07]  /*7ec0*/  LDSM.16.M88.4 R8, [R212+0x17800] ;  /* 0x01780000d408783b */ /* 0x000e6e0000000200 */
[----:B------:R-:W-:Y:S08]  /*7ed0*/  HMMA.16816.F32 R20, R188, R222, R20 ;  /* 0x000000debc14723c */ /* 0x000ff00000001814 */
[----:B---3--:R-:W-:Y:S08]  /*7ee0*/  HMMA.16816.F32 R4, R28, R208, R4 ;  /* 0x000000d01c04723c */ /* 0x008ff00000001804 */
[----:B------:R-:W-:Y:S08]  /*7ef0*/  HMMA.16816.F32 R176, R188, R230, R176 ;  /* 0x000000e6bcb0723c */ /* 0x000ff000000018b0 */
[----:B--2---:R-:W-:Y:S08]  /*7f00*/  HMMA.16816.F32 R20, R28, R26, R20 ;  /* 0x0000001a1c14723c */ /* 0x004ff00000001814 */
[----:B----4-:R-:W-:Y:S01]  /*7f10*/  HMMA.16816.F32 R4, R16, R12, R4 ;  /* 0x0000000c1004723c */ /* 0x010fe20000001804 */
[----:B------:R-:W-:-:S05]  /*7f20*/  VIADD R12, R2, 0xffffff80 ;  /* 0xffffff80020c7836 */ /* 0x000fca0000000000 */
[----:B------:R-:W-:Y:S02]  /*7f30*/  ISETP.GE.AND P6, PT, R12, R233, PT ;  /* 0x000000e90c00720c */ /* 0x000fe40003fc6270 */
[C---:B------:R-:W-:Y:S08]  /*7f40*/  HMMA.16816.F32 R32, R204.reuse, R224, R32 ;  /* 0x000000e0cc20723c */ /* 0x040ff00000001820 */
[----:B------:R-:W-:Y:S03]  /*7f50*/  HMMA.16816.F32 R196, R204, R226, R196 ;  /* 0x000000e2ccc4723c */ /* 0x000fe600000018c4 */
[----:B------:R-:W-:Y:S01]  /*7f60*/  FMUL.FTZ R4, R4, UR7 ;  /* 0x0000000704047c20 */ /* 0x000fe20008410000 */
[----:B------:R-:W-:Y:S01]  /*7f70*/  FMUL.FTZ R13, R6, UR7 ;  /* 0x00000007060d7c20 */ /* 0x000fe20008410000 */
[----:B------:R-:W-:-:S03]  /*7f80*/  FMUL.FTZ R5, R5, UR7 ;  /* 0x0000000705057c20 */ /* 0x000fc60008410000 */
[----:B-1----:R-:W-:Y:S01]  /*7f90*/  HMMA.16816.F32 R20, R16, R10, R20 ;  /* 0x0000000a1014723c */ /* 0x002fe20000001814 */
[----:B------:R-:W-:Y:S01]  /*7fa0*/  VIADD R10, R2, UR21 ;  /* 0x00000015020a7c36 */ /* 0x000fe20008000000 */
[----:B------:R-:W1:Y:S04]  /*7fb0*/  MUFU.TANH R4, R4 ;  /* 0x0000000400047308 */ /* 0x000e680000002400 */
[--C-:B------:R-:W-:Y:S02]  /*7fc0*/  IADD3 R11, PT, PT, R234, 0x80, -R10.reuse ;  /* 0x00000080ea0b7810 */ /* 0x100fe40007ffe80a */
[----:B------:R-:W-:Y:S01]  /*7fd0*/  HMMA.16816.F32 R176, R28, R210, R176 ;  /* 0x000000d21cb0723c */ /* 0x000fe200000018b0 */
[----:B------:R-:W-:Y:S01]  /*7fe0*/  IADD3 R6, PT, PT, R167, 0x80, -R10 ;  /* 0x00000080a7067810 */ /* 0x000fe20007ffe80a */
[----:B------:R-:W2:Y:S01]  /*7ff0*/  MUFU.TANH R13, R13 ;  /* 0x0000000d000d7308 */ /* 0x000ea20000002400 */
[----:B------:R-:W-:-:S02]  /*8000*/  IABS R11, R11 ;  /* 0x0000000b000b7213 */ /* 0x000fc40000000000 */
[----:B------:R-:W-:Y:S02]  /*8010*/  IABS R6, R6 ;  /* 0x0000000600067213 */ /* 0x000fe40000000000 */
[----:B------:R-:W-:Y:S01]  /*8020*/  I2FP.F32.S32 R27, R11 ;  /* 0x0000000b001b7245 */ /* 0x000fe20000201400 */
[C---:B------:R-:W-:Y:S01]  /*8030*/  HMMA.16816.F32 R32, R188.reuse, R180, R32 ;  /* 0x000000b4bc20723c */ /* 0x040fe20000001820 */
[----:B------:R-:W-:Y:S01]  /*8040*/  IMAD.U32 R11, RZ, RZ, UR21 ;  /* 0x00000015ff0b7e24 */ /* 0x000fe2000f8e00ff */
[----:B------:R-:W-:Y:S01]  /*8050*/  I2FP.F32.S32 R6, R6 ;  /* 0x0000000600067245 */ /* 0x000fe20000201400 */
[----:B------:R-:W-:Y:S01]  /*8060*/  MUFU.TANH R5, R5 ;  /* 0x0000000500057308 */ /* 0x000fe20000002400 */
[----:B-1----:R-:W-:Y:S01]  /*8070*/  FFMA.FTZ R27, R27, -UR6, R4 ;  /* 0x800000061b1b7c23 */ /* 0x002fe20008010004 */
[C---:B------:R-:W-:Y:S01]  /*8080*/  IADD3 R4, PT, PT, R234.reuse, 0x48, -R10 ;  /* 0x00000048ea047810 */ /* 0x040fe20007ffe80a */
[----:B------:R-:W-:Y:S01]  /*8090*/  FMUL.FTZ R21, R21, UR7 ;  /* 0x0000000715157c20 */ /* 0x000fe20008410000 */
[----:B------:R-:W-:Y:S01]  /*80a0*/  IADD3 R26, PT, PT, R234, -UR25, -R11 ;  /* 0x80000019ea1a7c10 */ /* 0x000fe2000fffe80b */
[----:B------:R-:W-:Y:S01]  /*80b0*/  HMMA.16816.F32 R196, R188, R182, R196 ;  /* 0x000000b6bcc4723c */ /* 0x000fe200000018c4 */
[----:B------:R-:W1:Y:S01]  /*80c0*/  LDSM.16.M88.4 R180, [R166+0x16800] ;  /* 0x01680000a6b4783b */ /* 0x000e620000000200 */
[----:B------:R-:W-:Y:S01]  /*80d0*/  IABS R4, R4 ;  /* 0x0000000400047213 */ /* 0x000fe20000000000 */
[----:B------:R-:W-:Y:S01]  /*80e0*/  FMUL.FTZ R23, R23, UR7 ;  /* 0x0000000717177c20 */ /* 0x000fe20008410000 */
[----:B------:R-:W-:Y:S01]  /*80f0*/  ISETP.GT.AND P5, PT, R26, R12, PT ;  /* 0x0000000c1a00720c */ /* 0x000fe20003fa4270 */
[----:B------:R-:W-:Y:S01]  /*8100*/  MUFU.TANH R21, R21 ;  /* 0x0000001500157308 */ /* 0x000fe20000002400 */
[----:B------:R-:W-:-:S02]  /*8110*/  I2FP.F32.S32 R4, R4 ;  /* 0x0000000400047245 */ /* 0x000fc40000201400 */
[----:B------:R-:W-:Y:S01]  /*8120*/  HMMA.16816.F32 R168, R188, R186, R168 ;  /* 0x000000babca8723c */ /* 0x000fe200000018a8 */
[----:B------:R-:W-:Y:S01]  /*8130*/  FMUL.FTZ R187, R20, UR7 ;  /* 0x0000000714bb7c20 */ /* 0x000fe20008410000 */
[----:B------:R-:W-:Y:S01]  /*8140*/  IMAD.U32 R20, RZ, RZ, UR21 ;  /* 0x00000015ff147e24 */ /* 0x000fe2000f8e00ff */
[----:B------:R-:W-:Y:S02]  /*8150*/  FSEL R27, R27, -INF , !P5 ;  /* 0xff8000001b1b7808 */ /* 0x000fe40006800000 */
[----:B------:R-:W-:Y:S01]  /*8160*/  ISETP.GE.AND P5, PT, R12, R232, PT ;  /* 0x000000e80c00720c */ /* 0x000fe20003fa6270 */
[----:B------:R-:W-:Y:S01]  /*8170*/  MUFU.TANH R23, R23 ;  /* 0x0000001700177308 */ /* 0x000fe20000002400 */
[----:B------:R-:W-:Y:S01]  /*8180*/  IADD3 R11, PT, PT, R167, -UR25, -R20 ;  /* 0x80000019a70b7c10 */ /* 0x000fe2000fffe814 */
[----:B------:R-:W-:Y:S01]  /*8190*/  HMMA.16816.F32 R176, R16, R14, R176 ;  /* 0x0000000e10b0723c */ /* 0x000fe200000018b0 */
[----:B--2---:R-:W-:Y:S01]  /*81a0*/  FFMA.FTZ R20, R6, -UR6, R13 ;  /* 0x8000000606147c23 */ /* 0x004fe2000801000d */
[----:B------:R-:W-:Y:S01]  /*81b0*/  FMUL.FTZ R6, R22, UR7 ;  /* 0x0000000716067c20 */ /* 0x000fe20008410000 */
[----:B------:R-:W-:-:S02]  /*81c0*/  ISETP.GT.AND P4, PT, R11, R12, PT ;  /* 0x0000000c0b00720c */ /* 0x000fc40003f84270 */
[----:B------:R-:W2:Y:S01]  /*81d0*/  LDSM.16.M88.4 R12, [R212+0x16800] ;  /* 0x01680000d40c783b */ /* 0x000ea20000000200 */
[----:B------:R-:W3:Y:S01]  /*81e0*/  MUFU.TANH R187, R187 ;  /* 0x000000bb00bb7308 */ /* 0x000ee20000002400 */
[--C-:B------:R-:W-:Y:S01]  /*81f0*/  IADD3 R22, PT, PT, R234, 0x7f, -R10.reuse ;  /* 0x0000007fea167810 */ /* 0x100fe20007ffe80a */
[----:B------:R-:W-:Y:S01]  /*8200*/  HMMA.16816.F32 R172, R188, R184, R172 ;  /* 0x000000b8bcac723c */ /* 0x000fe200000018ac */
[----:B------:R-:W-:Y:S02]  /*8210*/  FSEL R27, R27, -INF , !P6 ;  /* 0xff8000001b1b7808 */ /* 0x000fe40007000000 */
[----:B------:R-:W-:Y:S02]  /*8220*/  IABS R22, R22 ;  /* 0x0000001600167213 */ /* 0x000fe40000000000 */
[----:B------:R-:W-:Y:S01]  /*8230*/  FSEL R20, R20, -INF , !P4 ;  /* 0xff80000014147808 */ /* 0x000fe20006000000 */
[----:B------:R-:W4:Y:S01]  /*8240*/  MUFU.TANH R6, R6 ;  /* 0x0000000600067308 */ /* 0x000f220000002400 */
[----:B------:R-:W-:Y:S01]  /*8250*/  I2FP.F32.S32 R22, R22 ;  /* 0x0000001600167245 */ /* 0x000fe20000201400 */
[----:B------:R-:W-:Y:S01]  /*8260*/  HMMA.16816.F32 R192, R204, R248, R192 ;  /* 0x000000f8ccc0723c */ /* 0x000fe200000018c0 */
[----:B------:R-:W-:-:S02]  /*8270*/  IADD3 R185, PT, PT, R167, 0x48, -R10 ;  /* 0x00000048a7b97810 */ /* 0x000fc40007ffe80a */
[----:B------:R-:W-:Y:S01]  /*8280*/  FMUL.FTZ R176, R176, UR7 ;  /* 0x00000007b0b07c20 */ /* 0x000fe20008410000 */
[----:B------:R-:W-:Y:S01]  /*8290*/  FSEL R20, R20, -INF , !P5 ;  /* 0xff80000014147808 */ /* 0x000fe20006800000 */
[----:B------:R-:W-:Y:S01]  /*82a0*/  FMUL.FTZ R178, R178, UR7 ;  /* 0x00000007b2b27c20 */ /* 0x000fe20008410000 */
[----:B------:R-:W-:Y:S01]  /*82b0*/  IABS R185, R185 ;  /* 0x000000b900b97213 */ /* 0x000fe20000000000 */
[----:B---3--:R-:W-:Y:S01]  /*82c0*/  FFMA.FTZ R187, R4, -UR6, R187 ;  /* 0x8000000604bb7c23 */ /* 0x008fe200080100bb */
[----:B------:R-:W-:Y:S01]  /*82d0*/  VIADD R4, R2, 0xffffffb8 ;  /* 0xffffffb802047836 */ /* 0x000fe20000000000 */
[----:B------:R-:W-:Y:S02]  /*82e0*/  IADD3 R184, PT, PT, R234, 0x78, -R10 ;  /* 0x00000078eab87810 */ /* 0x000fe40007ffe80a */
[----:B------:R-:W-:Y:S01]  /*82f0*/  MUFU.TANH R178, R178 ;  /* 0x000000b200b27308 */ /* 0x000fe20000002400 */
[C---:B-1----:R-:W-:Y:S01]  /*8300*/  HMMA.16816.F32 R172, R28.reuse, R180, R172 ;  /* 0x000000b41cac723c */ /* 0x042fe200000018ac */
[----:B------:R-:W-:Y:S01]  /*8310*/  FMUL.FTZ R180, R7, UR7 ;  /* 0x0000000707b47c20 */ /* 0x000fe20008410000 */
[-C--:B------:R-:W-:Y:S01]  /*8320*/  ISETP.GT.AND P6, PT, R26, R4.reuse, PT ;  /* 0x000000041a00720c */ /* 0x080fe20003fc4270 */
[----:B------:R-:W-:Y:S01]  /*8330*/  FFMA.FTZ R7, R22, -UR6, R5 ;  /* 0x8000000616077c23 */ /* 0x000fe20008010005 */
[----:B------:R-:W-:Y:S01]  /*8340*/  ISETP.GE.AND P4, PT, R4, R233, PT ;  /* 0x000000e90400720c */ /* 0x000fe20003f86270 */
[----:B------:R-:W-:Y:S01]  /*8350*/  VIADD R22, R2, 0xffffff81 ;  /* 0xffffff8102167836 */ /* 0x000fe20000000000 */
[----:B------:R-:W-:Y:S01]  /*8360*/  FSEL R187, R187, -INF , !P6 ;  /* 0xff800000bbbb7808 */ /* 0x000fe20007000000 */
[----:B------:R-:W1:Y:S01]  /*8370*/  MUFU.TANH R5, R180 ;  /* 0x000000b400057308 */ /* 0x000e620000002400 */
[----:B------:R-:W-:Y:S01]  /*8380*/  ISETP.GT.AND P5, PT, R11, R4, PT ;  /* 0x000000040b00720c */ /* 0x000fe20003fa4270 */
[----:B------:R-:W-:Y:S01]  /*8390*/  HMMA.16816.F32 R168, R28, R182, R168 ;  /* 0x000000b61ca8723c */ /* 0x000fe200000018a8 */
[----:B------:R-:W-:-:S02]  /*83a0*/  ISETP.GE.AND P6, PT, R4, R232, PT ;  /* 0x000000e80400720c */ /* 0x000fc40003fc6270 */
[----:B------:R-:W-:Y:S02]  /*83b0*/  I2FP.F32.S32 R185, R185 ;  /* 0x000000b900b97245 */ /* 0x000fe40000201400 */
[----:B------:R-:W-:Y:S01]  /*83c0*/  FSEL R187, R187, -INF , !P4 ;  /* 0xff800000bbbb7808 */ /* 0x000fe20006000000 */
[----:B------:R3:W5:Y:S01]  /*83d0*/  MUFU.TANH R4, R176 ;  /* 0x000000b000047308 */ /* 0x0007620000002400 */
[----:B------:R-:W-:Y:S01]  /*83e0*/  ISETP.GT.AND P4, PT, R26, R22, PT ;  /* 0x000000161a00720c */ /* 0x000fe20003f84270 */
[----:B----4-:R-:W-:Y:S01]  /*83f0*/  FFMA.FTZ R6, R185, -UR6, R6 ;  /* 0x80000006b9067c23 */ /* 0x010fe20008010006 */
[----:B------:R-:W-:Y:S01]  /*8400*/  IADD3 R181, PT, PT, R167, 0x7f, -R10 ;  /* 0x0000007fa7b57810 */ /* 0x000fe20007ffe80a */
[----:B------:R-:W-:Y:S01]  /*8410*/  HMMA.16816.F32 R192, R188, R220, R192 ;  /* 0x000000dcbcc0723c */ /* 0x000fe200000018c0 */
[----:B------:R-:W-:Y:S02]  /*8420*/  IABS R184, R184 ;  /* 0x000000b800b87213 */ /* 0x000fe40000000000 */
[----:B------:R-:W-:-:S02]  /*8430*/  IABS R181, R181 ;  /* 0x000000b500b57213 */ /* 0x000fc40000000000 */
[----:B------:R-:W-:Y:S02]  /*8440*/  FSEL R204, R6, -INF , !P5 ;  /* 0xff80000006cc7808 */ /* 0x000fe40006800000 */
[----:B------:R-:W-:Y:S01]  /*8450*/  I2FP.F32.S32 R6, R181 ;  /* 0x000000b500067245 */ /* 0x000fe20000201400 */
[C---:B--2---:R-:W-:Y:S01]  /*8460*/  HMMA.16816.F32 R172, R16.reuse, R12, R172 ;  /* 0x0000000c10ac723c */ /* 0x044fe200000018ac */
[----:B------:R-:W-:Y:S01]  /*8470*/  ISETP.GE.AND P5, PT, R22, R233, PT ;  /* 0x000000e91600720c */ /* 0x000fe20003fa6270 */
[----:B------:R-:W-:Y:S01]  /*8480*/  VIADD R13, R2, 0xffffff89 ;  /* 0xffffff89020d7836 */ /* 0x000fe20000000000 */
[----:B------:R-:W-:Y:S01]  /*8490*/  IADD3 R12, PT, PT, R167, 0x78, -R10 ;  /* 0x00000078a70c7810 */ /* 0x000fe20007ffe80a */
[----:B-1----:R-:W-:Y:S01]  /*84a0*/  FFMA.FTZ R5, R6, -UR6, R5 ;  /* 0x8000000606057c23 */ /* 0x002fe20008010005 */
[----:B------:R-:W-:Y:S01]  /*84b0*/  VIADD R6, R2, 0xffffff88 ;  /* 0xffffff8802067836 */ /* 0x000fe20000000000 */
[----:B---3--:R-:W-:Y:S02]  /*84c0*/  FSEL R176, R7, -INF , !P4 ;  /* 0xff80000007b07808 */ /* 0x008fe40006000000 */
[----:B------:R-:W-:Y:S01]  /*84d0*/  I2FP.F32.S32 R7, R184 ;  /* 0x000000b800077245 */ /* 0x000fe20000201400 */
[----:B------:R-:W-:Y:S01]  /*84e0*/  HMMA.16816.F32 R168, R16, R14, R168 ;  /* 0x0000000e10a8723c */ /* 0x000fe200000018a8 */
[----:B------:R-:W-:-:S02]  /*84f0*/  ISETP.GT.AND P4, PT, R11, R22, PT ;  /* 0x000000160b00720c */ /* 0x000fc40003f84270 */
[----:B------:R-:W-:Y:S01]  /*8500*/  FSEL R181, R176, -INF , !P5 ;  /* 0xff800000b0b57808 */ /* 0x000fe20006800000 */
[----:B-----5:R-:W-:Y:S01]  /*8510*/  FFMA.FTZ R7, R7, -UR6, R4 ;  /* 0x8000000607077c23 */ /* 0x020fe20008010004 */
[----:B------:R-:W-:Y:S01]  /*8520*/  FMUL.FTZ R4, R177, UR7 ;  /* 0x00000007b1047c20 */ /* 0x000fe20008410000 */
[----:B------:R-:W-:Y:S02]  /*8530*/  ISETP.GE.AND P5, PT, R22, R232, PT ;  /* 0x000000e81600720c */ /* 0x000fe40003fa6270 */
[----:B------:R-:W-:Y:S01]  /*8540*/  FSEL R22, R5, -INF , !P4 ;  /* 0xff80000005167808 */ /* 0x000fe20006000000 */
[----:B------:R-:W-:Y:S01]  /*8550*/  HMMA.16816.F32 R192, R28, R24, R192 ;  /* 0x000000181cc0723c */ /* 0x000fe200000018c0 */
[----:B------:R-:W-:Y:S01]  /*8560*/  ISETP.GT.AND P4, PT, R26, R6, PT ;  /* 0x000000061a00720c */ /* 0x000fe20003f84270 */
[----:B------:R-:W1:Y:S01]  /*8570*/  MUFU.TANH R4, R4 ;  /* 0x0000000400047308 */ /* 0x000e620000002400 */
[----:B------:R-:W-:Y:S01]  /*8580*/  IABS R12, R12 ;  /* 0x0000000c000c7213 */ /* 0x000fe20000000000 */
[----:B------:R-:W-:Y:S01]  /*8590*/  FMUL.FTZ R180, R174, UR7 ;  /* 0x00000007aeb47c20 */ /* 0x000fe20008410000 */
[----:B------:R-:W-:Y:S01]  /*85a0*/  IADD3 R5, PT, PT, R234, 0x77, -R10 ;  /* 0x00000077ea057810 */ /* 0x000fe20007ffe80a */
[----:B------:R-:W-:Y:S01]  /*85b0*/  FMUL.FTZ R173, R173, UR7 ;  /* 0x00000007adad7c20 */ /* 0x000fe20008410000 */
[----:B------:R-:W-:Y:S01]  /*85c0*/  FSEL R177, R7, -INF , !P4 ;  /* 0xff80000007b17808 */ /* 0x000fe20006000000 */
[----:B------:R-:W-:Y:S01]  /*85d0*/  FMUL.FTZ R175, R175, UR7 ;  /* 0x00000007afaf7c20 */ /* 0x000fe20008410000 */
[----:B------:R-:W-:Y:S01]  /*85e0*/  I2FP.F32.S32 R7, R12 ;  /* 0x0000000c00077245 */ /* 0x000fe20000201400 */
[----:B------:R-:W-:Y:S01]  /*85f0*/  FMUL.FTZ R12, R172, UR7 ;  /* 0x00000007ac0c7c20 */ /* 0x000fe20008410000 */
[----:B------:R-:W-:Y:S01]  /*8600*/  IABS R5, R5 ;  /* 0x0000000500057213 */ /* 0x000fe20000000000 */
[----:B------:R-:W-:Y:S01]  /*8610*/  FMUL.FTZ R172, R179, UR7 ;  /* 0x00000007b3ac7c20 */ /* 0x000fe20008410000 */
[----:B------:R-:W-:Y:S01]  /*8620*/  FSEL R22, R22, -INF , !P5 ;  /* 0xff80000016167808 */ /* 0x000fe20006800000 */
[----:B------:R-:W-:Y:S01]  /*8630*/  FFMA.FTZ R7, R7, -UR6, R178 ;  /* 0x8000000607077c23 */ /* 0x000fe200080100b2 */
[----:B------:R-:W-:Y:S01]  /*8640*/  ISETP.GE.AND P5, PT, R6, R233, PT ;  /* 0x000000e90600720c */ /* 0x000fe20003fa6270 */
[----:B------:R-:W2:Y:S01]  /*8650*/  MUFU.TANH R12, R12 ;  /* 0x0000000c000c7308 */ /* 0x000ea20000002400 */
[----:B------:R-:W-:Y:S01]  /*8660*/  I2FP.F32.S32 R5, R5 ;  /* 0x0000000500057245 */ /* 0x000fe20000201400 */
[----:B------:R-:W-:Y:S01]  /*8670*/  FMUL.FTZ R170, R170, UR7 ;  /* 0x00000007aaaa7c20 */ /* 0x000fe20008410000 */
[----:B------:R-:W-:Y:S01]  /*8680*/  ISETP.GT.AND P4, PT, R11, R6, PT ;  /* 0x000000060b00720c */ /* 0x000fe20003f84270 */
[----:B------:R-:W-:Y:S01]  /*8690*/  FMUL.FTZ R169, R169, UR7 ;  /* 0x00000007a9a97c20 */ /* 0x000fe20008410000 */
[----:B------:R-:W-:Y:S01]  /*86a0*/  FSEL R177, R177, -INF , !P5 ;  /* 0xff800000b1b17808 */ /* 0x000fe20006800000 */
[----:B-1----:R-:W-:Y:S01]  /*86b0*/  FFMA.FTZ R179, R5, -UR6, R4 ;  /* 0x8000000605b37c23 */ /* 0x002fe20008010004 */
[----:B------:R-:W-:Y:S01]  /*86c0*/  ISETP.GE.AND P5, PT, R6, R232, PT ;  /* 0x000000e80600720c */ /* 0x000fe20003fa6270 */
[----:B------:R-:W1:Y:S01]  /*86d0*/  MUFU.TANH R172, R172 ;  /* 0x000000ac00ac7308 */ /* 0x000e620000002400 */
[----:B------:R-:W-:Y:S01]  /*86e0*/  FSEL R176, R7, -INF , !P4 ;  /* 0xff80000007b07808 */ /* 0x000fe20006000000 */
[----:B------:R-:W-:Y:S01]  /*86f0*/  FMUL.FTZ R171, R171, UR7 ;  /* 0x00000007abab7c20 */ /* 0x000fe20008410000 */
[----:B------:R3:W4:Y:S01]  /*8700*/  LDSM.16.M88.4 R4, [R166+0x17000] ;  /* 0x01700000a604783b */ /* 0x0007220000000200 */
[----:B------:R-:W-:Y:S01]  /*8710*/  ISETP.GT.AND P4, PT, R26, R13, PT ;  /* 0x0000000d1a00720c */ /* 0x000fe20003f84270 */
[----:B------:R-:W-:Y:S01]  /*8720*/  HMMA.16816.F32 R192, R16, R8, R192 ;  /* 0x0000000810c0723c */ /* 0x000fe200000018c0 */
[----:B------:R-:W-:-:S02]  /*8730*/  IADD3 R183, PT, PT, R234, 0x70, -R10 ;  /* 0x00000070eab77810 */ /* 0x000fc40007ffe80a */
[----:B------:R-:W-:Y:S01]  /*8740*/  IADD3 R178, PT, PT, R167, 0x77, -R10 ;  /* 0x00000077a7b27810 */ /* 0x000fe20007ffe80a */
[----:B------:R-:W-:Y:S01]  /*8750*/  MUFU.TANH R173, R173 ;  /* 0x000000ad00ad7308 */ /* 0x000fe20000002400 */
[----:B------:R-:W-:Y:S02]  /*8760*/  FSEL R176, R176, -INF , !P5 ;  /* 0xff800000b0b07808 */ /* 0x000fe40006800000 */
[----:B------:R-:W-:Y:S02]  /*8770*/  ISETP.GE.AND P5, PT, R13, R233, PT ;  /* 0x000000e90d00720c */ /* 0x000fe40003fa6270 */
[----:B------:R-:W-:Y:S02]  /*8780*/  FSEL R179, R179, -INF , !P4 ;  /* 0xff800000b3b37808 */ /* 0x000fe40006000000 */
[----:B------:R-:W-:Y:S01]  /*8790*/  IABS R183, R183 ;  /* 0x000000b700b77213 */ /* 0x000fe20000000000 */
[----:B------:R-:W-:Y:S01]  /*87a0*/  MUFU.TANH R170, R170 ;  /* 0x000000aa00aa7308 */ /* 0x000fe20000002400 */
[----:B------:R-:W-:-:S02]  /*87b0*/  IABS R178, R178 ;  /* 0x000000b200b27213 */ /* 0x000fc40000000000 */
[----:B------:R-:W-:Y:S02]  /*87c0*/  FSEL R179, R179, -INF , !P5 ;  /* 0xff800000b3b37808 */ /* 0x000fe40006800000 */
[----:B------:R-:W-:Y:S02]  /*87d0*/  ISETP.GT.AND P4, PT, R11, R13, PT ;  /* 0x0000000d0b00720c */ /* 0x000fe40003f84270 */
[----:B------:R-:W-:Y:S01]  /*87e0*/  ISETP.GE.AND P5, PT, R13, R232, PT ;  /* 0x000000e80d00720c */ /* 0x000fe20003fa6270 */
[----:B------:R-:W-:Y:S01]  /*87f0*/  FMUL.FTZ R194, R194, UR7 ;  /* 0x00000007c2c27c20 */ /* 0x000fe20008410000 */
[----:B------:R-:W-:Y:S01]  /*8800*/  I2FP.F32.S32 R183, R183 ;  /* 0x000000b700b77245 */ /* 0x000fe20000201400 */
[----:B---3--:R-:W-:Y:S01]  /*8810*/  VIADD R166, R2, 0xffffff90 ;  /* 0xffffff9002a67836 */ /* 0x008fe20000000000 */
[----:B------:R-:W-:Y:S02]  /*8820*/  I2FP.F32.S32 R13, R178 ;  /* 0x000000b2000d7245 */ /* 0x000fe40000201400 */
[----:B------:R-:W-:Y:S01]  /*8830*/  IADD3 R174, PT, PT, R234, 0x6f, -R10 ;  /* 0x0000006feaae7810 */ /* 0x000fe20007ffe80a */
[----:B--2---:R-:W-:Y:S01]  /*8840*/  FFMA.FTZ R183, R183, -UR6, R12 ;  /* 0x80000006b7b77c23 */ /* 0x004fe2000801000c */
[----:B------:R-:W-:Y:S01]  /*8850*/  IADD3 R178, PT, PT, R167, 0x70, -R10 ;  /* 0x00000070a7b27810 */ /* 0x000fe20007ffe80a */
[----:B-1----:R-:W-:Y:S01]  /*8860*/  FFMA.FTZ R184, R13, -UR6, R172 ;  /* 0x800000060db87c23 */ /* 0x002fe200080100ac */
[----:B------:R-:W-:Y:S01]  /*8870*/  IABS R174, R174 ;  /* 0x000000ae00ae7213 */ /* 0x000fe20000000000 */
[----:B------:R-:W1:Y:S01]  /*8880*/  LDSM.16.M88.4 R12, [R212+0x17000] ;  /* 0x01700000d40c783b */ /* 0x000e620000000200 */
[----:B------:R-:W2:Y:S01]  /*8890*/  MUFU.TANH R172, R180 ;  /* 0x000000b400ac7308 */ /* 0x000ea20000002400 */
[----:B------:R-:W-:Y:S01]  /*88a0*/  IABS R178, R178 ;  /* 0x000000b200b27213 */ /* 0x000fe20000000000 */
[----:B------:R-:W-:-:S04]  /*88b0*/  DEPBAR.LE SB0, 0x0 ;  /* 0x000080000000791a */ /* 0x000fc80000000000 */
[----:B------:R-:W-:Y:S01]  /*88c0*/  FSEL R184, R184, -INF , !P4 ;  /* 0xff800000b8b87808 */ /* 0x000fe20006000000 */
[C---:B----4-:R-:W-:Y:S01]  /*88d0*/  HMMA.16816.F32 R32, R28.reuse, R4, R32 ;  /* 0x000000041c20723c */ /* 0x050fe20000001820 */
[----:B------:R-:W-:Y:S01]  /*88e0*/  BAR.SYNC.DEFER_BLOCKING 0x0 ;  /* 0x0000000000007b1d */ /* 0x000fe20000010000 */
[-C--:B------:R-:W-:Y:S01]  /*88f0*/  ISETP.GT.AND P4, PT, R26, R166.reuse, PT ;  /* 0x000000a61a00720c */ /* 0x080fe20003f84270 */
[----:B------:R-:W-:Y:S01]  /*8900*/  VIADD R4, R2, 0xffffff91 ;  /* 0xffffff9102047836 */ /* 0x000fe20000000000 */
[----:B------:R-:W-:Y:S02]  /*8910*/  FSEL R184, R184, -INF , !P5 ;  /* 0xff800000b8b87808 */ /* 0x000fe40006800000 */
[----:B------:R-:W-:Y:S02]  /*8920*/  ISETP.GE.AND P5, PT, R166, R233, PT ;  /* 0x000000e9a600720c */ /* 0x000fe40003fa6270 */
[----:B------:R-:W-:Y:S01]  /*8930*/  FSEL R191, R183, -INF , !P4 ;  /* 0xff800000b7bf7808 */ /* 0x000fe20006000000 */
[----:B------:R-:W-:Y:S01]  /*8940*/  HMMA.16816.F32 R196, R28, R6, R196 ;  /* 0x000000061cc4723c */ /* 0x000fe200000018c4 */
[----:B------:R-:W-:-:S02]  /*8950*/  ISETP.GT.AND P4, PT, R11, R166, PT ;  /* 0x000000a60b00720c */ /* 0x000fc40003f84270 */
[----:B------:R-:W-:Y:S02]  /*8960*/  FSEL R191, R191, -INF , !P5 ;  /* 0xff800000bfbf7808 */ /* 0x000fe40006800000 */
[----:B------:R-:W-:Y:S01]  /*8970*/  ISETP.GE.AND P5, PT, R166, R232, PT ;  /* 0x000000e8a600720c */ /* 0x000fe20003fa6270 */
[----:B------:R-:W-:Y:S01]  /*8980*/  IMAD.MOV.U32 R166, RZ, RZ, R174 ;  /* 0x000000ffffa67224 */ /* 0x000fe200078e00ae */
[----:B------:R-:W-:Y:S01]  /*8990*/  I2FP.F32.S32 R183, R178 ;  /* 0x000000b200b77245 */ /* 0x000fe20000201400 */
[----:B------:R-:W-:Y:S01]  /*89a0*/  FMUL.FTZ R174, R168, UR7 ;  /* 0x00000007a8ae7c20 */ /* 0x000fe20008410000 */
[C---:B------:R-:W-:Y:S02]  /*89b0*/  IADD3 R5, PT, PT, R234.reuse, 0x68, -R10 ;  /* 0x00000068ea057810 */ /* 0x040fe40007ffe80a */
[----:B------:R-:W-:Y:S01]  /*89c0*/  I2FP.F32.S32 R166, R166 ;  /* 0x000000a600a67245 */ /* 0x000fe20000201400 */
[----:B--2---:R-:W-:Y:S01]  /*89d0*/  FFMA.FTZ R172, R183, -UR6, R172 ;  /* 0x80000006b7ac7c23 */ /* 0x004fe200080100ac */
[----:B------:R-:W-:Y:S01]  /*89e0*/  IABS R5, R5 ;  /* 0x0000000500057213 */ /* 0x000fe20000000000 */
[----:B------:R-:W2:Y:S01]  /*89f0*/  MUFU.TANH R174, R174 ;  /* 0x000000ae00ae7308 */ /* 0x000ea20000002400 */
[----:B------:R-:W-:Y:S01]  /*8a00*/  IADD3 R7, PT, PT, R234, 0x60, -R10 ;  /* 0x00000060ea077810 */ /* 0x000fe20007ffe80a */
[----:B------:R-:W-:Y:S01]  /*8a10*/  FFMA.FTZ R173, R166, -UR6, R173 ;  /* 0x80000006a6ad7c23 */ /* 0x000fe200080100ad */
[----:B------:R-:W-:-:S02]  /*8a20*/  FSEL R168, R172, -INF , !P4 ;  /* 0xff800000aca87808 */ /* 0x000fc40006000000 */
[----:B------:R-:W-:Y:S02]  /*8a30*/  ISETP.GT.AND P4, PT, R26, R4, PT ;  /* 0x000000041a00720c */ /* 0x000fe40003f84270 */
[----:B------:R-:W-:Y:S01]  /*8a40*/  IADD3 R172, PT, PT, R167, 0x6f, -R10 ;  /* 0x0000006fa7ac7810 */ /* 0x000fe20007ffe80a */
[----:B------:R-:W3:Y:S01]  /*8a50*/  MUFU.TANH R166, R175 ;  /* 0x000000af00a67308 */ /* 0x000ee20000002400 */
[----:B------:R-:W-:Y:S01]  /*8a60*/  FSEL R168, R168, -INF , !P5 ;  /* 0xff800000a8a87808 */ /* 0x000fe20006800000 */
[----:B-1----:R-:W-:Y:S01]  /*8a70*/  HMMA.16816.F32 R32, R16, R12, R32 ;  /* 0x0000000c1020723c */ /* 0x002fe20000001820 */
[----:B------:R-:W-:Y:S01]  /*8a80*/  ISETP.GE.AND P5, PT, R4, R233, PT ;  /* 0x000000e90400720c */ /* 0x000fe20003fa6270 */
[----:B------:R-:W-:Y:S01]  /*8a90*/  VIADD R12, R2, 0xffffff98 ;  /* 0xffffff98020c7836 */ /* 0x000fe20000000000 */
[----:B------:R-:W-:Y:S02]  /*8aa0*/  FSEL R209, R173, -INF , !P4 ;  /* 0xff800000add17808 */ /* 0x000fe40006000000 */
[----:B------:R-:W-:-:S02]  /*8ab0*/  IABS R172, R172 ;  /* 0x000000ac00ac7213 */ /* 0x000fc40000000000 */
[----:B------:R-:W-:Y:S01]  /*8ac0*/  FSEL R209, R209, -INF , !P5 ;  /* 0xff800000d1d17808 */ /* 0x000fe20006800000 */
[----:B------:R-:W-:Y:S01]  /*8ad0*/  HMMA.16816.F32 R196, R16, R14, R196 ;  /* 0x0000000e10c4723c */ /* 0x000fe200000018c4 */
[----:B------:R-:W-:Y:S02]  /*8ae0*/  ISETP.GT.AND P4, PT, R11, R4, PT ;  /* 0x000000040b00720c */ /* 0x000fe40003f84270 */
[----:B------:R-:W-:Y:S01]  /*8af0*/  ISETP.GE.AND P5, PT, R4, R232, PT ;  /* 0x000000e80400720c */ /* 0x000fe20003fa6270 */
[----:B------:R-:W-:Y:S01]  /*8b00*/  IMAD.MOV.U32 R4, RZ, RZ, R172 ;  /* 0x000000ffff047224 */ /* 0x000fe200078e00ac */
[----:B------:R-:W-:Y:S02]  /*8b10*/  I2FP.F32.S32 R5, R5 ;  /* 0x0000000500057245 */ /* 0x000fe40000201400 */
[----:B------:R-:W-:Y:S02]  /*8b20*/  IADD3 R173, PT, PT, R167, 0x68, -R10 ;  /* 0x00000068a7ad7810 */ /* 0x000fe40007ffe80a */
[----:B------:R-:W-:Y:S01]  /*8b30*/  I2FP.F32.S32 R13, R4 ;  /* 0x00000004000d7245 */ /* 0x000fe20000201400 */
[----:B--2---:R-:W-:Y:S01]  /*8b40*/  FFMA.FTZ R5, R5, -UR6, R174 ;  /* 0x8000000605057c23 */ /* 0x004fe200080100ae */
[----:B------:R-:W-:Y:S01]  /*8b50*/  IABS R173, R173 ;  /* 0x000000ad00ad7213 */ /* 0x000fe20000000000 */
[----:B------:R-:W-:Y:S01]  /*8b60*/  FMUL.FTZ R6, R32, UR7 ;  /* 0x0000000720067c20 */ /* 0x000fe20008410000 */
[----:B------:R-:W-:Y:S01]  /*8b70*/  IADD3 R4, PT, PT, R234, 0x67, -R10 ;  /* 0x00000067ea047810 */ /* 0x000fe20007ffe80a */
[----:B---3--:R-:W-:Y:S01]  /*8b80*/  FFMA.FTZ R166, R13, -UR6, R166 ;  /* 0x800000060da67c23 */ /* 0x008fe200080100a6 */
[----:B------:R-:W-:Y:S01]  /*8b90*/  IABS R7, R7 ;  /* 0x0000000700077213 */ /* 0x000fe20000000000 */
[----:B------:R-:W1:Y:S01]  /*8ba0*/  MUFU.TANH R13, R169 ;  /* 0x000000a9000d7308 */ /* 0x000e620000002400 */
[----:B------:R-:W-:Y:S01]  /*8bb0*/  IABS R4, R4 ;  /* 0x0000000400047213 */ /* 0x000fe20000000000 */
[----:B------:R-:W-:Y:S01]  /*8bc0*/  FMUL.FTZ R34, R34, UR7 ;  /* 0x0000000722227c20 */ /* 0x000fe20008410000 */
[----:B------:R-:W-:Y:S01]  /*8bd0*/  FSEL R166, R166, -INF , !P4 ;  /* 0xff800000a6a67808 */ /* 0x000fe20006000000 */
[----:B------:R-:W-:Y:S01]  /*8be0*/  FMUL.FTZ R33, R33, UR7 ;  /* 0x0000000721217c20 */ /* 0x000fe20008410000 */
[----:B------:R-:W-:Y:S01]  /*8bf0*/  ISETP.GT.AND P4, PT, R26, R12, PT ;  /* 0x0000000c1a00720c */ /* 0x000fe20003f84270 */
[----:B------:R-:W-:Y:S01]  /*8c00*/  FMUL.FTZ R35, R35, UR7 ;  /* 0x0000000723237c20 */ /* 0x000fe20008410000 */
[----:B------:R-:W-:Y:S01]  /*8c10*/  I2FP.F32.S32 R4, R4 ;  /* 0x0000000400047245 */ /* 0x000fe20000201400 */
[----:B------:R-:W-:Y:S01]  /*8c20*/  MUFU.TANH R6, R6 ;  /* 0x0000000600067308 */ /* 0x000fe20000002400 */
[----:B------:R-:W-:Y:S01]  /*8c30*/  FSEL R172, R5, -INF , !P4 ;  /* 0xff80000005ac7808 */ /* 0x000fe20006000000 */
[----:B------:R-:W-:Y:S01]  /*8c40*/  FMUL.FTZ R196, R196, UR7 ;  /* 0x00000007c4c47c20 */ /* 0x000fe20008410000 */
[----:B------:R-:W-:Y:S01]  /*8c50*/  I2FP.F32.S32 R5, R173 ;  /* 0x000000ad00057245 */ /* 0x000fe20000201400 */
[----:B------:R-:W-:Y:S01]  /*8c60*/  FMUL.FTZ R8, R197, UR7 ;  /* 0x00000007c5087c20 */ /* 0x000fe20008410000 */
[----:B------:R-:W-:-:S02]  /*8c70*/  FSEL R166, R166, -INF , !P5 ;  /* 0xff800000a6a67808 */ /* 0x000fc40006800000 */
[----:B------:R-:W-:Y:S01]  /*8c80*/  ISETP.GE.AND P5, PT, R12, R233, PT ;  /* 0x000000e90c00720c */ /* 0x000fe20003fa6270 */
[----:B------:R-:W-:Y:S01]  /*8c90*/  FFMA.FTZ R170, R5, -UR6, R170 ;  /* 0x8000000605aa7c23 */ /* 0x000fe200080100aa */
[----:B------:R-:W-:Y:S01]  /*8ca0*/  ISETP.GT.AND P4, PT, R11, R12, PT ;  /* 0x0000000c0b00720c */ /* 0x000fe20003f84270 */
[----:B------:R-:W2:Y:S01]  /*8cb0*/  MUFU.TANH R5, R171 ;  /* 0x000000ab00057308 */ /* 0x000ea20000002400 */
[----:B-1----:R-:W-:Y:S01]  /*8cc0*/  FFMA.FTZ R13, R4, -UR6, R13 ;  /* 0x80000006040d7c23 */ /* 0x002fe2000801000d */
[----:B------:R-:W-:Y:S02]  /*8cd0*/  IADD3 R4, PT, PT, R167, 0x67, -R10 ;  /* 0x00000067a7047810 */ /* 0x000fe40007ffe80a */
[----:B------:R-:W-:Y:S02]  /*8ce0*/  FSEL R169, R172, -INF , !P5 ;  /* 0xff800000aca97808 */ /* 0x000fe40006800000 */
[----:B------:R-:W-:Y:S01]  /*8cf0*/  ISETP.GE.AND P5, PT, R12, R232, PT ;  /* 0x000000e80c00720c */ /* 0x000fe20003fa6270 */
[----:B------:R-:W-:Y:S01]  /*8d00*/  VIADD R12, R2, 0xffffff99 ;  /* 0xffffff99020c7836 */ /* 0x000fe20000000000 */
[----:B------:R-:W-:Y:S01]  /*8d10*/  IABS R4, R4 ;  /* 0x0000000400047213 */ /* 0x000fe20000000000 */
[----:B------:R-:W1:Y:S01]  /*8d20*/  MUFU.TANH R34, R34 ;  /* 0x0000002200227308 */ /* 0x000e620000002400 */
[----:B------:R-:W-:-:S02]  /*8d30*/  FSEL R170, R170, -INF , !P4 ;  /* 0xff800000aaaa7808 */ /* 0x000fc40006000000 */
[----:B------:R-:W-:Y:S02]  /*8d40*/  I2FP.F32.S32 R4, R4 ;  /* 0x0000000400047245 */ /* 0x000fe40000201400 */
[----:B------:R-:W-:Y:S02]  /*8d50*/  ISETP.GT.AND P4, PT, R26, R12, PT ;  /* 0x0000000c1a00720c */ /* 0x000fe40003f84270 */
[----:B------:R-:W-:Y:S01]  /*8d60*/  FSEL R170, R170, -INF , !P5 ;  /* 0xff800000aaaa7808 */ /* 0x000fe20006800000 */
[----:B------:R-:W-:Y:S01]  /*8d70*/  MUFU.TANH R196, R196 ;  /* 0x000000c400c47308 */ /* 0x000fe20000002400 */
[----:B------:R-:W-:Y:S01]  /*8d80*/  ISETP.GE.AND P5, PT, R12, R233, PT ;  /* 0x000000e90c00720c */ /* 0x000fe20003fa6270 */
[----:B--2---:R-:W-:Y:S01]  /*8d90*/  FFMA.FTZ R4, R4, -UR6, R5 ;  /* 0x8000000604047c23 */ /* 0x004fe20008010005 */
[----:B------:R-:W-:Y:S01]  /*8da0*/  FSEL R171, R13, -INF , !P4 ;  /* 0xff8000000dab7808 */ /* 0x000fe20006000000 */
[----:B------:R-:W-:Y:S01]  /*8db0*/  VIADD R5, R2, 0xffffffa0 ;  /* 0xffffffa002057836 */ /* 0x000fe20000000000 */
[----:B------:R-:W-:-:S02]  /*8dc0*/  I2FP.F32.S32 R7, R7 ;  /* 0x0000000700077245 */ /* 0x000fc40000201400 */
[----:B------:R-:W-:Y:S01]  /*8dd0*/  ISETP.GT.AND P4, PT, R11, R12, PT ;  /* 0x0000000c0b00720c */ /* 0x000fe20003f84270 */
[----:B------:R-:W-:Y:S01]  /*8de0*/  MUFU.TANH R8, R8 ;  /* 0x0000000800087308 */ /* 0x000fe20000002400 */
[----:B------:R-:W-:Y:S01]  /*8df0*/  FSEL R171, R171, -INF , !P5 ;  /* 0xff800000abab7808 */ /* 0x000fe20006800000 */
[----:B------:R-:W-:Y:S01]  /*8e00*/  FFMA.FTZ R173, R7, -UR6, R6 ;  /* 0x8000000607ad7c23 */ /* 0x000fe20008010006 */
[----:B------:R-:W-:Y:S01]  /*8e10*/  ISETP.GE.AND P5, PT, R12, R232, PT ;  /* 0x000000e80c00720c */ /* 0x000fe20003fa6270 */
[----:B------:R-:W-:Y:S01]  /*8e20*/  VIADD R12, R2, 0xffffffa1 ;  /* 0xffffffa1020c7836 */ /* 0x000fe20000000000 */
[----:B------:R-:W-:Y:S02]  /*8e30*/  FSEL R222, R4, -INF , !P4 ;  /* 0xff80000004de7808 */ /* 0x000fe40006000000 */
[----:B------:R-:W-:Y:S01]  /*8e40*/  ISETP.GT.AND P4, PT, R26, R5, PT ;  /* 0x000000051a00720c */ /* 0x000fe20003f84270 */
[----:B------:R-:W2:Y:S01]  /*8e50*/  MUFU.TANH R4, R33 ;  /* 0x0000002100047308 */ /* 0x000ea20000002400 */
[----:B------:R-:W-:-:S02]  /*8e60*/  IADD3 R6, PT, PT, R167, 0x60, -R10 ;  /* 0x00000060a7067810 */ /* 0x000fc40007ffe80a */
[----:B------:R-:W-:Y:S02]  /*8e70*/  FSEL R222, R222, -INF , !P5 ;  /* 0xff800000dede7808 */ /* 0x000fe40006800000 */
[----:B------:R-:W-:Y:S02]  /*8e80*/  ISETP.GE.AND P5, PT, R5, R233, PT ;  /* 0x000000e90500720c */ /* 0x000fe40003fa6270 */
[----:B------:R-:W-:Y:S02]  /*8e90*/  FSEL R173, R173, -INF , !P4 ;  /* 0xff800000adad7808 */ /* 0x000fe40006000000 */
[----:B------:R-:W-:Y:S02]  /*8ea0*/  IABS R6, R6 ;  /* 0x0000000600067213 */ /* 0x000fe40000000000 */
[----:B------:R-:W-:Y:S02]  /*8eb0*/  FSEL R173, R173, -INF , !P5 ;  /* 0xff800000adad7808 */ /* 0x000fe40006800000 */
[----:B------:R-:W-:-:S02]  /*8ec0*/  ISETP.GT.AND P4, PT, R11, R5, PT ;  /* 0x000000050b00720c */ /* 0x000fc40003f84270 */
[----:B------:R-:W-:Y:S02]  /*8ed0*/  ISETP.GE.AND P5, PT, R5, R232, PT ;  /* 0x000000e80500720c */ /* 0x000fe40003fa6270 */
[----:B------:R-:W-:Y:S02]  /*8ee0*/  I2FP.F32.S32 R5, R6 ;  /* 0x0000000600057245 */ /* 0x000fe40000201400 */
[--C-:B------:R-:W-:Y:S02]  /*8ef0*/  IADD3 R7, PT, PT, R234, 0x5f, -R10.reuse ;  /* 0x0000005fea077810 */ /* 0x100fe40007ffe80a */
[----:B------:R-:W-:Y:S01]  /*8f00*/  IADD3 R6, PT, PT, R167, 0x5f, -R10 ;  /* 0x0000005fa7067810 */ /* 0x000fe20007ffe80a */
[----:B-1----:R-:W-:Y:S01]  /*8f10*/  FFMA.FTZ R5, R5, -UR6, R34 ;  /* 0x8000000605057c23 */ /* 0x002fe20008010022 */
[----:B------:R-:W-:Y:S02]  /*8f20*/  IABS R7, R7 ;  /* 0x0000000700077213 */ /* 0x000fe40000000000 */
[----:B------:R-:W-:-:S02]  /*8f30*/  IABS R6, R6 ;  /* 0x0000000600067213 */ /* 0x000fc40000000000 */
[----:B------:R-:W-:Y:S02]  /*8f40*/  FSEL R172, R5, -INF , !P4 ;  /* 0xff80000005ac7808 */ /* 0x000fe40006000000 */
[----:B------:R-:W1:Y:S01]  /*8f50*/  MUFU.TANH R5, R35 ;  /* 0x0000002300057308 */ /* 0x000e620000002400 */
[----:B------:R-:W-:Y:S02]  /*8f60*/  I2FP.F32.S32 R7, R7 ;  /* 0x0000000700077245 */ /* 0x000fe40000201400 */
[----:B------:R-:W-:Y:S02]  /*8f70*/  I2FP.F32.S32 R6, R6 ;  /* 0x0000000600067245 */ /* 0x000fe40000201400 */
[----:B------:R-:W-:Y:S01]  /*8f80*/  ISETP.GT.AND P4, PT, R26, R12, PT ;  /* 0x0000000c1a00720c */ /* 0x000fe20003f84270 */
[----:B--2---:R-:W-:Y:S01]  /*8f90*/  FFMA.FTZ R211, R7, -UR6, R4 ;  /* 0x8000000607d37c23 */ /* 0x004fe20008010004 */
[----:B------:R-:W-:Y:S01]  /*8fa0*/  IADD3 R7, PT, PT, R234, 0x58, -R10 ;  /* 0x00000058ea077810 */ /* 0x000fe20007ffe80a */
[----:B------:R-:W-:Y:S01]  /*8fb0*/  FMUL.FTZ R4, R198, UR7 ;  /* 0x00000007c6047c20 */ /* 0x000fe20008410000 */
[----:B------:R-:W-:-:S02]  /*8fc0*/  FSEL R172, R172, -INF , !P5 ;  /* 0xff800000acac7808 */ /* 0x000fc40006800000 */
[----:B------:R-:W-:Y:S02]  /*8fd0*/  IABS R7, R7 ;  /* 0x0000000700077213 */ /* 0x000fe40000000000 */
[----:B------:R-:W-:Y:S01]  /*8fe0*/  ISETP.GE.AND P5, PT, R12, R233, PT ;  /* 0x000000e90c00720c */ /* 0x000fe20003fa6270 */
[----:B------:R-:W2:Y:S01]  /*8ff0*/  MUFU.TANH R4, R4 ;  /* 0x0000000400047308 */ /* 0x000ea20000002400 */
[----:B------:R-:W-:Y:S02]  /*9000*/  FSEL R211, R211, -INF , !P4 ;  /* 0xff800000d3d37808 */ /* 0x000fe40006000000 */
[----:B------:R-:W-:Y:S01]  /*9010*/  I2FP.F32.S32 R7, R7 ;  /* 0x0000000700077245 */ /* 0x000fe20000201400 */
[----:B-1----:R-:W-:Y:S01]  /*9020*/  FFMA.FTZ R174, R6, -UR6, R5 ;  /* 0x8000000606ae7c23 */ /* 0x002fe20008010005 */
[----:B------:R-:W-:Y:S01]  /*9030*/  ISETP.GT.AND P4, PT, R11, R12, PT ;  /* 0x0000000c0b00720c */ /* 0x000fe20003f84270 */
[----:B------:R-:W-:Y:S01]  /*9040*/  VIADD R6, R2, 0xffffffa8 ;  /* 0xffffffa802067836 */ /* 0x000fe20000000000 */
[----:B------:R-:W-:Y:S01]  /*9050*/  FSEL R211, R211, -INF , !P5 ;  /* 0xff800000d3d37808 */ /* 0x000fe20006800000 */
[----:B------:R-:W-:Y:S01]  /*9060*/  FFMA.FTZ R7, R7, -UR6, R196 ;  /* 0x8000000607077c23 */ /* 0x000fe200080100c4 */
[----:B------:R-:W-:Y:S01]  /*9070*/  ISETP.GE.AND P5, PT, R12, R232, PT ;  /* 0x000000e80c00720c */ /* 0x000fe20003fa6270 */
[----:B------:R-:W-:Y:S01]  /*9080*/  FMUL.FTZ R12, R195, UR7 ;  /* 0x00000007c30c7c20 */ /* 0x000fe20008410000 */
[----:B------:R-:W-:-:S02]  /*9090*/  FSEL R174, R174, -INF , !P4 ;  /* 0xff800000aeae7808 */ /* 0x000fc40006000000 */
[-C--:B------:R-:W-:Y:S02]  /*90a0*/  ISETP.GT.AND P4, PT, R26, R6.reuse, PT ;  /* 0x000000061a00720c */ /* 0x080fe40003f84270 */
[----:B------:R-:W-:Y:S01]  /*90b0*/  FSEL R174, R174, -INF , !P5 ;  /* 0xff800000aeae7808 */ /* 0x000fe20006800000 */
[----:B------:R-:W-:Y:S01]  /*90c0*/  MUFU.TANH R12, R12 ;  /* 0x0000000c000c7308 */ /* 0x000fe20000002400 */
[----:B------:R-:W-:Y:S02]  /*90d0*/  ISETP.GE.AND P5, PT, R6, R233, PT ;  /* 0x000000e90600720c */ /* 0x000fe40003fa6270 */
[----:B------:R-:W-:Y:S02]  /*90e0*/  FSEL R7, R7, -INF , !P4 ;  /* 0xff80000007077808 */ /* 0x000fe40006000000 */
[----:B------:R-:W-:Y:S02]  /*90f0*/  IADD3 R5, PT, PT, R167, 0x58, -R10 ;  /* 0x00000058a7057810 */ /* 0x000fe40007ffe80a */
[----:B------:R-:W-:Y:S01]  /*9100*/  FSEL R221, R7, -INF , !P5 ;  /* 0xff80000007dd7808 */ /* 0x000fe20006800000 */
[----:B------:R-:W-:Y:S01]  /*9110*/  FMUL.FTZ R7, R192, UR7 ;  /* 0x00000007c0077c20 */ /* 0x000fe20008410000 */
[----:B------:R-:W-:-:S02]  /*9120*/  ISETP.GT.AND P4, PT, R11, R6, PT ;  /* 0x000000060b00720c */ /* 0x000fc40003f84270 */
[----:B------:R-:W-:Y:S01]  /*9130*/  ISETP.GE.AND P5, PT, R6, R232, PT ;  /* 0x000000e80600720c */ /* 0x000fe20003fa6270 */
[----:B------:R-:W-:Y:S01]  /*9140*/  FMUL.FTZ R6, R199, UR7 ;  /* 0x00000007c7067c20 */ /* 0x000fe20008410000 */
[----:B------:R-:W-:Y:S01]  /*9150*/  IABS R5, R5 ;  /* 0x0000000500057213 */ /* 0x000fe20000000000 */
[----:B------:R-:W-:Y:S01]  /*9160*/  MUFU.TANH R7, R7 ;  /* 0x0000000700077308 */ /* 0x000fe20000002400 */
[--C-:B------:R-:W-:Y:S02]  /*9170*/  IADD3 R175, PT, PT, R234, 0x57, -R10.reuse ;  /* 0x00000057eaaf7810 */ /* 0x100fe40007ffe80a */
[----:B------:R-:W-:Y:S02]  /*9180*/  I2FP.F32.S32 R5, R5 ;  /* 0x0000000500057245 */ /* 0x000fe40000201400 */
[----:B------:R-:W-:Y:S02]  /*9190*/  IABS R175, R175 ;  /* 0x000000af00af7213 */ /* 0x000fe40000000000 */
[----:B------:R-:W-:Y:S01]  /*91a0*/  IADD3 R9, PT, PT, R167, 0x57, -R10 ;  /* 0x00000057a7097810 */ /* 0x000fe20007ffe80a */
[----:B------:R-:W1:Y:S01]  /*91b0*/  MUFU.TANH R6, R6 ;  /* 0x0000000600067308 */ /* 0x000e620000002400 */
[----:B------:R-:W-:Y:S01]  /*91c0*/  I2FP.F32.S32 R175, R175 ;  /* 0x000000af00af7245 */ /* 0x000fe20000201400 */
[----:B--2---:R-:W-:Y:S01]  /*91d0*/  FFMA.FTZ R220, R5, -UR6, R4 ;  /* 0x8000000605dc7c23 */ /* 0x004fe20008010004 */
[----:B------:R-:W-:Y:S01]  /*91e0*/  VIADD R4, R2, 0xffffffa9 ;  /* 0xffffffa902047836 */ /* 0x000fe20000000000 */
[----:B------:R-:W-:Y:S01]  /*91f0*/  IABS R9, R9 ;  /* 0x0000000900097213 */ /* 0x000fe20000000000 */
[----:B------:R-:W-:Y:S01]  /*9200*/  FMUL.FTZ R5, R193, UR7 ;  /* 0x00000007c1057c20 */ /* 0x000fe20008410000 */
[----:B------:R-:W-:Y:S01]  /*9210*/  FFMA.FTZ R175, R175, -UR6, R8 ;  /* 0x80000006afaf7c23 */ /* 0x000fe20008010008 */
[----:B------:R-:W-:-:S02]  /*9220*/  FSEL R220, R220, -INF , !P4 ;  /* 0xff800000dcdc7808 */ /* 0x000fc40006000000 */
[----:B------:R-:W-:Y:S02]  /*9230*/  ISETP.GT.AND P4, PT, R26, R4, PT ;  /* 0x000000041a00720c */ /* 0x000fe40003f84270 */
[----:B------:R-:W-:Y:S01]  /*9240*/  IADD3 R8, PT, PT, R234, 0x50, -R10 ;  /* 0x00000050ea087810 */ /* 0x000fe20007ffe80a */
[----:B------:R-:W2:Y:S01]  /*9250*/  MUFU.TANH R5, R5 ;  /* 0x0000000500057308 */ /* 0x000ea20000002400 */
[----:B------:R-:W-:Y:S02]  /*9260*/  I2FP.F32.S32 R9, R9 ;  /* 0x0000000900097245 */ /* 0x000fe40000201400 */
[----:B------:R-:W-:Y:S02]  /*9270*/  FSEL R220, R220, -INF , !P5 ;  /* 0xff800000dcdc7808 */ /* 0x000fe40006800000 */
[----:B------:R-:W-:Y:S01]  /*9280*/  ISETP.GE.AND P5, PT, R4, R233, PT ;  /* 0x000000e90400720c */ /* 0x000fe20003fa6270 */
[----:B-1----:R-:W-:Y:S01]  /*9290*/  FFMA.FTZ R6, R9, -UR6, R6 ;  /* 0x8000000609067c23 */ /* 0x002fe20008010006 */
[----:B------:R-:W-:-:S02]  /*92a0*/  FSEL R175, R175, -INF , !P4 ;  /* 0xff800000afaf7808 */ /* 0x000fc40006000000 */
[----:B------:R-:W-:Y:S02]  /*92b0*/  IABS R8, R8 ;  /* 0x0000000800087213 */ /* 0x000fe40000000000 */
[----:B------:R-:W-:Y:S02]  /*92c0*/  ISETP.GT.AND P4, PT, R11, R4, PT ;  /* 0x000000040b00720c */ /* 0x000fe40003f84270 */
[----:B------:R-:W-:Y:S02]  /*92d0*/  FSEL R175, R175, -INF , !P5 ;  /* 0xff800000afaf7808 */ /* 0x000fe40006800000 */
[----:B------:R-:W-:Y:S01]  /*92e0*/  ISETP.GE.AND P5, PT, R4, R232, PT ;  /* 0x000000e80400720c */ /* 0x000fe20003fa6270 */
[----:B------:R-:W-:Y:S01]  /*92f0*/  VIADD R4, R2, 0xffffffb0 ;  /* 0xffffffb002047836 */ /* 0x000fe20000000000 */
[----:B------:R-:W-:Y:S02]  /*9300*/  I2FP.F32.S32 R8, R8 ;  /* 0x0000000800087245 */ /* 0x000fe40000201400 */
[----:B------:R-:W-:-:S02]  /*9310*/  FSEL R218, R6, -INF , !P4 ;  /* 0xff80000006da7808 */ /* 0x000fc40006000000 */
[----:B------:R-:W1:Y:S01]  /*9320*/  MUFU.TANH R6, R194 ;  /* 0x000000c200067308 */ /* 0x000e620000002400 */
[----:B------:R-:W-:Y:S01]  /*9330*/  FFMA.FTZ R205, R8, -UR6, R7 ;  /* 0x8000000608cd7c23 */ /* 0x000fe20008010007 */
[----:B------:R-:W-:Y:S02]  /*9340*/  ISETP.GT.AND P4, PT, R26, R4, PT ;  /* 0x000000041a00720c */ /* 0x000fe40003f84270 */
[--C-:B------:R-:W-:Y:S02]  /*9350*/  IADD3 R9, PT, PT, R234, 0x4f, -R10.reuse ;  /* 0x0000004fea097810 */ /* 0x100fe40007ffe80a */
[----:B------:R-:W-:Y:S02]  /*9360*/  FSEL R218, R218, -INF , !P5 ;  /* 0xff800000dada7808 */ /* 0x000fe40006800000 */
[----:B------:R-:W-:Y:S02]  /*9370*/  IADD3 R8, PT, PT, R167, 0x50, -R10 ;  /* 0x00000050a7087810 */ /* 0x000fe40007ffe80a */
[----:B------:R-:W-:-:S02]  /*9380*/  ISETP.GE.AND P5, PT, R4, R233, PT ;  /* 0x000000e90400720c */ /* 0x000fc40003fa6270 */
[----:B------:R-:W-:Y:S02]  /*9390*/  FSEL R205, R205, -INF , !P4 ;  /* 0xff800000cdcd7808 */ /* 0x000fe40006000000 */
[----:B------:R-:W-:Y:S02]  /*93a0*/  IABS R9, R9 ;  /* 0x0000000900097213 */ /* 0x000fe40000000000 */
[----:B------:R-:W-:Y:S02]  /*93b0*/  IABS R8, R8 ;  /* 0x0000000800087213 */ /* 0x000fe40000000000 */
[----:B------:R-:W-:Y:S02]  /*93c0*/  FSEL R205, R205, -INF , !P5 ;  /* 0xff800000cdcd7808 */ /* 0x000fe40006800000 */
[----:B------:R-:W-:Y:S02]  /*93d0*/  ISETP.GT.AND P4, PT, R11, R4, PT ;  /* 0x000000040b00720c */ /* 0x000fe40003f84270 */
[----:B------:R-:W-:-:S02]  /*93e0*/  ISETP.GE.AND P5, PT, R4, R232, PT ;  /* 0x000000e80400720c */ /* 0x000fc40003fa6270 */
[----:B------:R-:W-:Y:S02]  /*93f0*/  I2FP.F32.S32 R4, R9 ;  /* 0x0000000900047245 */ /* 0x000fe40000201400 */
[----:B------:R-:W-:Y:S02]  /*9400*/  I2FP.F32.S32 R9, R8 ;  /* 0x0000000800097245 */ /* 0x000fe40000201400 */
[----:B------:R-:W-:Y:S01]  /*9410*/  IADD3 R7, PT, PT, R167, 0x4f, -R10 ;  /* 0x0000004fa7077810 */ /* 0x000fe20007ffe80a */
[----:B--2---:R-:W-:Y:S01]  /*9420*/  FFMA.FTZ R4, R4, -UR6, R5 ;  /* 0x8000000604047c23 */ /* 0x004fe20008010005 */
[----:B------:R-:W-:Y:S02]  /*9430*/  VIADD R5, R2, 0xffffffb1 ;  /* 0xffffffb102057836 */ /* 0x000fe40000000000 */
[----:B-1----:R-:W-:Y:S01]  /*9440*/  FFMA.FTZ R6, R9, -UR6, R6 ;  /* 0x8000000609067c23 */ /* 0x002fe20008010006 */
[----:B------:R-:W-:Y:S02]  /*9450*/  IABS R7, R7 ;  /* 0x0000000700077213 */ /* 0x000fe40000000000 */
[----:B------:R-:W-:-:S02]  /*9460*/  IADD3 R167, PT, PT, R167, 0x47, -R10 ;  /* 0x00000047a7a77810 */ /* 0x000fc40007ffe80a */
[----:B------:R-:W-:Y:S02]  /*9470*/  FSEL R6, R6, -INF , !P4 ;  /* 0xff80000006067808 */ /* 0x000fe40006000000 */
[----:B------:R-:W-:Y:S02]  /*9480*/  ISETP.GT.AND P4, PT, R26, R5, PT ;  /* 0x000000051a00720c */ /* 0x000fe40003f84270 */
[----:B------:R-:W-:Y:S02]  /*9490*/  FSEL R210, R6, -INF , !P5 ;  /* 0xff80000006d27808 */ /* 0x000fe40006800000 */
[----:B------:R-:W-:Y:S02]  /*94a0*/  FMNMX3.FTZ R6, R164, R27, R181, !PT ;  /* 0x0000001ba4067276 */ /* 0x000fe400078100b5 */
[----:B------:R-:W-:Y:S02]  /*94b0*/  IADD3 R10, PT, PT, R234, 0x47, -R10 ;  /* 0x00000047ea0a7810 */ /* 0x000fe40007ffe80a */
[----:B------:R-:W-:-:S02]  /*94c0*/  ISETP.GE.AND P5, PT, R5, R233, PT ;  /* 0x000000e90500720c */ /* 0x000fc40003fa6270 */
[----:B------:R-:W-:Y:S02]  /*94d0*/  FSEL R4, R4, -INF , !P4 ;  /* 0xff80000004047808 */ /* 0x000fe40006000000 */
[----:B------:R-:W-:Y:S02]  /*94e0*/  I2FP.F32.S32 R7, R7 ;  /* 0x0000000700077245 */ /* 0x000fe40000201400 */
[----:B------:R-:W-:Y:S02]  /*94f0*/  FMNMX3.FTZ R6, R6, R177, R179, !PT ;  /* 0x000000b106067276 */ /* 0x000fe400078100b3 */
[----:B------:R-:W-:Y:S01]  /*9500*/  IABS R10, R10 ;  /* 0x0000000a000a7213 */ /* 0x000fe20000000000 */
[----:B------:R-:W-:Y:S01]  /*9510*/  FFMA.FTZ R7, R7, -UR6, R12 ;  /* 0x8000000607077c23 */ /* 0x000fe2000801000c */
[----:B------:R-:W-:Y:S01]  /*9520*/  FSEL R207, R4, -INF , !P5 ;  /* 0xff80000004cf7808 */ /* 0x000fe20006800000 */
[----:B------:R-:W-:Y:S01]  /*9530*/  VIADD R4, R2, 0xffffffb9 ;  /* 0xffffffb902047836 */ /* 0x000fe20000000000 */
[----:B------:R-:W-:-:S02]  /*9540*/  ISETP.GT.AND P4, PT, R11, R5, PT ;  /* 0x000000050b00720c */ /* 0x000fc40003f84270 */
[----:B------:R-:W-:Y:S02]  /*9550*/  ISETP.GE.AND P5, PT, R5, R232, PT ;  /* 0x000000e80500720c */ /* 0x000fe40003fa6270 */
[----:B------:R-:W-:Y:S02]  /*9560*/  IABS R167, R167 ;  /* 0x000000a700a77213 */ /* 0x000fe40000000000 */
[----:B------:R-:W-:Y:S02]  /*9570*/  FMNMX3.FTZ R5, R3, R20, R22, !PT ;  /* 0x0000001403057276 */ /* 0x000fe40007810016 */
[----:B------:R-:W-:Y:S02]  /*9580*/  FMNMX3.FTZ R6, R6, R191, R209, !PT ;  /* 0x000000bf06067276 */ /* 0x000fe400078100d1 */
[----:B------:R-:W-:Y:S02]  /*9590*/  I2FP.F32.S32 R10, R10 ;  /* 0x0000000a000a7245 */ /* 0x000fe40000201400 */
[----:B------:R-:W-:-:S02]  /*95a0*/  I2FP.F32.S32 R8, R167 ;  /* 0x000000a700087245 */ /* 0x000fc40000201400 */
[----:B------:R-:W-:Y:S01]  /*95b0*/  FMNMX3.FTZ R5, R5, R176, R184, !PT ;  /* 0x000000b005057276 */ /* 0x000fe200078100b8 */
[----:B------:R-:W-:Y:S01]  /*95c0*/  FFMA.FTZ R10, R10, -UR6, R21 ;  /* 0x800000060a0a7c23 */ /* 0x000fe20008010015 */
[----:B------:R-:W-:Y:S01]  /*95d0*/  FMNMX3.FTZ R6, R6, R169, R171, !PT ;  /* 0x000000a906067276 */ /* 0x000fe200078100ab */
[----:B------:R-:W-:Y:S01]  /*95e0*/  FFMA.FTZ R8, R8, -UR6, R23 ;  /* 0x8000000608087c23 */ /* 0x000fe20008010017 */
[----:B------:R-:W-:Y:S02]  /*95f0*/  FSEL R7, R7, -INF , !P4 ;  /* 0xff80000007077808 */ /* 0x000fe40006000000 */
[----:B------:R-:W-:Y:S02]  /*9600*/  ISETP.GT.AND P4, PT, R26, R4, PT ;  /* 0x000000041a00720c */ /* 0x000fe40003f84270 */
[----:B------:R-:W-:Y:S02]  /*9610*/  FMNMX3.FTZ R5, R5, R168, R166, !PT ;  /* 0x000000a805057276 */ /* 0x000fe400078100a6 */
[----:B------:R-:W-:-:S02]  /*9620*/  FMNMX3.FTZ R6, R6, R173, R211, !PT ;  /* 0x000000ad06067276 */ /* 0x000fc400078100d3 */
[----:B------:R-:W-:Y:S02]  /*9630*/  FSEL R206, R7, -INF , !P5 ;  /* 0xff80000007ce7808 */ /* 0x000fe40006800000 */
        /* <DEDUP_REMOVED lines=70> */
.L_x_2316:
[----:B------:R-:W2:Y:S01]  /*9aa0*/  SHFL.BFLY PT, R7, R4, 0x2, 0x1f ;  /* 0x0c401f0004077f89 */ /* 0x000ea200000e0000 */
[----:B------:R-:W-:Y:S01]  /*9ab0*/  FSEL R204, R204, -INF , !P6 ;  /* 0xff800000cccc7808 */ /* 0x000fe20007000000 */
[----:B------:R-:W3:Y:S01]  /*9ac0*/  LDCU UR4, c[0x0][0x45c] ;  /* 0x00008b80ff0477ac */ /* 0x000ee20008000800 */
[----:B------:R-:W-:Y:S02]  /*9ad0*/  FSEL R198, R198, -INF , !P5 ;  /* 0xff800000c6c67808 */ /* 0x000fe40006800000 */
[----:B------:R-:W-:Y:S02]  /*9ae0*/  FMNMX3.FTZ R5, R5, R210, R206, !PT ;  /* 0x000000d205057276 */ /* 0x000fe400078100ce */
[----:B------:R-:W-:Y:S02]  /*9af0*/  LEA R0, R0, UR5, 0x1 ;  /* 0x0000000500007c11 */ /* 0x000fe4000f8e08ff */
[----:B-1----:R-:W-:Y:S02]  /*9b00*/  FMNMX3.FTZ R8, R5, R204, R198, !PT ;  /* 0x000000cc05087276 */ /* 0x002fe400078100c6 */
[C---:B------:R-:W-:Y:S01]  /*9b10*/  IADD3 R16, PT, PT, R0.reuse, 0x18000, RZ ;  /* 0x0001800000107810 */ /* 0x040fe20007ffe0ff */
[----:B------:R-:W-:Y:S01]  /*9b20*/  LDSM.16.MT88.4 R12, [R0+0x18000] ;  /* 0x01800000000c783b */ /* 0x000fe20000004200 */
[----:B------:R-:W-:-:S03]  /*9b30*/  IADD3 R188, PT, PT, R0, 0x18040, RZ ;  /* 0x0001804000bc7810 */ /* 0x000fc60007ffe0ff */
        /* <DEDUP_REMOVED lines=8> */
[----:B------:R-:W-:-:S05]  /*9bc0*/  FSEL R208, R208, RZ, P5 ;  /* 0x000000ffd0d07208 */ /* 0x000fca0002800000 */
[--C-:B------:R-:W-:Y:S01]  /*9bd0*/  FFMA.FTZ R4, R181, UR4, -R208.reuse ;  /* 0x00000004b5047c23 */ /* 0x100fe200080108d0 */
[----:B-1----:R-:W-:Y:S01]  /*9be0*/  FMNMX.FTZ R212, R5, R212, !PT ;  /* 0x000000d405d47209 */ /* 0x002fe20007810000 */
[--C-:B------:R-:W-:Y:S01]  /*9bf0*/  FFMA.FTZ R182, R177, UR4, -R208.reuse ;  /* 0x00000004b1b67c23 */ /* 0x100fe200080108d0 */
[----:B------:R-:W-:Y:S01]  /*9c00*/  FSEL R5, R213, RZ, P5 ;  /* 0x000000ffd5057208 */ /* 0x000fe20002800000 */
[----:B------:R1:W-:Y:S01]  /*9c10*/  MUFU.EX2 R177, R4 ;  /* 0x0000000400b17308 */ /* 0x0003e20000000800 */
[C---:B------:R-:W-:Y:S01]  /*9c20*/  FSETP.NEU.FTZ.AND P4, PT, R212.reuse, -INF , PT ;  /* 0xff800000d400780b */ /* 0x040fe20003f9d000 */
[----:B------:R-:W-:Y:S01]  /*9c30*/  FMUL.FTZ R197, R212, UR4 ;  /* 0x00000004d4c57c20 */ /* 0x000fe20008410000 */
[--C-:B------:R-:W-:Y:S01]  /*9c40*/  FFMA.FTZ R181, R179, UR4, -R208.reuse ;  /* 0x00000004b3b57c23 */ /* 0x100fe200080108d0 */
[----:B------:R-:W-:Y:S01]  /*9c50*/  FADD.FTZ R5, R164, -R5 ;  /* 0x80000005a4057221 */ /* 0x000fe20000010000 */
[--C-:B------:R-:W-:Y:S01]  /*9c60*/  FFMA.FTZ R178, R27, UR4, -R208.reuse ;  /* 0x000000041bb27c23 */ /* 0x100fe200080108d0 */
[----:B------:R-:W-:Y:S01]  /*9c70*/  MUFU.EX2 R182, R182 ;  /* 0x000000b600b67308 */ /* 0x000fe20000000800 */
[----:B------:R-:W-:Y:S01]  /*9c80*/  FSEL R197, R197, RZ, P4 ;  /* 0x000000ffc5c57208 */ /* 0x000fe20002000000 */
[----:B------:R-:W-:Y:S01]  /*9c90*/  FMUL.FTZ R185, R5, UR4 ;  /* 0x0000000405b97c20 */ /* 0x000fe20008410000 */
[--C-:B------:R-:W-:Y:S01]  /*9ca0*/  FFMA.FTZ R193, R191, UR4, -R208.reuse ;  /* 0x00000004bfc17c23 */ /* 0x100fe200080108d0 */
[----:B------:R-:W2:Y:S01]  /*9cb0*/  MUFU.EX2 R181, R181 ;  /* 0x000000b500b57308 */ /* 0x000ea20000000800 */
[----:B------:R-:W-:Y:S01]  /*9cc0*/  FFMA.FTZ R192, R209, UR4, -R208 ;  /* 0x00000004d1c07c23 */ /* 0x000fe200080108d0 */
[--C-:B------:R-:W-:Y:S01]  /*9cd0*/  FFMA.FTZ R183, R176, UR4, -R197.reuse ;  /* 0x00000004b0b77c23 */ /* 0x100fe200080108c5 */
[--C-:B------:R-:W-:Y:S01]  /*9ce0*/  FFMA.FTZ R180, R20, UR4, -R197.reuse ;  /* 0x0000000414b47c23 */ /* 0x100fe200080108c5 */
[----:B-1----:R-:W-:Y:S01]  /*9cf0*/  FSEL R4, R212, RZ, P4 ;  /* 0x000000ffd4047208 */ /* 0x002fe20002000000 */
[--C-:B------:R-:W-:Y:S01]  /*9d00*/  FFMA.FTZ R179, R22, UR4, -R197.reuse ;  /* 0x0000000416b37c23 */ /* 0x100fe200080108c5 */
[----:B------:R-:W-:Y:S01]  /*9d10*/  LOP3.LUT P4, RZ, R216, 0x2, RZ, 0xc0, !PT ;  /* 0x00000002d8ff7812 */ /* 0x000fe2000788c0ff */
[--C-:B------:R-:W-:Y:S01]  /*9d20*/  FFMA.FTZ R184, R184, UR4, -R197.reuse ;  /* 0x00000004b8b87c23 */ /* 0x100fe200080108c5 */
[----:B------:R-:W1:Y:S01]  /*9d30*/  MUFU.EX2 R178, R178 ;  /* 0x000000b200b27308 */ /* 0x000e620000000800 */
[----:B------:R-:W-:Y:S01]  /*9d40*/  FADD.FTZ R4, R3, -R4 ;  /* 0x8000000403047221 */ /* 0x000fe20000010000 */
[----:B------:R-:W-:Y:S01]  /*9d50*/  SEL R165, R165, 0xffffffe0, !P4 ;  /* 0xffffffe0a5a57807 */ /* 0x000fe20006000000 */
[--C-:B------:R-:W-:Y:S01]  /*9d60*/  FFMA.FTZ R191, R169, UR4, -R208.reuse ;  /* 0x00000004a9bf7c23 */ /* 0x100fe200080108d0 */
[----:B------:R-:W-:Y:S01]  /*9d70*/  LOP3.LUT P4, R176, R216, 0x4, RZ, 0xc0, !PT ;  /* 0x00000004d8b07812 */ /* 0x000fe2000788c0ff */
[----:B------:R-:W-:Y:S01]  /*9d80*/  FMUL.FTZ R3, R4, UR4 ;  /* 0x0000000404037c20 */ /* 0x000fe20008410000 */
[----:B------:R-:W-:Y:S01]  /*9d90*/  MUFU.EX2 R180, R180 ;  /* 0x000000b400b47308 */ /* 0x000fe20000000800 */
[----:B--2---:R-:W-:Y:S01]  /*9da0*/  F2FP.F16.F32.PACK_AB R6, R181, R182 ;  /* 0x000000b6b506723e */ /* 0x004fe200000000ff */
[--C-:B------:R-:W-:Y:S01]  /*9db0*/  FFMA.FTZ R190, R171, UR4, -R208.reuse ;  /* 0x00000004abbe7c23 */ /* 0x100fe200080108d0 */
[----:B------:R-:W-:Y:S01]  /*9dc0*/  IADD3 R189, PT, PT, R165, R0, RZ ;  /* 0x00000000a5bd7210 */ /* 0x000fe20007ffe0ff */
[----:B------:R-:W2:Y:S01]  /*9dd0*/  MUFU.EX2 R179, R179 ;  /* 0x000000b300b37308 */ /* 0x000ea20000000800 */
[--C-:B------:R-:W-:Y:S01]  /*9de0*/  FFMA.FTZ R196, R168, UR4, -R197.reuse ;  /* 0x00000004a8c47c23 */ /* 0x100fe200080108c5 */
[--C-:B------:R-:W-:Y:S01]  /*9df0*/  FFMA.FTZ R195, R166, UR4, -R197.reuse ;  /* 0x00000004a6c37c23 */ /* 0x100fe200080108c5 */
[--C-:B------:R-:W-:Y:S01]  /*9e00*/  FFMA.FTZ R194, R170, UR4, -R197.reuse ;  /* 0x00000004aac27c23 */ /* 0x100fe200080108c5 */
[----:B------:R-:W-:Y:S01]  /*9e10*/  MUFU.EX2 R183, R183 ;  /* 0x000000b700b77308 */ /* 0x000fe20000000800 */
[----:B-1----:R-:W-:Y:S01]  /*9e20*/  F2FP.F16.F32.PACK_AB R4, R177, R178 ;  /* 0x000000b2b104723e */ /* 0x002fe200000000ff */
[----:B------:R-:W-:Y:S01]  /*9e30*/  LDSM.16.MT88.4 R20, [R189+0x18000] ;  /* 0x01800000bd14783b */ /* 0x000fe20000004200 */
[----:B------:R-:W-:Y:S01]  /*9e40*/  @P4 IADD3 R188, PT, PT, R16, -0x40, RZ ;  /* 0xffffffc010bc4810 */ /* 0x000fe20007ffe0ff */
[----:B------:R-:W1:Y:S01]  /*9e50*/  MUFU.EX2 R184, R184 ;  /* 0x000000b800b87308 */ /* 0x000e620000000800 */
[--C-:B------:R-:W-:Y:S01]  /*9e60*/  FFMA.FTZ R209, R222, UR4, -R197.reuse ;  /* 0x00000004ded17c23 */ /* 0x100fe200080108c5 */
[----:B------:R-:W-:Y:S01]  /*9e70*/  LDSM.16.MT88.4 R168, [R189+0x1a800] ;  /* 0x01a80000bda8783b */ /* 0x000fe20000004200 */
[----:B------:R-:W-:Y:S01]  /*9e80*/  IADD3 R186, PT, PT, R165, R188, RZ ;  /* 0x000000bca5ba7210 */ /* 0x000fe20007ffe0ff */
[----:B------:R-:W3:Y:S01]  /*9e90*/  MUFU.EX2 R185, R185 ;  /* 0x000000b900b97308 */ /* 0x000ee20000000800 */
[--C-:B------:R-:W-:Y:S01]  /*9ea0*/  FFMA.FTZ R224, R221, UR4, -R208.reuse ;  /* 0x00000004dde07c23 */ /* 0x100fe200080108d0 */
[----:B------:R-:W4:Y:S01]  /*9eb0*/  LDSM.16.MT88.4 R28, [R188] ;  /* 0x00000000bc1c783b */ /* 0x000f220000004200 */
[----:B--2---:R-:W-:Y:S01]  /*9ec0*/  F2FP.F16.F32.PACK_AB R5, R179, R180 ;  /* 0x000000b4b305723e */ /* 0x004fe200000000ff */
[----:B------:R-:W2:Y:S01]  /*9ed0*/  MUFU.EX2 R3, R3 ;  /* 0x0000000300037308 */ /* 0x000ea20000000800 */
[--C-:B------:R-:W-:Y:S01]  /*9ee0*/  FFMA.FTZ R222, R211, UR4, -R208.reuse ;  /* 0x00000004d3de7c23 */ /* 0x100fe200080108d0 */
[----:B------:R-:W-:Y:S01]  /*9ef0*/  LDSM.16.MT88.4 R164, [R188+0x2800] ;  /* 0x00280000bca4783b */ /* 0x000fe20000004200 */
[--C-:B------:R-:W-:Y:S01]  /*9f00*/  FFMA.FTZ R221, R175, UR4, -R208.reuse ;  /* 0x00000004afdd7c23 */ /* 0x100fe200080108d0 */
[----:B------:R-:W-:Y:S01]  /*9f10*/  MUFU.EX2 R193, R193 ;  /* 0x000000c100c17308 */ /* 0x000fe20000000800 */
[--C-:B------:R-:W-:Y:S01]  /*9f20*/  FFMA.FTZ R225, R172, UR4, -R197.reuse ;  /* 0x00000004ace17c23 */ /* 0x100fe200080108c5 */
[----:B-1----:R-:W-:Y:S01]  /*9f30*/  F2FP.F16.F32.PACK_AB R7, R184, R183 ;  /* 0x000000b7b807723e */ /* 0x002fe200000000ff */
[--C-:B------:R-:W-:Y:S01]  /*9f40*/  FFMA.FTZ R223, R218, UR4, -R197.reuse ;  /* 0x00000004dadf7c23 */ /* 0x100fe200080108c5 */
[----:B------:R-:W1:Y:S01]  /*9f50*/  MUFU.EX2 R192, R192 ;  /* 0x000000c000c07308 */ /* 0x000e620000000800 */
[--C-:B------:R-:W-:Y:S01]  /*9f60*/  FFMA.FTZ R173, R173, UR4, -R208.reuse ;  /* 0x00000004adad7c23 */ /* 0x100fe200080108d0 */
[-C--:B---3--:R-:W-:Y:S01]  /*9f70*/  FMUL.FTZ R24, R144, R185.reuse ;  /* 0x000000b990187220 */ /* 0x088fe20000410000 */
        /* <DEDUP_REMOVED lines=24> */
[----:B------:R-:W3:Y:S01]  /*a100*/  LDSM.16.MT88.4 R144, [R188+0x2000] ;  /* 0x00200000bc90783b */ /* 0x000ee20000004200 */
[-C--:B------:R-:W-:Y:S01]  /*a110*/  FMUL.FTZ R52, R52, R185.reuse ;  /* 0x000000b934347220 */ /* 0x080fe20000410000 */
        /* <DEDUP_REMOVED lines=10> */
[-C--:B------:R-:W-:Y:S01]  /*a1c0*/  FMUL.FTZ R32, R136, R185.reuse ;  /* 0x000000b988207220 */ /* 0x080fe20000410000 */
[----:B------:R-:W-:Y:S01]  /*a1d0*/  FMUL.FTZ R33, R137, R185 ;  /* 0x000000b989217220 */ /* 0x000fe20000410000 */
[-C--:B------:R-:W-:Y:S01]  /*a1e0*/  FMUL.FTZ R34, R138, R3.reuse ;  /* 0x000000038a227220 */ /* 0x080fe20000410000 */
[----:B------:R-:W-:Y:S01]  /*a1f0*/  FMUL.FTZ R35, R139, R3 ;  /* 0x000000038b237220 */ /* 0x000fe20000410000 */
[----:B------:R-:W-:Y:S01]  /*a200*/  FMUL.FTZ R61, R61, R185 ;  /* 0x000000b93d3d7220 */ /* 0x000fe20000410000 */
        /* <DEDUP_REMOVED lines=24> */
[----:B------:R-:W-:Y:S01]  /*a390*/  LDSM.16.MT88.4 R152, [R186] ;  /* 0x00000000ba98783b */ /* 0x000fe20000004200 */
        /* <DEDUP_REMOVED lines=24> */
[----:B------:R-:W4:Y:S01]  /*a520*/  LDSM.16.MT88.4 R136, [R0+0x1c000] ;  /* 0x01c000000088783b */ /* 0x000f220000004200 */
        /* <DEDUP_REMOVED lines=31> */
[----:B------:R-:W-:Y:S01]  /*a720*/  LDSM.16.MT88.4 R156, [R186+0x6000] ;  /* 0x00600000ba9c783b */ /* 0x000fe20000004200 */
[----:B------:R-:W5:Y:S01]  /*a730*/  MUFU.EX2 R195, R195 ;  /* 0x000000c300c37308 */ /* 0x000f620000000800 */
[-C--:B------:R-:W-:Y:S01]  /*a740*/  FMUL.FTZ R104, R104, R185.reuse ;  /* 0x000000b968687220 */ /* 0x080fe20000410000 */
[----:B------:R-:W-:Y:S01]  /*a750*/  FMUL.FTZ R105, R105, R185 ;  /* 0x000000b969697220 */ /* 0x000fe20000410000 */
[-C--:B------:R-:W-:Y:S01]  /*a760*/  FMUL.FTZ R106, R106, R3.reuse ;  /* 0x000000036a6a7220 */ /* 0x080fe20000410000 */
[----:B------:R-:W-:Y:S01]  /*a770*/  MUFU.EX2 R194, R194 ;  /* 0x000000c200c27308 */ /* 0x000fe20000000800 */
[----:B------:R-:W-:Y:S01]  /*a780*/  FMUL.FTZ R107, R107, R3 ;  /* 0x000000036b6b7220 */ /* 0x000fe20000410000 */
[C---:B---3--:R-:W-:Y:S01]  /*a790*/  HMMA.16816.F32 R76, R4.reuse, R144, R76 ;  /* 0x00000090044c723c */ /* 0x048fe2000000184c */
[-C--:B------:R-:W-:Y:S01]  /*a7a0*/  FMUL.FTZ R108, R108, R185.reuse ;  /* 0x000000b96c6c7220 */ /* 0x080fe20000410000 */
[----:B------:R-:W3:Y:S01]  /*a7b0*/  MUFU.EX2 R209, R209 ;  /* 0x000000d100d17308 */ /* 0x000ee20000000800 */
        /* <DEDUP_REMOVED lines=28> */
[----:B------:R-:W-:Y:S01]  /*a980*/  LDSM.16.MT88.4 R160, [R0+0x1c800] ;  /* 0x01c8000000a0783b */ /* 0x000fe20000004200 */
[C---:B--2---:R-:W-:Y:S01]  /*a990*/  HMMA.16816.F32 R84, R4.reuse, R140, R84 ;  /* 0x0000008c0454723c */ /* 0x044fe20000001854 */
[--C-:B------:R-:W-:Y:S01]  /*a9a0*/  FFMA.FTZ R174, R174, UR4, -R197.reuse ;  /* 0x00000004aeae7c23 */ /* 0x100fe200080108c5 */
[----:B------:R-:W-:Y:S01]  /*a9b0*/  MUFU.EX2 R211, R173 ;  /* 0x000000ad00d37308 */ /* 0x000fe20000000800 */
[--C-:B------:R-:W-:Y:S01]  /*a9c0*/  FFMA.FTZ R205, R205, UR4, -R208.reuse ;  /* 0x00000004cdcd7c23 */ /* 0x100fe200080108d0 */
[--C-:B------:R-:W-:Y:S01]  /*a9d0*/  FFMA.FTZ R226, R207, UR4, -R208.reuse ;  /* 0x00000004cfe27c23 */ /* 0x100fe200080108d0 */
[--C-:B------:R-:W-:Y:S01]  /*a9e0*/  FFMA.FTZ R187, R187, UR4, -R208.reuse ;  /* 0x00000004bbbb7c23 */ /* 0x100fe200080108d0 */
[----:B------:R-:W2:Y:S01]  /*a9f0*/  MUFU.EX2 R222, R222 ;  /* 0x000000de00de7308 */ /* 0x000ea20000000800 */
[----:B------:R-:W-:Y:S01]  /*aa00*/  FFMA.FTZ R208, R199, UR4, -R208 ;  /* 0x00000004c7d07c23 */ /* 0x000fe200080108d0 */
[C---:B------:R-:W-:Y:S01]  /*aa10*/  HMMA.16816.F32 R88, R4.reuse, R142, R88 ;  /* 0x0000008e0458723c */ /* 0x040fe20000001858 */
[----:B------:R-:W5:Y:S01]  /*aa20*/  LDSM.16.MT88.4 R140, [R189+0x1e000] ;  /* 0x01e00000bd8c783b */ /* 0x000f620000004200 */
[----:B------:R-:W-:Y:S01]  /*aa30*/  MUFU.EX2 R224, R224 ;  /* 0x000000e000e07308 */ /* 0x000fe20000000800 */
[--C-:B------:R-:W-:Y:S01]  /*aa40*/  FFMA.FTZ R199, R206, UR4, -R197.reuse ;  /* 0x00000004cec77c23 */ /* 0x100fe200080108c5 */
[--C-:B------:R-:W-:Y:S01]  /*aa50*/  FFMA.FTZ R198, R198, UR4, -R197.reuse ;  /* 0x00000004c6c67c23 */ /* 0x100fe200080108c5 */
[--C-:B------:R-:W-:Y:S01]  /*aa60*/  FFMA.FTZ R210, R210, UR4, -R197.reuse ;  /* 0x00000004d2d27c23 */ /* 0x100fe200080108c5 */
[----:B------:R-:W-:Y:S01]  /*aa70*/  MUFU.EX2 R221, R221 ;  /* 0x000000dd00dd7308 */ /* 0x000fe20000000800 */
[----:B------:R-:W-:Y:S01]  /*aa80*/  FFMA.FTZ R204, R204, UR4, -R197 ;  /* 0x00000004cccc7c23 */ /* 0x000fe200080108c5 */
[C---:B------:R-:W-:Y:S01]  /*aa90*/  HMMA.16816.F32 R32, R4.reuse, R152, R32 ;  /* 0x000000980420723c */ /* 0x040fe20000001820 */
[----:B------:R-:W-:Y:S01]  /*aaa0*/  FFMA.FTZ R178, R247, R185, R178 ;  /* 0x000000b9f7b27223 */ /* 0x000fe200000100b2 */
[----:B------:R-:W-:Y:S01]  /*aab0*/  MUFU.EX2 R225, R225 ;  /* 0x000000e100e17308 */ /* 0x000fe20000000800 */
[----:B------:R-:W-:Y:S01]  /*aac0*/  FFMA.FTZ R180, R245, R3, R180 ;  /* 0x00000003f5b47223 */ /* 0x000fe200000100b4 */
        /* <DEDUP_REMOVED lines=11> */
[C---:B----4-:R-:W-:Y:S01]  /*ab80*/  HMMA.16816.F32 R92, R4.reuse, R136, R92 ;  /* 0x00000088045c723c */ /* 0x050fe2000000185c */
[----:B------:R-:W-:Y:S01]  /*ab90*/  FADD.FTZ R183, R184, R183 ;  /* 0x000000b7b8b77221 */ /* 0x000fe20000010000 */
[----:B------:R-:W-:Y:S04]  /*aba0*/  MUFU.EX2 R187, R187 ;  /* 0x000000bb00bb7308 */ /* 0x000fe80000000800 */
[----:B------:R-:W-:Y:S02]  /*abb0*/  MUFU.EX2 R208, R208 ;  /* 0x000000d000d07308 */ /* 0x000fe40000000800 */
[C---:B------:R-:W-:Y:S01]  /*abc0*/  HMMA.16816.F32 R96, R4.reuse, R138, R96 ;  /* 0x0000008a0460723c */ /* 0x040fe20000001860 */
[----:B------:R-:W4:Y:S01]  /*abd0*/  LDSM.16.MT88.4 R136, [R188+0x6000] ;  /* 0x00600000bc88783b */ /* 0x000f220000004200 */
[----:B------:R-:W-:Y:S04]  /*abe0*/  MUFU.EX2 R206, R210 ;  /* 0x000000d200ce7308 */ /* 0x000fe80000000800 */
[----:B------:R-:W-:Y:S02]  /*abf0*/  MUFU.EX2 R199, R199 ;  /* 0x000000c700c77308 */ /* 0x000fe40000000800 */
[C---:B------:R-:W-:Y:S02]  /*ac00*/  HMMA.16816.F32 R16, R4.reuse, R20, R16 ;  /* 0x000000140410723c */ /* 0x040fe40000001810 */
[----:B------:R-:W-:Y:S06]  /*ac10*/  MUFU.EX2 R198, R198 ;  /* 0x000000c600c67308 */ /* 0x000fec0000000800 */
[C---:B------:R-:W-:Y:S01]  /*ac20*/  HMMA.16816.F32 R20, R4.reuse, R22, R148 ;  /* 0x000000160414723c */ /* 0x040fe20000001894 */
[----:B------:R-:W2:Y:S07]  /*ac30*/  LDSM.16.MT88.4 R148, [R189+0x18800] ;  /* 0x01880000bd94783b */ /* 0x000eae0000004200 */
[C---:B-1----:R-:W-:Y:S08]  /*ac40*/  HMMA.16816.F32 R100, R4.reuse, R144, R100 ;  /* 0x000000900464723c */ /* 0x042ff00000001864 */
[C---:B------:R-:W-:Y:S01]  /*ac50*/  HMMA.16816.F32 R104, R4.reuse, R146, R104 ;  /* 0x000000920468723c */ /* 0x040fe20000001868 */
[----:B------:R-:W1:Y:S07]  /*ac60*/  LDSM.16.MT88.4 R144, [R188+0x800] ;  /* 0x00080000bc90783b */ /* 0x000e6e0000004200 */
[C---:B-----5:R-:W-:Y:S08]  /*ac70*/  HMMA.16816.F32 R108, R4.reuse, R140, R108 ;  /* 0x0000008c046c723c */ /* 0x060ff0000000186c */
[C---:B------:R-:W-:Y:S01]  /*ac80*/  HMMA.16816.F32 R112, R4.reuse, R142, R112 ;  /* 0x0000008e0470723c */ /* 0x040fe20000001870 */
[----:B------:R-:W5:Y:S07]  /*ac90*/  LDSM.16.MT88.4 R140, [R186+0x800] ;  /* 0x00080000ba8c783b */ /* 0x000f6e0000004200 */
[C---:B----4-:R-:W-:Y:S08]  /*aca0*/  HMMA.16816.F32 R116, R4.reuse, R136, R116 ;  /* 0x000000880474723c */ /* 0x050ff00000001874 */
[C---:B------:R-:W-:Y:S01]  /*acb0*/  HMMA.16816.F32 R120, R4.reuse, R138, R120 ;  /* 0x0000008a0478723c */ /* 0x040fe20000001878 */
[----:B------:R-:W-:Y:S07]  /*acc0*/  LDSM.16.MT88.4 R136, [R0+0x1a800] ;  /* 0x01a800000088783b */ /* 0x000fee0000004200 */
[C---:B------:R-:W-:Y:S08]  /*acd0*/  HMMA.16816.F32 R124, R4.reuse, R156, R124 ;  /* 0x0000009c047c723c */ /* 0x040ff0000000187c */
[----:B------:R-:W-:Y:S01]  /*ace0*/  HMMA.16816.F32 R4, R4, R158, R128 ;  /* 0x0000009e0404723c */ /* 0x000fe20000001880 */
[----:B------:R-:W-:Y:S01]  /*acf0*/  F2FP.F16.F32.PACK_AB R128, R192, R193 ;  /* 0x000000c1c080723e */ /* 0x000fe200000000ff */
[----:B------:R-:W-:Y:S01]  /*ad00*/  LDSM.16.MT88.4 R156, [R189+0x1c800] ;  /* 0x01c80000bd9c783b */ /* 0x000fe20000004200 */
        /* <DEDUP_REMOVED lines=13> */
[----:B------:R-:W3:Y:S07]  /*ade0*/  LDSM.16.MT88.4 R152, [R186+0x2800] ;  /* 0x00280000ba98783b */ /* 0x000eee0000004200 */
[C---:B--2---:R-:W-:Y:S08]  /*adf0*/  HMMA.16816.F32 R16, R128.reuse, R148, R16 ;  /* 0x000000948010723c */ /* 0x044ff00000001810 */
[C---:B------:R-:W-:Y:S01]  /*ae00*/  HMMA.16816.F32 R20, R128.reuse, R150, R20 ;  /* 0x000000968014723c */ /* 0x040fe20000001814 */
[----:B------:R-:W-:Y:S07]  /*ae10*/  LDSM.16.MT88.4 R148, [R188+0x4800] ;  /* 0x00480000bc94783b */ /* 0x000fee0000004200 */
[C---:B-1----:R-:W-:Y:S08]  /*ae20*/  HMMA.16816.F32 R24, R128.reuse, R144, R24 ;  /* 0x000000908018723c */ /* 0x042ff00000001818 */
[C---:B------:R-:W-:Y:S01]  /*ae30*/  HMMA.16816.F32 R28, R128.reuse, R146, R28 ;  /* 0x00000092801c723c */ /* 0x040fe2000000181c */
[----:B------:R-:W-:Y:S07]  /*ae40*/  LDSM.16.MT88.4 R144, [R186+0x4800] ;  /* 0x00480000ba90783b */ /* 0x000fee0000004200 */
[C---:B-----5:R-:W-:Y:S08]  /*ae50*/  HMMA.16816.F32 R32, R128.reuse, R140, R32 ;  /* 0x0000008c8020723c */ /* 0x060ff00000001820 */
[C---:B---3--:R-:W-:Y:S08]  /*ae60*/  HMMA.16816.F32 R60, R128.reuse, R152, R60 ;  /* 0x00000098803c723c */ /* 0x048ff0000000183c */
        /* <DEDUP_REMOVED lines=17> */
[C---:B------:R-:W-:Y:S03]  /*af80*/  HMMA.16816.F32 R44, R128.reuse, R168, R44 ;  /* 0x000000a8802c723c */ /* 0x040fe6000000182c */
[----:B------:R-:W5:Y:S05]  /*af90*/  MUFU.EX2 R197, R204 ;  /* 0x000000cc00c57308 */ /* 0x000f6a0000000800 */
[C---:B------:R-:W-:Y:S01]  /*afa0*/  HMMA.16816.F32 R48, R128.reuse, R170, R48 ;  /* 0x000000aa8030723c */ /* 0x040fe20000001830 */
[----:B-1----:R-:W-:Y:S04]  /*afb0*/  LDSM.16.MT88.4 R172, [R189+0x1b000] ;  /* 0x01b00000bdac783b */ /* 0x002fe80000004200 */
[----:B------:R-:W-:Y:S03]  /*afc0*/  LDSM.16.MT88.4 R168, [R188+0x3000] ;  /* 0x00300000bca8783b */ /* 0x000fe60000004200 */
        /* <DEDUP_REMOVED lines=11> */
[----:B------:R-:W-:Y:S07]  /*b080*/  LDSM.16.MT88.4 R140, [R186+0x1000] ;  /* 0x00100000ba8c783b */ /* 0x000fee0000004200 */
[C---:B---3--:R-:W-:Y:S08]  /*b090*/  HMMA.16816.F32 R108, R128.reuse, R136, R108 ;  /* 0x00000088806c723c */ /* 0x048ff0000000186c */
[C---:B------:R-:W-:Y:S01]  /*b0a0*/  HMMA.16816.F32 R112, R128.reuse, R138, R112 ;  /* 0x0000008a8070723c */ /* 0x040fe20000001870 */
[----:B------:R-:W1:Y:S07]  /*b0b0*/  LDSM.16.MT88.4 R136, [R188+0x1000] ;  /* 0x00100000bc88783b */ /* 0x000e6e0000004200 */
        /* <DEDUP_REMOVED lines=22> */
[C---:B------:R-:W-:Y:S08]  /*b220*/  HMMA.16816.F32 R16, R4.reuse, R148, R16 ;  /* 0x000000940410723c */ /* 0x040ff00000001810 */
[C---:B------:R-:W-:Y:S01]  /*b230*/  HMMA.16816.F32 R20, R4.reuse, R150, R20 ;  /* 0x000000960414723c */ /* 0x040fe20000001814 */
[----:B------:R-:W1:Y:S07]  /*b240*/  LDSM.16.MT88.4 R148, [R189+0x1d000] ;  /* 0x01d00000bd94783b */ /* 0x000e6e0000004200 */
[C---:B------:R-:W-:Y:S01]  /*b250*/  HMMA.16816.F32 R136, R4.reuse, R140, R32 ;  /* 0x0000008c0488723c */ /* 0x040fe20000001820 */
[----:B------:R-:W-:Y:S07]  /*b260*/  LDSM.16.MT88.4 R32, [R186+0x5000] ;  /* 0x00500000ba20783b */ /* 0x000fee0000004200 */
        /* <DEDUP_REMOVED lines=34> */
[C---:B--2---:R-:W-:Y:S08]  /*b490*/  HMMA.16816.F32 R124, R4.reuse, R12, R124 ;  /* 0x0000000c047c723c */ /* 0x044ff0000000187c */
[----:B------:R-:W-:Y:S01]  /*b4a0*/  HMMA.16816.F32 R128, R4, R14, R128 ;  /* 0x0000000e0480723c */ /* 0x000fe20000001880 */
[----:B------:R-:W-:Y:S01]  /*b4b0*/  F2FP.F16.F32.PACK_AB R4, R226, R205 ;  /* 0x000000cde204723e */ /* 0x000fe200000000ff */
[----:B------:R-:W2:Y:S01]  /*b4c0*/  LDSM.16.MT88.4 R12, [R188+0x3800] ;  /* 0x00380000bc0c783b */ /* 0x000ea20000004200 */
        /* <DEDUP_REMOVED lines=13> */
[----:B------:R-:W4:Y:S07]  /*b5a0*/  LDSM.16.MT88.4 R8, [R0+0x1d800] ;  /* 0x01d800000008783b */ /* 0x000f2e0000004200 */
[C---:B-1----:R-:W-:Y:S01]  /*b5b0*/  HMMA.16816.F32 R152, R4.reuse, R148, R16 ;  /* 0x000000940498723c */ /* 0x042fe20000001810 */
[----:B------:R-:W-:Y:S07]  /*b5c0*/  LDSM.16.MT88.4 R16, [R186+0x3800] ;  /* 0x00380000ba10783b */ /* 0x000fee0000004200 */
[C---:B---3--:R-:W-:Y:S08]  /*b5d0*/  HMMA.16816.F32 R76, R4.reuse, R144, R76 ;  /* 0x00000090044c723c */ /* 0x048ff0000000184c */
[C---:B------:R-:W-:Y:S08]  /*b5e0*/  HMMA.16816.F32 R80, R4.reuse, R146, R80 ;  /* 0x000000920450723c */ /* 0x040ff00000001850 */
[C---:B------:R-:W-:Y:S01]  /*b5f0*/  HMMA.16816.F32 R148, R4.reuse, R150, R20 ;  /* 0x000000960494723c */ /* 0x040fe20000001814 */
[----:B------:R-:W-:Y:S07]  /*b600*/  LDSM.16.MT88.4 R20, [R0+0x1b800] ;  /* 0x01b800000014783b */ /* 0x000fee0000004200 */
[C---:B------:R-:W-:Y:S08]  /*b610*/  HMMA.16816.F32 R44, R4.reuse, R32, R44 ;  /* 0x00000020042c723c */ /* 0x040ff0000000182c */
[C---:B------:R-:W-:Y:S01]  /*b620*/  HMMA.16816.F32 R48, R4.reuse, R34, R48 ;  /* 0x000000220430723c */ /* 0x040fe20000001830 */
[----:B------:R-:W1:Y:S07]  /*b630*/  LDSM.16.MT88.4 R32, [R186+0x1800] ;  /* 0x00180000ba20783b */ /* 0x000e6e0000004200 */
[C---:B------:R-:W-:Y:S01]  /*b640*/  HMMA.16816.F32 R144, R4.reuse, R140, R24 ;  /* 0x0000008c0490723c */ /* 0x040fe20000001818 */
[----:B------:R-:W-:Y:S07]  /*b650*/  LDSM.16.MT88.4 R24, [R0+0x1f800] ;  /* 0x01f800000018783b */ /* 0x000fee0000004200 */
[C---:B--2---:R-:W-:Y:S08]  /*b660*/  HMMA.16816.F32 R52, R4.reuse, R12, R52 ;  /* 0x0000000c0434723c */ /* 0x044ff00000001834 */
[C---:B------:R-:W-:Y:S01]  /*b670*/  HMMA.16816.F32 R56, R4.reuse, R14, R56 ;  /* 0x0000000e0438723c */ /* 0x040fe20000001838 */
[----:B------:R-:W2:Y:S07]  /*b680*/  LDSM.16.MT88.4 R12, [R186+0x5800] ;  /* 0x00580000ba0c783b */ /* 0x000eae0000004200 */
[C---:B----4-:R-:W-:Y:S08]  /*b690*/  HMMA.16816.F32 R68, R4.reuse, R8, R68 ;  /* 0x000000080444723c */ /* 0x050ff00000001844 */
[C---:B------:R-:W-:Y:S01]  /*b6a0*/  HMMA.16816.F32 R72, R4.reuse, R10, R72 ;  /* 0x0000000a0448723c */ /* 0x040fe20000001848 */
[----:B------:R-:W3:Y:S07]  /*b6b0*/  LDSM.16.MT88.4 R8, [R186+0x7800] ;  /* 0x00780000ba08783b */ /* 0x000eee0000004200 */
        /* <DEDUP_REMOVED lines=18> */
[----:B------:R-:W-:Y:S01]  /*b7e0*/  HMMA.16816.F32 R160, R4, R164, R160 ;  /* 0x000000a404a0723c */ /* 0x000fe200000018a0 */
[----:B------:R-:W-:Y:S01]  /*b7f0*/  MOV R164, R213 ;  /* 0x000000d500a47202 */ /* 0x000fe20000000f00 */
[----:B------:R-:W-:-:S03]  /*b800*/  NOP ;  /* 0x0000000000007918 */ /* 0x000fc60000000000 */
[----:B------:R-:W-:-:S15]  /*b810*/  BRA.U !UP1, `(.L_x_2315) ;  /* 0x00000049094c7547 */ /* 0x000fde000b800000 */
[----:B------:R-:W-:-:S04]  /*b820*/  DEPBAR.LE SB0, 0x0 ;  /* 0x000080000000791a */ /* 0x000fc80000000000 */
[----:B------:R-:W-:Y:S01]  /*b830*/  UIADD3 UR16, UPT, UPT, UR22, -0x3, URZ ;  /* 0xfffffffd16107890 */ /* 0x000fe2000fffe0ff */
[----:B------:R-:W-:Y:S01]  /*b840*/  IADD3 R223, PT, PT, R203, R201, RZ ;  /* 0x000000c9cbdf7210 */ /* 0x000fe20007ffe0ff */
[----:B------:R-:W-:Y:S02]  /*b850*/  IMAD.IADD R221, R214, 0x1, R203 ;  /* 0x00000001d6dd7824 */ /* 0x000fe400078e02cb */
[----:B------:R-:W-:Y:S01]  /*b860*/  UIMAD.WIDE.U32 UR14, UR16, UR8, URZ ;  /* 0x00000008100e72a5 */ /* 0x000fe2000f8e00ff */
[----:B------:R-:W-:-:S03]  /*b870*/  IMAD.MOV.U32 R218, RZ, RZ, 0x40 ;  /* 0x00000040ffda7424 */ /* 0x000fc600078e00ff */
        /* <DEDUP_REMOVED lines=17> */
[----:B------:R-:W2:Y:S01]  /*b990*/  LDCU UR7, c[0x0][0x504] ;  /* 0x0000a080ff0777ac */ /* 0x000ea20008000800 */
        /* <DEDUP_REMOVED lines=47> */
[----:B------:R-:W5:Y:S04]  /*bc90*/  LDSM.16.M88.4 R164, [R214+0x10000] ;  /* 0x01000000d6a4783b */ /* 0x000f680000000200 */
[----:B------:R-:W1:Y:S04]  /*bca0*/  LDSM.16.M88.4 R28, [R214+0x10800] ;  /* 0x01080000d61c783b */ /* 0x000e680000000200 */
[----:B------:R-:W2:Y:S04]  /*bcb0*/  LDSM.16.M88.4 R20, [R214+0x11000] ;  /* 0x01100000d614783b */ /* 0x000ea80000000200 */
[----:B---3--:R-:W3:Y:S04]  /*bcc0*/  LDSM.16.M88.4 R4, [R214+0x11800] ;  /* 0x01180000d604783b */ /* 0x008ee80000000200 */
[----:B------:R-:W-:Y:S04]  /*bcd0*/  LDSM.16.M88.4 R12, [R223] ;  /* 0x00000000df0c783b */ /* 0x000fe80000000200 */
[----:B------:R-:W3:Y:S04]  /*bce0*/  LDSM.16.M88.4 R184, [R221+0x10000] ;  /* 0x01000000ddb8783b */ /* 0x000ee80000000200 */
[----:B------:R-:W3:Y:S04]  /*bcf0*/  LDSM.16.M88.4 R180, [R221+0x10800] ;  /* 0x01080000ddb4783b */ /* 0x000ee80000000200 */
[----:B------:R-:W3:Y:S04]  /*bd00*/  LDSM.16.M88.4 R176, [R221+0x11000] ;  /* 0x01100000ddb0783b */ /* 0x000ee80000000200 */
[----:B------:R-:W3:Y:S04]  /*bd10*/  LDSM.16.M88.4 R172, [R221+0x11800] ;  /* 0x01180000ddac783b */ /* 0x000ee80000000200 */
[----:B----4-:R-:W-:Y:S01]  /*bd20*/  LDSM.16.M88.4 R8, [R220] ;  /* 0x00000000dc08783b */ /* 0x010fe20000000200 */
[C---:B-----5:R-:W-:Y:S03]  /*bd30*/  HMMA.16816.F32 R168, R192.reuse, R164, RZ ;  /* 0x000000a4c0a8723c */ /* 0x060fe600000018ff */
[----:B------:R-:W4:Y:S04]  /*bd40*/  LDSM.16.M88.4 R16, [R218+0x10000] ;  /* 0x01000000da10783b */ /* 0x000f280000000200 */
[----:B------:R-:W-:Y:S01]  /*bd50*/  LDSM.16.M88.4 R204, [R3+0x10000] ;  /* 0x0100000003cc783b */ /* 0x000fe20000000200 */
[C---:B-1----:R-:W-:Y:S03]  /*bd60*/  HMMA.16816.F32 R32, R192.reuse, R28, RZ ;  /* 0x0000001cc020723c */ /* 0x042fe600000018ff */
[----:B------:R-:W-:Y:S04]  /*bd70*/  LDSM.16.M88.4 R188, [R214+0x12000] ;  /* 0x01200000d6bc783b */ /* 0x000fe80000000200 */
        /* <DEDUP_REMOVED lines=24> */
[----:B------:R-:W4:Y:S07]  /*bf00*/  LDSM.16.M88.4 R16, [R222] ;  /* 0x00000000de10783b */ /* 0x000f2e0000000200 */
        /* <DEDUP_REMOVED lines=69> */
[----:B------:R-:W-:Y:S01]  /*c360*/  HMMA.16816.F32 R192, R176, R182, R192 ;  /* 0x000000b6b0c0723c */ /* 0x000fe200000018c0 */
[----:B------:R-:W-:Y:S07]  /*c370*/  LDSM.16.M88.4 R180, [R221+0x14000] ;  /* 0x01400000ddb4783b */ /* 0x000fee0000000200 */
[C---:B--2---:R-:W-:Y:S08]  /*c380*/  HMMA.16816.F32 R168, R4.reuse, R8, R168 ;  /* 0x0000000804a8723c */ /* 0x044ff000000018a8 */
[C---:B------:R-:W-:Y:S01]  /*c390*/  HMMA.16816.F32 R164, R4.reuse, R10, R164 ;  /* 0x0000000a04a4723c */ /* 0x040fe200000018a4 */
[----:B------:R-:W1:Y:S07]  /*c3a0*/  LDSM.16.M88.4 R8, [R223+0x8000] ;  /* 0x00800000df08783b */ /* 0x000e6e0000000200 */
[C---:B---3--:R-:W-:Y:S08]  /*c3b0*/  HMMA.16816.F32 R32, R4.reuse, R12, R32 ;  /* 0x0000000c0420723c */ /* 0x048ff00000001820 */
[----:B------:R-:W-:Y:S01]  /*c3c0*/  HMMA.16816.F32 R28, R4, R14, R28 ;  /* 0x0000000e041c723c */ /* 0x000fe2000000181c */
[----:B------:R-:W2:Y:S07]  /*c3d0*/  LDSM.16.M88.4 R12, [R221+0x14800] ;  /* 0x01480000dd0c783b */ /* 0x000eae0000000200 */
[C---:B------:R-:W-:Y:S08]  /*c3e0*/  HMMA.16816.F32 R24, R176.reuse, R184, R24 ;  /* 0x000000b8b018723c */ /* 0x040ff00000001818 */
[----:B------:R-:W-:Y:S01]  /*c3f0*/  HMMA.16816.F32 R20, R176, R186, R20 ;  /* 0x000000bab014723c */ /* 0x000fe20000001814 */
[----:B------:R-:W3:Y:S04]  /*c400*/  LDSM.16.M88.4 R176, [R221+0x15000] ;  /* 0x01500000ddb0783b */ /* 0x000ee80000000200 */
[----:B------:R-:W-:Y:S03]  /*c410*/  LDSM.16.M88.4 R184, [R3+0x14800] ;  /* 0x0148000003b8783b */ /* 0x000fe60000000200 */
[C---:B----4-:R-:W-:Y:S08]  /*c420*/  HMMA.16816.F32 R196, R4.reuse, R172, R196 ;  /* 0x000000ac04c4723c */ /* 0x050ff000000018c4 */
[C---:B-----5:R-:W-:Y:S08]  /*c430*/  HMMA.16816.F32 R24, R4.reuse, R16, R24 ;  /* 0x000000100418723c */ /* 0x060ff00000001818 */
[C---:B------:R-:W-:Y:S01]  /*c440*/  HMMA.16816.F32 R20, R4.reuse, R18, R20 ;  /* 0x000000120414723c */ /* 0x040fe20000001814 */
[----:B------:R-:W4:Y:S07]  /*c450*/  LDSM.16.M88.4 R16, [R221+0x15800] ;  /* 0x01580000dd10783b */ /* 0x000f2e0000000200 */
        /* <DEDUP_REMOVED lines=18> */
[----:B------:R-:W4:Y:S07]  /*c580*/  LDSM.16.M88.4 R4, [R222+0x8000] ;  /* 0x00800000de04783b */ /* 0x000f2e0000000200 */
[C---:B-1----:R-:W-:Y:S08]  /*c590*/  HMMA.16816.F32 R32, R172.reuse, R180, R32 ;  /* 0x000000b4ac20723c */ /* 0x042ff00000001820 */
[C---:B------:R-:W-:Y:S01]  /*c5a0*/  HMMA.16816.F32 R28, R172.reuse, R182, R28 ;  /* 0x000000b6ac1c723c */ /* 0x040fe2000000181c */
[----:B------:R-:W-:Y:S07]  /*c5b0*/  LDSM.16.M88.4 R180, [R214+0x16000] ;  /* 0x01600000d6b4783b */ /* 0x000fee0000000200 */
[C---:B--2---:R-:W-:Y:S08]  /*c5c0*/  HMMA.16816.F32 R24, R172.reuse, R12, R24 ;  /* 0x0000000cac18723c */ /* 0x044ff00000001818 */
[C---:B------:R-:W-:Y:S01]  /*c5d0*/  HMMA.16816.F32 R20, R172.reuse, R14, R20 ;  /* 0x0000000eac14723c */ /* 0x040fe20000001814 */
[----:B------:R-:W1:Y:S04]  /*c5e0*/  LDSM.16.M88.4 R12, [R201+0xc000] ;  /* 0x00c00000c90c783b */ /* 0x000e680000000200 */
[----:B------:R-:W-:Y:S03]  /*c5f0*/  LDSM.16.M88.4 R200, [R221+0x17800] ;  /* 0x01780000ddc8783b */ /* 0x000fe60000000200 */
        /* <DEDUP_REMOVED lines=25> */
[----:B------:R-:W3:Y:S07]  /*c790*/  LDSM.16.M88.4 R172, [R218+0x17800] ;  /* 0x01780000daac783b */ /* 0x000eee0000000200 */
[C---:B----4-:R-:W-:Y:S08]  /*c7a0*/  HMMA.16816.F32 R32, R204.reuse, R4, R32 ;  /* 0x00000004cc20723c */ /* 0x050ff00000001820 */
[----:B------:R-:W-:Y:S01]  /*c7b0*/  HMMA.16816.F32 R28, R204, R6, R28 ;  /* 0x00000006cc1c723c */ /* 0x000fe2000000181c */
[----:B------:R-:W-:Y:S07]  /*c7c0*/  LDSM.16.M88.4 R4, [R3+0x17000] ;  /* 0x017000000304783b */ /* 0x000fee0000000200 */
[C---:B------:R-:W-:Y:S08]  /*c7d0*/  HMMA.16816.F32 R196, R12.reuse, R16, R196 ;  /* 0x000000100cc4723c */ /* 0x040ff000000018c4 */
[----:B------:R-:W-:Y:S01]  /*c7e0*/  HMMA.16816.F32 R192, R12, R18, R192 ;  /* 0x000000120cc0723c */ /* 0x000fe200000018c0 */
[----:B------:R-:W-:Y:S04]  /*c7f0*/  LDSM.16.M88.4 R16, [R222+0xc000] ;  /* 0x00c00000de10783b */ /* 0x000fe80000000200 */
[----:B------:R-:W4:Y:S03]  /*c800*/  LDSM.16.M88.4 R12, [R3+0x16000] ;  /* 0x01600000030c783b */ /* 0x000f260000000200 */
[C---:B-----5:R-:W-:Y:S08]  /*c810*/  HMMA.16816.F32 R168, R204.reuse, R8, R168 ;  /* 0x00000008cca8723c */ /* 0x060ff000000018a8 */
[C---:B------:R-:W-:Y:S01]  /*c820*/  HMMA.16816.F32 R164, R204.reuse, R10, R164 ;  /* 0x0000000acca4723c */ /* 0x040fe200000018a4 */
[----:B------:R-:W5:Y:S07]  /*c830*/  LDSM.16.M88.4 R8, [R3+0x16800] ;  /* 0x016800000308783b */ /* 0x000f6e0000000200 */
[----:B------:R-:W-:Y:S08]  /*c840*/  HMMA.16816.F32 R24, R204, R208, R24 ;  /* 0x000000d0cc18723c */ /* 0x000ff00000001818 */
[C---:B-1----:R-:W-:Y:S08]  /*c850*/  HMMA.16816.F32 R32, R188.reuse, R180, R32 ;  /* 0x000000b4bc20723c */ /* 0x042ff00000001820 */
[----:B------:R-:W-:Y:S01]  /*c860*/  HMMA.16816.F32 R28, R188, R182, R28 ;  /* 0x000000b6bc1c723c */ /* 0x000fe2000000181c */
[----:B------:R1:W5:Y:S01]  /*c870*/  LDSM.16.M88.4 R180, [R3+0x17800] ;  /* 0x0178000003b4783b */ /* 0x0003620000000200 */
[----:B------:R-:W-:-:S06]  /*c880*/  DEPBAR.LE SB0, 0x0 ;  /* 0x000080000000791a */ /* 0x000fcc0000000000 */
[----:B------:R-:W-:Y:S08]  /*c890*/  HMMA.16816.F32 R192, R204, R202, R192 ;  /* 0x000000caccc0723c */ /* 0x000ff000000018c0 */
[----:B------:R-:W-:Y:S08]  /*c8a0*/  HMMA.16816.F32 R168, R188, R184, R168 ;  /* 0x000000b8bca8723c */ /* 0x000ff000000018a8 */
[----:B------:R-:W-:Y:S01]  /*c8b0*/  HMMA.16816.F32 R20, R204, R210, R20 ;  /* 0x000000d2cc14723c */ /* 0x000fe20000001814 */
[----:B-1----:R-:W-:-:S07]  /*c8c0*/  IMAD.U32 R3, RZ, RZ, UR7 ;  /* 0x00000007ff037e24 */ /* 0x002fce000f8e00ff */
[----:B------:R-:W-:Y:S08]  /*c8d0*/  HMMA.16816.F32 R196, R204, R200, R196 ;  /* 0x000000c8ccc4723c */ /* 0x000ff000000018c4 */
[C---:B--2---:R-:W-:Y:S08]  /*c8e0*/  HMMA.16816.F32 R24, R188.reuse, R176, R24 ;  /* 0x000000b0bc18723c */ /* 0x044ff00000001818 */
[C---:B------:R-:W-:Y:S08]  /*c8f0*/  HMMA.16816.F32 R164, R188.reuse, R186, R164 ;  /* 0x000000babca4723c */ /* 0x040ff000000018a4 */
[----:B---3--:R-:W-:Y:S08]  /*c900*/  HMMA.16816.F32 R192, R188, R174, R192 ;  /* 0x000000aebcc0723c */ /* 0x008ff000000018c0 */
[----:B----4-:R-:W-:Y:S08]  /*c910*/  HMMA.16816.F32 R168, R16, R12, R168 ;  /* 0x0000000c10a8723c */ /* 0x010ff000000018a8 */
[C---:B------:R-:W-:Y:S08]  /*c920*/  HMMA.16816.F32 R20, R188.reuse, R178, R20 ;  /* 0x000000b2bc14723c */ /* 0x040ff00000001814 */
[----:B------:R-:W-:Y:S08]  /*c930*/  HMMA.16816.F32 R196, R188, R172, R196 ;  /* 0x000000acbcc4723c */ /* 0x000ff000000018c4 */
[----:B-----5:R-:W-:Y:S01]  /*c940*/  HMMA.16816.F32 R28, R16, R10, R28 ;  /* 0x0000000a101c723c */ /* 0x020fe2000000181c */
[----:B------:R-:W-:-:S06]  /*c950*/  FMUL.FTZ R11, R170, UR4 ;  /* 0x00000004aa0b7c20 */ /* 0x000fcc0008410000 */
[----:B------:R-:W1:Y:S01]  /*c960*/  MUFU.TANH R11, R11 ;  /* 0x0000000b000b7308 */ /* 0x000e620000002400 */
[----:B------:R-:W-:Y:S01]  /*c970*/  HMMA.16816.F32 R24, R16, R4, R24 ;  /* 0x000000041018723c */ /* 0x000fe20000001818 */
[----:B------:R-:W-:Y:S01]  /*c980*/  FMUL.FTZ R4, R168, UR4 ;  /* 0x00000004a8047c20 */ /* 0x000fe20008410000 */
[----:B------:R-:W-:-:S05]  /*c990*/  VIADD R5, R2, UR21 ;  /* 0x0000001502057c36 */ /* 0x000fca0008000000 */
[----:B------:R-:W2:Y:S01]  /*c9a0*/  MUFU.TANH R4, R4 ;  /* 0x0000000400047308 */ /* 0x000ea20000002400 */
[C---:B------:R-:W-:Y:S08]  /*c9b0*/  HMMA.16816.F32 R164, R16.reuse, R14, R164 ;  /* 0x0000000e10a4723c */ /* 0x040ff000000018a4 */
[C---:B------:R-:W-:Y:S08]  /*c9c0*/  HMMA.16816.F32 R192, R16.reuse, R182, R192 ;  /* 0x000000b610c0723c */ /* 0x040ff000000018c0 */
[----:B------:R-:W-:Y:S01]  /*c9d0*/  HMMA.16816.F32 R20, R16, R6, R20 ;  /* 0x000000061014723c */ /* 0x000fe20000001814 */
[----:B------:R-:W-:-:S02]  /*c9e0*/  IADD3 R6, PT, PT, R2, -0xc0, RZ ;  /* 0xffffff4002067810 */ /* 0x000fc40007ffe0ff */
[--C-:B------:R-:W-:Y:S01]  /*c9f0*/  IADD3 R7, PT, PT, R234, -UR21, -R3.reuse ;  /* 0x80000015ea077c10 */ /* 0x100fe2000fffe803 */
[----:B------:R-:W-:Y:S01]  /*ca00*/  BAR.SYNC.DEFER_BLOCKING 0x0 ;  /* 0x0000000000007b1d */ /* 0x000fe20000010000 */
[C---:B------:R-:W-:Y:S02]  /*ca10*/  ISETP.GE.AND P4, PT, R6.reuse, R233, PT ;  /* 0x000000e90600720c */ /* 0x040fe40003f86270 */
[----:B------:R-:W-:Y:S01]  /*ca20*/  ISETP.GE.AND P5, PT, R6, R232, PT ;  /* 0x000000e80600720c */ /* 0x000fe20003fa6270 */
[----:B------:R-:W-:Y:S01]  /*ca30*/  HMMA.16816.F32 R196, R16, R180, R196 ;  /* 0x000000b410c4723c */ /* 0x000fe200000018c4 */
[----:B------:R-:W-:Y:S01]  /*ca40*/  VIADD R180, R234, 0x8 ;  /* 0x00000008eab47836 */ /* 0x000fe20000000000 */
[----:B------:R-:W-:Y:S02]  /*ca50*/  P2R R12, PR, RZ, 0x10 ;  /* 0x00000010ff0c7803 */ /* 0x000fe40000000000 */
[----:B------:R-:W-:Y:S02]  /*ca60*/  ISETP.GT.AND P6, PT, R7, R6, PT ;  /* 0x000000060700720c */ /* 0x000fe40003fc4270 */
[----:B------:R-:W-:-:S02]  /*ca70*/  IADD3 R3, PT, PT, R180, -UR21, -R3 ;  /* 0x80000015b4037c10 */ /* 0x000fc4000fffe803 */
[----:B------:R-:W-:Y:S01]  /*ca80*/  HMMA.16816.F32 R32, R16, R8, R32 ;  /* 0x000000081020723c */ /* 0x000fe20000001820 */
[----:B------:R-:W-:-:S04]  /*ca90*/  IADD3 R8, PT, PT, R234, 0xc0, -R5 ;  /* 0x000000c0ea087810 */ /* 0x000fc80007ffe805 */
[----:B------:R-:W-:Y:S01]  /*caa0*/  IABS R8, R8 ;  /* 0x0000000800087213 */ /* 0x000fe20000000000 */
[----:B-12---:R-:W-:-:S14]  /*cab0*/  BRA.U !UP0, `(.L_x_2317) ;  /* 0x0000000108e47547 */ /* 0x006fdc000b800000 */
        /* <DEDUP_REMOVED lines=57> */
.L_x_2317:
[----:B------:R-:W-:Y:S02]  /*ce50*/  IMAD.MOV.U32 R9, RZ, RZ, R8 ;  /* 0x000000ffff097224 */ /* 0x000fe400078e0008 */
[----:B------:R-:W-:Y:S01]  /*ce60*/  FMUL.FTZ R169, R169, UR4 ;  /* 0x00000004a9a97c20 */ /* 0x000fe20008410000 */
[--C-:B------:R-:W-:Y:S01]  /*ce70*/  IADD3 R10, PT, PT, R180, 0xc0, -R5.reuse ;  /* 0x000000c0b40a7810 */ /* 0x100fe20007ffe805 */
[----:B------:R-:W-:Y:S01]  /*ce80*/  FMUL.FTZ R164, R164, UR4 ;  /* 0x00000004a4a47c20 */ /* 0x000fe20008410000 */
[----:B------:R-:W-:Y:S01]  /*ce90*/  ISETP.GT.AND P1, PT, R3, R6, PT ;  /* 0x000000060300720c */ /* 0x000fe20003f24270 */
[----:B------:R-:W2:Y:S01]  /*cea0*/  MUFU.TANH R8, R169 ;  /* 0x000000a900087308 */ /* 0x000ea20000002400 */
[----:B------:R-:W-:Y:S01]  /*ceb0*/  I2FP.F32.S32 R9, R9 ;  /* 0x0000000900097245 */ /* 0x000fe20000201400 */
[----:B------:R-:W-:Y:S01]  /*cec0*/  FMUL.FTZ R171, R171, UR4 ;  /* 0x00000004abab7c20 */ /* 0x000fe20008410000 */
[----:B------:R-:W-:Y:S01]  /*ced0*/  IADD3 R6, PT, PT, R234, 0xbf, -R5 ;  /* 0x000000bfea067810 */ /* 0x000fe20007ffe805 */
[----:B------:R-:W-:Y:S01]  /*cee0*/  FMUL.FTZ R166, R166, UR4 ;  /* 0x00000004a6a67c20 */ /* 0x000fe20008410000 */
[----:B------:R-:W-:Y:S01]  /*cef0*/  IABS R10, R10 ;  /* 0x0000000a000a7213 */ /* 0x000fe20000000000 */
[----:B------:R-:W-:Y:S01]  /*cf00*/  FFMA.FTZ R4, R9, -UR6, R4 ;  /* 0x8000000609047c23 */ /* 0x000fe20008010004 */
[----:B------:R-:W-:Y:S01]  /*cf10*/  IABS R6, R6 ;  /* 0x0000000600067213 */ /* 0x000fe20000000000 */
[----:B------:R-:W-:Y:S01]  /*cf20*/  MUFU.TANH R171, R171 ;  /* 0x000000ab00ab7308 */ /* 0x000fe20000002400 */
[----:B------:R-:W-:Y:S01]  /*cf30*/  I2FP.F32.S32 R10, R10 ;  /* 0x0000000a000a7245 */ /* 0x000fe20000201400 */
[----:B-1----:R-:W-:Y:S01]  /*cf40*/  VIADD R14, R2, 0xffffff41 ;  /* 0xffffff41020e7836 */ /* 0x002fe20000000000 */
[----:B------:R-:W-:Y:S01]  /*cf50*/  FSEL R4, R4, -INF , !P6 ;  /* 0xff80000004047808 */ /* 0x000fe20007000000 */
[----:B------:R-:W-:Y:S01]  /*cf60*/  FMUL.FTZ R165, R165, UR4 ;  /* 0x00000004a5a57c20 */ /* 0x000fe20008410000 */
[----:B------:R-:W-:Y:S01]  /*cf70*/  ISETP.NE.AND P6, PT, R12, RZ, PT ;  /* 0x000000ff0c00720c */ /* 0x000fe20003fc5270 */
[----:B------:R-:W-:Y:S01]  /*cf80*/  FFMA.FTZ R10, R10, -UR6, R11 ;  /* 0x800000060a0a7c23 */ /* 0x000fe2000801000b */
[----:B------:R-:W-:Y:S01]  /*cf90*/  I2FP.F32.S32 R9, R6 ;  /* 0x0000000600097245 */ /* 0x000fe20000201400 */
[----:B------:R-:W-:Y:S01]  /*cfa0*/  MUFU.TANH R166, R166 ;  /* 0x000000a600a67308 */ /* 0x000fe20000002400 */
[----:B------:R-:W-:Y:S01]  /*cfb0*/  FSEL R12, R4, -INF , !P6 ;  /* 0xff800000040c7808 */ /* 0x000fe20007000000 */
[----:B------:R-:W-:Y:S01]  /*cfc0*/  FMUL.FTZ R32, R32, UR4 ;  /* 0x0000000420207c20 */ /* 0x000fe20008410000 */
[--C-:B------:R-:W-:Y:S01]  /*cfd0*/  IADD3 R11, PT, PT, R234, 0xb8, -R5.reuse ;  /* 0x000000b8ea0b7810 */ /* 0x100fe20007ffe805 */
[----:B--2---:R-:W-:Y:S01]  /*cfe0*/  FFMA.FTZ R8, R9, -UR6, R8 ;  /* 0x8000000609087c23 */ /* 0x004fe20008010008 */
[----:B------:R-:W-:Y:S01]  /*cff0*/  IADD3 R9, PT, PT, R180, 0xbf, -R5 ;  /* 0x000000bfb4097810 */ /* 0x000fe20007ffe805 */
[----:B------:R-:W-:Y:S01]  /*d000*/  FMUL.FTZ R167, R167, UR4 ;  /* 0x00000004a7a77c20 */ /* 0x000fe20008410000 */
[----:B------:R-:W-:Y:S01]  /*d010*/  IABS R11, R11 ;  /* 0x0000000b000b7213 */ /* 0x000fe20000000000 */
[----:B------:R-:W1:Y:S01]  /*d020*/  MUFU.TANH R4, R164 ;  /* 0x000000a400047308 */ /* 0x000e620000002400 */
[----:B------:R-:W-:Y:S01]  /*d030*/  IABS R9, R9 ;  /* 0x0000000900097213 */ /* 0x000fe20000000000 */
[----:B------:R-:W-:Y:S01]  /*d040*/  FMUL.FTZ R34, R34, UR4 ;  /* 0x0000000422227c20 */ /* 0x000fe20008410000 */
[----:B------:R-:W-:Y:S01]  /*d050*/  I2FP.F32.S32 R11, R11 ;  /* 0x0000000b000b7245 */ /* 0x000fe20000201400 */
[----:B------:R-:W-:Y:S01]  /*d060*/  FMUL.FTZ R15, R28, UR4 ;  /* 0x000000041c0f7c20 */ /* 0x000fe20008410000 */
[----:B------:R-:W-:Y:S01]  /*d070*/  FSEL R10, R10, -INF , !P1 ;  /* 0xff8000000a0a7808 */ /* 0x000fe20004800000 */
[----:B------:R-:W-:Y:S01]  /*d080*/  FMUL.FTZ R33, R33, UR4 ;  /* 0x0000000421217c20 */ /* 0x000fe20008410000 */
[----:B------:R-:W-:Y:S01]  /*d090*/  IADD3 R6, PT, PT, R2, -0xb8, RZ ;  /* 0xffffff4802067810 */ /* 0x000fe20007ffe0ff */
[----:B------:R-:W2:Y:S01]  /*d0a0*/  MUFU.TANH R165, R165 ;  /* 0x000000a500a57308 */ /* 0x000ea20000002400 */
[C---:B------:R-:W-:Y:S01]  /*d0b0*/  ISETP.GE.AND P3, PT, R14.reuse, R233, PT ;  /* 0x000000e90e00720c */ /* 0x040fe20003f66270 */
[----:B------:R-:W-:Y:S01]  /*d0c0*/  FMUL.FTZ R35, R35, UR4 ;  /* 0x0000000423237c20 */ /* 0x000fe20008410000 */
[----:B------:R-:W-:Y:S01]  /*d0d0*/  ISETP.GE.AND P0, PT, R14, R232, PT ;  /* 0x000000e80e00720c */ /* 0x000fe20003f06270 */
[----:B------:R-:W-:Y:S01]  /*d0e0*/  FMUL.FTZ R30, R30, UR4 ;  /* 0x000000041e1e7c20 */ /* 0x000fe20008410000 */
[-C--:B------:R-:W-:Y:S01]  /*d0f0*/  ISETP.GT.AND P2, PT, R7, R14.reuse, PT ;  /* 0x0000000e0700720c */ /* 0x080fe20003f44270 */
[----:B------:R-:W-:Y:S01]  /*d100*/  FMUL.FTZ R29, R29, UR4 ;  /* 0x000000041d1d7c20 */ /* 0x000fe20008410000 */
[----:B------:R-:W-:Y:S01]  /*d110*/  ISETP.GT.AND P4, PT, R3, R14, PT ;  /* 0x0000000e0300720c */ /* 0x000fe20003f84270 */
[----:B------:R-:W-:Y:S01]  /*d120*/  MUFU.TANH R167, R167 ;  /* 0x000000a700a77308 */ /* 0x000fe20000002400 */
[----:B------:R-:W-:Y:S01]  /*d130*/  I2FP.F32.S32 R14, R9 ;  /* 0x00000009000e7245 */ /* 0x000fe20000201400 */
[----:B-1----:R-:W-:Y:S01]  /*d140*/  FFMA.FTZ R11, R11, -UR6, R4 ;  /* 0x800000060b0b7c23 */ /* 0x002fe20008010004 */
[----:B------:R-:W-:Y:S01]  /*d150*/  FSEL R10, R10, -INF , !P5 ;  /* 0xff8000000a0a7808 */ /* 0x000fe20006800000 */
[----:B------:R-:W-:Y:S01]  /*d160*/  FMUL.FTZ R31, R31, UR4 ;  /* 0x000000041f1f7c20 */ /* 0x000fe20008410000 */
[----:B------:R-:W-:Y:S01]  /*d170*/  ISETP.GT.AND P5, PT, R7, R6, PT ;  /* 0x000000060700720c */ /* 0x000fe20003fa4270 */
[----:B------:R-:W-:Y:S01]  /*d180*/  FFMA.FTZ R14, R14, -UR6, R171 ;  /* 0x800000060e0e7c23 */ /* 0x000fe200080100ab */
[--C-:B------:R-:W-:Y:S01]  /*d190*/  IADD3 R9, PT, PT, R180, 0xb8, -R5.reuse ;  /* 0x000000b8b4097810 */ /* 0x100fe20007ffe805 */
[----:B------:R-:W-:Y:S01]  /*d1a0*/  MUFU.TANH R34, R34 ;  /* 0x0000002200227308 */ /* 0x000fe20000002400 */
[----:B------:R-:W-:Y:S01]  /*d1b0*/  FSEL R8, R8, -INF , !P2 ;  /* 0xff80000008087808 */ /* 0x000fe20005000000 */
[----:B------:R-:W-:Y:S01]  /*d1c0*/  FMUL.FTZ R26, R26, UR4 ;  /* 0x000000041a1a7c20 */ /* 0x000fe20008410000 */
[--C-:B------:R-:W-:Y:S01]  /*d1d0*/  IADD3 R4, PT, PT, R234, 0xb7, -R5.reuse ;  /* 0x000000b7ea047810 */ /* 0x100fe20007ffe805 */
[----:B------:R-:W-:Y:S01]  /*d1e0*/  FMUL.FTZ R25, R25, UR4 ;  /* 0x0000000419197c20 */ /* 0x000fe20008410000 */
[----:B------:R-:W-:Y:S01]  /*d1f0*/  FSEL R11, R11, -INF , !P5 ;  /* 0xff8000000b0b7808 */ /* 0x000fe20006800000 */
[----:B------:R-:W-:Y:S01]  /*d200*/  FMUL.FTZ R27, R27, UR4 ;  /* 0x000000041b1b7c20 */ /* 0x000fe20008410000 */
[----:B------:R-:W-:Y:S01]  /*d210*/  ISETP.GE.AND P6, PT, R6, R233, PT ;  /* 0x000000e90600720c */ /* 0x000fe20003fc6270 */
[----:B------:R-:W-:Y:S01]  /*d220*/  MUFU.TANH R33, R33 ;  /* 0x0000002100217308 */ /* 0x000fe20000002400 */
[----:B------:R-:W-:Y:S01]  /*d230*/  IABS R9, R9 ;  /* 0x0000000900097213 */ /* 0x000fe20000000000 */
[----:B------:R-:W-:Y:S01]  /*d240*/  FMUL.FTZ R22, R22, UR4 ;  /* 0x0000000416167c20 */ /* 0x000fe20008410000 */
[----:B------:R-:W-:Y:S01]  /*d250*/  FSEL R16, R8, -INF , !P3 ;  /* 0xff80000008107808 */ /* 0x000fe20005800000 */
[----:B------:R-:W-:Y:S01]  /*d260*/  FMUL.FTZ R21, R21, UR4 ;  /* 0x0000000415157c20 */ /* 0x000fe20008410000 */
[----:B------:R-:W-:Y:S01]  /*d270*/  IABS R8, R4 ;  /* 0x0000000400087213 */ /* 0x000fe20000000000 */
[----:B------:R-:W-:Y:S01]  /*d280*/  FMUL.FTZ R23, R23, UR4 ;  /* 0x0000000417177c20 */ /* 0x000fe20008410000 */
[----:B------:R-:W-:Y:S01]  /*d290*/  FSEL R4, R14, -INF , !P4 ;  /* 0xff8000000e047808 */ /* 0x000fe20006000000 */
[----:B------:R-:W-:Y:S01]  /*d2a0*/  MUFU.TANH R35, R35 ;  /* 0x0000002300237308 */ /* 0x000fe20000002400 */
[----:B------:R-:W-:Y:S01]  /*d2b0*/  I2FP.F32.S32 R9, R9 ;  /* 0x0000000900097245 */ /* 0x000fe20000201400 */
[----:B------:R-:W-:Y:S01]  /*d2c0*/  FMUL.FTZ R196, R196, UR4 ;  /* 0x00000004c4c47c20 */ /* 0x000fe20008410000 */
[----:B------:R-:W-:Y:S01]  /*d2d0*/  FSEL R14, R11, -INF , !P6 ;  /* 0xff8000000b0e7808 */ /* 0x000fe20007000000 */
[----:B------:R-:W-:Y:S01]  /*d2e0*/  FMUL.FTZ R198, R198, UR4 ;  /* 0x00000004c6c67c20 */ /* 0x000fe20008410000 */
[----:B------:R-:W-:Y:S01]  /*d2f0*/  ISETP.GE.AND P1, PT, R6, R232, PT ;  /* 0x000000e80600720c */ /* 0x000fe20003f26270 */
[----:B------:R-:W-:Y:S01]  /*d300*/  FFMA.FTZ R166, R9, -UR6, R166 ;  /* 0x8000000609a67c23 */ /* 0x000fe200080100a6 */
[----:B------:R-:W-:Y:S01]  /*d310*/  ISETP.GT.AND P2, PT, R3, R6, PT ;  /* 0x000000060300720c */ /* 0x000fe20003f44270 */
[----:B------:R1:W3:Y:S01]  /*d320*/  MUFU.TANH R11, R32 ;  /* 0x00000020000b7308 */ /* 0x0002e20000002400 */
[----:B------:R-:W-:Y:S01]  /*d330*/  VIADD R6, R2, 0xffffff49 ;  /* 0xffffff4902067836 */ /* 0x000fe20000000000 */
[--C-:B------:R-:W-:Y:S01]  /*d340*/  IADD3 R9, PT, PT, R234, 0xb0, -R5.reuse ;  /* 0x000000b0ea097810 */ /* 0x100fe20007ffe805 */
[----:B------:R-:W-:Y:S01]  /*d350*/  FMUL.FTZ R197, R197, UR4 ;  /* 0x00000004c5c57c20 */ /* 0x000fe20008410000 */
[----:B------:R-:W-:Y:S01]  /*d360*/  FSEL R4, R4, -INF , !P0 ;  /* 0xff80000004047808 */ /* 0x000fe20004000000 */
[----:B------:R-:W-:Y:S01]  /*d370*/  FMUL.FTZ R193, R193, UR4 ;  /* 0x00000004c1c17c20 */ /* 0x000fe20008410000 */
[----:B------:R-:W-:Y:S01]  /*d380*/  ISETP.GE.AND P3, PT, R6, R233, PT ;  /* 0x000000e90600720c */ /* 0x000fe20003f66270 */
[----:B------:R-:W-:Y:S01]  /*d390*/  FMUL.FTZ R194, R194, UR4 ;  /* 0x00000004c2c27c20 */ /* 0x000fe20008410000 */
[----:B------:R-:W-:Y:S01]  /*d3a0*/  ISETP.GE.AND P4, PT, R6, R232, PT ;  /* 0x000000e80600720c */ /* 0x000fe20003f86270 */
[----:B------:R-:W-:Y:S01]  /*d3b0*/  MUFU.TANH R30, R30 ;  /* 0x0000001e001e7308 */ /* 0x000fe20000002400 */
[----:B------:R-:W-:Y:S01]  /*d3c0*/  ISETP.GT.AND P0, PT, R7, R6, PT ;  /* 0x000000060700720c */ /* 0x000fe20003f04270 */
[----:B------:R-:W-:Y:S01]  /*d3d0*/  FMUL.FTZ R199, R199, UR4 ;  /* 0x00000004c7c77c20 */ /* 0x000fe20008410000 */
[----:B------:R-:W-:Y:S01]  /*d3e0*/  I2FP.F32.S32 R8, R8 ;  /* 0x0000000800087245 */ /* 0x000fe20000201400 */
[----:B------:R-:W-:Y:S01]  /*d3f0*/  FMUL.FTZ R195, R195, UR4 ;  /* 0x00000004c3c37c20 */ /* 0x000fe20008410000 */
[----:B------:R-:W-:Y:S01]  /*d400*/  ISETP.GT.AND P5, PT, R3, R6, PT ;  /* 0x000000060300720c */ /* 0x000fe20003fa4270 */
[----:B------:R-:W-:Y:S01]  /*d410*/  @UP0 UIADD3 UR22, UPT, UPT, UR22, -0x4, URZ ;  /* 0xfffffffc16160890 */ /* 0x000fe2000fffe0ff */
[----:B------:R-:W-:Y:S01]  /*d420*/  IADD3 R6, PT, PT, R180, 0xb7, -R5 ;  /* 0x000000b7b4067810 */ /* 0x000fe20007ffe805 */
[----:B--2---:R-:W-:Y:S01]  /*d430*/  FFMA.FTZ R165, R8, -UR6, R165 ;  /* 0x8000000608a57c23 */ /* 0x004fe200080100a5 */
[----:B------:R-:W-:Y:S01]  /*d440*/  IABS R9, R9 ;  /* 0x0000000900097213 */ /* 0x000fe20000000000 */
[----:B------:R-:W-:Y:S01]  /*d450*/  VIADD R8, R2, 0xffffff50 ;  /* 0xffffff5002087836 */ /* 0x000fe20000000000 */
[----:B------:R-:W-:Y:S01]  /*d460*/  IABS R6, R6 ;  /* 0x0000000600067213 */ /* 0x000fe20000000000 */
[----:B------:R-:W-:Y:S01]  /*d470*/  MUFU.TANH R29, R29 ;  /* 0x0000001d001d7308 */ /* 0x000fe20000002400 */
[----:B-1----:R-:W-:-:S02]  /*d480*/  I2FP.F32.S32 R32, R9 ;  /* 0x0000000900207245 */ /* 0x002fc40000201400 */
[----:B------:R-:W-:Y:S02]  /*d490*/  FSEL R166, R166, -INF , !P2 ;  /* 0xff800000a6a67808 */ /* 0x000fe40005000000 */
[----:B------:R-:W-:Y:S01]  /*d4a0*/  MOV R13, R6 ;  /* 0x00000006000d7202 */ /* 0x000fe20000000f00 */
[----:B---3--:R-:W-:Y:S01]  /*d4b0*/  FFMA.FTZ R11, R32, -UR6, R11 ;  /* 0x80000006200b7c23 */ /* 0x008fe2000801000b */
[----:B------:R-:W-:Y:S01]  /*d4c0*/  FSEL R6, R166, -INF , !P1 ;  /* 0xff800000a6067808 */ /* 0x000fe20004800000 */
[----:B------:R-:W-:Y:S01]  /*d4d0*/  VIADD R32, R2, 0xffffff51 ;  /* 0xffffff5102207836 */ /* 0x000fe20000000000 */
[----:B------:R-:W-:Y:S01]  /*d4e0*/  ISETP.GT.AND P1, PT, R7, R8, PT ;  /* 0x000000080700720c */ /* 0x000fe20003f24270 */
[----:B------:R-:W-:Y:S01]  /*d4f0*/  MUFU.TANH R31, R31 ;  /* 0x0000001f001f7308 */ /* 0x000fe20000002400 */
[----:B------:R-:W-:Y:S02]  /*d500*/  IADD3 R9, PT, PT, R180, 0xb0, -R5 ;  /* 0x000000b0b4097810 */ /* 0x000fe40007ffe805 */
[----:B------:R-:W-:-:S02]  /*d510*/  FSEL R11, R11, -INF , !P1 ;  /* 0xff8000000b0b7808 */ /* 0x000fc40004800000 */
[----:B------:R-:W-:Y:S02]  /*d520*/  IABS R9, R9 ;  /* 0x0000000900097213 */ /* 0x000fe40000000000 */
[----:B------:R-:W-:Y:S01]  /*d530*/  ISETP.GE.AND P6, PT, R8, R233, PT ;  /* 0x000000e90800720c */ /* 0x000fe20003fc6270 */
[----:B------:R-:W-:Y:S01]  /*d540*/  MUFU.TANH R26, R26 ;  /* 0x0000001a001a7308 */ /* 0x000fe20000002400 */
[----:B------:R-:W-:Y:S02]  /*d550*/  I2FP.F32.S32 R18, R13 ;  /* 0x0000000d00127245 */ /* 0x000fe40000201400 */
[----:B------:R-:W-:Y:S02]  /*d560*/  I2FP.F32.S32 R9, R9 ;  /* 0x0000000900097245 */ /* 0x000fe40000201400 */
[----:B------:R-:W-:Y:S01]  /*d570*/  FSEL R190, R11, -INF , !P6 ;  /* 0xff8000000bbe7808 */ /* 0x000fe20007000000 */
[----:B------:R-:W-:Y:S01]  /*d580*/  FFMA.FTZ R167, R18, -UR6, R167 ;  /* 0x8000000612a77c23 */ /* 0x000fe200080100a7 */
[----:B------:R-:W-:Y:S01]  /*d590*/  FSEL R165, R165, -INF , !P0 ;  /* 0xff800000a5a57808 */ /* 0x000fe20004000000 */
[----:B------:R1:W2:Y:S01]  /*d5a0*/  MUFU.TANH R11, R15 ;  /* 0x0000000f000b7308 */ /* 0x0002a20000002400 */
[----:B------:R-:W-:Y:S01]  /*d5b0*/  FFMA.FTZ R34, R9, -UR6, R34 ;  /* 0x8000000609227c23 */ /* 0x000fe20008010022 */
[----:B------:R-:W-:-:S02]  /*d5c0*/  ISETP.GT.AND P0, PT, R3, R8, PT ;  /* 0x000000080300720c */ /* 0x000fc40003f04270 */
[--C-:B------:R-:W-:Y:S02]  /*d5d0*/  IADD3 R13, PT, PT, R234, 0xa8, -R5.reuse ;  /* 0x000000a8ea0d7810 */ /* 0x100fe40007ffe805 */
[----:B------:R-:W-:Y:S02]  /*d5e0*/  ISETP.GE.AND P2, PT, R8, R232, PT ;  /* 0x000000e80800720c */ /* 0x000fe40003f46270 */
[----:B------:R-:W-:Y:S01]  /*d5f0*/  FSEL R8, R167, -INF , !P5 ;  /* 0xff800000a7087808 */ /* 0x000fe20006800000 */
[----:B------:R-:W-:Y:S01]  /*d600*/  MUFU.TANH R25, R25 ;  /* 0x0000001900197308 */ /* 0x000fe20000002400 */
[----:B------:R-:W-:Y:S02]  /*d610*/  FSEL R34, R34, -INF , !P0 ;  /* 0xff80000022227808 */ /* 0x000fe40004000000 */
[----:B------:R-:W-:Y:S02]  /*d620*/  IABS R13, R13 ;  /* 0x0000000d000d7213 */ /* 0x000fe40000000000 */
[----:B------:R-:W-:-:S02]  /*d630*/  IADD3 R9, PT, PT, R180, 0xaf, -R5 ;  /* 0x000000afb4097810 */ /* 0x000fc40007ffe805 */
[----:B------:R-:W-:Y:S01]  /*d640*/  FSEL R18, R165, -INF , !P3 ;  /* 0xff800000a5127808 */ /* 0x000fe20005800000 */
[----:B------:R-:W-:Y:S01]  /*d650*/  MUFU.TANH R27, R27 ;  /* 0x0000001b001b7308 */ /* 0x000fe20000002400 */
[----:B------:R-:W-:Y:S01]  /*d660*/  FSEL R8, R8, -INF , !P4 ;  /* 0xff80000008087808 */ /* 0x000fe20006000000 */
[----:B-1----:R-:W-:Y:S01]  /*d670*/  FMUL.FTZ R15, R24, UR4 ;  /* 0x00000004180f7c20 */ /* 0x002fe20008410000 */
[----:B------:R-:W-:Y:S02]  /*d680*/  FSEL R174, R34, -INF , !P2 ;  /* 0xff80000022ae7808 */ /* 0x000fe40005000000 */
[C---:B------:R-:W-:Y:S02]  /*d690*/  ISETP.GE.AND P3, PT, R32.reuse, R233, PT ;  /* 0x000000e92000720c */ /* 0x040fe40003f66270 */
[----:B------:R-:W-:Y:S01]  /*d6a0*/  ISETP.GE.AND P5, PT, R32, R232, PT ;  /* 0x000000e82000720c */ /* 0x000fe20003fa6270 */
[----:B------:R-:W-:Y:S01]  /*d6b0*/  MUFU.TANH R22, R22 ;  /* 0x0000001600167308 */ /* 0x000fe20000002400 */
[----:B------:R-:W-:-:S02]  /*d6c0*/  ISETP.GT.AND P4, PT, R7, R32, PT ;  /* 0x000000200700720c */ /* 0x000fc40003f84270 */
[----:B------:R-:W-:Y:S01]  /*d6d0*/  ISETP.GT.AND P1, PT, R3, R32, PT ;  /* 0x000000200300720c */ /* 0x000fe20003f24270 */
[----:B------:R-:W-:Y:S01]  /*d6e0*/  VIADD R32, R2, 0xffffff58 ;  /* 0xffffff5802207836 */ /* 0x000fe20000000000 */
[----:B------:R-:W-:Y:S02]  /*d6f0*/  I2FP.F32.S32 R34, R13 ;  /* 0x0000000d00227245 */ /* 0x000fe40000201400 */
[----:B------:R-:W-:Y:S01]  /*d700*/  IADD3 R164, PT, PT, R234, 0xaf, -R5 ;  /* 0x000000afeaa47810 */ /* 0x000fe20007ffe805 */
[----:B------:R-:W-:Y:S01]  /*d710*/  MUFU.TANH R21, R21 ;  /* 0x0000001500157308 */ /* 0x000fe20000002400 */
[----:B------:R-:W-:Y:S01]  /*d720*/  IABS R9, R9 ;  /* 0x0000000900097213 */ /* 0x000fe20000000000 */
[----:B--2---:R-:W-:Y:S01]  /*d730*/  FFMA.FTZ R11, R34, -UR6, R11 ;  /* 0x80000006220b7c23 */ /* 0x004fe2000801000b */
[----:B------:R-:W-:Y:S02]  /*d740*/  IABS R164, R164 ;  /* 0x000000a400a47213 */ /* 0x000fe40000000000 */
[----:B------:R-:W-:-:S02]  /*d750*/  I2FP.F32.S32 R28, R9 ;  /* 0x00000009001c7245 */ /* 0x000fc40000201400 */
[----:B------:R-:W-:Y:S01]  /*d760*/  ISETP.GT.AND P2, PT, R7, R32, PT ;  /* 0x000000200700720c */ /* 0x000fe20003f44270 */
[----:B------:R-:W-:Y:S01]  /*d770*/  MUFU.TANH R23, R23 ;  /* 0x0000001700177308 */ /* 0x000fe20000002400 */
[----:B------:R-:W-:Y:S01]  /*d780*/  IADD3 R9, PT, PT, R180, 0xa8, -R5 ;  /* 0x000000a8b4097810 */ /* 0x000fe20007ffe805 */
[----:B------:R-:W-:Y:S01]  /*d790*/  FFMA.FTZ R28, R28, -UR6, R35 ;  /* 0x800000061c1c7c23 */ /* 0x000fe20008010023 */
[----:B------:R-:W-:Y:S02]  /*d7a0*/  I2FP.F32.S32 R164, R164 ;  /* 0x000000a400a47245 */ /* 0x000fe40000201400 */
[----:B------:R-:W-:Y:S02]  /*d7b0*/  IABS R9, R9 ;  /* 0x0000000900097213 */ /* 0x000fe40000000000 */
[----:B------:R-:W-:Y:S01]  /*d7c0*/  FSEL R11, R11, -INF , !P2 ;  /* 0xff8000000b0b7808 */ /* 0x000fe20005000000 */
[----:B------:R-:W-:Y:S01]  /*d7d0*/  FFMA.FTZ R33, R164, -UR6, R33 ;  /* 0x80000006a4217c23 */ /* 0x000fe20008010021 */
[----:B------:R-:W-:Y:S01]  /*d7e0*/  ISETP.GE.AND P6, PT, R32, R233, PT ;  /* 0x000000e92000720c */ /* 0x000fe20003fc6270 */
[----:B------:R-:W-:Y:S01]  /*d7f0*/  MUFU.TANH R198, R198 ;  /* 0x000000c600c67308 */ /* 0x000fe20000002400 */
[----:B------:R-:W-:-:S02]  /*d800*/  IADD3 R13, PT, PT, R234, 0xa7, -R5 ;  /* 0x000000a7ea0d7810 */ /* 0x000fc40007ffe805 */
[----:B------:R-:W-:Y:S02]  /*d810*/  I2FP.F32.S32 R9, R9 ;  /* 0x0000000900097245 */ /* 0x000fe40000201400 */
[----:B------:R-:W-:Y:S02]  /*d820*/  IABS R13, R13 ;  /* 0x0000000d000d7213 */ /* 0x000fe40000000000 */
[----:B------:R-:W-:Y:S01]  /*d830*/  FSEL R178, R11, -INF , !P6 ;  /* 0xff8000000bb27808 */ /* 0x000fe20007000000 */
[----:B------:R-:W-:Y:S01]  /*d840*/  FFMA.FTZ R30, R9, -UR6, R30 ;  /* 0x80000006091e7c23 */ /* 0x000fe2000801001e */
[----:B------:R1:W2:Y:S01]  /*d850*/  MUFU.TANH R11, R15 ;  /* 0x0000000f000b7308 */ /* 0x0002a20000002400 */
[----:B------:R-:W-:Y:S02]  /*d860*/  FSEL R33, R33, -INF , !P4 ;  /* 0xff80000021217808 */ /* 0x000fe40006000000 */
[----:B------:R-:W-:Y:S01]  /*d870*/  FSEL R172, R28, -INF , !P1 ;  /* 0xff8000001cac7808 */ /* 0x000fe20004800000 */
[----:B------:R-:W-:Y:S01]  /*d880*/  IMAD.MOV.U32 R28, RZ, RZ, R13 ;  /* 0x000000ffff1c7224 */ /* 0x000fe200078e000d */
[----:B------:R-:W-:-:S02]  /*d890*/  ISETP.GT.AND P4, PT, R3, R32, PT ;  /* 0x000000200300720c */ /* 0x000fc40003f84270 */
[--C-:B------:R-:W-:Y:S01]  /*d8a0*/  IADD3 R13, PT, PT, R234, 0xa0, -R5.reuse ;  /* 0x000000a0ea0d7810 */ /* 0x100fe20007ffe805 */
[----:B------:R-:W-:Y:S01]  /*d8b0*/  MUFU.TANH R197, R197 ;  /* 0x000000c500c57308 */ /* 0x000fe20000002400 */
[----:B------:R-:W-:Y:S02]  /*d8c0*/  ISETP.GE.AND P0, PT, R32, R232, PT ;  /* 0x000000e82000720c */ /* 0x000fe40003f06270 */
[----:B------:R-:W-:Y:S02]  /*d8d0*/  FSEL R30, R30, -INF , !P4 ;  /* 0xff8000001e1e7808 */ /* 0x000fe40006000000 */
[----:B------:R-:W-:Y:S02]  /*d8e0*/  I2FP.F32.S32 R28, R28 ;  /* 0x0000001c001c7245 */ /* 0x000fe40000201400 */
[----:B------:R-:W-:Y:S01]  /*d8f0*/  IABS R13, R13 ;  /* 0x0000000d000d7213 */ /* 0x000fe20000000000 */
[----:B------:R-:W-:Y:S01]  /*d900*/  MUFU.TANH R193, R193 ;  /* 0x000000c100c17308 */ /* 0x000fe20000002400 */
[----:B------:R-:W-:Y:S01]  /*d910*/  IADD3 R9, PT, PT, R180, 0xa7, -R5 ;  /* 0x000000a7b4097810 */ /* 0x000fe20007ffe805 */
[----:B------:R-:W-:Y:S01]  /*d920*/  FFMA.FTZ R29, R28, -UR6, R29 ;  /* 0x800000061c1d7c23 */ /* 0x000fe2000801001d */
[----:B------:R-:W-:Y:S01]  /*d930*/  FSEL R168, R30, -INF , !P0 ;  /* 0xff8000001ea87808 */ /* 0x000fe20004000000 */
[----:B-1----:R-:W-:Y:S01]  /*d940*/  FMUL.FTZ R15, R20, UR4 ;  /* 0x00000004140f7c20 */ /* 0x002fe20008410000 */
[----:B------:R-:W-:-:S02]  /*d950*/  I2FP.F32.S32 R30, R13 ;  /* 0x0000000d001e7245 */ /* 0x000fc40000201400 */
[----:B------:R-:W-:Y:S01]  /*d960*/  IABS R9, R9 ;  /* 0x0000000900097213 */ /* 0x000fe20000000000 */
[----:B------:R-:W-:Y:S01]  /*d970*/  MUFU.TANH R194, R194 ;  /* 0x000000c200c27308 */ /* 0x000fe20000002400 */
[----:B------:R-:W-:Y:S01]  /*d980*/  IADD3 R28, PT, PT, R2, -0xa0, RZ ;  /* 0xffffff60021c7810 */ /* 0x000fe20007ffe0ff */
[----:B--2---:R-:W-:Y:S01]  /*d990*/  FFMA.FTZ R11, R30, -UR6, R11 ;  /* 0x800000061e0b7c23 */ /* 0x004fe2000801000b */
[----:B------:R-:W-:Y:S02]  /*d9a0*/  I2FP.F32.S32 R24, R9 ;  /* 0x0000000900187245 */ /* 0x000fe40000201400 */
[----:B------:R-:W-:Y:S02]  /*d9b0*/  ISETP.GT.AND P0, PT, R7, R28, PT ;  /* 0x0000001c0700720c */ /* 0x000fe40003f04270 */
[----:B------:R-:W-:Y:S01]  /*d9c0*/  IADD3 R9, PT, PT, R180, 0xa0, -R5 ;  /* 0x000000a0b4097810 */ /* 0x000fe20007ffe805 */
[----:B------:R-:W-:Y:S01]  /*d9d0*/  FFMA.FTZ R24, R24, -UR6, R31 ;  /* 0x8000000618187c23 */ /* 0x000fe2000801001f */
[----:B------:R-:W-:Y:S01]  /*d9e0*/  FSEL R11, R11, -INF , !P0 ;  /* 0xff8000000b0b7808 */ /* 0x000fe20004000000 */
[----:B------:R-:W-:Y:S01]  /*d9f0*/  MUFU.TANH R199, R199 ;  /* 0x000000c700c77308 */ /* 0x000fe20000002400 */
[----:B------:R-:W-:-:S02]  /*da00*/  IABS R9, R9 ;  /* 0x0000000900097213 */ /* 0x000fc40000000000 */
[----:B------:R-:W-:Y:S02]  /*da10*/  IADD3 R32, PT, PT, R2, -0xa7, RZ ;  /* 0xffffff5902207810 */ /* 0x000fe40007ffe0ff */
[----:B------:R-:W-:Y:S02]  /*da20*/  ISETP.GE.AND P6, PT, R28, R233, PT ;  /* 0x000000e91c00720c */ /* 0x000fe40003fc6270 */
[----:B------:R-:W-:Y:S01]  /*da30*/  IADD3 R13, PT, PT, R234, 0x9f, -R5 ;  /* 0x0000009fea0d7810 */ /* 0x000fe20007ffe805 */
[----:B------:R-:W-:Y:S01]  /*da40*/  MUFU.TANH R195, R195 ;  /* 0x000000c300c37308 */ /* 0x000fe20000002400 */
[----:B------:R-:W-:Y:S02]  /*da50*/  FSEL R172, R172, -INF , !P5 ;  /* 0xff800000acac7808 */ /* 0x000fe40006800000 */
[----:B------:R-:W-:Y:S02]  /*da60*/  I2FP.F32.S32 R9, R9 ;  /* 0x0000000900097245 */ /* 0x000fe40000201400 */
[----:B------:R-:W-:-:S02]  /*da70*/  ISETP.GT.AND P5, PT, R7, R32, PT ;  /* 0x000000200700720c */ /* 0x000fc40003fa4270 */
[----:B------:R-:W-:Y:S01]  /*da80*/  ISETP.GT.AND P2, PT, R3, R32, PT ;  /* 0x000000200300720c */ /* 0x000fe20003f44270 */
[----:B------:R-:W-:Y:S01]  /*da90*/  FFMA.FTZ R26, R9, -UR6, R26 ;  /* 0x80000006091a7c23 */ /* 0x000fe2000801001a */
[----:B------:R-:W-:Y:S02]  /*daa0*/  FSEL R226, R11, -INF , !P6 ;  /* 0xff8000000be27808 */ /* 0x000fe40007000000 */
[----:B------:R-:W-:Y:S01]  /*dab0*/  IABS R13, R13 ;  /* 0x0000000d000d7213 */ /* 0x000fe20000000000 */
[----:B------:R-:W1:Y:S01]  /*dac0*/  MUFU.TANH R11, R15 ;  /* 0x0000000f000b7308 */ /* 0x000e620000002400 */
[----:B------:R-:W-:Y:S02]  /*dad0*/  FSEL R29, R29, -INF , !P5 ;  /* 0xff8000001d1d7808 */ /* 0x000fe40006800000 */
[----:B------:R-:W-:Y:S02]  /*dae0*/  FSEL R170, R24, -INF , !P2 ;  /* 0xff80000018aa7808 */ /* 0x000fe40005000000 */
[----:B------:R-:W-:-:S02]  /*daf0*/  ISETP.GT.AND P5, PT, R3, R28, PT ;  /* 0x0000001c0300720c */ /* 0x000fc40003fa4270 */
[----:B------:R-:W-:Y:S02]  /*db00*/  MOV R24, R13 ;  /* 0x0000000d00187202 */ /* 0x000fe40000000f00 */
[----:B------:R-:W-:Y:S02]  /*db10*/  IADD3 R13, PT, PT, R234, 0x98, -R5 ;  /* 0x00000098ea0d7810 */ /* 0x000fe40007ffe805 */
[----:B------:R-:W-:Y:S01]  /*db20*/  ISETP.GE.AND P4, PT, R28, R232, PT ;  /* 0x000000e81c00720c */ /* 0x000fe20003f86270 */
[----:B------:R-:W-:Y:S01]  /*db30*/  VIADD R28, R2, 0xffffff61 ;  /* 0xffffff61021c7836 */ /* 0x000fe20000000000 */
[----:B------:R-:W-:Y:S02]  /*db40*/  I2FP.F32.S32 R24, R24 ;  /* 0x0000001800187245 */ /* 0x000fe40000201400 */
[----:B------:R-:W-:Y:S02]  /*db50*/  FSEL R26, R26, -INF , !P5 ;  /* 0xff8000001a1a7808 */ /* 0x000fe40006800000 */
[----:B------:R-:W-:Y:S01]  /*db60*/  IABS R13, R13 ;  /* 0x0000000d000d7213 */ /* 0x000fe20000000000 */
[----:B------:R-:W-:Y:S01]  /*db70*/  FFMA.FTZ R25, R24, -UR6, R25 ;  /* 0x8000000618197c23 */ /* 0x000fe20008010019 */
[----:B------:R-:W-:Y:S01]  /*db80*/  IADD3 R9, PT, PT, R180, 0x9f, -R5 ;  /* 0x0000009fb4097810 */ /* 0x000fe20007ffe805 */
[----:B------:R-:W-:Y:S01]  /*db90*/  VIADD R24, R2, 0xffffff68 ;  /* 0xffffff6802187836 */ /* 0x000fe20000000000 */
[----:B------:R-:W-:-:S02]  /*dba0*/  FSEL R218, R26, -INF , !P4 ;  /* 0xff8000001ada7808 */ /* 0x000fc40006000000 */
[----:B------:R-:W-:Y:S02]  /*dbb0*/  I2FP.F32.S32 R26, R13 ;  /* 0x0000000d001a7245 */ /* 0x000fe40000201400 */
[----:B------:R-:W-:Y:S02]  /*dbc0*/  IABS R9, R9 ;  /* 0x0000000900097213 */ /* 0x000fe40000000000 */
[----:B------:R-:W-:Y:S01]  /*dbd0*/  ISETP.GT.AND P4, PT, R7, R24, PT ;  /* 0x000000180700720c */ /* 0x000fe20003f84270 */
[----:B-1----:R-:W-:Y:S01]  /*dbe0*/  FFMA.FTZ R11, R26, -UR6, R11 ;  /* 0x800000061a0b7c23 */ /* 0x002fe2000801000b */
[----:B------:R-:W-:Y:S02]  /*dbf0*/  I2FP.F32.S32 R20, R9 ;  /* 0x0000000900147245 */ /* 0x000fe40000201400 */
[----:B------:R-:W-:Y:S02]  /*dc00*/  IADD3 R9, PT, PT, R180, 0x98, -R5 ;  /* 0x00000098b4097810 */ /* 0x000fe40007ffe805 */
[----:B------:R-:W-:Y:S01]  /*dc10*/  ISETP.GE.AND P1, PT, R32, R232, PT ;  /* 0x000000e82000720c */ /* 0x000fe20003f26270 */
[----:B------:R-:W-:Y:S01]  /*dc20*/  FFMA.FTZ R20, R20, -UR6, R27 ;  /* 0x8000000614147c23 */ /* 0x000fe2000801001b */
[----:B------:R-:W-:-:S02]  /*dc30*/  IABS R9, R9 ;  /* 0x0000000900097213 */ /* 0x000fc40000000000 */
[----:B------:R-:W-:Y:S02]  /*dc40*/  FSEL R11, R11, -INF , !P4 ;  /* 0xff8000000b0b7808 */ /* 0x000fe40006000000 */
[----:B------:R-:W-:Y:S02]  /*dc50*/  ISETP.GE.AND P6, PT, R24, R233, PT ;  /* 0x000000e91800720c */ /* 0x000fe40003fc6270 */
[----:B------:R-:W-:Y:S02]  /*dc60*/  IADD3 R13, PT, PT, R234, 0x97, -R5 ;  /* 0x00000097ea0d7810 */ /* 0x000fe40007ffe805 */
[----:B------:R-:W-:Y:S02]  /*dc70*/  FSEL R170, R170, -INF , !P1 ;  /* 0xff800000aaaa7808 */ /* 0x000fe40004800000 */
[----:B------:R-:W-:Y:S02]  /*dc80*/  I2FP.F32.S32 R9, R9 ;  /* 0x0000000900097245 */ /* 0x000fe40000201400 */
[----:B------:R-:W-:-:S02]  /*dc90*/  ISETP.GT.AND P1, PT, R7, R28, PT ;  /* 0x0000001c0700720c */ /* 0x000fc40003f24270 */
[----:B------:R-:W-:Y:S01]  /*dca0*/  ISETP.GT.AND P0, PT, R3, R28, PT ;  /* 0x0000001c0300720c */ /* 0x000fe20003f04270 */
[----:B------:R-:W-:Y:S01]  /*dcb0*/  FFMA.FTZ R22, R9, -UR6, R22 ;  /* 0x8000000609167c23 */ /* 0x000fe20008010016 */
[----:B------:R-:W-:Y:S02]  /*dcc0*/  IABS R13, R13 ;  /* 0x0000000d000d7213 */ /* 0x000fe40000000000 */
[----:B------:R-:W-:Y:S02]  /*dcd0*/  FSEL R224, R11, -INF , !P6 ;  /* 0xff8000000be07808 */ /* 0x000fe40007000000 */
[----:B------:R-:W1:Y:S01]  /*dce0*/  MUFU.TANH R11, R196 ;  /* 0x000000c4000b7308 */ /* 0x000e620000002400 */
[----:B------:R-:W-:Y:S02]  /*dcf0*/  FSEL R230, R33, -INF , !P3 ;  /* 0xff80000021e67808 */ /* 0x000fe40005800000 */
[----:B------:R-:W-:Y:S02]  /*dd00*/  ISETP.GE.AND P3, PT, R32, R233, PT ;  /* 0x000000e92000720c */ /* 0x000fe40003f66270 */
[----:B------:R-:W-:-:S02]  /*dd10*/  FSEL R25, R25, -INF , !P1 ;  /* 0xff80000019197808 */ /* 0x000fc40004800000 */
[----:B------:R-:W-:Y:S01]  /*dd20*/  FSEL R210, R20, -INF , !P0 ;  /* 0xff80000014d27808 */ /* 0x000fe20004000000 */
[----:B------:R-:W-:Y:S01]  /*dd30*/  IMAD.MOV.U32 R20, RZ, RZ, R13 ;  /* 0x000000ffff147224 */ /* 0x000fe200078e000d */
[----:B------:R-:W-:Y:S02]  /*dd40*/  ISETP.GT.AND P1, PT, R3, R24, PT ;  /* 0x000000180300720c */ /* 0x000fe40003f24270 */
[--C-:B------:R-:W-:Y:S02]  /*dd50*/  IADD3 R9, PT, PT, R180, 0x97, -R5.reuse ;  /* 0x00000097b4097810 */ /* 0x100fe40007ffe805 */
[----:B------:R-:W-:Y:S02]  /*dd60*/  IADD3 R13, PT, PT, R234, 0x90, -R5 ;  /* 0x00000090ea0d7810 */ /* 0x000fe40007ffe805 */
[----:B------:R-:W-:Y:S02]  /*dd70*/  FSEL R176, R29, -INF , !P3 ;  /* 0xff8000001db07808 */ /* 0x000fe40005800000 */
[----:B------:R-:W-:-:S02]  /*dd80*/  ISETP.GE.AND P3, PT, R28, R233, PT ;  /* 0x000000e91c00720c */ /* 0x000fc40003f66270 */
[-C--:B------:R-:W-:Y:S02]  /*dd90*/  ISETP.GE.AND P2, PT, R28, R232.reuse, PT ;  /* 0x000000e81c00720c */ /* 0x080fe40003f46270 */
[----:B------:R-:W-:Y:S02]  /*dda0*/  ISETP.GE.AND P5, PT, R24, R232, PT ;  /* 0x000000e81800720c */ /* 0x000fe40003fa6270 */
[----:B------:R-:W-:Y:S02]  /*ddb0*/  IADD3 R24, PT, PT, R2, -0x97, RZ ;  /* 0xffffff6902187810 */ /* 0x000fe40007ffe0ff */
[----:B------:R-:W-:Y:S02]  /*ddc0*/  FSEL R22, R22, -INF , !P1 ;  /* 0xff80000016167808 */ /* 0x000fe40004800000 */
[----:B------:R-:W-:Y:S02]  /*ddd0*/  I2FP.F32.S32 R20, R20 ;  /* 0x0000001400147245 */ /* 0x000fe40000201400 */
[----:B------:R-:W-:-:S02]  /*dde0*/  IABS R9, R9 ;  /* 0x0000000900097213 */ /* 0x000fc40000000000 */
[----:B------:R-:W-:Y:S01]  /*ddf0*/  IABS R13, R13 ;  /* 0x0000000d000d7213 */ /* 0x000fe20000000000 */
[----:B------:R-:W-:Y:S01]  /*de00*/  FFMA.FTZ R21, R20, -UR6, R21 ;  /* 0x8000000614157c23 */ /* 0x000fe20008010015 */
[----:B------:R-:W-:Y:S02]  /*de10*/  FSEL R228, R25, -INF , !P3 ;  /* 0xff80000019e47808 */ /* 0x000fe40005800000 */
[----:B------:R-:W-:Y:S02]  /*de20*/  FSEL R210, R210, -INF , !P2 ;  /* 0xff800000d2d27808 */ /* 0x000fe40005000000 */
[C---:B------:R-:W-:Y:S02]  /*de30*/  ISETP.GE.AND P3, PT, R24.reuse, R233, PT ;  /* 0x000000e91800720c */ /* 0x040fe40003f66270 */
[----:B------:R-:W-:Y:S02]  /*de40*/  ISETP.GE.AND P0, PT, R24, R232, PT ;  /* 0x000000e81800720c */ /* 0x000fe40003f06270 */
[----:B------:R-:W-:-:S02]  /*de50*/  ISETP.GT.AND P2, PT, R7, R24, PT ;  /* 0x000000180700720c */ /* 0x000fc40003f44270 */
[----:B------:R-:W-:Y:S02]  /*de60*/  ISETP.GT.AND P4, PT, R3, R24, PT ;  /* 0x000000180300720c */ /* 0x000fe40003f84270 */
[----:B------:R-:W-:Y:S02]  /*de70*/  FSEL R214, R22, -INF , !P5 ;  /* 0xff80000016d67808 */ /* 0x000fe40006800000 */
[----:B------:R-:W-:Y:S02]  /*de80*/  I2FP.F32.S32 R22, R9 ;  /* 0x0000000900167245 */ /* 0x000fe40000201400 */
[----:B------:R-:W-:Y:S02]  /*de90*/  I2FP.F32.S32 R24, R13 ;  /* 0x0000000d00187245 */ /* 0x000fe40000201400 */
[----:B------:R-:W-:Y:S01]  /*dea0*/  IADD3 R20, PT, PT, R2, -0x90, RZ ;  /* 0xffffff7002147810 */ /* 0x000fe20007ffe0ff */
[----:B------:R-:W-:Y:S01]  /*deb0*/  FFMA.FTZ R22, R22, -UR6, R23 ;  /* 0x8000000616167c23 */ /* 0x000fe20008010017 */
[----:B------:R-:W-:Y:S01]  /*dec0*/  IADD3 R9, PT, PT, R180, 0x90, -R5 ;  /* 0x00000090b4097810 */ /* 0x000fe20007ffe805 */
[----:B-1----:R-:W-:Y:S01]  /*ded0*/  FFMA.FTZ R11, R24, -UR6, R11 ;  /* 0x80000006180b7c23 */ /* 0x002fe2000801000b */
[----:B------:R-:W-:-:S02]  /*dee0*/  IADD3 R13, PT, PT, R234, 0x8f, -R5 ;  /* 0x0000008fea0d7810 */ /* 0x000fc40007ffe805 */
[----:B------:R-:W-:Y:S02]  /*def0*/  ISETP.GT.AND P5, PT, R7, R20, PT ;  /* 0x000000140700720c */ /* 0x000fe40003fa4270 */
[----:B------:R-:W-:Y:S02]  /*df00*/  IABS R9, R9 ;  /* 0x0000000900097213 */ /* 0x000fe40000000000 */
[----:B------:R-:W-:Y:S02]  /*df10*/  IABS R13, R13 ;  /* 0x0000000d000d7213 */ /* 0x000fe40000000000 */
[----:B------:R-:W-:Y:S02]  /*df20*/  FSEL R21, R21, -INF , !P2 ;  /* 0xff80000015157808 */ /* 0x000fe40005000000 */
[C---:B------:R-:W-:Y:S02]  /*df30*/  ISETP.GE.AND P6, PT, R20.reuse, R233, PT ;  /* 0x000000e91400720c */ /* 0x040fe40003fc6270 */
[----:B------:R-:W-:-:S02]  /*df40*/  ISETP.GE.AND P1, PT, R20, R232, PT ;  /* 0x000000e81400720c */ /* 0x000fc40003f26270 */
[----:B------:R-:W-:Y:S01]  /*df50*/  ISETP.GT.AND P2, PT, R3, R20, PT ;  /* 0x000000140300720c */ /* 0x000fe20003f44270 */
[----:B------:R-:W-:Y:S01]  /*df60*/  VIADD R20, R2, 0xffffff71 ;  /* 0xffffff7102147836 */ /* 0x000fe20000000000 */
[----:B------:R-:W-:Y:S02]  /*df70*/  FSEL R222, R22, -INF , !P4 ;  /* 0xff80000016de7808 */ /* 0x000fe40006000000 */
[----:B------:R-:W-:Y:S02]  /*df80*/  FSEL R11, R11, -INF , !P5 ;  /* 0xff8000000b0b7808 */ /* 0x000fe40006800000 */
[----:B------:R-:W-:Y:S02]  /*df90*/  I2FP.F32.S32 R9, R9 ;  /* 0x0000000900097245 */ /* 0x000fe40000201400 */
[----:B------:R-:W-:Y:S02]  /*dfa0*/  I2FP.F32.S32 R22, R13 ;  /* 0x0000000d00167245 */ /* 0x000fe40000201400 */
[----:B------:R-:W-:Y:S01]  /*dfb0*/  FSEL R220, R21, -INF , !P3 ;  /* 0xff80000015dc7808 */ /* 0x000fe20005800000 */
[----:B------:R-:W-:Y:S01]  /*dfc0*/  FFMA.FTZ R9, R9, -UR6, R198 ;  /* 0x8000000609097c23 */ /* 0x000fe200080100c6 */
[----:B------:R-:W-:Y:S01]  /*dfd0*/  FSEL R206, R11, -INF , !P6 ;  /* 0xff8000000bce7808 */ /* 0x000fe20007000000 */
[----:B------:R-:W-:Y:S01]  /*dfe0*/  FMUL.FTZ R11, R192, UR4 ;  /* 0x00000004c00b7c20 */ /* 0x000fe20008410000 */
[----:B------:R-:W-:Y:S01]  /*dff0*/  ISETP.GE.AND P3, PT, R20, R233, PT ;  /* 0x000000e91400720c */ /* 0x000fe20003f66270 */
[----:B------:R-:W-:Y:S01]  /*e000*/  FFMA.FTZ R22, R22, -UR6, R197 ;  /* 0x8000000616167c23 */ /* 0x000fe200080100c5 */
[----:B------:R-:W-:Y:S01]  /*e010*/  ISETP.GE.AND P4, PT, R20, R232, PT ;  /* 0x000000e81400720c */ /* 0x000fe20003f86270 */
[----:B------:R-:W1:Y:S01]  /*e020*/  LDCU UR4, c[0x0][0x45c] ;  /* 0x00008b80ff0477ac */ /* 0x000e620008000800 */
[-C--:B------:R-:W-:Y:S01]  /*e030*/  ISETP.GT.AND P5, PT, R7, R20.reuse, PT ;  /* 0x000000140700720c */ /* 0x080fe20003fa4270 */
[----:B------:R-:W2:Y:S01]  /*e040*/  MUFU.TANH R11, R11 ;  /* 0x0000000b000b7308 */ /* 0x000ea20000002400 */
[----:B------:R-:W-:-:S02]  /*e050*/  ISETP.GT.AND P6, PT, R3, R20, PT ;  /* 0x000000140300720c */ /* 0x000fc40003fc4270 */
[C---:B------:R-:W-:Y:S01]  /*e060*/  IADD3 R20, PT, PT, R2.reuse, -0x88, RZ ;  /* 0xffffff7802147810 */ /* 0x040fe20007ffe0ff */
[----:B------:R-:W-:Y:S01]  /*e070*/  VIADD R2, R2, 0xffffff79 ;  /* 0xffffff7902027836 */ /* 0x000fe20000000000 */
[----:B------:R-:W-:Y:S02]  /*e080*/  IADD3 R13, PT, PT, R180, 0x8f, -R5 ;  /* 0x0000008fb40d7810 */ /* 0x000fe40007ffe805 */
[----:B------:R-:W-:Y:S02]  /*e090*/  FSEL R9, R9, -INF , !P2 ;  /* 0xff80000009097808 */ /* 0x000fe40005000000 */
[----:B------:R-:W-:Y:S02]  /*e0a0*/  FSEL R22, R22, -INF , !P5 ;  /* 0xff80000016167808 */ /* 0x000fe40006800000 */
[C---:B------:R-:W-:Y:S02]  /*e0b0*/  ISETP.GT.AND P2, PT, R7.reuse, R20, PT ;  /* 0x000000140700720c */ /* 0x040fe40003f44270 */
[----:B------:R-:W-:-:S02]  /*e0c0*/  ISETP.GT.AND P5, PT, R7, R2, PT ;  /* 0x000000020700720c */ /* 0x000fc40003fa4270 */
[--C-:B------:R-:W-:Y:S02]  /*e0d0*/  IADD3 R7, PT, PT, R180, 0x88, -R5.reuse ;  /* 0x00000088b4077810 */ /* 0x100fe40007ffe805 */
[--C-:B------:R-:W-:Y:S02]  /*e0e0*/  IADD3 R15, PT, PT, R234, 0x88, -R5.reuse ;  /* 0x00000088ea0f7810 */ /* 0x100fe40007ffe805 */
[----:B------:R-:W-:Y:S02]  /*e0f0*/  IABS R13, R13 ;  /* 0x0000000d000d7213 */ /* 0x000fe40000000000 */
[--C-:B------:R-:W-:Y:S02]  /*e100*/  IADD3 R180, PT, PT, R180, 0x87, -R5.reuse ;  /* 0x00000087b4b47810 */ /* 0x100fe40007ffe805 */
[----:B------:R-:W-:Y:S02]  /*e110*/  IADD3 R5, PT, PT, R234, 0x87, -R5 ;  /* 0x00000087ea057810 */ /* 0x000fe40007ffe805 */
[----:B------:R-:W-:-:S02]  /*e120*/  I2FP.F32.S32 R24, R13 ;  /* 0x0000000d00187245 */ /* 0x000fc40000201400 */
[----:B------:R-:W-:Y:S02]  /*e130*/  IABS R5, R5 ;  /* 0x0000000500057213 */ /* 0x000fe40000000000 */
[----:B------:R-:W-:Y:S01]  /*e140*/  FMNMX3.FTZ R13, R213, R12, R16, !PT ;  /* 0x0000000cd50d7276 */ /* 0x000fe20007810010 */
[----:B------:R-:W-:Y:S01]  /*e150*/  FFMA.FTZ R24, R24, -UR6, R199 ;  /* 0x8000000618187c23 */ /* 0x000fe200080100c7 */
[----:B------:R-:W-:Y:S02]  /*e160*/  IABS R15, R15 ;  /* 0x0000000f000f7213 */ /* 0x000fe40000000000 */
[----:B------:R-:W-:Y:S02]  /*e170*/  FSEL R208, R22, -INF , !P3 ;  /* 0xff80000016d07808 */ /* 0x000fe40005800000 */
[----:B------:R-:W-:Y:S02]  /*e180*/  I2FP.F32.S32 R22, R5 ;  /* 0x0000000500167245 */ /* 0x000fe40000201400 */
[----:B------:R-:W-:-:S02]  /*e190*/  FMNMX3.FTZ R13, R13, R14, R18, !PT ;  /* 0x0000000e0d0d7276 */ /* 0x000fc40007810012 */
[----:B------:R-:W-:Y:S01]  /*e1a0*/  I2FP.F32.S32 R26, R15 ;  /* 0x0000000f001a7245 */ /* 0x000fe20000201400 */
[----:B------:R-:W-:Y:S01]  /*e1b0*/  FFMA.FTZ R22, R22, -UR6, R193 ;  /* 0x8000000616167c23 */ /* 0x000fe200080100c1 */
[----:B------:R-:W-:Y:S02]  /*e1c0*/  FMNMX3.FTZ R5, R212, R10, R4, !PT ;  /* 0x0000000ad4057276 */ /* 0x000fe40007810004 */
[----:B------:R-:W-:Y:S01]  /*e1d0*/  IABS R7, R7 ;  /* 0x0000000700077213 */ /* 0x000fe20000000000 */
[----:B--2---:R-:W-:Y:S01]  /*e1e0*/  FFMA.FTZ R11, R26, -UR6, R11 ;  /* 0x800000061a0b7c23 */ /* 0x004fe2000801000b */
[----:B------:R-:W-:Y:S02]  /*e1f0*/  FMNMX3.FTZ R13, R13, R190, R230, !PT ;  /* 0x000000be0d0d7276 */ /* 0x000fe400078100e6 */
[----:B------:R-:W-:Y:S02]  /*e200*/  FMNMX3.FTZ R5, R5, R6, R8, !PT ;  /* 0x0000000605057276 */ /* 0x000fe40007810008 */
[----:B------:R-:W-:-:S02]  /*e210*/  I2FP.F32.S32 R7, R7 ;  /* 0x0000000700077245 */ /* 0x000fc40000201400 */
[----:B------:R-:W-:Y:S02]  /*e220*/  IABS R180, R180 ;  /* 0x000000b400b47213 */ /* 0x000fe40000000000 */
[----:B------:R-:W-:Y:S01]  /*e230*/  FMNMX3.FTZ R13, R13, R178, R176, !PT ;  /* 0x000000b20d0d7276 */ /* 0x000fe200078100b0 */
[----:B------:R-:W-:Y:S01]  /*e240*/  FFMA.FTZ R7, R7, -UR6, R194 ;  /* 0x8000000607077c23 */ /* 0x000fe200080100c2 */
[----:B------:R-:W-:Y:S02]  /*e250*/  FMNMX3.FTZ R5, R5, R174, R172, !PT ;  /* 0x000000ae05057276 */ /* 0x000fe400078100ac */
[----:B------:R-:W-:Y:S02]  /*e260*/  ISETP.GE.AND P3, PT, R20, R233, PT ;  /* 0x000000e91400720c */ /* 0x000fe40003f66270 */
[----:B------:R-:W-:Y:S02]  /*e270*/  I2FP.F32.S32 R180, R180 ;  /* 0x000000b400b47245 */ /* 0x000fe40000201400 */
[----:B------:R-:W-:-:S02]  /*e280*/  FSEL R11, R11, -INF , !P2 ;  /* 0xff8000000b0b7808 */ /* 0x000fc40005000000 */
[----:B------:R-:W-:Y:S01]  /*e290*/  ISETP.GT.AND P2, PT, R3, R20, PT ;  /* 0x000000140300720c */ /* 0x000fe20003f44270 */
[----:B------:R-:W-:Y:S01]  /*e2a0*/  FFMA.FTZ R180, R180, -UR6, R195 ;  /* 0x80000006b4b47c23 */ /* 0x000fe200080100c3 */
[----:B------:R-:W-:Y:S02]  /*e2b0*/  FMNMX3.FTZ R13, R13, R226, R228, !PT ;  /* 0x000000e20d0d7276 */ /* 0x000fe400078100e4 */
[----:B------:R-:W-:Y:S02]  /*e2c0*/  FMNMX3.FTZ R5, R5, R168, R170, !PT ;  /* 0x000000a805057276 */ /* 0x000fe400078100aa */
[----:B------:R-:W-:Y:S02]  /*e2d0*/  FSEL R22, R22, -INF , !P5 ;  /* 0xff80000016167808 */ /* 0x000fe40006800000 */
[----:B------:R-:W-:Y:S02]  /*e2e0*/  FSEL R204, R11, -INF , !P3 ;  /* 0xff8000000bcc7808 */ /* 0x000fe40005800000 */
[----:B------:R-:W-:-:S02]  /*e2f0*/  ISETP.GE.AND P5, PT, R2, R233, PT ;  /* 0x000000e90200720c */ /* 0x000fc40003fa6270 */
[----:B------:R-:W-:Y:S02]  /*e300*/  FMNMX3.FTZ R11, R13, R224, R220, !PT ;  /* 0x000000e00d0b7276 */ /* 0x000fe400078100dc */
[----:B------:R-:W-:Y:S02]  /*e310*/  FSEL R7, R7, -INF , !P2 ;  /* 0xff80000007077808 */ /* 0x000fe40005000000 */
[----:B------:R-:W-:Y:S02]  /*e320*/  FSEL R24, R24, -INF , !P6 ;  /* 0xff80000018187808 */ /* 0x000fe40007000000 */
[----:B------:R-:W-:Y:S02]  /*e330*/  ISETP.GT.AND P2, PT, R3, R2, PT ;  /* 0x000000020300720c */ /* 0x000fe40003f44270 */
[----:B------:R-:W-:Y:S02]  /*e340*/  FSEL R222, R222, -INF , !P0 ;  /* 0xff800000dede7808 */ /* 0x000fe40004000000 */
[----:B------:R-:W-:-:S02]  /*e350*/  FMNMX3.FTZ R5, R5, R218, R210, !PT ;  /* 0x000000da05057276 */ /* 0x000fc400078100d2 */
[----:B------:R-:W-:Y:S02]  /*e360*/  FSEL R201, R22, -INF , !P5 ;  /* 0xff80000016c97808 */ /* 0x000fe40006800000 */
[----:B------:R-:W-:Y:S02]  /*e370*/  FMNMX3.FTZ R11, R11, R206, R208, !PT ;  /* 0x000000ce0b0b7276 */ /* 0x000fe400078100d0 */
[-C--:B------:R-:W-:Y:S02]  /*e380*/  ISETP.GE.AND P6, PT, R20, R232.reuse, PT ;  /* 0x000000e81400720c */ /* 0x080fe40003fc6270 */
[----:B------:R-:W-:Y:S02]  /*e390*/  ISETP.GE.AND P3, PT, R2, R232, PT ;  /* 0x000000e80200720c */ /* 0x000fe40003f66270 */
[----:B------:R-:W-:Y:S02]  /*e3a0*/  FSEL R180, R180, -INF , !P2 ;  /* 0xff800000b4b47808 */ /* 0x000fe40005000000 */
[----:B------:R-:W-:-:S02]  /*e3b0*/  FSEL R202, R9, -INF , !P1 ;  /* 0xff80000009ca7808 */ /* 0x000fc40004800000 */
[----:B------:R-:W-:Y:S02]  /*e3c0*/  FSEL R200, R24, -INF , !P4 ;  /* 0xff80000018c87808 */ /* 0x000fe40006000000 */
[----:B------:R-:W-:Y:S02]  /*e3d0*/  FMNMX3.FTZ R3, R5, R214, R222, !PT ;  /* 0x000000d605037276 */ /* 0x000fe400078100de */
[----:B------:R-:W-:Y:S02]  /*e3e0*/  FMNMX3.FTZ R2, R11, R204, R201, !PT ;  /* 0x000000cc0b027276 */ /* 0x000fe400078100c9 */
[----:B------:R-:W-:Y:S02]  /*e3f0*/  FSEL R198, R7, -INF , !P6 ;  /* 0xff80000007c67808 */ /* 0x000fe40007000000 */
[----:B------:R-:W-:Y:S01]  /*e400*/  FSEL R197, R180, -INF , !P3 ;  /* 0xff800000b4c57808 */ /* 0x000fe20005800000 */
[----:B------:R-:W2:Y:S01]  /*e410*/  SHFL.BFLY PT, R5, R2, 0x2, 0x1f ;  /* 0x0c401f0002057f89 */ /* 0x000ea200000e0000 */
[----:B------:R-:W-:-:S02]  /*e420*/  FMNMX3.FTZ R3, R3, R202, R200, !PT ;  /* 0x000000ca03037276 */ /* 0x000fc400078100c8 */
[----:B------:R-:W-:Y:S02]  /*e430*/  MOV R186, 0x20 ;  /* 0x0000002000ba7802 */ /* 0x000fe40000000f00 */
[----:B------:R-:W-:Y:S02]  /*e440*/  FMNMX3.FTZ R7, R3, R198, R197, !PT ;  /* 0x000000c603077276 */ /* 0x000fe400078100c5 */
[----:B------:R-:W-:-:S03]  /*e450*/  IADD3 R187, PT, PT, R0, 0x18040, RZ ;  /* 0x0001804000bb7810 */ /* 0x000fc60007ffe0ff */
        /* <DEDUP_REMOVED lines=16> */
[--C-:B------:R-:W-:Y:S01]  /*e560*/  FFMA.FTZ R166, R14, UR4, -R203.reuse ;  /* 0x000000040ea67c23 */ /* 0x100fe200080108cb */
[----:B------:R-:W-:Y:S01]  /*e570*/  FSEL R5, R3, RZ, P0 ;  /* 0x000000ff03057208 */ /* 0x000fe20000000000 */
[----:B------:R-:W-:Y:S01]  /*e580*/  FFMA.FTZ R165, R18, UR4, -R203 ;  /* 0x0000000412a57c23 */ /* 0x000fe200080108cb */
[----:B------:R-:W-:Y:S01]  /*e590*/  R2P PR, R216, 0x6 ;  /* 0x00000006d8007804 */ /* 0x000fe20000000000 */
[----:B------:R-:W-:Y:S01]  /*e5a0*/  FFMA.FTZ R183, R4, UR4, -R199 ;  /* 0x0000000404b77c23 */ /* 0x000fe200080108c7 */
[----:B------:R-:W-:Y:S01]  /*e5b0*/  FADD.FTZ R4, R213, -R16 ;  /* 0x80000010d5047221 */ /* 0x000fe20000010000 */
[----:B------:R-:W-:Y:S01]  /*e5c0*/  FADD.FTZ R5, R212, -R5 ;  /* 0x80000005d4057221 */ /* 0x000fe20000010000 */
[----:B------:R-:W-:Y:S01]  /*e5d0*/  VIADD R16, R0, 0x18000 ;  /* 0x0001800000107836 */ /* 0x000fe20000000000 */
[----:B------:R-:W-:Y:S01]  /*e5e0*/  SEL R186, R186, 0xffffffe0, !P1 ;  /* 0xffffffe0baba7807 */ /* 0x000fe20004800000 */
[----:B------:R-:W-:Y:S01]  /*e5f0*/  FMUL.FTZ R185, R4, UR4 ;  /* 0x0000000404b97c20 */ /* 0x000fe20008410000 */
[----:B------:R-:W-:Y:S01]  /*e600*/  FMUL.FTZ R184, R5, UR4 ;  /* 0x0000000405b87c20 */ /* 0x000fe20008410000 */
[--C-:B------:R-:W-:Y:S01]  /*e610*/  FFMA.FTZ R2, R10, UR4, -R199.reuse ;  /* 0x000000040a027c23 */ /* 0x100fe200080108c7 */
[----:B------:R-:W-:Y:S01]  /*e620*/  FFMA.FTZ R181, R6, UR4, -R199 ;  /* 0x0000000406b57c23 */ /* 0x000fe200080108c7 */
[----:B------:R-:W-:-:S02]  /*e630*/  IMAD.IADD R188, R0, 0x1, R186 ;  /* 0x0000000100bc7824 */ /* 0x000fc400078e02ba */
[----:B------:R-:W-:Y:S01]  /*e640*/  FFMA.FTZ R182, R8, UR4, -R199 ;  /* 0x0000000408b67c23 */ /* 0x000fe200080108c7 */
[----:B------:R-:W1:Y:S01]  /*e650*/  MUFU.EX2 R185, R185 ;  /* 0x000000b900b97308 */ /* 0x000e620000000800 */
[----:B------:R-:W-:Y:S01]  /*e660*/  @P2 IADD3 R187, PT, PT, R16, -0x40, RZ ;  /* 0xffffffc010bb2810 */ /* 0x000fe20007ffe0ff */
[----:B------:R-:W-:Y:S01]  /*e670*/  LDSM.16.MT88.4 R12, [R0+0x18000] ;  /* 0x01800000000c783b */ /* 0x000fe20000004200 */
[--C-:B------:R-:W-:Y:S01]  /*e680*/  FFMA.FTZ R192, R190, UR4, -R203.reuse ;  /* 0x00000004bec07c23 */ /* 0x100fe200080108cb */
[----:B------:R-:W2:Y:S01]  /*e690*/  MUFU.EX2 R184, R184 ;  /* 0x000000b800b87308 */ /* 0x000ea20000000800 */
[----:B------:R-:W-:Y:S01]  /*e6a0*/  FFMA.FTZ R191, R230, UR4, -R203 ;  /* 0x00000004e6bf7c23 */ /* 0x000fe200080108cb */
[----:B------:R-:W3:Y:S01]  /*e6b0*/  LDSM.16.MT88.4 R28, [R187] ;  /* 0x00000000bb1c783b */ /* 0x000ee20000004200 */
[----:B------:R-:W-:Y:S01]  /*e6c0*/  IMAD.IADD R186, R186, 0x1, R187 ;  /* 0x00000001baba7824 */ /* 0x000fe200078e02bb */
        /* <DEDUP_REMOVED lines=160> */
[--C-:B------:R-:W-:Y:S01]  /*f0d0*/  FFMA.FTZ R195, R172, UR4, -R199.reuse ;  /* 0x00000004acc37c23 */ /* 0x100fe200080108c7 */
[C---:B------:R-:W-:Y:S01]  /*f0e0*/  HMMA.16816.F32 R32, R4.reuse, R152, R32 ;  /* 0x000000980420723c */ /* 0x040fe20000001820 */
[-C--:B------:R-:W-:Y:S01]  /*f0f0*/  FMUL.FTZ R124, R124, R185.reuse ;  /* 0x000000b97c7c7220 */ /* 0x080fe20000410000 */
[-C--:B------:R-:W-:Y:S01]  /*f100*/  FMUL.FTZ R125, R125, R185.reuse ;  /* 0x000000b97d7d7220 */ /* 0x080fe20000410000 */
[-C--:B------:R-:W-:Y:S01]  /*f110*/  FMUL.FTZ R126, R126, R184.reuse ;  /* 0x000000b87e7e7220 */ /* 0x080fe20000410000 */
[-C--:B------:R-:W-:Y:S01]  /*f120*/  FMUL.FTZ R127, R127, R184.reuse ;  /* 0x000000b87f7f7220 */ /* 0x080fe20000410000 */
[--C-:B------:R-:W-:Y:S01]  /*f130*/  FFMA.FTZ R194, R168, UR4, -R199.reuse ;  /* 0x00000004a8c27c23 */ /* 0x100fe200080108c7 */
[--C-:B------:R-:W-:Y:S01]  /*f140*/  FFMA.FTZ R193, R170, UR4, -R199.reuse ;  /* 0x00000004aac17c23 */ /* 0x100fe200080108c7 */
[-C--:B------:R-:W-:Y:S01]  /*f150*/  FMUL.FTZ R128, R128, R185.reuse ;  /* 0x000000b980807220 */ /* 0x080fe20000410000 */
[C---:B-1----:R-:W-:Y:S01]  /*f160*/  HMMA.16816.F32 R92, R4.reuse, R136, R92 ;  /* 0x00000088045c723c */ /* 0x042fe2000000185c */
[-C--:B------:R-:W-:Y:S01]  /*f170*/  FMUL.FTZ R129, R129, R185.reuse ;  /* 0x000000b981817220 */ /* 0x080fe20000410000 */
[-C--:B------:R-:W-:Y:S01]  /*f180*/  FMUL.FTZ R130, R130, R184.reuse ;  /* 0x000000b882827220 */ /* 0x080fe20000410000 */
[-C--:B------:R-:W-:Y:S01]  /*f190*/  FMUL.FTZ R131, R131, R184.reuse ;  /* 0x000000b883837220 */ /* 0x080fe20000410000 */
[----:B------:R-:W-:Y:S01]  /*f1a0*/  MUFU.EX2 R192, R192 ;  /* 0x000000c000c07308 */ /* 0x000fe20000000800 */
[----:B------:R-:W-:Y:S01]  /*f1b0*/  LDSM.16.MT88.4 R176, [R0+0x1a800] ;  /* 0x01a8000000b0783b */ /* 0x000fe20000004200 */
[----:B------:R-:W-:Y:S01]  /*f1c0*/  FFMA.FTZ R209, R210, UR4, -R199 ;  /* 0x00000004d2d17c23 */ /* 0x000fe200080108c7 */
[--C-:B------:R-:W-:Y:S01]  /*f1d0*/  FFMA.FTZ R205, R226, UR4, -R203.reuse ;  /* 0x00000004e2cd7c23 */ /* 0x100fe200080108cb */
[C---:B------:R-:W-:Y:S01]  /*f1e0*/  HMMA.16816.F32 R96, R4.reuse, R138, R96 ;  /* 0x0000008a0460723c */ /* 0x040fe20000001860 */
[----:B------:R-:W1:Y:S01]  /*f1f0*/  LDSM.16.MT88.4 R136, [R187+0x6000] ;  /* 0x00600000bb88783b */ /* 0x000e620000004200 */
[----:B------:R-:W3:Y:S01]  /*f200*/  MUFU.EX2 R191, R191 ;  /* 0x000000bf00bf7308 */ /* 0x000ee20000000800 */
[--C-:B------:R-:W-:Y:S01]  /*f210*/  FFMA.FTZ R212, R228, UR4, -R203.reuse ;  /* 0x00000004e4d47c23 */ /* 0x100fe200080108cb */
[----:B------:R-:W-:Y:S01]  /*f220*/  FFMA.FTZ R207, R220, UR4, -R203 ;  /* 0x00000004dccf7c23 */ /* 0x000fe200080108cb */
[----:B------:R-:W-:Y:S01]  /*f230*/  LDSM.16.MT88.4 R172, [R188+0x1a800] ;  /* 0x01a80000bcac783b */ /* 0x000fe20000004200 */
[----:B------:R-:W-:Y:S01]  /*f240*/  MUFU.EX2 R190, R190 ;  /* 0x000000be00be7308 */ /* 0x000fe20000000800 */
[--C-:B------:R-:W-:Y:S01]  /*f250*/  FFMA.FTZ R218, R218, UR4, -R199.reuse ;  /* 0x00000004dada7c23 */ /* 0x100fe200080108c7 */
[C---:B------:R-:W-:Y:S01]  /*f260*/  HMMA.16816.F32 R132, R4.reuse, R154, R132 ;  /* 0x0000009a0484723c */ /* 0x040fe20000001884 */
[----:B------:R-:W-:Y:S01]  /*f270*/  LDSM.16.MT88.4 R152, [R186+0x6000] ;  /* 0x00600000ba98783b */ /* 0x000fe20000004200 */
[----:B------:R-:W-:Y:S01]  /*f280*/  MUFU.EX2 R189, R189 ;  /* 0x000000bd00bd7308 */ /* 0x000fe20000000800 */
[--C-:B------:R-:W-:Y:S01]  /*f290*/  FFMA.FTZ R210, R214, UR4, -R199.reuse ;  /* 0x00000004d6d27c23 */ /* 0x100fe200080108c7 */
[----:B------:R-:W-:Y:S01]  /*f2a0*/  FFMA.FTZ R211, R222, UR4, -R199 ;  /* 0x00000004ded37c23 */ /* 0x000fe200080108c7 */
[----:B------:R-:W-:Y:S01]  /*f2b0*/  LDSM.16.MT88.4 R168, [R187+0x2800] ;  /* 0x00280000bba8783b */ /* 0x000fe20000004200 */
[----:B------:R-:W-:Y:S01]  /*f2c0*/  MUFU.EX2 R196, R196 ;  /* 0x000000c400c47308 */ /* 0x000fe20000000800 */
[--C-:B------:R-:W-:Y:S01]  /*f2d0*/  FFMA.FTZ R224, R224, UR4, -R203.reuse ;  /* 0x00000004e0e07c23 */ /* 0x100fe200080108cb */
[C---:B--2---:R-:W-:Y:S01]  /*f2e0*/  HMMA.16816.F32 R84, R4.reuse, R140, R84 ;  /* 0x0000008c0454723c */ /* 0x044fe20000001854 */
[----:B------:R-:W-:Y:S01]  /*f2f0*/  LDSM.16.MT88.4 R160, [R0+0x1c800] ;  /* 0x01c8000000a0783b */ /* 0x000fe20000004200 */
[----:B------:R-:W2:Y:S01]  /*f300*/  MUFU.EX2 R195, R195 ;  /* 0x000000c300c37308 */ /* 0x000ea20000000800 */
[--C-:B------:R-:W-:Y:S01]  /*f310*/  FFMA.FTZ R206, R206, UR4, -R203.reuse ;  /* 0x00000004cece7c23 */ /* 0x100fe200080108cb */
[--C-:B------:R-:W-:Y:S01]  /*f320*/  FFMA.FTZ R213, R208, UR4, -R203.reuse ;  /* 0x00000004d0d57c23 */ /* 0x100fe200080108cb */
[--C-:B------:R-:W-:Y:S01]  /*f330*/  FFMA.FTZ R204, R204, UR4, -R203.reuse ;  /* 0x00000004cccc7c23 */ /* 0x100fe200080108cb */
[----:B------:R-:W-:Y:S01]  /*f340*/  MUFU.EX2 R194, R194 ;  /* 0x000000c200c27308 */ /* 0x000fe20000000800 */
[----:B------:R-:W-:Y:S01]  /*f350*/  FFMA.FTZ R201, R201, UR4, -R203 ;  /* 0x00000004c9c97c23 */ /* 0x000fe200080108cb */
[C---:B------:R-:W-:Y:S01]  /*f360*/  HMMA.16816.F32 R88, R4.reuse, R142, R88 ;  /* 0x0000008e0458723c */ /* 0x040fe20000001858 */
[----:B------:R-:W4:Y:S01]  /*f370*/  LDSM.16.MT88.4 R140, [R188+0x1e000] ;  /* 0x01e00000bc8c783b */ /* 0x000f220000004200 */
[----:B------:R-:W5:Y:S01]  /*f380*/  MUFU.EX2 R193, R193 ;  /* 0x000000c100c17308 */ /* 0x000f620000000800 */
[--C-:B------:R-:W-:Y:S01]  /*f390*/  FFMA.FTZ R203, R202, UR4, -R199.reuse ;  /* 0x00000004cacb7c23 */ /* 0x100fe200080108c7 */
[--C-:B------:R-:W-:Y:S01]  /*f3a0*/  FFMA.FTZ R202, R197, UR4, -R199.reuse ;  /* 0x00000004c5ca7c23 */ /* 0x100fe200080108c7 */
[----:B------:R-:W-:Y:S01]  /*f3b0*/  FFMA.FTZ R200, R200, UR4, -R199 ;  /* 0x00000004c8c87c23 */ /* 0x000fe200080108c7 */
[----:B------:R-:W-:Y:S01]  /*f3c0*/  MUFU.EX2 R205, R205 ;  /* 0x000000cd00cd7308 */ /* 0x000fe20000000800 */
[----:B------:R-:W-:Y:S01]  /*f3d0*/  FFMA.FTZ R2, R245, R184, R2 ;  /* 0x000000b8f5027223 */ /* 0x000fe20000010002 */
[----:B------:R-:W-:Y:S01]  /*f3e0*/  HMMA.16816.F32 R36, R4, R148, R36 ;  /* 0x000000940424723c */ /* 0x000fe20000001824 */
[----:B------:R-:W-:Y:S01]  /*f3f0*/  FFMA.FTZ R180, R247, R185, R180 ;  /* 0x000000b9f7b47223 */ /* 0x000fe200000100b4 */
[----:B------:R-:W5:Y:S01]  /*f400*/  MUFU.EX2 R212, R212 ;  /* 0x000000d400d47308 */ /* 0x000f620000000800 */
[----:B------:R-:W-:-:S02]  /*f410*/  FADD.FTZ R2, R183, R2 ;  /* 0x00000002b7027221 */ /* 0x000fc40000010000 */
[----:B------:R-:W-:Y:S01]  /*f420*/  FADD.FTZ R167, R167, R180 ;  /* 0x000000b4a7a77221 */ /* 0x000fe20000010000 */
[----:B------:R-:W-:Y:S01]  /*f430*/  MUFU.EX2 R220, R224 ;  /* 0x000000e000dc7308 */ /* 0x000fe20000000800 */
[----:B------:R-:W-:Y:S01]  /*f440*/  FADD.FTZ R181, R181, R2 ;  /* 0x00000002b5b57221 */ /* 0x000fe20000010000 */
[C---:B------:R-:W-:Y:S01]  /*f450*/  HMMA.16816.F32 R40, R4.reuse, R150, R40 ;  /* 0x000000960428723c */ /* 0x040fe20000001828 */
[----:B------:R-:W5:Y:S01]  /*f460*/  LDSM.16.MT88.4 R148, [R0+0x18800] ;  /* 0x018800000094783b */ /* 0x000f620000004200 */
[----:B------:R-:W-:Y:S01]  /*f470*/  MUFU.EX2 R207, R207 ;  /* 0x000000cf00cf7308 */ /* 0x000fe20000000800 */
[----:B------:R-:W-:Y:S01]  /*f480*/  FADD.FTZ R166, R166, R167 ;  /* 0x000000a7a6a67221 */ /* 0x000fe20000010000 */
[----:B------:R-:W-:Y:S02]  /*f490*/  FADD.FTZ R181, R182, R181 ;  /* 0x000000b5b6b57221 */ /* 0x000fe40000010000 */
[----:B------:R-:W-:Y:S01]  /*f4a0*/  MUFU.EX2 R218, R218 ;  /* 0x000000da00da7308 */ /* 0x000fe20000000800 */
[----:B------:R-:W-:Y:S01]  /*f4b0*/  FADD.FTZ R165, R165, R166 ;  /* 0x000000a6a5a57221 */ /* 0x000fe20000010000 */
[C---:B-1----:R-:W-:Y:S02]  /*f4c0*/  HMMA.16816.F32 R116, R4.reuse, R136, R116 ;  /* 0x000000880474723c */ /* 0x042fe40000001874 */
[----:B------:R-:W1:Y:S04]  /*f4d0*/  MUFU.EX2 R209, R209 ;  /* 0x000000d100d17308 */ /* 0x000e680000000800 */
[----:B------:R-:W-:Y:S02]  /*f4e0*/  MUFU.EX2 R210, R210 ;  /* 0x000000d200d27308 */ /* 0x000fe40000000800 */
[C---:B------:R-:W-:Y:S01]  /*f4f0*/  HMMA.16816.F32 R120, R4.reuse, R138, R120 ;  /* 0x0000008a0478723c */ /* 0x040fe20000001878 */
[----:B------:R-:W1:Y:S01]  /*f500*/  LDSM.16.MT88.4 R136, [R186+0x800] ;  /* 0x00080000ba88783b */ /* 0x000e620000004200 */
[----:B------:R-:W1:Y:S04]  /*f510*/  MUFU.EX2 R211, R211 ;  /* 0x000000d300d37308 */ /* 0x000e680000000800 */
[----:B------:R-:W-:Y:S02]  /*f520*/  MUFU.EX2 R206, R206 ;  /* 0x000000ce00ce7308 */ /* 0x000fe40000000800 */
[C---:B------:R-:W-:Y:S02]  /*f530*/  HMMA.16816.F32 R100, R4.reuse, R144, R100 ;  /* 0x000000900464723c */ /* 0x040fe40000001864 */
[----:B------:R-:W1:Y:S04]  /*f540*/  MUFU.EX2 R213, R213 ;  /* 0x000000d500d57308 */ /* 0x000e680000000800 */
[----:B------:R-:W-:Y:S02]  /*f550*/  MUFU.EX2 R204, R204 ;  /* 0x000000cc00cc7308 */ /* 0x000fe40000000800 */
[C---:B------:R-:W-:Y:S01]  /*f560*/  HMMA.16816.F32 R104, R4.reuse, R146, R104 ;  /* 0x000000920468723c */ /* 0x040fe20000001868 */
[----:B------:R-:W1:Y:S01]  /*f570*/  LDSM.16.MT88.4 R144, [R188+0x18800] ;  /* 0x01880000bc90783b */ /* 0x000e620000004200 */
[----:B------:R-:W-:Y:S04]  /*f580*/  MUFU.EX2 R201, R201 ;  /* 0x000000c900c97308 */ /* 0x000fe80000000800 */
[----:B------:R-:W-:Y:S02]  /*f590*/  MUFU.EX2 R203, R203 ;  /* 0x000000cb00cb7308 */ /* 0x000fe40000000800 */
[C---:B------:R-:W-:Y:S02]  /*f5a0*/  HMMA.16816.F32 R8, R4.reuse, R12, R8 ;  /* 0x0000000c0408723c */ /* 0x040fe40000001808 */
[----:B------:R-:W-:Y:S06]  /*f5b0*/  MUFU.EX2 R202, R202 ;  /* 0x000000ca00ca7308 */ /* 0x000fec0000000800 */
        /* <DEDUP_REMOVED lines=102> */
[----:B------:R-:W-:-:S02]  /*fc20*/  FFMA.FTZ R156, R198, UR4, -R199 ;  /* 0x00000004c69c7c23 */ /* 0x000fc400080108c7 */
[----:B------:R3:W5:Y:S04]  /*fc30*/  MUFU.EX2 R198, R200 ;  /* 0x000000c800c67308 */ /* 0x0007680000000800 */
[----:B------:R-:W5:Y:S01]  /*fc40*/  MUFU.EX2 R197, R156 ;  /* 0x0000009c00c57308 */ /* 0x000f620000000800 */
[C---:B------:R-:W-:Y:S08]  /*fc50*/  HMMA.16816.F32 R36, R4.reuse, R176, R36 ;  /* 0x000000b00424723c */ /* 0x040ff00000001824 */
[----:B------:R-:W-:Y:S01]  /*fc60*/  HMMA.16816.F32 R40, R4, R178, R40 ;  /* 0x000000b20428723c */ /* 0x000fe20000001828 */
[----:B------:R-:W-:Y:S01]  /*fc70*/  LDSM.16.MT88.4 R176, [R188+0x1b800] ;  /* 0x01b80000bcb0783b */ /* 0x000fe20000004200 */
[----:B---3--:R-:W-:-:S06]  /*fc80*/  SHF.L.U32 R200, R216, 0x1, RZ ;  /* 0x00000001d8c87819 */ /* 0x008fcc00000006ff */
        /* <DEDUP_REMOVED lines=22> */
[----:B-----5:R-:W-:Y:S01]  /*fdf0*/  F2FP.F16.F32.PACK_AB R5, R198, R203 ;  /* 0x000000cbc605723e */ /* 0x020fe200000000ff */
[----:B------:R-:W-:Y:S01]  /*fe00*/  FADD.FTZ R203, R203, R210 ;  /* 0x000000d2cbcb7221 */ /* 0x000fe20000010000 */
[----:B------:R-:W-:Y:S01]  /*fe10*/  F2FP.F16.F32.PACK_AB R6, R201, R204 ;  /* 0x000000ccc906723e */ /* 0x000fe200000000ff */
[----:B------:R-:W-:Y:S01]  /*fe20*/  FADD.FTZ R206, R206, R207 ;  /* 0x000000cfcece7221 */ /* 0x000fe20000010000 */
[----:B------:R-:W-:Y:S01]  /*fe30*/  F2FP.F16.F32.PACK_AB R7, R202, R197 ;  /* 0x000000c5ca07723e */ /* 0x000fe200000000ff */
[----:B------:R-:W-:-:S02]  /*fe40*/  FADD.FTZ R198, R198, R203 ;  /* 0x000000cbc6c67221 */ /* 0x000fc40000010000 */
[----:B------:R-:W-:Y:S02]  /*fe50*/  FADD.FTZ R213, R213, R206 ;  /* 0x000000ced5d57221 */ /* 0x000fe40000010000 */
[----:B------:R-:W-:Y:S02]  /*fe60*/  FADD.FTZ R197, R197, R198 ;  /* 0x000000c6c5c57221 */ /* 0x000fe40000010000 */
[----:B-1----:R-:W-:Y:S01]  /*fe70*/  HMMA.16816.F32 R160, R4, R144, R8 ;  /* 0x0000009004a0723c */ /* 0x002fe20000001808 */
[----:B------:R-:W1:Y:S01]  /*fe80*/  LDSM.16.MT88.4 R8, [R186+0x1800] ;  /* 0x00180000ba08783b */ /* 0x000e620000004200 */
[----:B------:R-:W-:Y:S01]  /*fe90*/  FADD.FTZ R204, R204, R213 ;  /* 0x000000d5cccc7221 */ /* 0x000fe20000010000 */
[----:B------:R-:W-:Y:S01]  /*fea0*/  FADD.FTZ R245, R202, R197 ;  /* 0x000000c5caf57221 */ /* 0x000fe20000010000 */
[----:B------:R-:W-:Y:S02]  /*feb0*/  LOP3.LUT R202, R200, 0x6, RZ, 0xc0, !PT ;  /* 0x00000006c8ca7812 */ /* 0x000fe400078ec0ff */
[----:B------:R-:W-:-:S02]  /*fec0*/  FADD.FTZ R247, R201, R204 ;  /* 0x000000ccc9f77221 */ /* 0x000fc40000010000 */
[C---:B------:R-:W-:Y:S01]  /*fed0*/  HMMA.16816.F32 R156, R4.reuse, R146, R12 ;  /* 0x00000092049c723c */ /* 0x040fe2000000180c */
[----:B------:R-:W5:Y:S04]  /*fee0*/  LDSM.16.MT88.4 R144, [R188+0x1f800] ;  /* 0x01f80000bc90783b */ /* 0x000f680000004200 */
[----:B------:R-:W-:Y:S03]  /*fef0*/  LDSM.16.MT88.4 R12, [R187+0x7800] ;  /* 0x00780000bb0c783b */ /* 0x000fe60000004200 */
[C---:B---3--:R-:W-:Y:S08]  /*ff00*/  HMMA.16816.F32 R100, R4.reuse, R152, R100 ;  /* 0x000000980464723c */ /* 0x048ff00000001864 */
[C---:B------:R-:W-:Y:S08]  /*ff10*/  HMMA.16816.F32 R104, R4.reuse, R154, R104 ;  /* 0x0000009a0468723c */ /* 0x040ff00000001868 */
[C---:B----4-:R-:W-:Y:S08]  /*ff20*/  HMMA.16816.F32 R36, R4.reuse, R140, R36 ;  /* 0x0000008c0424723c */ /* 0x050ff00000001824 */
[C---:B------:R-:W-:Y:S01]  /*ff30*/  HMMA.16816.F32 R40, R4.reuse, R142, R40 ;  /* 0x0000008e0428723c */ /* 0x040fe20000001828 */
[----:B------:R-:W3:Y:S07]  /*ff40*/  LDSM.16.MT88.4 R140, [R187+0x1800] ;  /* 0x00180000bb8c783b */ /* 0x000eee0000004200 */
[C---:B--2---:R-:W-:Y:S01]  /*ff50*/  HMMA.16816.F32 R152, R4.reuse, R148, R16 ;  /* 0x000000940498723c */ /* 0x044fe20000001810 */
[----:B------:R-:W-:Y:S07]  /*ff60*/  LDSM.16.MT88.4 R16, [R186+0x3800] ;  /* 0x00380000ba10783b */ /* 0x000fee0000004200 */
        /* <DEDUP_REMOVED lines=8> */
[C---:B-----5:R-:W-:Y:S08]  /*fff0*/  HMMA.16816.F32 R108, R4.reuse, R144, R108 ;  /* 0x00000090046c723c */ /* 0x060ff0000000186c */
        /* <DEDUP_REMOVED lines=15> */
[C---:B----4-:R-:W-:Y:S08]  /*100f0*/  HMMA.16816.F32 R92, R4.reuse, R20, R92 ;  /* 0x00000014045c723c */ /* 0x050ff0000000185c */
[C---:B------:R-:W-:Y:S08]  /*10100*/  HMMA.16816.F32 R96, R4.reuse, R22, R96 ;  /* 0x000000160460723c */ /* 0x040ff00000001860 */
[C---:B-1----:R-:W-:Y:S08]  /*10110*/  HMMA.16816.F32 R124, R4.reuse, R8, R124 ;  /* 0x00000008047c723c */ /* 0x042ff0000000187c */
[----:B------:R-:W-:Y:S01]  /*10120*/  HMMA.16816.F32 R128, R4, R10, R128 ;  /* 0x0000000a0480723c */ /* 0x000fe20000001880 */
[----:B------:R-:W-:-:S04]  /*10130*/  NOP ;  /* 0x0000000000007918 */ /* 0x000fc80000000000 */
[----:B------:R-:W-:-:S15]  /*10140*/  BRA.U UP0, `(.L_x_2318) ;  /* 0x0000000100047547 */ /* 0x000fde000b800000 */
.L_x_2315:
[----:B------:R-:W-:-:S12]  /*10150*/  UIADD3 UR22, UPT, UPT, UR16, -0x1, URZ ;  /* 0xffffffff10167890 */ /* 0x000fd8000fffe0ff */
.L_x_2318:
        /* <DEDUP_REMOVED lines=26> */
.L_x_2322:
        /* <DEDUP_REMOVED lines=59> */
.L_x_2320:
[----:B------:R-:W-:Y:S04]  /*106b0*/  DEPBAR.LE SB0, 0x0 ;  /* 0x000080000000791a */ /* 0x000fe80000000000 */
[----:B------:R-:W-:Y:S01]  /*106c0*/  BAR.SYNC.DEFER_BLOCKING 0x0 ;  /* 0x0000000000007b1d */ /* 0x000fe20000010000 */
[----:B----4-:R-:W-:Y:S01]  /*106d0*/  IMAD.WIDE.U32 R24, R228, UR22, RZ ;  /* 0x00000016e4187c25 */ /* 0x010fe2000f8e00ff */
[----:B------:R-:W-:Y:S01]  /*106e0*/  SHF.R.U32.HI R219, RZ, 0x1, R216 ;  /* 0x00000001ffdb7819 */ /* 0x000fe200000116d8 */
[----:B------:R-:W-:Y:S01]  /*106f0*/  UISETP.GT.AND UP0, UPT, UR22, UR19, UPT ;  /* 0x000000131600728c */ /* 0x000fe2000bf04270 */
[----:B------:R-:W-:Y:S01]  /*10700*/  LOP3.LUT R217, R231, 0x7c00, RZ, 0xc0, !PT ;  /* 0x00007c00e7d97812 */ /* 0x000fe200078ec0ff */
[----:B------:R-:W-:Y:S01]  /*10710*/  IMAD R22, R229, UR22, R25 ;  /* 0x00000016e5167c24 */ /* 0x000fe2000f8e0219 */
[----:B------:R-:W-:Y:S01]  /*10720*/  LEA R18, P1, R24, R236, 0x7 ;  /* 0x000000ec18127211 */ /* 0x000fe200078238ff */
[----:B------:R-:W-:Y:S01]  /*10730*/  IMAD.SHL.U32 R243, R216, 0x8, RZ ;  /* 0x00000008d8f37824 */ /* 0x000fe200078e00ff */
[----:B------:R-:W-:Y:S01]  /*10740*/  LOP3.LUT R168, R219, 0x8, RZ, 0xc0, !PT ;  /* 0x00000008dba87812 */ /* 0x000fe200078ec0ff */
[C---:B------:R-:W-:Y:S01]  /*10750*/  IMAD.SHL.U32 R17, R24.reuse, 0x40, RZ ;  /* 0x0000004018117824 */ /* 0x040fe200078e00ff */
[C-C-:B------:R-:W-:Y:S02]  /*10760*/  LEA.HI.X R19, R24.reuse, R235, R22.reuse, 0x7, P1 ;  /* 0x000000eb18137211 */ /* 0x140fe400008f3c16 */
[----:B------:R-:W-:Y:S02]  /*10770*/  LOP3.LUT R215, R243, 0x38, RZ, 0xc0, !PT ;  /* 0x00000038f3d77812 */ /* 0x000fe400078ec0ff */
[----:B------:R-:W-:Y:S02]  /*10780*/  SHF.L.U64.HI R20, R24, 0x6, R22 ;  /* 0x0000000618147819 */ /* 0x000fe40000010216 */
        /* <DEDUP_REMOVED lines=8> */
[C---:B------:R-:W-:Y:S02]  /*10810*/  LEA R17, P0, R228.reuse, R17, 0x5 ;  /* 0x00000011e4117211 */ /* 0x040fe400078028ff */
[----:B------:R-:W-:Y:S02]  /*10820*/  LOP3.LUT R240, R215, 0xc0, RZ, 0xfc, !PT ;  /* 0x000000c0d7f07812 */ /* 0x000fe400078efcff */
[----:B------:R-:W-:Y:S02]  /*10830*/  LEA.HI.X R20, R228, R20, R229, 0x5, P0 ;  /* 0x00000014e4147211 */ /* 0x000fe400000f2ce5 */
[----:B------:R-:W-:Y:S01]  /*10840*/  LEA R16, P0, R17, R236, 0x1 ;  /* 0x000000ec11107211 */ /* 0x000fe200078008ff */
[----:B------:R-:W-:Y:S01]  /*10850*/  @P3 STS.128 [R239+0x18000], RZ ;  /* 0x018000ffef003388 */ /* 0x000fe20000000c00 */
[----:B------:R-:W-:Y:S02]  /*10860*/  LOP3.LUT R3, R215, 0x1c0, R214, 0xf8, !PT ;  /* 0x000001c0d7037812 */ /* 0x000fe400078ef8d6 */
[----:B------:R-:W-:Y:S02]  /*10870*/  LEA.HI.X R17, R17, R235, R20, 0x1, P0 ;  /* 0x000000eb11117211 */ /* 0x000fe400000f0c14 */
[----:B------:R-:W-:Y:S02]  /*10880*/  ISETP.GE.AND P0, PT, R240, UR9, PT ;  /* 0x00000009f0007c0c */ /* 0x000fe4000bf06270 */
[----:B------:R-:W-:Y:S01]  /*10890*/  LOP3.LUT R164, R217, 0x200, R214, 0xf8, !PT ;  /* 0x00000200d9a47812 */ /* 0x000fe200078ef8d6 */
[----:B------:R-:W-:Y:S01]  /*108a0*/  @!PT LDS RZ, [RZ] ;  /* 0x00000000fffff984 */ /* 0x000fe20000000800 */
[----:B------:R-:W-:Y:S01]  /*108b0*/  @!PT LDS RZ, [RZ] ;  /* 0x00000000fffff984 */ /* 0x000fe20000000800 */
[----:B------:R-:W-:Y:S01]  /*108c0*/  @!PT LDS RZ, [RZ] ;  /* 0x00000000fffff984 */ /* 0x000fe20000000800 */
[----:B------:R-:W-:Y:S01]  /*108d0*/  @!P4 LDGSTS.E.BYPASS.LTC128B.128 [R239+0x1a000], desc[UR28][R18.64+0x80] ;  /* 0x1a00008012efcfae */ /* 0x000fe2000b981a1c */
[C---:B------:R-:W-:Y:S02]  /*108e0*/  LOP3.LUT R221, R3.reuse, R168, RZ, 0x3c, !PT ;  /* 0x000000a803dd7212 */ /* 0x040fe400078e3cff */
[----:B------:R-:W-:Y:S02]  /*108f0*/  LOP3.LUT R226, R3, 0x8, R216, 0x78, !PT ;  /* 0x0000000803e27812 */ /* 0x000fe400078e78d8 */
[----:B------:R-:W-:Y:S03]  /*10900*/  LOP3.LUT R227, R164, R221, RZ, 0xfc, !PT ;  /* 0x000000dda4e37212 */ /* 0x000fe600078efcff */
[----:B------:R-:W-:Y:S01]  /*10910*/  @P4 STS.128 [R239+0x1a000], RZ ;  /* 0x01a000ffef004388 */ /* 0x000fe20000000c00 */
[----:B------:R-:W-:Y:S01]  /*10920*/  IMAD R226, R226, 0x2, R213 ;  /* 0x00000002e2e27824 */ /* 0x000fe200078e02d5 */
[----:B------:R-:W-:Y:S03]  /*10930*/  LEA R227, R227, UR5, 0x1 ;  /* 0x00000005e3e37c11 */ /* 0x000fe6000f8e08ff */
[----:B------:R-:W-:Y:S02]  /*10940*/  VIADD R223, R226, UR5 ;  /* 0x00000005e2df7c36 */ /* 0x000fe40008000000 */
[--C-:B------:R-:W-:Y:S01]  /*10950*/  IMAD.IADD R224, R227, 0x1, R212.reuse ;  /* 0x00000001e3e07824 */ /* 0x100fe200078e02d4 */
[----:B------:R-:W-:Y:S01]  /*10960*/  @!PT LDS RZ, [RZ] ;  /* 0x00000000fffff984 */ /* 0x000fe20000000800 */
[----:B------:R-:W-:Y:S01]  /*10970*/  @!PT LDS RZ, [RZ] ;  /* 0x00000000fffff984 */ /* 0x000fe20000000800 */
[----:B------:R-:W-:Y:S01]  /*10980*/  @!PT LDS RZ, [RZ] ;  /* 0x00000000fffff984 */ /* 0x000fe20000000800 */
[----:B------:R-:W-:Y:S01]  /*10990*/  @!P1 LDGSTS.E.BYPASS.LTC128B.128 [R239+0x1c000], desc[UR28][R18.64+0x100] ;  /* 0x1c00010012ef9fae */ /* 0x000fe2000b981a1c */
[----:B------:R-:W-:Y:S02]  /*109a0*/  IMAD.IADD R222, R223, 0x1, R212 ;  /* 0x00000001dfde7824 */ /* 0x000fe400078e02d4 */
[--C-:B------:R-:W-:Y:S02]  /*109b0*/  IMAD.IADD R225, R227, 0x1, R218.reuse ;  /* 0x00000001e3e17824 */ /* 0x100fe400078e02da */
[----:B------:R-:W-:Y:S02]  /*109c0*/  IMAD.IADD R223, R223, 0x1, R218 ;  /* 0x00000001dfdf7824 */ /* 0x000fe400078e02da */
[C---:B------:R-:W-:Y:S01]  /*109d0*/  IMAD.IADD R220, R212.reuse, 0x1, R225 ;  /* 0x00000001d4dc7824 */ /* 0x040fe200078e02e1 */
[----:B------:R-:W-:Y:S01]  /*109e0*/  @P1 STS.128 [R239+0x1c000], RZ ;  /* 0x01c000ffef001388 */ /* 0x000fe20000000c00 */
[----:B------:R-:W-:Y:S07]  /*109f0*/  IMAD.IADD R3, R212, 0x1, R223 ;  /* 0x00000001d4037824 */ /* 0x000fee00078e02df */
[----:B------:R-:W-:Y:S01]  /*10a00*/  @!PT LDS RZ, [RZ] ;  /* 0x00000000fffff984 */ /* 0x000fe20000000800 */
[----:B------:R-:W-:Y:S01]  /*10a10*/  @!PT LDS RZ, [RZ] ;  /* 0x00000000fffff984 */ /* 0x000fe20000000800 */
[----:B------:R-:W-:Y:S01]  /*10a20*/  @!PT LDS RZ, [RZ] ;  /* 0x00000000fffff984 */ /* 0x000fe20000000800 */
[----:B------:R-:W-:Y:S08]  /*10a30*/  @!P0 LDGSTS.E.BYPASS.LTC128B.128 [R239+0x1e000], desc[UR28][R18.64+0x180] ;  /* 0x1e00018012ef8fae */ /* 0x000ff0000b981a1c */
[----:B------:R-:W-:Y:S08]  /*10a40*/  @P0 STS.128 [R239+0x1e000], RZ ;  /* 0x01e000ffef000388 */ /* 0x000ff00000000c00 */
        /* <DEDUP_REMOVED lines=18> */
[----:B------:R1:W-:Y:S08]  /*10b70*/  @!P0 LDGSTS.E.BYPASS.LTC128B.128 [R239+0x1f000], desc[UR28][R16.64+0x180] ;  /* 0x1f00018010ef8fae */ /* 0x0003f0000b981a1c */
[----:B------:R-:W-:Y:S08]  /*10b80*/  @P0 STS.128 [R239+0x1f000], RZ ;  /* 0x01f000ffef000388 */ /* 0x000ff00000000c00 */
[----:B------:R-:W-:Y:S08]  /*10b90*/  LDSM.16.M88.4 R168, [R227] ;  /* 0x00000000e3a8783b */ /* 0x000ff00000000200 */
[----:B------:R-:W2:Y:S08]  /*10ba0*/  LDSM.16.M88.4 R172, [R226+UR5+0x10000] ;  /* 0x01000005e2ac783b */ /* 0x000eb00008000200 */
[----:B------:R-:W3:Y:S08]  /*10bb0*/  LDSM.16.M88.4 R176, [R226+UR5+0x10800] ;  /* 0x01080005e2b0783b */ /* 0x000ef00008000200 */
[----:B------:R-:W4:Y:S08]  /*10bc0*/  LDSM.16.M88.4 R180, [R226+UR5+0x11000] ;  /* 0x01100005e2b4783b */ /* 0x000f300008000200 */
[----:B------:R-:W0:Y:S08]  /*10bd0*/  LDGDEPBAR ;  /* 0x00000000000079af */ /* 0x000e300000000000 */
[----:B------:R-:W5:Y:S08]  /*10be0*/  LDSM.16.M88.4 R184, [R226+UR5+0x11800] ;  /* 0x01180005e2b8783b */ /* 0x000f700008000200 */
[----:B------:R-:W-:Y:S01]  /*10bf0*/  LDSM.16.M88.4 R188, [R224] ;  /* 0x00000000e0bc783b */ /* 0x000fe20000000200 */
[C---:B--2---:R-:W-:Y:S07]  /*10c00*/  HMMA.16816.F32 R4, R168.reuse, R172, RZ ;  /* 0x000000aca804723c */ /* 0x044fee00000018ff */
[----:B------:R-:W2:Y:S01]  /*10c10*/  LDSM.16.M88.4 R192, [R222+0x10000] ;  /* 0x01000000dec0783b */ /* 0x000ea20000000200 */
[C---:B------:R-:W-:Y:S07]  /*10c20*/  HMMA.16816.F32 R8, R168.reuse, R174, RZ ;  /* 0x000000aea808723c */ /* 0x040fee00000018ff */
[----:B------:R-:W2:Y:S01]  /*10c30*/  LDSM.16.M88.4 R196, [R222+0x10800] ;  /* 0x01080000dec4783b */ /* 0x000ea20000000200 */
[C---:B---3--:R-:W-:Y:S07]  /*10c40*/  HMMA.16816.F32 R12, R168.reuse, R176, RZ ;  /* 0x000000b0a80c723c */ /* 0x048fee00000018ff */
[----:B------:R-:W3:Y:S01]  /*10c50*/  LDSM.16.M88.4 R164, [R222+0x11000] ;  /* 0x01100000dea4783b */ /* 0x000ee20000000200 */
[C---:B-1----:R-:W-:Y:S07]  /*10c60*/  HMMA.16816.F32 R16, R168.reuse, R178, RZ ;  /* 0x000000b2a810723c */ /* 0x042fee00000018ff */
[----:B------:R-:W-:Y:S01]  /*10c70*/  LDSM.16.M88.4 R172, [R225] ;  /* 0x00000000e1ac783b */ /* 0x000fe20000000200 */
[C---:B----4-:R-:W-:Y:S07]  /*10c80*/  HMMA.16816.F32 R20, R168.reuse, R180, RZ ;  /* 0x000000b4a814723c */ /* 0x050fee00000018ff */
[----:B------:R-:W-:Y:S01]  /*10c90*/  LDSM.16.M88.4 R176, [R223+0x10000] ;  /* 0x01000000dfb0783b */ /* 0x000fe20000000200 */
[C---:B------:R-:W-:Y:S07]  /*10ca0*/  HMMA.16816.F32 R24, R168.reuse, R182, RZ ;  /* 0x000000b6a818723c */ /* 0x040fee00000018ff */
[----:B------:R-:W-:Y:S01]  /*10cb0*/  LDSM.16.M88.4 R180, [R223+0x10800] ;  /* 0x01080000dfb4783b */ /* 0x000fe20000000200 */
[C---:B-----5:R-:W-:Y:S07]  /*10cc0*/  HMMA.16816.F32 R28, R168.reuse, R184, RZ ;  /* 0x000000b8a81c723c */ /* 0x060fee00000018ff */
[----:B------:R-:W-:Y:S01]  /*10cd0*/  LDSM.16.M88.4 R200, [R3+0x10000] ;  /* 0x0100000003c8783b */ /* 0x000fe20000000200 */
[----:B------:R-:W-:Y:S07]  /*10ce0*/  HMMA.16816.F32 R32, R168, R186, RZ ;  /* 0x000000baa820723c */ /* 0x000fee00000018ff */
[----:B------:R-:W1:Y:S01]  /*10cf0*/  LDSM.16.M88.4 R168, [R222+0x11800] ;  /* 0x01180000dea8783b */ /* 0x000e620000000200 */
[C---:B--2---:R-:W-:Y:S07]  /*10d00*/  HMMA.16816.F32 R4, R188.reuse, R192, R4 ;  /* 0x000000c0bc04723c */ /* 0x044fee0000001804 */
[----:B------:R-:W2:Y:S01]  /*10d10*/  LDSM.16.M88.4 R184, [R223+0x11000] ;  /* 0x01100000dfb8783b */ /* 0x000ea20000000200 */
[C---:B------:R-:W-:Y:S07]  /*10d20*/  HMMA.16816.F32 R8, R188.reuse, R194, R8 ;  /* 0x000000c2bc08723c */ /* 0x040fee0000001808 */
[----:B------:R-:W4:Y:S01]  /*10d30*/  LDSM.16.M88.4 R192, [R223+0x11800] ;  /* 0x01180000dfc0783b */ /* 0x000f220000000200 */
[C---:B------:R-:W-:Y:S07]  /*10d40*/  HMMA.16816.F32 R12, R188.reuse, R196, R12 ;  /* 0x000000c4bc0c723c */ /* 0x040fee000000180c */
[----:B------:R-:W-:Y:S01]  /*10d50*/  LDSM.16.M88.4 R204, [R223+0x12000] ;  /* 0x01200000dfcc783b */ /* 0x000fe20000000200 */
[C---:B------:R-:W-:Y:S07]  /*10d60*/  HMMA.16816.F32 R16, R188.reuse, R198, R16 ;  /* 0x000000c6bc10723c */ /* 0x040fee0000001810 */
[----:B------:R-:W5:Y:S01]  /*10d70*/  LDSM.16.M88.4 R196, [R220] ;  /* 0x00000000dcc4783b */ /* 0x000f620000000200 */
[C---:B---3--:R-:W-:Y:S07]  /*10d80*/  HMMA.16816.F32 R20, R188.reuse, R164, R20 ;  /* 0x000000a4bc14723c */ /* 0x048fee0000001814 */
[----:B------:R-:W-:Y:S01]  /*10d90*/  LDSM.16.M88.4 R208, [R222+0x14000] ;  /* 0x01400000ded0783b */ /* 0x000fe20000000200 */
[C---:B------:R-:W-:Y:S07]  /*10da0*/  HMMA.16816.F32 R24, R188.reuse, R166, R24 ;  /* 0x000000a6bc18723c */ /* 0x040fee0000001818 */
[----:B------:R-:W3:Y:S01]  /*10db0*/  LDSM.16.M88.4 R164, [R3+0x10800] ;  /* 0x0108000003a4783b */ /* 0x000ee20000000200 */
[C---:B-1----:R-:W-:Y:S08]  /*10dc0*/  HMMA.16816.F32 R28, R188.reuse, R168, R28 ;  /* 0x000000a8bc1c723c */ /* 0x042ff0000000181c */
[----:B------:R-:W-:Y:S01]  /*10dd0*/  HMMA.16816.F32 R32, R188, R170, R32 ;  /* 0x000000aabc20723c */ /* 0x000fe20000001820 */
[----:B------:R-:W1:Y:S07]  /*10de0*/  LDSM.16.M88.4 R168, [R3+0x11000] ;  /* 0x0110000003a8783b */ /* 0x000e6e0000000200 */
[C---:B------:R-:W-:Y:S01]  /*10df0*/  HMMA.16816.F32 R4, R172.reuse, R176, R4 ;  /* 0x000000b0ac04723c */ /* 0x040fe20000001804 */
[----:B------:R-:W-:Y:S07]  /*10e00*/  LDSM.16.M88.4 R188, [R226+UR5+0x13000] ;  /* 0x01300005e2bc783b */ /* 0x000fee0008000200 */
        /* <DEDUP_REMOVED lines=10> */
[----:B------:R-:W2:Y:S07]  /*10eb0*/  LDSM.16.M88.4 R172, [R3+0x11800] ;  /* 0x0118000003ac783b */ /* 0x000eae0000000200 */
[C---:B-----5:R-:W-:Y:S01]  /*10ec0*/  HMMA.16816.F32 R4, R196.reuse, R200, R4 ;  /* 0x000000c8c404723c */ /* 0x060fe20000001804 */
[----:B------:R-:W-:Y:S07]  /*10ed0*/  LDSM.16.M88.4 R192, [R224+0x4000] ;  /* 0x00400000e0c0783b */ /* 0x000fee0000000200 */
[C---:B------:R-:W-:Y:S01]  /*10ee0*/  HMMA.16816.F32 R8, R196.reuse, R202, R8 ;  /* 0x000000cac408723c */ /* 0x040fe20000001808 */
[----:B------:R-:W-:Y:S07]  /*10ef0*/  LDSM.16.M88.4 R200, [R222+0x12000] ;  /* 0x01200000dec8783b */ /* 0x000fee0000000200 */
[C---:B---3--:R-:W-:Y:S08]  /*10f00*/  HMMA.16816.F32 R12, R196.reuse, R164, R12 ;  /* 0x000000a4c40c723c */ /* 0x048ff0000000180c */
[C---:B------:R-:W-:Y:S01]  /*10f10*/  HMMA.16816.F32 R16, R196.reuse, R166, R16 ;  /* 0x000000a6c410723c */ /* 0x040fe20000001810 */
[----:B------:R-:W3:Y:S07]  /*10f20*/  LDSM.16.M88.4 R164, [R226+UR5+0x13800] ;  /* 0x01380005e2a4783b */ /* 0x000eee0008000200 */
[C---:B-1----:R-:W-:Y:S08]  /*10f30*/  HMMA.16816.F32 R20, R196.reuse, R168, R20 ;  /* 0x000000a8c414723c */ /* 0x042ff00000001814 */
[C---:B------:R-:W-:Y:S01]  /*10f40*/  HMMA.16816.F32 R24, R196.reuse, R170, R24 ;  /* 0x000000aac418723c */ /* 0x040fe20000001818 */
[----:B------:R-:W1:Y:S07]  /*10f50*/  LDSM.16.M88.4 R168, [R222+0x12800] ;  /* 0x01280000dea8783b */ /* 0x000e6e0000000200 */
[C---:B--2---:R-:W-:Y:S08]  /*10f60*/  HMMA.16816.F32 R28, R196.reuse, R172, R28 ;  /* 0x000000acc41c723c */ /* 0x044ff0000000181c */
[----:B------:R-:W-:Y:S01]  /*10f70*/  HMMA.16816.F32 R32, R196, R174, R32 ;  /* 0x000000aec420723c */ /* 0x000fe20000001820 */
[----:B------:R-:W2:Y:S07]  /*10f80*/  LDSM.16.M88.4 R172, [R222+0x13000] ;  /* 0x01300000deac783b */ /* 0x000eae0000000200 */
[C---:B------:R-:W-:Y:S01]  /*10f90*/  HMMA.16816.F32 R4, R176.reuse, R180, R4 ;  /* 0x000000b4b004723c */ /* 0x040fe20000001804 */
[----:B------:R-:W-:Y:S07]  /*10fa0*/  LDSM.16.M88.4 R196, [R225+0x4000] ;  /* 0x00400000e1c4783b */ /* 0x000fee0000000200 */
        /* <DEDUP_REMOVED lines=10> */
[----:B------:R-:W3:Y:S07]  /*11050*/  LDSM.16.M88.4 R164, [R223+0x12800] ;  /* 0x01280000dfa4783b */ /* 0x000eee0000000200 */
[C---:B------:R-:W-:Y:S01]  /*11060*/  HMMA.16816.F32 R4, R192.reuse, R200, R4 ;  /* 0x000000c8c004723c */ /* 0x040fe20000001804 */
[----:B------:R-:W5:Y:S07]  /*11070*/  LDSM.16.M88.4 R176, [R223+0x13000] ;  /* 0x01300000dfb0783b */ /* 0x000f6e0000000200 */
        /* <DEDUP_REMOVED lines=10> */
[----:B------:R-:W4:Y:S07]  /*11120*/  LDSM.16.M88.4 R180, [R3+0x13800] ;  /* 0x0138000003b4783b */ /* 0x000f2e0000000200 */
[C---:B------:R-:W-:Y:S01]  /*11130*/  HMMA.16816.F32 R4, R196.reuse, R204, R4 ;  /* 0x000000ccc404723c */ /* 0x040fe20000001804 */
[----:B------:R-:W-:Y:S07]  /*11140*/  LDSM.16.M88.4 R192, [R227+0x8000] ;  /* 0x00800000e3c0783b */ /* 0x000fee0000000200 */
        /* <DEDUP_REMOVED lines=10> */
[----:B------:R-:W5:Y:S07]  /*111f0*/  LDSM.16.M88.4 R184, [R226+UR5+0x15800] ;  /* 0x01580005e2b8783b */ /* 0x000f6e0008000200 */
[C---:B------:R-:W-:Y:S01]  /*11200*/  HMMA.16816.F32 R4, R188.reuse, R200, R4 ;  /* 0x000000c8bc04723c */ /* 0x040fe20000001804 */
[----:B------:R-:W5:Y:S07]  /*11210*/  LDSM.16.M88.4 R196, [R224+0x8000] ;  /* 0x00800000e0c4783b */ /* 0x000f6e0000000200 */
        /* <DEDUP_REMOVED lines=12> */
[----:B------:R-:W4:Y:S07]  /*112e0*/  LDSM.16.M88.4 R188, [R225+0x8000] ;  /* 0x00800000e1bc783b */ /* 0x000f2e0000000200 */
        /* <DEDUP_REMOVED lines=10> */
[----:B------:R-:W5:Y:S07]  /*11390*/  LDSM.16.M88.4 R184, [R223+0x15800] ;  /* 0x01580000dfb8783b */ /* 0x000f6e0000000200 */
        /* <DEDUP_REMOVED lines=27> */
[----:B------:R-:W-:Y:S07]  /*11550*/  LDSM.16.M88.4 R188, [R224+0xc000] ;  /* 0x00c00000e0bc783b */ /* 0x000fee0000000200 */
        /* <DEDUP_REMOVED lines=12> */
[----:B------:R5:W-:Y:S07]  /*11620*/  LDSM.16.M88.4 R192, [R225+0xc000] ;  /* 0x00c00000e1c0783b */ /* 0x000bee0000000200 */
[C---:B------:R-:W-:Y:S01]  /*11630*/  HMMA.16816.F32 R8, R196.reuse, R202, R8 ;  /* 0x000000cac408723c */ /* 0x040fe20000001808 */
[----:B------:R-:W4:Y:S07]  /*11640*/  LDSM.16.M88.4 R200, [R223+0x16000] ;  /* 0x01600000dfc8783b */ /* 0x000f2e0000000200 */
[C---:B---3--:R-:W-:Y:S08]  /*11650*/  HMMA.16816.F32 R12, R196.reuse, R164, R12 ;  /* 0x000000a4c40c723c */ /* 0x048ff0000000180c */
[C---:B------:R-:W-:Y:S01]  /*11660*/  HMMA.16816.F32 R16, R196.reuse, R166, R16 ;  /* 0x000000a6c410723c */ /* 0x040fe20000001810 */
[----:B------:R-:W3:Y:S01]  /*11670*/  LDSM.16.M88.4 R164, [R223+0x16800] ;  /* 0x01680000dfa4783b */ /* 0x000ee20000000200 */
[----:B-----5:R-:W-:Y:S06]  /*11680*/  IMAD.U32 R225, RZ, RZ, UR7 ;  /* 0x00000007ffe17e24 */ /* 0x020fec000f8e00ff */
[C---:B------:R-:W-:Y:S08]  /*11690*/  HMMA.16816.F32 R20, R196.reuse, R176, R20 ;  /* 0x000000b0c414723c */ /* 0x040ff00000001814 */
[C---:B------:R-:W-:Y:S01]  /*116a0*/  HMMA.16816.F32 R24, R196.reuse, R178, R24 ;  /* 0x000000b2c418723c */ /* 0x040fe20000001818 */
[----:B------:R-:W5:Y:S07]  /*116b0*/  LDSM.16.M88.4 R176, [R223+0x17000] ;  /* 0x01700000dfb0783b */ /* 0x000f6e0000000200 */
[C---:B------:R-:W-:Y:S08]  /*116c0*/  HMMA.16816.F32 R28, R196.reuse, R184, R28 ;  /* 0x000000b8c41c723c */ /* 0x040ff0000000181c */
[----:B------:R-:W-:Y:S01]  /*116d0*/  HMMA.16816.F32 R32, R196, R186, R32 ;  /* 0x000000bac420723c */ /* 0x000fe20000001820 */
[----:B------:R-:W5:Y:S07]  /*116e0*/  LDSM.16.M88.4 R184, [R223+0x17800] ;  /* 0x01780000dfb8783b */ /* 0x000f6e0000000200 */
[C---:B------:R-:W-:Y:S01]  /*116f0*/  HMMA.16816.F32 R4, R188.reuse, R204, R4 ;  /* 0x000000ccbc04723c */ /* 0x040fe20000001804 */
[----:B------:R-:W5:Y:S07]  /*11700*/  LDSM.16.M88.4 R196, [R220+0xc000] ;  /* 0x00c00000dcc4783b */ /* 0x000f6e0000000200 */
[C---:B------:R-:W-:Y:S08]  /*11710*/  HMMA.16816.F32 R8, R188.reuse, R206, R8 ;  /* 0x000000cebc08723c */ /* 0x040ff00000001808 */
[C---:B-1----:R-:W-:Y:S08]  /*11720*/  HMMA.16816.F32 R12, R188.reuse, R168, R12 ;  /* 0x000000a8bc0c723c */ /* 0x042ff0000000180c */
[C---:B------:R-:W-:Y:S08]  /*11730*/  HMMA.16816.F32 R16, R188.reuse, R170, R16 ;  /* 0x000000aabc10723c */ /* 0x040ff00000001810 */
[C---:B--2---:R-:W-:Y:S08]  /*11740*/  HMMA.16816.F32 R20, R188.reuse, R172, R20 ;  /* 0x000000acbc14723c */ /* 0x044ff00000001814 */
        /* <DEDUP_REMOVED lines=8> */
[C---:B---3--:R-:W-:Y:S03]  /*117d0*/  HMMA.16816.F32 R12, R192.reuse, R164, R12 ;  /* 0x000000a4c00c723c */ /* 0x048fe6000000180c */
        /* <DEDUP_REMOVED lines=21> */
[----:B------:R-:W-:Y:S01]  /*11930*/  I2FP.F32.S32 R210, R210 ;  /* 0x000000d200d27245 */ /* 0x000fe20000201400 */
[C---:B------:R-:W-:Y:S02]  /*11940*/  HMMA.16816.F32 R16, R196.reuse, R166, R16 ;  /* 0x000000a6c410723c */ /* 0x040fe40000001810 */
[----:B------:R-:W1:Y:S01]  /*11950*/  MUFU.TANH R205, R205 ;  /* 0x000000cd00cd7308 */ /* 0x000e620000002400 */
[----:B------:R-:W-:Y:S01]  /*11960*/  I2FP.F32.S32 R246, R209 ;  /* 0x000000d100f67245 */ /* 0x000fe20000201400 */
[----:B------:R-:W-:Y:S01]  /*11970*/  FMUL.FTZ R165, R11, UR8 ;  /* 0x000000080ba57c20 */ /* 0x000fe20008410000 */
[----:B------:R-:W-:Y:S01]  /*11980*/  I2FP.F32.S32 R209, R208 ;  /* 0x000000d000d17245 */ /* 0x000fe20000201400 */
[----:B------:R-:W-:Y:S01]  /*11990*/  FMUL.FTZ R220, R9, UR8 ;  /* 0x0000000809dc7c20 */ /* 0x000fe20008410000 */
[--C-:B------:R-:W-:Y:S01]  /*119a0*/  IADD3 R208, PT, PT, R230, 0x37, -R203.reuse ;  /* 0x00000037e6d07810 */ /* 0x100fe20007ffe8cb */
[----:B------:R-:W-:Y:S01]  /*119b0*/  FMUL.FTZ R244, R8, UR8 ;  /* 0x0000000808f47c20 */ /* 0x000fe20008410000 */
[--C-:B------:R-:W-:Y:S03]  /*119c0*/  IADD3 R167, PT, PT, R230, 0x30, -R203.reuse ;  /* 0x00000030e6a77810 */ /* 0x100fe60007ffe8cb */
[----:B------:R-:W-:Y:S01]  /*119d0*/  MUFU.TANH R165, R165 ;  /* 0x000000a500a57308 */ /* 0x000fe20000002400 */
[----:B------:R-:W-:Y:S01]  /*119e0*/  IABS R208, R208 ;  /* 0x000000d000d07213 */ /* 0x000fe20000000000 */
[----:B------:R-:W-:Y:S01]  /*119f0*/  FMUL.FTZ R248, R15, UR8 ;  /* 0x000000080ff87c20 */ /* 0x000fe20008410000 */
[----:B------:R-:W-:Y:S01]  /*11a00*/  IABS R167, R167 ;  /* 0x000000a700a77213 */ /* 0x000fe20000000000 */
[----:B------:R-:W-:Y:S01]  /*11a10*/  FMUL.FTZ R211, R10, UR8 ;  /* 0x000000080ad37c20 */ /* 0x000fe20008410000 */
[----:B------:R-:W-:Y:S01]  /*11a20*/  I2FP.F32.S32 R208, R208 ;  /* 0x000000d000d07245 */ /* 0x000fe20000201400 */
[----:B------:R-:W-:Y:S01]  /*11a30*/  VIADD R10, R201, 0x1 ;  /* 0x00000001c90a7836 */ /* 0x000fe20000000000 */
[----:B------:R-:W-:Y:S03]  /*11a40*/  IADD3 R6, PT, PT, R234, 0x27, -R203 ;  /* 0x00000027ea067810 */ /* 0x000fe60007ffe8cb */
[----:B------:R-:W-:Y:S01]  /*11a50*/  MUFU.TANH R220, R220 ;  /* 0x000000dc00dc7308 */ /* 0x000fe20000002400 */
[----:B------:R-:W-:Y:S01]  /*11a60*/  FMUL.FTZ R18, R18, UR8 ;  /* 0x0000000812127c20 */ /* 0x000fe20008410000 */
[----:B-1----:R-:W-:Y:S01]  /*11a70*/  FFMA.FTZ R166, R246, -UR6, R205 ;  /* 0x80000006f6a67c23 */ /* 0x002fe200080100cd */
[--C-:B------:R-:W-:Y:S01]  /*11a80*/  IADD3 R205, PT, PT, R234, 0x2f, -R203.reuse ;  /* 0x0000002feacd7810 */ /* 0x100fe20007ffe8cb */
[----:B------:R-:W-:Y:S01]  /*11a90*/  FMUL.FTZ R17, R17, UR8 ;  /* 0x0000000811117c20 */ /* 0x000fe20008410000 */
[----:B------:R-:W-:Y:S01]  /*11aa0*/  IABS R6, R6 ;  /* 0x0000000600067213 */ /* 0x000fe20000000000 */
[----:B------:R-:W-:Y:S01]  /*11ab0*/  FMUL.FTZ R252, R12, UR8 ;  /* 0x000000080cfc7c20 */ /* 0x000fe20008410000 */
[----:B------:R-:W-:Y:S03]  /*11ac0*/  IABS R205, R205 ;  /* 0x000000cd00cd7213 */ /* 0x000fe60000000000 */
[----:B------:R-:W1:Y:S01]  /*11ad0*/  MUFU.TANH R207, R207 ;  /* 0x000000cf00cf7308 */ /* 0x000e620000002400 */
[----:B------:R-:W-:Y:S01]  /*11ae0*/  I2FP.F32.S32 R6, R6 ;  /* 0x0000000600067245 */ /* 0x000fe20000201400 */
[----:B------:R-:W-:Y:S02]  /*11af0*/  VIADD R246, R201, 0x8 ;  /* 0x00000008c9f67836 */ /* 0x000fe40000000000 */
[----:B------:R-:W-:Y:S01]  /*11b00*/  FMUL.FTZ R249, R7, UR8 ;  /* 0x0000000807f97c20 */ /* 0x000fe20008410000 */
[--C-:B------:R-:W-:Y:S01]  /*11b10*/  IADD3 R7, PT, PT, R234, 0x28, -R203.reuse ;  /* 0x00000028ea077810 */ /* 0x100fe20007ffe8cb */
[----:B------:R-:W-:Y:S01]  /*11b20*/  FMUL.FTZ R206, R5, UR8 ;  /* 0x0000000805ce7c20 */ /* 0x000fe20008410000 */
[----:B------:R-:W-:Y:S01]  /*11b30*/  IADD3 R5, PT, PT, R230, 0x28, -R203 ;  /* 0x00000028e6057810 */ /* 0x000fe20007ffe8cb */
[----:B------:R-:W-:Y:S01]  /*11b40*/  FMUL.FTZ R250, R14, UR8 ;  /* 0x000000080efa7c20 */ /* 0x000fe20008410000 */
[----:B------:R-:W-:Y:S01]  /*11b50*/  IABS R7, R7 ;  /* 0x0000000700077213 */ /* 0x000fe20000000000 */
[----:B------:R-:W-:Y:S01]  /*11b60*/  MUFU.TANH R17, R17 ;  /* 0x0000001100117308 */ /* 0x000fe20000002400 */
[----:B------:R-:W-:Y:S02]  /*11b70*/  IABS R5, R5 ;  /* 0x0000000500057213 */ /* 0x000fe40000000000 */
[----:B------:R-:W-:Y:S02]  /*11b80*/  I2FP.F32.S32 R7, R7 ;  /* 0x0000000700077245 */ /* 0x000fe40000201400 */
[----:B------:R-:W-:Y:S05]  /*11b90*/  I2FP.F32.S32 R5, R5 ;  /* 0x0000000500057245 */ /* 0x000fea0000201400 */
[----:B------:R-:W2:Y:S01]  /*11ba0*/  MUFU.TANH R244, R244 ;  /* 0x000000f400f47308 */ /* 0x000ea20000002400 */
[----:B-1----:R-:W-:Y:S01]  /*11bb0*/  FFMA.FTZ R251, R210, -UR6, R207 ;  /* 0x80000006d2fb7c23 */ /* 0x002fe200080100cf */
[----:B------:R-:W-:Y:S02]  /*11bc0*/  IADD3 R207, PT, PT, R234, 0x30, -R203 ;  /* 0x00000030eacf7810 */ /* 0x000fe40007ffe8cb */
[----:B------:R-:W-:Y:S02]  /*11bd0*/  I2FP.F32.S32 R210, R205 ;  /* 0x000000cd00d27245 */ /* 0x000fe40000201400 */
[----:B------:R-:W-:Y:S02]  /*11be0*/  IABS R207, R207 ;  /* 0x000000cf00cf7213 */ /* 0x000fe40000000000 */
[--C-:B------:R-:W-:Y:S01]  /*11bf0*/  IADD3 R205, PT, PT, R230, -UR21, -R225.reuse ;  /* 0x80000015e6cd7c10 */ /* 0x100fe2000fffe8e1 */
[----:B------:R-:W-:Y:S01]  /*11c00*/  FFMA.FTZ R220, R210, -UR6, R220 ;  /* 0x80000006d2dc7c23 */ /* 0x000fe200080100dc */
[----:B------:R-:W-:Y:S01]  /*11c10*/  I2FP.F32.S32 R207, R207 ;  /* 0x000000cf00cf7245 */ /* 0x000fe20000201400 */
[----:B------:R-:W1:Y:S01]  /*11c20*/  MUFU.TANH R248, R248 ;  /* 0x000000f800f87308 */ /* 0x000e620000002400 */
[-C--:B------:R-:W-:Y:S04]  /*11c30*/  ISETP.GT.AND P5, PT, R205, R201.reuse, PT ;  /* 0x000000c9cd00720c */ /* 0x080fe80003fa4270 */
[----:B------:R-:W-:Y:S01]  /*11c40*/  FSEL R251, R251, -INF , !P5 ;  /* 0xff800000fbfb7808 */ /* 0x000fe20006800000 */
[----:B--2---:R-:W-:Y:S01]  /*11c50*/  FFMA.FTZ R244, R207, -UR6, R244 ;  /* 0x80000006cff47c23 */ /* 0x004fe200080100f4 */
[----:B------:R-:W-:Y:S03]  /*11c60*/  IADD3 R207, PT, PT, R234, -UR21, -R225 ;  /* 0x80000015eacf7c10 */ /* 0x000fe6000fffe8e1 */
[----:B------:R-:W2:Y:S01]  /*11c70*/  MUFU.TANH R252, R252 ;  /* 0x000000fc00fc7308 */ /* 0x000ea20000002400 */
[----:B------:R-:W-:Y:S02]  /*11c80*/  IADD3 R225, PT, PT, R230, 0x27, -R203 ;  /* 0x00000027e6e17810 */ /* 0x000fe40007ffe8cb */
[C---:B------:R-:W-:Y:S02]  /*11c90*/  ISETP.GT.AND P6, PT, R207.reuse, R201, PT ;  /* 0x000000c9cf00720c */ /* 0x040fe40003fc4270 */
[----:B------:R-:W-:Y:S02]  /*11ca0*/  IABS R225, R225 ;  /* 0x000000e100e17213 */ /* 0x000fe40000000000 */
[----:B------:R-:W-:Y:S03]  /*11cb0*/  FSEL R15, R166, -INF , !P6 ;  /* 0xff800000a60f7808 */ /* 0x000fe60007000000 */
[----:B------:R-:W3:Y:S01]  /*11cc0*/  MUFU.TANH R249, R249 ;  /* 0x000000f900f97308 */ /* 0x000ee20000002400 */
[C---:B------:R-:W-:Y:S02]  /*11cd0*/  ISETP.GT.AND P6, PT, R207.reuse, R10, PT ;  /* 0x0000000acf00720c */ /* 0x040fe40003fc4270 */
[----:B------:R-:W-:Y:S02]  /*11ce0*/  I2FP.F32.S32 R225, R225 ;  /* 0x000000e100e17245 */ /* 0x000fe40000201400 */
[-C--:B------:R-:W-:Y:S03]  /*11cf0*/  ISETP.GT.AND P5, PT, R207, R246.reuse, PT ;  /* 0x000000f6cf00720c */ /* 0x080fe60003fa4270 */
[----:B-1----:R-:W-:Y:S01]  /*11d00*/  FFMA.FTZ R248, R225, -UR6, R248 ;  /* 0x80000006e1f87c23 */ /* 0x002fe200080100f8 */
[----:B------:R-:W-:Y:S01]  /*11d10*/  FSEL R244, R244, -INF , !P5 ;  /* 0xff800000f4f47808 */ /* 0x000fe20006800000 */
[----:B------:R-:W-:Y:S01]  /*11d20*/  FMUL.FTZ R225, R16, UR8 ;  /* 0x0000000810e17c20 */ /* 0x000fe20008410000 */
[----:B------:R-:W-:Y:S01]  /*11d30*/  ISETP.GT.AND P5, PT, R205, R246, PT ;  /* 0x000000f6cd00720c */ /* 0x000fe20003fa4270 */
[----:B------:R-:W-:Y:S02]  /*11d40*/  VIADD R16, R201, 0x10 ;  /* 0x00000010c9107836 */ /* 0x000fe40000000000 */
[----:B--2---:R-:W-:Y:S01]  /*11d50*/  FFMA.FTZ R252, R7, -UR6, R252 ;  /* 0x8000000607fc7c23 */ /* 0x004fe200080100fc */
[----:B------:R-:W1:Y:S01]  /*11d60*/  MUFU.TANH R211, R211 ;  /* 0x000000d300d37308 */ /* 0x000e620000002400 */
[----:B---3--:R-:W-:Y:S01]  /*11d70*/  FFMA.FTZ R249, R208, -UR6, R249 ;  /* 0x80000006d0f97c23 */ /* 0x008fe200080100f9 */
[----:B------:R-:W-:Y:S02]  /*11d80*/  I2FP.F32.S32 R208, R167 ;  /* 0x000000a700d07245 */ /* 0x000fe40000201400 */
[----:B------:R-:W-:Y:S06]  /*11d90*/  IADD3 R167, PT, PT, R230, 0x2f, -R203 ;  /* 0x0000002fe6a77810 */ /* 0x000fec0007ffe8cb */
[----:B------:R-:W-:Y:S01]  /*11da0*/  MUFU.TANH R225, R225 ;  /* 0x000000e100e17308 */ /* 0x000fe20000002400 */
[----:B------:R-:W-:Y:S05]  /*11db0*/  IABS R167, R167 ;  /* 0x000000a700a77213 */ /* 0x000fea0000000000 */
[----:B------:R-:W-:Y:S04]  /*11dc0*/  IMAD.MOV.U32 R166, RZ, RZ, R167 ;  /* 0x000000ffffa67224 */ /* 0x000fe800078e00a7 */
[----:B------:R-:W2:Y:S01]  /*11dd0*/  MUFU.TANH R206, R206 ;  /* 0x000000ce00ce7308 */ /* 0x000ea20000002400 */
[----:B-1----:R-:W-:Y:S01]  /*11de0*/  FFMA.FTZ R211, R208, -UR6, R211 ;  /* 0x80000006d0d37c23 */ /* 0x002fe200080100d3 */
[----:B------:R-:W-:Y:S01]  /*11df0*/  VIADD R208, R201, 0x9 ;  /* 0x00000009c9d07836 */ /* 0x000fe20000000000 */
[----:B------:R-:W-:Y:S03]  /*11e00*/  I2FP.F32.S32 R166, R166 ;  /* 0x000000a600a67245 */ /* 0x000fe60000201400 */
[----:B------:R-:W-:Y:S02]  /*11e10*/  FSEL R211, R211, -INF , !P5 ;  /* 0xff800000d3d37808 */ /* 0x000fe40006800000 */
[-C--:B------:R-:W-:Y:S01]  /*11e20*/  ISETP.GE.AND P5, PT, R201, R233.reuse, PT ;  /* 0x000000e9c900720c */ /* 0x080fe20003fa6270 */
[----:B------:R-:W-:Y:S01]  /*11e30*/  FFMA.FTZ R165, R166, -UR6, R165 ;  /* 0x80000006a6a57c23 */ /* 0x000fe200080100a5 */
[----:B------:R-:W1:Y:S02]  /*11e40*/  MUFU.TANH R250, R250 ;  /* 0x000000fa00fa7308 */ /* 0x000e640000002400 */
[----:B------:R-:W-:Y:S02]  /*11e50*/  FSEL R15, R15, -INF , !P5 ;  /* 0xff8000000f0f7808 */ /* 0x000fe40006800000 */
[----:B------:R-:W-:Y:S01]  /*11e60*/  ISETP.GE.AND P5, PT, R10, R232, PT ;  /* 0x000000e80a00720c */ /* 0x000fe20003fa6270 */
[----:B--2---:R-:W-:Y:S01]  /*11e70*/  FFMA.FTZ R206, R209, -UR6, R206 ;  /* 0x80000006d1ce7c23 */ /* 0x004fe200080100ce */
[----:B------:R-:W-:Y:S04]  /*11e80*/  FMUL.FTZ R209, R13, UR8 ;  /* 0x000000080dd17c20 */ /* 0x000fe80008410000 */
[----:B------:R-:W-:Y:S02]  /*11e90*/  FSEL R206, R206, -INF , !P6 ;  /* 0xff800000cece7808 */ /* 0x000fe40007000000 */
[----:B------:R-:W-:Y:S01]  /*11ea0*/  ISETP.GT.AND P6, PT, R205, R10, PT ;  /* 0x0000000acd00720c */ /* 0x000fe20003fc4270 */
[----:B------:R-:W2:Y:S01]  /*11eb0*/  MUFU.TANH R209, R209 ;  /* 0x000000d100d17308 */ /* 0x000ea20000002400 */
[----:B-1----:R-:W-:Y:S02]  /*11ec0*/  FFMA.FTZ R250, R5, -UR6, R250 ;  /* 0x8000000605fa7c23 */ /* 0x002fe400080100fa */
[----:B------:R-:W-:Y:S02]  /*11ed0*/  FSEL R249, R249, -INF , !P6 ;  /* 0xff800000f9f97808 */ /* 0x000fe40007000000 */
[-C--:B------:R-:W-:Y:S02]  /*11ee0*/  ISETP.GT.AND P6, PT, R207, R208.reuse, PT ;  /* 0x000000d0cf00720c */ /* 0x080fe40003fc4270 */
[----:B------:R-:W-:Y:S02]  /*11ef0*/  FSEL R7, R249, -INF , !P5 ;  /* 0xff800000f9077808 */ /* 0x000fe40006800000 */
[----:B------:R-:W-:Y:S02]  /*11f00*/  FSEL R220, R220, -INF , !P6 ;  /* 0xff800000dcdc7808 */ /* 0x000fe40007000000 */
[----:B------:R-:W-:Y:S02]  /*11f10*/  ISETP.GT.AND P6, PT, R205, R208, PT ;  /* 0x000000d0cd00720c */ /* 0x000fe40003fc4270 */
[----:B------:R-:W-:Y:S02]  /*11f20*/  IADD3 R249, PT, PT, R234, 0x20, -R203 ;  /* 0x00000020eaf97810 */ /* 0x000fe40007ffe8cb */
[----:B------:R-:W-:Y:S02]  /*11f30*/  FSEL R210, R165, -INF , !P6 ;  /* 0xff800000a5d27808 */ /* 0x000fe40007000000 */
[----:B------:R-:W-:Y:S01]  /*11f40*/  ISETP.GE.AND P6, PT, R10, R233, PT ;  /* 0x000000e90a00720c */ /* 0x000fe20003fc6270 */
[----:B------:R-:W1:Y:S01]  /*11f50*/  LDSM.16.M88.4 R164, [R3+0x17000] ;  /* 0x0170000003a4783b */ /* 0x000e620000000200 */
[----:B------:R-:W-:Y:S01]  /*11f60*/  IABS R249, R249 ;  /* 0x000000f900f97213 */ /* 0x000fe20000000000 */
[----:B--2---:R-:W-:Y:S01]  /*11f70*/  FFMA.FTZ R209, R6, -UR6, R209 ;  /* 0x8000000606d17c23 */ /* 0x004fe200080100d1 */
[----:B------:R-:W-:Y:S01]  /*11f80*/  FSEL R13, R206, -INF , !P6 ;  /* 0xff800000ce0d7808 */ /* 0x000fe20007000000 */
[C---:B------:R-:W-:Y:S01]  /*11f90*/  VIADD R206, R201.reuse, 0x11 ;  /* 0x00000011c9ce7836 */ /* 0x040fe20000000000 */
[----:B------:R-:W-:Y:S02]  /*11fa0*/  ISETP.GE.AND P6, PT, R201, R232, PT ;  /* 0x000000e8c900720c */ /* 0x000fe40003fc6270 */
[----:B------:R-:W-:Y:S02]  /*11fb0*/  I2FP.F32.S32 R249, R249 ;  /* 0x000000f900f97245 */ /* 0x000fe40000201400 */
[----:B------:R-:W-:Y:S01]  /*11fc0*/  FSEL R11, R251, -INF , !P6 ;  /* 0xff800000fb0b7808 */ /* 0x000fe20007000000 */
[----:B------:R-:W-:Y:S01]  /*11fd0*/  FMUL.FTZ R251, R19, UR8 ;  /* 0x0000000813fb7c20 */ /* 0x000fe20008410000 */
[----:B------:R-:W-:Y:S01]  /*11fe0*/  ISETP.GT.AND P6, PT, R207, R16, PT ;  /* 0x00000010cf00720c */ /* 0x000fe20003fc4270 */
[----:B------:R-:W-:Y:S01]  /*11ff0*/  FFMA.FTZ R225, R249, -UR6, R225 ;  /* 0x80000006f9e17c23 */ /* 0x000fe200080100e1 */
[----:B------:R-:W-:Y:S02]  /*12000*/  ISETP.GT.AND P5, PT, R207, R206, PT ;  /* 0x000000cecf00720c */ /* 0x000fe40003fa4270 */
[----:B------:R-:W-:Y:S02]  /*12010*/  FSEL R252, R252, -INF , !P6 ;  /* 0xff800000fcfc7808 */ /* 0x000fe40007000000 */
[----:B------:R-:W-:Y:S02]  /*12020*/  ISETP.GT.AND P6, PT, R205, R16, PT ;  /* 0x00000010cd00720c */ /* 0x000fe40003fc4270 */
[--C-:B------:R-:W-:Y:S02]  /*12030*/  IADD3 R19, PT, PT, R230, 0x1f, -R203.reuse ;  /* 0x0000001fe6137810 */ /* 0x100fe40007ffe8cb */
[----:B------:R-:W-:Y:S02]  /*12040*/  FSEL R250, R250, -INF , !P6 ;  /* 0xff800000fafa7808 */ /* 0x000fe40007000000 */
[-C--:B------:R-:W-:Y:S02]  /*12050*/  ISETP.GE.AND P6, PT, R246, R233.reuse, PT ;  /* 0x000000e9f600720c */ /* 0x080fe40003fc6270 */
[----:B------:R-:W-:Y:S02]  /*12060*/  FSEL R209, R209, -INF , !P5 ;  /* 0xff800000d1d17808 */ /* 0x000fe40006800000 */
[----:B------:R-:W-:Y:S02]  /*12070*/  FSEL R185, R244, -INF , !P6 ;  /* 0xff800000f4b97808 */ /* 0x000fe40007000000 */
[--C-:B------:R-:W-:Y:S02]  /*12080*/  IADD3 R244, PT, PT, R230, 0x20, -R203.reuse ;  /* 0x00000020e6f47810 */ /* 0x100fe40007ffe8cb */
[----:B------:R-:W-:Y:S02]  /*12090*/  ISETP.GT.AND P5, PT, R205, R206, PT ;  /* 0x000000cecd00720c */ /* 0x000fe40003fa4270 */
[----:B------:R-:W-:Y:S02]  /*120a0*/  ISETP.GE.AND P6, PT, R208, R233, PT ;  /* 0x000000e9d000720c */ /* 0x000fe40003fc6270 */
[----:B------:R-:W-:Y:S02]  /*120b0*/  IABS R244, R244 ;  /* 0x000000f400f47213 */ /* 0x000fe40000000000 */
[----:B------:R-:W-:Y:S02]  /*120c0*/  IABS R19, R19 ;  /* 0x0000001300137213 */ /* 0x000fe40000000000 */
[----:B------:R-:W-:Y:S01]  /*120d0*/  FSEL R248, R248, -INF , !P5 ;  /* 0xff800000f8f87808 */ /* 0x000fe20006800000 */
[C---:B-1----:R-:W-:Y:S01]  /*120e0*/  HMMA.16816.F32 R20, R196.reuse, R164, R20 ;  /* 0x000000a4c414723c */ /* 0x042fe20000001814 */
[----:B------:R-:W1:Y:S02]  /*120f0*/  MUFU.TANH R165, R18 ;  /* 0x0000001200a57308 */ /* 0x000e640000002400 */
[----:B------:R-:W-:Y:S01]  /*12100*/  FSEL R181, R220, -INF , !P6 ;  /* 0xff800000dcb57808 */ /* 0x000fe20007000000 */
[C---:B------:R-:W-:Y:S01]  /*12110*/  VIADD R220, R201.reuse, 0x18 ;  /* 0x00000018c9dc7836 */ /* 0x040fe20000000000 */
[----:B------:R-:W-:Y:S02]  /*12120*/  ISETP.GE.AND P5, PT, R246, R232, PT ;  /* 0x000000e8f600720c */ /* 0x000fe40003fa6270 */
[----:B------:R-:W-:Y:S01]  /*12130*/  I2FP.F32.S32 R244, R244 ;  /* 0x000000f400f47245 */ /* 0x000fe20000201400 */
[C---:B------:R-:W-:Y:S03]  /*12140*/  HMMA.16816.F32 R24, R196.reuse, R166, R24 ;  /* 0x000000a6c418723c */ /* 0x040fe60000001818 */
[----:B------:R-:W2:Y:S01]  /*12150*/  MUFU.TANH R18, R251 ;  /* 0x000000fb00127308 */ /* 0x000ea20000002400 */
[----:B------:R-:W-:Y:S02]  /*12160*/  I2FP.F32.S32 R19, R19 ;  /* 0x0000001300137245 */ /* 0x000fe40000201400 */
[----:B------:R-:W-:Y:S02]  /*12170*/  IADD3 R246, PT, PT, R234, 0x1f, -R203 ;  /* 0x0000001feaf67810 */ /* 0x000fe40007ffe8cb */
[----:B------:R-:W-:Y:S01]  /*12180*/  ISETP.GE.AND P6, PT, R208, R232, PT ;  /* 0x000000e8d000720c */ /* 0x000fe20003fc6270 */
[----:B------:R-:W-:Y:S01]  /*12190*/  VIADD R208, R201, 0x19 ;  /* 0x00000019c9d07836 */ /* 0x000fe20000000000 */
[----:B------:R-:W-:Y:S02]  /*121a0*/  FSEL R9, R211, -INF , !P5 ;  /* 0xff800000d3097808 */ /* 0x000fe40006800000 */
[----:B------:R-:W-:Y:S01]  /*121b0*/  ISETP.GT.AND P5, PT, R207, R220, PT ;  /* 0x000000dccf00720c */ /* 0x000fe20003fa4270 */
[----:B-1----:R-:W-:Y:S01]  /*121c0*/  FFMA.FTZ R165, R244, -UR6, R165 ;  /* 0x80000006f4a57c23 */ /* 0x002fe200080100a5 */
[----:B------:R-:W-:Y:S01]  /*121d0*/  IABS R246, R246 ;  /* 0x000000f600f67213 */ /* 0x000fe20000000000 */
[----:B------:R-:W-:Y:S01]  /*121e0*/  FMUL.FTZ R244, R20, UR8 ;  /* 0x0000000814f47c20 */ /* 0x000fe20008410000 */
[----:B------:R-:W-:Y:S01]  /*121f0*/  FSEL R20, R210, -INF , !P6 ;  /* 0xff800000d2147808 */ /* 0x000fe20007000000 */
[----:B------:R-:W-:Y:S01]  /*12200*/  FMUL.FTZ R249, R22, UR8 ;  /* 0x0000000816f97c20 */ /* 0x000fe20008410000 */
[----:B------:R-:W-:Y:S01]  /*12210*/  FSEL R210, R225, -INF , !P5 ;  /* 0xff800000e1d27808 */ /* 0x000fe20006800000 */
[----:B------:R-:W-:Y:S01]  /*12220*/  MUFU.TANH R211, R244 ;  /* 0x000000f400d37308 */ /* 0x000fe20000002400 */
[----:B------:R-:W-:Y:S01]  /*12230*/  I2FP.F32.S32 R246, R246 ;  /* 0x000000f600f67245 */ /* 0x000fe20000201400 */
[----:B--2---:R-:W-:Y:S01]  /*12240*/  FFMA.FTZ R18, R19, -UR6, R18 ;  /* 0x8000000613127c23 */ /* 0x004fe20008010012 */
[----:B------:R-:W-:Y:S01]  /*12250*/  ISETP.GT.AND P6, PT, R207, R208, PT ;  /* 0x000000d0cf00720c */ /* 0x000fe20003fc4270 */
[----:B------:R-:W-:Y:S01]  /*12260*/  FMUL.FTZ R19, R21, UR8 ;  /* 0x0000000815137c20 */ /* 0x000fe20008410000 */
[----:B------:R-:W-:Y:S01]  /*12270*/  ISETP.GT.AND P5, PT, R205, R220, PT ;  /* 0x000000dccd00720c */ /* 0x000fe20003fa4270 */
[----:B------:R-:W-:Y:S01]  /*12280*/  FFMA.FTZ R17, R246, -UR6, R17 ;  /* 0x80000006f6117c23 */ /* 0x000fe20008010011 */
[--C-:B------:R-:W-:Y:S03]  /*12290*/  IADD3 R166, PT, PT, R230, 0x17, -R203.reuse ;  /* 0x00000017e6a67810 */ /* 0x100fe60007ffe8cb */
[----:B------:R1:W-:Y:S01]  /*122a0*/  MUFU.TANH R225, R19 ;  /* 0x0000001300e17308 */ /* 0x0003e20000002400 */
[----:B------:R-:W-:Y:S01]  /*122b0*/  FSEL R165, R165, -INF , !P5 ;  /* 0xff800000a5a57808 */ /* 0x000fe20006800000 */
[----:B------:R-:W-:Y:S01]  /*122c0*/  FMUL.FTZ R251, R23, UR8 ;  /* 0x0000000817fb7c20 */ /* 0x000fe20008410000 */
[----:B------:R-:W-:Y:S01]  /*122d0*/  FSEL R246, R17, -INF , !P6 ;  /* 0xff80000011f67808 */ /* 0x000fe20007000000 */
[----:B------:R-:W-:Y:S01]  /*122e0*/  FMUL.FTZ R26, R26, UR8 ;  /* 0x000000081a1a7c20 */ /* 0x000fe20008410000 */
[----:B------:R-:W-:Y:S01]  /*122f0*/  ISETP.GT.AND P6, PT, R205, R208, PT ;  /* 0x000000d0cd00720c */ /* 0x000fe20003fc4270 */
[----:B------:R-:W-:Y:S01]  /*12300*/  FMUL.FTZ R25, R25, UR8 ;  /* 0x0000000819197c20 */ /* 0x000fe20008410000 */
[----:B------:R-:W-:Y:S03]  /*12310*/  ISETP.GE.AND P5, PT, R16, R233, PT ;  /* 0x000000e91000720c */ /* 0x000fe60003fa6270 */
[----:B------:R-:W2:Y:S01]  /*12320*/  MUFU.TANH R251, R251 ;  /* 0x000000fb00fb7308 */ /* 0x000ea20000002400 */
[----:B------:R-:W-:Y:S01]  /*12330*/  FSEL R21, R18, -INF , !P6 ;  /* 0xff80000012157808 */ /* 0x000fe20007000000 */
[----:B------:R-:W-:Y:S01]  /*12340*/  FMUL.FTZ R27, R27, UR8 ;  /* 0x000000081b1b7c20 */ /* 0x000fe20008410000 */
[----:B------:R-:W-:Y:S02]  /*12350*/  ISETP.GE.AND P6, PT, R16, R232, PT ;  /* 0x000000e81000720c */ /* 0x000fe40003fc6270 */
[----:B------:R-:W-:Y:S02]  /*12360*/  IABS R166, R166 ;  /* 0x000000a600a67213 */ /* 0x000fe40000000000 */
[--C-:B------:R-:W-:Y:S03]  /*12370*/  IADD3 R167, PT, PT, R234, 0x18, -R203.reuse ;  /* 0x00000018eaa77810 */ /* 0x100fe60007ffe8cb */
[----:B------:R-:W3:Y:S01]  /*12380*/  MUFU.TANH R23, R249 ;  /* 0x000000f900177308 */ /* 0x000ee20000002400 */
[--C-:B------:R-:W-:Y:S01]  /*12390*/  IADD3 R22, PT, PT, R230, 0x18, -R203.reuse ;  /* 0x00000018e6167810 */ /* 0x100fe20007ffe8cb */
[----:B-1----:R-:W1:Y:S01]  /*123a0*/  LDSM.16.M88.4 R16, [R3+0x17800] ;  /* 0x017800000310783b */ /* 0x002e620000000200 */
[----:B------:R-:W-:Y:S01]  /*123b0*/  I2FP.F32.S32 R166, R166 ;  /* 0x000000a600a67245 */ /* 0x000fe20000201400 */
[----:B------:R-:W-:Y:S04]  /*123c0*/  DEPBAR.LE SB0, 0x0 ;  /* 0x000080000000791a */ /* 0x000fe80000000000 */
[----:B------:R-:W-:Y:S02]  /*123d0*/  IADD3 R244, PT, PT, R234, 0x17, -R203 ;  /* 0x00000017eaf47810 */ /* 0x000fe40007ffe8cb */
[----:B------:R4:W5:Y:S01]  /*123e0*/  MUFU.TANH R249, R26 ;  /* 0x0000001a00f97308 */ /* 0x0009620000002400 */
[----:B------:R-:W-:Y:S01]  /*123f0*/  IABS R167, R167 ;  /* 0x000000a700a77213 */ /* 0x000fe20000000000 */
[----:B------:R-:W-:Y:S01]  /*12400*/  BAR.SYNC.DEFER_BLOCKING 0x0 ;  /* 0x0000000000007b1d */ /* 0x000fe20000010000 */
[----:B------:R-:W-:Y:S01]  /*12410*/  IABS R22, R22 ;  /* 0x0000001600167213 */ /* 0x000fe20000000000 */
[----:B--2---:R-:W-:Y:S01]  /*12420*/  FFMA.FTZ R251, R166, -UR6, R251 ;  /* 0x80000006a6fb7c23 */ /* 0x004fe200080100fb */
[----:B------:R-:W-:Y:S01]  /*12430*/  IABS R244, R244 ;  /* 0x000000f400f47213 */ /* 0x000fe20000000000 */
[----:B------:R-:W-:Y:S01]  /*12440*/  VIADD R166, R201, 0x20 ;  /* 0x00000020c9a67836 */ /* 0x000fe20000000000 */
[----:B------:R-:W-:Y:S02]  /*12450*/  I2FP.F32.S32 R167, R167 ;  /* 0x000000a700a77245 */ /* 0x000fe40000201400 */
[----:B------:R-:W-:Y:S02]  /*12460*/  FSEL R252, R252, -INF , !P5 ;  /* 0xff800000fcfc7808 */ /* 0x000fe40006800000 */
[----:B------:R-:W-:Y:S01]  /*12470*/  I2FP.F32.S32 R22, R22 ;  /* 0x0000001600167245 */ /* 0x000fe20000201400 */
[----:B------:R-:W-:Y:S01]  /*12480*/  FFMA.FTZ R211, R167, -UR6, R211 ;  /* 0x80000006a7d37c23 */ /* 0x000fe200080100d3 */
[-C--:B------:R-:W-:Y:S01]  /*12490*/  ISETP.GE.AND P5, PT, R206, R233.reuse, PT ;  /* 0x000000e9ce00720c */ /* 0x080fe20003fa6270 */
[----:B------:R-:W-:Y:S01]  /*124a0*/  FMUL.FTZ R167, R24, UR8 ;  /* 0x0000000818a77c20 */ /* 0x000fe20008410000 */
[----:B------:R-:W-:Y:S01]  /*124b0*/  I2FP.F32.S32 R244, R244 ;  /* 0x000000f400f47245 */ /* 0x000fe20000201400 */
[----:B---3--:R-:W-:Y:S01]  /*124c0*/  FFMA.FTZ R23, R22, -UR6, R23 ;  /* 0x8000000616177c23 */ /* 0x008fe20008010017 */
[----:B------:R-:W-:Y:S01]  /*124d0*/  FSEL R250, R250, -INF , !P6 ;  /* 0xff800000fafa7808 */ /* 0x000fe20007000000 */
[----:B------:R-:W-:Y:S01]  /*124e0*/  VIADD R22, R201, 0x21 ;  /* 0x00000021c9167836 */ /* 0x000fe20000000000 */
[----:B------:R-:W-:Y:S01]  /*124f0*/  ISETP.GT.AND P6, PT, R207, R166, PT ;  /* 0x000000a6cf00720c */ /* 0x000fe20003fc4270 */
[----:B------:R-:W-:Y:S01]  /*12500*/  FFMA.FTZ R225, R244, -UR6, R225 ;  /* 0x80000006f4e17c23 */ /* 0x000fe200080100e1 */
[----:B------:R-:W-:Y:S02]  /*12510*/  FSEL R193, R209, -INF , !P5 ;  /* 0xff800000d1c17808 */ /* 0x000fe40006800000 */
[----:B------:R-:W-:Y:S02]  /*12520*/  ISETP.GE.AND P5, PT, R206, R232, PT ;  /* 0x000000e8ce00720c */ /* 0x000fe40003fa6270 */
[----:B------:R-:W-:Y:S02]  /*12530*/  FSEL R244, R211, -INF , !P6 ;  /* 0xff800000d3f47808 */ /* 0x000fe40007000000 */
[----:B------:R-:W-:Y:S02]  /*12540*/  ISETP.GT.AND P6, PT, R205, R166, PT ;  /* 0x000000a6cd00720c */ /* 0x000fe40003fc4270 */
[----:B------:R-:W-:Y:S02]  /*12550*/  FSEL R248, R248, -INF , !P5 ;  /* 0xff800000f8f87808 */ /* 0x000fe40006800000 */
[----:B------:R-:W-:Y:S02]  /*12560*/  ISETP.GT.AND P5, PT, R207, R22, PT ;  /* 0x00000016cf00720c */ /* 0x000fe40003fa4270 */
[----:B------:R-:W-:Y:S01]  /*12570*/  FSEL R23, R23, -INF , !P6 ;  /* 0xff80000017177808 */ /* 0x000fe20007000000 */
[C---:B-1----:R-:W-:Y:S05]  /*12580*/  HMMA.16816.F32 R28, R196.reuse, R16, R28 ;  /* 0x00000010c41c723c */ /* 0x042fea000000181c */
[----:B------:R-:W-:Y:S01]  /*12590*/  ISETP.GE.AND P6, PT, R220, R233, PT ;  /* 0x000000e9dc00720c */ /* 0x000fe20003fc6270 */
[----:B------:R-:W1:Y:S01]  /*125a0*/  MUFU.TANH R25, R25 ;  /* 0x0000001900197308 */ /* 0x000e620000002400 */
[--C-:B------:R-:W-:Y:S01]  /*125b0*/  IADD3 R17, PT, PT, R230, 0x10, -R203.reuse ;  /* 0x00000010e6117810 */ /* 0x100fe20007ffe8cb */
[----:B------:R-:W-:Y:S03]  /*125c0*/  HMMA.16816.F32 R32, R196, R18, R32 ;  /* 0x00000012c420723c */ /* 0x000fe60000001820 */
[----:B------:R-:W-:Y:S02]  /*125d0*/  FSEL R24, R225, -INF , !P5 ;  /* 0xff800000e1187808 */ /* 0x000fe40006800000 */
[----:B------:R-:W-:Y:S03]  /*125e0*/  FSEL R195, R210, -INF , !P6 ;  /* 0xff800000d2c37808 */ /* 0x000fe60007000000 */
[----:B------:R-:W2:Y:S01]  /*125f0*/  MUFU.TANH R167, R167 ;  /* 0x000000a700a77308 */ /* 0x000ea20000002400 */
[C-C-:B------:R-:W-:Y:S02]  /*12600*/  IADD3 R206, PT, PT, R234.reuse, 0xf, -R203.reuse ;  /* 0x0000000feace7810 */ /* 0x140fe40007ffe8cb */
[----:B----4-:R-:W-:Y:S02]  /*12610*/  IABS R26, R17 ;  /* 0x00000011001a7213 */ /* 0x010fe40000000000 */
[----:B------:R-:W-:Y:S01]  /*12620*/  IADD3 R210, PT, PT, R234, 0x10, -R203 ;  /* 0x00000010ead27810 */ /* 0x000fe20007ffe8cb */
[----:B------:R-:W-:Y:S01]  /*12630*/  FMUL.FTZ R18, R30, UR8 ;  /* 0x000000081e127c20 */ /* 0x000fe20008410000 */
[----:B------:R-:W-:Y:S03]  /*12640*/  IABS R206, R206 ;  /* 0x000000ce00ce7213 */ /* 0x000fe60000000000 */
[----:B------:R-:W3:Y:S01]  /*12650*/  MUFU.TANH R225, R27 ;  /* 0x0000001b00e17308 */ /* 0x000ee20000002400 */
[----:B------:R-:W-:Y:S01]  /*12660*/  I2FP.F32.S32 R26, R26 ;  /* 0x0000001a001a7245 */ /* 0x000fe20000201400 */
[----:B------:R-:W-:Y:S01]  /*12670*/  FMUL.FTZ R17, R28, UR8 ;  /* 0x000000081c117c20 */ /* 0x000fe20008410000 */
[----:B------:R-:W-:Y:S01]  /*12680*/  ISETP.GT.AND P5, PT, R205, R22, PT ;  /* 0x00000016cd00720c */ /* 0x000fe20003fa4270 */
[----:B------:R-:W-:Y:S01]  /*12690*/  FMUL.FTZ R19, R31, UR8 ;  /* 0x000000081f137c20 */ /* 0x000fe20008410000 */
[-C--:B------:R-:W-:Y:S01]  /*126a0*/  ISETP.GE.AND P6, PT, R208, R233.reuse, PT ;  /* 0x000000e9d000720c */ /* 0x080fe20003fc6270 */
[----:B-----5:R-:W-:Y:S01]  /*126b0*/  FFMA.FTZ R249, R26, -UR6, R249 ;  /* 0x800000061af97c23 */ /* 0x020fe200080100f9 */
[----:B------:R-:W-:Y:S01]  /*126c0*/  IADD3 R16, PT, PT, R230, 0xf, -R203 ;  /* 0x0000000fe6107810 */ /* 0x000fe20007ffe8cb */
[----:B------:R-:W-:Y:S01]  /*126d0*/  VIADD R26, R201, 0x28 ;  /* 0x00000028c91a7836 */ /* 0x000fe20000000000 */
[----:B------:R-:W-:Y:S01]  /*126e0*/  IABS R210, R210 ;  /* 0x000000d200d27213 */ /* 0x000fe20000000000 */
[----:B------:R-:W4:Y:S01]  /*126f0*/  MUFU.TANH R18, R18 ;  /* 0x0000001200127308 */ /* 0x000f220000002400 */
[----:B------:R-:W-:Y:S01]  /*12700*/  I2FP.F32.S32 R206, R206 ;  /* 0x000000ce00ce7245 */ /* 0x000fe20000201400 */
[----:B------:R-:W-:Y:S01]  /*12710*/  FMUL.FTZ R35, R35, UR8 ;  /* 0x0000000823237c20 */ /* 0x000fe20008410000 */
[----:B------:R-:W-:Y:S02]  /*12720*/  FSEL R251, R251, -INF , !P5 ;  /* 0xff800000fbfb7808 */ /* 0x000fe40006800000 */
[----:B------:R-:W-:Y:S01]  /*12730*/  IABS R16, R16 ;  /* 0x0000001000107213 */ /* 0x000fe20000000000 */
[----:B-1----:R-:W-:Y:S01]  /*12740*/  FFMA.FTZ R25, R206, -UR6, R25 ;  /* 0x80000006ce197c23 */ /* 0x002fe20008010019 */
[----:B------:R-:W-:Y:S03]  /*12750*/  I2FP.F32.S32 R210, R210 ;  /* 0x000000d200d27245 */ /* 0x000fe60000201400 */
[----:B------:R-:W-:Y:S01]  /*12760*/  MUFU.TANH R19, R19 ;  /* 0x0000001300137308 */ /* 0x000fe20000002400 */
[----:B------:R-:W-:Y:S02]  /*12770*/  FSEL R246, R246, -INF , !P6 ;  /* 0xff800000f6f67808 */ /* 0x000fe40007000000 */
[-C--:B------:R-:W-:Y:S01]  /*12780*/  ISETP.GE.AND P5, PT, R220, R232.reuse, PT ;  /* 0x000000e8dc00720c */ /* 0x080fe20003fa6270 */
[----:B--2---:R-:W-:Y:S01]  /*12790*/  FFMA.FTZ R167, R210, -UR6, R167 ;  /* 0x80000006d2a77c23 */ /* 0x004fe200080100a7 */
[----:B------:R-:W-:Y:S02]  /*127a0*/  ISETP.GE.AND P6, PT, R208, R232, PT ;  /* 0x000000e8d000720c */ /* 0x000fe40003fc6270 */
[----:B------:R-:W-:Y:S03]  /*127b0*/  I2FP.F32.S32 R16, R16 ;  /* 0x0000001000107245 */ /* 0x000fe60000201400 */
[----:B------:R-:W-:Y:S01]  /*127c0*/  MUFU.TANH R17, R17 ;  /* 0x0000001100117308 */ /* 0x000fe20000002400 */
[----:B------:R-:W-:Y:S02]  /*127d0*/  FSEL R179, R165, -INF , !P5 ;  /* 0xff800000a5b37808 */ /* 0x000fe40006800000 */
[----:B------:R-:W-:Y:S01]  /*127e0*/  FSEL R206, R21, -INF , !P6 ;  /* 0xff80000015ce7808 */ /* 0x000fe20007000000 */
[----:B------:R-:W-:Y:S01]  /*127f0*/  FMUL.FTZ R21, R29, UR8 ;  /* 0x000000081d157c20 */ /* 0x000fe20008410000 */
[-C--:B------:R-:W-:Y:S01]  /*12800*/  ISETP.GT.AND P5, PT, R207, R26.reuse, PT ;  /* 0x0000001acf00720c */ /* 0x080fe20003fa4270 */
[----:B---3--:R-:W-:Y:S01]  /*12810*/  FFMA.FTZ R225, R16, -UR6, R225 ;  /* 0x8000000610e17c23 */ /* 0x008fe200080100e1 */
[--C-:B------:R-:W-:Y:S01]  /*12820*/  IADD3 R28, PT, PT, R230, 0x8, -R203.reuse ;  /* 0x00000008e61c7810 */ /* 0x100fe20007ffe8cb */
[----:B------:R-:W-:Y:S01]  /*12830*/  VIADD R16, R201, 0x29 ;  /* 0x00000029c9107836 */ /* 0x000fe20000000000 */
[----:B------:R-:W-:Y:S01]  /*12840*/  FSEL R167, R167, -INF , !P5 ;  /* 0xff800000a7a77808 */ /* 0x000fe20006800000 */
[----:B------:R-:W1:Y:S01]  /*12850*/  MUFU.TANH R21, R21 ;  /* 0x0000001500157308 */ /* 0x000e620000002400 */
[----:B------:R-:W-:Y:S02]  /*12860*/  ISETP.GT.AND P5, PT, R205, R26, PT ;  /* 0x0000001acd00720c */ /* 0x000fe40003fa4270 */
[----:B------:R-:W-:Y:S02]  /*12870*/  ISETP.GT.AND P6, PT, R207, R16, PT ;  /* 0x00000010cf00720c */ /* 0x000fe40003fc4270 */
[----:B------:R-:W-:Y:S02]  /*12880*/  FSEL R249, R249, -INF , !P5 ;  /* 0xff800000f9f97808 */ /* 0x000fe40006800000 */
[-C--:B------:R-:W-:Y:S03]  /*12890*/  ISETP.GE.AND P5, PT, R166, R233.reuse, PT ;  /* 0x000000e9a600720c */ /* 0x080fe60003fa6270 */
[----:B------:R-:W-:Y:S01]  /*128a0*/  MUFU.TANH R35, R35 ;  /* 0x0000002300237308 */ /* 0x000fe20000002400 */
[----:B------:R-:W-:Y:S02]  /*128b0*/  IABS R28, R28 ;  /* 0x0000001c001c7213 */ /* 0x000fe40000000000 */
[--C-:B------:R-:W-:Y:S02]  /*128c0*/  IADD3 R30, PT, PT, R234, 0x7, -R203.reuse ;  /* 0x00000007ea1e7810 */ /* 0x100fe40007ffe8cb */
[----:B------:R-:W-:Y:S02]  /*128d0*/  FSEL R25, R25, -INF , !P6 ;  /* 0xff80000019197808 */ /* 0x000fe40007000000 */
[----:B------:R-:W-:Y:S02]  /*128e0*/  ISETP.GT.AND P6, PT, R205, R16, PT ;  /* 0x00000010cd00720c */ /* 0x000fe40003fc4270 */
[----:B------:R-:W-:Y:S02]  /*128f0*/  FSEL R244, R244, -INF , !P5 ;  /* 0xff800000f4f47808 */ /* 0x000fe40006800000 */
[----:B------:R-:W-:Y:S02]  /*12900*/  I2FP.F32.S32 R29, R28 ;  /* 0x0000001c001d7245 */ /* 0x000fe40000201400 */
[----:B------:R-:W-:Y:S02]  /*12910*/  ISETP.GE.AND P5, PT, R22, R233, PT ;  /* 0x000000e91600720c */ /* 0x000fe40003fa6270 */
[----:B------:R-:W-:Y:S01]  /*12920*/  IABS R30, R30 ;  /* 0x0000001e001e7213 */ /* 0x000fe20000000000 */
[----:B----4-:R-:W-:Y:S01]  /*12930*/  FFMA.FTZ R29, R29, -UR6, R18 ;  /* 0x800000061d1d7c23 */ /* 0x010fe20008010012 */
[--C-:B------:R-:W-:Y:S01]  /*12940*/  IADD3 R27, PT, PT, R230, 0x7, -R203.reuse ;  /* 0x00000007e61b7810 */ /* 0x100fe20007ffe8cb */
[----:B------:R-:W-:Y:S01]  /*12950*/  VIADD R18, R201, 0x31 ;  /* 0x00000031c9127836 */ /* 0x000fe20000000000 */
[----:B------:R-:W-:Y:S02]  /*12960*/  FSEL R225, R225, -INF , !P6 ;  /* 0xff800000e1e17808 */ /* 0x000fe40007000000 */
[----:B------:R-:W-:Y:S02]  /*12970*/  ISETP.GE.AND P6, PT, R166, R232, PT ;  /* 0x000000e8a600720c */ /* 0x000fe40003fc6270 */
[----:B------:R-:W-:Y:S02]  /*12980*/  I2FP.F32.S32 R30, R30 ;  /* 0x0000001e001e7245 */ /* 0x000fe40000201400 */
[----:B------:R-:W-:Y:S02]  /*12990*/  FSEL R220, R24, -INF , !P5 ;  /* 0xff80000018dc7808 */ /* 0x000fe40006800000 */
[----:B------:R-:W-:Y:S01]  /*129a0*/  IADD3 R166, PT, PT, R234, 0x8, -R203 ;  /* 0x00000008eaa67810 */ /* 0x000fe20007ffe8cb */
[----:B-1----:R-:W-:Y:S01]  /*129b0*/  FFMA.FTZ R21, R30, -UR6, R21 ;  /* 0x800000061e157c23 */ /* 0x002fe20008010015 */
[----:B------:R-:W-:Y:S02]  /*129c0*/  IABS R27, R27 ;  /* 0x0000001b001b7213 */ /* 0x000fe40000000000 */
[----:B------:R-:W-:Y:S01]  /*129d0*/  ISETP.GE.AND P5, PT, R22, R232, PT ;  /* 0x000000e81600720c */ /* 0x000fe20003fa6270 */
[----:B------:R-:W-:Y:S01]  /*129e0*/  VIADD R22, R201, 0x30 ;  /* 0x00000030c9167836 */ /* 0x000fe20000000000 */
[----:B------:R-:W-:Y:S02]  /*129f0*/  IABS R166, R166 ;  /* 0x000000a600a67213 */ /* 0x000fe40000000000 */
[----:B------:R-:W-:Y:S01]  /*12a00*/  I2FP.F32.S32 R24, R27 ;  /* 0x0000001b00187245 */ /* 0x000fe20000201400 */
[----:B------:R-:W-:Y:S01]  /*12a10*/  IMAD.IADD R27, R234, 0x1, -R203 ;  /* 0x00000001ea1b7824 */ /* 0x000fe200078e0acb */
[----:B------:R-:W-:Y:S02]  /*12a20*/  FSEL R251, R251, -INF , !P5 ;  /* 0xff800000fbfb7808 */ /* 0x000fe40006800000 */
[----:B------:R-:W-:Y:S01]  /*12a30*/  ISETP.GT.AND P5, PT, R207, R18, PT ;  /* 0x00000012cf00720c */ /* 0x000fe20003fa4270 */
[----:B------:R-:W-:Y:S01]  /*12a40*/  FFMA.FTZ R19, R24, -UR6, R19 ;  /* 0x8000000618137c23 */ /* 0x000fe20008010013 */
[----:B------:R-:W-:Y:S01]  /*12a50*/  I2FP.F32.S32 R166, R166 ;  /* 0x000000a600a67245 */ /* 0x000fe20000201400 */
[----:B------:R-:W-:Y:S01]  /*12a60*/  FMUL.FTZ R24, R33, UR8 ;  /* 0x0000000821187c20 */ /* 0x000fe20008410000 */
[----:B------:R-:W-:Y:S02]  /*12a70*/  FSEL R21, R21, -INF , !P5 ;  /* 0xff80000015157808 */ /* 0x000fe40006800000 */
[----:B------:R-:W-:Y:S01]  /*12a80*/  FSEL R210, R23, -INF , !P6 ;  /* 0xff80000017d27808 */ /* 0x000fe20007000000 */
[----:B------:R-:W-:Y:S01]  /*12a90*/  FMUL.FTZ R23, R32, UR8 ;  /* 0x0000000820177c20 */ /* 0x000fe20008410000 */
[----:B------:R-:W-:Y:S01]  /*12aa0*/  ISETP.GT.AND P5, PT, R205, R18, PT ;  /* 0x00000012cd00720c */ /* 0x000fe20003fa4270 */
[----:B------:R-:W-:Y:S01]  /*12ab0*/  FFMA.FTZ R17, R166, -UR6, R17 ;  /* 0x80000006a6117c23 */ /* 0x000fe20008010011 */
[-C--:B------:R-:W-:Y:S01]  /*12ac0*/  ISETP.GT.AND P6, PT, R207, R22.reuse, PT ;  /* 0x00000016cf00720c */ /* 0x080fe20003fc4270 */
[----:B------:R-:W-:Y:S01]  /*12ad0*/  MUFU.TANH R24, R24 ;  /* 0x0000001800187308 */ /* 0x000fe20000002400 */
[----:B------:R-:W-:Y:S02]  /*12ae0*/  FSEL R19, R19, -INF , !P5 ;  /* 0xff80000013137808 */ /* 0x000fe40006800000 */
[----:B------:R-:W-:Y:S02]  /*12af0*/  ISETP.GE.AND P5, PT, R16, R233, PT ;  /* 0x000000e91000720c */ /* 0x000fe40003fa6270 */
[----:B------:R-:W-:Y:S02]  /*12b00*/  FSEL R209, R17, -INF , !P6 ;  /* 0xff80000011d17808 */ /* 0x000fe40007000000 */
[----:B------:R-:W-:Y:S03]  /*12b10*/  ISETP.GT.AND P6, PT, R205, R22, PT ;  /* 0x00000016cd00720c */ /* 0x000fe60003fc4270 */
[----:B------:R-:W1:Y:S01]  /*12b20*/  MUFU.TANH R23, R23 ;  /* 0x0000001700177308 */ /* 0x000e620000002400 */
[----:B------:R-:W-:Y:S01]  /*12b30*/  FSEL R211, R25, -INF , !P5 ;  /* 0xff80000019d37808 */ /* 0x000fe20006800000 */
[----:B------:R-:W-:Y:S01]  /*12b40*/  FMUL.FTZ R25, R34, UR8 ;  /* 0x0000000822197c20 */ /* 0x000fe20008410000 */
[----:B------:R-:W-:Y:S02]  /*12b50*/  IABS R27, R27 ;  /* 0x0000001b001b7213 */ /* 0x000fe40000000000 */
[----:B------:R-:W-:Y:S02]  /*12b60*/  FSEL R17, R29, -INF , !P6 ;  /* 0xff8000001d117808 */ /* 0x000fe40007000000 */
[----:B------:R-:W-:Y:S03]  /*12b70*/  ISETP.GE.AND P6, PT, R26, R233, PT ;  /* 0x000000e91a00720c */ /* 0x000fe60003fc6270 */
[----:B------:R-:W2:Y:S01]  /*12b80*/  MUFU.TANH R25, R25 ;  /* 0x0000001900197308 */ /* 0x000ea20000002400 */
[-C--:B------:R-:W-:Y:S02]  /*12b90*/  ISETP.GE.AND P5, PT, R16, R232.reuse, PT ;  /* 0x000000e81000720c */ /* 0x080fe40003fa6270 */
[----:B------:R-:W-:Y:S02]  /*12ba0*/  I2FP.F32.S32 R16, R27 ;  /* 0x0000001b00107245 */ /* 0x000fe40000201400 */
[--C-:B------:R-:W-:Y:S02]  /*12bb0*/  IADD3 R27, PT, PT, R234, -0x1, -R203.reuse ;  /* 0xffffffffea1b7810 */ /* 0x100fe40007ffe8cb */
[----:B------:R-:W-:Y:S02]  /*12bc0*/  FSEL R208, R167, -INF , !P6 ;  /* 0xff800000a7d07808 */ /* 0x000fe40007000000 */
[----:B------:R-:W-:Y:S01]  /*12bd0*/  ISETP.GE.AND P6, PT, R26, R232, PT ;  /* 0x000000e81a00720c */ /* 0x000fe20003fc6270 */
[----:B------:R-:W-:Y:S01]  /*12be0*/  IMAD.IADD R26, R230, 0x1, -R203 ;  /* 0x00000001e61a7824 */ /* 0x000fe200078e0acb */
[----:B------:R-:W-:Y:S01]  /*12bf0*/  IABS R27, R27 ;  /* 0x0000001b001b7213 */ /* 0x000fe20000000000 */
[----:B-1----:R-:W-:Y:S01]  /*12c00*/  FFMA.FTZ R23, R16, -UR6, R23 ;  /* 0x8000000610177c23 */ /* 0x002fe20008010017 */
[----:B------:R-:W-:Y:S01]  /*12c10*/  FSEL R249, R249, -INF , !P6 ;  /* 0xff800000f9f97808 */ /* 0x000fe20007000000 */
[----:B------:R-:W-:Y:S01]  /*12c20*/  VIADD R16, R201, 0x39 ;  /* 0x00000039c9107836 */ /* 0x000fe20000000000 */
[----:B------:R-:W-:Y:S02]  /*12c30*/  IABS R26, R26 ;  /* 0x0000001a001a7213 */ /* 0x000fe40000000000 */
[----:B------:R-:W-:Y:S02]  /*12c40*/  I2FP.F32.S32 R27, R27 ;  /* 0x0000001b001b7245 */ /* 0x000fe40000201400 */
[----:B------:R-:W-:Y:S02]  /*12c50*/  ISETP.GT.AND P6, PT, R207, R204, PT ;  /* 0x000000cccf00720c */ /* 0x000fe40003fc4270 */
[----:B------:R-:W-:Y:S01]  /*12c60*/  IADD3 R203, PT, PT, R230, -0x1, -R203 ;  /* 0xffffffffe6cb7810 */ /* 0x000fe20007ffe8cb */
[----:B------:R-:W-:Y:S01]  /*12c70*/  FFMA.FTZ R24, R27, -UR6, R24 ;  /* 0x800000061b187c23 */ /* 0x000fe20008010018 */
[----:B------:R-:W-:Y:S02]  /*12c80*/  I2FP.F32.S32 R26, R26 ;  /* 0x0000001a001a7245 */ /* 0x000fe40000201400 */
[----:B------:R-:W-:Y:S02]  /*12c90*/  FSEL R225, R225, -INF , !P5 ;  /* 0xff800000e1e17808 */ /* 0x000fe40006800000 */
[----:B------:R-:W-:Y:S01]  /*12ca0*/  IABS R203, R203 ;  /* 0x000000cb00cb7213 */ /* 0x000fe20000000000 */
[----:B--2---:R-:W-:Y:S01]  /*12cb0*/  FFMA.FTZ R25, R26, -UR6, R25 ;  /* 0x800000061a197c23 */ /* 0x004fe20008010019 */
        /* <DEDUP_REMOVED lines=18> */
[----:B------:R-:W-:Y:S02]  /*12de0*/  FSEL R203, R17, -INF , !P6 ;  /* 0xff80000011cb7808 */ /* 0x000fe40007000000 */
[----:B------:R-:W-:Y:S02]  /*12df0*/  FMNMX3.FTZ R17, R18, R9, R20, !PT ;  /* 0x0000000912117276 */ /* 0x000fe40007810014 */
[----:B------:R-:W-:Y:S02]  /*12e00*/  FMNMX3.FTZ R22, R22, R252, R193, !PT ;  /* 0x000000fc16167276 */ /* 0x000fe400078100c1 */
[----:B------:R-:W-:Y:S02]  /*12e10*/  FSEL R201, R19, -INF , !P5 ;  /* 0xff80000013c97808 */ /* 0x000fe40006800000 */
[----:B------:R-:W-:Y:S02]  /*12e20*/  ISETP.GE.AND P6, PT, R204, R233, PT ;  /* 0x000000e9cc00720c */ /* 0x000fe40003fc6270 */
[----:B------:R-:W-:Y:S02]  /*12e30*/  FMNMX3.FTZ R17, R17, R250, R248, !PT ;  /* 0x000000fa11117276 */ /* 0x000fe400078100f8 */
[----:B------:R-:W-:Y:S02]  /*12e40*/  FMNMX3.FTZ R19, R22, R195, R246, !PT ;  /* 0x000000c316137276 */ /* 0x000fe400078100f6 */
        /* <DEDUP_REMOVED lines=16> */
.L_x_2321:
[----:B------:R-:W-:Y:S01]  /*12f50*/  SHFL.BFLY PT, R17, R16, 0x2, 0x1f ;  /* 0x0c401f0010117f89 */ /* 0x000fe200000e0000 */
[----:B------:R-:W-:Y:S01]  /*12f60*/  FMNMX3.FTZ R6, R6, R166, R165, !PT ;  /* 0x000000a606067276 */ /* 0x000fe200078100a5 */
[----:B------:R-:W-:Y:S01]  /*12f70*/  UISETP.GT.AND UP0, UPT, UR22, UR19, UPT ;  /* 0x000000131600728c */ /* 0x000fe2000bf04270 */
[----:B------:R-:W-:Y:S01]  /*12f80*/  LOP3.LUT R221, R221, 0x200, R214, 0xf8, !PT ;  /* 0x00000200dddd7812 */ /* 0x000fe200078ef8d6 */
[----:B------:R-:W-:Y:S04]  /*12f90*/  UIADD3 UR22, UPT, UPT, UR22, -0x1, URZ ;  /* 0xffffffff16167890 */ /* 0x000fe8000fffe0ff */
[----:B------:R-:W1:Y:S01]  /*12fa0*/  SHFL.BFLY PT, R3, R6, 0x2, 0x1f ;  /* 0x0c401f0006037f89 */ /* 0x000e6200000e0000 */
[----:B------:R-:W-:Y:S04]  /*12fb0*/  LEA R167, R221, UR5, 0x1 ;  /* 0x00000005dda77c11 */ /* 0x000fe8000f8e08ff */
[C---:B------:R-:W-:Y:S02]  /*12fc0*/  IADD3 R180, PT, PT, R167.reuse, R212, RZ ;  /* 0x000000d4a7b47210 */ /* 0x040fe40007ffe0ff */
[----:B------:R-:W-:Y:S02]  /*12fd0*/  IADD3 R8, PT, PT, R167, 0x18000, RZ ;  /* 0x00018000a7087810 */ /* 0x000fe40007ffe0ff */
[----:B-1----:R-:W-:Y:S02]  /*12fe0*/  FMNMX.FTZ R4, R6, R3, !PT ;  /* 0x0000000306047209 */ /* 0x002fe40007810000 */
[----:B------:R-:W-:Y:S03]  /*12ff0*/  FMNMX.FTZ R5, R16, R17, !PT ;  /* 0x0000001110057209 */ /* 0x000fe60007810000 */
        /* <DEDUP_REMOVED lines=18> */
[----:B------:R-:W1:Y:S01]  /*13120*/  LDSM.16.MT88.4 R12, [R167+0x18000] ;  /* 0x01800000a70c783b */ /* 0x000e620000004200 */
[----:B------:R-:W-:Y:S01]  /*13130*/  FFMA.FTZ R186, R185, UR4, -R192 ;  /* 0x00000004b9ba7c23 */ /* 0x000fe200080108c0 */
[--C-:B------:R-:W-:Y:S01]  /*13140*/  FFMA.FTZ R191, R11, UR4, -R190.reuse ;  /* 0x000000040bbf7c23 */ /* 0x100fe200080108be */
[----:B------:R-:W-:Y:S01]  /*13150*/  FFMA.FTZ R187, R9, UR4, -R190 ;  /* 0x0000000409bb7c23 */ /* 0x000fe200080108be */
[----:B------:R-:W-:Y:S01]  /*13160*/  FFMA.FTZ R185, R181, UR4, -R192 ;  /* 0x00000004b5b97c23 */ /* 0x000fe200080108c0 */
[----:B------:R-:W-:Y:S01]  /*13170*/  FMUL.FTZ R6, R0, UR4 ;  /* 0x0000000400067c20 */ /* 0x000fe20008410000 */
[----:B------:R-:W-:Y:S01]  /*13180*/  FMUL.FTZ R7, R2, UR4 ;  /* 0x0000000402077c20 */ /* 0x000fe20008410000 */
[----:B------:R-:W-:Y:S01]  /*13190*/  MUFU.EX2 R189, R189 ;  /* 0x000000bd00bd7308 */ /* 0x000fe20000000800 */
[----:B------:R-:W2:Y:S01]  /*131a0*/  LDSM.16.MT88.4 R20, [R180+0x18000] ;  /* 0x01800000b414783b */ /* 0x000ea20000004200 */
[----:B------:R-:W-:Y:S01]  /*131b0*/  IADD3 R181, PT, PT, R167, 0x18040, RZ ;  /* 0x00018040a7b57810 */ /* 0x000fe20007ffe0ff */
[--C-:B------:R-:W-:Y:S07]  /*131c0*/  FFMA.FTZ R199, R179, UR4, -R190.reuse ;  /* 0x00000004b3c77c23 */ /* 0x100fee00080108be */
[----:B------:R-:W3:Y:S01]  /*131d0*/  MUFU.EX2 R183, R183 ;  /* 0x000000b700b77308 */ /* 0x000ee20000000800 */
[----:B------:R-:W-:Y:S01]  /*131e0*/  @P2 IADD3 R181, PT, PT, R8, -0x40, RZ ;  /* 0xffffffc008b52810 */ /* 0x000fe20007ffe0ff */
[----:B------:R-:W-:Y:S01]  /*131f0*/  FFMA.FTZ R223, R210, UR4, -R190 ;  /* 0x00000004d2df7c23 */ /* 0x000fe200080108be */
[--C-:B------:R-:W-:Y:S07]  /*13200*/  FFMA.FTZ R210, R211, UR4, -R192.reuse ;  /* 0x00000004d3d27c23 */ /* 0x100fee00080108c0 */
[----:B------:R-:W-:Y:S01]  /*13210*/  MUFU.EX2 R191, R191 ;  /* 0x000000bf00bf7308 */ /* 0x000fe20000000800 */
[----:B------:R-:W-:Y:S01]  /*13220*/  IADD3 R182, PT, PT, R212, R181, RZ ;  /* 0x000000b5d4b67210 */ /* 0x000fe20007ffe0ff */
[----:B------:R-:W4:Y:S01]  /*13230*/  LDSM.16.MT88.4 R28, [R181] ;  /* 0x00000000b51c783b */ /* 0x000f220000004200 */
[----:B------:R-:W-:Y:S07]  /*13240*/  FFMA.FTZ R194, R193, UR4, -R192 ;  /* 0x00000004c1c27c23 */ /* 0x000fee00080108c0 */
[----:B------:R-:W5:Y:S01]  /*13250*/  MUFU.EX2 R184, R184 ;  /* 0x000000b800b87308 */ /* 0x000f620000000800 */
[----:B------:R-:W-:Y:S01]  /*13260*/  FFMA.FTZ R196, R250, UR4, -R190 ;  /* 0x00000004fac47c23 */ /* 0x000fe200080108be */
[--C-:B------:R-:W-:Y:S01]  /*13270*/  FFMA.FTZ R198, R195, UR4, -R192.reuse ;  /* 0x00000004c3c67c23 */ /* 0x100fe200080108c0 */
[----:B------:R-:W-:Y:S07]  /*13280*/  FFMA.FTZ R197, R246, UR4, -R192 ;  /* 0x00000004f6c57c23 */ /* 0x000fee00080108c0 */
[----:B------:R-:W-:Y:S01]  /*13290*/  MUFU.EX2 R186, R186 ;  /* 0x000000ba00ba7308 */ /* 0x000fe20000000800 */
[----:B------:R-:W-:Y:S01]  /*132a0*/  FFMA.FTZ R206, R206, UR4, -R190 ;  /* 0x00000004cece7c23 */ /* 0x000fe200080108be */
[----:B---3--:R-:W-:Y:S01]  /*132b0*/  F2FP.F16.F32.PACK_AB R168, R183, R189 ;  /* 0x000000bdb7a8723e */ /* 0x008fe200000000ff */
[----:B------:R-:W-:Y:S07]  /*132c0*/  LDSM.16.MT88.4 R172, [R182+0x4800] ;  /* 0x00480000b6ac783b */ /* 0x000fee0000004200 */
[----:B------:R-:W3:Y:S01]  /*132d0*/  MUFU.EX2 R185, R185 ;  /* 0x000000b900b97308 */ /* 0x000ee20000000800 */
[----:B------:R-:W-:Y:S01]  /*132e0*/  FFMA.FTZ R252, R252, UR4, -R192 ;  /* 0x00000004fcfc7c23 */ /* 0x000fe200080108c0 */
[----:B------:R-:W-:Y:S01]  /*132f0*/  FFMA.FTZ R248, R248, UR4, -R190 ;  /* 0x00000004f8f87c23 */ /* 0x000fe200080108be */
[----:B------:R-:W-:Y:S07]  /*13300*/  FFMA.FTZ R221, R220, UR4, -R192 ;  /* 0x00000004dcdd7c23 */ /* 0x000fee00080108c0 */
[----:B------:R-:W-:Y:S01]  /*13310*/  MUFU.EX2 R187, R187 ;  /* 0x000000bb00bb7308 */ /* 0x000fe20000000800 */
[--C-:B------:R-:W-:Y:S01]  /*13320*/  FFMA.FTZ R222, R249, UR4, -R190.reuse ;  /* 0x00000004f9de7c23 */ /* 0x100fe200080108be */
[----:B-----5:R-:W-:Y:S01]  /*13330*/  F2FP.F16.F32.PACK_AB R169, R184, R191 ;  /* 0x000000bfb8a9723e */ /* 0x020fe200000000ff */
[----:B------:R-:W-:Y:S07]  /*13340*/  LDSM.16.MT88.4 R176, [R180+0x1e800] ;  /* 0x01e80000b4b0783b */ /* 0x000fee0000004200 */
[----:B------:R-:W5:Y:S01]  /*13350*/  MUFU.EX2 R188, R188 ;  /* 0x000000bc00bc7308 */ /* 0x000f620000000800 */
[----:B------:R-:W-:Y:S01]  /*13360*/  FFMA.FTZ R225, R225, UR4, -R190 ;  /* 0x00000004e1e17c23 */ /* 0x000fe200080108be */
[----:B------:R-:W-:Y:S01]  /*13370*/  FFMA.FTZ R244, R244, UR4, -R192 ;  /* 0x00000004f4f47c23 */ /* 0x000fe200080108c0 */
[--C-:B------:R-:W-:Y:S07]  /*13380*/  FFMA.FTZ R251, R251, UR4, -R190.reuse ;  /* 0x00000004fbfb7c23 */ /* 0x100fee00080108be */
[----:B------:R-:W1:Y:S01]  /*13390*/  MUFU.EX2 R2, R6 ;  /* 0x0000000600027308 */ /* 0x000e620000000800 */
[----:B------:R-:W-:Y:S01]  /*133a0*/  FFMA.FTZ R226, R203, UR4, -R190 ;  /* 0x00000004cbe27c23 */ /* 0x000fe200080108be */
[----:B---3--:R-:W-:Y:S01]  /*133b0*/  F2FP.F16.F32.PACK_AB R170, R185, R186 ;  /* 0x000000bab9aa723e */ /* 0x008fe200000000ff */
[--C-:B------:R-:W-:Y:S07]  /*133c0*/  FFMA.FTZ R209, R209, UR4, -R192.reuse ;  /* 0x00000004d1d17c23 */ /* 0x100fee00080108c0 */
[----:B------:R-:W3:Y:S01]  /*133d0*/  MUFU.EX2 R0, R7 ;  /* 0x0000000700007308 */ /* 0x000ee20000000800 */
[----:B------:R-:W-:Y:S01]  /*133e0*/  FFMA.FTZ R224, R207, UR4, -R192 ;  /* 0x00000004cfe07c23 */ /* 0x000fe200080108c0 */
[----:B------:R-:W-:Y:S01]  /*133f0*/  FFMA.FTZ R201, R201, UR4, -R190 ;  /* 0x00000004c9c97c23 */ /* 0x000fe200080108be */
[----:B------:R-:W-:Y:S07]  /*13400*/  FFMA.FTZ R203, R205, UR4, -R192 ;  /* 0x00000004cdcb7c23 */ /* 0x000fee00080108c0 */
[----:B------:R-:W-:Y:S01]  /*13410*/  MUFU.EX2 R193, R252 ;  /* 0x000000fc00c17308 */ /* 0x000fe20000000800 */
[--C-:B------:R-:W-:Y:S01]  /*13420*/  FFMA.FTZ R166, R166, UR4, -R190.reuse ;  /* 0x00000004a6a67c23 */ /* 0x100fe200080108be */
[----:B-----5:R-:W-:Y:S01]  /*13430*/  F2FP.F16.F32.PACK_AB R171, R188, R187 ;  /* 0x000000bbbcab723e */ /* 0x020fe200000000ff */
[----:B------:R-:W-:Y:S07]  /*13440*/  FFMA.FTZ R190, R165, UR4, -R190 ;  /* 0x00000004a5be7c23 */ /* 0x000fee00080108be */
[----:B------:R-:W5:Y:S01]  /*13450*/  MUFU.EX2 R194, R194 ;  /* 0x000000c200c27308 */ /* 0x000f620000000800 */
        /* <DEDUP_REMOVED lines=159> */
[C---:B-----5:R-:W-:Y:S04]  /*13e50*/  HMMA.16816.F32 R76, R168.reuse, R132, R76 ;  /* 0x00000084a84c723c */ /* 0x060fe8000000184c */
[----:B------:R-:W-:Y:S01]  /*13e60*/  MUFU.EX2 R190, R190 ;  /* 0x000000be00be7308 */ /* 0x000fe20000000800 */
        /* <DEDUP_REMOVED lines=55> */
[----:B----4-:R-:W-:Y:S01]  /*141e0*/  F2FP.F16.F32.PACK_AB R135, R206, R199 ;  /* 0x000000c7ce87723e */ /* 0x010fe200000000ff */
        /* <DEDUP_REMOVED lines=27> */
[--C-:B------:R-:W-:Y:S01]  /*143a0*/  FFMA.FTZ R156, R208, UR4, -R192.reuse ;  /* 0x00000004d09c7c23 */ /* 0x100fe200080108c0 */
[----:B------:R-:W-:Y:S01]  /*143b0*/  FFMA.FTZ R192, R204, UR4, -R192 ;  /* 0x00000004ccc07c23 */ /* 0x000fe200080108c0 */
[----:B------:R-:W3:Y:S03]  /*143c0*/  MUFU.EX2 R208, R251 ;  /* 0x000000fb00d07308 */ /* 0x000ee60000000800 */
[C---:B------:R-:W-:Y:S07]  /*143d0*/  HMMA.16816.F32 R64, R132.reuse, R158, R64 ;  /* 0x0000009e8440723c */ /* 0x040fee0000001840 */
[----:B------:R2:W3:Y:S10]  /*143e0*/  MUFU.EX2 R211, R156 ;  /* 0x0000009c00d37308 */ /* 0x0004f40000000800 */
[----:B------:R-:W3:Y:S01]  /*143f0*/  MUFU.EX2 R192, R192 ;  /* 0x000000c000c07308 */ /* 0x000ee20000000800 */
[C---:B------:R-:W-:Y:S01]  /*14400*/  HMMA.16816.F32 R68, R132.reuse, R160, R68 ;  /* 0x000000a08444723c */ /* 0x040fe20000001844 */
[----:B--2---:R-:W-:Y:S07]  /*14410*/  LDSM.16.MT88.4 R156, [R181+0x3000] ;  /* 0x00300000b59c783b */ /* 0x004fee0000004200 */
        /* <DEDUP_REMOVED lines=25> */
[----:B---3--:R-:W-:Y:S01]  /*145b0*/  F2FP.F16.F32.PACK_AB R133, R208, R223 ;  /* 0x000000dfd085723e */ /* 0x008fe200000000ff */
        /* <DEDUP_REMOVED lines=57> */
[C---:B----4-:R-:W-:Y:S08]  /*14950*/  HMMA.16816.F32 R108, R132.reuse, R152, R108 ;  /* 0x00000098846c723c */ /* 0x050ff0000000186c */
[C---:B------:R-:W-:Y:S08]  /*14960*/  HMMA.16816.F32 R112, R132.reuse, R154, R112 ;  /* 0x0000009a8470723c */ /* 0x040ff00000001870 */
[C---:B-----5:R-:W-:Y:S08]  /*14970*/  HMMA.16816.F32 R116, R132.reuse, R140, R116 ;  /* 0x0000008c8474723c */ /* 0x060ff00000001874 */
        /* <DEDUP_REMOVED lines=49> */
.L_x_2319:
        /* <DEDUP_REMOVED lines=327> */
.L_x_2323:
        /* <DEDUP_REMOVED lines=45> */
.L_x_2325:
[----:B------:R-:W-:Y:S05]  /*163d0*/  BSYNC.RECONVERGENT B0 ;  /* 0x0000000000007941 */ /* 0x000fea0003800200 */
.L_x_2324:
        /* <DEDUP_REMOVED lines=42> */
.L_x_2327:
[----:B------:R-:W-:Y:S05]  /*16680*/  BSYNC.RECONVERGENT B0 ;  /* 0x0000000000007941 */ /* 0x000fea0003800200 */
.L_x_2326:
        /* <DEDUP_REMOVED lines=27> */
.L_x_2329:
[----:B------:R-:W-:Y:S05]  /*16840*/  BSYNC.RECONVERGENT B0 ;  /* 0x0000000000007941 */ /* 0x000fea0003800200 */
.L_x_2328:
        /* <DEDUP_REMOVED lines=27> */
.L_x_2331:
[----:B------:R-:W-:Y:S05]  /*16a00*/  BSYNC.RECONVERGENT B0 ;  /* 0x0000000000007941 */ /* 0x000fea0003800200 */
.L_x_2330:
        /* <DEDUP_REMOVED lines=26> */
.L_x_2332:
        /* <DEDUP_REMOVED lines=13> */
.L_x_2376:


//--------------------- .nv.shared._ZN5flash16flash_fwd_kernelI23Flash_fwd_kernel_traitsILi256ELi64ELi64ELi4ELb0ELb0EN7cutlass6half_tE19Flash_kernel_traitsILi256ELi64ELi64ELi4ES3_EELb0ELb0ELb0ELb0ELb0ELb1ELb0ELb0EEEvNS_16Flash_fwd_paramsE --------------------------
	.section	.nv.shared._ZN5flash16flash_fwd_kernelI23Flash_fwd_kernel_traitsILi256ELi64ELi64ELi4ELb0ELb0EN7cutlass6half_tE19Flash_kernel_traitsILi256ELi64ELi64ELi4ES3_EELb0ELb0ELb0ELb0ELb0ELb1ELb0ELb0EEEvNS_16Flash_fwd_paramsE,"aw",@nobits
	.sectionflags	@""
	.align	16
	.zero		1024


//--------------------- .nv.shared.reserved.0     --------------------------
	.section	.nv.shared.reserved.0,"aw",@nobits
	.weak		__nv_reservedSMEM_offset_0_alias
	.size		__nv_reservedSMEM_offset_0_alias, 0, 64
	.other		__nv_reservedSMEM_offset_0_alias,@"STO_CUDA_RESERVED_SHARED STV_DEFAULT"
__nv_reservedSMEM_offset_0_alias:
	.zero		0
	.zero		64


//--------------------- .nv.global                --------------------------
	.section	.nv.global,"aw",@nobits
.nv.global:
	.type		_ZN66_INTERNAL_a1905241_30_flash_fwd_hdim256_fp16_sm80_cu_a6473388_33714cute1_E,@object
	.size		_ZN66_INTERNAL_a1905241_30_flash_fwd_hdim256_fp16_sm80_cu_a6473388_33714cute1_E,(_ZN66_INTERNAL_a1905241_30_flash_fwd_hdim256_fp16_sm80_cu_a6473388_33714cuda3std3__45__cpo6cbeginE - _ZN66_INTERNAL_a1905241_30_flash_fwd_hdim256_fp16_sm80_cu_a6473388_33714cute1_E)
_ZN66_INTERNAL_a1905241_30_flash_fwd_hdim256_fp16_sm80_cu_a6473388_33714cute1_E:
	.zero		1
	.type		_ZN66_INTERNAL_a1905241_30_flash_fwd_hdim256_fp16_sm80_cu_a6473388_33714cuda3std3__45__cpo6cbeginE,@object
	.size		_ZN66_INTERNAL_a1905241_30_flash_fwd_hdim256_fp16_sm80_cu_a6473388_33714cuda3std3__45__cpo6cbeginE,(_ZN66_INTERNAL_a1905241_30_flash_fwd_hdim256_fp16_sm80_cu_a6473388_33714cuda3std3__48in_placeE - _ZN66_INTERNAL_a1905241_30_flash_fwd_hdim256_fp16_sm80_cu_a6473388_33714cuda3std3__45__cpo6cbeginE)
_ZN66_INTERNAL_a1905241_30_flash_fwd_hdim256_fp16_sm80_cu_a6473388_33714cuda3std3__45__cpo6cbeginE:
	.zero		1
	.type		_ZN66_INTERNAL_a1905241_30_flash_fwd_hdim256_fp16_sm80_cu_a6473388_33714cuda3std3__48in_placeE,@object
	.size		_ZN66_INTERNAL_a1905241_30_flash_fwd_hdim256_fp16_sm80_cu_a6473388_33714cuda3std3__48in_placeE,(_ZN66_INTERNAL_a1905241_30_flash_fwd_hdim256_fp16_sm80_cu_a6473388_33714cuda3std6ranges3__45__cpo9iter_moveE - _ZN66_INTERNAL_a1905241_30_flash_fwd_hdim256_fp16_sm80_cu_a6473388_33714cuda3std3__48in_placeE)
_ZN66_INTERNAL_a1905241_30_flash_fwd_hdim256_fp16_sm80_cu_a6473388_33714cuda3std3__48in_placeE:
	.zero		1
	.type		_ZN66_INTERNAL_a1905241_30_flash_fwd_hdim256_fp16_sm80_cu_a6473388_33714cuda3std6ranges3__45__cpo9iter_moveE,@object
	.size		_ZN66_INTERNAL_a1905241_30_flash_fwd_hdim256_fp16_sm80_cu_a6473388_33714cuda3std6ranges3__45__cpo9iter_moveE,(_ZN66_INTERNAL_a1905241_30_flash_fwd_hdim256_fp16_sm80_cu_a6473388_33714cuda3std3__45__cpo5beginE - _ZN66_INTERNAL_a1905241_30_flash_fwd_hdim256_fp16_sm80_cu_a6473388_33714cuda3std6ranges3__45__cpo9iter_moveE)
_ZN66_INTERNAL_a1905241_30_flash_fwd_hdim256_fp16_sm80_cu_a6473388_33714cuda3std6ranges3__45__cpo9iter_moveE:
	.zero		1
	.type		_ZN66_INTERNAL_a1905241_30_flash_fwd_hdim256_fp16_sm80_cu_a6473388_33714cuda3std3__45__cpo5beginE,@object
	.size		_ZN66_INTERNAL_a1905241_30_flash_fwd_hdim256_fp16_sm80_cu_a6473388_33714cuda3std3__45__cpo5beginE,(_ZN66_INTERNAL_a1905241_30_flash_fwd_hdim256_fp16_sm80_cu_a6473388_33714cuda3std3__468_GLOBAL__N__a1905241_30_flash_fwd_hdim256_fp16_sm80_cu_a6473388_33716ignoreE - _ZN66_INTERNAL_a1905241_30_flash_fwd_hdim256_fp16_sm80_cu_a6473388_33714cuda3std3__45__cpo5beginE)
_ZN66_INTERNAL_a1905241_30_flash_fwd_hdim256_fp16_sm80_cu_a6473388_33714cuda3std3__45__cpo5beginE:
	.zero		1
	.type		_ZN66_INTERNAL_a1905241_30_flash_fwd_hdim256_fp16_sm80_cu_a6473388_33714cuda3std3__468_GLOBAL__N__a1905241_30_flash_fwd_hdim256_fp16_sm80_cu_a6473388_33716ignoreE,@object
	.size		_ZN66_INTERNAL_a1905241_30_flash_fwd_hdim256_fp16_sm80_cu_a6473388_33714cuda3std3__468_GLOBAL__N__a1905241_30_flash_fwd_hdim256_fp16_sm80_cu_a6473388_33716ignoreE,(_ZN66_INTERNAL_a1905241_30_flash_fwd_hdim256_fp16_sm80_cu_a6473388_33714cute7productE - _ZN66_INTERNAL_a1905241_30_flash_fwd_hdim256_fp16_sm80_cu_a6473388_33714cuda3std3__468_GLOBAL__N__a1905241_30_flash_fwd_hdim256_fp16_sm80_cu_a6473388_33716ignoreE)
_ZN66_INTERNAL_a1905241_30_flash_fwd_hdim256_fp16_sm80_cu_a6473388_33714cuda3std3__468_GLOBAL__N__a1905241_30_flash_fwd_hdim256_fp16_sm80_cu_a6473388_33716ignoreE:
	.zero		1
	.type		_ZN66_INTERNAL_a1905241_30_flash_fwd_hdim256_fp16_sm80_cu_a6473388_33714cute7productE,@object
	.size		_ZN66_INTERNAL_a1905241_30_flash_fwd_hdim256_fp16_sm80_cu_a6473388_33714cute7productE,(_ZN66_INTERNAL_a1905241_30_flash_fwd_hdim256_fp16_sm80_cu_a6473388_33714cuda3std3__45__cpo3endE - _ZN66_INTERNAL_a1905241_30_flash_fwd_hdim256_fp16_sm80_cu_a6473388_33714cute7productE)
_ZN66_INTERNAL_a1905241_30_flash_fwd_hdim256_fp16_sm80_cu_a6473388_33714cute7productE:
	.zero		1
	.type		_ZN66_INTERNAL_a1905241_30_flash_fwd_hdim256_fp16_sm80_cu_a6473388_33714cuda3std3__45__cpo3endE,@object
	.size		_ZN66_INTERNAL_a1905241_30_flash_fwd_hdim256_fp16_sm80_cu_a6473388_33714cuda3std3__45__cpo3endE,(_ZN66_INTERNAL_a1905241_30_flash_fwd_hdim256_fp16_sm80_cu_a6473388_33714cuda3std3__419piecewise_constructE - _ZN66_INTERNAL_a1905241_30_flash_fwd_hdim256_fp16_sm80_cu_a6473388_33714cuda3std3__45__cpo3endE)
_ZN66_INTERNAL_a1905241_30_flash_fwd_hdim256_fp16_sm80_cu_a6473388_33714cuda3std3__45__cpo3endE:
	.zero		1
	.type		_ZN66_INTERNAL_a1905241_30_flash_fwd_hdim256_fp16_sm80_cu_a6473388_33714cuda3std3__419piecewise_constructE,@object
	.size		_ZN66_INTERNAL_a1905241_30_flash_fwd_hdim256_fp16_sm80_cu_a6473388_33714cuda3std3__419piecewise_constructE,(_ZN66_INTERNAL_a1905241_30_flash_fwd_hdim256_fp16_sm80_cu_a6473388_33714cuda3std3__45__cpo4cendE - _ZN66_INTERNAL_a1905241_30_flash_fwd_hdim256_fp16_sm80_cu_a6473388_33714cuda3std3__419piecewise_constructE)
_ZN66_INTERNAL_a1905241_30_flash_fwd_hdim256_fp16_sm80_cu_a6473388_33714cuda3std3__419piecewise_constructE:
	.zero		1
	.type		_ZN66_INTERNAL_a1905241_30_flash_fwd_hdim256_fp16_sm80_cu_a6473388_33714cuda3std3__45__cpo4cendE,@object
	.size		_ZN66_INTERNAL_a1905241_30_flash_fwd_hdim256_fp16_sm80_cu_a6473388_33714cuda3std3__45__cpo4cendE,(_ZN66_INTERNAL_a1905241_30_flash_fwd_hdim256_fp16_sm80_cu_a6473388_33714cuda3std6ranges3__45__cpo4swapE - _ZN66_INTERNAL_a1905241_30_flash_fwd_hdim256_fp16_sm80_cu_a6473388_33714cuda3std3__45__cpo4cendE)
_ZN66_INTERNAL_a1905241_30_flash_fwd_hdim256_fp16_sm80_cu_a6473388_33714cuda3std3__45__cpo4cendE:
	.zero		1
	.type		_ZN66_INTERNAL_a1905241_30_flash_fwd_hdim256_fp16_sm80_cu_a6473388_33714cuda3std6ranges3__45__cpo4swapE,@object
	.size		_ZN66_INTERNAL_a1905241_30_flash_fwd_hdim256_fp16_sm80_cu_a6473388_33714cuda3std6ranges3__45__cpo4swapE,(.L_7 - _ZN66_INTERNAL_a1905241_30_flash_fwd_hdim256_fp16_sm80_cu_a6473388_33714cuda3std6ranges3__45__cpo4swapE)
_ZN66_INTERNAL_a1905241_30_flash_fwd_hdim256_fp16_sm80_cu_a6473388_33714cuda3std6ranges3__45__cpo4swapE:
	.zero		1
.L_7:


//--------------------- .nv.shared._ZN5flash16flash_fwd_kernelI23Flash_fwd_kernel_traitsILi256ELi64ELi64ELi4ELb0ELb0EN7cutlass6half_tE19Flash_kernel_traitsILi256ELi64ELi64ELi4ES3_EELb0ELb0ELb0ELb0ELb0ELb0ELb0ELb0EEEvNS_16Flash_fwd_paramsE --------------------------
	.section	.nv.shared._ZN5flash16flash_fwd_kernelI23Flash_fwd_kernel_traitsILi256ELi64ELi64ELi4ELb0ELb0EN7cutlass6half_tE19Flash_kernel_traitsILi256ELi64ELi64ELi4ES3_EELb0ELb0ELb0ELb0ELb0ELb0ELb0ELb0EEEvNS_16Flash_fwd_paramsE,"aw",@nobits
	.sectionflags	@""
	.align	16
	.zero		1024


//--------------------- .nv.shared._ZN5flash16flash_fwd_kernelI23Flash_fwd_kernel_traitsILi256ELi64ELi64ELi4ELb0ELb0EN7cutlass6half_tE19Flash_kernel_traitsILi256ELi64ELi64ELi4ES3_EELb0ELb0ELb0ELb1ELb0ELb0ELb0ELb0EEEvNS_16Flash_fwd_paramsE --------------------------
	.section	.nv.shared._ZN5flash16flash_fwd_kernelI23Flash_fwd_kernel_traitsILi256ELi64ELi64ELi4ELb0ELb0EN7cutlass6half_tE19Flash_kernel_traitsILi256ELi64ELi64ELi4ES3_EELb0ELb0ELb0ELb1ELb0ELb0ELb0ELb0EEEvNS_16Flash_fwd_paramsE,"aw",@nobits
	.sectionflags	@""
	.align	16
	.zero		1024


//--------------------- .nv.shared._ZN5flash16flash_fwd_kernelI23Flash_fwd_kernel_traitsILi256ELi64ELi64ELi4ELb0ELb0EN7cutlass6half_tE19Flash_kernel_traitsILi256ELi64ELi64ELi4ES3_EELb0ELb0ELb1ELb0ELb0ELb1ELb0ELb0EEEvNS_16Flash_fwd_paramsE --------------------------
	.section	.nv.shared._ZN5flash16flash_fwd_kernelI23Flash_fwd_kernel_traitsILi256ELi64ELi64ELi4ELb0ELb0EN7cutlass6half_tE19Flash_kernel_traitsILi256ELi64ELi64ELi4ES3_EELb0ELb0ELb1ELb0ELb0ELb1ELb0ELb0EEEvNS_16Flash_fwd_paramsE,"aw",@nobits
	.sectionflags	@""
	.align	16
	.zero		1024


//--------------------- .nv.shared._ZN5flash16flash_fwd_kernelI23Flash_fwd_kernel_traitsILi256ELi64ELi64ELi4ELb0ELb0EN7cutlass6half_tE19Flash_kernel_traitsILi256ELi64ELi64ELi4ES3_EELb0ELb0ELb1ELb0ELb0ELb0ELb0ELb0EEEvNS_16Flash_fwd_paramsE --------------------------
	.section	.nv.shared._ZN5flash16flash_fwd_kernelI23Flash_fwd_kernel_traitsILi256ELi64ELi64ELi4ELb0ELb0EN7cutlass6half_tE19Flash_kernel_traitsILi256ELi64ELi64ELi4ES3_EELb0ELb0ELb1ELb0ELb0ELb0ELb0ELb0EEEvNS_16Flash_fwd_paramsE,"aw",@nobits
	.sectionflags	@""
	.align	16
	.zero		1024


//--------------------- .nv.shared._ZN5flash16flash_fwd_kernelI23Flash_fwd_kernel_traitsILi256ELi64ELi64ELi4ELb0ELb0EN7cutlass6half_tE19Flash_kernel_traitsILi256ELi64ELi64ELi4ES3_EELb0ELb0ELb1ELb1ELb0ELb0ELb0ELb0EEEvNS_16Flash_fwd_paramsE --------------------------
	.section	.nv.shared._ZN5flash16flash_fwd_kernelI23Flash_fwd_kernel_traitsILi256ELi64ELi64ELi4ELb0ELb0EN7cutlass6half_tE19Flash_kernel_traitsILi256ELi64ELi64ELi4ES3_EELb0ELb0ELb1ELb1ELb0ELb0ELb0ELb0EEEvNS_16Flash_fwd_paramsE,"aw",@nobits
	.sectionflags	@""
	.align	16
	.zero		1024


//--------------------- .nv.shared._ZN5flash16flash_fwd_kernelI23Flash_fwd_kernel_traitsILi256ELi128ELi64ELi8ELb0ELb0EN7cutlass6half_tE19Flash_kernel_traitsILi256ELi128ELi64ELi8ES3_EELb0ELb0ELb0ELb0ELb0ELb1ELb0ELb0EEEvNS_16Flash_fwd_paramsE --------------------------
	.section	.nv.shared._ZN5flash16flash_fwd_kernelI23Flash_fwd_kernel_traitsILi256ELi128ELi64ELi8ELb0ELb0EN7cutlass6half_tE19Flash_kernel_traitsILi256ELi128ELi64ELi8ES3_EELb0ELb0ELb0ELb0ELb0ELb1ELb0ELb0EEEvNS_16Flash_fwd_paramsE,"aw",@nobits
	.sectionflags	@""
	.align	16
	.zero		1024


//--------------------- .nv.shared._ZN5flash16flash_fwd_kernelI23Flash_fwd_kernel_traitsILi256ELi128ELi64ELi8ELb0ELb0EN7cutlass6half_tE19Flash_kernel_traitsILi256ELi128ELi64ELi8ES3_EELb0ELb0ELb0ELb0ELb0ELb0ELb0ELb0EEEvNS_16Flash_fwd_paramsE --------------------------
	.section	.nv.shared._ZN5flash16flash_fwd_kernelI23Flash_fwd_kernel_traitsILi256ELi128ELi64ELi8ELb0ELb0EN7cutlass6half_tE19Flash_kernel_traitsILi256ELi128ELi64ELi8ES3_EELb0ELb0ELb0ELb0ELb0ELb0ELb0ELb0EEEvNS_16Flash_fwd_paramsE,"aw",@nobits
	.sectionflags	@""
	.align	16
	.zero		1024


//--------------------- .nv.shared._ZN5flash16flash_fwd_kernelI23Flash_fwd_kernel_traitsILi256ELi128ELi64ELi8ELb0ELb0EN7cutlass6half_tE19Flash_kernel_traitsILi256ELi128ELi64ELi8ES3_EELb0ELb0ELb0ELb1ELb0ELb0ELb0ELb0EEEvNS_16Flash_fwd_paramsE --------------------------
	.section	.nv.shared._ZN5flash16flash_fwd_kernelI23Flash_fwd_kernel_traitsILi256ELi128ELi64ELi8ELb0ELb0EN7cutlass6half_tE19Flash_kernel_traitsILi256ELi128ELi64ELi8ES3_EELb0ELb0ELb0ELb1ELb0ELb0ELb0ELb0EEEvNS_16Flash_fwd_paramsE,"aw",@nobits
	.sectionflags	@""
	.align	16
	.zero		1024


//--------------------- .nv.shared._ZN5flash16flash_fwd_kernelI23Flash_fwd_kernel_traitsILi256ELi128ELi64ELi8ELb0ELb0EN7cutlass6half_tE19Flash_kernel_traitsILi256ELi128ELi64ELi8ES3_EELb0ELb0ELb1ELb0ELb0ELb1ELb0ELb0EEEvNS_16Flash_fwd_paramsE --------------------------
	.section	.nv.shared._ZN5flash16flash_fwd_kernelI23Flash_fwd_kernel_traitsILi256ELi128ELi64ELi8ELb0ELb0EN7cutlass6half_tE19Flash_kernel_traitsILi256ELi128ELi64ELi8ES3_EELb0ELb0ELb1ELb0ELb0ELb1ELb0ELb0EEEvNS_16Flash_fwd_paramsE,"aw",@nobits
	.sectionflags	@""
	.align	16
	.zero		1024


//--------------------- .nv.shared._ZN5flash16flash_fwd_kernelI23Flash_fwd_kernel_traitsILi256ELi128ELi64ELi8ELb0ELb0EN7cutlass6half_tE19Flash_kernel_traitsILi256ELi128ELi64ELi8ES3_EELb0ELb0ELb1ELb0ELb0ELb0ELb0ELb0EEEvNS_16Flash_fwd_paramsE --------------------------
	.section	.nv.shared._ZN5flash16flash_fwd_kernelI23Flash_fwd_kernel_traitsILi256ELi128ELi64ELi8ELb0ELb0EN7cutlass6half_tE19Flash_kernel_traitsILi256ELi128ELi64ELi8ES3_EELb0ELb0ELb1ELb0ELb0ELb0ELb0ELb0EEEvNS_16Flash_fwd_paramsE,"aw",@nobits
	.sectionflags	@""
	.align	16
	.zero		1024


//--------------------- .nv.shared._ZN5flash16flash_fwd_kernelI23Flash_fwd_kernel_traitsILi256ELi128ELi64ELi8ELb0ELb0EN7cutlass6half_tE19Flash_kernel_traitsILi256ELi128ELi64ELi8ES3_EELb0ELb0ELb1ELb1ELb0ELb0ELb0ELb0EEEvNS_16Flash_fwd_paramsE --------------------------
	.section	.nv.shared._ZN5flash16flash_fwd_kernelI23Flash_fwd_kernel_traitsILi256ELi128ELi64ELi8ELb0ELb0EN7cutlass6half_tE19Flash_kernel_traitsILi256ELi128ELi64ELi8ES3_EELb0ELb0ELb1ELb1ELb0ELb0ELb0ELb0EEEvNS_16Flash_fwd_paramsE,"aw",@nobits
	.sectionflags	@""
	.align	16
	.zero		1024


//--------------------- .nv.shared._ZN5flash16flash_fwd_kernelI23Flash_fwd_kernel_traitsILi256ELi64ELi64ELi4ELb0ELb0EN7cutlass6half_tE19Flash_kernel_traitsILi256ELi64ELi64ELi4ES3_EELb1ELb0ELb0ELb0ELb0ELb0ELb0ELb0EEEvNS_16Flash_fwd_paramsE --------------------------
	.section	.nv.shared._ZN5flash16flash_fwd_kernelI23Flash_fwd_kernel_traitsILi256ELi64ELi64ELi4ELb0ELb0EN7cutlass6half_tE19Flash_kernel_traitsILi256ELi64ELi64ELi4ES3_EELb1ELb0ELb0ELb0ELb0ELb0ELb0ELb0EEEvNS_16Flash_fwd_paramsE,"aw",@nobits
	.sectionflags	@""
	.align	16
	.zero		1024


//--------------------- .nv.shared._ZN5flash16flash_fwd_kernelI23Flash_fwd_kernel_traitsILi256ELi64ELi64ELi4ELb0ELb0EN7cutlass6half_tE19Flash_kernel_traitsILi256ELi64ELi64ELi4ES3_EELb1ELb0ELb1ELb0ELb0ELb0ELb0ELb0EEEvNS_16Flash_fwd_paramsE --------------------------
	.section	.nv.shared._ZN5flash16flash_fwd_kernelI23Flash_fwd_kernel_traitsILi256ELi64ELi64ELi4ELb0ELb0EN7cutlass6half_tE19Flash_kernel_traitsILi256ELi64ELi64ELi4ES3_EELb1ELb0ELb1ELb0ELb0ELb0ELb0ELb0EEEvNS_16Flash_fwd_paramsE,"aw",@nobits
	.sectionflags	@""
	.align	16
	.zero		1024


//--------------------- .nv.shared._ZN5flash16flash_fwd_kernelI23Flash_fwd_kernel_traitsILi256ELi64ELi64ELi4ELb0ELb0EN7cutlass6half_tE19Flash_kernel_traitsILi256ELi64ELi64ELi4ES3_EELb1ELb0ELb0ELb0ELb0ELb1ELb0ELb0EEEvNS_16Flash_fwd_paramsE --------------------------
	.section	.nv.shared._ZN5flash16flash_fwd_kernelI23Flash_fwd_kernel_traitsILi256ELi64ELi64ELi4ELb0ELb0EN7cutlass6half_tE19Flash_kernel_traitsILi256ELi64ELi64ELi4ES3_EELb1ELb0ELb0ELb0ELb0ELb1ELb0ELb0EEEvNS_16Flash_fwd_paramsE,"aw",@nobits
	.sectionflags	@""
	.align	16
	.zero		1024


//--------------------- .nv.shared._ZN5flash16flash_fwd_kernelI23Flash_fwd_kernel_traitsILi256ELi64ELi64ELi4ELb0ELb0EN7cutlass6half_tE19Flash_kernel_traitsILi256ELi64ELi64ELi4ES3_EELb0ELb0ELb0ELb0ELb0ELb1ELb1ELb0EEEvNS_16Flash_fwd_paramsE --------------------------
	.section	.nv.shared._ZN5flash16flash_fwd_kernelI23Flash_fwd_kernel_traitsILi256ELi64ELi64ELi4ELb0ELb0EN7cutlass6half_tE19Flash_kernel_traitsILi256ELi64ELi64ELi4ES3_EELb0ELb0ELb0ELb0ELb0ELb1ELb1ELb0EEEvNS_16Flash_fwd_paramsE,"aw",@nobits
	.sectionflags	@""
	.align	16
	.zero		1024


//--------------------- .nv.shared._ZN5flash16flash_fwd_kernelI23Flash_fwd_kernel_traitsILi256ELi64ELi64ELi4ELb0ELb0EN7cutlass6half_tE19Flash_kernel_traitsILi256ELi64ELi64ELi4ES3_EELb1ELb0ELb0ELb1ELb0ELb0ELb0ELb0EEEvNS_16Flash_fwd_paramsE --------------------------
	.section	.nv.shared._ZN5flash16flash_fwd_kernelI23Flash_fwd_kernel_traitsILi256ELi64ELi64ELi4ELb0ELb0EN7cutlass6half_tE19Flash_kernel_traitsILi256ELi64ELi64ELi4ES3_EELb1ELb0ELb0ELb1ELb0ELb0ELb0ELb0EEEvNS_16Flash_fwd_paramsE,"aw",@nobits
	.sectionflags	@""
	.align	16
	.zero		1024


//--------------------- .nv.shared._ZN5flash16flash_fwd_kernelI23Flash_fwd_kernel_traitsILi256ELi64ELi64ELi4ELb0ELb0EN7cutlass6half_tE19Flash_kernel_traitsILi256ELi64ELi64ELi4ES3_EELb1ELb0ELb0ELb0ELb0ELb0ELb0ELb1EEEvNS_16Flash_fwd_paramsE --------------------------
	.section	.nv.shared._ZN5flash16flash_fwd_kernelI23Flash_fwd_kernel_traitsILi256ELi64ELi64ELi4ELb0ELb0EN7cutlass6half_tE19Flash_kernel_traitsILi256ELi64ELi64ELi4ES3_EELb1ELb0ELb0ELb0ELb0ELb0ELb0ELb1EEEvNS_16Flash_fwd_paramsE,"aw",@nobits
	.sectionflags	@""
	.align	16
	.zero		1024


//--------------------- .nv.shared._ZN5flash16flash_fwd_kernelI23Flash_fwd_kernel_traitsILi256ELi64ELi64ELi4ELb0ELb0EN7cutlass6half_tE19Flash_kernel_traitsILi256ELi64ELi64ELi4ES3_EELb0ELb0ELb0ELb0ELb0ELb0ELb1ELb0EEEvNS_16Flash_fwd_paramsE --------------------------
	.section	.nv.shared._ZN5flash16flash_fwd_kernelI23Flash_fwd_kernel_traitsILi256ELi64ELi64ELi4ELb0ELb0EN7cutlass6half_tE19Flash_kernel_traitsILi256ELi64ELi64ELi4ES3_EELb0ELb0ELb0ELb0ELb0ELb0ELb1ELb0EEEvNS_16Flash_fwd_paramsE,"aw",@nobits
	.sectionflags	@""
	.align	16
	.zero		1024


//--------------------- .nv.shared._ZN5flash16flash_fwd_kernelI23Flash_fwd_kernel_traitsILi256ELi64ELi64ELi4ELb0ELb0EN7cutlass6half_tE19Flash_kernel_traitsILi256ELi64ELi64ELi4ES3_EELb1ELb0ELb0ELb1ELb0ELb0ELb0ELb1EEEvNS_16Flash_fwd_paramsE --------------------------
	.section	.nv.shared._ZN5flash16flash_fwd_kernelI23Flash_fwd_kernel_traitsILi256ELi64ELi64ELi4ELb0ELb0EN7cutlass6half_tE19Flash_kernel_traitsILi256ELi64ELi64ELi4ES3_EELb1ELb0ELb0ELb1ELb0ELb0ELb0ELb1EEEvNS_16Flash_fwd_paramsE,"aw",@nobits
	.sectionflags	@""
	.align	16
	.zero		1024


//--------------------- .nv.shared._ZN5flash16flash_fwd_kernelI23Flash_fwd_kernel_traitsILi256ELi64ELi64ELi4ELb0ELb0EN7cutlass6half_tE19Flash_kernel_traitsILi256ELi64ELi64ELi4ES3_EELb0ELb0ELb0ELb1ELb0ELb0ELb1ELb0EEEvNS_16Flash_fwd_paramsE --------------------------
	.section	.nv.shared._ZN5flash16flash_fwd_kernelI23Flash_fwd_kernel_traitsILi256ELi64ELi64ELi4ELb0ELb0EN7cutlass6half_tE19Flash_kernel_traitsILi256ELi64ELi64ELi4ES3_EELb0ELb0ELb0ELb1ELb0ELb0ELb1ELb0EEEvNS_16Flash_fwd_paramsE,"aw",@nobits
	.sectionflags	@""
	.align	16
	.zero		1024


//--------------------- .nv.shared._ZN5flash16flash_fwd_kernelI23Flash_fwd_kernel_traitsILi256ELi64ELi64ELi4ELb0ELb0EN7cutlass6half_tE19Flash_kernel_traitsILi256ELi64ELi64ELi4ES3_EELb1ELb0ELb1ELb0ELb0ELb1ELb0ELb0EEEvNS_16Flash_fwd_paramsE --------------------------
	.section	.nv.shared._ZN5flash16flash_fwd_kernelI23Flash_fwd_kernel_traitsILi256ELi64ELi64ELi4ELb0ELb0EN7cutlass6half_tE19Flash_kernel_traitsILi256ELi64ELi64ELi4ES3_EELb1ELb0ELb1ELb0ELb0ELb1ELb0ELb0EEEvNS_16Flash_fwd_paramsE,"aw",@nobits
	.sectionflags	@""
	.align	16
	.zero		1024


//--------------------- .nv.shared._ZN5flash16flash_fwd_kernelI23Flash_fwd_kernel_traitsILi256ELi64ELi64ELi4ELb0ELb0EN7cutlass6half_tE19Flash_kernel_traitsILi256ELi64ELi64ELi4ES3_EELb0ELb0ELb1ELb0ELb0ELb1ELb1ELb0EEEvNS_16Flash_fwd_paramsE --------------------------
	.section	.nv.shared._ZN5flash16flash_fwd_kernelI23Flash_fwd_kernel_traitsILi256ELi64ELi64ELi4ELb0ELb0EN7cutlass6half_tE19Flash_kernel_traitsILi256ELi64ELi64ELi4ES3_EELb0ELb0ELb1ELb0ELb0ELb1ELb1ELb0EEEvNS_16Flash_fwd_paramsE,"aw",@nobits
	.sectionflags	@""
	.align	16
	.zero		1024


//--------------------- .nv.shared._ZN5flash16flash_fwd_kernelI23Flash_fwd_kernel_traitsILi256ELi64ELi64ELi4ELb0ELb0EN7cutlass6half_tE19Flash_kernel_traitsILi256ELi64ELi64ELi4ES3_EELb1ELb0ELb1ELb1ELb0ELb0ELb0ELb0EEEvNS_16Flash_fwd_paramsE --------------------------
	.section	.nv.shared._ZN5flash16flash_fwd_kernelI23Flash_fwd_kernel_traitsILi256ELi64ELi64ELi4ELb0ELb0EN7cutlass6half_tE19Flash_kernel_traitsILi256ELi64ELi64ELi4ES3_EELb1ELb0ELb1ELb1ELb0ELb0ELb0ELb0EEEvNS_16Flash_fwd_paramsE,"aw",@nobits
	.sectionflags	@""
	.align	16
	.zero		1024


//--------------------- .nv.shared._ZN5flash16flash_fwd_kernelI23Flash_fwd_kernel_traitsILi256ELi64ELi64ELi4ELb0ELb0EN7cutlass6half_tE19Flash_kernel_traitsILi256ELi64ELi64ELi4ES3_EELb1ELb0ELb1ELb0ELb0ELb0ELb0ELb1EEEvNS_16Flash_fwd_paramsE --------------------------
	.section	.nv.shared._ZN5flash16flash_fwd_kernelI23Flash_fwd_kernel_traitsILi256ELi64ELi64ELi4ELb0ELb0EN7cutlass6half_tE19Flash_kernel_traitsILi256ELi64ELi64ELi4ES3_EELb1ELb0ELb1ELb0ELb0ELb0ELb0ELb1EEEvNS_16Flash_fwd_paramsE,"aw",@nobits
	.sectionflags	@""
	.align	16
	.zero		1024


//--------------------- .nv.shared._ZN5flash16flash_fwd_kernelI23Flash_fwd_kernel_traitsILi256ELi64ELi64ELi4ELb0ELb0EN7cutlass6half_tE19Flash_kernel_traitsILi256ELi64ELi64ELi4ES3_EELb0ELb0ELb1ELb0ELb0ELb0ELb1ELb0EEEvNS_16Flash_fwd_paramsE --------------------------
	.section	.nv.shared._ZN5flash16flash_fwd_kernelI23Flash_fwd_kernel_traitsILi256ELi64ELi64ELi4ELb0ELb0EN7cutlass6half_tE19Flash_kernel_traitsILi256ELi64ELi64ELi4ES3_EELb0ELb0ELb1ELb0ELb0ELb0ELb1ELb0EEEvNS_16Flash_fwd_paramsE,"aw",@nobits
	.sectionflags	@""
	.align	16
	.zero		1024


//--------------------- .nv.shared._ZN5flash16flash_fwd_kernelI23Flash_fwd_kernel_traitsILi256ELi64ELi64ELi4ELb0ELb0EN7cutlass6half_tE19Flash_kernel_traitsILi256ELi64ELi64ELi4ES3_EELb1ELb0ELb1ELb1ELb0ELb0ELb0ELb1EEEvNS_16Flash_fwd_paramsE --------------------------
	.section	.nv.shared._ZN5flash16flash_fwd_kernelI23Flash_fwd_kernel_traitsILi256ELi64ELi64ELi4ELb0ELb0EN7cutlass6half_tE19Flash_kernel_traitsILi256ELi64ELi64ELi4ES3_EELb1ELb0ELb1ELb1ELb0ELb0ELb0ELb1EEEvNS_16Flash_fwd_paramsE,"aw",@nobits
	.sectionflags	@""
	.align	16
	.zero		1024


//--------------------- .nv.shared._ZN5flash16flash_fwd_kernelI23Flash_fwd_kernel_traitsILi256ELi64ELi64ELi4ELb0ELb0EN7cutlass6half_tE19Flash_kernel_traitsILi256ELi64ELi64ELi4ES3_EELb0ELb0ELb1ELb1ELb0ELb0ELb1ELb0EEEvNS_16Flash_fwd_paramsE --------------------------
	.section	.nv.shared._ZN5flash16flash_fwd_kernelI23Flash_fwd_kernel_traitsILi256ELi64ELi64ELi4ELb0ELb0EN7cutlass6half_tE19Flash_kernel_traitsILi256ELi64ELi64ELi4ES3_EELb0ELb0ELb1ELb1ELb0ELb0ELb1ELb0EEEvNS_16Flash_fwd_paramsE,"aw",@nobits
	.sectionflags	@""
	.align	16
	.zero		1024


//--------------------- .nv.shared._ZN5flash16flash_fwd_kernelI23Flash_fwd_kernel_traitsILi256ELi128ELi64ELi8ELb0ELb0EN7cutlass6half_tE19Flash_kernel_traitsILi256ELi128ELi64ELi8ES3_EELb1ELb0ELb0ELb0ELb0ELb0ELb0ELb0EEEvNS_16Flash_fwd_paramsE --------------------------
	.section	.nv.shared._ZN5flash16flash_fwd_kernelI23Flash_fwd_kernel_traitsILi256ELi128ELi64ELi8ELb0ELb0EN7cutlass6half_tE19Flash_kernel_traitsILi256ELi128ELi64ELi8ES3_EELb1ELb0ELb0ELb0ELb0ELb0ELb0ELb0EEEvNS_16Flash_fwd_paramsE,"aw",@nobits
	.sectionflags	@""
	.align	16
	.zero		1024


//--------------------- .nv.shared._ZN5flash16flash_fwd_kernelI23Flash_fwd_kernel_traitsILi256ELi128ELi64ELi8ELb0ELb0EN7cutlass6half_tE19Flash_kernel_traitsILi256ELi128ELi64ELi8ES3_EELb1ELb0ELb1ELb0ELb0ELb0ELb0ELb0EEEvNS_16Flash_fwd_paramsE --------------------------
	.section	.nv.shared._ZN5flash16flash_fwd_kernelI23Flash_fwd_kernel_traitsILi256ELi128ELi64ELi8ELb0ELb0EN7cutlass6half_tE19Flash_kernel_traitsILi256ELi128ELi64ELi8ES3_EELb1ELb0ELb1ELb0ELb0ELb0ELb0ELb0EEEvNS_16Flash_fwd_paramsE,"aw",@nobits
	.sectionflags	@""
	.align	16
	.zero		1024


//--------------------- .nv.shared._ZN5flash16flash_fwd_kernelI23Flash_fwd_kernel_traitsILi256ELi128ELi64ELi8ELb0ELb0EN7cutlass6half_tE19Flash_kernel_traitsILi256ELi128ELi64ELi8ES3_EELb1ELb0ELb0ELb0ELb0ELb1ELb0ELb0EEEvNS_16Flash_fwd_paramsE --------------------------
	.section	.nv.shared._ZN5flash16flash_fwd_kernelI23Flash_fwd_kernel_traitsILi256ELi128ELi64ELi8ELb0ELb0EN7cutlass6half_tE19Flash_kernel_traitsILi256ELi128ELi64ELi8ES3_EELb1ELb0ELb0ELb0ELb0ELb1ELb0ELb0EEEvNS_16Flash_fwd_paramsE,"aw",@nobits
	.sectionflags	@""
	.align	16
	.zero		1024


//--------------------- .nv.shared._ZN5flash16flash_fwd_kernelI23Flash_fwd_kernel_traitsILi256ELi128ELi64ELi8ELb0ELb0EN7cutlass6half_tE19Flash_kernel_traitsILi256ELi128ELi64ELi8ES3_EELb0ELb0ELb0ELb0ELb0ELb1ELb1ELb0EEEvNS_16Flash_fwd_paramsE --------------------------
	.section	.nv.shared._ZN5flash16flash_fwd_kernelI23Flash_fwd_kernel_traitsILi256ELi128ELi64ELi8ELb0ELb0EN7cutlass6half_tE19Flash_kernel_traitsILi256ELi128ELi64ELi8ES3_EELb0ELb0ELb0ELb0ELb0ELb1ELb1ELb0EEEvNS_16Flash_fwd_paramsE,"aw",@nobits
	.sectionflags	@""
	.align	16
	.zero		1024


//--------------------- .nv.shared._ZN5flash16flash_fwd_kernelI23Flash_fwd_kernel_traitsILi256ELi128ELi64ELi8ELb0ELb0EN7cutlass6half_tE19Flash_kernel_traitsILi256ELi128ELi64ELi8ES3_EELb1ELb0ELb0ELb1ELb0ELb0ELb0ELb0EEEvNS_16Flash_fwd_paramsE --------------------------
	.section	.nv.shared._ZN5flash16flash_fwd_kernelI23Flash_fwd_kernel_traitsILi256ELi128ELi64ELi8ELb0ELb0EN7cutlass6half_tE19Flash_kernel_traitsILi256ELi128ELi64ELi8ES3_EELb1ELb0ELb0ELb1ELb0ELb0ELb0ELb0EEEvNS_16Flash_fwd_paramsE,"aw",@nobits
	.sectionflags	@""
	.align	16
	.zero		1024


//--------------------- .nv.shared._ZN5flash16flash_fwd_kernelI23Flash_fwd_kernel_traitsILi256ELi128ELi64ELi8ELb0ELb0EN7cutlass6half_tE19Flash_kernel_traitsILi256ELi128ELi64ELi8ES3_EELb1ELb0ELb0ELb0ELb0ELb0ELb0ELb1EEEvNS_16Flash_fwd_paramsE --------------------------
	.section	.nv.shared._ZN5flash16flash_fwd_kernelI23Flash_fwd_kernel_traitsILi256ELi128ELi64ELi8ELb0ELb0EN7cutlass6half_tE19Flash_kernel_traitsILi256ELi128ELi64ELi8ES3_EELb1ELb0ELb0ELb0ELb0ELb0ELb0ELb1EEEvNS_16Flash_fwd_paramsE,"aw",@nobits
	.sectionflags	@""
	.align	16
	.zero		1024


//--------------------- .nv.shared._ZN5flash16flash_fwd_kernelI23Flash_fwd_kernel_traitsILi256ELi128ELi64ELi8ELb0ELb0EN7cutlass6half_tE19Flash_kernel_traitsILi256ELi128ELi64ELi8ES3_EELb0ELb0ELb0ELb0ELb0ELb0ELb1ELb0EEEvNS_16Flash_fwd_paramsE --------------------------
	.section	.nv.shared._ZN5flash16flash_fwd_kernelI23Flash_fwd_kernel_traitsILi256ELi128ELi64ELi8ELb0ELb0EN7cutlass6half_tE19Flash_kernel_traitsILi256ELi128ELi64ELi8ES3_EELb0ELb0ELb0ELb0ELb0ELb0ELb1ELb0EEEvNS_16Flash_fwd_paramsE,"aw",@nobits
	.sectionflags	@""
	.align	16
	.zero		1024


//--------------------- .nv.shared._ZN5flash16flash_fwd_kernelI23Flash_fwd_kernel_traitsILi256ELi128ELi64ELi8ELb0ELb0EN7cutlass6half_tE19Flash_kernel_traitsILi256ELi128ELi64ELi8ES3_EELb1ELb0ELb0ELb1ELb0ELb0ELb0ELb1EEEvNS_16Flash_fwd_paramsE --------------------------
	.section	.nv.shared._ZN5flash16flash_fwd_kernelI23Flash_fwd_kernel_traitsILi256ELi128ELi64ELi8ELb0ELb0EN7cutlass6half_tE19Flash_kernel_traitsILi256ELi128ELi64ELi8ES3_EELb1ELb0ELb0ELb1ELb0ELb0ELb0ELb1EEEvNS_16Flash_fwd_paramsE,"aw",@nobits
	.sectionflags	@""
	.align	16
	.zero		1024


//--------------------- .nv.shared._ZN5flash16flash_fwd_kernelI23Flash_fwd_kernel_traitsILi256ELi128ELi64ELi8ELb0ELb0EN7cutlass6half_tE19Flash_kernel_traitsILi256ELi128ELi64ELi8ES3_EELb0ELb0ELb0ELb1ELb0ELb0ELb1ELb0EEEvNS_16Flash_fwd_paramsE --------------------------
	.section	.nv.shared._ZN5flash16flash_fwd_kernelI23Flash_fwd_kernel_traitsILi256ELi128ELi64ELi8ELb0ELb0EN7cutlass6half_tE19Flash_kernel_traitsILi256ELi128ELi64ELi8ES3_EELb0ELb0ELb0ELb1ELb0ELb0ELb1ELb0EEEvNS_16Flash_fwd_paramsE,"aw",@nobits
	.sectionflags	@""
	.align	16
	.zero		1024


//--------------------- .nv.shared._ZN5flash16flash_fwd_kernelI23Flash_fwd_kernel_traitsILi256ELi128ELi64ELi8ELb0ELb0EN7cutlass6half_tE19Flash_kernel_traitsILi256ELi128ELi64ELi8ES3_EELb1ELb0ELb1ELb0ELb0ELb1ELb0ELb0EEEvNS_16Flash_fwd_paramsE --------------------------
	.section	.nv.shared._ZN5flash16flash_fwd_kernelI23Flash_fwd_kernel_traitsILi256ELi128ELi64ELi8ELb0ELb0EN7cutlass6half_tE19Flash_kernel_traitsILi256ELi128ELi64ELi8ES3_EELb1ELb0ELb1ELb0ELb0ELb1ELb0ELb0EEEvNS_16Flash_fwd_paramsE,"aw",@nobits
	.sectionflags	@""
	.align	16
	.zero		1024


//--------------------- .nv.shared._ZN5flash16flash_fwd_kernelI23Flash_fwd_kernel_traitsILi256ELi128ELi64ELi8ELb0ELb0EN7cutlass6half_tE19Flash_kernel_traitsILi256ELi128ELi64ELi8ES3_EELb0ELb0ELb1ELb0ELb0ELb1ELb1ELb0EEEvNS_16Flash_fwd_paramsE --------------------------
	.section	.nv.shared._ZN5flash16flash_fwd_kernelI23Flash_fwd_kernel_traitsILi256ELi128ELi64ELi8ELb0ELb0EN7cutlass6half_tE19Flash_kernel_traitsILi256ELi128ELi64ELi8ES3_EELb0ELb0ELb1ELb0ELb0ELb1ELb1ELb0EEEvNS_16Flash_fwd_paramsE,"aw",@nobits
	.sectionflags	@""
	.align	16
	.zero		1024


//--------------------- .nv.shared._ZN5flash16flash_fwd_kernelI23Flash_fwd_kernel_traitsILi256ELi128ELi64ELi8ELb0ELb0EN7cutlass6half_tE19Flash_kernel_traitsILi256ELi128ELi64ELi8ES3_EELb1ELb0ELb1ELb1ELb0ELb0ELb0ELb0EEEvNS_16Flash_fwd_paramsE --------------------------
	.section	.nv.shared._ZN5flash16flash_fwd_kernelI23Flash_fwd_kernel_traitsILi256ELi128ELi64ELi8ELb0ELb0EN7cutlass6half_tE19Flash_kernel_traitsILi256ELi128ELi64ELi8ES3_EELb1ELb0ELb1ELb1ELb0ELb0ELb0ELb0EEEvNS_16Flash_fwd_paramsE,"aw",@nobits
	.sectionflags	@""
	.align	16
	.zero		1024


//--------------------- .nv.shared._ZN5flash16flash_fwd_kernelI23Flash_fwd_kernel_traitsILi256ELi128ELi64ELi8ELb0ELb0EN7cutlass6half_tE19Flash_kernel_traitsILi256ELi128ELi64ELi8ES3_EELb1ELb0ELb1ELb0ELb0ELb0ELb0ELb1EEEvNS_16Flash_fwd_paramsE --------------------------
	.section	.nv.shared._ZN5flash16flash_fwd_kernelI23Flash_fwd_kernel_traitsILi256ELi128ELi64ELi8ELb0ELb0EN7cutlass6half_tE19Flash_kernel_traitsILi256ELi128ELi64ELi8ES3_EELb1ELb0ELb1ELb0ELb0ELb0ELb0ELb1EEEvNS_16Flash_fwd_paramsE,"aw",@nobits
	.sectionflags	@""
	.align	16
	.zero		1024


//--------------------- .nv.shared._ZN5flash16flash_fwd_kernelI23Flash_fwd_kernel_traitsILi256ELi128ELi64ELi8ELb0ELb0EN7cutlass6half_tE19Flash_kernel_traitsILi256ELi128ELi64ELi8ES3_EELb0ELb0ELb1ELb0ELb0ELb0ELb1ELb0EEEvNS_16Flash_fwd_paramsE --------------------------
	.section	.nv.shared._ZN5flash16flash_fwd_kernelI23Flash_fwd_kernel_traitsILi256ELi128ELi64ELi8ELb0ELb0EN7cutlass6half_tE19Flash_kernel_traitsILi256ELi128ELi64ELi8ES3_EELb0ELb0ELb1ELb0ELb0ELb0ELb1ELb0EEEvNS_16Flash_fwd_paramsE,"aw",@nobits
	.sectionflags	@""
	.align	16
	.zero		1024


//--------------------- .nv.shared._ZN5flash16flash_fwd_kernelI23Flash_fwd_kernel_traitsILi256ELi128ELi64ELi8ELb0ELb0EN7cutlass6half_tE19Flash_kernel_traitsILi256ELi128ELi64ELi8ES3_EELb1ELb0ELb1ELb1ELb0ELb0ELb0ELb1EEEvNS_16Flash_fwd_paramsE --------------------------
	.section	.nv.shared._ZN5flash16flash_fwd_kernelI23Flash_fwd_kernel_traitsILi256ELi128ELi64ELi8ELb0ELb0EN7cutlass6half_tE19Flash_kernel_traitsILi256ELi128ELi64ELi8ES3_EELb1ELb0ELb1ELb1ELb0ELb0ELb0ELb1EEEvNS_16Flash_fwd_paramsE,"aw",@nobits
	.sectionflags	@""
	.align	16
	.zero		1024


//--------------------- .nv.shared._ZN5flash16flash_fwd_kernelI23Flash_fwd_kernel_traitsILi256ELi128ELi64ELi8ELb0ELb0EN7cutlass6half_tE19Flash_kernel_traitsILi256ELi128ELi64ELi8ES3_EELb0ELb0ELb1ELb1ELb0ELb0ELb1ELb0EEEvNS_16Flash_fwd_paramsE --------------------------
	.section	.nv.shared._ZN5flash16flash_fwd_kernelI23Flash_fwd_kernel_traitsILi256ELi128ELi64ELi8ELb0ELb0EN7cutlass6half_tE19Flash_kernel_traitsILi256ELi128ELi64ELi8ES3_EELb0ELb0ELb1ELb1ELb0ELb0ELb1ELb0EEEvNS_16Flash_fwd_paramsE,"aw",@nobits
	.sectionflags	@""
	.align	16
	.zero		1024


//--------------------- .nv.constant0._ZN5flash16flash_fwd_kernelI23Flash_fwd_kernel_traitsILi256ELi64ELi64ELi4ELb0ELb0EN7cutlass6half_tE19Flash_kernel_traitsILi256ELi64ELi64ELi4ES3_EELb0ELb0ELb0ELb0ELb0ELb1ELb0ELb0EEEvNS_16Flash_fwd_paramsE --------------------------
	.section	.nv.constant0._ZN5flash16flash_fwd_kernelI23Flash_fwd_kernel_traitsILi256ELi64ELi64ELi4ELb0ELb0EN7cutlass6half_tE19Flash_kernel_traitsILi256ELi64ELi64ELi4ES3_EELb0ELb0ELb0ELb0ELb0ELb1ELb0ELb0EEEvNS_16Flash_fwd_paramsE,"a",@progbits
	.sectionflags	@""
	.align	4
.nv.constant0._ZN5flash16flash_fwd_kernelI23Flash_fwd_kernel_traitsILi256ELi64ELi64ELi4ELb0ELb0EN7cutlass6half_tE19Flash_kernel_traitsILi256ELi64ELi64ELi4ES3_EELb0ELb0ELb0ELb0ELb0ELb1ELb0ELb0EEEvNS_16Flash_fwd_paramsE:
	.zero		1360


//--------------------- .nv.constant0._ZN5flash16flash_fwd_kernelI23Flash_fwd_kernel_traitsILi256ELi64ELi64ELi4ELb0ELb0EN7cutlass6half_tE19Flash_kernel_traitsILi256ELi64ELi64ELi4ES3_EELb0ELb0ELb0ELb0ELb0ELb0ELb0ELb0EEEvNS_16Flash_fwd_paramsE --------------------------
	.section	.nv.constant0._ZN5flash16flash_fwd_kernelI23Flash_fwd_kernel_traitsILi256ELi64ELi64ELi4ELb0ELb0EN7cutlass6half_tE19Flash_kernel_traitsILi256ELi64ELi64ELi4ES3_EELb0ELb0ELb0ELb0ELb0ELb0ELb0ELb0EEEvNS_16Flash_fwd_paramsE,"a",@progbits
	.sectionflags	@""
	.align	4
.nv.constant0._ZN5flash16flash_fwd_kernelI23Flash_fwd_kernel_traitsILi256ELi64ELi64ELi4ELb0ELb0EN7cutlass6half_tE19Flash_kernel_traitsILi256ELi64ELi64ELi4ES3_EELb0ELb0ELb0ELb0ELb0ELb0ELb0ELb0EEEvNS_16Flash_fwd_paramsE:
	.zero		1360


//--------------------- .nv.constant0._ZN5flash16flash_fwd_kernelI23Flash_fwd_kernel_traitsILi256ELi64ELi64ELi4ELb0ELb0EN7cutlass6half_tE19Flash_kernel_traitsILi256ELi64ELi64ELi4ES3_EELb0ELb0ELb0ELb1ELb0ELb0ELb0ELb0EEEvNS_16Flash_fwd_paramsE --------------------------
	.section	.nv.constant0._ZN5flash16flash_fwd_kernelI23Flash_fwd_kernel_traitsILi256ELi64ELi64ELi4ELb0ELb0EN7cutlass6half_tE19Flash_kernel_traitsILi256ELi64ELi64ELi4ES3_EELb0ELb0ELb0ELb1ELb0ELb0ELb0ELb0EEEvNS_16Flash_fwd_paramsE,"a",@progbits
	.sectionflags	@""
	.align	4
.nv.constant0._ZN5flash16flash_fwd_kernelI23Flash_fwd_kernel_traitsILi256ELi64ELi64ELi4ELb0ELb0EN7cutlass6half_tE19Flash_kernel_traitsILi256ELi64ELi64ELi4ES3_EELb0ELb0ELb0ELb1ELb0ELb0ELb0ELb0EEEvNS_16Flash_fwd_paramsE:
	.zero		1360


//--------------------- .nv.constant0._ZN5flash16flash_fwd_kernelI23Flash_fwd_kernel_traitsILi256ELi64ELi64ELi4ELb0ELb0EN7cutlass6half_tE19Flash_kernel_traitsILi256ELi64ELi64ELi4ES3_EELb0ELb0ELb1ELb0ELb0ELb1ELb0ELb0EEEvNS_16Flash_fwd_paramsE --------------------------
	.section	.nv.constant0._ZN5flash16flash_fwd_kernelI23Flash_fwd_kernel_traitsILi256ELi64ELi64ELi4ELb0ELb0EN7cutlass6half_tE19Flash_kernel_traitsILi256ELi64ELi64ELi4ES3_EELb0ELb0ELb1ELb0ELb0ELb1ELb0ELb0EEEvNS_16Flash_fwd_paramsE,"a",@progbits
	.sectionflags	@""
	.align	4
.nv.constant0._ZN5flash16flash_fwd_kernelI23Flash_fwd_kernel_traitsILi256ELi64ELi64ELi4ELb0ELb0EN7cutlass6half_tE19Flash_kernel_traitsILi256ELi64ELi64ELi4ES3_EELb0ELb0ELb1ELb0ELb0ELb1ELb0ELb0EEEvNS_16Flash_fwd_paramsE:
	.zero		1360


//--------------------- .nv.constant0._ZN5flash16flash_fwd_kernelI23Flash_fwd_kernel_traitsILi256ELi64ELi64ELi4ELb0ELb0EN7cutlass6half_tE19Flash_kernel_traitsILi256ELi64ELi64ELi4ES3_EELb0ELb0ELb1ELb0ELb0ELb0ELb0ELb0EEEvNS_16Flash_fwd_paramsE --------------------------
	.section	.nv.constant0._ZN5flash16flash_fwd_kernelI23Flash_fwd_kernel_traitsILi256ELi64ELi64ELi4ELb0ELb0EN7cutlass6half_tE19Flash_kernel_traitsILi256ELi64ELi64ELi4ES3_EELb0ELb0ELb1ELb0ELb0ELb0ELb0ELb0EEEvNS_16Flash_fwd_paramsE,"a",@progbits
	.sectionflags	@""
	.align	4
.nv.constant0._ZN5flash16flash_fwd_kernelI23Flash_fwd_kernel_traitsILi256ELi64ELi64ELi4ELb0ELb0EN7cutlass6half_tE19Flash_kernel_traitsILi256ELi64ELi64ELi4ES3_EELb0ELb0ELb1ELb0ELb0ELb0ELb0ELb0EEEvNS_16Flash_fwd_paramsE:
	.zero		1360


//--------------------- .nv.constant0._ZN5flash16flash_fwd_kernelI23Flash_fwd_kernel_traitsILi256ELi64ELi64ELi4ELb0ELb0EN7cutlass6half_tE19Flash_kernel_traitsILi256ELi64ELi64ELi4ES3_EELb0ELb0ELb1ELb1ELb0ELb0ELb0ELb0EEEvNS_16Flash_fwd_paramsE --------------------------
	.section	.nv.constant0._ZN5flash16flash_fwd_kernelI23Flash_fwd_kernel_traitsILi256ELi64ELi64ELi4ELb0ELb0EN7cutlass6half_tE19Flash_kernel_traitsILi256ELi64ELi64ELi4ES3_EELb0ELb0ELb1ELb1ELb0ELb0ELb0ELb0EEEvNS_16Flash_fwd_paramsE,"a",@progbits
	.sectionflags	@""
	.align	4
.nv.constant0._ZN5flash16flash_fwd_kernelI23Flash_fwd_kernel_traitsILi256ELi64ELi64ELi4ELb0ELb0EN7cutlass6half_tE19Flash_kernel_traitsILi256ELi64ELi64ELi4ES3_EELb0ELb0ELb1ELb1ELb0ELb0ELb0ELb0EEEvNS_16Flash_fwd_paramsE:
	.zero		1360


//--------------------- .nv.constant0._ZN5flash16flash_fwd_kernelI23Flash_fwd_kernel_traitsILi256ELi128ELi64ELi8ELb0ELb0EN7cutlass6half_tE19Flash_kernel_traitsILi256ELi128ELi64ELi8ES3_EELb0ELb0ELb0ELb0ELb0ELb1ELb0ELb0EEEvNS_16Flash_fwd_paramsE --------------------------
	.section	.nv.constant0._ZN5flash16flash_fwd_kernelI23Flash_fwd_kernel_traitsILi256ELi128ELi64ELi8ELb0ELb0EN7cutlass6half_tE19Flash_kernel_traitsILi256ELi128ELi64ELi8ES3_EELb0ELb0ELb0ELb0ELb0ELb1ELb0ELb0EEEvNS_16Flash_fwd_paramsE,"a",@progbits
	.sectionflags	@""
	.align	4
.nv.constant0._ZN5flash16flash_fwd_kernelI23Flash_fwd_kernel_traitsILi256ELi128ELi64ELi8ELb0ELb0EN7cutlass6half_tE19Flash_kernel_traitsILi256ELi128ELi64ELi8ES3_EELb0ELb0ELb0ELb0ELb0ELb1ELb0ELb0EEEvNS_16Flash_fwd_paramsE:
	.zero		1360


//--------------------- .nv.constant0._ZN5flash16flash_fwd_kernelI23Flash_fwd_kernel_traitsILi256ELi128ELi64ELi8ELb0ELb0EN7cutlass6half_tE19Flash_kernel_traitsILi256ELi128ELi64ELi8ES3_EELb0ELb0ELb0ELb0ELb0ELb0ELb0ELb0EEEvNS_16Flash_fwd_paramsE --------------------------
	.section	.nv.constant0._ZN5flash16flash_fwd_kernelI23Flash_fwd_kernel_traitsILi256ELi128ELi64ELi8ELb0ELb0EN7cutlass6half_tE19Flash_kernel_traitsILi256ELi128ELi64ELi8ES3_EELb0ELb0ELb0ELb0ELb0ELb0ELb0ELb0EEEvNS_16Flash_fwd_paramsE,"a",@progbits
	.sectionflags	@""
	.align	4
.nv.constant0._ZN5flash16flash_fwd_kernelI23Flash_fwd_kernel_traitsILi256ELi128ELi64ELi8ELb0ELb0EN7cutlass6half_tE19Flash_kernel_traitsILi256ELi128ELi64ELi8ES3_EELb0ELb0ELb0ELb0ELb0ELb0ELb0ELb0EEEvNS_16Flash_fwd_paramsE:
	.zero		1360


//--------------------- .nv.constant0._ZN5flash16flash_fwd_kernelI23Flash_fwd_kernel_traitsILi256ELi128ELi64ELi8ELb0ELb0EN7cutlass6half_tE19Flash_kernel_traitsILi256ELi128ELi64ELi8ES3_EELb0ELb0ELb0ELb1ELb0ELb0ELb0ELb0EEEvNS_16Flash_fwd_paramsE --------------------------
	.section	.nv.constant0._ZN5flash16flash_fwd_kernelI23Flash_fwd_kernel_traitsILi256ELi128ELi64ELi8ELb0ELb0EN7cutlass6half_tE19Flash_kernel_traitsILi256ELi128ELi64ELi8ES3_EELb0ELb0ELb0ELb1ELb0ELb0ELb0ELb0EEEvNS_16Flash_fwd_paramsE,"a",@progbits
	.sectionflags	@""
	.align	4
.nv.constant0._ZN5flash16flash_fwd_kernelI23Flash_fwd_kernel_traitsILi256ELi128ELi64ELi8ELb0ELb0EN7cutlass6half_tE19Flash_kernel_traitsILi256ELi128ELi64ELi8ES3_EELb0ELb0ELb0ELb1ELb0ELb0ELb0ELb0EEEvNS_16Flash_fwd_paramsE:
	.zero		1360


//--------------------- .nv.constant0._ZN5flash16flash_fwd_kernelI23Flash_fwd_kernel_traitsILi256ELi128ELi64ELi8ELb0ELb0EN7cutlass6half_tE19Flash_kernel_traitsILi256ELi128ELi64ELi8ES3_EELb0ELb0ELb1ELb0ELb0ELb1ELb0ELb0EEEvNS_16Flash_fwd_paramsE --------------------------
	.section	.nv.constant0._ZN5flash16flash_fwd_kernelI23Flash_fwd_kernel_traitsILi256ELi128ELi64ELi8ELb0ELb0EN7cutlass6half_tE19Flash_kernel_traitsILi256ELi128ELi64ELi8ES3_EELb0ELb0ELb1ELb0ELb0ELb1ELb0ELb0EEEvNS_16Flash_fwd_paramsE,"a",@progbits
	.sectionflags	@""
	.align	4
.nv.constant0._ZN5flash16flash_fwd_kernelI23Flash_fwd_kernel_traitsILi256ELi128ELi64ELi8ELb0ELb0EN7cutlass6half_tE19Flash_kernel_traitsILi256ELi128ELi64ELi8ES3_EELb0ELb0ELb1ELb0ELb0ELb1ELb0ELb0EEEvNS_16Flash_fwd_paramsE:
	.zero		1360


//--------------------- .nv.constant0._ZN5flash16flash_fwd_kernelI23Flash_fwd_kernel_traitsILi256ELi128ELi64ELi8ELb0ELb0EN7cutlass6half_tE19Flash_kernel_traitsILi256ELi128ELi64ELi8ES3_EELb0ELb0ELb1ELb0ELb0ELb0ELb0ELb0EEEvNS_16Flash_fwd_paramsE --------------------------
	.section	.nv.constant0._ZN5flash16flash_fwd_kernelI23Flash_fwd_kernel_traitsILi256ELi128ELi64ELi8ELb0ELb0EN7cutlass6half_tE19Flash_kernel_traitsILi256ELi128ELi64ELi8ES3_EELb0ELb0ELb1ELb0ELb0ELb0ELb0ELb0EEEvNS_16Flash_fwd_paramsE,"a",@progbits
	.sectionflags	@""
	.align	4
.nv.constant0._ZN5flash16flash_fwd_kernelI23Flash_fwd_kernel_traitsILi256ELi128ELi64ELi8ELb0ELb0EN7cutlass6half_tE19Flash_kernel_traitsILi256ELi128ELi64ELi8ES3_EELb0ELb0ELb1ELb0ELb0ELb0ELb0ELb0EEEvNS_16Flash_fwd_paramsE:
	.zero		1360


//--------------------- .nv.constant0._ZN5flash16flash_fwd_kernelI23Flash_fwd_kernel_traitsILi256ELi128ELi64ELi8ELb0ELb0EN7cutlass6half_tE19Flash_kernel_traitsILi256ELi128ELi64ELi8ES3_EELb0ELb0ELb1ELb1ELb0ELb0ELb0ELb0EEEvNS_16Flash_fwd_paramsE --------------------------
	.section	.nv.constant0._ZN5flash16flash_fwd_kernelI23Flash_fwd_kernel_traitsILi256ELi128ELi64ELi8ELb0ELb0EN7cutlass6half_tE19Flash_kernel_traitsILi256ELi128ELi64ELi8ES3_EELb0ELb0ELb1ELb1ELb0ELb0ELb0ELb0EEEvNS_16Flash_fwd_paramsE,"a",@progbits
	.sectionflags	@""
	.align	4
.nv.constant0._ZN5flash16flash_fwd_kernelI23Flash_fwd_kernel_traitsILi256ELi128ELi64ELi8ELb0ELb0EN7cutlass6half_tE19Flash_kernel_traitsILi256ELi128ELi64ELi8ES3_EELb0ELb0ELb1ELb1ELb0ELb0ELb0ELb0EEEvNS_16Flash_fwd_paramsE:
	.zero		1360


//--------------------- .nv.constant0._ZN5flash16flash_fwd_kernelI23Flash_fwd_kernel_traitsILi256ELi64ELi64ELi4ELb0ELb0EN7cutlass6half_tE19Flash_kernel_traitsILi256ELi64ELi64ELi4ES3_EELb1ELb0ELb0ELb0ELb0ELb0ELb0ELb0EEEvNS_16Flash_fwd_paramsE --------------------------
	.section	.nv.constant0._ZN5flash16flash_fwd_kernelI23Flash_fwd_kernel_traitsILi256ELi64ELi64ELi4ELb0ELb0EN7cutlass6half_tE19Flash_kernel_traitsILi256ELi64ELi64ELi4ES3_EELb1ELb0ELb0ELb0ELb0ELb0ELb0ELb0EEEvNS_16Flash_fwd_paramsE,"a",@progbits
	.sectionflags	@""
	.align	4
.nv.constant0._ZN5flash16flash_fwd_kernelI23Flash_fwd_kernel_traitsILi256ELi64ELi64ELi4ELb0ELb0EN7cutlass6half_tE19Flash_kernel_traitsILi256ELi64ELi64ELi4ES3_EELb1ELb0ELb0ELb0ELb0ELb0ELb0ELb0EEEvNS_16Flash_fwd_paramsE:
	.zero		1360


//--------------------- .nv.constant0._ZN5flash16flash_fwd_kernelI23Flash_fwd_kernel_traitsILi256ELi64ELi64ELi4ELb0ELb0EN7cutlass6half_tE19Flash_kernel_traitsILi256ELi64ELi64ELi4ES3_EELb1ELb0ELb1ELb0ELb0ELb0ELb0ELb0EEEvNS_16Flash_fwd_paramsE --------------------------
	.section	.nv.constant0._ZN5flash16flash_fwd_kernelI23Flash_fwd_kernel_traitsILi256ELi64ELi64ELi4ELb0ELb0EN7cutlass6half_tE19Flash_kernel_traitsILi256ELi64ELi64ELi4ES3_EELb1ELb0ELb1ELb0ELb0ELb0ELb0ELb0EEEvNS_16Flash_fwd_paramsE,"a",@progbits
	.sectionflags	@""
	.align	4
.nv.constant0._ZN5flash16flash_fwd_kernelI23Flash_fwd_kernel_traitsILi256ELi64ELi64ELi4ELb0ELb0EN7cutlass6half_tE19Flash_kernel_traitsILi256ELi64ELi64ELi4ES3_EELb1ELb0ELb1ELb0ELb0ELb0ELb0ELb0EEEvNS_16Flash_fwd_paramsE:
	.zero		1360


//--------------------- .nv.constant0._ZN5flash16flash_fwd_kernelI23Flash_fwd_kernel_traitsILi256ELi64ELi64ELi4ELb0ELb0EN7cutlass6half_tE19Flash_kernel_traitsILi256ELi64ELi64ELi4ES3_EELb1ELb0ELb0ELb0ELb0ELb1ELb0ELb0EEEvNS_16Flash_fwd_paramsE --------------------------
	.section	.nv.constant0._ZN5flash16flash_fwd_kernelI23Flash_fwd_kernel_traitsILi256ELi64ELi64ELi4ELb0ELb0EN7cutlass6half_tE19Flash_kernel_traitsILi256ELi64ELi64ELi4ES3_EELb1ELb0ELb0ELb0ELb0ELb1ELb0ELb0EEEvNS_16Flash_fwd_paramsE,"a",@progbits
	.sectionflags	@""
	.align	4
.nv.constant0._ZN5flash16flash_fwd_kernelI23Flash_fwd_kernel_traitsILi256ELi64ELi64ELi4ELb0ELb0EN7cutlass6half_tE19Flash_kernel_traitsILi256ELi64ELi64ELi4ES3_EELb1ELb0ELb0ELb0ELb0ELb1ELb0ELb0EEEvNS_16Flash_fwd_paramsE:
	.zero		1360


//--------------------- .nv.constant0._ZN5flash16flash_fwd_kernelI23Flash_fwd_kernel_traitsILi256ELi64ELi64ELi4ELb0ELb0EN7cutlass6half_tE19Flash_kernel_traitsILi256ELi64ELi64ELi4ES3_EELb0ELb0ELb0ELb0ELb0ELb1ELb1ELb0EEEvNS_16Flash_fwd_paramsE --------------------------
	.section	.nv.constant0._ZN5flash16flash_fwd_kernelI23Flash_fwd_kernel_traitsILi256ELi64ELi64ELi4ELb0ELb0EN7cutlass6half_tE19Flash_kernel_traitsILi256ELi64ELi64ELi4ES3_EELb0ELb0ELb0ELb0ELb0ELb1ELb1ELb0EEEvNS_16Flash_fwd_paramsE,"a",@progbits
	.sectionflags	@""
	.align	4
.nv.constant0._ZN5flash16flash_fwd_kernelI23Flash_fwd_kernel_traitsILi256ELi64ELi64ELi4ELb0ELb0EN7cutlass6half_tE19Flash_kernel_traitsILi256ELi64ELi64ELi4ES3_EELb0ELb0ELb0ELb0ELb0ELb1ELb1ELb0EEEvNS_16Flash_fwd_paramsE:
	.zero		1360


//--------------------- .nv.constant0._ZN5flash16flash_fwd_kernelI23Flash_fwd_kernel_traitsILi256ELi64ELi64ELi4ELb0ELb0EN7cutlass6half_tE19Flash_kernel_traitsILi256ELi64ELi64ELi4ES3_EELb1ELb0ELb0ELb1ELb0ELb0ELb0ELb0EEEvNS_16Flash_fwd_paramsE --------------------------
	.section	.nv.constant0._ZN5flash16flash_fwd_kernelI23Flash_fwd_kernel_traitsILi256ELi64ELi64ELi4ELb0ELb0EN7cutlass6half_tE19Flash_kernel_traitsILi256ELi64ELi64ELi4ES3_EELb1ELb0ELb0ELb1ELb0ELb0ELb0ELb0EEEvNS_16Flash_fwd_paramsE,"a",@progbits
	.sectionflags	@""
	.align	4
.nv.constant0._ZN5flash16flash_fwd_kernelI23Flash_fwd_kernel_traitsILi256ELi64ELi64ELi4ELb0ELb0EN7cutlass6half_tE19Flash_kernel_traitsILi256ELi64ELi64ELi4ES3_EELb1ELb0ELb0ELb1ELb0ELb0ELb0ELb0EEEvNS_16Flash_fwd_paramsE:
	.zero		1360


//--------------------- .nv.constant0._ZN5flash16flash_fwd_kernelI23Flash_fwd_kernel_traitsILi256ELi64ELi64ELi4ELb0ELb0EN7cutlass6half_tE19Flash_kernel_traitsILi256ELi64ELi64ELi4ES3_EELb1ELb0ELb0ELb0ELb0ELb0ELb0ELb1EEEvNS_16Flash_fwd_paramsE --------------------------
	.section	.nv.constant0._ZN5flash16flash_fwd_kernelI23Flash_fwd_kernel_traitsILi256ELi64ELi64ELi4ELb0ELb0EN7cutlass6half_tE19Flash_kernel_traitsILi256ELi64ELi64ELi4ES3_EELb1ELb0ELb0ELb0ELb0ELb0ELb0ELb1EEEvNS_16Flash_fwd_paramsE,"a",@progbits
	.sectionflags	@""
	.align	4
.nv.constant0._ZN5flash16flash_fwd_kernelI23Flash_fwd_kernel_traitsILi256ELi64ELi64ELi4ELb0ELb0EN7cutlass6half_tE19Flash_kernel_traitsILi256ELi64ELi64ELi4ES3_EELb1ELb0ELb0ELb0ELb0ELb0ELb0ELb1EEEvNS_16Flash_fwd_paramsE:
	.zero		1360


//--------------------- .nv.constant0._ZN5flash16flash_fwd_kernelI23Flash_fwd_kernel_traitsILi256ELi64ELi64ELi4ELb0ELb0EN7cutlass6half_tE19Flash_kernel_traitsILi256ELi64ELi64ELi4ES3_EELb0ELb0ELb0ELb0ELb0ELb0ELb1ELb0EEEvNS_16Flash_fwd_paramsE --------------------------
	.section	.nv.constant0._ZN5flash16flash_fwd_kernelI23Flash_fwd_kernel_traitsILi256ELi64ELi64ELi4ELb0ELb0EN7cutlass6half_tE19Flash_kernel_traitsILi256ELi64ELi64ELi4ES3_EELb0ELb0ELb0ELb0ELb0ELb0ELb1ELb0EEEvNS_16Flash_fwd_paramsE,"a",@progbits
	.sectionflags	@""
	.align	4
.nv.constant0._ZN5flash16flash_fwd_kernelI23Flash_fwd_kernel_traitsILi256ELi64ELi64ELi4ELb0ELb0EN7cutlass6half_tE19Flash_kernel_traitsILi256ELi64ELi64ELi4ES3_EELb0ELb0ELb0ELb0ELb0ELb0ELb1ELb0EEEvNS_16Flash_fwd_paramsE:
	.zero		1360


//--------------------- .nv.constant0._ZN5flash16flash_fwd_kernelI23Flash_fwd_kernel_traitsILi256ELi64ELi64ELi4ELb0ELb0EN7cutlass6half_tE19Flash_kernel_traitsILi256ELi64ELi64ELi4ES3_EELb1ELb0ELb0ELb1ELb0ELb0ELb0ELb1EEEvNS_16Flash_fwd_paramsE --------------------------
	.section	.nv.constant0._ZN5flash16flash_fwd_kernelI23Flash_fwd_kernel_traitsILi256ELi64ELi64ELi4ELb0ELb0EN7cutlass6half_tE19Flash_kernel_traitsILi256ELi64ELi64ELi4ES3_EELb1ELb0ELb0ELb1ELb0ELb0ELb0ELb1EEEvNS_16Flash_fwd_paramsE,"a",@progbits
	.sectionflags	@""
	.align	4
.nv.constant0._ZN5flash16flash_fwd_kernelI23Flash_fwd_kernel_traitsILi256ELi64ELi64ELi4ELb0ELb0EN7cutlass6half_tE19Flash_kernel_traitsILi256ELi64ELi64ELi4ES3_EELb1ELb0ELb0ELb1ELb0ELb0ELb0ELb1EEEvNS_16Flash_fwd_paramsE:
	.zero		1360


//--------------------- .nv.constant0._ZN5flash16flash_fwd_kernelI23Flash_fwd_kernel_traitsILi256ELi64ELi64ELi4ELb0ELb0EN7cutlass6half_tE19Flash_kernel_traitsILi256ELi64ELi64ELi4ES3_EELb0ELb0ELb0ELb1ELb0ELb0ELb1ELb0EEEvNS_16Flash_fwd_paramsE --------------------------
	.section	.nv.constant0._ZN5flash16flash_fwd_kernelI23Flash_fwd_kernel_traitsILi256ELi64ELi64ELi4ELb0ELb0EN7cutlass6half_tE19Flash_kernel_traitsILi256ELi64ELi64ELi4ES3_EELb0ELb0ELb0ELb1ELb0ELb0ELb1ELb0EEEvNS_16Flash_fwd_paramsE,"a",@progbits
	.sectionflags	@""
	.align	4
.nv.constant0._ZN5flash16flash_fwd_kernelI23Flash_fwd_kernel_traitsILi256ELi64ELi64ELi4ELb0ELb0EN7cutlass6half_tE19Flash_kernel_traitsILi256ELi64ELi64ELi4ES3_EELb0ELb0ELb0ELb1ELb0ELb0ELb1ELb0EEEvNS_16Flash_fwd_paramsE:
	.zero		1360


//--------------------- .nv.constant0._ZN5flash16flash_fwd_kernelI23Flash_fwd_kernel_traitsILi256ELi64ELi64ELi4ELb0ELb0EN7cutlass6half_tE19Flash_kernel_traitsILi256ELi64ELi64ELi4ES3_EELb1ELb0ELb1ELb0ELb0ELb1ELb0ELb0EEEvNS_16Flash_fwd_paramsE --------------------------
	.section	.nv.constant0._ZN5flash16flash_fwd_kernelI23Flash_fwd_kernel_traitsILi256ELi64ELi64ELi4ELb0ELb0EN7cutlass6half_tE19Flash_kernel_traitsILi256ELi64ELi64ELi4ES3_EELb1ELb0ELb1ELb0ELb0ELb1ELb0ELb0EEEvNS_16Flash_fwd_paramsE,"a",@progbits
	.sectionflags	@""
	.align	4
.nv.constant0._ZN5flash16flash_fwd_kernelI23Flash_fwd_kernel_traitsILi256ELi64ELi64ELi4ELb0ELb0EN7cutlass6half_tE19Flash_kernel_traitsILi256ELi64ELi64ELi4ES3_EELb1ELb0ELb1ELb0ELb0ELb1ELb0ELb0EEEvNS_16Flash_fwd_paramsE:
	.zero		1360


//--------------------- .nv.constant0._ZN5flash16flash_fwd_kernelI23Flash_fwd_kernel_traitsILi256ELi64ELi64ELi4ELb0ELb0EN7cutlass6half_tE19Flash_kernel_traitsILi256ELi64ELi64ELi4ES3_EELb0ELb0ELb1ELb0ELb0ELb1ELb1ELb0EEEvNS_16Flash_fwd_paramsE --------------------------
	.section	.nv.constant0._ZN5flash16flash_fwd_kernelI23Flash_fwd_kernel_traitsILi256ELi64ELi64ELi4ELb0ELb0EN7cutlass6half_tE19Flash_kernel_traitsILi256ELi64ELi64ELi4ES3_EELb0ELb0ELb1ELb0ELb0ELb1ELb1ELb0EEEvNS_16Flash_fwd_paramsE,"a",@progbits
	.sectionflags	@""
	.align	4
.nv.constant0._ZN5flash16flash_fwd_kernelI23Flash_fwd_kernel_traitsILi256ELi64ELi64ELi4ELb0ELb0EN7cutlass6half_tE19Flash_kernel_traitsILi256ELi64ELi64ELi4ES3_EELb0ELb0ELb1ELb0ELb0ELb1ELb1ELb0EEEvNS_16Flash_fwd_paramsE:
	.zero		1360


//--------------------- .nv.constant0._ZN5flash16flash_fwd_kernelI23Flash_fwd_kernel_traitsILi256ELi64ELi64ELi4ELb0ELb0EN7cutlass6half_tE19Flash_kernel_traitsILi256ELi64ELi64ELi4ES3_EELb1ELb0ELb1ELb1ELb0ELb0ELb0ELb0EEEvNS_16Flash_fwd_paramsE --------------------------
	.section	.nv.constant0._ZN5flash16flash_fwd_kernelI23Flash_fwd_kernel_traitsILi256ELi64ELi64ELi4ELb0ELb0EN7cutlass6half_tE19Flash_kernel_traitsILi256ELi64ELi64ELi4ES3_EELb1ELb0ELb1ELb1ELb0ELb0ELb0ELb0EEEvNS_16Flash_fwd_paramsE,"a",@progbits
	.sectionflags	@""
	.align	4
.nv.constant0._ZN5flash16flash_fwd_kernelI23Flash_fwd_kernel_traitsILi256ELi64ELi64ELi4ELb0ELb0EN7cutlass6half_tE19Flash_kernel_traitsILi256ELi64ELi64ELi4ES3_EELb1ELb0ELb1ELb1ELb0ELb0ELb0ELb0EEEvNS_16Flash_fwd_paramsE:
	.zero		1360


//--------------------- .nv.constant0._ZN5flash16flash_fwd_kernelI23Flash_fwd_kernel_traitsILi256ELi64ELi64ELi4ELb0ELb0EN7cutlass6half_tE19Flash_kernel_traitsILi256ELi64ELi64ELi4ES3_EELb1ELb0ELb1ELb0ELb0ELb0ELb0ELb1EEEvNS_16Flash_fwd_paramsE --------------------------
	.section	.nv.constant0._ZN5flash16flash_fwd_kernelI23Flash_fwd_kernel_traitsILi256ELi64ELi64ELi4ELb0ELb0EN7cutlass6half_tE19Flash_kernel_traitsILi256ELi64ELi64ELi4ES3_EELb1ELb0ELb1ELb0ELb0ELb0ELb0ELb1EEEvNS_16Flash_fwd_paramsE,"a",@progbits
	.sectionflags	@""
	.align	4
.nv.constant0._ZN5flash16flash_fwd_kernelI23Flash_fwd_kernel_traitsILi256ELi64ELi64ELi4ELb0ELb0EN7cutlass6half_tE19Flash_kernel_traitsILi256ELi64ELi64ELi4ES3_EELb1ELb0ELb1ELb0ELb0ELb0ELb0ELb1EEEvNS_16Flash_fwd_paramsE:
	.zero		1360


//--------------------- .nv.constant0._ZN5flash16flash_fwd_kernelI23Flash_fwd_kernel_traitsILi256ELi64ELi64ELi4ELb0ELb0EN7cutlass6half_tE19Flash_kernel_traitsILi256ELi64ELi64ELi4ES3_EELb0ELb0ELb1ELb0ELb0ELb0ELb1ELb0EEEvNS_16Flash_fwd_paramsE --------------------------
	.section	.nv.constant0._ZN5flash16flash_fwd_kernelI23Flash_fwd_kernel_traitsILi256ELi64ELi64ELi4ELb0ELb0EN7cutlass6half_tE19Flash_kernel_traitsILi256ELi64ELi64ELi4ES3_EELb0ELb0ELb1ELb0ELb0ELb0ELb1ELb0EEEvNS_16Flash_fwd_paramsE,"a",@progbits
	.sectionflags	@""
	.align	4
.nv.constant0._ZN5flash16flash_fwd_kernelI23Flash_fwd_kernel_traitsILi256ELi64ELi64ELi4ELb0ELb0EN7cutlass6half_tE19Flash_kernel_traitsILi256ELi64ELi64ELi4ES3_EELb0ELb0ELb1ELb0ELb0ELb0ELb1ELb0EEEvNS_16Flash_fwd_paramsE:
	.zero		1360


//--------------------- .nv.constant0._ZN5flash16flash_fwd_kernelI23Flash_fwd_kernel_traitsILi256ELi64ELi64ELi4ELb0ELb0EN7cutlass6half_tE19Flash_kernel_traitsILi256ELi64ELi64ELi4ES3_EELb1ELb0ELb1ELb1ELb0ELb0ELb0ELb1EEEvNS_16Flash_fwd_paramsE --------------------------
	.section	.nv.constant0._ZN5flash16flash_fwd_kernelI23Flash_fwd_kernel_traitsILi256ELi64ELi64ELi4ELb0ELb0EN7cutlass6half_tE19Flash_kernel_traitsILi256ELi64ELi64ELi4ES3_EELb1ELb0ELb1ELb1ELb0ELb0ELb0ELb1EEEvNS_16Flash_fwd_paramsE,"a",@progbits
	.sectionflags	@""
	.align	4
.nv.constant0._ZN5flash16flash_fwd_kernelI23Flash_fwd_kernel_traitsILi256ELi64ELi64ELi4ELb0ELb0EN7cutlass6half_tE19Flash_kernel_traitsILi256ELi64ELi64ELi4ES3_EELb1ELb0ELb1ELb1ELb0ELb0ELb0ELb1EEEvNS_16Flash_fwd_paramsE:
	.zero		1360


//--------------------- .nv.constant0._ZN5flash16flash_fwd_kernelI23Flash_fwd_kernel_traitsILi256ELi64ELi64ELi4ELb0ELb0EN7cutlass6half_tE19Flash_kernel_traitsILi256ELi64ELi64ELi4ES3_EELb0ELb0ELb1ELb1ELb0ELb0ELb1ELb0EEEvNS_16Flash_fwd_paramsE --------------------------
	.section	.nv.constant0._ZN5flash16flash_fwd_kernelI23Flash_fwd_kernel_traitsILi256ELi64ELi64ELi4ELb0ELb0EN7cutlass6half_tE19Flash_kernel_traitsILi256ELi64ELi64ELi4ES3_EELb0ELb0ELb1ELb1ELb0ELb0ELb1ELb0EEEvNS_16Flash_fwd_paramsE,"a",@progbits
	.sectionflags	@""
	.align	4
.nv.constant0._ZN5flash16flash_fwd_kernelI23Flash_fwd_kernel_traitsILi256ELi64ELi64ELi4ELb0ELb0EN7cutlass6half_tE19Flash_kernel_traitsILi256ELi64ELi64ELi4ES3_EELb0ELb0ELb1ELb1ELb0ELb0ELb1ELb0EEEvNS_16Flash_fwd_paramsE:
	.zero		1360


//--------------------- .nv.constant0._ZN5flash16flash_fwd_kernelI23Flash_fwd_kernel_traitsILi256ELi128ELi64ELi8ELb0ELb0EN7cutlass6half_tE19Flash_kernel_traitsILi256ELi128ELi64ELi8ES3_EELb1ELb0ELb0ELb0ELb0ELb0ELb0ELb0EEEvNS_16Flash_fwd_paramsE --------------------------
	.section	.nv.constant0._ZN5flash16flash_fwd_kernelI23Flash_fwd_kernel_traitsILi256ELi128ELi64ELi8ELb0ELb0EN7cutlass6half_tE19Flash_kernel_traitsILi256ELi128ELi64ELi8ES3_EELb1ELb0ELb0ELb0ELb0ELb0ELb0ELb0EEEvNS_16Flash_fwd_paramsE,"a",@progbits
	.sectionflags	@""
	.align	4
.nv.constant0._ZN5flash16flash_fwd_kernelI23Flash_fwd_kernel_traitsILi256ELi128ELi64ELi8ELb0ELb0EN7cutlass6half_tE19Flash_kernel_traitsILi256ELi128ELi64ELi8ES3_EELb1ELb0ELb0ELb0ELb0ELb0ELb0ELb0EEEvNS_16Flash_fwd_paramsE:
	.zero		1360


//--------------------- .nv.constant0._ZN5flash16flash_fwd_kernelI23Flash_fwd_kernel_traitsILi256ELi128ELi64ELi8ELb0ELb0EN7cutlass6half_tE19Flash_kernel_traitsILi256ELi128ELi64ELi8ES3_EELb1ELb0ELb1ELb0ELb0ELb0ELb0ELb0EEEvNS_16Flash_fwd_paramsE --------------------------
	.section	.nv.constant0._ZN5flash16flash_fwd_kernelI23Flash_fwd_kernel_traitsILi256ELi128ELi64ELi8ELb0ELb0EN7cutlass6half_tE19Flash_kernel_traitsILi256ELi128ELi64ELi8ES3_EELb1ELb0ELb1ELb0ELb0ELb0ELb0ELb0EEEvNS_16Flash_fwd_paramsE,"a",@progbits
	.sectionflags	@""
	.align	4
.nv.constant0._ZN5flash16flash_fwd_kernelI23Flash_fwd_kernel_traitsILi256ELi128ELi64ELi8ELb0ELb0EN7cutlass6half_tE19Flash_kernel_traitsILi256ELi128ELi64ELi8ES3_EELb1ELb0ELb1ELb0ELb0ELb0ELb0ELb0EEEvNS_16Flash_fwd_paramsE:
	.zero		1360


//--------------------- .nv.constant0._ZN5flash16flash_fwd_kernelI23Flash_fwd_kernel_traitsILi256ELi128ELi64ELi8ELb0ELb0EN7cutlass6half_tE19Flash_kernel_traitsILi256ELi128ELi64ELi8ES3_EELb1ELb0ELb0ELb0ELb0ELb1ELb0ELb0EEEvNS_16Flash_fwd_paramsE --------------------------
	.section	.nv.constant0._ZN5flash16flash_fwd_kernelI23Flash_fwd_kernel_traitsILi256ELi128ELi64ELi8ELb0ELb0EN7cutlass6half_tE19Flash_kernel_traitsILi256ELi128ELi64ELi8ES3_EELb1ELb0ELb0ELb0ELb0ELb1ELb0ELb0EEEvNS_16Flash_fwd_paramsE,"a",@progbits
	.sectionflags	@""
	.align	4
.nv.constant0._ZN5flash16flash_fwd_kernelI23Flash_fwd_kernel_traitsILi256ELi128ELi64ELi8ELb0ELb0EN7cutlass6half_tE19Flash_kernel_traitsILi256ELi128ELi64ELi8ES3_EELb1ELb0ELb0ELb0ELb0ELb1ELb0ELb0EEEvNS_16Flash_fwd_paramsE:
	.zero		1360


//--------------------- .nv.constant0._ZN5flash16flash_fwd_kernelI23Flash_fwd_kernel_traitsILi256ELi128ELi64ELi8ELb0ELb0EN7cutlass6half_tE19Flash_kernel_traitsILi256ELi128ELi64ELi8ES3_EELb0ELb0ELb0ELb0ELb0ELb1ELb1ELb0EEEvNS_16Flash_fwd_paramsE --------------------------
	.section	.nv.constant0._ZN5flash16flash_fwd_kernelI23Flash_fwd_kernel_traitsILi256ELi128ELi64ELi8ELb0ELb0EN7cutlass6half_tE19Flash_kernel_traitsILi256ELi128ELi64ELi8ES3_EELb0ELb0ELb0ELb0ELb0ELb1ELb1ELb0EEEvNS_16Flash_fwd_paramsE,"a",@progbits
	.sectionflags	@""
	.align	4
.nv.constant0._ZN5flash16flash_fwd_kernelI23Flash_fwd_kernel_traitsILi256ELi128ELi64ELi8ELb0ELb0EN7cutlass6half_tE19Flash_kernel_traitsILi256ELi128ELi64ELi8ES3_EELb0ELb0ELb0ELb0ELb0ELb1ELb1ELb0EEEvNS_16Flash_fwd_paramsE:
	.zero		1360


//--------------------- .nv.constant0._ZN5flash16flash_fwd_kernelI23Flash_fwd_kernel_traitsILi256ELi128ELi64ELi8ELb0ELb0EN7cutlass6half_tE19Flash_kernel_traitsILi256ELi128ELi64ELi8ES3_EELb1ELb0ELb0ELb1ELb0ELb0ELb0ELb0EEEvNS_16Flash_fwd_paramsE --------------------------
	.section	.nv.constant0._ZN5flash16flash_fwd_kernelI23Flash_fwd_kernel_traitsILi256ELi128ELi64ELi8ELb0ELb0EN7cutlass6half_tE19Flash_kernel_traitsILi256ELi128ELi64ELi8ES3_EELb1ELb0ELb0ELb1ELb0ELb0ELb0ELb0EEEvNS_16Flash_fwd_paramsE,"a",@progbits
	.sectionflags	@""
	.align	4
.nv.constant0._ZN5flash16flash_fwd_kernelI23Flash_fwd_kernel_traitsILi256ELi128ELi64ELi8ELb0ELb0EN7cutlass6half_tE19Flash_kernel_traitsILi256ELi128ELi64ELi8ES3_EELb1ELb0ELb0ELb1ELb0ELb0ELb0ELb0EEEvNS_16Flash_fwd_paramsE:
	.zero		1360


//--------------------- .nv.constant0._ZN5flash16flash_fwd_kernelI23Flash_fwd_kernel_traitsILi256ELi128ELi64ELi8ELb0ELb0EN7cutlass6half_tE19Flash_kernel_traitsILi256ELi128ELi64ELi8ES3_EELb1ELb0ELb0ELb0ELb0ELb0ELb0ELb1EEEvNS_16Flash_fwd_paramsE --------------------------
	.section	.nv.constant0._ZN5flash16flash_fwd_kernelI23Flash_fwd_kernel_traitsILi256ELi128ELi64ELi8ELb0ELb0EN7cutlass6half_tE19Flash_kernel_traitsILi256ELi128ELi64ELi8ES3_EELb1ELb0ELb0ELb0ELb0ELb0ELb0ELb1EEEvNS_16Flash_fwd_paramsE,"a",@progbits
	.sectionflags	@""
	.align	4
.nv.constant0._ZN5flash16flash_fwd_kernelI23Flash_fwd_kernel_traitsILi256ELi128ELi64ELi8ELb0ELb0EN7cutlass6half_tE19Flash_kernel_traitsILi256ELi128ELi64ELi8ES3_EELb1ELb0ELb0ELb0ELb0ELb0ELb0ELb1EEEvNS_16Flash_fwd_paramsE:
	.zero		1360


//--------------------- .nv.constant0._ZN5flash16flash_fwd_kernelI23Flash_fwd_kernel_traitsILi256ELi128ELi64ELi8ELb0ELb0EN7cutlass6half_tE19Flash_kernel_traitsILi256ELi128ELi64ELi8ES3_EELb0ELb0ELb0ELb0ELb0ELb0ELb1ELb0EEEvNS_16Flash_fwd_paramsE --------------------------
	.section	.nv.constant0._ZN5flash16flash_fwd_kernelI23Flash_fwd_kernel_traitsILi256ELi128ELi64ELi8ELb0ELb0EN7cutlass6half_tE19Flash_kernel_traitsILi256ELi128ELi64ELi8ES3_EELb0ELb0ELb0ELb0ELb0ELb0ELb1ELb0EEEvNS_16Flash_fwd_paramsE,"a",@progbits
	.sectionflags	@""
	.align	4
.nv.constant0._ZN5flash16flash_fwd_kernelI23Flash_fwd_kernel_traitsILi256ELi128ELi64ELi8ELb0ELb0EN7cutlass6half_tE19Flash_kernel_traitsILi256ELi128ELi64ELi8ES3_EELb0ELb0ELb0ELb0ELb0ELb0ELb1ELb0EEEvNS_16Flash_fwd_paramsE:
	.zero		1360


//--------------------- .nv.constant0._ZN5flash16flash_fwd_kernelI23Flash_fwd_kernel_traitsILi256ELi128ELi64ELi8ELb0ELb0EN7cutlass6half_tE19Flash_kernel_traitsILi256ELi128ELi64ELi8ES3_EELb1ELb0ELb0ELb1ELb0ELb0ELb0ELb1EEEvNS_16Flash_fwd_paramsE --------------------------
	.section	.nv.constant0._ZN5flash16flash_fwd_kernelI23Flash_fwd_kernel_traitsILi256ELi128ELi64ELi8ELb0ELb0EN7cutlass6half_tE19Flash_kernel_traitsILi256ELi128ELi64ELi8ES3_EELb1ELb0ELb0ELb1ELb0ELb0ELb0ELb1EEEvNS_16Flash_fwd_paramsE,"a",@progbits
	.sectionflags	@""
	.align	4
.nv.constant0._ZN5flash16flash_fwd_kernelI23Flash_fwd_kernel_traitsILi256ELi128ELi64ELi8ELb0ELb0EN7cutlass6half_tE19Flash_kernel_traitsILi256ELi128ELi64ELi8ES3_EELb1ELb0ELb0ELb1ELb0ELb0ELb0ELb1EEEvNS_16Flash_fwd_paramsE:
	.zero		1360


//--------------------- .nv.constant0._ZN5flash16flash_fwd_kernelI23Flash_fwd_kernel_traitsILi256ELi128ELi64ELi8ELb0ELb0EN7cutlass6half_tE19Flash_kernel_traitsILi256ELi128ELi64ELi8ES3_EELb0ELb0ELb0ELb1ELb0ELb0ELb1ELb0EEEvNS_16Flash_fwd_paramsE --------------------------
	.section	.nv.constant0._ZN5flash16flash_fwd_kernelI23Flash_fwd_kernel_traitsILi256ELi128ELi64ELi8ELb0ELb0EN7cutlass6half_tE19Flash_kernel_traitsILi256ELi128ELi64ELi8ES3_EELb0ELb0ELb0ELb1ELb0ELb0ELb1ELb0EEEvNS_16Flash_fwd_paramsE,"a",@progbits
	.sectionflags	@""
	.align	4
.nv.constant0._ZN5flash16flash_fwd_kernelI23Flash_fwd_kernel_traitsILi256ELi128ELi64ELi8ELb0ELb0EN7cutlass6half_tE19Flash_kernel_traitsILi256ELi128ELi64ELi8ES3_EELb0ELb0ELb0ELb1ELb0ELb0ELb1ELb0EEEvNS_16Flash_fwd_paramsE:
	.zero		1360


//--------------------- .nv.constant0._ZN5flash16flash_fwd_kernelI23Flash_fwd_kernel_traitsILi256ELi128ELi64ELi8ELb0ELb0EN7cutlass6half_tE19Flash_kernel_traitsILi256ELi128ELi64ELi8ES3_EELb1ELb0ELb1ELb0ELb0ELb1ELb0ELb0EEEvNS_16Flash_fwd_paramsE --------------------------
	.section	.nv.constant0._ZN5flash16flash_fwd_kernelI23Flash_fwd_kernel_traitsILi256ELi128ELi64ELi8ELb0ELb0EN7cutlass6half_tE19Flash_kernel_traitsILi256ELi128ELi64ELi8ES3_EELb1ELb0ELb1ELb0ELb0ELb1ELb0ELb0EEEvNS_16Flash_fwd_paramsE,"a",@progbits
	.sectionflags	@""
	.align	4
.nv.constant0._ZN5flash16flash_fwd_kernelI23Flash_fwd_kernel_traitsILi256ELi128ELi64ELi8ELb0ELb0EN7cutlass6half_tE19Flash_kernel_traitsILi256ELi128ELi64ELi8ES3_EELb1ELb0ELb1ELb0ELb0ELb1ELb0ELb0EEEvNS_16Flash_fwd_paramsE:
	.zero		1360


//--------------------- .nv.constant0._ZN5flash16flash_fwd_kernelI23Flash_fwd_kernel_traitsILi256ELi128ELi64ELi8ELb0ELb0EN7cutlass6half_tE19Flash_kernel_traitsILi256ELi128ELi64ELi8ES3_EELb0ELb0ELb1ELb0ELb0ELb1ELb1ELb0EEEvNS_16Flash_fwd_paramsE --------------------------
	.section	.nv.constant0._ZN5flash16flash_fwd_kernelI23Flash_fwd_kernel_traitsILi256ELi128ELi64ELi8ELb0ELb0EN7cutlass6half_tE19Flash_kernel_traitsILi256ELi128ELi64ELi8ES3_EELb0ELb0ELb1ELb0ELb0ELb1ELb1ELb0EEEvNS_16Flash_fwd_paramsE,"a",@progbits
	.sectionflags	@""
	.align	4
.nv.constant0._ZN5flash16flash_fwd_kernelI23Flash_fwd_kernel_traitsILi256ELi128ELi64ELi8ELb0ELb0EN7cutlass6half_tE19Flash_kernel_traitsILi256ELi128ELi64ELi8ES3_EELb0ELb0ELb1ELb0ELb0ELb1ELb1ELb0EEEvNS_16Flash_fwd_paramsE:
	.zero		1360


//--------------------- .nv.constant0._ZN5flash16flash_fwd_kernelI23Flash_fwd_kernel_traitsILi256ELi128ELi64ELi8ELb0ELb0EN7cutlass6half_tE19Flash_kernel_traitsILi256ELi128ELi64ELi8ES3_EELb1ELb0ELb1ELb1ELb0ELb0ELb0ELb0EEEvNS_16Flash_fwd_paramsE --------------------------
	.section	.nv.constant0._ZN5flash16flash_fwd_kernelI23Flash_fwd_kernel_traitsILi256ELi128ELi64ELi8ELb0ELb0EN7cutlass6half_tE19Flash_kernel_traitsILi256ELi128ELi64ELi8ES3_EELb1ELb0ELb1ELb1ELb0ELb0ELb0ELb0EEEvNS_16Flash_fwd_paramsE,"a",@progbits
	.sectionflags	@""
	.align	4
.nv.constant0._ZN5flash16flash_fwd_kernelI23Flash_fwd_kernel_traitsILi256ELi128ELi64ELi8ELb0ELb0EN7cutlass6half_tE19Flash_kernel_traitsILi256ELi128ELi64ELi8ES3_EELb1ELb0ELb1ELb1ELb0ELb0ELb0ELb0EEEvNS_16Flash_fwd_paramsE:
	.zero		1360


//--------------------- .nv.constant0._ZN5flash16flash_fwd_kernelI23Flash_fwd_kernel_traitsILi256ELi128ELi64ELi8ELb0ELb0EN7cutlass6half_tE19Flash_kernel_traitsILi256ELi128ELi64ELi8ES3_EELb1ELb0ELb1ELb0ELb0ELb0ELb0ELb1EEEvNS_16Flash_fwd_paramsE --------------------------
	.section	.nv.constant0._ZN5flash16flash_fwd_kernelI23Flash_fwd_kernel_traitsILi256ELi128ELi64ELi8ELb0ELb0EN7cutlass6half_tE19Flash_kernel_traitsILi256ELi128ELi64ELi8ES3_EELb1ELb0ELb1ELb0ELb0ELb0ELb0ELb1EEEvNS_16Flash_fwd_paramsE,"a",@progbits
	.sectionflags	@""
	.align	4
.nv.constant0._ZN5flash16flash_fwd_kernelI23Flash_fwd_kernel_traitsILi256ELi128ELi64ELi8ELb0ELb0EN7cutlass6half_tE19Flash_kernel_traitsILi256ELi128ELi64ELi8ES3_EELb1ELb0ELb1ELb0ELb0ELb0ELb0ELb1EEEvNS_16Flash_fwd_paramsE:
	.zero		1360


//--------------------- .nv.constant0._ZN5flash16flash_fwd_kernelI23Flash_fwd_kernel_traitsILi256ELi128ELi64ELi8ELb0ELb0EN7cutlass6half_tE19Flash_kernel_traitsILi256ELi128ELi64ELi8ES3_EELb0ELb0ELb1ELb0ELb0ELb0ELb1ELb0EEEvNS_16Flash_fwd_paramsE --------------------------
	.section	.nv.constant0._ZN5flash16flash_fwd_kernelI23Flash_fwd_kernel_traitsILi256ELi128ELi64ELi8ELb0ELb0EN7cutlass6half_tE19Flash_kernel_traitsILi256ELi128ELi64ELi8ES3_EELb0ELb0ELb1ELb0ELb0ELb0ELb1ELb0EEEvNS_16Flash_fwd_paramsE,"a",@progbits
	.sectionflags	@""
	.align	4
.nv.constant0._ZN5flash16flash_fwd_kernelI23Flash_fwd_kernel_traitsILi256ELi128ELi64ELi8ELb0ELb0EN7cutlass6half_tE19Flash_kernel_traitsILi256ELi128ELi64ELi8ES3_EELb0ELb0ELb1ELb0ELb0ELb0ELb1ELb0EEEvNS_16Flash_fwd_paramsE:
	.zero		1360


//--------------------- .nv.constant0._ZN5flash16flash_fwd_kernelI23Flash_fwd_kernel_traitsILi256ELi128ELi64ELi8ELb0ELb0EN7cutlass6half_tE19Flash_kernel_traitsILi256ELi128ELi64ELi8ES3_EELb1ELb0ELb1ELb1ELb0ELb0ELb0ELb1EEEvNS_16Flash_fwd_paramsE --------------------------
	.section	.nv.constant0._ZN5flash16flash_fwd_kernelI23Flash_fwd_kernel_traitsILi256ELi128ELi64ELi8ELb0ELb0EN7cutlass6half_tE19Flash_kernel_traitsILi256ELi128ELi64ELi8ES3_EELb1ELb0ELb1ELb1ELb0ELb0ELb0ELb1EEEvNS_16Flash_fwd_paramsE,"a",@progbits
	.sectionflags	@""
	.align	4
.nv.constant0._ZN5flash16flash_fwd_kernelI23Flash_fwd_kernel_traitsILi256ELi128ELi64ELi8ELb0ELb0EN7cutlass6half_tE19Flash_kernel_traitsILi256ELi128ELi64ELi8ES3_EELb1ELb0ELb1ELb1ELb0ELb0ELb0ELb1EEEvNS_16Flash_fwd_paramsE:
	.zero		1360


//--------------------- .nv.constant0._ZN5flash16flash_fwd_kernelI23Flash_fwd_kernel_traitsILi256ELi128ELi64ELi8ELb0ELb0EN7cutlass6half_tE19Flash_kernel_traitsILi256ELi128ELi64ELi8ES3_EELb0ELb0ELb1ELb1ELb0ELb0ELb1ELb0EEEvNS_16Flash_fwd_paramsE --------------------------
	.section	.nv.constant0._ZN5flash16flash_fwd_kernelI23Flash_fwd_kernel_traitsILi256ELi128ELi64ELi8ELb0ELb0EN7cutlass6half_tE19Flash_kernel_traitsILi256ELi128ELi64ELi8ES3_EELb0ELb0ELb1ELb1ELb0ELb0ELb1ELb0EEEvNS_16Flash_fwd_paramsE,"a",@progbits
	.sectionflags	@""
	.align	4
.nv.constant0._ZN5flash16flash_fwd_kernelI23Flash_fwd_kernel_traitsILi256ELi128ELi64ELi8ELb0ELb0EN7cutlass6half_tE19Flash_kernel_traitsILi256ELi128ELi64ELi8ES3_EELb0ELb0ELb1ELb1ELb0ELb0ELb1ELb0EEEvNS_16Flash_fwd_paramsE:
	.zero		1360


//--------------------- SYMBOLS --------------------------

	.type		.nv.reservedSmem.offset0,@object
	.size		.nv.reservedSmem.offset0,0x4
	.type		.nv.reservedSmem.cap,@object
	.size		.nv.reservedSmem.cap,0x4
